	.target	sm_80

	.elftype	@"ET_EXEC"


//--------------------- .note.nv.tkinfo           --------------------------
	.section	.note.nv.tkinfo,"",@"SHT_NOTE"
	.sectionflags	@"SHF_NOTE_NV_TKINFO"
	.tkinfo
        /*0018*/ 	.word	0x00000002
        /*0030*/ 	.string	""
        /*0030*/ 	.string	"ptxas"
        /*0030*/ 	.string	"Cuda compilation tools, release 13.0, V13.0.88"
        /*0030*/ 	.string	"Build cuda_13.0.r13.0/compiler.36424714_0"
        /*0030*/ 	.string	"-arch sm_80 -m 64 "



//--------------------- .note.nv.cuinfo           --------------------------
	.section	.note.nv.cuinfo,"",@"SHT_NOTE"
	.sectionflags	@"SHF_NOTE_NV_CUINFO"
        /*0018*/ 	.short	0x0002
        /*001a*/ 	.short	0x0050
        /*001c*/ 	.short	0x0082
	.zero		2


//--------------------- .nv.info                  --------------------------
	.section	.nv.info,"",@"SHT_CUDA_INFO"
	.align	4


	//----- nvinfo : EIATTR_REGCOUNT
	.align		4
        /*0000*/ 	.byte	0x04, 0x2f
        /*0002*/ 	.short	(.L_10 - .L_9)
	.align		4
.L_9:
        /*0004*/ 	.word	index@(_ZN10layer_norm31ln_parallel_residual_fwd_kernelINS_13Kernel_traitsIfffffjLj1280ELj1ELj4ELj1ELj16ENS_18Kernel_traits_baseILj1280EfffffjLj128EEEEELb1ELb1ELb1EEEvNS_9FwdParamsE)
        /*0008*/ 	.word	0x000000a6


	//----- nvinfo : EIATTR_FRAME_SIZE
	.align		4
.L_10:
        /*000c*/ 	.byte	0x04, 0x11
        /*000e*/ 	.short	(.L_12 - .L_11)
	.align		4
.L_11:
        /*0010*/ 	.word	index@($__internal_79_$__cuda_sm70_shflsync_bfly_p)
        /*0014*/ 	.word	0x00000000


	//----- nvinfo : EIATTR_FRAME_SIZE
	.align		4
.L_12:
        /*0018*/ 	.byte	0x04, 0x11
        /*001a*/ 	.short	(.L_14 - .L_13)
	.align		4
.L_13:
        /*001c*/ 	.word	index@(_ZN10layer_norm31ln_parallel_residual_fwd_kernelINS_13Kernel_traitsIfffffjLj1280ELj1ELj4ELj1ELj16ENS_18Kernel_traits_baseILj1280EfffffjLj128EEEEELb1ELb1ELb1EEEvNS_9FwdParamsE)
        /*0020*/ 	.word	0x00000000


	//----- nvinfo : EIATTR_REGCOUNT
	.align		4
.L_14:
        /*0024*/ 	.byte	0x04, 0x2f
        /*0026*/ 	.short	(.L_16 - .L_15)
	.align		4
.L_15:
        /*0028*/ 	.word	index@(_ZN10layer_norm31ln_parallel_residual_fwd_kernelINS_13Kernel_traitsIfffffjLj1280ELj1ELj4ELj1ELj16ENS_18Kernel_traits_baseILj1280EfffffjLj128EEEEELb1ELb1ELb0EEEvNS_9FwdParamsE)
        /*002c*/ 	.word	0x000000a2


	//----- nvinfo : EIATTR_FRAME_SIZE
	.align		4
.L_16:
        /*0030*/ 	.byte	0x04, 0x11
        /*0032*/ 	.short	(.L_18 - .L_17)
	.align		4
.L_17:
        /*0034*/ 	.word	index@($__internal_78_$__cuda_sm70_shflsync_bfly_p)
        /*0038*/ 	.word	0x00000000


	//----- nvinfo : EIATTR_FRAME_SIZE
	.align		4
.L_18:
        /*003c*/ 	.byte	0x04, 0x11
        /*003e*/ 	.short	(.L_20 - .L_19)
	.align		4
.L_19:
        /*0040*/ 	.word	index@(_ZN10layer_norm31ln_parallel_residual_fwd_kernelINS_13Kernel_traitsIfffffjLj1280ELj1ELj4ELj1ELj16ENS_18Kernel_traits_baseILj1280EfffffjLj128EEEEELb1ELb1ELb0EEEvNS_9FwdParamsE)
        /*0044*/ 	.word	0x00000000


	//----- nvinfo : EIATTR_REGCOUNT
	.align		4
.L_20:
        /*0048*/ 	.byte	0x04, 0x2f
        /*004a*/ 	.short	(.L_22 - .L_21)
	.align		4
.L_21:
        /*004c*/ 	.word	index@(_ZN10layer_norm31ln_parallel_residual_fwd_kernelINS_13Kernel_traitsIfffffjLj1280ELj1ELj4ELj1ELj16ENS_18Kernel_traits_baseILj1280EfffffjLj128EEEEELb1ELb0ELb1EEEvNS_9FwdParamsE)
        /*0050*/ 	.word	0x000000f6


	//----- nvinfo : EIATTR_FRAME_SIZE
	.align		4
.L_22:
        /*0054*/ 	.byte	0x04, 0x11
        /*0056*/ 	.short	(.L_24 - .L_23)
	.align		4
.L_23:
        /*0058*/ 	.word	index@($__internal_77_$__cuda_sm70_shflsync_bfly_p)
        /*005c*/ 	.word	0x00000000


	//----- nvinfo : EIATTR_FRAME_SIZE
	.align		4
.L_24:
        /*0060*/ 	.byte	0x04, 0x11
        /*0062*/ 	.short	(.L_26 - .L_25)
	.align		4
.L_25:
        /*0064*/ 	.word	index@(_ZN10layer_norm31ln_parallel_residual_fwd_kernelINS_13Kernel_traitsIfffffjLj1280ELj1ELj4ELj1ELj16ENS_18Kernel_traits_baseILj1280EfffffjLj128EEEEELb1ELb0ELb1EEEvNS_9FwdParamsE)
        /*0068*/ 	.word	0x00000000


	//----- nvinfo : EIATTR_REGCOUNT
	.align		4
.L_26:
        /*006c*/ 	.byte	0x04, 0x2f
        /*006e*/ 	.short	(.L_28 - .L_27)
	.align		4
.L_27:
        /*0070*/ 	.word	index@(_ZN10layer_norm31ln_parallel_residual_fwd_kernelINS_13Kernel_traitsIfffffjLj1280ELj1ELj4ELj1ELj16ENS_18Kernel_traits_baseILj1280EfffffjLj128EEEEELb1ELb0ELb0EEEvNS_9FwdParamsE)
        /*0074*/ 	.word	0x000000f4


	//----- nvinfo : EIATTR_FRAME_SIZE
	.align		4
.L_28:
        /*0078*/ 	.byte	0x04, 0x11
        /*007a*/ 	.short	(.L_30 - .L_29)
	.align		4
.L_29:
        /*007c*/ 	.word	index@($__internal_76_$__cuda_sm70_shflsync_bfly_p)
        /*0080*/ 	.word	0x00000000


	//----- nvinfo : EIATTR_FRAME_SIZE
	.align		4
.L_30:
        /*0084*/ 	.byte	0x04, 0x11
        /*0086*/ 	.short	(.L_32 - .L_31)
	.align		4
.L_31:
        /*0088*/ 	.word	index@(_ZN10layer_norm31ln_parallel_residual_fwd_kernelINS_13Kernel_traitsIfffffjLj1280ELj1ELj4ELj1ELj16ENS_18Kernel_traits_baseILj1280EfffffjLj128EEEEELb1ELb0ELb0EEEvNS_9FwdParamsE)
        /*008c*/ 	.word	0x00000000


	//----- nvinfo : EIATTR_REGCOUNT
	.align		4
.L_32:
        /*0090*/ 	.byte	0x04, 0x2f
        /*0092*/ 	.short	(.L_34 - .L_33)
	.align		4
.L_33:
        /*0094*/ 	.word	index@(_ZN10layer_norm31ln_parallel_residual_fwd_kernelINS_13Kernel_traitsIfffffjLj1280ELj1ELj4ELj1ELj16ENS_18Kernel_traits_baseILj1280EfffffjLj128EEEEELb0ELb1ELb1EEEvNS_9FwdParamsE)
        /*0098*/ 	.word	0x0000009a


	//----- nvinfo : EIATTR_FRAME_SIZE
	.align		4
.L_34:
        /*009c*/ 	.byte	0x04, 0x11
        /*009e*/ 	.short	(.L_36 - .L_35)
	.align		4
.L_35:
        /*00a0*/ 	.word	index@($__internal_75_$__cuda_sm70_shflsync_bfly_p)
        /*00a4*/ 	.word	0x00000000


	//----- nvinfo : EIATTR_FRAME_SIZE
	.align		4
.L_36:
        /*00a8*/ 	.byte	0x04, 0x11
        /*00aa*/ 	.short	(.L_38 - .L_37)
	.align		4
.L_37:
        /*00ac*/ 	.word	index@(_ZN10layer_norm31ln_parallel_residual_fwd_kernelINS_13Kernel_traitsIfffffjLj1280ELj1ELj4ELj1ELj16ENS_18Kernel_traits_baseILj1280EfffffjLj128EEEEELb0ELb1ELb1EEEvNS_9FwdParamsE)
        /*00b0*/ 	.word	0x00000000


	//----- nvinfo : EIATTR_REGCOUNT
	.align		4
.L_38:
        /*00b4*/ 	.byte	0x04, 0x2f
        /*00b6*/ 	.short	(.L_40 - .L_39)
	.align		4
.L_39:
        /*00b8*/ 	.word	index@(_ZN10layer_norm31ln_parallel_residual_fwd_kernelINS_13Kernel_traitsIfffffjLj1280ELj1ELj4ELj1ELj16ENS_18Kernel_traits_baseILj1280EfffffjLj128EEEEELb0ELb1ELb0EEEvNS_9FwdParamsE)
        /*00bc*/ 	.word	0x00000096


	//----- nvinfo : EIATTR_FRAME_SIZE
	.align		4
.L_40:
        /*00c0*/ 	.byte	0x04, 0x11
        /*00c2*/ 	.short	(.L_42 - .L_41)
	.align		4
.L_41:
        /*00c4*/ 	.word	index@($__internal_74_$__cuda_sm70_shflsync_bfly_p)
        /*00c8*/ 	.word	0x00000000


	//----- nvinfo : EIATTR_FRAME_SIZE
	.align		4
.L_42:
        /*00cc*/ 	.byte	0x04, 0x11
        /*00ce*/ 	.short	(.L_44 - .L_43)
	.align		4
.L_43:
        /*00d0*/ 	.word	index@(_ZN10layer_norm31ln_parallel_residual_fwd_kernelINS_13Kernel_traitsIfffffjLj1280ELj1ELj4ELj1ELj16ENS_18Kernel_traits_baseILj1280EfffffjLj128EEEEELb0ELb1ELb0EEEvNS_9FwdParamsE)
        /*00d4*/ 	.word	0x00000000


	//----- nvinfo : EIATTR_REGCOUNT
	.align		4
.L_44:
        /*00d8*/ 	.byte	0x04, 0x2f
        /*00da*/ 	.short	(.L_46 - .L_45)
	.align		4
.L_45:
        /*00dc*/ 	.word	index@(_ZN10layer_norm31ln_parallel_residual_fwd_kernelINS_13Kernel_traitsIfffffjLj1280ELj1ELj4ELj1ELj16ENS_18Kernel_traits_baseILj1280EfffffjLj128EEEEELb0ELb0ELb1EEEvNS_9FwdParamsE)
        /*00e0*/ 	.word	0x000000f6


	//----- nvinfo : EIATTR_FRAME_SIZE
	.align		4
.L_46:
        /*00e4*/ 	.byte	0x04, 0x11
        /*00e6*/ 	.short	(.L_48 - .L_47)
	.align		4
.L_47:
        /*00e8*/ 	.word	index@($__internal_73_$__cuda_sm70_shflsync_bfly_p)
        /*00ec*/ 	.word	0x00000000


	//----- nvinfo : EIATTR_FRAME_SIZE
	.align		4
.L_48:
        /*00f0*/ 	.byte	0x04, 0x11
        /*00f2*/ 	.short	(.L_50 - .L_49)
	.align		4
.L_49:
        /*00f4*/ 	.word	index@(_ZN10layer_norm31ln_parallel_residual_fwd_kernelINS_13Kernel_traitsIfffffjLj1280ELj1ELj4ELj1ELj16ENS_18Kernel_traits_baseILj1280EfffffjLj128EEEEELb0ELb0ELb1EEEvNS_9FwdParamsE)
        /*00f8*/ 	.word	0x00000000


	//----- nvinfo : EIATTR_REGCOUNT
	.align		4
.L_50:
        /*00fc*/ 	.byte	0x04, 0x2f
        /*00fe*/ 	.short	(.L_52 - .L_51)
	.align		4
.L_51:
        /*0100*/ 	.word	index@(_ZN10layer_norm31ln_parallel_residual_fwd_kernelINS_13Kernel_traitsIfffffjLj1280ELj1ELj4ELj1ELj16ENS_18Kernel_traits_baseILj1280EfffffjLj128EEEEELb0ELb0ELb0EEEvNS_9FwdParamsE)
        /*0104*/ 	.word	0x000000ea


	//----- nvinfo : EIATTR_FRAME_SIZE
	.align		4
.L_52:
        /*0108*/ 	.byte	0x04, 0x11
        /*010a*/ 	.short	(.L_54 - .L_53)
	.align		4
.L_53:
        /*010c*/ 	.word	index@($__internal_72_$__cuda_sm70_shflsync_bfly_p)
        /*0110*/ 	.word	0x00000000


	//----- nvinfo : EIATTR_FRAME_SIZE
	.align		4
.L_54:
        /*0114*/ 	.byte	0x04, 0x11
        /*0116*/ 	.short	(.L_56 - .L_55)
	.align		4
.L_55:
        /*0118*/ 	.word	index@(_ZN10layer_norm31ln_parallel_residual_fwd_kernelINS_13Kernel_traitsIfffffjLj1280ELj1ELj4ELj1ELj16ENS_18Kernel_traits_baseILj1280EfffffjLj128EEEEELb0ELb0ELb0EEEvNS_9FwdParamsE)
        /*011c*/ 	.word	0x00000000


	//----- nvinfo : EIATTR_REGCOUNT
	.align		4
.L_56:
        /*0120*/ 	.byte	0x04, 0x2f
        /*0122*/ 	.short	(.L_58 - .L_57)
	.align		4
.L_57:
        /*0124*/ 	.word	index@(_ZN10layer_norm31ln_parallel_residual_fwd_kernelINS_13Kernel_traitsI6__halfffffjLj1280ELj1ELj4ELj1ELj16ENS_18Kernel_traits_baseILj1280ES2_ffffjLj128EEEEELb1ELb1ELb1EEEvNS_9FwdParamsE)
        /*0128*/ 	.word	0x000000a8


	//----- nvinfo : EIATTR_FRAME_SIZE
	.align		4
.L_58:
        /*012c*/ 	.byte	0x04, 0x11
        /*012e*/ 	.short	(.L_60 - .L_59)
	.align		4
.L_59:
        /*0130*/ 	.word	index@($__internal_71_$__cuda_sm70_shflsync_bfly_p)
        /*0134*/ 	.word	0x00000000


	//----- nvinfo : EIATTR_FRAME_SIZE
	.align		4
.L_60:
        /*0138*/ 	.byte	0x04, 0x11
        /*013a*/ 	.short	(.L_62 - .L_61)
	.align		4
.L_61:
        /*013c*/ 	.word	index@(_ZN10layer_norm31ln_parallel_residual_fwd_kernelINS_13Kernel_traitsI6__halfffffjLj1280ELj1ELj4ELj1ELj16ENS_18Kernel_traits_baseILj1280ES2_ffffjLj128EEEEELb1ELb1ELb1EEEvNS_9FwdParamsE)
        /*0140*/ 	.word	0x00000000


	//----- nvinfo : EIATTR_REGCOUNT
	.align		4
.L_62:
        /*0144*/ 	.byte	0x04, 0x2f
        /*0146*/ 	.short	(.L_64 - .L_63)
	.align		4
.L_63:
        /*0148*/ 	.word	index@(_ZN10layer_norm31ln_parallel_residual_fwd_kernelINS_13Kernel_traitsI6__halfffffjLj1280ELj1ELj4ELj1ELj16ENS_18Kernel_traits_baseILj1280ES2_ffffjLj128EEEEELb1ELb1ELb0EEEvNS_9FwdParamsE)
        /*014c*/ 	.word	0x000000a2


	//----- nvinfo : EIATTR_FRAME_SIZE
	.align		4
.L_64:
        /*0150*/ 	.byte	0x04, 0x11
        /*0152*/ 	.short	(.L_66 - .L_65)
	.align		4
.L_65:
        /*0154*/ 	.word	index@($__internal_70_$__cuda_sm70_shflsync_bfly_p)
        /*0158*/ 	.word	0x00000000


	//----- nvinfo : EIATTR_FRAME_SIZE
	.align		4
.L_66:
        /*015c*/ 	.byte	0x04, 0x11
        /*015e*/ 	.short	(.L_68 - .L_67)
	.align		4
.L_67:
        /*0160*/ 	.word	index@(_ZN10layer_norm31ln_parallel_residual_fwd_kernelINS_13Kernel_traitsI6__halfffffjLj1280ELj1ELj4ELj1ELj16ENS_18Kernel_traits_baseILj1280ES2_ffffjLj128EEEEELb1ELb1ELb0EEEvNS_9FwdParamsE)
        /*0164*/ 	.word	0x00000000


	//----- nvinfo : EIATTR_REGCOUNT
	.align		4
.L_68:
        /*0168*/ 	.byte	0x04, 0x2f
        /*016a*/ 	.short	(.L_70 - .L_69)
	.align		4
.L_69:
        /*016c*/ 	.word	index@(_ZN10layer_norm31ln_parallel_residual_fwd_kernelINS_13Kernel_traitsI6__halfffffjLj1280ELj1ELj4ELj1ELj16ENS_18Kernel_traits_baseILj1280ES2_ffffjLj128EEEEELb1ELb0ELb1EEEvNS_9FwdParamsE)
        /*0170*/ 	.word	0x000000f8


	//----- nvinfo : EIATTR_FRAME_SIZE
	.align		4
.L_70:
        /*0174*/ 	.byte	0x04, 0x11
        /*0176*/ 	.short	(.L_72 - .L_71)
	.align		4
.L_71:
        /*0178*/ 	.word	index@($__internal_69_$__cuda_sm70_shflsync_bfly_p)
        /*017c*/ 	.word	0x00000000


	//----- nvinfo : EIATTR_FRAME_SIZE
	.align		4
.L_72:
        /*0180*/ 	.byte	0x04, 0x11
        /*0182*/ 	.short	(.L_74 - .L_73)
	.align		4
.L_73:
        /*0184*/ 	.word	index@(_ZN10layer_norm31ln_parallel_residual_fwd_kernelINS_13Kernel_traitsI6__halfffffjLj1280ELj1ELj4ELj1ELj16ENS_18Kernel_traits_baseILj1280ES2_ffffjLj128EEEEELb1ELb0ELb1EEEvNS_9FwdParamsE)
        /*0188*/ 	.word	0x00000000


	//----- nvinfo : EIATTR_REGCOUNT
	.align		4
.L_74:
        /*018c*/ 	.byte	0x04, 0x2f
        /*018e*/ 	.short	(.L_76 - .L_75)
	.align		4
.L_75:
        /*0190*/ 	.word	index@(_ZN10layer_norm31ln_parallel_residual_fwd_kernelINS_13Kernel_traitsI6__halfffffjLj1280ELj1ELj4ELj1ELj16ENS_18Kernel_traits_baseILj1280ES2_ffffjLj128EEEEELb1ELb0ELb0EEEvNS_9FwdParamsE)
        /*0194*/ 	.word	0x000000f2


	//----- nvinfo : EIATTR_FRAME_SIZE
	.align		4
.L_76:
        /*0198*/ 	.byte	0x04, 0x11
        /*019a*/ 	.short	(.L_78 - .L_77)
	.align		4
.L_77:
        /*019c*/ 	.word	index@($__internal_68_$__cuda_sm70_shflsync_bfly_p)
        /*01a0*/ 	.word	0x00000000


	//----- nvinfo : EIATTR_FRAME_SIZE
	.align		4
.L_78:
        /*01a4*/ 	.byte	0x04, 0x11
        /*01a6*/ 	.short	(.L_80 - .L_79)
	.align		4
.L_79:
        /*01a8*/ 	.word	index@(_ZN10layer_norm31ln_parallel_residual_fwd_kernelINS_13Kernel_traitsI6__halfffffjLj1280ELj1ELj4ELj1ELj16ENS_18Kernel_traits_baseILj1280ES2_ffffjLj128EEEEELb1ELb0ELb0EEEvNS_9FwdParamsE)
        /*01ac*/ 	.word	0x00000000


	//----- nvinfo : EIATTR_REGCOUNT
	.align		4
.L_80:
        /*01b0*/ 	.byte	0x04, 0x2f
        /*01b2*/ 	.short	(.L_82 - .L_81)
	.align		4
.L_81:
        /*01b4*/ 	.word	index@(_ZN10layer_norm31ln_parallel_residual_fwd_kernelINS_13Kernel_traitsI6__halfffffjLj1280ELj1ELj4ELj1ELj16ENS_18Kernel_traits_baseILj1280ES2_ffffjLj128EEEEELb0ELb1ELb1EEEvNS_9FwdParamsE)
        /*01b8*/ 	.word	0x000000a8


	//----- nvinfo : EIATTR_FRAME_SIZE
	.align		4
.L_82:
        /*01bc*/ 	.byte	0x04, 0x11
        /*01be*/ 	.short	(.L_84 - .L_83)
	.align		4
.L_83:
        /*01c0*/ 	.word	index@($__internal_67_$__cuda_sm70_shflsync_bfly_p)
        /*01c4*/ 	.word	0x00000000


	//----- nvinfo : EIATTR_FRAME_SIZE
	.align		4
.L_84:
        /*01c8*/ 	.byte	0x04, 0x11
        /*01ca*/ 	.short	(.L_86 - .L_85)
	.align		4
.L_85:
        /*01cc*/ 	.word	index@(_ZN10layer_norm31ln_parallel_residual_fwd_kernelINS_13Kernel_traitsI6__halfffffjLj1280ELj1ELj4ELj1ELj16ENS_18Kernel_traits_baseILj1280ES2_ffffjLj128EEEEELb0ELb1ELb1EEEvNS_9FwdParamsE)
        /*01d0*/ 	.word	0x00000000


	//----- nvinfo : EIATTR_REGCOUNT
	.align		4
.L_86:
        /*01d4*/ 	.byte	0x04, 0x2f
        /*01d6*/ 	.short	(.L_88 - .L_87)
	.align		4
.L_87:
        /*01d8*/ 	.word	index@(_ZN10layer_norm31ln_parallel_residual_fwd_kernelINS_13Kernel_traitsI6__halfffffjLj1280ELj1ELj4ELj1ELj16ENS_18Kernel_traits_baseILj1280ES2_ffffjLj128EEEEELb0ELb1ELb0EEEvNS_9FwdParamsE)
        /*01dc*/ 	.word	0x00000094


	//----- nvinfo : EIATTR_FRAME_SIZE
	.align		4
.L_88:
        /*01e0*/ 	.byte	0x04, 0x11
        /*01e2*/ 	.short	(.L_90 - .L_89)
	.align		4
.L_89:
        /*01e4*/ 	.word	index@($__internal_66_$__cuda_sm70_shflsync_bfly_p)
        /*01e8*/ 	.word	0x00000000


	//----- nvinfo : EIATTR_FRAME_SIZE
	.align		4
.L_90:
        /*01ec*/ 	.byte	0x04, 0x11
        /*01ee*/ 	.short	(.L_92 - .L_91)
	.align		4
.L_91:
        /*01f0*/ 	.word	index@(_ZN10layer_norm31ln_parallel_residual_fwd_kernelINS_13Kernel_traitsI6__halfffffjLj1280ELj1ELj4ELj1ELj16ENS_18Kernel_traits_baseILj1280ES2_ffffjLj128EEEEELb0ELb1ELb0EEEvNS_9FwdParamsE)
        /*01f4*/ 	.word	0x00000000


	//----- nvinfo : EIATTR_REGCOUNT
	.align		4
.L_92:
        /*01f8*/ 	.byte	0x04, 0x2f
        /*01fa*/ 	.short	(.L_94 - .L_93)
	.align		4
.L_93:
        /*01fc*/ 	.word	index@(_ZN10layer_norm31ln_parallel_residual_fwd_kernelINS_13Kernel_traitsI6__halfffffjLj1280ELj1ELj4ELj1ELj16ENS_18Kernel_traits_baseILj1280ES2_ffffjLj128EEEEELb0ELb0ELb1EEEvNS_9FwdParamsE)
        /*0200*/ 	.word	0x000000f8


	//----- nvinfo : EIATTR_FRAME_SIZE
	.align		4
.L_94:
        /*0204*/ 	.byte	0x04, 0x11
        /*0206*/ 	.short	(.L_96 - .L_95)
	.align		4
.L_95:
        /*0208*/ 	.word	index@($__internal_65_$__cuda_sm70_shflsync_bfly_p)
        /*020c*/ 	.word	0x00000000


	//----- nvinfo : EIATTR_FRAME_SIZE
	.align		4
.L_96:
        /*0210*/ 	.byte	0x04, 0x11
        /*0212*/ 	.short	(.L_98 - .L_97)
	.align		4
.L_97:
        /*0214*/ 	.word	index@(_ZN10layer_norm31ln_parallel_residual_fwd_kernelINS_13Kernel_traitsI6__halfffffjLj1280ELj1ELj4ELj1ELj16ENS_18Kernel_traits_baseILj1280ES2_ffffjLj128EEEEELb0ELb0ELb1EEEvNS_9FwdParamsE)
        /*0218*/ 	.word	0x00000000


	//----- nvinfo : EIATTR_REGCOUNT
	.align		4
.L_98:
        /*021c*/ 	.byte	0x04, 0x2f
        /*021e*/ 	.short	(.L_100 - .L_99)
	.align		4
.L_99:
        /*0220*/ 	.word	index@(_ZN10layer_norm31ln_parallel_residual_fwd_kernelINS_13Kernel_traitsI6__halfffffjLj1280ELj1ELj4ELj1ELj16ENS_18Kernel_traits_baseILj1280ES2_ffffjLj128EEEEELb0ELb0ELb0EEEvNS_9FwdParamsE)
        /*0224*/ 	.word	0x000000ea


	//----- nvinfo : EIATTR_FRAME_SIZE
	.align		4
.L_100:
        /*0228*/ 	.byte	0x04, 0x11
        /*022a*/ 	.short	(.L_102 - .L_101)
	.align		4
.L_101:
        /*022c*/ 	.word	index@($__internal_64_$__cuda_sm70_shflsync_bfly_p)
        /*0230*/ 	.word	0x00000000


	//----- nvinfo : EIATTR_FRAME_SIZE
	.align		4
.L_102:
        /*0234*/ 	.byte	0x04, 0x11
        /*0236*/ 	.short	(.L_104 - .L_103)
	.align		4
.L_103:
        /*0238*/ 	.word	index@(_ZN10layer_norm31ln_parallel_residual_fwd_kernelINS_13Kernel_traitsI6__halfffffjLj1280ELj1ELj4ELj1ELj16ENS_18Kernel_traits_baseILj1280ES2_ffffjLj128EEEEELb0ELb0ELb0EEEvNS_9FwdParamsE)
        /*023c*/ 	.word	0x00000000


	//----- nvinfo : EIATTR_REGCOUNT
	.align		4
.L_104:
        /*0240*/ 	.byte	0x04, 0x2f
        /*0242*/ 	.short	(.L_106 - .L_105)
	.align		4
.L_105:
        /*0244*/ 	.word	index@(_ZN10layer_norm31ln_parallel_residual_fwd_kernelINS_13Kernel_traitsIf6__halffS2_fjLj1280ELj1ELj4ELj1ELj16ENS_18Kernel_traits_baseILj1280EfS2_fS2_fjLj128EEEEELb1ELb1ELb1EEEvNS_9FwdParamsE)
        /*0248*/ 	.word	0x000000a8


	//----- nvinfo : EIATTR_FRAME_SIZE
	.align		4
.L_106:
        /*024c*/ 	.byte	0x04, 0x11
        /*024e*/ 	.short	(.L_108 - .L_107)
	.align		4
.L_107:
        /*0250*/ 	.word	index@($__internal_63_$__cuda_sm70_shflsync_bfly_p)
        /*0254*/ 	.word	0x00000000


	//----- nvinfo : EIATTR_FRAME_SIZE
	.align		4
.L_108:
        /*0258*/ 	.byte	0x04, 0x11
        /*025a*/ 	.short	(.L_110 - .L_109)
	.align		4
.L_109:
        /*025c*/ 	.word	index@(_ZN10layer_norm31ln_parallel_residual_fwd_kernelINS_13Kernel_traitsIf6__halffS2_fjLj1280ELj1ELj4ELj1ELj16ENS_18Kernel_traits_baseILj1280EfS2_fS2_fjLj128EEEEELb1ELb1ELb1EEEvNS_9FwdParamsE)
        /*0260*/ 	.word	0x00000000


	//----- nvinfo : EIATTR_REGCOUNT
	.align		4
.L_110:
        /*0264*/ 	.byte	0x04, 0x2f
        /*0266*/ 	.short	(.L_112 - .L_111)
	.align		4
.L_111:
        /*0268*/ 	.word	index@(_ZN10layer_norm31ln_parallel_residual_fwd_kernelINS_13Kernel_traitsIf6__halffS2_fjLj1280ELj1ELj4ELj1ELj16ENS_18Kernel_traits_baseILj1280EfS2_fS2_fjLj128EEEEELb1ELb1ELb0EEEvNS_9FwdParamsE)
        /*026c*/ 	.word	0x000000a8


	//----- nvinfo : EIATTR_FRAME_SIZE
	.align		4
.L_112:
        /*0270*/ 	.byte	0x04, 0x11
        /*0272*/ 	.short	(.L_114 - .L_113)
	.align		4
.L_113:
        /*0274*/ 	.word	index@($__internal_62_$__cuda_sm70_shflsync_bfly_p)
        /*0278*/ 	.word	0x00000000


	//----- nvinfo : EIATTR_FRAME_SIZE
	.align		4
.L_114:
        /*027c*/ 	.byte	0x04, 0x11
        /*027e*/ 	.short	(.L_116 - .L_115)
	.align		4
.L_115:
        /*0280*/ 	.word	index@(_ZN10layer_norm31ln_parallel_residual_fwd_kernelINS_13Kernel_traitsIf6__halffS2_fjLj1280ELj1ELj4ELj1ELj16ENS_18Kernel_traits_baseILj1280EfS2_fS2_fjLj128EEEEELb1ELb1ELb0EEEvNS_9FwdParamsE)
        /*0284*/ 	.word	0x00000000


	//----- nvinfo : EIATTR_REGCOUNT
	.align		4
.L_116:
        /*0288*/ 	.byte	0x04, 0x2f
        /*028a*/ 	.short	(.L_118 - .L_117)
	.align		4
.L_117:
        /*028c*/ 	.word	index@(_ZN10layer_norm31ln_parallel_residual_fwd_kernelINS_13Kernel_traitsIf6__halffS2_fjLj1280ELj1ELj4ELj1ELj16ENS_18Kernel_traits_baseILj1280EfS2_fS2_fjLj128EEEEELb1ELb0ELb1EEEvNS_9FwdParamsE)
        /*0290*/ 	.word	0x000000fe


	//----- nvinfo : EIATTR_FRAME_SIZE
	.align		4
.L_118:
        /*0294*/ 	.byte	0x04, 0x11
        /*0296*/ 	.short	(.L_120 - .L_119)
	.align		4
.L_119:
        /*0298*/ 	.word	index@($__internal_61_$__cuda_sm70_shflsync_bfly_p)
        /*029c*/ 	.word	0x00000000


	//----- nvinfo : EIATTR_FRAME_SIZE
	.align		4
.L_120:
        /*02a0*/ 	.byte	0x04, 0x11
        /*02a2*/ 	.short	(.L_122 - .L_121)
	.align		4
.L_121:
        /*02a4*/ 	.word	index@(_ZN10layer_norm31ln_parallel_residual_fwd_kernelINS_13Kernel_traitsIf6__halffS2_fjLj1280ELj1ELj4ELj1ELj16ENS_18Kernel_traits_baseILj1280EfS2_fS2_fjLj128EEEEELb1ELb0ELb1EEEvNS_9FwdParamsE)
        /*02a8*/ 	.word	0x00000000


	//----- nvinfo : EIATTR_REGCOUNT
	.align		4
.L_122:
        /*02ac*/ 	.byte	0x04, 0x2f
        /*02ae*/ 	.short	(.L_124 - .L_123)
	.align		4
.L_123:
        /*02b0*/ 	.word	index@(_ZN10layer_norm31ln_parallel_residual_fwd_kernelINS_13Kernel_traitsIf6__halffS2_fjLj1280ELj1ELj4ELj1ELj16ENS_18Kernel_traits_baseILj1280EfS2_fS2_fjLj128EEEEELb1ELb0ELb0EEEvNS_9FwdParamsE)
        /*02b4*/ 	.word	0x000000fe


	//----- nvinfo : EIATTR_FRAME_SIZE
	.align		4
.L_124:
        /*02b8*/ 	.byte	0x04, 0x11
        /*02ba*/ 	.short	(.L_126 - .L_125)
	.align		4
.L_125:
        /*02bc*/ 	.word	index@($__internal_60_$__cuda_sm70_shflsync_bfly_p)
        /*02c0*/ 	.word	0x00000000


	//----- nvinfo : EIATTR_FRAME_SIZE
	.align		4
.L_126:
        /*02c4*/ 	.byte	0x04, 0x11
        /*02c6*/ 	.short	(.L_128 - .L_127)
	.align		4
.L_127:
        /*02c8*/ 	.word	index@(_ZN10layer_norm31ln_parallel_residual_fwd_kernelINS_13Kernel_traitsIf6__halffS2_fjLj1280ELj1ELj4ELj1ELj16ENS_18Kernel_traits_baseILj1280EfS2_fS2_fjLj128EEEEELb1ELb0ELb0EEEvNS_9FwdParamsE)
        /*02cc*/ 	.word	0x00000000


	//----- nvinfo : EIATTR_REGCOUNT
	.align		4
.L_128:
        /*02d0*/ 	.byte	0x04, 0x2f
        /*02d2*/ 	.short	(.L_130 - .L_129)
	.align		4
.L_129:
        /*02d4*/ 	.word	index@(_ZN10layer_norm31ln_parallel_residual_fwd_kernelINS_13Kernel_traitsIf6__halffS2_fjLj1280ELj1ELj4ELj1ELj16ENS_18Kernel_traits_baseILj1280EfS2_fS2_fjLj128EEEEELb0ELb1ELb1EEEvNS_9FwdParamsE)
        /*02d8*/ 	.word	0x000000a3


	//----- nvinfo : EIATTR_FRAME_SIZE
	.align		4
.L_130:
        /*02dc*/ 	.byte	0x04, 0x11
        /*02de*/ 	.short	(.L_132 - .L_131)
	.align		4
.L_131:
        /*02e0*/ 	.word	index@($__internal_59_$__cuda_sm70_shflsync_bfly_p)
        /*02e4*/ 	.word	0x00000000


	//----- nvinfo : EIATTR_FRAME_SIZE
	.align		4
.L_132:
        /*02e8*/ 	.byte	0x04, 0x11
        /*02ea*/ 	.short	(.L_134 - .L_133)
	.align		4
.L_133:
        /*02ec*/ 	.word	index@(_ZN10layer_norm31ln_parallel_residual_fwd_kernelINS_13Kernel_traitsIf6__halffS2_fjLj1280ELj1ELj4ELj1ELj16ENS_18Kernel_traits_baseILj1280EfS2_fS2_fjLj128EEEEELb0ELb1ELb1EEEvNS_9FwdParamsE)
        /*02f0*/ 	.word	0x00000000


	//----- nvinfo : EIATTR_REGCOUNT
	.align		4
.L_134:
        /*02f4*/ 	.byte	0x04, 0x2f
        /*02f6*/ 	.short	(.L_136 - .L_135)
	.align		4
.L_135:
        /*02f8*/ 	.word	index@(_ZN10layer_norm31ln_parallel_residual_fwd_kernelINS_13Kernel_traitsIf6__halffS2_fjLj1280ELj1ELj4ELj1ELj16ENS_18Kernel_traits_baseILj1280EfS2_fS2_fjLj128EEEEELb0ELb1ELb0EEEvNS_9FwdParamsE)
        /*02fc*/ 	.word	0x0000009a


	//----- nvinfo : EIATTR_FRAME_SIZE
	.align		4
.L_136:
        /*0300*/ 	.byte	0x04, 0x11
        /*0302*/ 	.short	(.L_138 - .L_137)
	.align		4
.L_137:
        /*0304*/ 	.word	index@($__internal_58_$__cuda_sm70_shflsync_bfly_p)
        /*0308*/ 	.word	0x00000000


	//----- nvinfo : EIATTR_FRAME_SIZE
	.align		4
.L_138:
        /*030c*/ 	.byte	0x04, 0x11
        /*030e*/ 	.short	(.L_140 - .L_139)
	.align		4
.L_139:
        /*0310*/ 	.word	index@(_ZN10layer_norm31ln_parallel_residual_fwd_kernelINS_13Kernel_traitsIf6__halffS2_fjLj1280ELj1ELj4ELj1ELj16ENS_18Kernel_traits_baseILj1280EfS2_fS2_fjLj128EEEEELb0ELb1ELb0EEEvNS_9FwdParamsE)
        /*0314*/ 	.word	0x00000000


	//----- nvinfo : EIATTR_REGCOUNT
	.align		4
.L_140:
        /*0318*/ 	.byte	0x04, 0x2f
        /*031a*/ 	.short	(.L_142 - .L_141)
	.align		4
.L_141:
        /*031c*/ 	.word	index@(_ZN10layer_norm31ln_parallel_residual_fwd_kernelINS_13Kernel_traitsIf6__halffS2_fjLj1280ELj1ELj4ELj1ELj16ENS_18Kernel_traits_baseILj1280EfS2_fS2_fjLj128EEEEELb0ELb0ELb1EEEvNS_9FwdParamsE)
        /*0320*/ 	.word	0x000000f6


	//----- nvinfo : EIATTR_FRAME_SIZE
	.align		4
.L_142:
        /*0324*/ 	.byte	0x04, 0x11
        /*0326*/ 	.short	(.L_144 - .L_143)
	.align		4
.L_143:
        /*0328*/ 	.word	index@($__internal_57_$__cuda_sm70_shflsync_bfly_p)
        /*032c*/ 	.word	0x00000000


	//----- nvinfo : EIATTR_FRAME_SIZE
	.align		4
.L_144:
        /*0330*/ 	.byte	0x04, 0x11
        /*0332*/ 	.short	(.L_146 - .L_145)
	.align		4
.L_145:
        /*0334*/ 	.word	index@(_ZN10layer_norm31ln_parallel_residual_fwd_kernelINS_13Kernel_traitsIf6__halffS2_fjLj1280ELj1ELj4ELj1ELj16ENS_18Kernel_traits_baseILj1280EfS2_fS2_fjLj128EEEEELb0ELb0ELb1EEEvNS_9FwdParamsE)
        /*0338*/ 	.word	0x00000000


	//----- nvinfo : EIATTR_REGCOUNT
	.align		4
.L_146:
        /*033c*/ 	.byte	0x04, 0x2f
        /*033e*/ 	.short	(.L_148 - .L_147)
	.align		4
.L_147:
        /*0340*/ 	.word	index@(_ZN10layer_norm31ln_parallel_residual_fwd_kernelINS_13Kernel_traitsIf6__halffS2_fjLj1280ELj1ELj4ELj1ELj16ENS_18Kernel_traits_baseILj1280EfS2_fS2_fjLj128EEEEELb0ELb0ELb0EEEvNS_9FwdParamsE)
        /*0344*/ 	.word	0x000000ee


	//----- nvinfo : EIATTR_FRAME_SIZE
	.align		4
.L_148:
        /*0348*/ 	.byte	0x04, 0x11
        /*034a*/ 	.short	(.L_150 - .L_149)
	.align		4
.L_149:
        /*034c*/ 	.word	index@($__internal_56_$__cuda_sm70_shflsync_bfly_p)
        /*0350*/ 	.word	0x00000000


	//----- nvinfo : EIATTR_FRAME_SIZE
	.align		4
.L_150:
        /*0354*/ 	.byte	0x04, 0x11
        /*0356*/ 	.short	(.L_152 - .L_151)
	.align		4
.L_151:
        /*0358*/ 	.word	index@(_ZN10layer_norm31ln_parallel_residual_fwd_kernelINS_13Kernel_traitsIf6__halffS2_fjLj1280ELj1ELj4ELj1ELj16ENS_18Kernel_traits_baseILj1280EfS2_fS2_fjLj128EEEEELb0ELb0ELb0EEEvNS_9FwdParamsE)
        /*035c*/ 	.word	0x00000000


	//----- nvinfo : EIATTR_REGCOUNT
	.align		4
.L_152:
        /*0360*/ 	.byte	0x04, 0x2f
        /*0362*/ 	.short	(.L_154 - .L_153)
	.align		4
.L_153:
        /*0364*/ 	.word	index@(_ZN10layer_norm31ln_parallel_residual_fwd_kernelINS_13Kernel_traitsI6__halfS2_fS2_fjLj1280ELj1ELj4ELj1ELj16ENS_18Kernel_traits_baseILj1280ES2_S2_fS2_fjLj128EEEEELb1ELb1ELb1EEEvNS_9FwdParamsE)
        /*0368*/ 	.word	0x0000009b


	//----- nvinfo : EIATTR_FRAME_SIZE
	.align		4
.L_154:
        /*036c*/ 	.byte	0x04, 0x11
        /*036e*/ 	.short	(.L_156 - .L_155)
	.align		4
.L_155:
        /*0370*/ 	.word	index@($__internal_55_$__cuda_sm70_shflsync_bfly_p)
        /*0374*/ 	.word	0x00000000


	//----- nvinfo : EIATTR_FRAME_SIZE
	.align		4
.L_156:
        /*0378*/ 	.byte	0x04, 0x11
        /*037a*/ 	.short	(.L_158 - .L_157)
	.align		4
.L_157:
        /*037c*/ 	.word	index@(_ZN10layer_norm31ln_parallel_residual_fwd_kernelINS_13Kernel_traitsI6__halfS2_fS2_fjLj1280ELj1ELj4ELj1ELj16ENS_18Kernel_traits_baseILj1280ES2_S2_fS2_fjLj128EEEEELb1ELb1ELb1EEEvNS_9FwdParamsE)
        /*0380*/ 	.word	0x00000000


	//----- nvinfo : EIATTR_REGCOUNT
	.align		4
.L_158:
        /*0384*/ 	.byte	0x04, 0x2f
        /*0386*/ 	.short	(.L_160 - .L_159)
	.align		4
.L_159:
        /*0388*/ 	.word	index@(_ZN10layer_norm31ln_parallel_residual_fwd_kernelINS_13Kernel_traitsI6__halfS2_fS2_fjLj1280ELj1ELj4ELj1ELj16ENS_18Kernel_traits_baseILj1280ES2_S2_fS2_fjLj128EEEEELb1ELb1ELb0EEEvNS_9FwdParamsE)
        /*038c*/ 	.word	0x000000a8


	//----- nvinfo : EIATTR_FRAME_SIZE
	.align		4
.L_160:
        /*0390*/ 	.byte	0x04, 0x11
        /*0392*/ 	.short	(.L_162 - .L_161)
	.align		4
.L_161:
        /*0394*/ 	.word	index@($__internal_54_$__cuda_sm70_shflsync_bfly_p)
        /*0398*/ 	.word	0x00000000


	//----- nvinfo : EIATTR_FRAME_SIZE
	.align		4
.L_162:
        /*039c*/ 	.byte	0x04, 0x11
        /*039e*/ 	.short	(.L_164 - .L_163)
	.align		4
.L_163:
        /*03a0*/ 	.word	index@(_ZN10layer_norm31ln_parallel_residual_fwd_kernelINS_13Kernel_traitsI6__halfS2_fS2_fjLj1280ELj1ELj4ELj1ELj16ENS_18Kernel_traits_baseILj1280ES2_S2_fS2_fjLj128EEEEELb1ELb1ELb0EEEvNS_9FwdParamsE)
        /*03a4*/ 	.word	0x00000000


	//----- nvinfo : EIATTR_REGCOUNT
	.align		4
.L_164:
        /*03a8*/ 	.byte	0x04, 0x2f
        /*03aa*/ 	.short	(.L_166 - .L_165)
	.align		4
.L_165:
        /*03ac*/ 	.word	index@(_ZN10layer_norm31ln_parallel_residual_fwd_kernelINS_13Kernel_traitsI6__halfS2_fS2_fjLj1280ELj1ELj4ELj1ELj16ENS_18Kernel_traits_baseILj1280ES2_S2_fS2_fjLj128EEEEELb1ELb0ELb1EEEvNS_9FwdParamsE)
        /*03b0*/ 	.word	0x000000ff


	//----- nvinfo : EIATTR_FRAME_SIZE
	.align		4
.L_166:
        /*03b4*/ 	.byte	0x04, 0x11
        /*03b6*/ 	.short	(.L_168 - .L_167)
	.align		4
.L_167:
        /*03b8*/ 	.word	index@($__internal_53_$__cuda_sm70_shflsync_bfly_p)
        /*03bc*/ 	.word	0x00000000


	//----- nvinfo : EIATTR_FRAME_SIZE
	.align		4
.L_168:
        /*03c0*/ 	.byte	0x04, 0x11
        /*03c2*/ 	.short	(.L_170 - .L_169)
	.align		4
.L_169:
        /*03c4*/ 	.word	index@(_ZN10layer_norm31ln_parallel_residual_fwd_kernelINS_13Kernel_traitsI6__halfS2_fS2_fjLj1280ELj1ELj4ELj1ELj16ENS_18Kernel_traits_baseILj1280ES2_S2_fS2_fjLj128EEEEELb1ELb0ELb1EEEvNS_9FwdParamsE)
        /*03c8*/ 	.word	0x00000000


	//----- nvinfo : EIATTR_REGCOUNT
	.align		4
.L_170:
        /*03cc*/ 	.byte	0x04, 0x2f
        /*03ce*/ 	.short	(.L_172 - .L_171)
	.align		4
.L_171:
        /*03d0*/ 	.word	index@(_ZN10layer_norm31ln_parallel_residual_fwd_kernelINS_13Kernel_traitsI6__halfS2_fS2_fjLj1280ELj1ELj4ELj1ELj16ENS_18Kernel_traits_baseILj1280ES2_S2_fS2_fjLj128EEEEELb1ELb0ELb0EEEvNS_9FwdParamsE)
        /*03d4*/ 	.word	0x000000fe


	//----- nvinfo : EIATTR_FRAME_SIZE
	.align		4
.L_172:
        /*03d8*/ 	.byte	0x04, 0x11
        /*03da*/ 	.short	(.L_174 - .L_173)
	.align		4
.L_173:
        /*03dc*/ 	.word	index@($__internal_52_$__cuda_sm70_shflsync_bfly_p)
        /*03e0*/ 	.word	0x00000000


	//----- nvinfo : EIATTR_FRAME_SIZE
	.align		4
.L_174:
        /*03e4*/ 	.byte	0x04, 0x11
        /*03e6*/ 	.short	(.L_176 - .L_175)
	.align		4
.L_175:
        /*03e8*/ 	.word	index@(_ZN10layer_norm31ln_parallel_residual_fwd_kernelINS_13Kernel_traitsI6__halfS2_fS2_fjLj1280ELj1ELj4ELj1ELj16ENS_18Kernel_traits_baseILj1280ES2_S2_fS2_fjLj128EEEEELb1ELb0ELb0EEEvNS_9FwdParamsE)
        /*03ec*/ 	.word	0x00000000


	//----- nvinfo : EIATTR_REGCOUNT
	.align		4
.L_176:
        /*03f0*/ 	.byte	0x04, 0x2f
        /*03f2*/ 	.short	(.L_178 - .L_177)
	.align		4
.L_177:
        /*03f4*/ 	.word	index@(_ZN10layer_norm31ln_parallel_residual_fwd_kernelINS_13Kernel_traitsI6__halfS2_fS2_fjLj1280ELj1ELj4ELj1ELj16ENS_18Kernel_traits_baseILj1280ES2_S2_fS2_fjLj128EEEEELb0ELb1ELb1EEEvNS_9FwdParamsE)
        /*03f8*/ 	.word	0x000000a7


	//----- nvinfo : EIATTR_FRAME_SIZE
	.align		4
.L_178:
        /*03fc*/ 	.byte	0x04, 0x11
        /*03fe*/ 	.short	(.L_180 - .L_179)
	.align		4
.L_179:
        /*0400*/ 	.word	index@($__internal_51_$__cuda_sm70_shflsync_bfly_p)
        /*0404*/ 	.word	0x00000000


	//----- nvinfo : EIATTR_FRAME_SIZE
	.align		4
.L_180:
        /*0408*/ 	.byte	0x04, 0x11
        /*040a*/ 	.short	(.L_182 - .L_181)
	.align		4
.L_181:
        /*040c*/ 	.word	index@(_ZN10layer_norm31ln_parallel_residual_fwd_kernelINS_13Kernel_traitsI6__halfS2_fS2_fjLj1280ELj1ELj4ELj1ELj16ENS_18Kernel_traits_baseILj1280ES2_S2_fS2_fjLj128EEEEELb0ELb1ELb1EEEvNS_9FwdParamsE)
        /*0410*/ 	.word	0x00000000


	//----- nvinfo : EIATTR_REGCOUNT
	.align		4
.L_182:
        /*0414*/ 	.byte	0x04, 0x2f
        /*0416*/ 	.short	(.L_184 - .L_183)
	.align		4
.L_183:
        /*0418*/ 	.word	index@(_ZN10layer_norm31ln_parallel_residual_fwd_kernelINS_13Kernel_traitsI6__halfS2_fS2_fjLj1280ELj1ELj4ELj1ELj16ENS_18Kernel_traits_baseILj1280ES2_S2_fS2_fjLj128EEEEELb0ELb1ELb0EEEvNS_9FwdParamsE)
        /*041c*/ 	.word	0x0000009b


	//----- nvinfo : EIATTR_FRAME_SIZE
	.align		4
.L_184:
        /*0420*/ 	.byte	0x04, 0x11
        /*0422*/ 	.short	(.L_186 - .L_185)
	.align		4
.L_185:
        /*0424*/ 	.word	index@($__internal_50_$__cuda_sm70_shflsync_bfly_p)
        /*0428*/ 	.word	0x00000000


	//----- nvinfo : EIATTR_FRAME_SIZE
	.align		4
.L_186:
        /*042c*/ 	.byte	0x04, 0x11
        /*042e*/ 	.short	(.L_188 - .L_187)
	.align		4
.L_187:
        /*0430*/ 	.word	index@(_ZN10layer_norm31ln_parallel_residual_fwd_kernelINS_13Kernel_traitsI6__halfS2_fS2_fjLj1280ELj1ELj4ELj1ELj16ENS_18Kernel_traits_baseILj1280ES2_S2_fS2_fjLj128EEEEELb0ELb1ELb0EEEvNS_9FwdParamsE)
        /*0434*/ 	.word	0x00000000


	//----- nvinfo : EIATTR_REGCOUNT
	.align		4
.L_188:
        /*0438*/ 	.byte	0x04, 0x2f
        /*043a*/ 	.short	(.L_190 - .L_189)
	.align		4
.L_189:
        /*043c*/ 	.word	index@(_ZN10layer_norm31ln_parallel_residual_fwd_kernelINS_13Kernel_traitsI6__halfS2_fS2_fjLj1280ELj1ELj4ELj1ELj16ENS_18Kernel_traits_baseILj1280ES2_S2_fS2_fjLj128EEEEELb0ELb0ELb1EEEvNS_9FwdParamsE)
        /*0440*/ 	.word	0x000000e0


	//----- nvinfo : EIATTR_FRAME_SIZE
	.align		4
.L_190:
        /*0444*/ 	.byte	0x04, 0x11
        /*0446*/ 	.short	(.L_192 - .L_191)
	.align		4
.L_191:
        /*0448*/ 	.word	index@($__internal_49_$__cuda_sm70_shflsync_bfly_p)
        /*044c*/ 	.word	0x00000000


	//----- nvinfo : EIATTR_FRAME_SIZE
	.align		4
.L_192:
        /*0450*/ 	.byte	0x04, 0x11
        /*0452*/ 	.short	(.L_194 - .L_193)
	.align		4
.L_193:
        /*0454*/ 	.word	index@(_ZN10layer_norm31ln_parallel_residual_fwd_kernelINS_13Kernel_traitsI6__halfS2_fS2_fjLj1280ELj1ELj4ELj1ELj16ENS_18Kernel_traits_baseILj1280ES2_S2_fS2_fjLj128EEEEELb0ELb0ELb1EEEvNS_9FwdParamsE)
        /*0458*/ 	.word	0x00000000


	//----- nvinfo : EIATTR_REGCOUNT
	.align		4
.L_194:
        /*045c*/ 	.byte	0x04, 0x2f
        /*045e*/ 	.short	(.L_196 - .L_195)
	.align		4
.L_195:
        /*0460*/ 	.word	index@(_ZN10layer_norm31ln_parallel_residual_fwd_kernelINS_13Kernel_traitsI6__halfS2_fS2_fjLj1280ELj1ELj4ELj1ELj16ENS_18Kernel_traits_baseILj1280ES2_S2_fS2_fjLj128EEEEELb0ELb0ELb0EEEvNS_9FwdParamsE)
        /*0464*/ 	.word	0x000000ef


	//----- nvinfo : EIATTR_FRAME_SIZE
	.align		4
.L_196:
        /*0468*/ 	.byte	0x04, 0x11
        /*046a*/ 	.short	(.L_198 - .L_197)
	.align		4
.L_197:
        /*046c*/ 	.word	index@($__internal_48_$__cuda_sm70_shflsync_bfly_p)
        /*0470*/ 	.word	0x00000000


	//----- nvinfo : EIATTR_FRAME_SIZE
	.align		4
.L_198:
        /*0474*/ 	.byte	0x04, 0x11
        /*0476*/ 	.short	(.L_200 - .L_199)
	.align		4
.L_199:
        /*0478*/ 	.word	index@(_ZN10layer_norm31ln_parallel_residual_fwd_kernelINS_13Kernel_traitsI6__halfS2_fS2_fjLj1280ELj1ELj4ELj1ELj16ENS_18Kernel_traits_baseILj1280ES2_S2_fS2_fjLj128EEEEELb0ELb0ELb0EEEvNS_9FwdParamsE)
        /*047c*/ 	.word	0x00000000


	//----- nvinfo : EIATTR_REGCOUNT
	.align		4
.L_200:
        /*0480*/ 	.byte	0x04, 0x2f
        /*0482*/ 	.short	(.L_202 - .L_201)
	.align		4
.L_201:
        /*0484*/ 	.word	index@(_ZN10layer_norm31ln_parallel_residual_fwd_kernelINS_13Kernel_traitsIf6__halfS2_S2_fjLj1280ELj1ELj4ELj1ELj16ENS_18Kernel_traits_baseILj1280EfS2_S2_S2_fjLj128EEEEELb1ELb1ELb1EEEvNS_9FwdParamsE)
        /*0488*/ 	.word	0x000000a7


	//----- nvinfo : EIATTR_FRAME_SIZE
	.align		4
.L_202:
        /*048c*/ 	.byte	0x04, 0x11
        /*048e*/ 	.short	(.L_204 - .L_203)
	.align		4
.L_203:
        /*0490*/ 	.word	index@($__internal_47_$__cuda_sm70_shflsync_bfly_p)
        /*0494*/ 	.word	0x00000000


	//----- nvinfo : EIATTR_FRAME_SIZE
	.align		4
.L_204:
        /*0498*/ 	.byte	0x04, 0x11
        /*049a*/ 	.short	(.L_206 - .L_205)
	.align		4
.L_205:
        /*049c*/ 	.word	index@(_ZN10layer_norm31ln_parallel_residual_fwd_kernelINS_13Kernel_traitsIf6__halfS2_S2_fjLj1280ELj1ELj4ELj1ELj16ENS_18Kernel_traits_baseILj1280EfS2_S2_S2_fjLj128EEEEELb1ELb1ELb1EEEvNS_9FwdParamsE)
        /*04a0*/ 	.word	0x00000000


	//----- nvinfo : EIATTR_REGCOUNT
	.align		4
.L_206:
        /*04a4*/ 	.byte	0x04, 0x2f
        /*04a6*/ 	.short	(.L_208 - .L_207)
	.align		4
.L_207:
        /*04a8*/ 	.word	index@(_ZN10layer_norm31ln_parallel_residual_fwd_kernelINS_13Kernel_traitsIf6__halfS2_S2_fjLj1280ELj1ELj4ELj1ELj16ENS_18Kernel_traits_baseILj1280EfS2_S2_S2_fjLj128EEEEELb1ELb1ELb0EEEvNS_9FwdParamsE)
        /*04ac*/ 	.word	0x000000a7


	//----- nvinfo : EIATTR_FRAME_SIZE
	.align		4
.L_208:
        /*04b0*/ 	.byte	0x04, 0x11
        /*04b2*/ 	.short	(.L_210 - .L_209)
	.align		4
.L_209:
        /*04b4*/ 	.word	index@($__internal_46_$__cuda_sm70_shflsync_bfly_p)
        /*04b8*/ 	.word	0x00000000


	//----- nvinfo : EIATTR_FRAME_SIZE
	.align		4
.L_210:
        /*04bc*/ 	.byte	0x04, 0x11
        /*04be*/ 	.short	(.L_212 - .L_211)
	.align		4
.L_211:
        /*04c0*/ 	.word	index@(_ZN10layer_norm31ln_parallel_residual_fwd_kernelINS_13Kernel_traitsIf6__halfS2_S2_fjLj1280ELj1ELj4ELj1ELj16ENS_18Kernel_traits_baseILj1280EfS2_S2_S2_fjLj128EEEEELb1ELb1ELb0EEEvNS_9FwdParamsE)
        /*04c4*/ 	.word	0x00000000


	//----- nvinfo : EIATTR_REGCOUNT
	.align		4
.L_212:
        /*04c8*/ 	.byte	0x04, 0x2f
        /*04ca*/ 	.short	(.L_214 - .L_213)
	.align		4
.L_213:
        /*04cc*/ 	.word	index@(_ZN10layer_norm31ln_parallel_residual_fwd_kernelINS_13Kernel_traitsIf6__halfS2_S2_fjLj1280ELj1ELj4ELj1ELj16ENS_18Kernel_traits_baseILj1280EfS2_S2_S2_fjLj128EEEEELb1ELb0ELb1EEEvNS_9FwdParamsE)
        /*04d0*/ 	.word	0x000000fe


	//----- nvinfo : EIATTR_FRAME_SIZE
	.align		4
.L_214:
        /*04d4*/ 	.byte	0x04, 0x11
        /*04d6*/ 	.short	(.L_216 - .L_215)
	.align		4
.L_215:
        /*04d8*/ 	.word	index@($__internal_45_$__cuda_sm70_shflsync_bfly_p)
        /*04dc*/ 	.word	0x00000000


	//----- nvinfo : EIATTR_FRAME_SIZE
	.align		4
.L_216:
        /*04e0*/ 	.byte	0x04, 0x11
        /*04e2*/ 	.short	(.L_218 - .L_217)
	.align		4
.L_217:
        /*04e4*/ 	.word	index@(_ZN10layer_norm31ln_parallel_residual_fwd_kernelINS_13Kernel_traitsIf6__halfS2_S2_fjLj1280ELj1ELj4ELj1ELj16ENS_18Kernel_traits_baseILj1280EfS2_S2_S2_fjLj128EEEEELb1ELb0ELb1EEEvNS_9FwdParamsE)
        /*04e8*/ 	.word	0x00000000


	//----- nvinfo : EIATTR_REGCOUNT
	.align		4
.L_218:
        /*04ec*/ 	.byte	0x04, 0x2f
        /*04ee*/ 	.short	(.L_220 - .L_219)
	.align		4
.L_219:
        /*04f0*/ 	.word	index@(_ZN10layer_norm31ln_parallel_residual_fwd_kernelINS_13Kernel_traitsIf6__halfS2_S2_fjLj1280ELj1ELj4ELj1ELj16ENS_18Kernel_traits_baseILj1280EfS2_S2_S2_fjLj128EEEEELb1ELb0ELb0EEEvNS_9FwdParamsE)
        /*04f4*/ 	.word	0x000000f9


	//----- nvinfo : EIATTR_FRAME_SIZE
	.align		4
.L_220:
        /*04f8*/ 	.byte	0x04, 0x11
        /*04fa*/ 	.short	(.L_222 - .L_221)
	.align		4
.L_221:
        /*04fc*/ 	.word	index@($__internal_44_$__cuda_sm70_shflsync_bfly_p)
        /*0500*/ 	.word	0x00000000


	//----- nvinfo : EIATTR_FRAME_SIZE
	.align		4
.L_222:
        /*0504*/ 	.byte	0x04, 0x11
        /*0506*/ 	.short	(.L_224 - .L_223)
	.align		4
.L_223:
        /*0508*/ 	.word	index@(_ZN10layer_norm31ln_parallel_residual_fwd_kernelINS_13Kernel_traitsIf6__halfS2_S2_fjLj1280ELj1ELj4ELj1ELj16ENS_18Kernel_traits_baseILj1280EfS2_S2_S2_fjLj128EEEEELb1ELb0ELb0EEEvNS_9FwdParamsE)
        /*050c*/ 	.word	0x00000000


	//----- nvinfo : EIATTR_REGCOUNT
	.align		4
.L_224:
        /*0510*/ 	.byte	0x04, 0x2f
        /*0512*/ 	.short	(.L_226 - .L_225)
	.align		4
.L_225:
        /*0514*/ 	.word	index@(_ZN10layer_norm31ln_parallel_residual_fwd_kernelINS_13Kernel_traitsIf6__halfS2_S2_fjLj1280ELj1ELj4ELj1ELj16ENS_18Kernel_traits_baseILj1280EfS2_S2_S2_fjLj128EEEEELb0ELb1ELb1EEEvNS_9FwdParamsE)
        /*0518*/ 	.word	0x0000009f


	//----- nvinfo : EIATTR_FRAME_SIZE
	.align		4
.L_226:
        /*051c*/ 	.byte	0x04, 0x11
        /*051e*/ 	.short	(.L_228 - .L_227)
	.align		4
.L_227:
        /*0520*/ 	.word	index@($__internal_43_$__cuda_sm70_shflsync_bfly_p)
        /*0524*/ 	.word	0x00000000


	//----- nvinfo : EIATTR_FRAME_SIZE
	.align		4
.L_228:
        /*0528*/ 	.byte	0x04, 0x11
        /*052a*/ 	.short	(.L_230 - .L_229)
	.align		4
.L_229:
        /*052c*/ 	.word	index@(_ZN10layer_norm31ln_parallel_residual_fwd_kernelINS_13Kernel_traitsIf6__halfS2_S2_fjLj1280ELj1ELj4ELj1ELj16ENS_18Kernel_traits_baseILj1280EfS2_S2_S2_fjLj128EEEEELb0ELb1ELb1EEEvNS_9FwdParamsE)
        /*0530*/ 	.word	0x00000000


	//----- nvinfo : EIATTR_REGCOUNT
	.align		4
.L_230:
        /*0534*/ 	.byte	0x04, 0x2f
        /*0536*/ 	.short	(.L_232 - .L_231)
	.align		4
.L_231:
        /*0538*/ 	.word	index@(_ZN10layer_norm31ln_parallel_residual_fwd_kernelINS_13Kernel_traitsIf6__halfS2_S2_fjLj1280ELj1ELj4ELj1ELj16ENS_18Kernel_traits_baseILj1280EfS2_S2_S2_fjLj128EEEEELb0ELb1ELb0EEEvNS_9FwdParamsE)
        /*053c*/ 	.word	0x00000099


	//----- nvinfo : EIATTR_FRAME_SIZE
	.align		4
.L_232:
        /*0540*/ 	.byte	0x04, 0x11
        /*0542*/ 	.short	(.L_234 - .L_233)
	.align		4
.L_233:
        /*0544*/ 	.word	index@($__internal_42_$__cuda_sm70_shflsync_bfly_p)
        /*0548*/ 	.word	0x00000000


	//----- nvinfo : EIATTR_FRAME_SIZE
	.align		4
.L_234:
        /*054c*/ 	.byte	0x04, 0x11
        /*054e*/ 	.short	(.L_236 - .L_235)
	.align		4
.L_235:
        /*0550*/ 	.word	index@(_ZN10layer_norm31ln_parallel_residual_fwd_kernelINS_13Kernel_traitsIf6__halfS2_S2_fjLj1280ELj1ELj4ELj1ELj16ENS_18Kernel_traits_baseILj1280EfS2_S2_S2_fjLj128EEEEELb0ELb1ELb0EEEvNS_9FwdParamsE)
        /*0554*/ 	.word	0x00000000


	//----- nvinfo : EIATTR_REGCOUNT
	.align		4
.L_236:
        /*0558*/ 	.byte	0x04, 0x2f
        /*055a*/ 	.short	(.L_238 - .L_237)
	.align		4
.L_237:
        /*055c*/ 	.word	index@(_ZN10layer_norm31ln_parallel_residual_fwd_kernelINS_13Kernel_traitsIf6__halfS2_S2_fjLj1280ELj1ELj4ELj1ELj16ENS_18Kernel_traits_baseILj1280EfS2_S2_S2_fjLj128EEEEELb0ELb0ELb1EEEvNS_9FwdParamsE)
        /*0560*/ 	.word	0x000000ff


	//----- nvinfo : EIATTR_FRAME_SIZE
	.align		4
.L_238:
        /*0564*/ 	.byte	0x04, 0x11
        /*0566*/ 	.short	(.L_240 - .L_239)
	.align		4
.L_239:
        /*0568*/ 	.word	index@($__internal_41_$__cuda_sm70_shflsync_bfly_p)
        /*056c*/ 	.word	0x00000000


	//----- nvinfo : EIATTR_FRAME_SIZE
	.align		4
.L_240:
        /*0570*/ 	.byte	0x04, 0x11
        /*0572*/ 	.short	(.L_242 - .L_241)
	.align		4
.L_241:
        /*0574*/ 	.word	index@(_ZN10layer_norm31ln_parallel_residual_fwd_kernelINS_13Kernel_traitsIf6__halfS2_S2_fjLj1280ELj1ELj4ELj1ELj16ENS_18Kernel_traits_baseILj1280EfS2_S2_S2_fjLj128EEEEELb0ELb0ELb1EEEvNS_9FwdParamsE)
        /*0578*/ 	.word	0x00000000


	//----- nvinfo : EIATTR_REGCOUNT
	.align		4
.L_242:
        /*057c*/ 	.byte	0x04, 0x2f
        /*057e*/ 	.short	(.L_244 - .L_243)
	.align		4
.L_243:
        /*0580*/ 	.word	index@(_ZN10layer_norm31ln_parallel_residual_fwd_kernelINS_13Kernel_traitsIf6__halfS2_S2_fjLj1280ELj1ELj4ELj1ELj16ENS_18Kernel_traits_baseILj1280EfS2_S2_S2_fjLj128EEEEELb0ELb0ELb0EEEvNS_9FwdParamsE)
        /*0584*/ 	.word	0x000000ee


	//----- nvinfo : EIATTR_FRAME_SIZE
	.align		4
.L_244:
        /*0588*/ 	.byte	0x04, 0x11
        /*058a*/ 	.short	(.L_246 - .L_245)
	.align		4
.L_245:
        /*058c*/ 	.word	index@($__internal_40_$__cuda_sm70_shflsync_bfly_p)
        /*0590*/ 	.word	0x00000000


	//----- nvinfo : EIATTR_FRAME_SIZE
	.align		4
.L_246:
        /*0594*/ 	.byte	0x04, 0x11
        /*0596*/ 	.short	(.L_248 - .L_247)
	.align		4
.L_247:
        /*0598*/ 	.word	index@(_ZN10layer_norm31ln_parallel_residual_fwd_kernelINS_13Kernel_traitsIf6__halfS2_S2_fjLj1280ELj1ELj4ELj1ELj16ENS_18Kernel_traits_baseILj1280EfS2_S2_S2_fjLj128EEEEELb0ELb0ELb0EEEvNS_9FwdParamsE)
        /*059c*/ 	.word	0x00000000


	//----- nvinfo : EIATTR_REGCOUNT
	.align		4
.L_248:
        /*05a0*/ 	.byte	0x04, 0x2f
        /*05a2*/ 	.short	(.L_250 - .L_249)
	.align		4
.L_249:
        /*05a4*/ 	.word	index@(_ZN10layer_norm31ln_parallel_residual_fwd_kernelINS_13Kernel_traitsIf13__nv_bfloat16fS2_fjLj1280ELj1ELj4ELj1ELj16ENS_18Kernel_traits_baseILj1280EfS2_fS2_fjLj128EEEEELb1ELb1ELb1EEEvNS_9FwdParamsE)
        /*05a8*/ 	.word	0x000000a8


	//----- nvinfo : EIATTR_FRAME_SIZE
	.align		4
.L_250:
        /*05ac*/ 	.byte	0x04, 0x11
        /*05ae*/ 	.short	(.L_252 - .L_251)
	.align		4
.L_251:
        /*05b0*/ 	.word	index@($__internal_39_$__cuda_sm70_shflsync_bfly_p)
        /*05b4*/ 	.word	0x00000000


	//----- nvinfo : EIATTR_FRAME_SIZE
	.align		4
.L_252:
        /*05b8*/ 	.byte	0x04, 0x11
        /*05ba*/ 	.short	(.L_254 - .L_253)
	.align		4
.L_253:
        /*05bc*/ 	.word	index@(_ZN10layer_norm31ln_parallel_residual_fwd_kernelINS_13Kernel_traitsIf13__nv_bfloat16fS2_fjLj1280ELj1ELj4ELj1ELj16ENS_18Kernel_traits_baseILj1280EfS2_fS2_fjLj128EEEEELb1ELb1ELb1EEEvNS_9FwdParamsE)
        /*05c0*/ 	.word	0x00000000


	//----- nvinfo : EIATTR_REGCOUNT
	.align		4
.L_254:
        /*05c4*/ 	.byte	0x04, 0x2f
        /*05c6*/ 	.short	(.L_256 - .L_255)
	.align		4
.L_255:
        /*05c8*/ 	.word	index@(_ZN10layer_norm31ln_parallel_residual_fwd_kernelINS_13Kernel_traitsIf13__nv_bfloat16fS2_fjLj1280ELj1ELj4ELj1ELj16ENS_18Kernel_traits_baseILj1280EfS2_fS2_fjLj128EEEEELb1ELb1ELb0EEEvNS_9FwdParamsE)
        /*05cc*/ 	.word	0x000000a8


	//----- nvinfo : EIATTR_FRAME_SIZE
	.align		4
.L_256:
        /*05d0*/ 	.byte	0x04, 0x11
        /*05d2*/ 	.short	(.L_258 - .L_257)
	.align		4
.L_257:
        /*05d4*/ 	.word	index@($__internal_38_$__cuda_sm70_shflsync_bfly_p)
        /*05d8*/ 	.word	0x00000000


	//----- nvinfo : EIATTR_FRAME_SIZE
	.align		4
.L_258:
        /*05dc*/ 	.byte	0x04, 0x11
        /*05de*/ 	.short	(.L_260 - .L_259)
	.align		4
.L_259:
        /*05e0*/ 	.word	index@(_ZN10layer_norm31ln_parallel_residual_fwd_kernelINS_13Kernel_traitsIf13__nv_bfloat16fS2_fjLj1280ELj1ELj4ELj1ELj16ENS_18Kernel_traits_baseILj1280EfS2_fS2_fjLj128EEEEELb1ELb1ELb0EEEvNS_9FwdParamsE)
        /*05e4*/ 	.word	0x00000000


	//----- nvinfo : EIATTR_REGCOUNT
	.align		4
.L_260:
        /*05e8*/ 	.byte	0x04, 0x2f
        /*05ea*/ 	.short	(.L_262 - .L_261)
	.align		4
.L_261:
        /*05ec*/ 	.word	index@(_ZN10layer_norm31ln_parallel_residual_fwd_kernelINS_13Kernel_traitsIf13__nv_bfloat16fS2_fjLj1280ELj1ELj4ELj1ELj16ENS_18Kernel_traits_baseILj1280EfS2_fS2_fjLj128EEEEELb1ELb0ELb1EEEvNS_9FwdParamsE)
        /*05f0*/ 	.word	0x000000fe


	//----- nvinfo : EIATTR_FRAME_SIZE
	.align		4
.L_262:
        /*05f4*/ 	.byte	0x04, 0x11
        /*05f6*/ 	.short	(.L_264 - .L_263)
	.align		4
.L_263:
        /*05f8*/ 	.word	index@($__internal_37_$__cuda_sm70_shflsync_bfly_p)
        /*05fc*/ 	.word	0x00000000


	//----- nvinfo : EIATTR_FRAME_SIZE
	.align		4
.L_264:
        /*0600*/ 	.byte	0x04, 0x11
        /*0602*/ 	.short	(.L_266 - .L_265)
	.align		4
.L_265:
        /*0604*/ 	.word	index@(_ZN10layer_norm31ln_parallel_residual_fwd_kernelINS_13Kernel_traitsIf13__nv_bfloat16fS2_fjLj1280ELj1ELj4ELj1ELj16ENS_18Kernel_traits_baseILj1280EfS2_fS2_fjLj128EEEEELb1ELb0ELb1EEEvNS_9FwdParamsE)
        /*0608*/ 	.word	0x00000000


	//----- nvinfo : EIATTR_REGCOUNT
	.align		4
.L_266:
        /*060c*/ 	.byte	0x04, 0x2f
        /*060e*/ 	.short	(.L_268 - .L_267)
	.align		4
.L_267:
        /*0610*/ 	.word	index@(_ZN10layer_norm31ln_parallel_residual_fwd_kernelINS_13Kernel_traitsIf13__nv_bfloat16fS2_fjLj1280ELj1ELj4ELj1ELj16ENS_18Kernel_traits_baseILj1280EfS2_fS2_fjLj128EEEEELb1ELb0ELb0EEEvNS_9FwdParamsE)
        /*0614*/ 	.word	0x000000fe


	//----- nvinfo : EIATTR_FRAME_SIZE
	.align		4
.L_268:
        /*0618*/ 	.byte	0x04, 0x11
        /*061a*/ 	.short	(.L_270 - .L_269)
	.align		4
.L_269:
        /*061c*/ 	.word	index@($__internal_36_$__cuda_sm70_shflsync_bfly_p)
        /*0620*/ 	.word	0x00000000


	//----- nvinfo : EIATTR_FRAME_SIZE
	.align		4
.L_270:
        /*0624*/ 	.byte	0x04, 0x11
        /*0626*/ 	.short	(.L_272 - .L_271)
	.align		4
.L_271:
        /*0628*/ 	.word	index@(_ZN10layer_norm31ln_parallel_residual_fwd_kernelINS_13Kernel_traitsIf13__nv_bfloat16fS2_fjLj1280ELj1ELj4ELj1ELj16ENS_18Kernel_traits_baseILj1280EfS2_fS2_fjLj128EEEEELb1ELb0ELb0EEEvNS_9FwdParamsE)
        /*062c*/ 	.word	0x00000000


	//----- nvinfo : EIATTR_REGCOUNT
	.align		4
.L_272:
        /*0630*/ 	.byte	0x04, 0x2f
        /*0632*/ 	.short	(.L_274 - .L_273)
	.align		4
.L_273:
        /*0634*/ 	.word	index@(_ZN10layer_norm31ln_parallel_residual_fwd_kernelINS_13Kernel_traitsIf13__nv_bfloat16fS2_fjLj1280ELj1ELj4ELj1ELj16ENS_18Kernel_traits_baseILj1280EfS2_fS2_fjLj128EEEEELb0ELb1ELb1EEEvNS_9FwdParamsE)
        /*0638*/ 	.word	0x000000a3


	//----- nvinfo : EIATTR_FRAME_SIZE
	.align		4
.L_274:
        /*063c*/ 	.byte	0x04, 0x11
        /*063e*/ 	.short	(.L_276 - .L_275)
	.align		4
.L_275:
        /*0640*/ 	.word	index@($__internal_35_$__cuda_sm70_shflsync_bfly_p)
        /*0644*/ 	.word	0x00000000


	//----- nvinfo : EIATTR_FRAME_SIZE
	.align		4
.L_276:
        /*0648*/ 	.byte	0x04, 0x11
        /*064a*/ 	.short	(.L_278 - .L_277)
	.align		4
.L_277:
        /*064c*/ 	.word	index@(_ZN10layer_norm31ln_parallel_residual_fwd_kernelINS_13Kernel_traitsIf13__nv_bfloat16fS2_fjLj1280ELj1ELj4ELj1ELj16ENS_18Kernel_traits_baseILj1280EfS2_fS2_fjLj128EEEEELb0ELb1ELb1EEEvNS_9FwdParamsE)
        /*0650*/ 	.word	0x00000000


	//----- nvinfo : EIATTR_REGCOUNT
	.align		4
.L_278:
        /*0654*/ 	.byte	0x04, 0x2f
        /*0656*/ 	.short	(.L_280 - .L_279)
	.align		4
.L_279:
        /*0658*/ 	.word	index@(_ZN10layer_norm31ln_parallel_residual_fwd_kernelINS_13Kernel_traitsIf13__nv_bfloat16fS2_fjLj1280ELj1ELj4ELj1ELj16ENS_18Kernel_traits_baseILj1280EfS2_fS2_fjLj128EEEEELb0ELb1ELb0EEEvNS_9FwdParamsE)
        /*065c*/ 	.word	0x0000009a


	//----- nvinfo : EIATTR_FRAME_SIZE
	.align		4
.L_280:
        /*0660*/ 	.byte	0x04, 0x11
        /*0662*/ 	.short	(.L_282 - .L_281)
	.align		4
.L_281:
        /*0664*/ 	.word	index@($__internal_34_$__cuda_sm70_shflsync_bfly_p)
        /*0668*/ 	.word	0x00000000


	//----- nvinfo : EIATTR_FRAME_SIZE
	.align		4
.L_282:
        /*066c*/ 	.byte	0x04, 0x11
        /*066e*/ 	.short	(.L_284 - .L_283)
	.align		4
.L_283:
        /*0670*/ 	.word	index@(_ZN10layer_norm31ln_parallel_residual_fwd_kernelINS_13Kernel_traitsIf13__nv_bfloat16fS2_fjLj1280ELj1ELj4ELj1ELj16ENS_18Kernel_traits_baseILj1280EfS2_fS2_fjLj128EEEEELb0ELb1ELb0EEEvNS_9FwdParamsE)
        /*0674*/ 	.word	0x00000000


	//----- nvinfo : EIATTR_REGCOUNT
	.align		4
.L_284:
        /*0678*/ 	.byte	0x04, 0x2f
        /*067a*/ 	.short	(.L_286 - .L_285)
	.align		4
.L_285:
        /*067c*/ 	.word	index@(_ZN10layer_norm31ln_parallel_residual_fwd_kernelINS_13Kernel_traitsIf13__nv_bfloat16fS2_fjLj1280ELj1ELj4ELj1ELj16ENS_18Kernel_traits_baseILj1280EfS2_fS2_fjLj128EEEEELb0ELb0ELb1EEEvNS_9FwdParamsE)
        /*0680*/ 	.word	0x000000f6


	//----- nvinfo : EIATTR_FRAME_SIZE
	.align		4
.L_286:
        /*0684*/ 	.byte	0x04, 0x11
        /*0686*/ 	.short	(.L_288 - .L_287)
	.align		4
.L_287:
        /*0688*/ 	.word	index@($__internal_33_$__cuda_sm70_shflsync_bfly_p)
        /*068c*/ 	.word	0x00000000


	//----- nvinfo : EIATTR_FRAME_SIZE
	.align		4
.L_288:
        /*0690*/ 	.byte	0x04, 0x11
        /*0692*/ 	.short	(.L_290 - .L_289)
	.align		4
.L_289:
        /*0694*/ 	.word	index@(_ZN10layer_norm31ln_parallel_residual_fwd_kernelINS_13Kernel_traitsIf13__nv_bfloat16fS2_fjLj1280ELj1ELj4ELj1ELj16ENS_18Kernel_traits_baseILj1280EfS2_fS2_fjLj128EEEEELb0ELb0ELb1EEEvNS_9FwdParamsE)
        /*0698*/ 	.word	0x00000000


	//----- nvinfo : EIATTR_REGCOUNT
	.align		4
.L_290:
        /*069c*/ 	.byte	0x04, 0x2f
        /*069e*/ 	.short	(.L_292 - .L_291)
	.align		4
.L_291:
        /*06a0*/ 	.word	index@(_ZN10layer_norm31ln_parallel_residual_fwd_kernelINS_13Kernel_traitsIf13__nv_bfloat16fS2_fjLj1280ELj1ELj4ELj1ELj16ENS_18Kernel_traits_baseILj1280EfS2_fS2_fjLj128EEEEELb0ELb0ELb0EEEvNS_9FwdParamsE)
        /*06a4*/ 	.word	0x000000ee


	//----- nvinfo : EIATTR_FRAME_SIZE
	.align		4
.L_292:
        /*06a8*/ 	.byte	0x04, 0x11
        /*06aa*/ 	.short	(.L_294 - .L_293)
	.align		4
.L_293:
        /*06ac*/ 	.word	index@($__internal_32_$__cuda_sm70_shflsync_bfly_p)
        /*06b0*/ 	.word	0x00000000


	//----- nvinfo : EIATTR_FRAME_SIZE
	.align		4
.L_294:
        /*06b4*/ 	.byte	0x04, 0x11
        /*06b6*/ 	.short	(.L_296 - .L_295)
	.align		4
.L_295:
        /*06b8*/ 	.word	index@(_ZN10layer_norm31ln_parallel_residual_fwd_kernelINS_13Kernel_traitsIf13__nv_bfloat16fS2_fjLj1280ELj1ELj4ELj1ELj16ENS_18Kernel_traits_baseILj1280EfS2_fS2_fjLj128EEEEELb0ELb0ELb0EEEvNS_9FwdParamsE)
        /*06bc*/ 	.word	0x00000000


	//----- nvinfo : EIATTR_REGCOUNT
	.align		4
.L_296:
        /*06c0*/ 	.byte	0x04, 0x2f
        /*06c2*/ 	.short	(.L_298 - .L_297)
	.align		4
.L_297:
        /*06c4*/ 	.word	index@(_ZN10layer_norm31ln_parallel_residual_fwd_kernelINS_13Kernel_traitsI13__nv_bfloat16S2_fS2_fjLj1280ELj1ELj4ELj1ELj16ENS_18Kernel_traits_baseILj1280ES2_S2_fS2_fjLj128EEEEELb1ELb1ELb1EEEvNS_9FwdParamsE)
        /*06c8*/ 	.word	0x00000099


	//----- nvinfo : EIATTR_FRAME_SIZE
	.align		4
.L_298:
        /*06cc*/ 	.byte	0x04, 0x11
        /*06ce*/ 	.short	(.L_300 - .L_299)
	.align		4
.L_299:
        /*06d0*/ 	.word	index@($__internal_31_$__cuda_sm70_shflsync_bfly_p)
        /*06d4*/ 	.word	0x00000000


	//----- nvinfo : EIATTR_FRAME_SIZE
	.align		4
.L_300:
        /*06d8*/ 	.byte	0x04, 0x11
        /*06da*/ 	.short	(.L_302 - .L_301)
	.align		4
.L_301:
        /*06dc*/ 	.word	index@(_ZN10layer_norm31ln_parallel_residual_fwd_kernelINS_13Kernel_traitsI13__nv_bfloat16S2_fS2_fjLj1280ELj1ELj4ELj1ELj16ENS_18Kernel_traits_baseILj1280ES2_S2_fS2_fjLj128EEEEELb1ELb1ELb1EEEvNS_9FwdParamsE)
        /*06e0*/ 	.word	0x00000000


	//----- nvinfo : EIATTR_REGCOUNT
	.align		4
.L_302:
        /*06e4*/ 	.byte	0x04, 0x2f
        /*06e6*/ 	.short	(.L_304 - .L_303)
	.align		4
.L_303:
        /*06e8*/ 	.word	index@(_ZN10layer_norm31ln_parallel_residual_fwd_kernelINS_13Kernel_traitsI13__nv_bfloat16S2_fS2_fjLj1280ELj1ELj4ELj1ELj16ENS_18Kernel_traits_baseILj1280ES2_S2_fS2_fjLj128EEEEELb1ELb1ELb0EEEvNS_9FwdParamsE)
        /*06ec*/ 	.word	0x000000a8


	//----- nvinfo : EIATTR_FRAME_SIZE
	.align		4
.L_304:
        /*06f0*/ 	.byte	0x04, 0x11
        /*06f2*/ 	.short	(.L_306 - .L_305)
	.align		4
.L_305:
        /*06f4*/ 	.word	index@($__internal_30_$__cuda_sm70_shflsync_bfly_p)
        /*06f8*/ 	.word	0x00000000


	//----- nvinfo : EIATTR_FRAME_SIZE
	.align		4
.L_306:
        /*06fc*/ 	.byte	0x04, 0x11
        /*06fe*/ 	.short	(.L_308 - .L_307)
	.align		4
.L_307:
        /*0700*/ 	.word	index@(_ZN10layer_norm31ln_parallel_residual_fwd_kernelINS_13Kernel_traitsI13__nv_bfloat16S2_fS2_fjLj1280ELj1ELj4ELj1ELj16ENS_18Kernel_traits_baseILj1280ES2_S2_fS2_fjLj128EEEEELb1ELb1ELb0EEEvNS_9FwdParamsE)
        /*0704*/ 	.word	0x00000000


	//----- nvinfo : EIATTR_REGCOUNT
	.align		4
.L_308:
        /*0708*/ 	.byte	0x04, 0x2f
        /*070a*/ 	.short	(.L_310 - .L_309)
	.align		4
.L_309:
        /*070c*/ 	.word	index@(_ZN10layer_norm31ln_parallel_residual_fwd_kernelINS_13Kernel_traitsI13__nv_bfloat16S2_fS2_fjLj1280ELj1ELj4ELj1ELj16ENS_18Kernel_traits_baseILj1280ES2_S2_fS2_fjLj128EEEEELb1ELb0ELb1EEEvNS_9FwdParamsE)
        /*0710*/ 	.word	0x000000ef


	//----- nvinfo : EIATTR_FRAME_SIZE
	.align		4
.L_310:
        /*0714*/ 	.byte	0x04, 0x11
        /*0716*/ 	.short	(.L_312 - .L_311)
	.align		4
.L_311:
        /*0718*/ 	.word	index@($__internal_29_$__cuda_sm70_shflsync_bfly_p)
        /*071c*/ 	.word	0x00000000


	//----- nvinfo : EIATTR_FRAME_SIZE
	.align		4
.L_312:
        /*0720*/ 	.byte	0x04, 0x11
        /*0722*/ 	.short	(.L_314 - .L_313)
	.align		4
.L_313:
        /*0724*/ 	.word	index@(_ZN10layer_norm31ln_parallel_residual_fwd_kernelINS_13Kernel_traitsI13__nv_bfloat16S2_fS2_fjLj1280ELj1ELj4ELj1ELj16ENS_18Kernel_traits_baseILj1280ES2_S2_fS2_fjLj128EEEEELb1ELb0ELb1EEEvNS_9FwdParamsE)
        /*0728*/ 	.word	0x00000000


	//----- nvinfo : EIATTR_REGCOUNT
	.align		4
.L_314:
        /*072c*/ 	.byte	0x04, 0x2f
        /*072e*/ 	.short	(.L_316 - .L_315)
	.align		4
.L_315:
        /*0730*/ 	.word	index@(_ZN10layer_norm31ln_parallel_residual_fwd_kernelINS_13Kernel_traitsI13__nv_bfloat16S2_fS2_fjLj1280ELj1ELj4ELj1ELj16ENS_18Kernel_traits_baseILj1280ES2_S2_fS2_fjLj128EEEEELb1ELb0ELb0EEEvNS_9FwdParamsE)
        /*0734*/ 	.word	0x000000fe


	//----- nvinfo : EIATTR_FRAME_SIZE
	.align		4
.L_316:
        /*0738*/ 	.byte	0x04, 0x11
        /*073a*/ 	.short	(.L_318 - .L_317)
	.align		4
.L_317:
        /*073c*/ 	.word	index@($__internal_28_$__cuda_sm70_shflsync_bfly_p)
        /*0740*/ 	.word	0x00000000


	//----- nvinfo : EIATTR_FRAME_SIZE
	.align		4
.L_318:
        /*0744*/ 	.byte	0x04, 0x11
        /*0746*/ 	.short	(.L_320 - .L_319)
	.align		4
.L_319:
        /*0748*/ 	.word	index@(_ZN10layer_norm31ln_parallel_residual_fwd_kernelINS_13Kernel_traitsI13__nv_bfloat16S2_fS2_fjLj1280ELj1ELj4ELj1ELj16ENS_18Kernel_traits_baseILj1280ES2_S2_fS2_fjLj128EEEEELb1ELb0ELb0EEEvNS_9FwdParamsE)
        /*074c*/ 	.word	0x00000000


	//----- nvinfo : EIATTR_REGCOUNT
	.align		4
.L_320:
        /*0750*/ 	.byte	0x04, 0x2f
        /*0752*/ 	.short	(.L_322 - .L_321)
	.align		4
.L_321:
        /*0754*/ 	.word	index@(_ZN10layer_norm31ln_parallel_residual_fwd_kernelINS_13Kernel_traitsI13__nv_bfloat16S2_fS2_fjLj1280ELj1ELj4ELj1ELj16ENS_18Kernel_traits_baseILj1280ES2_S2_fS2_fjLj128EEEEELb0ELb1ELb1EEEvNS_9FwdParamsE)
        /*0758*/ 	.word	0x000000a7


	//----- nvinfo : EIATTR_FRAME_SIZE
	.align		4
.L_322:
        /*075c*/ 	.byte	0x04, 0x11
        /*075e*/ 	.short	(.L_324 - .L_323)
	.align		4
.L_323:
        /*0760*/ 	.word	index@($__internal_27_$__cuda_sm70_shflsync_bfly_p)
        /*0764*/ 	.word	0x00000000


	//----- nvinfo : EIATTR_FRAME_SIZE
	.align		4
.L_324:
        /*0768*/ 	.byte	0x04, 0x11
        /*076a*/ 	.short	(.L_326 - .L_325)
	.align		4
.L_325:
        /*076c*/ 	.word	index@(_ZN10layer_norm31ln_parallel_residual_fwd_kernelINS_13Kernel_traitsI13__nv_bfloat16S2_fS2_fjLj1280ELj1ELj4ELj1ELj16ENS_18Kernel_traits_baseILj1280ES2_S2_fS2_fjLj128EEEEELb0ELb1ELb1EEEvNS_9FwdParamsE)
        /*0770*/ 	.word	0x00000000


	//----- nvinfo : EIATTR_REGCOUNT
	.align		4
.L_326:
        /*0774*/ 	.byte	0x04, 0x2f
        /*0776*/ 	.short	(.L_328 - .L_327)
	.align		4
.L_327:
        /*0778*/ 	.word	index@(_ZN10layer_norm31ln_parallel_residual_fwd_kernelINS_13Kernel_traitsI13__nv_bfloat16S2_fS2_fjLj1280ELj1ELj4ELj1ELj16ENS_18Kernel_traits_baseILj1280ES2_S2_fS2_fjLj128EEEEELb0ELb1ELb0EEEvNS_9FwdParamsE)
        /*077c*/ 	.word	0x0000009b


	//----- nvinfo : EIATTR_FRAME_SIZE
	.align		4
.L_328:
        /*0780*/ 	.byte	0x04, 0x11
        /*0782*/ 	.short	(.L_330 - .L_329)
	.align		4
.L_329:
        /*0784*/ 	.word	index@($__internal_26_$__cuda_sm70_shflsync_bfly_p)
        /*0788*/ 	.word	0x00000000


	//----- nvinfo : EIATTR_FRAME_SIZE
	.align		4
.L_330:
        /*078c*/ 	.byte	0x04, 0x11
        /*078e*/ 	.short	(.L_332 - .L_331)
	.align		4
.L_331:
        /*0790*/ 	.word	index@(_ZN10layer_norm31ln_parallel_residual_fwd_kernelINS_13Kernel_traitsI13__nv_bfloat16S2_fS2_fjLj1280ELj1ELj4ELj1ELj16ENS_18Kernel_traits_baseILj1280ES2_S2_fS2_fjLj128EEEEELb0ELb1ELb0EEEvNS_9FwdParamsE)
        /*0794*/ 	.word	0x00000000


	//----- nvinfo : EIATTR_REGCOUNT
	.align		4
.L_332:
        /*0798*/ 	.byte	0x04, 0x2f
        /*079a*/ 	.short	(.L_334 - .L_333)
	.align		4
.L_333:
        /*079c*/ 	.word	index@(_ZN10layer_norm31ln_parallel_residual_fwd_kernelINS_13Kernel_traitsI13__nv_bfloat16S2_fS2_fjLj1280ELj1ELj4ELj1ELj16ENS_18Kernel_traits_baseILj1280ES2_S2_fS2_fjLj128EEEEELb0ELb0ELb1EEEvNS_9FwdParamsE)
        /*07a0*/ 	.word	0x000000e2


	//----- nvinfo : EIATTR_FRAME_SIZE
	.align		4
.L_334:
        /*07a4*/ 	.byte	0x04, 0x11
        /*07a6*/ 	.short	(.L_336 - .L_335)
	.align		4
.L_335:
        /*07a8*/ 	.word	index@($__internal_25_$__cuda_sm70_shflsync_bfly_p)
        /*07ac*/ 	.word	0x00000000


	//----- nvinfo : EIATTR_FRAME_SIZE
	.align		4
.L_336:
        /*07b0*/ 	.byte	0x04, 0x11
        /*07b2*/ 	.short	(.L_338 - .L_337)
	.align		4
.L_337:
        /*07b4*/ 	.word	index@(_ZN10layer_norm31ln_parallel_residual_fwd_kernelINS_13Kernel_traitsI13__nv_bfloat16S2_fS2_fjLj1280ELj1ELj4ELj1ELj16ENS_18Kernel_traits_baseILj1280ES2_S2_fS2_fjLj128EEEEELb0ELb0ELb1EEEvNS_9FwdParamsE)
        /*07b8*/ 	.word	0x00000000


	//----- nvinfo : EIATTR_REGCOUNT
	.align		4
.L_338:
        /*07bc*/ 	.byte	0x04, 0x2f
        /*07be*/ 	.short	(.L_340 - .L_339)
	.align		4
.L_339:
        /*07c0*/ 	.word	index@(_ZN10layer_norm31ln_parallel_residual_fwd_kernelINS_13Kernel_traitsI13__nv_bfloat16S2_fS2_fjLj1280ELj1ELj4ELj1ELj16ENS_18Kernel_traits_baseILj1280ES2_S2_fS2_fjLj128EEEEELb0ELb0ELb0EEEvNS_9FwdParamsE)
        /*07c4*/ 	.word	0x000000ef


	//----- nvinfo : EIATTR_FRAME_SIZE
	.align		4
.L_340:
        /*07c8*/ 	.byte	0x04, 0x11
        /*07ca*/ 	.short	(.L_342 - .L_341)
	.align		4
.L_341:
        /*07cc*/ 	.word	index@($__internal_24_$__cuda_sm70_shflsync_bfly_p)
        /*07d0*/ 	.word	0x00000000


	//----- nvinfo : EIATTR_FRAME_SIZE
	.align		4
.L_342:
        /*07d4*/ 	.byte	0x04, 0x11
        /*07d6*/ 	.short	(.L_344 - .L_343)
	.align		4
.L_343:
        /*07d8*/ 	.word	index@(_ZN10layer_norm31ln_parallel_residual_fwd_kernelINS_13Kernel_traitsI13__nv_bfloat16S2_fS2_fjLj1280ELj1ELj4ELj1ELj16ENS_18Kernel_traits_baseILj1280ES2_S2_fS2_fjLj128EEEEELb0ELb0ELb0EEEvNS_9FwdParamsE)
        /*07dc*/ 	.word	0x00000000


	//----- nvinfo : EIATTR_REGCOUNT
	.align		4
.L_344:
        /*07e0*/ 	.byte	0x04, 0x2f
        /*07e2*/ 	.short	(.L_346 - .L_345)
	.align		4
.L_345:
        /*07e4*/ 	.word	index@(_ZN10layer_norm31ln_parallel_residual_fwd_kernelINS_13Kernel_traitsIf13__nv_bfloat16S2_S2_fjLj1280ELj1ELj4ELj1ELj16ENS_18Kernel_traits_baseILj1280EfS2_S2_S2_fjLj128EEEEELb1ELb1ELb1EEEvNS_9FwdParamsE)
        /*07e8*/ 	.word	0x000000a7


	//----- nvinfo : EIATTR_FRAME_SIZE
	.align		4
.L_346:
        /*07ec*/ 	.byte	0x04, 0x11
        /*07ee*/ 	.short	(.L_348 - .L_347)
	.align		4
.L_347:
        /*07f0*/ 	.word	index@($__internal_23_$__cuda_sm70_shflsync_bfly_p)
        /*07f4*/ 	.word	0x00000000


	//----- nvinfo : EIATTR_FRAME_SIZE
	.align		4
.L_348:
        /*07f8*/ 	.byte	0x04, 0x11
        /*07fa*/ 	.short	(.L_350 - .L_349)
	.align		4
.L_349:
        /*07fc*/ 	.word	index@(_ZN10layer_norm31ln_parallel_residual_fwd_kernelINS_13Kernel_traitsIf13__nv_bfloat16S2_S2_fjLj1280ELj1ELj4ELj1ELj16ENS_18Kernel_traits_baseILj1280EfS2_S2_S2_fjLj128EEEEELb1ELb1ELb1EEEvNS_9FwdParamsE)
        /*0800*/ 	.word	0x00000000


	//----- nvinfo : EIATTR_REGCOUNT
	.align		4
.L_350:
        /*0804*/ 	.byte	0x04, 0x2f
        /*0806*/ 	.short	(.L_352 - .L_351)
	.align		4
.L_351:
        /*0808*/ 	.word	index@(_ZN10layer_norm31ln_parallel_residual_fwd_kernelINS_13Kernel_traitsIf13__nv_bfloat16S2_S2_fjLj1280ELj1ELj4ELj1ELj16ENS_18Kernel_traits_baseILj1280EfS2_S2_S2_fjLj128EEEEELb1ELb1ELb0EEEvNS_9FwdParamsE)
        /*080c*/ 	.word	0x000000a7


	//----- nvinfo : EIATTR_FRAME_SIZE
	.align		4
.L_352:
        /*0810*/ 	.byte	0x04, 0x11
        /*0812*/ 	.short	(.L_354 - .L_353)
	.align		4
.L_353:
        /*0814*/ 	.word	index@($__internal_22_$__cuda_sm70_shflsync_bfly_p)
        /*0818*/ 	.word	0x00000000


	//----- nvinfo : EIATTR_FRAME_SIZE
	.align		4
.L_354:
        /*081c*/ 	.byte	0x04, 0x11
        /*081e*/ 	.short	(.L_356 - .L_355)
	.align		4
.L_355:
        /*0820*/ 	.word	index@(_ZN10layer_norm31ln_parallel_residual_fwd_kernelINS_13Kernel_traitsIf13__nv_bfloat16S2_S2_fjLj1280ELj1ELj4ELj1ELj16ENS_18Kernel_traits_baseILj1280EfS2_S2_S2_fjLj128EEEEELb1ELb1ELb0EEEvNS_9FwdParamsE)
        /*0824*/ 	.word	0x00000000


	//----- nvinfo : EIATTR_REGCOUNT
	.align		4
.L_356:
        /*0828*/ 	.byte	0x04, 0x2f
        /*082a*/ 	.short	(.L_358 - .L_357)
	.align		4
.L_357:
        /*082c*/ 	.word	index@(_ZN10layer_norm31ln_parallel_residual_fwd_kernelINS_13Kernel_traitsIf13__nv_bfloat16S2_S2_fjLj1280ELj1ELj4ELj1ELj16ENS_18Kernel_traits_baseILj1280EfS2_S2_S2_fjLj128EEEEELb1ELb0ELb1EEEvNS_9FwdParamsE)
        /*0830*/ 	.word	0x000000fe


	//----- nvinfo : EIATTR_FRAME_SIZE
	.align		4
.L_358:
        /*0834*/ 	.byte	0x04, 0x11
        /*0836*/ 	.short	(.L_360 - .L_359)
	.align		4
.L_359:
        /*0838*/ 	.word	index@($__internal_21_$__cuda_sm70_shflsync_bfly_p)
        /*083c*/ 	.word	0x00000000


	//----- nvinfo : EIATTR_FRAME_SIZE
	.align		4
.L_360:
        /*0840*/ 	.byte	0x04, 0x11
        /*0842*/ 	.short	(.L_362 - .L_361)
	.align		4
.L_361:
        /*0844*/ 	.word	index@(_ZN10layer_norm31ln_parallel_residual_fwd_kernelINS_13Kernel_traitsIf13__nv_bfloat16S2_S2_fjLj1280ELj1ELj4ELj1ELj16ENS_18Kernel_traits_baseILj1280EfS2_S2_S2_fjLj128EEEEELb1ELb0ELb1EEEvNS_9FwdParamsE)
        /*0848*/ 	.word	0x00000000


	//----- nvinfo : EIATTR_REGCOUNT
	.align		4
.L_362:
        /*084c*/ 	.byte	0x04, 0x2f
        /*084e*/ 	.short	(.L_364 - .L_363)
	.align		4
.L_363:
        /*0850*/ 	.word	index@(_ZN10layer_norm31ln_parallel_residual_fwd_kernelINS_13Kernel_traitsIf13__nv_bfloat16S2_S2_fjLj1280ELj1ELj4ELj1ELj16ENS_18Kernel_traits_baseILj1280EfS2_S2_S2_fjLj128EEEEELb1ELb0ELb0EEEvNS_9FwdParamsE)
        /*0854*/ 	.word	0x000000f9


	//----- nvinfo : EIATTR_FRAME_SIZE
	.align		4
.L_364:
        /*0858*/ 	.byte	0x04, 0x11
        /*085a*/ 	.short	(.L_366 - .L_365)
	.align		4
.L_365:
        /*085c*/ 	.word	index@($__internal_20_$__cuda_sm70_shflsync_bfly_p)
        /*0860*/ 	.word	0x00000000


	//----- nvinfo : EIATTR_FRAME_SIZE
	.align		4
.L_366:
        /*0864*/ 	.byte	0x04, 0x11
        /*0866*/ 	.short	(.L_368 - .L_367)
	.align		4
.L_367:
        /*0868*/ 	.word	index@(_ZN10layer_norm31ln_parallel_residual_fwd_kernelINS_13Kernel_traitsIf13__nv_bfloat16S2_S2_fjLj1280ELj1ELj4ELj1ELj16ENS_18Kernel_traits_baseILj1280EfS2_S2_S2_fjLj128EEEEELb1ELb0ELb0EEEvNS_9FwdParamsE)
        /*086c*/ 	.word	0x00000000


	//----- nvinfo : EIATTR_REGCOUNT
	.align		4
.L_368:
        /*0870*/ 	.byte	0x04, 0x2f
        /*0872*/ 	.short	(.L_370 - .L_369)
	.align		4
.L_369:
        /*0874*/ 	.word	index@(_ZN10layer_norm31ln_parallel_residual_fwd_kernelINS_13Kernel_traitsIf13__nv_bfloat16S2_S2_fjLj1280ELj1ELj4ELj1ELj16ENS_18Kernel_traits_baseILj1280EfS2_S2_S2_fjLj128EEEEELb0ELb1ELb1EEEvNS_9FwdParamsE)
        /*0878*/ 	.word	0x0000009f


	//----- nvinfo : EIATTR_FRAME_SIZE
	.align		4
.L_370:
        /*087c*/ 	.byte	0x04, 0x11
        /*087e*/ 	.short	(.L_372 - .L_371)
	.align		4
.L_371:
        /*0880*/ 	.word	index@($__internal_19_$__cuda_sm70_shflsync_bfly_p)
        /*0884*/ 	.word	0x00000000


	//----- nvinfo : EIATTR_FRAME_SIZE
	.align		4
.L_372:
        /*0888*/ 	.byte	0x04, 0x11
        /*088a*/ 	.short	(.L_374 - .L_373)
	.align		4
.L_373:
        /*088c*/ 	.word	index@(_ZN10layer_norm31ln_parallel_residual_fwd_kernelINS_13Kernel_traitsIf13__nv_bfloat16S2_S2_fjLj1280ELj1ELj4ELj1ELj16ENS_18Kernel_traits_baseILj1280EfS2_S2_S2_fjLj128EEEEELb0ELb1ELb1EEEvNS_9FwdParamsE)
        /*0890*/ 	.word	0x00000000


	//----- nvinfo : EIATTR_REGCOUNT
	.align		4
.L_374:
        /*0894*/ 	.byte	0x04, 0x2f
        /*0896*/ 	.short	(.L_376 - .L_375)
	.align		4
.L_375:
        /*0898*/ 	.word	index@(_ZN10layer_norm31ln_parallel_residual_fwd_kernelINS_13Kernel_traitsIf13__nv_bfloat16S2_S2_fjLj1280ELj1ELj4ELj1ELj16ENS_18Kernel_traits_baseILj1280EfS2_S2_S2_fjLj128EEEEELb0ELb1ELb0EEEvNS_9FwdParamsE)
        /*089c*/ 	.word	0x00000099


	//----- nvinfo : EIATTR_FRAME_SIZE
	.align		4
.L_376:
        /*08a0*/ 	.byte	0x04, 0x11
        /*08a2*/ 	.short	(.L_378 - .L_377)
	.align		4
.L_377:
        /*08a4*/ 	.word	index@($__internal_18_$__cuda_sm70_shflsync_bfly_p)
        /*08a8*/ 	.word	0x00000000


	//----- nvinfo : EIATTR_FRAME_SIZE
	.align		4
.L_378:
        /*08ac*/ 	.byte	0x04, 0x11
        /*08ae*/ 	.short	(.L_380 - .L_379)
	.align		4
.L_379:
        /*08b0*/ 	.word	index@(_ZN10layer_norm31ln_parallel_residual_fwd_kernelINS_13Kernel_traitsIf13__nv_bfloat16S2_S2_fjLj1280ELj1ELj4ELj1ELj16ENS_18Kernel_traits_baseILj1280EfS2_S2_S2_fjLj128EEEEELb0ELb1ELb0EEEvNS_9FwdParamsE)
        /*08b4*/ 	.word	0x00000000


	//----- nvinfo : EIATTR_REGCOUNT
	.align		4
.L_380:
        /*08b8*/ 	.byte	0x04, 0x2f
        /*08ba*/ 	.short	(.L_382 - .L_381)
	.align		4
.L_381:
        /*08bc*/ 	.word	index@(_ZN10layer_norm31ln_parallel_residual_fwd_kernelINS_13Kernel_traitsIf13__nv_bfloat16S2_S2_fjLj1280ELj1ELj4ELj1ELj16ENS_18Kernel_traits_baseILj1280EfS2_S2_S2_fjLj128EEEEELb0ELb0ELb1EEEvNS_9FwdParamsE)
        /*08c0*/ 	.word	0x000000ff


	//----- nvinfo : EIATTR_FRAME_SIZE
	.align		4
.L_382:
        /*08c4*/ 	.byte	0x04, 0x11
        /*08c6*/ 	.short	(.L_384 - .L_383)
	.align		4
.L_383:
        /*08c8*/ 	.word	index@($__internal_17_$__cuda_sm70_shflsync_bfly_p)
        /*08cc*/ 	.word	0x00000000


	//----- nvinfo : EIATTR_FRAME_SIZE
	.align		4
.L_384:
        /*08d0*/ 	.byte	0x04, 0x11
        /*08d2*/ 	.short	(.L_386 - .L_385)
	.align		4
.L_385:
        /*08d4*/ 	.word	index@(_ZN10layer_norm31ln_parallel_residual_fwd_kernelINS_13Kernel_traitsIf13__nv_bfloat16S2_S2_fjLj1280ELj1ELj4ELj1ELj16ENS_18Kernel_traits_baseILj1280EfS2_S2_S2_fjLj128EEEEELb0ELb0ELb1EEEvNS_9FwdParamsE)
        /*08d8*/ 	.word	0x00000000


	//----- nvinfo : EIATTR_REGCOUNT
	.align		4
.L_386:
        /*08dc*/ 	.byte	0x04, 0x2f
        /*08de*/ 	.short	(.L_388 - .L_387)
	.align		4
.L_387:
        /*08e0*/ 	.word	index@(_ZN10layer_norm31ln_parallel_residual_fwd_kernelINS_13Kernel_traitsIf13__nv_bfloat16S2_S2_fjLj1280ELj1ELj4ELj1ELj16ENS_18Kernel_traits_baseILj1280EfS2_S2_S2_fjLj128EEEEELb0ELb0ELb0EEEvNS_9FwdParamsE)
        /*08e4*/ 	.word	0x000000ee


	//----- nvinfo : EIATTR_FRAME_SIZE
	.align		4
.L_388:
        /*08e8*/ 	.byte	0x04, 0x11
        /*08ea*/ 	.short	(.L_390 - .L_389)
	.align		4
.L_389:
        /*08ec*/ 	.word	index@($__internal_16_$__cuda_sm70_shflsync_bfly_p)
        /*08f0*/ 	.word	0x00000000


	//----- nvinfo : EIATTR_FRAME_SIZE
	.align		4
.L_390:
        /*08f4*/ 	.byte	0x04, 0x11
        /*08f6*/ 	.short	(.L_392 - .L_391)
	.align		4
.L_391:
        /*08f8*/ 	.word	index@(_ZN10layer_norm31ln_parallel_residual_fwd_kernelINS_13Kernel_traitsIf13__nv_bfloat16S2_S2_fjLj1280ELj1ELj4ELj1ELj16ENS_18Kernel_traits_baseILj1280EfS2_S2_S2_fjLj128EEEEELb0ELb0ELb0EEEvNS_9FwdParamsE)
        /*08fc*/ 	.word	0x00000000


	//----- nvinfo : EIATTR_REGCOUNT
	.align		4
.L_392:
        /*0900*/ 	.byte	0x04, 0x2f
        /*0902*/ 	.short	(.L_394 - .L_393)
	.align		4
.L_393:
        /*0904*/ 	.word	index@(_ZN10layer_norm31ln_parallel_residual_fwd_kernelINS_13Kernel_traitsI6__halfS2_S2_S2_fjLj1280ELj1ELj4ELj1ELj16ENS_18Kernel_traits_baseILj1280ES2_S2_S2_S2_fjLj128EEEEELb1ELb1ELb1EEEvNS_9FwdParamsE)
        /*0908*/ 	.word	0x0000009c


	//----- nvinfo : EIATTR_FRAME_SIZE
	.align		4
.L_394:
        /*090c*/ 	.byte	0x04, 0x11
        /*090e*/ 	.short	(.L_396 - .L_395)
	.align		4
.L_395:
        /*0910*/ 	.word	index@($__internal_15_$__cuda_sm70_shflsync_bfly_p)
        /*0914*/ 	.word	0x00000000


	//----- nvinfo : EIATTR_FRAME_SIZE
	.align		4
.L_396:
        /*0918*/ 	.byte	0x04, 0x11
        /*091a*/ 	.short	(.L_398 - .L_397)
	.align		4
.L_397:
        /*091c*/ 	.word	index@(_ZN10layer_norm31ln_parallel_residual_fwd_kernelINS_13Kernel_traitsI6__halfS2_S2_S2_fjLj1280ELj1ELj4ELj1ELj16ENS_18Kernel_traits_baseILj1280ES2_S2_S2_S2_fjLj128EEEEELb1ELb1ELb1EEEvNS_9FwdParamsE)
        /*0920*/ 	.word	0x00000000


	//----- nvinfo : EIATTR_REGCOUNT
	.align		4
.L_398:
        /*0924*/ 	.byte	0x04, 0x2f
        /*0926*/ 	.short	(.L_400 - .L_399)
	.align		4
.L_399:
        /*0928*/ 	.word	index@(_ZN10layer_norm31ln_parallel_residual_fwd_kernelINS_13Kernel_traitsI6__halfS2_S2_S2_fjLj1280ELj1ELj4ELj1ELj16ENS_18Kernel_traits_baseILj1280ES2_S2_S2_S2_fjLj128EEEEELb1ELb1ELb0EEEvNS_9FwdParamsE)
        /*092c*/ 	.word	0x000000a8


	//----- nvinfo : EIATTR_FRAME_SIZE
	.align		4
.L_400:
        /*0930*/ 	.byte	0x04, 0x11
        /*0932*/ 	.short	(.L_402 - .L_401)
	.align		4
.L_401:
        /*0934*/ 	.word	index@($__internal_14_$__cuda_sm70_shflsync_bfly_p)
        /*0938*/ 	.word	0x00000000


	//----- nvinfo : EIATTR_FRAME_SIZE
	.align		4
.L_402:
        /*093c*/ 	.byte	0x04, 0x11
        /*093e*/ 	.short	(.L_404 - .L_403)
	.align		4
.L_403:
        /*0940*/ 	.word	index@(_ZN10layer_norm31ln_parallel_residual_fwd_kernelINS_13Kernel_traitsI6__halfS2_S2_S2_fjLj1280ELj1ELj4ELj1ELj16ENS_18Kernel_traits_baseILj1280ES2_S2_S2_S2_fjLj128EEEEELb1ELb1ELb0EEEvNS_9FwdParamsE)
        /*0944*/ 	.word	0x00000000


	//----- nvinfo : EIATTR_REGCOUNT
	.align		4
.L_404:
        /*0948*/ 	.byte	0x04, 0x2f
        /*094a*/ 	.short	(.L_406 - .L_405)
	.align		4
.L_405:
        /*094c*/ 	.word	index@(_ZN10layer_norm31ln_parallel_residual_fwd_kernelINS_13Kernel_traitsI6__halfS2_S2_S2_fjLj1280ELj1ELj4ELj1ELj16ENS_18Kernel_traits_baseILj1280ES2_S2_S2_S2_fjLj128EEEEELb1ELb0ELb1EEEvNS_9FwdParamsE)
        /*0950*/ 	.word	0x000000ff


	//----- nvinfo : EIATTR_FRAME_SIZE
	.align		4
.L_406:
        /*0954*/ 	.byte	0x04, 0x11
        /*0956*/ 	.short	(.L_408 - .L_407)
	.align		4
.L_407:
        /*0958*/ 	.word	index@($__internal_13_$__cuda_sm70_shflsync_bfly_p)
        /*095c*/ 	.word	0x00000000


	//----- nvinfo : EIATTR_FRAME_SIZE
	.align		4
.L_408:
        /*0960*/ 	.byte	0x04, 0x11
        /*0962*/ 	.short	(.L_410 - .L_409)
	.align		4
.L_409:
        /*0964*/ 	.word	index@(_ZN10layer_norm31ln_parallel_residual_fwd_kernelINS_13Kernel_traitsI6__halfS2_S2_S2_fjLj1280ELj1ELj4ELj1ELj16ENS_18Kernel_traits_baseILj1280ES2_S2_S2_S2_fjLj128EEEEELb1ELb0ELb1EEEvNS_9FwdParamsE)
        /*0968*/ 	.word	0x00000000


	//----- nvinfo : EIATTR_REGCOUNT
	.align		4
.L_410:
        /*096c*/ 	.byte	0x04, 0x2f
        /*096e*/ 	.short	(.L_412 - .L_411)
	.align		4
.L_411:
        /*0970*/ 	.word	index@(_ZN10layer_norm31ln_parallel_residual_fwd_kernelINS_13Kernel_traitsI6__halfS2_S2_S2_fjLj1280ELj1ELj4ELj1ELj16ENS_18Kernel_traits_baseILj1280ES2_S2_S2_S2_fjLj128EEEEELb1ELb0ELb0EEEvNS_9FwdParamsE)
        /*0974*/ 	.word	0x000000fa


	//----- nvinfo : EIATTR_FRAME_SIZE
	.align		4
.L_412:
        /*0978*/ 	.byte	0x04, 0x11
        /*097a*/ 	.short	(.L_414 - .L_413)
	.align		4
.L_413:
        /*097c*/ 	.word	index@($__internal_12_$__cuda_sm70_shflsync_bfly_p)
        /*0980*/ 	.word	0x00000000


	//----- nvinfo : EIATTR_FRAME_SIZE
	.align		4
.L_414:
        /*0984*/ 	.byte	0x04, 0x11
        /*0986*/ 	.short	(.L_416 - .L_415)
	.align		4
.L_415:
        /*0988*/ 	.word	index@(_ZN10layer_norm31ln_parallel_residual_fwd_kernelINS_13Kernel_traitsI6__halfS2_S2_S2_fjLj1280ELj1ELj4ELj1ELj16ENS_18Kernel_traits_baseILj1280ES2_S2_S2_S2_fjLj128EEEEELb1ELb0ELb0EEEvNS_9FwdParamsE)
        /*098c*/ 	.word	0x00000000


	//----- nvinfo : EIATTR_REGCOUNT
	.align		4
.L_416:
        /*0990*/ 	.byte	0x04, 0x2f
        /*0992*/ 	.short	(.L_418 - .L_417)
	.align		4
.L_417:
        /*0994*/ 	.word	index@(_ZN10layer_norm31ln_parallel_residual_fwd_kernelINS_13Kernel_traitsI6__halfS2_S2_S2_fjLj1280ELj1ELj4ELj1ELj16ENS_18Kernel_traits_baseILj1280ES2_S2_S2_S2_fjLj128EEEEELb0ELb1ELb1EEEvNS_9FwdParamsE)
        /*0998*/ 	.word	0x0000009e


	//----- nvinfo : EIATTR_FRAME_SIZE
	.align		4
.L_418:
        /*099c*/ 	.byte	0x04, 0x11
        /*099e*/ 	.short	(.L_420 - .L_419)
	.align		4
.L_419:
        /*09a0*/ 	.word	index@($__internal_11_$__cuda_sm70_shflsync_bfly_p)
        /*09a4*/ 	.word	0x00000000


	//----- nvinfo : EIATTR_FRAME_SIZE
	.align		4
.L_420:
        /*09a8*/ 	.byte	0x04, 0x11
        /*09aa*/ 	.short	(.L_422 - .L_421)
	.align		4
.L_421:
        /*09ac*/ 	.word	index@(_ZN10layer_norm31ln_parallel_residual_fwd_kernelINS_13Kernel_traitsI6__halfS2_S2_S2_fjLj1280ELj1ELj4ELj1ELj16ENS_18Kernel_traits_baseILj1280ES2_S2_S2_S2_fjLj128EEEEELb0ELb1ELb1EEEvNS_9FwdParamsE)
        /*09b0*/ 	.word	0x00000000


	//----- nvinfo : EIATTR_REGCOUNT
	.align		4
.L_422:
        /*09b4*/ 	.byte	0x04, 0x2f
        /*09b6*/ 	.short	(.L_424 - .L_423)
	.align		4
.L_423:
        /*09b8*/ 	.word	index@(_ZN10layer_norm31ln_parallel_residual_fwd_kernelINS_13Kernel_traitsI6__halfS2_S2_S2_fjLj1280ELj1ELj4ELj1ELj16ENS_18Kernel_traits_baseILj1280ES2_S2_S2_S2_fjLj128EEEEELb0ELb1ELb0EEEvNS_9FwdParamsE)
        /*09bc*/ 	.word	0x0000009b


	//----- nvinfo : EIATTR_FRAME_SIZE
	.align		4
.L_424:
        /*09c0*/ 	.byte	0x04, 0x11
        /*09c2*/ 	.short	(.L_426 - .L_425)
	.align		4
.L_425:
        /*09c4*/ 	.word	index@($__internal_10_$__cuda_sm70_shflsync_bfly_p)
        /*09c8*/ 	.word	0x00000000


	//----- nvinfo : EIATTR_FRAME_SIZE
	.align		4
.L_426:
        /*09cc*/ 	.byte	0x04, 0x11
        /*09ce*/ 	.short	(.L_428 - .L_427)
	.align		4
.L_427:
        /*09d0*/ 	.word	index@(_ZN10layer_norm31ln_parallel_residual_fwd_kernelINS_13Kernel_traitsI6__halfS2_S2_S2_fjLj1280ELj1ELj4ELj1ELj16ENS_18Kernel_traits_baseILj1280ES2_S2_S2_S2_fjLj128EEEEELb0ELb1ELb0EEEvNS_9FwdParamsE)
        /*09d4*/ 	.word	0x00000000


	//----- nvinfo : EIATTR_REGCOUNT
	.align		4
.L_428:
        /*09d8*/ 	.byte	0x04, 0x2f
        /*09da*/ 	.short	(.L_430 - .L_429)
	.align		4
.L_429:
        /*09dc*/ 	.word	index@(_ZN10layer_norm31ln_parallel_residual_fwd_kernelINS_13Kernel_traitsI6__halfS2_S2_S2_fjLj1280ELj1ELj4ELj1ELj16ENS_18Kernel_traits_baseILj1280ES2_S2_S2_S2_fjLj128EEEEELb0ELb0ELb1EEEvNS_9FwdParamsE)
        /*09e0*/ 	.word	0x000000e2


	//----- nvinfo : EIATTR_FRAME_SIZE
	.align		4
.L_430:
        /*09e4*/ 	.byte	0x04, 0x11
        /*09e6*/ 	.short	(.L_432 - .L_431)
	.align		4
.L_431:
        /*09e8*/ 	.word	index@($__internal_9_$__cuda_sm70_shflsync_bfly_p)
        /*09ec*/ 	.word	0x00000000


	//----- nvinfo : EIATTR_FRAME_SIZE
	.align		4
.L_432:
        /*09f0*/ 	.byte	0x04, 0x11
        /*09f2*/ 	.short	(.L_434 - .L_433)
	.align		4
.L_433:
        /*09f4*/ 	.word	index@(_ZN10layer_norm31ln_parallel_residual_fwd_kernelINS_13Kernel_traitsI6__halfS2_S2_S2_fjLj1280ELj1ELj4ELj1ELj16ENS_18Kernel_traits_baseILj1280ES2_S2_S2_S2_fjLj128EEEEELb0ELb0ELb1EEEvNS_9FwdParamsE)
        /*09f8*/ 	.word	0x00000000


	//----- nvinfo : EIATTR_REGCOUNT
	.align		4
.L_434:
        /*09fc*/ 	.byte	0x04, 0x2f
        /*09fe*/ 	.short	(.L_436 - .L_435)
	.align		4
.L_435:
        /*0a00*/ 	.word	index@(_ZN10layer_norm31ln_parallel_residual_fwd_kernelINS_13Kernel_traitsI6__halfS2_S2_S2_fjLj1280ELj1ELj4ELj1ELj16ENS_18Kernel_traits_baseILj1280ES2_S2_S2_S2_fjLj128EEEEELb0ELb0ELb0EEEvNS_9FwdParamsE)
        /*0a04*/ 	.word	0x000000f0


	//----- nvinfo : EIATTR_FRAME_SIZE
	.align		4
.L_436:
        /*0a08*/ 	.byte	0x04, 0x11
        /*0a0a*/ 	.short	(.L_438 - .L_437)
	.align		4
.L_437:
        /*0a0c*/ 	.word	index@($__internal_8_$__cuda_sm70_shflsync_bfly_p)
        /*0a10*/ 	.word	0x00000000


	//----- nvinfo : EIATTR_FRAME_SIZE
	.align		4
.L_438:
        /*0a14*/ 	.byte	0x04, 0x11
        /*0a16*/ 	.short	(.L_440 - .L_439)
	.align		4
.L_439:
        /*0a18*/ 	.word	index@(_ZN10layer_norm31ln_parallel_residual_fwd_kernelINS_13Kernel_traitsI6__halfS2_S2_S2_fjLj1280ELj1ELj4ELj1ELj16ENS_18Kernel_traits_baseILj1280ES2_S2_S2_S2_fjLj128EEEEELb0ELb0ELb0EEEvNS_9FwdParamsE)
        /*0a1c*/ 	.word	0x00000000


	//----- nvinfo : EIATTR_REGCOUNT
	.align		4
.L_440:
        /*0a20*/ 	.byte	0x04, 0x2f
        /*0a22*/ 	.short	(.L_442 - .L_441)
	.align		4
.L_441:
        /*0a24*/ 	.word	index@(_ZN10layer_norm31ln_parallel_residual_fwd_kernelINS_13Kernel_traitsI13__nv_bfloat16S2_S2_S2_fjLj1280ELj1ELj4ELj1ELj16ENS_18Kernel_traits_baseILj1280ES2_S2_S2_S2_fjLj128EEEEELb1ELb1ELb1EEEvNS_9FwdParamsE)
        /*0a28*/ 	.word	0x000000a3


	//----- nvinfo : EIATTR_FRAME_SIZE
	.align		4
.L_442:
        /*0a2c*/ 	.byte	0x04, 0x11
        /*0a2e*/ 	.short	(.L_444 - .L_443)
	.align		4
.L_443:
        /*0a30*/ 	.word	index@($__internal_7_$__cuda_sm70_shflsync_bfly_p)
        /*0a34*/ 	.word	0x00000000


	//----- nvinfo : EIATTR_FRAME_SIZE
	.align		4
.L_444:
        /*0a38*/ 	.byte	0x04, 0x11
        /*0a3a*/ 	.short	(.L_446 - .L_445)
	.align		4
.L_445:
        /*0a3c*/ 	.word	index@(_ZN10layer_norm31ln_parallel_residual_fwd_kernelINS_13Kernel_traitsI13__nv_bfloat16S2_S2_S2_fjLj1280ELj1ELj4ELj1ELj16ENS_18Kernel_traits_baseILj1280ES2_S2_S2_S2_fjLj128EEEEELb1ELb1ELb1EEEvNS_9FwdParamsE)
        /*0a40*/ 	.word	0x00000000


	//----- nvinfo : EIATTR_REGCOUNT
	.align		4
.L_446:
        /*0a44*/ 	.byte	0x04, 0x2f
        /*0a46*/ 	.short	(.L_448 - .L_447)
	.align		4
.L_447:
        /*0a48*/ 	.word	index@(_ZN10layer_norm31ln_parallel_residual_fwd_kernelINS_13Kernel_traitsI13__nv_bfloat16S2_S2_S2_fjLj1280ELj1ELj4ELj1ELj16ENS_18Kernel_traits_baseILj1280ES2_S2_S2_S2_fjLj128EEEEELb1ELb1ELb0EEEvNS_9FwdParamsE)
        /*0a4c*/ 	.word	0x000000a7


	//----- nvinfo : EIATTR_FRAME_SIZE
	.align		4
.L_448:
        /*0a50*/ 	.byte	0x04, 0x11
        /*0a52*/ 	.short	(.L_450 - .L_449)
	.align		4
.L_449:
        /*0a54*/ 	.word	index@($__internal_6_$__cuda_sm70_shflsync_bfly_p)
        /*0a58*/ 	.word	0x00000000


	//----- nvinfo : EIATTR_FRAME_SIZE
	.align		4
.L_450:
        /*0a5c*/ 	.byte	0x04, 0x11
        /*0a5e*/ 	.short	(.L_452 - .L_451)
	.align		4
.L_451:
        /*0a60*/ 	.word	index@(_ZN10layer_norm31ln_parallel_residual_fwd_kernelINS_13Kernel_traitsI13__nv_bfloat16S2_S2_S2_fjLj1280ELj1ELj4ELj1ELj16ENS_18Kernel_traits_baseILj1280ES2_S2_S2_S2_fjLj128EEEEELb1ELb1ELb0EEEvNS_9FwdParamsE)
        /*0a64*/ 	.word	0x00000000


	//----- nvinfo : EIATTR_REGCOUNT
	.align		4
.L_452:
        /*0a68*/ 	.byte	0x04, 0x2f
        /*0a6a*/ 	.short	(.L_454 - .L_453)
	.align		4
.L_453:
        /*0a6c*/ 	.word	index@(_ZN10layer_norm31ln_parallel_residual_fwd_kernelINS_13Kernel_traitsI13__nv_bfloat16S2_S2_S2_fjLj1280ELj1ELj4ELj1ELj16ENS_18Kernel_traits_baseILj1280ES2_S2_S2_S2_fjLj128EEEEELb1ELb0ELb1EEEvNS_9FwdParamsE)
        /*0a70*/ 	.word	0x000000ff


	//----- nvinfo : EIATTR_FRAME_SIZE
	.align		4
.L_454:
        /*0a74*/ 	.byte	0x04, 0x11
        /*0a76*/ 	.short	(.L_456 - .L_455)
	.align		4
.L_455:
        /*0a78*/ 	.word	index@($__internal_5_$__cuda_sm70_shflsync_bfly_p)
        /*0a7c*/ 	.word	0x00000000


	//----- nvinfo : EIATTR_FRAME_SIZE
	.align		4
.L_456:
        /*0a80*/ 	.byte	0x04, 0x11
        /*0a82*/ 	.short	(.L_458 - .L_457)
	.align		4
.L_457:
        /*0a84*/ 	.word	index@(_ZN10layer_norm31ln_parallel_residual_fwd_kernelINS_13Kernel_traitsI13__nv_bfloat16S2_S2_S2_fjLj1280ELj1ELj4ELj1ELj16ENS_18Kernel_traits_baseILj1280ES2_S2_S2_S2_fjLj128EEEEELb1ELb0ELb1EEEvNS_9FwdParamsE)
        /*0a88*/ 	.word	0x00000000


	//----- nvinfo : EIATTR_REGCOUNT
	.align		4
.L_458:
        /*0a8c*/ 	.byte	0x04, 0x2f
        /*0a8e*/ 	.short	(.L_460 - .L_459)
	.align		4
.L_459:
        /*0a90*/ 	.word	index@(_ZN10layer_norm31ln_parallel_residual_fwd_kernelINS_13Kernel_traitsI13__nv_bfloat16S2_S2_S2_fjLj1280ELj1ELj4ELj1ELj16ENS_18Kernel_traits_baseILj1280ES2_S2_S2_S2_fjLj128EEEEELb1ELb0ELb0EEEvNS_9FwdParamsE)
        /*0a94*/ 	.word	0x000000fb


	//----- nvinfo : EIATTR_FRAME_SIZE
	.align		4
.L_460:
        /*0a98*/ 	.byte	0x04, 0x11
        /*0a9a*/ 	.short	(.L_462 - .L_461)
	.align		4
.L_461:
        /*0a9c*/ 	.word	index@($__internal_4_$__cuda_sm70_shflsync_bfly_p)
        /*0aa0*/ 	.word	0x00000000


	//----- nvinfo : EIATTR_FRAME_SIZE
	.align		4
.L_462:
        /*0aa4*/ 	.byte	0x04, 0x11
        /*0aa6*/ 	.short	(.L_464 - .L_463)
	.align		4
.L_463:
        /*0aa8*/ 	.word	index@(_ZN10layer_norm31ln_parallel_residual_fwd_kernelINS_13Kernel_traitsI13__nv_bfloat16S2_S2_S2_fjLj1280ELj1ELj4ELj1ELj16ENS_18Kernel_traits_baseILj1280ES2_S2_S2_S2_fjLj128EEEEELb1ELb0ELb0EEEvNS_9FwdParamsE)
        /*0aac*/ 	.word	0x00000000


	//----- nvinfo : EIATTR_REGCOUNT
	.align		4
.L_464:
        /*0ab0*/ 	.byte	0x04, 0x2f
        /*0ab2*/ 	.short	(.L_466 - .L_465)
	.align		4
.L_465:
        /*0ab4*/ 	.word	index@(_ZN10layer_norm31ln_parallel_residual_fwd_kernelINS_13Kernel_traitsI13__nv_bfloat16S2_S2_S2_fjLj1280ELj1ELj4ELj1ELj16ENS_18Kernel_traits_baseILj1280ES2_S2_S2_S2_fjLj128EEEEELb0ELb1ELb1EEEvNS_9FwdParamsE)
        /*0ab8*/ 	.word	0x000000a1


	//----- nvinfo : EIATTR_FRAME_SIZE
	.align		4
.L_466:
        /*0abc*/ 	.byte	0x04, 0x11
        /*0abe*/ 	.short	(.L_468 - .L_467)
	.align		4
.L_467:
        /*0ac0*/ 	.word	index@($__internal_3_$__cuda_sm70_shflsync_bfly_p)
        /*0ac4*/ 	.word	0x00000000


	//----- nvinfo : EIATTR_FRAME_SIZE
	.align		4
.L_468:
        /*0ac8*/ 	.byte	0x04, 0x11
        /*0aca*/ 	.short	(.L_470 - .L_469)
	.align		4
.L_469:
        /*0acc*/ 	.word	index@(_ZN10layer_norm31ln_parallel_residual_fwd_kernelINS_13Kernel_traitsI13__nv_bfloat16S2_S2_S2_fjLj1280ELj1ELj4ELj1ELj16ENS_18Kernel_traits_baseILj1280ES2_S2_S2_S2_fjLj128EEEEELb0ELb1ELb1EEEvNS_9FwdParamsE)
        /*0ad0*/ 	.word	0x00000000


	//----- nvinfo : EIATTR_REGCOUNT
	.align		4
.L_470:
        /*0ad4*/ 	.byte	0x04, 0x2f
        /*0ad6*/ 	.short	(.L_472 - .L_471)
	.align		4
.L_471:
        /*0ad8*/ 	.word	index@(_ZN10layer_norm31ln_parallel_residual_fwd_kernelINS_13Kernel_traitsI13__nv_bfloat16S2_S2_S2_fjLj1280ELj1ELj4ELj1ELj16ENS_18Kernel_traits_baseILj1280ES2_S2_S2_S2_fjLj128EEEEELb0ELb1ELb0EEEvNS_9FwdParamsE)
        /*0adc*/ 	.word	0x0000009b


	//----- nvinfo : EIATTR_FRAME_SIZE
	.align		4
.L_472:
        /*0ae0*/ 	.byte	0x04, 0x11
        /*0ae2*/ 	.short	(.L_474 - .L_473)
	.align		4
.L_473:
        /*0ae4*/ 	.word	index@($__internal_2_$__cuda_sm70_shflsync_bfly_p)
        /*0ae8*/ 	.word	0x00000000


	//----- nvinfo : EIATTR_FRAME_SIZE
	.align		4
.L_474:
        /*0aec*/ 	.byte	0x04, 0x11
        /*0aee*/ 	.short	(.L_476 - .L_475)
	.align		4
.L_475:
        /*0af0*/ 	.word	index@(_ZN10layer_norm31ln_parallel_residual_fwd_kernelINS_13Kernel_traitsI13__nv_bfloat16S2_S2_S2_fjLj1280ELj1ELj4ELj1ELj16ENS_18Kernel_traits_baseILj1280ES2_S2_S2_S2_fjLj128EEEEELb0ELb1ELb0EEEvNS_9FwdParamsE)
        /*0af4*/ 	.word	0x00000000


	//----- nvinfo : EIATTR_REGCOUNT
	.align		4
.L_476:
        /*0af8*/ 	.byte	0x04, 0x2f
        /*0afa*/ 	.short	(.L_478 - .L_477)
	.align		4
.L_477:
        /*0afc*/ 	.word	index@(_ZN10layer_norm31ln_parallel_residual_fwd_kernelINS_13Kernel_traitsI13__nv_bfloat16S2_S2_S2_fjLj1280ELj1ELj4ELj1ELj16ENS_18Kernel_traits_baseILj1280ES2_S2_S2_S2_fjLj128EEEEELb0ELb0ELb1EEEvNS_9FwdParamsE)
        /*0b00*/ 	.word	0x000000e0


	//----- nvinfo : EIATTR_FRAME_SIZE
	.align		4
.L_478:
        /*0b04*/ 	.byte	0x04, 0x11
        /*0b06*/ 	.short	(.L_480 - .L_479)
	.align		4
.L_479:
        /*0b08*/ 	.word	index@($__internal_1_$__cuda_sm70_shflsync_bfly_p)
        /*0b0c*/ 	.word	0x00000000


	//----- nvinfo : EIATTR_FRAME_SIZE
	.align		4
.L_480:
        /*0b10*/ 	.byte	0x04, 0x11
        /*0b12*/ 	.short	(.L_482 - .L_481)
	.align		4
.L_481:
        /*0b14*/ 	.word	index@(_ZN10layer_norm31ln_parallel_residual_fwd_kernelINS_13Kernel_traitsI13__nv_bfloat16S2_S2_S2_fjLj1280ELj1ELj4ELj1ELj16ENS_18Kernel_traits_baseILj1280ES2_S2_S2_S2_fjLj128EEEEELb0ELb0ELb1EEEvNS_9FwdParamsE)
        /*0b18*/ 	.word	0x00000000


	//----- nvinfo : EIATTR_REGCOUNT
	.align		4
.L_482:
        /*0b1c*/ 	.byte	0x04, 0x2f
        /*0b1e*/ 	.short	(.L_484 - .L_483)
	.align		4
.L_483:
        /*0b20*/ 	.word	index@(_ZN10layer_norm31ln_parallel_residual_fwd_kernelINS_13Kernel_traitsI13__nv_bfloat16S2_S2_S2_fjLj1280ELj1ELj4ELj1ELj16ENS_18Kernel_traits_baseILj1280ES2_S2_S2_S2_fjLj128EEEEELb0ELb0ELb0EEEvNS_9FwdParamsE)
        /*0b24*/ 	.word	0x000000f0


	//----- nvinfo : EIATTR_FRAME_SIZE
	.align		4
.L_484:
        /*0b28*/ 	.byte	0x04, 0x11
        /*0b2a*/ 	.short	(.L_486 - .L_485)
	.align		4
.L_485:
        /*0b2c*/ 	.word	index@($__internal_0_$__cuda_sm70_shflsync_bfly_p)
        /*0b30*/ 	.word	0x00000000


	//----- nvinfo : EIATTR_FRAME_SIZE
	.align		4
.L_486:
        /*0b34*/ 	.byte	0x04, 0x11
        /*0b36*/ 	.short	(.L_488 - .L_487)
	.align		4
.L_487:
        /*0b38*/ 	.word	index@(_ZN10layer_norm31ln_parallel_residual_fwd_kernelINS_13Kernel_traitsI13__nv_bfloat16S2_S2_S2_fjLj1280ELj1ELj4ELj1ELj16ENS_18Kernel_traits_baseILj1280ES2_S2_S2_S2_fjLj128EEEEELb0ELb0ELb0EEEvNS_9FwdParamsE)
        /*0b3c*/ 	.word	0x00000000


	//----- nvinfo : EIATTR_MIN_STACK_SIZE
	.align		4
.L_488:
        /*0b40*/ 	.byte	0x04, 0x12
        /*0b42*/ 	.short	(.L_490 - .L_489)
	.align		4
.L_489:
        /*0b44*/ 	.word	index@(_ZN10layer_norm31ln_parallel_residual_fwd_kernelINS_13Kernel_traitsI13__nv_bfloat16S2_S2_S2_fjLj1280ELj1ELj4ELj1ELj16ENS_18Kernel_traits_baseILj1280ES2_S2_S2_S2_fjLj128EEEEELb0ELb0ELb0EEEvNS_9FwdParamsE)
        /*0b48*/ 	.word	0x00000000


	//----- nvinfo : EIATTR_MIN_STACK_SIZE
	.align		4
.L_490:
        /*0b4c*/ 	.byte	0x04, 0x12
        /*0b4e*/ 	.short	(.L_492 - .L_491)
	.align		4
.L_491:
        /*0b50*/ 	.word	index@(_ZN10layer_norm31ln_parallel_residual_fwd_kernelINS_13Kernel_traitsI13__nv_bfloat16S2_S2_S2_fjLj1280ELj1ELj4ELj1ELj16ENS_18Kernel_traits_baseILj1280ES2_S2_S2_S2_fjLj128EEEEELb0ELb0ELb1EEEvNS_9FwdParamsE)
        /*0b54*/ 	.word	0x00000000


	//----- nvinfo : EIATTR_MIN_STACK_SIZE
	.align		4
.L_492:
        /*0b58*/ 	.byte	0x04, 0x12
        /*0b5a*/ 	.short	(.L_494 - .L_493)
	.align		4
.L_493:
        /*0b5c*/ 	.word	index@(_ZN10layer_norm31ln_parallel_residual_fwd_kernelINS_13Kernel_traitsI13__nv_bfloat16S2_S2_S2_fjLj1280ELj1ELj4ELj1ELj16ENS_18Kernel_traits_baseILj1280ES2_S2_S2_S2_fjLj128EEEEELb0ELb1ELb0EEEvNS_9FwdParamsE)
        /*0b60*/ 	.word	0x00000000


	//----- nvinfo : EIATTR_MIN_STACK_SIZE
	.align		4
.L_494:
        /*0b64*/ 	.byte	0x04, 0x12
        /*0b66*/ 	.short	(.L_496 - .L_495)
	.align		4
.L_495:
        /*0b68*/ 	.word	index@(_ZN10layer_norm31ln_parallel_residual_fwd_kernelINS_13Kernel_traitsI13__nv_bfloat16S2_S2_S2_fjLj1280ELj1ELj4ELj1ELj16ENS_18Kernel_traits_baseILj1280ES2_S2_S2_S2_fjLj128EEEEELb0ELb1ELb1EEEvNS_9FwdParamsE)
        /*0b6c*/ 	.word	0x00000000


	//----- nvinfo : EIATTR_MIN_STACK_SIZE
	.align		4
.L_496:
        /*0b70*/ 	.byte	0x04, 0x12
        /*0b72*/ 	.short	(.L_498 - .L_497)
	.align		4
.L_497:
        /*0b74*/ 	.word	index@(_ZN10layer_norm31ln_parallel_residual_fwd_kernelINS_13Kernel_traitsI13__nv_bfloat16S2_S2_S2_fjLj1280ELj1ELj4ELj1ELj16ENS_18Kernel_traits_baseILj1280ES2_S2_S2_S2_fjLj128EEEEELb1ELb0ELb0EEEvNS_9FwdParamsE)
        /*0b78*/ 	.word	0x00000000


	//----- nvinfo : EIATTR_MIN_STACK_SIZE
	.align		4
.L_498:
        /*0b7c*/ 	.byte	0x04, 0x12
        /*0b7e*/ 	.short	(.L_500 - .L_499)
	.align		4
.L_499:
        /*0b80*/ 	.word	index@(_ZN10layer_norm31ln_parallel_residual_fwd_kernelINS_13Kernel_traitsI13__nv_bfloat16S2_S2_S2_fjLj1280ELj1ELj4ELj1ELj16ENS_18Kernel_traits_baseILj1280ES2_S2_S2_S2_fjLj128EEEEELb1ELb0ELb1EEEvNS_9FwdParamsE)
        /*0b84*/ 	.word	0x00000000


	//----- nvinfo : EIATTR_MIN_STACK_SIZE
	.align		4
.L_500:
        /*0b88*/ 	.byte	0x04, 0x12
        /*0b8a*/ 	.short	(.L_502 - .L_501)
	.align		4
.L_501:
        /*0b8c*/ 	.word	index@(_ZN10layer_norm31ln_parallel_residual_fwd_kernelINS_13Kernel_traitsI13__nv_bfloat16S2_S2_S2_fjLj1280ELj1ELj4ELj1ELj16ENS_18Kernel_traits_baseILj1280ES2_S2_S2_S2_fjLj128EEEEELb1ELb1ELb0EEEvNS_9FwdParamsE)
        /*0b90*/ 	.word	0x00000000


	//----- nvinfo : EIATTR_MIN_STACK_SIZE
	.align		4
.L_502:
        /*0b94*/ 	.byte	0x04, 0x12
        /*0b96*/ 	.short	(.L_504 - .L_503)
	.align		4
.L_503:
        /*0b98*/ 	.word	index@(_ZN10layer_norm31ln_parallel_residual_fwd_kernelINS_13Kernel_traitsI13__nv_bfloat16S2_S2_S2_fjLj1280ELj1ELj4ELj1ELj16ENS_18Kernel_traits_baseILj1280ES2_S2_S2_S2_fjLj128EEEEELb1ELb1ELb1EEEvNS_9FwdParamsE)
        /*0b9c*/ 	.word	0x00000000


	//----- nvinfo : EIATTR_MIN_STACK_SIZE
	.align		4
.L_504:
        /*0ba0*/ 	.byte	0x04, 0x12
        /*0ba2*/ 	.short	(.L_506 - .L_505)
	.align		4
.L_505:
        /*0ba4*/ 	.word	index@(_ZN10layer_norm31ln_parallel_residual_fwd_kernelINS_13Kernel_traitsI6__halfS2_S2_S2_fjLj1280ELj1ELj4ELj1ELj16ENS_18Kernel_traits_baseILj1280ES2_S2_S2_S2_fjLj128EEEEELb0ELb0ELb0EEEvNS_9FwdParamsE)
        /*0ba8*/ 	.word	0x00000000


	//----- nvinfo : EIATTR_MIN_STACK_SIZE
	.align		4
.L_506:
        /*0bac*/ 	.byte	0x04, 0x12
        /*0bae*/ 	.short	(.L_508 - .L_507)
	.align		4
.L_507:
        /*0bb0*/ 	.word	index@(_ZN10layer_norm31ln_parallel_residual_fwd_kernelINS_13Kernel_traitsI6__halfS2_S2_S2_fjLj1280ELj1ELj4ELj1ELj16ENS_18Kernel_traits_baseILj1280ES2_S2_S2_S2_fjLj128EEEEELb0ELb0ELb1EEEvNS_9FwdParamsE)
        /*0bb4*/ 	.word	0x00000000


	//----- nvinfo : EIATTR_MIN_STACK_SIZE
	.align		4
.L_508:
        /*0bb8*/ 	.byte	0x04, 0x12
        /*0bba*/ 	.short	(.L_510 - .L_509)
	.align		4
.L_509:
        /*0bbc*/ 	.word	index@(_ZN10layer_norm31ln_parallel_residual_fwd_kernelINS_13Kernel_traitsI6__halfS2_S2_S2_fjLj1280ELj1ELj4ELj1ELj16ENS_18Kernel_traits_baseILj1280ES2_S2_S2_S2_fjLj128EEEEELb0ELb1ELb0EEEvNS_9FwdParamsE)
        /*0bc0*/ 	.word	0x00000000


	//----- nvinfo : EIATTR_MIN_STACK_SIZE
	.align		4
.L_510:
        /*0bc4*/ 	.byte	0x04, 0x12
        /*0bc6*/ 	.short	(.L_512 - .L_511)
	.align		4
.L_511:
        /*0bc8*/ 	.word	index@(_ZN10layer_norm31ln_parallel_residual_fwd_kernelINS_13Kernel_traitsI6__halfS2_S2_S2_fjLj1280ELj1ELj4ELj1ELj16ENS_18Kernel_traits_baseILj1280ES2_S2_S2_S2_fjLj128EEEEELb0ELb1ELb1EEEvNS_9FwdParamsE)
        /*0bcc*/ 	.word	0x00000000


	//----- nvinfo : EIATTR_MIN_STACK_SIZE
	.align		4
.L_512:
        /*0bd0*/ 	.byte	0x04, 0x12
        /*0bd2*/ 	.short	(.L_514 - .L_513)
	.align		4
.L_513:
        /*0bd4*/ 	.word	index@(_ZN10layer_norm31ln_parallel_residual_fwd_kernelINS_13Kernel_traitsI6__halfS2_S2_S2_fjLj1280ELj1ELj4ELj1ELj16ENS_18Kernel_traits_baseILj1280ES2_S2_S2_S2_fjLj128EEEEELb1ELb0ELb0EEEvNS_9FwdParamsE)
        /*0bd8*/ 	.word	0x00000000


	//----- nvinfo : EIATTR_MIN_STACK_SIZE
	.align		4
.L_514:
        /*0bdc*/ 	.byte	0x04, 0x12
        /*0bde*/ 	.short	(.L_516 - .L_515)
	.align		4
.L_515:
        /*0be0*/ 	.word	index@(_ZN10layer_norm31ln_parallel_residual_fwd_kernelINS_13Kernel_traitsI6__halfS2_S2_S2_fjLj1280ELj1ELj4ELj1ELj16ENS_18Kernel_traits_baseILj1280ES2_S2_S2_S2_fjLj128EEEEELb1ELb0ELb1EEEvNS_9FwdParamsE)
        /*0be4*/ 	.word	0x00000000


	//----- nvinfo : EIATTR_MIN_STACK_SIZE
	.align		4
.L_516:
        /*0be8*/ 	.byte	0x04, 0x12
        /*0bea*/ 	.short	(.L_518 - .L_517)
	.align		4
.L_517:
        /*0bec*/ 	.word	index@(_ZN10layer_norm31ln_parallel_residual_fwd_kernelINS_13Kernel_traitsI6__halfS2_S2_S2_fjLj1280ELj1ELj4ELj1ELj16ENS_18Kernel_traits_baseILj1280ES2_S2_S2_S2_fjLj128EEEEELb1ELb1ELb0EEEvNS_9FwdParamsE)
        /*0bf0*/ 	.word	0x00000000


	//----- nvinfo : EIATTR_MIN_STACK_SIZE
	.align		4
.L_518:
        /*0bf4*/ 	.byte	0x04, 0x12
        /*0bf6*/ 	.short	(.L_520 - .L_519)
	.align		4
.L_519:
        /*0bf8*/ 	.word	index@(_ZN10layer_norm31ln_parallel_residual_fwd_kernelINS_13Kernel_traitsI6__halfS2_S2_S2_fjLj1280ELj1ELj4ELj1ELj16ENS_18Kernel_traits_baseILj1280ES2_S2_S2_S2_fjLj128EEEEELb1ELb1ELb1EEEvNS_9FwdParamsE)
        /*0bfc*/ 	.word	0x00000000


	//----- nvinfo : EIATTR_MIN_STACK_SIZE
	.align		4
.L_520:
        /*0c00*/ 	.byte	0x04, 0x12
        /*0c02*/ 	.short	(.L_522 - .L_521)
	.align		4
.L_521:
        /*0c04*/ 	.word	index@(_ZN10layer_norm31ln_parallel_residual_fwd_kernelINS_13Kernel_traitsIf13__nv_bfloat16S2_S2_fjLj1280ELj1ELj4ELj1ELj16ENS_18Kernel_traits_baseILj1280EfS2_S2_S2_fjLj128EEEEELb0ELb0ELb0EEEvNS_9FwdParamsE)
        /*0c08*/ 	.word	0x00000000


	//----- nvinfo : EIATTR_MIN_STACK_SIZE
	.align		4
.L_522:
        /*0c0c*/ 	.byte	0x04, 0x12
        /*0c0e*/ 	.short	(.L_524 - .L_523)
	.align		4
.L_523:
        /*0c10*/ 	.word	index@(_ZN10layer_norm31ln_parallel_residual_fwd_kernelINS_13Kernel_traitsIf13__nv_bfloat16S2_S2_fjLj1280ELj1ELj4ELj1ELj16ENS_18Kernel_traits_baseILj1280EfS2_S2_S2_fjLj128EEEEELb0ELb0ELb1EEEvNS_9FwdParamsE)
        /*0c14*/ 	.word	0x00000000


	//----- nvinfo : EIATTR_MIN_STACK_SIZE
	.align		4
.L_524:
        /*0c18*/ 	.byte	0x04, 0x12
        /*0c1a*/ 	.short	(.L_526 - .L_525)
	.align		4
.L_525:
        /*0c1c*/ 	.word	index@(_ZN10layer_norm31ln_parallel_residual_fwd_kernelINS_13Kernel_traitsIf13__nv_bfloat16S2_S2_fjLj1280ELj1ELj4ELj1ELj16ENS_18Kernel_traits_baseILj1280EfS2_S2_S2_fjLj128EEEEELb0ELb1ELb0EEEvNS_9FwdParamsE)
        /*0c20*/ 	.word	0x00000000


	//----- nvinfo : EIATTR_MIN_STACK_SIZE
	.align		4
.L_526:
        /*0c24*/ 	.byte	0x04, 0x12
        /*0c26*/ 	.short	(.L_528 - .L_527)
	.align		4
.L_527:
        /*0c28*/ 	.word	index@(_ZN10layer_norm31ln_parallel_residual_fwd_kernelINS_13Kernel_traitsIf13__nv_bfloat16S2_S2_fjLj1280ELj1ELj4ELj1ELj16ENS_18Kernel_traits_baseILj1280EfS2_S2_S2_fjLj128EEEEELb0ELb1ELb1EEEvNS_9FwdParamsE)
        /*0c2c*/ 	.word	0x00000000


	//----- nvinfo : EIATTR_MIN_STACK_SIZE
	.align		4
.L_528:
        /*0c30*/ 	.byte	0x04, 0x12
        /*0c32*/ 	.short	(.L_530 - .L_529)
	.align		4
.L_529:
        /*0c34*/ 	.word	index@(_ZN10layer_norm31ln_parallel_residual_fwd_kernelINS_13Kernel_traitsIf13__nv_bfloat16S2_S2_fjLj1280ELj1ELj4ELj1ELj16ENS_18Kernel_traits_baseILj1280EfS2_S2_S2_fjLj128EEEEELb1ELb0ELb0EEEvNS_9FwdParamsE)
        /*0c38*/ 	.word	0x00000000


	//----- nvinfo : EIATTR_MIN_STACK_SIZE
	.align		4
.L_530:
        /*0c3c*/ 	.byte	0x04, 0x12
        /*0c3e*/ 	.short	(.L_532 - .L_531)
	.align		4
.L_531:
        /*0c40*/ 	.word	index@(_ZN10layer_norm31ln_parallel_residual_fwd_kernelINS_13Kernel_traitsIf13__nv_bfloat16S2_S2_fjLj1280ELj1ELj4ELj1ELj16ENS_18Kernel_traits_baseILj1280EfS2_S2_S2_fjLj128EEEEELb1ELb0ELb1EEEvNS_9FwdParamsE)
        /*0c44*/ 	.word	0x00000000


	//----- nvinfo : EIATTR_MIN_STACK_SIZE
	.align		4
.L_532:
        /*0c48*/ 	.byte	0x04, 0x12
        /*0c4a*/ 	.short	(.L_534 - .L_533)
	.align		4
.L_533:
        /*0c4c*/ 	.word	index@(_ZN10layer_norm31ln_parallel_residual_fwd_kernelINS_13Kernel_traitsIf13__nv_bfloat16S2_S2_fjLj1280ELj1ELj4ELj1ELj16ENS_18Kernel_traits_baseILj1280EfS2_S2_S2_fjLj128EEEEELb1ELb1ELb0EEEvNS_9FwdParamsE)
        /*0c50*/ 	.word	0x00000000


	//----- nvinfo : EIATTR_MIN_STACK_SIZE
	.align		4
.L_534:
        /*0c54*/ 	.byte	0x04, 0x12
        /*0c56*/ 	.short	(.L_536 - .L_535)
	.align		4
.L_535:
        /*0c58*/ 	.word	index@(_ZN10layer_norm31ln_parallel_residual_fwd_kernelINS_13Kernel_traitsIf13__nv_bfloat16S2_S2_fjLj1280ELj1ELj4ELj1ELj16ENS_18Kernel_traits_baseILj1280EfS2_S2_S2_fjLj128EEEEELb1ELb1ELb1EEEvNS_9FwdParamsE)
        /*0c5c*/ 	.word	0x00000000


	//----- nvinfo : EIATTR_MIN_STACK_SIZE
	.align		4
.L_536:
        /*0c60*/ 	.byte	0x04, 0x12
        /*0c62*/ 	.short	(.L_538 - .L_537)
	.align		4
.L_537:
        /*0c64*/ 	.word	index@(_ZN10layer_norm31ln_parallel_residual_fwd_kernelINS_13Kernel_traitsI13__nv_bfloat16S2_fS2_fjLj1280ELj1ELj4ELj1ELj16ENS_18Kernel_traits_baseILj1280ES2_S2_fS2_fjLj128EEEEELb0ELb0ELb0EEEvNS_9FwdParamsE)
        /*0c68*/ 	.word	0x00000000


	//----- nvinfo : EIATTR_MIN_STACK_SIZE
	.align		4
.L_538:
        /*0c6c*/ 	.byte	0x04, 0x12
        /*0c6e*/ 	.short	(.L_540 - .L_539)
	.align		4
.L_539:
        /*0c70*/ 	.word	index@(_ZN10layer_norm31ln_parallel_residual_fwd_kernelINS_13Kernel_traitsI13__nv_bfloat16S2_fS2_fjLj1280ELj1ELj4ELj1ELj16ENS_18Kernel_traits_baseILj1280ES2_S2_fS2_fjLj128EEEEELb0ELb0ELb1EEEvNS_9FwdParamsE)
        /*0c74*/ 	.word	0x00000000


	//----- nvinfo : EIATTR_MIN_STACK_SIZE
	.align		4
.L_540:
        /*0c78*/ 	.byte	0x04, 0x12
        /*0c7a*/ 	.short	(.L_542 - .L_541)
	.align		4
.L_541:
        /*0c7c*/ 	.word	index@(_ZN10layer_norm31ln_parallel_residual_fwd_kernelINS_13Kernel_traitsI13__nv_bfloat16S2_fS2_fjLj1280ELj1ELj4ELj1ELj16ENS_18Kernel_traits_baseILj1280ES2_S2_fS2_fjLj128EEEEELb0ELb1ELb0EEEvNS_9FwdParamsE)
        /*0c80*/ 	.word	0x00000000


	//----- nvinfo : EIATTR_MIN_STACK_SIZE
	.align		4
.L_542:
        /*0c84*/ 	.byte	0x04, 0x12
        /*0c86*/ 	.short	(.L_544 - .L_543)
	.align		4
.L_543:
        /*0c88*/ 	.word	index@(_ZN10layer_norm31ln_parallel_residual_fwd_kernelINS_13Kernel_traitsI13__nv_bfloat16S2_fS2_fjLj1280ELj1ELj4ELj1ELj16ENS_18Kernel_traits_baseILj1280ES2_S2_fS2_fjLj128EEEEELb0ELb1ELb1EEEvNS_9FwdParamsE)
        /*0c8c*/ 	.word	0x00000000


	//----- nvinfo : EIATTR_MIN_STACK_SIZE
	.align		4
.L_544:
        /*0c90*/ 	.byte	0x04, 0x12
        /*0c92*/ 	.short	(.L_546 - .L_545)
	.align		4
.L_545:
        /*0c94*/ 	.word	index@(_ZN10layer_norm31ln_parallel_residual_fwd_kernelINS_13Kernel_traitsI13__nv_bfloat16S2_fS2_fjLj1280ELj1ELj4ELj1ELj16ENS_18Kernel_traits_baseILj1280ES2_S2_fS2_fjLj128EEEEELb1ELb0ELb0EEEvNS_9FwdParamsE)
        /*0c98*/ 	.word	0x00000000


	//----- nvinfo : EIATTR_MIN_STACK_SIZE
	.align		4
.L_546:
        /*0c9c*/ 	.byte	0x04, 0x12
        /*0c9e*/ 	.short	(.L_548 - .L_547)
	.align		4
.L_547:
        /*0ca0*/ 	.word	index@(_ZN10layer_norm31ln_parallel_residual_fwd_kernelINS_13Kernel_traitsI13__nv_bfloat16S2_fS2_fjLj1280ELj1ELj4ELj1ELj16ENS_18Kernel_traits_baseILj1280ES2_S2_fS2_fjLj128EEEEELb1ELb0ELb1EEEvNS_9FwdParamsE)
        /*0ca4*/ 	.word	0x00000000


	//----- nvinfo : EIATTR_MIN_STACK_SIZE
	.align		4
.L_548:
        /*0ca8*/ 	.byte	0x04, 0x12
        /*0caa*/ 	.short	(.L_550 - .L_549)
	.align		4
.L_549:
        /*0cac*/ 	.word	index@(_ZN10layer_norm31ln_parallel_residual_fwd_kernelINS_13Kernel_traitsI13__nv_bfloat16S2_fS2_fjLj1280ELj1ELj4ELj1ELj16ENS_18Kernel_traits_baseILj1280ES2_S2_fS2_fjLj128EEEEELb1ELb1ELb0EEEvNS_9FwdParamsE)
        /*0cb0*/ 	.word	0x00000000


	//----- nvinfo : EIATTR_MIN_STACK_SIZE
	.align		4
.L_550:
        /*0cb4*/ 	.byte	0x04, 0x12
        /*0cb6*/ 	.short	(.L_552 - .L_551)
	.align		4
.L_551:
        /*0cb8*/ 	.word	index@(_ZN10layer_norm31ln_parallel_residual_fwd_kernelINS_13Kernel_traitsI13__nv_bfloat16S2_fS2_fjLj1280ELj1ELj4ELj1ELj16ENS_18Kernel_traits_baseILj1280ES2_S2_fS2_fjLj128EEEEELb1ELb1ELb1EEEvNS_9FwdParamsE)
        /*0cbc*/ 	.word	0x00000000


	//----- nvinfo : EIATTR_MIN_STACK_SIZE
	.align		4
.L_552:
        /*0cc0*/ 	.byte	0x04, 0x12
        /*0cc2*/ 	.short	(.L_554 - .L_553)
	.align		4
.L_553:
        /*0cc4*/ 	.word	index@(_ZN10layer_norm31ln_parallel_residual_fwd_kernelINS_13Kernel_traitsIf13__nv_bfloat16fS2_fjLj1280ELj1ELj4ELj1ELj16ENS_18Kernel_traits_baseILj1280EfS2_fS2_fjLj128EEEEELb0ELb0ELb0EEEvNS_9FwdParamsE)
        /*0cc8*/ 	.word	0x00000000


	//----- nvinfo : EIATTR_MIN_STACK_SIZE
	.align		4
.L_554:
        /*0ccc*/ 	.byte	0x04, 0x12
        /*0cce*/ 	.short	(.L_556 - .L_555)
	.align		4
.L_555:
        /*0cd0*/ 	.word	index@(_ZN10layer_norm31ln_parallel_residual_fwd_kernelINS_13Kernel_traitsIf13__nv_bfloat16fS2_fjLj1280ELj1ELj4ELj1ELj16ENS_18Kernel_traits_baseILj1280EfS2_fS2_fjLj128EEEEELb0ELb0ELb1EEEvNS_9FwdParamsE)
        /*0cd4*/ 	.word	0x00000000


	//----- nvinfo : EIATTR_MIN_STACK_SIZE
	.align		4
.L_556:
        /*0cd8*/ 	.byte	0x04, 0x12
        /*0cda*/ 	.short	(.L_558 - .L_557)
	.align		4
.L_557:
        /*0cdc*/ 	.word	index@(_ZN10layer_norm31ln_parallel_residual_fwd_kernelINS_13Kernel_traitsIf13__nv_bfloat16fS2_fjLj1280ELj1ELj4ELj1ELj16ENS_18Kernel_traits_baseILj1280EfS2_fS2_fjLj128EEEEELb0ELb1ELb0EEEvNS_9FwdParamsE)
        /*0ce0*/ 	.word	0x00000000


	//----- nvinfo : EIATTR_MIN_STACK_SIZE
	.align		4
.L_558:
        /*0ce4*/ 	.byte	0x04, 0x12
        /*0ce6*/ 	.short	(.L_560 - .L_559)
	.align		4
.L_559:
        /*0ce8*/ 	.word	index@(_ZN10layer_norm31ln_parallel_residual_fwd_kernelINS_13Kernel_traitsIf13__nv_bfloat16fS2_fjLj1280ELj1ELj4ELj1ELj16ENS_18Kernel_traits_baseILj1280EfS2_fS2_fjLj128EEEEELb0ELb1ELb1EEEvNS_9FwdParamsE)
        /*0cec*/ 	.word	0x00000000


	//----- nvinfo : EIATTR_MIN_STACK_SIZE
	.align		4
.L_560:
        /*0cf0*/ 	.byte	0x04, 0x12
        /*0cf2*/ 	.short	(.L_562 - .L_561)
	.align		4
.L_561:
        /*0cf4*/ 	.word	index@(_ZN10layer_norm31ln_parallel_residual_fwd_kernelINS_13Kernel_traitsIf13__nv_bfloat16fS2_fjLj1280ELj1ELj4ELj1ELj16ENS_18Kernel_traits_baseILj1280EfS2_fS2_fjLj128EEEEELb1ELb0ELb0EEEvNS_9FwdParamsE)
        /*0cf8*/ 	.word	0x00000000


	//----- nvinfo : EIATTR_MIN_STACK_SIZE
	.align		4
.L_562:
        /*0cfc*/ 	.byte	0x04, 0x12
        /*0cfe*/ 	.short	(.L_564 - .L_563)
	.align		4
.L_563:
        /*0d00*/ 	.word	index@(_ZN10layer_norm31ln_parallel_residual_fwd_kernelINS_13Kernel_traitsIf13__nv_bfloat16fS2_fjLj1280ELj1ELj4ELj1ELj16ENS_18Kernel_traits_baseILj1280EfS2_fS2_fjLj128EEEEELb1ELb0ELb1EEEvNS_9FwdParamsE)
        /*0d04*/ 	.word	0x00000000


	//----- nvinfo : EIATTR_MIN_STACK_SIZE
	.align		4
.L_564:
        /*0d08*/ 	.byte	0x04, 0x12
        /*0d0a*/ 	.short	(.L_566 - .L_565)
	.align		4
.L_565:
        /*0d0c*/ 	.word	index@(_ZN10layer_norm31ln_parallel_residual_fwd_kernelINS_13Kernel_traitsIf13__nv_bfloat16fS2_fjLj1280ELj1ELj4ELj1ELj16ENS_18Kernel_traits_baseILj1280EfS2_fS2_fjLj128EEEEELb1ELb1ELb0EEEvNS_9FwdParamsE)
        /*0d10*/ 	.word	0x00000000


	//----- nvinfo : EIATTR_MIN_STACK_SIZE
	.align		4
.L_566:
        /*0d14*/ 	.byte	0x04, 0x12
        /*0d16*/ 	.short	(.L_568 - .L_567)
	.align		4
.L_567:
        /*0d18*/ 	.word	index@(_ZN10layer_norm31ln_parallel_residual_fwd_kernelINS_13Kernel_traitsIf13__nv_bfloat16fS2_fjLj1280ELj1ELj4ELj1ELj16ENS_18Kernel_traits_baseILj1280EfS2_fS2_fjLj128EEEEELb1ELb1ELb1EEEvNS_9FwdParamsE)
        /*0d1c*/ 	.word	0x00000000


	//----- nvinfo : EIATTR_MIN_STACK_SIZE
	.align		4
.L_568:
        /*0d20*/ 	.byte	0x04, 0x12
        /*0d22*/ 	.short	(.L_570 - .L_569)
	.align		4
.L_569:
        /*0d24*/ 	.word	index@(_ZN10layer_norm31ln_parallel_residual_fwd_kernelINS_13Kernel_traitsIf6__halfS2_S2_fjLj1280ELj1ELj4ELj1ELj16ENS_18Kernel_traits_baseILj1280EfS2_S2_S2_fjLj128EEEEELb0ELb0ELb0EEEvNS_9FwdParamsE)
        /*0d28*/ 	.word	0x00000000


	//----- nvinfo : EIATTR_MIN_STACK_SIZE
	.align		4
.L_570:
        /*0d2c*/ 	.byte	0x04, 0x12
        /*0d2e*/ 	.short	(.L_572 - .L_571)
	.align		4
.L_571:
        /*0d30*/ 	.word	index@(_ZN10layer_norm31ln_parallel_residual_fwd_kernelINS_13Kernel_traitsIf6__halfS2_S2_fjLj1280ELj1ELj4ELj1ELj16ENS_18Kernel_traits_baseILj1280EfS2_S2_S2_fjLj128EEEEELb0ELb0ELb1EEEvNS_9FwdParamsE)
        /*0d34*/ 	.word	0x00000000


	//----- nvinfo : EIATTR_MIN_STACK_SIZE
	.align		4
.L_572:
        /*0d38*/ 	.byte	0x04, 0x12
        /*0d3a*/ 	.short	(.L_574 - .L_573)
	.align		4
.L_573:
        /*0d3c*/ 	.word	index@(_ZN10layer_norm31ln_parallel_residual_fwd_kernelINS_13Kernel_traitsIf6__halfS2_S2_fjLj1280ELj1ELj4ELj1ELj16ENS_18Kernel_traits_baseILj1280EfS2_S2_S2_fjLj128EEEEELb0ELb1ELb0EEEvNS_9FwdParamsE)
        /*0d40*/ 	.word	0x00000000


	//----- nvinfo : EIATTR_MIN_STACK_SIZE
	.align		4
.L_574:
        /*0d44*/ 	.byte	0x04, 0x12
        /*0d46*/ 	.short	(.L_576 - .L_575)
	.align		4
.L_575:
        /*0d48*/ 	.word	index@(_ZN10layer_norm31ln_parallel_residual_fwd_kernelINS_13Kernel_traitsIf6__halfS2_S2_fjLj1280ELj1ELj4ELj1ELj16ENS_18Kernel_traits_baseILj1280EfS2_S2_S2_fjLj128EEEEELb0ELb1ELb1EEEvNS_9FwdParamsE)
        /*0d4c*/ 	.word	0x00000000


	//----- nvinfo : EIATTR_MIN_STACK_SIZE
	.align		4
.L_576:
        /*0d50*/ 	.byte	0x04, 0x12
        /*0d52*/ 	.short	(.L_578 - .L_577)
	.align		4
.L_577:
        /*0d54*/ 	.word	index@(_ZN10layer_norm31ln_parallel_residual_fwd_kernelINS_13Kernel_traitsIf6__halfS2_S2_fjLj1280ELj1ELj4ELj1ELj16ENS_18Kernel_traits_baseILj1280EfS2_S2_S2_fjLj128EEEEELb1ELb0ELb0EEEvNS_9FwdParamsE)
        /*0d58*/ 	.word	0x00000000


	//----- nvinfo : EIATTR_MIN_STACK_SIZE
	.align		4
.L_578:
        /*0d5c*/ 	.byte	0x04, 0x12
        /*0d5e*/ 	.short	(.L_580 - .L_579)
	.align		4
.L_579:
        /*0d60*/ 	.word	index@(_ZN10layer_norm31ln_parallel_residual_fwd_kernelINS_13Kernel_traitsIf6__halfS2_S2_fjLj1280ELj1ELj4ELj1ELj16ENS_18Kernel_traits_baseILj1280EfS2_S2_S2_fjLj128EEEEELb1ELb0ELb1EEEvNS_9FwdParamsE)
        /*0d64*/ 	.word	0x00000000


	//----- nvinfo : EIATTR_MIN_STACK_SIZE
	.align		4
.L_580:
        /*0d68*/ 	.byte	0x04, 0x12
        /*0d6a*/ 	.short	(.L_582 - .L_581)
	.align		4
.L_581:
        /*0d6c*/ 	.word	index@(_ZN10layer_norm31ln_parallel_residual_fwd_kernelINS_13Kernel_traitsIf6__halfS2_S2_fjLj1280ELj1ELj4ELj1ELj16ENS_18Kernel_traits_baseILj1280EfS2_S2_S2_fjLj128EEEEELb1ELb1ELb0EEEvNS_9FwdParamsE)
        /*0d70*/ 	.word	0x00000000


	//----- nvinfo : EIATTR_MIN_STACK_SIZE
	.align		4
.L_582:
        /*0d74*/ 	.byte	0x04, 0x12
        /*0d76*/ 	.short	(.L_584 - .L_583)
	.align		4
.L_583:
        /*0d78*/ 	.word	index@(_ZN10layer_norm31ln_parallel_residual_fwd_kernelINS_13Kernel_traitsIf6__halfS2_S2_fjLj1280ELj1ELj4ELj1ELj16ENS_18Kernel_traits_baseILj1280EfS2_S2_S2_fjLj128EEEEELb1ELb1ELb1EEEvNS_9FwdParamsE)
        /*0d7c*/ 	.word	0x00000000


	//----- nvinfo : EIATTR_MIN_STACK_SIZE
	.align		4
.L_584:
        /*0d80*/ 	.byte	0x04, 0x12
        /*0d82*/ 	.short	(.L_586 - .L_585)
	.align		4
.L_585:
        /*0d84*/ 	.word	index@(_ZN10layer_norm31ln_parallel_residual_fwd_kernelINS_13Kernel_traitsI6__halfS2_fS2_fjLj1280ELj1ELj4ELj1ELj16ENS_18Kernel_traits_baseILj1280ES2_S2_fS2_fjLj128EEEEELb0ELb0ELb0EEEvNS_9FwdParamsE)
        /*0d88*/ 	.word	0x00000000


	//----- nvinfo : EIATTR_MIN_STACK_SIZE
	.align		4
.L_586:
        /*0d8c*/ 	.byte	0x04, 0x12
        /*0d8e*/ 	.short	(.L_588 - .L_587)
	.align		4
.L_587:
        /*0d90*/ 	.word	index@(_ZN10layer_norm31ln_parallel_residual_fwd_kernelINS_13Kernel_traitsI6__halfS2_fS2_fjLj1280ELj1ELj4ELj1ELj16ENS_18Kernel_traits_baseILj1280ES2_S2_fS2_fjLj128EEEEELb0ELb0ELb1EEEvNS_9FwdParamsE)
        /*0d94*/ 	.word	0x00000000


	//----- nvinfo : EIATTR_MIN_STACK_SIZE
	.align		4
.L_588:
        /*0d98*/ 	.byte	0x04, 0x12
        /*0d9a*/ 	.short	(.L_590 - .L_589)
	.align		4
.L_589:
        /*0d9c*/ 	.word	index@(_ZN10layer_norm31ln_parallel_residual_fwd_kernelINS_13Kernel_traitsI6__halfS2_fS2_fjLj1280ELj1ELj4ELj1ELj16ENS_18Kernel_traits_baseILj1280ES2_S2_fS2_fjLj128EEEEELb0ELb1ELb0EEEvNS_9FwdParamsE)
        /*0da0*/ 	.word	0x00000000


	//----- nvinfo : EIATTR_MIN_STACK_SIZE
	.align		4
.L_590:
        /*0da4*/ 	.byte	0x04, 0x12
        /*0da6*/ 	.short	(.L_592 - .L_591)
	.align		4
.L_591:
        /*0da8*/ 	.word	index@(_ZN10layer_norm31ln_parallel_residual_fwd_kernelINS_13Kernel_traitsI6__halfS2_fS2_fjLj1280ELj1ELj4ELj1ELj16ENS_18Kernel_traits_baseILj1280ES2_S2_fS2_fjLj128EEEEELb0ELb1ELb1EEEvNS_9FwdParamsE)
        /*0dac*/ 	.word	0x00000000


	//----- nvinfo : EIATTR_MIN_STACK_SIZE
	.align		4
.L_592:
        /*0db0*/ 	.byte	0x04, 0x12
        /*0db2*/ 	.short	(.L_594 - .L_593)
	.align		4
.L_593:
        /*0db4*/ 	.word	index@(_ZN10layer_norm31ln_parallel_residual_fwd_kernelINS_13Kernel_traitsI6__halfS2_fS2_fjLj1280ELj1ELj4ELj1ELj16ENS_18Kernel_traits_baseILj1280ES2_S2_fS2_fjLj128EEEEELb1ELb0ELb0EEEvNS_9FwdParamsE)
        /*0db8*/ 	.word	0x00000000


	//----- nvinfo : EIATTR_MIN_STACK_SIZE
	.align		4
.L_594:
        /*0dbc*/ 	.byte	0x04, 0x12
        /*0dbe*/ 	.short	(.L_596 - .L_595)
	.align		4
.L_595:
        /*0dc0*/ 	.word	index@(_ZN10layer_norm31ln_parallel_residual_fwd_kernelINS_13Kernel_traitsI6__halfS2_fS2_fjLj1280ELj1ELj4ELj1ELj16ENS_18Kernel_traits_baseILj1280ES2_S2_fS2_fjLj128EEEEELb1ELb0ELb1EEEvNS_9FwdParamsE)
        /*0dc4*/ 	.word	0x00000000


	//----- nvinfo : EIATTR_MIN_STACK_SIZE
	.align		4
.L_596:
        /*0dc8*/ 	.byte	0x04, 0x12
        /*0dca*/ 	.short	(.L_598 - .L_597)
	.align		4
.L_597:
        /*0dcc*/ 	.word	index@(_ZN10layer_norm31ln_parallel_residual_fwd_kernelINS_13Kernel_traitsI6__halfS2_fS2_fjLj1280ELj1ELj4ELj1ELj16ENS_18Kernel_traits_baseILj1280ES2_S2_fS2_fjLj128EEEEELb1ELb1ELb0EEEvNS_9FwdParamsE)
        /*0dd0*/ 	.word	0x00000000


	//----- nvinfo : EIATTR_MIN_STACK_SIZE
	.align		4
.L_598:
        /*0dd4*/ 	.byte	0x04, 0x12
        /*0dd6*/ 	.short	(.L_600 - .L_599)
	.align		4
.L_599:
        /*0dd8*/ 	.word	index@(_ZN10layer_norm31ln_parallel_residual_fwd_kernelINS_13Kernel_traitsI6__halfS2_fS2_fjLj1280ELj1ELj4ELj1ELj16ENS_18Kernel_traits_baseILj1280ES2_S2_fS2_fjLj128EEEEELb1ELb1ELb1EEEvNS_9FwdParamsE)
        /*0ddc*/ 	.word	0x00000000


	//----- nvinfo : EIATTR_MIN_STACK_SIZE
	.align		4
.L_600:
        /*0de0*/ 	.byte	0x04, 0x12
        /*0de2*/ 	.short	(.L_602 - .L_601)
	.align		4
.L_601:
        /*0de4*/ 	.word	index@(_ZN10layer_norm31ln_parallel_residual_fwd_kernelINS_13Kernel_traitsIf6__halffS2_fjLj1280ELj1ELj4ELj1ELj16ENS_18Kernel_traits_baseILj1280EfS2_fS2_fjLj128EEEEELb0ELb0ELb0EEEvNS_9FwdParamsE)
        /*0de8*/ 	.word	0x00000000


	//----- nvinfo : EIATTR_MIN_STACK_SIZE
	.align		4
.L_602:
        /*0dec*/ 	.byte	0x04, 0x12
        /*0dee*/ 	.short	(.L_604 - .L_603)
	.align		4
.L_603:
        /*0df0*/ 	.word	index@(_ZN10layer_norm31ln_parallel_residual_fwd_kernelINS_13Kernel_traitsIf6__halffS2_fjLj1280ELj1ELj4ELj1ELj16ENS_18Kernel_traits_baseILj1280EfS2_fS2_fjLj128EEEEELb0ELb0ELb1EEEvNS_9FwdParamsE)
        /*0df4*/ 	.word	0x00000000


	//----- nvinfo : EIATTR_MIN_STACK_SIZE
	.align		4
.L_604:
        /*0df8*/ 	.byte	0x04, 0x12
        /*0dfa*/ 	.short	(.L_606 - .L_605)
	.align		4
.L_605:
        /*0dfc*/ 	.word	index@(_ZN10layer_norm31ln_parallel_residual_fwd_kernelINS_13Kernel_traitsIf6__halffS2_fjLj1280ELj1ELj4ELj1ELj16ENS_18Kernel_traits_baseILj1280EfS2_fS2_fjLj128EEEEELb0ELb1ELb0EEEvNS_9FwdParamsE)
        /*0e00*/ 	.word	0x00000000


	//----- nvinfo : EIATTR_MIN_STACK_SIZE
	.align		4
.L_606:
        /*0e04*/ 	.byte	0x04, 0x12
        /*0e06*/ 	.short	(.L_608 - .L_607)
	.align		4
.L_607:
        /*0e08*/ 	.word	index@(_ZN10layer_norm31ln_parallel_residual_fwd_kernelINS_13Kernel_traitsIf6__halffS2_fjLj1280ELj1ELj4ELj1ELj16ENS_18Kernel_traits_baseILj1280EfS2_fS2_fjLj128EEEEELb0ELb1ELb1EEEvNS_9FwdParamsE)
        /*0e0c*/ 	.word	0x00000000


	//----- nvinfo : EIATTR_MIN_STACK_SIZE
	.align		4
.L_608:
        /*0e10*/ 	.byte	0x04, 0x12
        /*0e12*/ 	.short	(.L_610 - .L_609)
	.align		4
.L_609:
        /*0e14*/ 	.word	index@(_ZN10layer_norm31ln_parallel_residual_fwd_kernelINS_13Kernel_traitsIf6__halffS2_fjLj1280ELj1ELj4ELj1ELj16ENS_18Kernel_traits_baseILj1280EfS2_fS2_fjLj128EEEEELb1ELb0ELb0EEEvNS_9FwdParamsE)
        /*0e18*/ 	.word	0x00000000


	//----- nvinfo : EIATTR_MIN_STACK_SIZE
	.align		4
.L_610:
        /*0e1c*/ 	.byte	0x04, 0x12
        /*0e1e*/ 	.short	(.L_612 - .L_611)
	.align		4
.L_611:
        /*0e20*/ 	.word	index@(_ZN10layer_norm31ln_parallel_residual_fwd_kernelINS_13Kernel_traitsIf6__halffS2_fjLj1280ELj1ELj4ELj1ELj16ENS_18Kernel_traits_baseILj1280EfS2_fS2_fjLj128EEEEELb1ELb0ELb1EEEvNS_9FwdParamsE)
        /*0e24*/ 	.word	0x00000000


	//----- nvinfo : EIATTR_MIN_STACK_SIZE
	.align		4
.L_612:
        /*0e28*/ 	.byte	0x04, 0x12
        /*0e2a*/ 	.short	(.L_614 - .L_613)
	.align		4
.L_613:
        /*0e2c*/ 	.word	index@(_ZN10layer_norm31ln_parallel_residual_fwd_kernelINS_13Kernel_traitsIf6__halffS2_fjLj1280ELj1ELj4ELj1ELj16ENS_18Kernel_traits_baseILj1280EfS2_fS2_fjLj128EEEEELb1ELb1ELb0EEEvNS_9FwdParamsE)
        /*0e30*/ 	.word	0x00000000


	//----- nvinfo : EIATTR_MIN_STACK_SIZE
	.align		4
.L_614:
        /*0e34*/ 	.byte	0x04, 0x12
        /*0e36*/ 	.short	(.L_616 - .L_615)
	.align		4
.L_615:
        /*0e38*/ 	.word	index@(_ZN10layer_norm31ln_parallel_residual_fwd_kernelINS_13Kernel_traitsIf6__halffS2_fjLj1280ELj1ELj4ELj1ELj16ENS_18Kernel_traits_baseILj1280EfS2_fS2_fjLj128EEEEELb1ELb1ELb1EEEvNS_9FwdParamsE)
        /*0e3c*/ 	.word	0x00000000


	//----- nvinfo : EIATTR_MIN_STACK_SIZE
	.align		4
.L_616:
        /*0e40*/ 	.byte	0x04, 0x12
        /*0e42*/ 	.short	(.L_618 - .L_617)
	.align		4
.L_617:
        /*0e44*/ 	.word	index@(_ZN10layer_norm31ln_parallel_residual_fwd_kernelINS_13Kernel_traitsI6__halfffffjLj1280ELj1ELj4ELj1ELj16ENS_18Kernel_traits_baseILj1280ES2_ffffjLj128EEEEELb0ELb0ELb0EEEvNS_9FwdParamsE)
        /*0e48*/ 	.word	0x00000000


	//----- nvinfo : EIATTR_MIN_STACK_SIZE
	.align		4
.L_618:
        /*0e4c*/ 	.byte	0x04, 0x12
        /*0e4e*/ 	.short	(.L_620 - .L_619)
	.align		4
.L_619:
        /*0e50*/ 	.word	index@(_ZN10layer_norm31ln_parallel_residual_fwd_kernelINS_13Kernel_traitsI6__halfffffjLj1280ELj1ELj4ELj1ELj16ENS_18Kernel_traits_baseILj1280ES2_ffffjLj128EEEEELb0ELb0ELb1EEEvNS_9FwdParamsE)
        /*0e54*/ 	.word	0x00000000


	//----- nvinfo : EIATTR_MIN_STACK_SIZE
	.align		4
.L_620:
        /*0e58*/ 	.byte	0x04, 0x12
        /*0e5a*/ 	.short	(.L_622 - .L_621)
	.align		4
.L_621:
        /*0e5c*/ 	.word	index@(_ZN10layer_norm31ln_parallel_residual_fwd_kernelINS_13Kernel_traitsI6__halfffffjLj1280ELj1ELj4ELj1ELj16ENS_18Kernel_traits_baseILj1280ES2_ffffjLj128EEEEELb0ELb1ELb0EEEvNS_9FwdParamsE)
        /*0e60*/ 	.word	0x00000000


	//----- nvinfo : EIATTR_MIN_STACK_SIZE
	.align		4
.L_622:
        /*0e64*/ 	.byte	0x04, 0x12
        /*0e66*/ 	.short	(.L_624 - .L_623)
	.align		4
.L_623:
        /*0e68*/ 	.word	index@(_ZN10layer_norm31ln_parallel_residual_fwd_kernelINS_13Kernel_traitsI6__halfffffjLj1280ELj1ELj4ELj1ELj16ENS_18Kernel_traits_baseILj1280ES2_ffffjLj128EEEEELb0ELb1ELb1EEEvNS_9FwdParamsE)
        /*0e6c*/ 	.word	0x00000000


	//----- nvinfo : EIATTR_MIN_STACK_SIZE
	.align		4
.L_624:
        /*0e70*/ 	.byte	0x04, 0x12
        /*0e72*/ 	.short	(.L_626 - .L_625)
	.align		4
.L_625:
        /*0e74*/ 	.word	index@(_ZN10layer_norm31ln_parallel_residual_fwd_kernelINS_13Kernel_traitsI6__halfffffjLj1280ELj1ELj4ELj1ELj16ENS_18Kernel_traits_baseILj1280ES2_ffffjLj128EEEEELb1ELb0ELb0EEEvNS_9FwdParamsE)
        /*0e78*/ 	.word	0x00000000


	//----- nvinfo : EIATTR_MIN_STACK_SIZE
	.align		4
.L_626:
        /*0e7c*/ 	.byte	0x04, 0x12
        /*0e7e*/ 	.short	(.L_628 - .L_627)
	.align		4
.L_627:
        /*0e80*/ 	.word	index@(_ZN10layer_norm31ln_parallel_residual_fwd_kernelINS_13Kernel_traitsI6__halfffffjLj1280ELj1ELj4ELj1ELj16ENS_18Kernel_traits_baseILj1280ES2_ffffjLj128EEEEELb1ELb0ELb1EEEvNS_9FwdParamsE)
        /*0e84*/ 	.word	0x00000000


	//----- nvinfo : EIATTR_MIN_STACK_SIZE
	.align		4
.L_628:
        /*0e88*/ 	.byte	0x04, 0x12
        /*0e8a*/ 	.short	(.L_630 - .L_629)
	.align		4
.L_629:
        /*0e8c*/ 	.word	index@(_ZN10layer_norm31ln_parallel_residual_fwd_kernelINS_13Kernel_traitsI6__halfffffjLj1280ELj1ELj4ELj1ELj16ENS_18Kernel_traits_baseILj1280ES2_ffffjLj128EEEEELb1ELb1ELb0EEEvNS_9FwdParamsE)
        /*0e90*/ 	.word	0x00000000


	//----- nvinfo : EIATTR_MIN_STACK_SIZE
	.align		4
.L_630:
        /*0e94*/ 	.byte	0x04, 0x12
        /*0e96*/ 	.short	(.L_632 - .L_631)
	.align		4
.L_631:
        /*0e98*/ 	.word	index@(_ZN10layer_norm31ln_parallel_residual_fwd_kernelINS_13Kernel_traitsI6__halfffffjLj1280ELj1ELj4ELj1ELj16ENS_18Kernel_traits_baseILj1280ES2_ffffjLj128EEEEELb1ELb1ELb1EEEvNS_9FwdParamsE)
        /*0e9c*/ 	.word	0x00000000


	//----- nvinfo : EIATTR_MIN_STACK_SIZE
	.align		4
.L_632:
        /*0ea0*/ 	.byte	0x04, 0x12
        /*0ea2*/ 	.short	(.L_634 - .L_633)
	.align		4
.L_633:
        /*0ea4*/ 	.word	index@(_ZN10layer_norm31ln_parallel_residual_fwd_kernelINS_13Kernel_traitsIfffffjLj1280ELj1ELj4ELj1ELj16ENS_18Kernel_traits_baseILj1280EfffffjLj128EEEEELb0ELb0ELb0EEEvNS_9FwdParamsE)
        /*0ea8*/ 	.word	0x00000000


	//----- nvinfo : EIATTR_MIN_STACK_SIZE
	.align		4
.L_634:
        /*0eac*/ 	.byte	0x04, 0x12
        /*0eae*/ 	.short	(.L_636 - .L_635)
	.align		4
.L_635:
        /*0eb0*/ 	.word	index@(_ZN10layer_norm31ln_parallel_residual_fwd_kernelINS_13Kernel_traitsIfffffjLj1280ELj1ELj4ELj1ELj16ENS_18Kernel_traits_baseILj1280EfffffjLj128EEEEELb0ELb0ELb1EEEvNS_9FwdParamsE)
        /*0eb4*/ 	.word	0x00000000


	//----- nvinfo : EIATTR_MIN_STACK_SIZE
	.align		4
.L_636:
        /*0eb8*/ 	.byte	0x04, 0x12
        /*0eba*/ 	.short	(.L_638 - .L_637)
	.align		4
.L_637:
        /*0ebc*/ 	.word	index@(_ZN10layer_norm31ln_parallel_residual_fwd_kernelINS_13Kernel_traitsIfffffjLj1280ELj1ELj4ELj1ELj16ENS_18Kernel_traits_baseILj1280EfffffjLj128EEEEELb0ELb1ELb0EEEvNS_9FwdParamsE)
        /*0ec0*/ 	.word	0x00000000


	//----- nvinfo : EIATTR_MIN_STACK_SIZE
	.align		4
.L_638:
        /*0ec4*/ 	.byte	0x04, 0x12
        /*0ec6*/ 	.short	(.L_640 - .L_639)
	.align		4
.L_639:
        /*0ec8*/ 	.word	index@(_ZN10layer_norm31ln_parallel_residual_fwd_kernelINS_13Kernel_traitsIfffffjLj1280ELj1ELj4ELj1ELj16ENS_18Kernel_traits_baseILj1280EfffffjLj128EEEEELb0ELb1ELb1EEEvNS_9FwdParamsE)
        /*0ecc*/ 	.word	0x00000000


	//----- nvinfo : EIATTR_MIN_STACK_SIZE
	.align		4
.L_640:
        /*0ed0*/ 	.byte	0x04, 0x12
        /*0ed2*/ 	.short	(.L_642 - .L_641)
	.align		4
.L_641:
        /*0ed4*/ 	.word	index@(_ZN10layer_norm31ln_parallel_residual_fwd_kernelINS_13Kernel_traitsIfffffjLj1280ELj1ELj4ELj1ELj16ENS_18Kernel_traits_baseILj1280EfffffjLj128EEEEELb1ELb0ELb0EEEvNS_9FwdParamsE)
        /*0ed8*/ 	.word	0x00000000


	//----- nvinfo : EIATTR_MIN_STACK_SIZE
	.align		4
.L_642:
        /*0edc*/ 	.byte	0x04, 0x12
        /*0ede*/ 	.short	(.L_644 - .L_643)
	.align		4
.L_643:
        /*0ee0*/ 	.word	index@(_ZN10layer_norm31ln_parallel_residual_fwd_kernelINS_13Kernel_traitsIfffffjLj1280ELj1ELj4ELj1ELj16ENS_18Kernel_traits_baseILj1280EfffffjLj128EEEEELb1ELb0ELb1EEEvNS_9FwdParamsE)
        /*0ee4*/ 	.word	0x00000000


	//----- nvinfo : EIATTR_MIN_STACK_SIZE
	.align		4
.L_644:
        /*0ee8*/ 	.byte	0x04, 0x12
        /*0eea*/ 	.short	(.L_646 - .L_645)
	.align		4
.L_645:
        /*0eec*/ 	.word	index@(_ZN10layer_norm31ln_parallel_residual_fwd_kernelINS_13Kernel_traitsIfffffjLj1280ELj1ELj4ELj1ELj16ENS_18Kernel_traits_baseILj1280EfffffjLj128EEEEELb1ELb1ELb0EEEvNS_9FwdParamsE)
        /*0ef0*/ 	.word	0x00000000


	//----- nvinfo : EIATTR_MIN_STACK_SIZE
	.align		4
.L_646:
        /*0ef4*/ 	.byte	0x04, 0x12
        /*0ef6*/ 	.short	(.L_648 - .L_647)
	.align		4
.L_647:
        /*0ef8*/ 	.word	index@(_ZN10layer_norm31ln_parallel_residual_fwd_kernelINS_13Kernel_traitsIfffffjLj1280ELj1ELj4ELj1ELj16ENS_18Kernel_traits_baseILj1280EfffffjLj128EEEEELb1ELb1ELb1EEEvNS_9FwdParamsE)
        /*0efc*/ 	.word	0x00000000
.L_648:


//--------------------- .nv.info._ZN10layer_norm31ln_parallel_residual_fwd_kernelINS_13Kernel_traitsI13__nv_bfloat16S2_S2_S2_fjLj1280ELj1ELj4ELj1ELj16ENS_18Kernel_traits_baseILj1280ES2_S2_S2_S2_fjLj128EEEEELb0ELb0ELb0EEEvNS_9FwdParamsE --------------------------
	.section	.nv.info._ZN10layer_norm31ln_parallel_residual_fwd_kernelINS_13Kernel_traitsI13__nv_bfloat16S2_S2_S2_fjLj1280ELj1ELj4ELj1ELj16ENS_18Kernel_traits_baseILj1280ES2_S2_S2_S2_fjLj128EEEEELb0ELb0ELb0EEEvNS_9FwdParamsE,"",@"SHT_CUDA_INFO"
	.sectionflags	@""
	.align	4


	//----- nvinfo : EIATTR_CUDA_API_VERSION
	.align		4
        /*0000*/ 	.byte	0x04, 0x37
        /*0002*/ 	.short	(.L_650 - .L_649)
.L_649:
        /*0004*/ 	.word	0x00000082


	//----- nvinfo : EIATTR_SW2861232_WAR
	.align		4
.L_650:
        /*0008*/ 	.byte	0x01, 0x35
	.zero		2


	//----- nvinfo : EIATTR_PARAM_CBANK
	.align		4
        /*000c*/ 	.byte	0x04, 0x0a
        /*000e*/ 	.short	(.L_652 - .L_651)
	.align		4
.L_651:
        /*0010*/ 	.word	index@(.nv.constant0._ZN10layer_norm31ln_parallel_residual_fwd_kernelINS_13Kernel_traitsI13__nv_bfloat16S2_S2_S2_fjLj1280ELj1ELj4ELj1ELj16ENS_18Kernel_traits_baseILj1280ES2_S2_S2_S2_fjLj128EEEEELb0ELb0ELb0EEEvNS_9FwdParamsE)
        /*0014*/ 	.short	0x0160
        /*0016*/ 	.short	0x00e8


	//----- nvinfo : EIATTR_CBANK_PARAM_SIZE
	.align		4
.L_652:
        /*0018*/ 	.byte	0x03, 0x19
        /*001a*/ 	.short	0x00e8


	//----- nvinfo : EIATTR_KPARAM_INFO
	.align		4
        /*001c*/ 	.byte	0x04, 0x17
        /*001e*/ 	.short	(.L_654 - .L_653)
.L_653:
        /*0020*/ 	.word	0x00000000
        /*0024*/ 	.short	0x0000
        /*0026*/ 	.short	0x0000
        /*0028*/ 	.byte	0x00, 0xf0, 0xa1, 0x03


	//----- nvinfo : EIATTR_MAXREG_COUNT
	.align		4
.L_654:
        /*002c*/ 	.byte	0x03, 0x1b
        /*002e*/ 	.short	0x00ff


	//----- nvinfo : EIATTR_MERCURY_ISA_VERSION
	.align		4
        /*0030*/ 	.byte	0x03, 0x5f
        /*0032*/ 	.short	0x0000


	//----- nvinfo : EIATTR_COOP_GROUP_MASK_REGIDS
	.align		4
        /*0034*/ 	.byte	0x04, 0x29
        /*0036*/ 	.short	(.L_656 - .L_655)


	//   ....[0]....
.L_655:
        /*0038*/ 	.word	0xffffffff


	//   ....[1]....
        /*003c*/ 	.word	0xffffffff


	//   ....[2]....
        /*0040*/ 	.word	0xffffffff


	//   ....[3]....
        /*0044*/ 	.word	0xffffffff


	//   ....[4]....
        /*0048*/ 	.word	0xffffffff


	//   ....[5]....
        /*004c*/ 	.word	0xffffffff


	//   ....[6]....
        /*0050*/ 	.word	0xffffffff


	//   ....[7]....
        /*0054*/ 	.word	0xffffffff


	//   ....[8]....
        /*0058*/ 	.word	0xffffffff


	//   ....[9]....
        /*005c*/ 	.word	0xffffffff


	//   ....[10]....
        /*0060*/ 	.word	0xffffffff


	//   ....[11]....
        /*0064*/ 	.word	0xffffffff


	//   ....[12]....
        /*0068*/ 	.word	0xffffffff


	//   ....[13]....
        /*006c*/ 	.word	0xffffffff


	//   ....[14]....
        /*0070*/ 	.word	0xffffffff


	//   ....[15]....
        /*0074*/ 	.word	0xffffffff


	//   ....[16]....
        /*0078*/ 	.word	0xffffffff


	//   ....[17]....
        /*007c*/ 	.word	0xffffffff


	//   ....[18]....
        /*0080*/ 	.word	0xffffffff


	//   ....[19]....
        /*0084*/ 	.word	0xffffffff


	//----- nvinfo : EIATTR_COOP_GROUP_INSTR_OFFSETS
	.align		4
.L_656:
        /*0088*/ 	.byte	0x04, 0x28
        /*008a*/ 	.short	(.L_658 - .L_657)


	//   ....[0]....
.L_657:
        /*008c*/ 	.word	0x00004680


	//   ....[1]....
        /*0090*/ 	.word	0x000046b0


	//   ....[2]....
        /*0094*/ 	.word	0x000046d0


	//   ....[3]....
        /*0098*/ 	.word	0x000046f0


	//   ....[4]....
        /*009c*/ 	.word	0x00004710


	//   ....[5]....
        /*00a0*/ 	.word	0x00004c50


	//   ....[6]....
        /*00a4*/ 	.word	0x00004c70


	//   ....[7]....
        /*00a8*/ 	.word	0x00004c90


	//   ....[8]....
        /*00ac*/ 	.word	0x00004cb0


	//   ....[9]....
        /*00b0*/ 	.word	0x00004cd0


	//   ....[10]....
        /*00b4*/ 	.word	0x00005e00


	//   ....[11]....
        /*00b8*/ 	.word	0x00005e80


	//   ....[12]....
        /*00bc*/ 	.word	0x00005ee0


	//   ....[13]....
        /*00c0*/ 	.word	0x00005f40


	//   ....[14]....
        /*00c4*/ 	.word	0x00005fa0


	//   ....[15]....
        /*00c8*/ 	.word	0x00006520


	//   ....[16]....
        /*00cc*/ 	.word	0x00006580


	//   ....[17]....
        /*00d0*/ 	.word	0x000065e0


	//   ....[18]....
        /*00d4*/ 	.word	0x00006640


	//   ....[19]....
        /*00d8*/ 	.word	0x000066b0


	//----- nvinfo : EIATTR_EXIT_INSTR_OFFSETS
	.align		4
.L_658:
        /*00dc*/ 	.byte	0x04, 0x1c
        /*00de*/ 	.short	(.L_660 - .L_659)


	//   ....[0]....
.L_659:
        /*00e0*/ 	.word	0x000009f0


	//   ....[1]....
        /*00e4*/ 	.word	0x00005da0


	//----- nvinfo : EIATTR_MAX_THREADS
	.align		4
.L_660:
        /*00e8*/ 	.byte	0x04, 0x05
        /*00ea*/ 	.short	(.L_662 - .L_661)
.L_661:
        /*00ec*/ 	.word	0x00000080
        /*00f0*/ 	.word	0x00000001
        /*00f4*/ 	.word	0x00000001


	//----- nvinfo : EIATTR_CRS_STACK_SIZE
	.align		4
.L_662:
        /*00f8*/ 	.byte	0x04, 0x1e
        /*00fa*/ 	.short	(.L_664 - .L_663)
.L_663:
        /*00fc*/ 	.word	0x00000000
.L_664:


//--------------------- .nv.info._ZN10layer_norm31ln_parallel_residual_fwd_kernelINS_13Kernel_traitsI13__nv_bfloat16S2_S2_S2_fjLj1280ELj1ELj4ELj1ELj16ENS_18Kernel_traits_baseILj1280ES2_S2_S2_S2_fjLj128EEEEELb0ELb0ELb1EEEvNS_9FwdParamsE --------------------------
	.section	.nv.info._ZN10layer_norm31ln_parallel_residual_fwd_kernelINS_13Kernel_traitsI13__nv_bfloat16S2_S2_S2_fjLj1280ELj1ELj4ELj1ELj16ENS_18Kernel_traits_baseILj1280ES2_S2_S2_S2_fjLj128EEEEELb0ELb0ELb1EEEvNS_9FwdParamsE,"",@"SHT_CUDA_INFO"
	.sectionflags	@""
	.align	4


	//----- nvinfo : EIATTR_CUDA_API_VERSION
	.align		4
        /*0000*/ 	.byte	0x04, 0x37
        /*0002*/ 	.short	(.L_666 - .L_665)
.L_665:
        /*0004*/ 	.word	0x00000082


	//----- nvinfo : EIATTR_SW2861232_WAR
	.align		4
.L_666:
        /*0008*/ 	.byte	0x01, 0x35
	.zero		2


	//----- nvinfo : EIATTR_PARAM_CBANK
	.align		4
        /*000c*/ 	.byte	0x04, 0x0a
        /*000e*/ 	.short	(.L_668 - .L_667)
	.align		4
.L_667:
        /*0010*/ 	.word	index@(.nv.constant0._ZN10layer_norm31ln_parallel_residual_fwd_kernelINS_13Kernel_traitsI13__nv_bfloat16S2_S2_S2_fjLj1280ELj1ELj4ELj1ELj16ENS_18Kernel_traits_baseILj1280ES2_S2_S2_S2_fjLj128EEEEELb0ELb0ELb1EEEvNS_9FwdParamsE)
        /*0014*/ 	.short	0x0160
        /*0016*/ 	.short	0x00e8


	//----- nvinfo : EIATTR_CBANK_PARAM_SIZE
	.align		4
.L_668:
        /*0018*/ 	.byte	0x03, 0x19
        /*001a*/ 	.short	0x00e8


	//----- nvinfo : EIATTR_KPARAM_INFO
	.align		4
        /*001c*/ 	.byte	0x04, 0x17
        /*001e*/ 	.short	(.L_670 - .L_669)
.L_669:
        /*0020*/ 	.word	0x00000000
        /*0024*/ 	.short	0x0000
        /*0026*/ 	.short	0x0000
        /*0028*/ 	.byte	0x00, 0xf0, 0xa1, 0x03


	//----- nvinfo : EIATTR_MAXREG_COUNT
	.align		4
.L_670:
        /*002c*/ 	.byte	0x03, 0x1b
        /*002e*/ 	.short	0x00ff


	//----- nvinfo : EIATTR_MERCURY_ISA_VERSION
	.align		4
        /*0030*/ 	.byte	0x03, 0x5f
        /*0032*/ 	.short	0x0000


	//----- nvinfo : EIATTR_COOP_GROUP_MASK_REGIDS
	.align		4
        /*0034*/ 	.byte	0x04, 0x29
        /*0036*/ 	.short	(.L_672 - .L_671)


	//   ....[0]....
.L_671:
        /*0038*/ 	.word	0xffffffff


	//   ....[1]....
        /*003c*/ 	.word	0xffffffff


	//   ....[2]....
        /*0040*/ 	.word	0xffffffff


	//   ....[3]....
        /*0044*/ 	.word	0xffffffff


	//   ....[4]....
        /*0048*/ 	.word	0xffffffff


	//   ....[5]....
        /*004c*/ 	.word	0xffffffff


	//   ....[6]....
        /*0050*/ 	.word	0xffffffff


	//   ....[7]....
        /*0054*/ 	.word	0xffffffff


	//   ....[8]....
        /*0058*/ 	.word	0xffffffff


	//   ....[9]....
        /*005c*/ 	.word	0xffffffff


	//   ....[10]....
        /*0060*/ 	.word	0xffffffff


	//   ....[11]....
        /*0064*/ 	.word	0xffffffff


	//   ....[12]....
        /*0068*/ 	.word	0xffffffff


	//   ....[13]....
        /*006c*/ 	.word	0xffffffff


	//   ....[14]....
        /*0070*/ 	.word	0xffffffff


	//   ....[15]....
        /*0074*/ 	.word	0xffffffff


	//   ....[16]....
        /*0078*/ 	.word	0xffffffff


	//   ....[17]....
        /*007c*/ 	.word	0xffffffff


	//   ....[18]....
        /*0080*/ 	.word	0xffffffff


	//   ....[19]....
        /*0084*/ 	.word	0xffffffff


	//----- nvinfo : EIATTR_COOP_GROUP_INSTR_OFFSETS
	.align		4
.L_672:
        /*0088*/ 	.byte	0x04, 0x28
        /*008a*/ 	.short	(.L_674 - .L_673)


	//   ....[0]....
.L_673:
        /*008c*/ 	.word	0x00003760


	//   ....[1]....
        /*0090*/ 	.word	0x00003790


	//   ....[2]....
        /*0094*/ 	.word	0x000037b0


	//   ....[3]....
        /*0098*/ 	.word	0x000037d0


	//   ....[4]....
        /*009c*/ 	.word	0x000037f0


	//   ....[5]....
        /*00a0*/ 	.word	0x00003d20


	//   ....[6]....
        /*00a4*/ 	.word	0x00003d40


	//   ....[7]....
        /*00a8*/ 	.word	0x00003d60


	//   ....[8]....
        /*00ac*/ 	.word	0x00003d80


	//   ....[9]....
        /*00b0*/ 	.word	0x00003da0


	//   ....[10]....
        /*00b4*/ 	.word	0x00005240


	//   ....[11]....
        /*00b8*/ 	.word	0x000052b0


	//   ....[12]....
        /*00bc*/ 	.word	0x00005310


	//   ....[13]....
        /*00c0*/ 	.word	0x00005370


	//   ....[14]....
        /*00c4*/ 	.word	0x000053d0


	//   ....[15]....
        /*00c8*/ 	.word	0x00005940


	//   ....[16]....
        /*00cc*/ 	.word	0x000059a0


	//   ....[17]....
        /*00d0*/ 	.word	0x00005a00


	//   ....[18]....
        /*00d4*/ 	.word	0x00005a60


	//   ....[19]....
        /*00d8*/ 	.word	0x00005ac0


	//----- nvinfo : EIATTR_EXIT_INSTR_OFFSETS
	.align		4
.L_674:
        /*00dc*/ 	.byte	0x04, 0x1c
        /*00de*/ 	.short	(.L_676 - .L_675)


	//   ....[0]....
.L_675:
        /*00e0*/ 	.word	0x00000210


	//   ....[1]....
        /*00e4*/ 	.word	0x000051f0


	//----- nvinfo : EIATTR_MAX_THREADS
	.align		4
.L_676:
        /*00e8*/ 	.byte	0x04, 0x05
        /*00ea*/ 	.short	(.L_678 - .L_677)
.L_677:
        /*00ec*/ 	.word	0x00000080
        /*00f0*/ 	.word	0x00000001
        /*00f4*/ 	.word	0x00000001


	//----- nvinfo : EIATTR_CRS_STACK_SIZE
	.align		4
.L_678:
        /*00f8*/ 	.byte	0x04, 0x1e
        /*00fa*/ 	.short	(.L_680 - .L_679)
.L_679:
        /*00fc*/ 	.word	0x00000000
.L_680:


//--------------------- .nv.info._ZN10layer_norm31ln_parallel_residual_fwd_kernelINS_13Kernel_traitsI13__nv_bfloat16S2_S2_S2_fjLj1280ELj1ELj4ELj1ELj16ENS_18Kernel_traits_baseILj1280ES2_S2_S2_S2_fjLj128EEEEELb0ELb1ELb0EEEvNS_9FwdParamsE --------------------------
	.section	.nv.info._ZN10layer_norm31ln_parallel_residual_fwd_kernelINS_13Kernel_traitsI13__nv_bfloat16S2_S2_S2_fjLj1280ELj1ELj4ELj1ELj16ENS_18Kernel_traits_baseILj1280ES2_S2_S2_S2_fjLj128EEEEELb0ELb1ELb0EEEvNS_9FwdParamsE,"",@"SHT_CUDA_INFO"
	.sectionflags	@""
	.align	4


	//----- nvinfo : EIATTR_CUDA_API_VERSION
	.align		4
        /*0000*/ 	.byte	0x04, 0x37
        /*0002*/ 	.short	(.L_682 - .L_681)
.L_681:
        /*0004*/ 	.word	0x00000082


	//----- nvinfo : EIATTR_SW2861232_WAR
	.align		4
.L_682:
        /*0008*/ 	.byte	0x01, 0x35
	.zero		2


	//----- nvinfo : EIATTR_PARAM_CBANK
	.align		4
        /*000c*/ 	.byte	0x04, 0x0a
        /*000e*/ 	.short	(.L_684 - .L_683)
	.align		4
.L_683:
        /*0010*/ 	.word	index@(.nv.constant0._ZN10layer_norm31ln_parallel_residual_fwd_kernelINS_13Kernel_traitsI13__nv_bfloat16S2_S2_S2_fjLj1280ELj1ELj4ELj1ELj16ENS_18Kernel_traits_baseILj1280ES2_S2_S2_S2_fjLj128EEEEELb0ELb1ELb0EEEvNS_9FwdParamsE)
        /*0014*/ 	.short	0x0160
        /*0016*/ 	.short	0x00e8


	//----- nvinfo : EIATTR_CBANK_PARAM_SIZE
	.align		4
.L_684:
        /*0018*/ 	.byte	0x03, 0x19
        /*001a*/ 	.short	0x00e8


	//----- nvinfo : EIATTR_KPARAM_INFO
	.align		4
        /*001c*/ 	.byte	0x04, 0x17
        /*001e*/ 	.short	(.L_686 - .L_685)
.L_685:
        /*0020*/ 	.word	0x00000000
        /*0024*/ 	.short	0x0000
        /*0026*/ 	.short	0x0000
        /*0028*/ 	.byte	0x00, 0xf0, 0xa1, 0x03


	//----- nvinfo : EIATTR_MAXREG_COUNT
	.align		4
.L_686:
        /*002c*/ 	.byte	0x03, 0x1b
        /*002e*/ 	.short	0x00ff


	//----- nvinfo : EIATTR_MERCURY_ISA_VERSION
	.align		4
        /*0030*/ 	.byte	0x03, 0x5f
        /*0032*/ 	.short	0x0000


	//----- nvinfo : EIATTR_COOP_GROUP_MASK_REGIDS
	.align		4
        /*0034*/ 	.byte	0x04, 0x29
        /*0036*/ 	.short	(.L_688 - .L_687)


	//   ....[0]....
.L_687:
        /*0038*/ 	.word	0xffffffff


	//   ....[1]....
        /*003c*/ 	.word	0xffffffff


	//   ....[2]....
        /*0040*/ 	.word	0xffffffff


	//   ....[3]....
        /*0044*/ 	.word	0xffffffff


	//   ....[4]....
        /*0048*/ 	.word	0xffffffff


	//   ....[5]....
        /*004c*/ 	.word	0xffffffff


	//   ....[6]....
        /*0050*/ 	.word	0xffffffff


	//   ....[7]....
        /*0054*/ 	.word	0xffffffff


	//   ....[8]....
        /*0058*/ 	.word	0xffffffff


	//   ....[9]....
        /*005c*/ 	.word	0xffffffff


	//   ....[10]....
        /*0060*/ 	.word	0xffffffff


	//   ....[11]....
        /*0064*/ 	.word	0xffffffff


	//   ....[12]....
        /*0068*/ 	.word	0xffffffff


	//   ....[13]....
        /*006c*/ 	.word	0xffffffff


	//   ....[14]....
        /*0070*/ 	.word	0xffffffff


	//   ....[15]....
        /*0074*/ 	.word	0xffffffff


	//   ....[16]....
        /*0078*/ 	.word	0xffffffff


	//   ....[17]....
        /*007c*/ 	.word	0xffffffff


	//   ....[18]....
        /*0080*/ 	.word	0xffffffff


	//   ....[19]....
        /*0084*/ 	.word	0xffffffff


	//----- nvinfo : EIATTR_COOP_GROUP_INSTR_OFFSETS
	.align		4
.L_688:
        /*0088*/ 	.byte	0x04, 0x28
        /*008a*/ 	.short	(.L_690 - .L_689)


	//   ....[0]....
.L_689:
        /*008c*/ 	.word	0x00003d80


	//   ....[1]....
        /*0090*/ 	.word	0x00003db0


	//   ....[2]....
        /*0094*/ 	.word	0x00003dd0


	//   ....[3]....
        /*0098*/ 	.word	0x00003df0


	//   ....[4]....
        /*009c*/ 	.word	0x00003e10


	//   ....[5]....
        /*00a0*/ 	.word	0x00004350


	//   ....[6]....
        /*00a4*/ 	.word	0x00004370


	//   ....[7]....
        /*00a8*/ 	.word	0x00004390


	//   ....[8]....
        /*00ac*/ 	.word	0x000043b0


	//   ....[9]....
        /*00b0*/ 	.word	0x000043d0


	//   ....[10]....
        /*00b4*/ 	.word	0x000050a0


	//   ....[11]....
        /*00b8*/ 	.word	0x00005120


	//   ....[12]....
        /*00bc*/ 	.word	0x00005180


	//   ....[13]....
        /*00c0*/ 	.word	0x000051e0


	//   ....[14]....
        /*00c4*/ 	.word	0x00005240


	//   ....[15]....
        /*00c8*/ 	.word	0x000057c0


	//   ....[16]....
        /*00cc*/ 	.word	0x00005820


	//   ....[17]....
        /*00d0*/ 	.word	0x00005880


	//   ....[18]....
        /*00d4*/ 	.word	0x000058e0


	//   ....[19]....
        /*00d8*/ 	.word	0x00005950


	//----- nvinfo : EIATTR_EXIT_INSTR_OFFSETS
	.align		4
.L_690:
        /*00dc*/ 	.byte	0x04, 0x1c
        /*00de*/ 	.short	(.L_692 - .L_691)


	//   ....[0]....
.L_691:
        /*00e0*/ 	.word	0x000005f0


	//   ....[1]....
        /*00e4*/ 	.word	0x00005040


	//----- nvinfo : EIATTR_MAX_THREADS
	.align		4
.L_692:
        /*00e8*/ 	.byte	0x04, 0x05
        /*00ea*/ 	.short	(.L_694 - .L_693)
.L_693:
        /*00ec*/ 	.word	0x00000080
        /*00f0*/ 	.word	0x00000001
        /*00f4*/ 	.word	0x00000001


	//----- nvinfo : EIATTR_CRS_STACK_SIZE
	.align		4
.L_694:
        /*00f8*/ 	.byte	0x04, 0x1e
        /*00fa*/ 	.short	(.L_696 - .L_695)
.L_695:
        /*00fc*/ 	.word	0x00000000
.L_696:


//--------------------- .nv.info._ZN10layer_norm31ln_parallel_residual_fwd_kernelINS_13Kernel_traitsI13__nv_bfloat16S2_S2_S2_fjLj1280ELj1ELj4ELj1ELj16ENS_18Kernel_traits_baseILj1280ES2_S2_S2_S2_fjLj128EEEEELb0ELb1ELb1EEEvNS_9FwdParamsE --------------------------
	.section	.nv.info._ZN10layer_norm31ln_parallel_residual_fwd_kernelINS_13Kernel_traitsI13__nv_bfloat16S2_S2_S2_fjLj1280ELj1ELj4ELj1ELj16ENS_18Kernel_traits_baseILj1280ES2_S2_S2_S2_fjLj128EEEEELb0ELb1ELb1EEEvNS_9FwdParamsE,"",@"SHT_CUDA_INFO"
	.sectionflags	@""
	.align	4


	//----- nvinfo : EIATTR_CUDA_API_VERSION
	.align		4
        /*0000*/ 	.byte	0x04, 0x37
        /*0002*/ 	.short	(.L_698 - .L_697)
.L_697:
        /*0004*/ 	.word	0x00000082


	//----- nvinfo : EIATTR_SW2861232_WAR
	.align		4
.L_698:
        /*0008*/ 	.byte	0x01, 0x35
	.zero		2


	//----- nvinfo : EIATTR_PARAM_CBANK
	.align		4
        /*000c*/ 	.byte	0x04, 0x0a
        /*000e*/ 	.short	(.L_700 - .L_699)
	.align		4
.L_699:
        /*0010*/ 	.word	index@(.nv.constant0._ZN10layer_norm31ln_parallel_residual_fwd_kernelINS_13Kernel_traitsI13__nv_bfloat16S2_S2_S2_fjLj1280ELj1ELj4ELj1ELj16ENS_18Kernel_traits_baseILj1280ES2_S2_S2_S2_fjLj128EEEEELb0ELb1ELb1EEEvNS_9FwdParamsE)
        /*0014*/ 	.short	0x0160
        /*0016*/ 	.short	0x00e8


	//----- nvinfo : EIATTR_CBANK_PARAM_SIZE
	.align		4
.L_700:
        /*0018*/ 	.byte	0x03, 0x19
        /*001a*/ 	.short	0x00e8


	//----- nvinfo : EIATTR_KPARAM_INFO
	.align		4
        /*001c*/ 	.byte	0x04, 0x17
        /*001e*/ 	.short	(.L_702 - .L_701)
.L_701:
        /*0020*/ 	.word	0x00000000
        /*0024*/ 	.short	0x0000
        /*0026*/ 	.short	0x0000
        /*0028*/ 	.byte	0x00, 0xf0, 0xa1, 0x03


	//----- nvinfo : EIATTR_MAXREG_COUNT
	.align		4
.L_702:
        /*002c*/ 	.byte	0x03, 0x1b
        /*002e*/ 	.short	0x00ff


	//----- nvinfo : EIATTR_MERCURY_ISA_VERSION
	.align		4
        /*0030*/ 	.byte	0x03, 0x5f
        /*0032*/ 	.short	0x0000


	//----- nvinfo : EIATTR_COOP_GROUP_MASK_REGIDS
	.align		4
        /*0034*/ 	.byte	0x04, 0x29
        /*0036*/ 	.short	(.L_704 - .L_703)


	//   ....[0]....
.L_703:
        /*0038*/ 	.word	0xffffffff


	//   ....[1]....
        /*003c*/ 	.word	0xffffffff


	//   ....[2]....
        /*0040*/ 	.word	0xffffffff


	//   ....[3]....
        /*0044*/ 	.word	0xffffffff


	//   ....[4]....
        /*0048*/ 	.word	0xffffffff


	//   ....[5]....
        /*004c*/ 	.word	0xffffffff


	//   ....[6]....
        /*0050*/ 	.word	0xffffffff


	//   ....[7]....
        /*0054*/ 	.word	0xffffffff


	//   ....[8]....
        /*0058*/ 	.word	0xffffffff


	//   ....[9]....
        /*005c*/ 	.word	0xffffffff


	//   ....[10]....
        /*0060*/ 	.word	0xffffffff


	//   ....[11]....
        /*0064*/ 	.word	0xffffffff


	//   ....[12]....
        /*0068*/ 	.word	0xffffffff


	//   ....[13]....
        /*006c*/ 	.word	0xffffffff


	//   ....[14]....
        /*0070*/ 	.word	0xffffffff


	//   ....[15]....
        /*0074*/ 	.word	0xffffffff


	//   ....[16]....
        /*0078*/ 	.word	0xffffffff


	//   ....[17]....
        /*007c*/ 	.word	0xffffffff


	//   ....[18]....
        /*0080*/ 	.word	0xffffffff


	//   ....[19]....
        /*0084*/ 	.word	0xffffffff


	//----- nvinfo : EIATTR_COOP_GROUP_INSTR_OFFSETS
	.align		4
.L_704:
        /*0088*/ 	.byte	0x04, 0x28
        /*008a*/ 	.short	(.L_706 - .L_705)


	//   ....[0]....
.L_705:
        /*008c*/ 	.word	0x000034e0


	//   ....[1]....
        /*0090*/ 	.word	0x00003510


	//   ....[2]....
        /*0094*/ 	.word	0x00003530


	//   ....[3]....
        /*0098*/ 	.word	0x00003550


	//   ....[4]....
        /*009c*/ 	.word	0x00003570


	//   ....[5]....
        /*00a0*/ 	.word	0x00003aa0


	//   ....[6]....
        /*00a4*/ 	.word	0x00003ac0


	//   ....[7]....
        /*00a8*/ 	.word	0x00003ae0


	//   ....[8]....
        /*00ac*/ 	.word	0x00003b00


	//   ....[9]....
        /*00b0*/ 	.word	0x00003b20


	//   ....[10]....
        /*00b4*/ 	.word	0x00004810


	//   ....[11]....
        /*00b8*/ 	.word	0x00004880


	//   ....[12]....
        /*00bc*/ 	.word	0x000048e0


	//   ....[13]....
        /*00c0*/ 	.word	0x00004940


	//   ....[14]....
        /*00c4*/ 	.word	0x000049a0


	//   ....[15]....
        /*00c8*/ 	.word	0x00004f10


	//   ....[16]....
        /*00cc*/ 	.word	0x00004f70


	//   ....[17]....
        /*00d0*/ 	.word	0x00004fd0


	//   ....[18]....
        /*00d4*/ 	.word	0x00005030


	//   ....[19]....
        /*00d8*/ 	.word	0x00005090


	//----- nvinfo : EIATTR_EXIT_INSTR_OFFSETS
	.align		4
.L_706:
        /*00dc*/ 	.byte	0x04, 0x1c
        /*00de*/ 	.short	(.L_708 - .L_707)


	//   ....[0]....
.L_707:
        /*00e0*/ 	.word	0x00000140


	//   ....[1]....
        /*00e4*/ 	.word	0x000047c0


	//----- nvinfo : EIATTR_MAX_THREADS
	.align		4
.L_708:
        /*00e8*/ 	.byte	0x04, 0x05
        /*00ea*/ 	.short	(.L_710 - .L_709)
.L_709:
        /*00ec*/ 	.word	0x00000080
        /*00f0*/ 	.word	0x00000001
        /*00f4*/ 	.word	0x00000001


	//----- nvinfo : EIATTR_CRS_STACK_SIZE
	.align		4
.L_710:
        /*00f8*/ 	.byte	0x04, 0x1e
        /*00fa*/ 	.short	(.L_712 - .L_711)
.L_711:
        /*00fc*/ 	.word	0x00000000
.L_712:


//--------------------- .nv.info._ZN10layer_norm31ln_parallel_residual_fwd_kernelINS_13Kernel_traitsI13__nv_bfloat16S2_S2_S2_fjLj1280ELj1ELj4ELj1ELj16ENS_18Kernel_traits_baseILj1280ES2_S2_S2_S2_fjLj128EEEEELb1ELb0ELb0EEEvNS_9FwdParamsE --------------------------
	.section	.nv.info._ZN10layer_norm31ln_parallel_residual_fwd_kernelINS_13Kernel_traitsI13__nv_bfloat16S2_S2_S2_fjLj1280ELj1ELj4ELj1ELj16ENS_18Kernel_traits_baseILj1280ES2_S2_S2_S2_fjLj128EEEEELb1ELb0ELb0EEEvNS_9FwdParamsE,"",@"SHT_CUDA_INFO"
	.sectionflags	@""
	.align	4


	//----- nvinfo : EIATTR_CUDA_API_VERSION
	.align		4
        /*0000*/ 	.byte	0x04, 0x37
        /*0002*/ 	.short	(.L_714 - .L_713)
.L_713:
        /*0004*/ 	.word	0x00000082


	//----- nvinfo : EIATTR_SW2861232_WAR
	.align		4
.L_714:
        /*0008*/ 	.byte	0x01, 0x35
	.zero		2


	//----- nvinfo : EIATTR_PARAM_CBANK
	.align		4
        /*000c*/ 	.byte	0x04, 0x0a
        /*000e*/ 	.short	(.L_716 - .L_715)
	.align		4
.L_715:
        /*0010*/ 	.word	index@(.nv.constant0._ZN10layer_norm31ln_parallel_residual_fwd_kernelINS_13Kernel_traitsI13__nv_bfloat16S2_S2_S2_fjLj1280ELj1ELj4ELj1ELj16ENS_18Kernel_traits_baseILj1280ES2_S2_S2_S2_fjLj128EEEEELb1ELb0ELb0EEEvNS_9FwdParamsE)
        /*0014*/ 	.short	0x0160
        /*0016*/ 	.short	0x00e8


	//----- nvinfo : EIATTR_CBANK_PARAM_SIZE
	.align		4
.L_716:
        /*0018*/ 	.byte	0x03, 0x19
        /*001a*/ 	.short	0x00e8


	//----- nvinfo : EIATTR_KPARAM_INFO
	.align		4
        /*001c*/ 	.byte	0x04, 0x17
        /*001e*/ 	.short	(.L_718 - .L_717)
.L_717:
        /*0020*/ 	.word	0x00000000
        /*0024*/ 	.short	0x0000
        /*0026*/ 	.short	0x0000
        /*0028*/ 	.byte	0x00, 0xf0, 0xa1, 0x03


	//----- nvinfo : EIATTR_MAXREG_COUNT
	.align		4
.L_718:
        /*002c*/ 	.byte	0x03, 0x1b
        /*002e*/ 	.short	0x00ff


	//----- nvinfo : EIATTR_MERCURY_ISA_VERSION
	.align		4
        /*0030*/ 	.byte	0x03, 0x5f
        /*0032*/ 	.short	0x0000


	//----- nvinfo : EIATTR_COOP_GROUP_MASK_REGIDS
	.align		4
        /*0034*/ 	.byte	0x04, 0x29
        /*0036*/ 	.short	(.L_720 - .L_719)


	//   ....[0]....
.L_719:
        /*0038*/ 	.word	0xffffffff


	//   ....[1]....
        /*003c*/ 	.word	0xffffffff


	//   ....[2]....
        /*0040*/ 	.word	0xffffffff


	//   ....[3]....
        /*0044*/ 	.word	0xffffffff


	//   ....[4]....
        /*0048*/ 	.word	0xffffffff


	//   ....[5]....
        /*004c*/ 	.word	0xffffffff


	//   ....[6]....
        /*0050*/ 	.word	0xffffffff


	//   ....[7]....
        /*0054*/ 	.word	0xffffffff


	//   ....[8]....
        /*0058*/ 	.word	0xffffffff


	//   ....[9]....
        /*005c*/ 	.word	0xffffffff


	//   ....[10]....
        /*0060*/ 	.word	0xffffffff


	//   ....[11]....
        /*0064*/ 	.word	0xffffffff


	//   ....[12]....
        /*0068*/ 	.word	0xffffffff


	//   ....[13]....
        /*006c*/ 	.word	0xffffffff


	//   ....[14]....
        /*0070*/ 	.word	0xffffffff


	//   ....[15]....
        /*0074*/ 	.word	0xffffffff


	//   ....[16]....
        /*0078*/ 	.word	0xffffffff


	//   ....[17]....
        /*007c*/ 	.word	0xffffffff


	//   ....[18]....
        /*0080*/ 	.word	0xffffffff


	//   ....[19]....
        /*0084*/ 	.word	0xffffffff


	//----- nvinfo : EIATTR_COOP_GROUP_INSTR_OFFSETS
	.align		4
.L_720:
        /*0088*/ 	.byte	0x04, 0x28
        /*008a*/ 	.short	(.L_722 - .L_721)


	//   ....[0]....
.L_721:
        /*008c*/ 	.word	0x0001ec80


	//   ....[1]....
        /*0090*/ 	.word	0x0001ecb0


	//   ....[2]....
        /*0094*/ 	.word	0x0001ece0


	//   ....[3]....
        /*0098*/ 	.word	0x0001ed00


	//   ....[4]....
        /*009c*/ 	.word	0x0001ed20


	//   ....[5]....
        /*00a0*/ 	.word	0x0001f260


	//   ....[6]....
        /*00a4*/ 	.word	0x0001f280


	//   ....[7]....
        /*00a8*/ 	.word	0x0001f2a0


	//   ....[8]....
        /*00ac*/ 	.word	0x0001f2c0


	//   ....[9]....
        /*00b0*/ 	.word	0x0001f2e0


	//   ....[10]....
        /*00b4*/ 	.word	0x00020420


	//   ....[11]....
        /*00b8*/ 	.word	0x000204a0


	//   ....[12]....
        /*00bc*/ 	.word	0x00020500


	//   ....[13]....
        /*00c0*/ 	.word	0x00020560


	//   ....[14]....
        /*00c4*/ 	.word	0x000205c0


	//   ....[15]....
        /*00c8*/ 	.word	0x00020b50


	//   ....[16]....
        /*00cc*/ 	.word	0x00020bb0


	//   ....[17]....
        /*00d0*/ 	.word	0x00020c10


	//   ....[18]....
        /*00d4*/ 	.word	0x00020c70


	//   ....[19]....
        /*00d8*/ 	.word	0x00020ce0


	//----- nvinfo : EIATTR_EXIT_INSTR_OFFSETS
	.align		4
.L_722:
        /*00dc*/ 	.byte	0x04, 0x1c
        /*00de*/ 	.short	(.L_724 - .L_723)


	//   ....[0]....
.L_723:
        /*00e0*/ 	.word	0x00000e50


	//   ....[1]....
        /*00e4*/ 	.word	0x000203d0


	//----- nvinfo : EIATTR_MAX_THREADS
	.align		4
.L_724:
        /*00e8*/ 	.byte	0x04, 0x05
        /*00ea*/ 	.short	(.L_726 - .L_725)
.L_725:
        /*00ec*/ 	.word	0x00000080
        /*00f0*/ 	.word	0x00000001
        /*00f4*/ 	.word	0x00000001


	//----- nvinfo : EIATTR_CRS_STACK_SIZE
	.align		4
.L_726:
        /*00f8*/ 	.byte	0x04, 0x1e
        /*00fa*/ 	.short	(.L_728 - .L_727)
.L_727:
        /*00fc*/ 	.word	0x00000000
.L_728:


//--------------------- .nv.info._ZN10layer_norm31ln_parallel_residual_fwd_kernelINS_13Kernel_traitsI13__nv_bfloat16S2_S2_S2_fjLj1280ELj1ELj4ELj1ELj16ENS_18Kernel_traits_baseILj1280ES2_S2_S2_S2_fjLj128EEEEELb1ELb0ELb1EEEvNS_9FwdParamsE --------------------------
	.section	.nv.info._ZN10layer_norm31ln_parallel_residual_fwd_kernelINS_13Kernel_traitsI13__nv_bfloat16S2_S2_S2_fjLj1280ELj1ELj4ELj1ELj16ENS_18Kernel_traits_baseILj1280ES2_S2_S2_S2_fjLj128EEEEELb1ELb0ELb1EEEvNS_9FwdParamsE,"",@"SHT_CUDA_INFO"
	.sectionflags	@""
	.align	4


	//----- nvinfo : EIATTR_CUDA_API_VERSION
	.align		4
        /*0000*/ 	.byte	0x04, 0x37
        /*0002*/ 	.short	(.L_730 - .L_729)
.L_729:
        /*0004*/ 	.word	0x00000082


	//----- nvinfo : EIATTR_SW2861232_WAR
	.align		4
.L_730:
        /*0008*/ 	.byte	0x01, 0x35
	.zero		2


	//----- nvinfo : EIATTR_PARAM_CBANK
	.align		4
        /*000c*/ 	.byte	0x04, 0x0a
        /*000e*/ 	.short	(.L_732 - .L_731)
	.align		4
.L_731:
        /*0010*/ 	.word	index@(.nv.constant0._ZN10layer_norm31ln_parallel_residual_fwd_kernelINS_13Kernel_traitsI13__nv_bfloat16S2_S2_S2_fjLj1280ELj1ELj4ELj1ELj16ENS_18Kernel_traits_baseILj1280ES2_S2_S2_S2_fjLj128EEEEELb1ELb0ELb1EEEvNS_9FwdParamsE)
        /*0014*/ 	.short	0x0160
        /*0016*/ 	.short	0x00e8


	//----- nvinfo : EIATTR_CBANK_PARAM_SIZE
	.align		4
.L_732:
        /*0018*/ 	.byte	0x03, 0x19
        /*001a*/ 	.short	0x00e8


	//----- nvinfo : EIATTR_KPARAM_INFO
	.align		4
        /*001c*/ 	.byte	0x04, 0x17
        /*001e*/ 	.short	(.L_734 - .L_733)
.L_733:
        /*0020*/ 	.word	0x00000000
        /*0024*/ 	.short	0x0000
        /*0026*/ 	.short	0x0000
        /*0028*/ 	.byte	0x00, 0xf0, 0xa1, 0x03


	//----- nvinfo : EIATTR_MAXREG_COUNT
	.align		4
.L_734:
        /*002c*/ 	.byte	0x03, 0x1b
        /*002e*/ 	.short	0x00ff


	//----- nvinfo : EIATTR_MERCURY_ISA_VERSION
	.align		4
        /*0030*/ 	.byte	0x03, 0x5f
        /*0032*/ 	.short	0x0000


	//----- nvinfo : EIATTR_COOP_GROUP_MASK_REGIDS
	.align		4
        /*0034*/ 	.byte	0x04, 0x29
        /*0036*/ 	.short	(.L_736 - .L_735)


	//   ....[0]....
.L_735:
        /*0038*/ 	.word	0xffffffff


	//   ....[1]....
        /*003c*/ 	.word	0xffffffff


	//   ....[2]....
        /*0040*/ 	.word	0xffffffff


	//   ....[3]....
        /*0044*/ 	.word	0xffffffff


	//   ....[4]....
        /*0048*/ 	.word	0xffffffff


	//   ....[5]....
        /*004c*/ 	.word	0xffffffff


	//   ....[6]....
        /*0050*/ 	.word	0xffffffff


	//   ....[7]....
        /*0054*/ 	.word	0xffffffff


	//   ....[8]....
        /*0058*/ 	.word	0xffffffff


	//   ....[9]....
        /*005c*/ 	.word	0xffffffff


	//   ....[10]....
        /*0060*/ 	.word	0xffffffff


	//   ....[11]....
        /*0064*/ 	.word	0xffffffff


	//   ....[12]....
        /*0068*/ 	.word	0xffffffff


	//   ....[13]....
        /*006c*/ 	.word	0xffffffff


	//   ....[14]....
        /*0070*/ 	.word	0xffffffff


	//   ....[15]....
        /*0074*/ 	.word	0xffffffff


	//   ....[16]....
        /*0078*/ 	.word	0xffffffff


	//   ....[17]....
        /*007c*/ 	.word	0xffffffff


	//   ....[18]....
        /*0080*/ 	.word	0xffffffff


	//   ....[19]....
        /*0084*/ 	.word	0xffffffff


	//----- nvinfo : EIATTR_COOP_GROUP_INSTR_OFFSETS
	.align		4
.L_736:
        /*0088*/ 	.byte	0x04, 0x28
        /*008a*/ 	.short	(.L_738 - .L_737)


	//   ....[0]....
.L_737:
        /*008c*/ 	.word	0x0001daa0


	//   ....[1]....
        /*0090*/ 	.word	0x0001dad0


	//   ....[2]....
        /*0094*/ 	.word	0x0001daf0


	//   ....[3]....
        /*0098*/ 	.word	0x0001db10


	//   ....[4]....
        /*009c*/ 	.word	0x0001db30


	//   ....[5]....
        /*00a0*/ 	.word	0x0001e060


	//   ....[6]....
        /*00a4*/ 	.word	0x0001e080


	//   ....[7]....
        /*00a8*/ 	.word	0x0001e0a0


	//   ....[8]....
        /*00ac*/ 	.word	0x0001e0c0


	//   ....[9]....
        /*00b0*/ 	.word	0x0001e0e0


	//   ....[10]....
        /*00b4*/ 	.word	0x0001f5f0


	//   ....[11]....
        /*00b8*/ 	.word	0x0001f660


	//   ....[12]....
        /*00bc*/ 	.word	0x0001f6c0


	//   ....[13]....
        /*00c0*/ 	.word	0x0001f720


	//   ....[14]....
        /*00c4*/ 	.word	0x0001f780


	//   ....[15]....
        /*00c8*/ 	.word	0x0001fcf0


	//   ....[16]....
        /*00cc*/ 	.word	0x0001fd50


	//   ....[17]....
        /*00d0*/ 	.word	0x0001fdb0


	//   ....[18]....
        /*00d4*/ 	.word	0x0001fe10


	//   ....[19]....
        /*00d8*/ 	.word	0x0001fe70


	//----- nvinfo : EIATTR_EXIT_INSTR_OFFSETS
	.align		4
.L_738:
        /*00dc*/ 	.byte	0x04, 0x1c
        /*00de*/ 	.short	(.L_740 - .L_739)


	//   ....[0]....
.L_739:
        /*00e0*/ 	.word	0x00000260


	//   ....[1]....
        /*00e4*/ 	.word	0x0001f5a0


	//----- nvinfo : EIATTR_MAX_THREADS
	.align		4
.L_740:
        /*00e8*/ 	.byte	0x04, 0x05
        /*00ea*/ 	.short	(.L_742 - .L_741)
.L_741:
        /*00ec*/ 	.word	0x00000080
        /*00f0*/ 	.word	0x00000001
        /*00f4*/ 	.word	0x00000001


	//----- nvinfo : EIATTR_CRS_STACK_SIZE
	.align		4
.L_742:
        /*00f8*/ 	.byte	0x04, 0x1e
        /*00fa*/ 	.short	(.L_744 - .L_743)
.L_743:
        /*00fc*/ 	.word	0x00000000
.L_744:


//--------------------- .nv.info._ZN10layer_norm31ln_parallel_residual_fwd_kernelINS_13Kernel_traitsI13__nv_bfloat16S2_S2_S2_fjLj1280ELj1ELj4ELj1ELj16ENS_18Kernel_traits_baseILj1280ES2_S2_S2_S2_fjLj128EEEEELb1ELb1ELb0EEEvNS_9FwdParamsE --------------------------
	.section	.nv.info._ZN10layer_norm31ln_parallel_residual_fwd_kernelINS_13Kernel_traitsI13__nv_bfloat16S2_S2_S2_fjLj1280ELj1ELj4ELj1ELj16ENS_18Kernel_traits_baseILj1280ES2_S2_S2_S2_fjLj128EEEEELb1ELb1ELb0EEEvNS_9FwdParamsE,"",@"SHT_CUDA_INFO"
	.sectionflags	@""
	.align	4


	//----- nvinfo : EIATTR_CUDA_API_VERSION
	.align		4
        /*0000*/ 	.byte	0x04, 0x37
        /*0002*/ 	.short	(.L_746 - .L_745)
.L_745:
        /*0004*/ 	.word	0x00000082


	//----- nvinfo : EIATTR_SW2861232_WAR
	.align		4
.L_746:
        /*0008*/ 	.byte	0x01, 0x35
	.zero		2


	//----- nvinfo : EIATTR_PARAM_CBANK
	.align		4
        /*000c*/ 	.byte	0x04, 0x0a
        /*000e*/ 	.short	(.L_748 - .L_747)
	.align		4
.L_747:
        /*0010*/ 	.word	index@(.nv.constant0._ZN10layer_norm31ln_parallel_residual_fwd_kernelINS_13Kernel_traitsI13__nv_bfloat16S2_S2_S2_fjLj1280ELj1ELj4ELj1ELj16ENS_18Kernel_traits_baseILj1280ES2_S2_S2_S2_fjLj128EEEEELb1ELb1ELb0EEEvNS_9FwdParamsE)
        /*0014*/ 	.short	0x0160
        /*0016*/ 	.short	0x00e8


	//----- nvinfo : EIATTR_CBANK_PARAM_SIZE
	.align		4
.L_748:
        /*0018*/ 	.byte	0x03, 0x19
        /*001a*/ 	.short	0x00e8


	//----- nvinfo : EIATTR_KPARAM_INFO
	.align		4
        /*001c*/ 	.byte	0x04, 0x17
        /*001e*/ 	.short	(.L_750 - .L_749)
.L_749:
        /*0020*/ 	.word	0x00000000
        /*0024*/ 	.short	0x0000
        /*0026*/ 	.short	0x0000
        /*0028*/ 	.byte	0x00, 0xf0, 0xa1, 0x03


	//----- nvinfo : EIATTR_MAXREG_COUNT
	.align		4
.L_750:
        /*002c*/ 	.byte	0x03, 0x1b
        /*002e*/ 	.short	0x00ff


	//----- nvinfo : EIATTR_MERCURY_ISA_VERSION
	.align		4
        /*0030*/ 	.byte	0x03, 0x5f
        /*0032*/ 	.short	0x0000


	//----- nvinfo : EIATTR_COOP_GROUP_MASK_REGIDS
	.align		4
        /*0034*/ 	.byte	0x04, 0x29
        /*0036*/ 	.short	(.L_752 - .L_751)


	//   ....[0]....
.L_751:
        /*0038*/ 	.word	0xffffffff


	//   ....[1]....
        /*003c*/ 	.word	0xffffffff


	//   ....[2]....
        /*0040*/ 	.word	0xffffffff


	//   ....[3]....
        /*0044*/ 	.word	0xffffffff


	//   ....[4]....
        /*0048*/ 	.word	0xffffffff


	//   ....[5]....
        /*004c*/ 	.word	0xffffffff


	//   ....[6]....
        /*0050*/ 	.word	0xffffffff


	//   ....[7]....
        /*0054*/ 	.word	0xffffffff


	//   ....[8]....
        /*0058*/ 	.word	0xffffffff


	//   ....[9]....
        /*005c*/ 	.word	0xffffffff


	//   ....[10]....
        /*0060*/ 	.word	0xffffffff


	//   ....[11]....
        /*0064*/ 	.word	0xffffffff


	//   ....[12]....
        /*0068*/ 	.word	0xffffffff


	//   ....[13]....
        /*006c*/ 	.word	0xffffffff


	//   ....[14]....
        /*0070*/ 	.word	0xffffffff


	//   ....[15]....
        /*0074*/ 	.word	0xffffffff


	//   ....[16]....
        /*0078*/ 	.word	0xffffffff


	//   ....[17]....
        /*007c*/ 	.word	0xffffffff


	//   ....[18]....
        /*0080*/ 	.word	0xffffffff


	//   ....[19]....
        /*0084*/ 	.word	0xffffffff


	//----- nvinfo : EIATTR_COOP_GROUP_INSTR_OFFSETS
	.align		4
.L_752:
        /*0088*/ 	.byte	0x04, 0x28
        /*008a*/ 	.short	(.L_754 - .L_753)


	//   ....[0]....
.L_753:
        /*008c*/ 	.word	0x0001e3d0


	//   ....[1]....
        /*0090*/ 	.word	0x0001e400


	//   ....[2]....
        /*0094*/ 	.word	0x0001e430


	//   ....[3]....
        /*0098*/ 	.word	0x0001e450


	//   ....[4]....
        /*009c*/ 	.word	0x0001e470


	//   ....[5]....
        /*00a0*/ 	.word	0x0001e9b0


	//   ....[6]....
        /*00a4*/ 	.word	0x0001e9d0


	//   ....[7]....
        /*00a8*/ 	.word	0x0001e9f0


	//   ....[8]....
        /*00ac*/ 	.word	0x0001ea10


	//   ....[9]....
        /*00b0*/ 	.word	0x0001ea30


	//   ....[10]....
        /*00b4*/ 	.word	0x0001f710


	//   ....[11]....
        /*00b8*/ 	.word	0x0001f780


	//   ....[12]....
        /*00bc*/ 	.word	0x0001f7e0


	//   ....[13]....
        /*00c0*/ 	.word	0x0001f840


	//   ....[14]....
        /*00c4*/ 	.word	0x0001f8a0


	//   ....[15]....
        /*00c8*/ 	.word	0x0001fe30


	//   ....[16]....
        /*00cc*/ 	.word	0x0001fe90


	//   ....[17]....
        /*00d0*/ 	.word	0x0001fef0


	//   ....[18]....
        /*00d4*/ 	.word	0x0001ff50


	//   ....[19]....
        /*00d8*/ 	.word	0x0001ffc0


	//----- nvinfo : EIATTR_EXIT_INSTR_OFFSETS
	.align		4
.L_754:
        /*00dc*/ 	.byte	0x04, 0x1c
        /*00de*/ 	.short	(.L_756 - .L_755)


	//   ....[0]....
.L_755:
        /*00e0*/ 	.word	0x00000a90


	//   ....[1]....
        /*00e4*/ 	.word	0x0001f6c0


	//----- nvinfo : EIATTR_MAX_THREADS
	.align		4
.L_756:
        /*00e8*/ 	.byte	0x04, 0x05
        /*00ea*/ 	.short	(.L_758 - .L_757)
.L_757:
        /*00ec*/ 	.word	0x00000080
        /*00f0*/ 	.word	0x00000001
        /*00f4*/ 	.word	0x00000001


	//----- nvinfo : EIATTR_CRS_STACK_SIZE
	.align		4
.L_758:
        /*00f8*/ 	.byte	0x04, 0x1e
        /*00fa*/ 	.short	(.L_760 - .L_759)
.L_759:
        /*00fc*/ 	.word	0x00000000
.L_760:


//--------------------- .nv.info._ZN10layer_norm31ln_parallel_residual_fwd_kernelINS_13Kernel_traitsI13__nv_bfloat16S2_S2_S2_fjLj1280ELj1ELj4ELj1ELj16ENS_18Kernel_traits_baseILj1280ES2_S2_S2_S2_fjLj128EEEEELb1ELb1ELb1EEEvNS_9FwdParamsE --------------------------
	.section	.nv.info._ZN10layer_norm31ln_parallel_residual_fwd_kernelINS_13Kernel_traitsI13__nv_bfloat16S2_S2_S2_fjLj1280ELj1ELj4ELj1ELj16ENS_18Kernel_traits_baseILj1280ES2_S2_S2_S2_fjLj128EEEEELb1ELb1ELb1EEEvNS_9FwdParamsE,"",@"SHT_CUDA_INFO"
	.sectionflags	@""
	.align	4


	//----- nvinfo : EIATTR_CUDA_API_VERSION
	.align		4
        /*0000*/ 	.byte	0x04, 0x37
        /*0002*/ 	.short	(.L_762 - .L_761)
.L_761:
        /*0004*/ 	.word	0x00000082


	//----- nvinfo : EIATTR_SW2861232_WAR
	.align		4
.L_762:
        /*0008*/ 	.byte	0x01, 0x35
	.zero		2


	//----- nvinfo : EIATTR_PARAM_CBANK
	.align		4
        /*000c*/ 	.byte	0x04, 0x0a
        /*000e*/ 	.short	(.L_764 - .L_763)
	.align		4
.L_763:
        /*0010*/ 	.word	index@(.nv.constant0._ZN10layer_norm31ln_parallel_residual_fwd_kernelINS_13Kernel_traitsI13__nv_bfloat16S2_S2_S2_fjLj1280ELj1ELj4ELj1ELj16ENS_18Kernel_traits_baseILj1280ES2_S2_S2_S2_fjLj128EEEEELb1ELb1ELb1EEEvNS_9FwdParamsE)
        /*0014*/ 	.short	0x0160
        /*0016*/ 	.short	0x00e8


	//----- nvinfo : EIATTR_CBANK_PARAM_SIZE
	.align		4
.L_764:
        /*0018*/ 	.byte	0x03, 0x19
        /*001a*/ 	.short	0x00e8


	//----- nvinfo : EIATTR_KPARAM_INFO
	.align		4
        /*001c*/ 	.byte	0x04, 0x17
        /*001e*/ 	.short	(.L_766 - .L_765)
.L_765:
        /*0020*/ 	.word	0x00000000
        /*0024*/ 	.short	0x0000
        /*0026*/ 	.short	0x0000
        /*0028*/ 	.byte	0x00, 0xf0, 0xa1, 0x03


	//----- nvinfo : EIATTR_MAXREG_COUNT
	.align		4
.L_766:
        /*002c*/ 	.byte	0x03, 0x1b
        /*002e*/ 	.short	0x00ff


	//----- nvinfo : EIATTR_MERCURY_ISA_VERSION
	.align		4
        /*0030*/ 	.byte	0x03, 0x5f
        /*0032*/ 	.short	0x0000


	//----- nvinfo : EIATTR_COOP_GROUP_MASK_REGIDS
	.align		4
        /*0034*/ 	.byte	0x04, 0x29
        /*0036*/ 	.short	(.L_768 - .L_767)


	//   ....[0]....
.L_767:
        /*0038*/ 	.word	0xffffffff


	//   ....[1]....
        /*003c*/ 	.word	0xffffffff


	//   ....[2]....
        /*0040*/ 	.word	0xffffffff


	//   ....[3]....
        /*0044*/ 	.word	0xffffffff


	//   ....[4]....
        /*0048*/ 	.word	0xffffffff


	//   ....[5]....
        /*004c*/ 	.word	0xffffffff


	//   ....[6]....
        /*0050*/ 	.word	0xffffffff


	//   ....[7]....
        /*0054*/ 	.word	0xffffffff


	//   ....[8]....
        /*0058*/ 	.word	0xffffffff


	//   ....[9]....
        /*005c*/ 	.word	0xffffffff


	//   ....[10]....
        /*0060*/ 	.word	0xffffffff


	//   ....[11]....
        /*0064*/ 	.word	0xffffffff


	//   ....[12]....
        /*0068*/ 	.word	0xffffffff


	//   ....[13]....
        /*006c*/ 	.word	0xffffffff


	//   ....[14]....
        /*0070*/ 	.word	0xffffffff


	//   ....[15]....
        /*0074*/ 	.word	0xffffffff


	//   ....[16]....
        /*0078*/ 	.word	0xffffffff


	//   ....[17]....
        /*007c*/ 	.word	0xffffffff


	//   ....[18]....
        /*0080*/ 	.word	0xffffffff


	//   ....[19]....
        /*0084*/ 	.word	0xffffffff


	//----- nvinfo : EIATTR_COOP_GROUP_INSTR_OFFSETS
	.align		4
.L_768:
        /*0088*/ 	.byte	0x04, 0x28
        /*008a*/ 	.short	(.L_770 - .L_769)


	//   ....[0]....
.L_769:
        /*008c*/ 	.word	0x0001d670


	//   ....[1]....
        /*0090*/ 	.word	0x0001d6a0


	//   ....[2]....
        /*0094*/ 	.word	0x0001d6c0


	//   ....[3]....
        /*0098*/ 	.word	0x0001d6e0


	//   ....[4]....
        /*009c*/ 	.word	0x0001d700


	//   ....[5]....
        /*00a0*/ 	.word	0x0001dc30


	//   ....[6]....
        /*00a4*/ 	.word	0x0001dc50


	//   ....[7]....
        /*00a8*/ 	.word	0x0001dc70


	//   ....[8]....
        /*00ac*/ 	.word	0x0001dc90


	//   ....[9]....
        /*00b0*/ 	.word	0x0001dcb0


	//   ....[10]....
        /*00b4*/ 	.word	0x0001ea80


	//   ....[11]....
        /*00b8*/ 	.word	0x0001eaf0


	//   ....[12]....
        /*00bc*/ 	.word	0x0001eb50


	//   ....[13]....
        /*00c0*/ 	.word	0x0001ebb0


	//   ....[14]....
        /*00c4*/ 	.word	0x0001ec10


	//   ....[15]....
        /*00c8*/ 	.word	0x0001f180


	//   ....[16]....
        /*00cc*/ 	.word	0x0001f1e0


	//   ....[17]....
        /*00d0*/ 	.word	0x0001f240


	//   ....[18]....
        /*00d4*/ 	.word	0x0001f2a0


	//   ....[19]....
        /*00d8*/ 	.word	0x0001f300


	//----- nvinfo : EIATTR_EXIT_INSTR_OFFSETS
	.align		4
.L_770:
        /*00dc*/ 	.byte	0x04, 0x1c
        /*00de*/ 	.short	(.L_772 - .L_771)


	//   ....[0]....
.L_771:
        /*00e0*/ 	.word	0x000005a0


	//   ....[1]....
        /*00e4*/ 	.word	0x0001ea30


	//----- nvinfo : EIATTR_MAX_THREADS
	.align		4
.L_772:
        /*00e8*/ 	.byte	0x04, 0x05
        /*00ea*/ 	.short	(.L_774 - .L_773)
.L_773:
        /*00ec*/ 	.word	0x00000080
        /*00f0*/ 	.word	0x00000001
        /*00f4*/ 	.word	0x00000001


	//----- nvinfo : EIATTR_CRS_STACK_SIZE
	.align		4
.L_774:
        /*00f8*/ 	.byte	0x04, 0x1e
        /*00fa*/ 	.short	(.L_776 - .L_775)
.L_775:
        /*00fc*/ 	.word	0x00000000
.L_776:


//--------------------- .nv.info._ZN10layer_norm31ln_parallel_residual_fwd_kernelINS_13Kernel_traitsI6__halfS2_S2_S2_fjLj1280ELj1ELj4ELj1ELj16ENS_18Kernel_traits_baseILj1280ES2_S2_S2_S2_fjLj128EEEEELb0ELb0ELb0EEEvNS_9FwdParamsE --------------------------
	.section	.nv.info._ZN10layer_norm31ln_parallel_residual_fwd_kernelINS_13Kernel_traitsI6__halfS2_S2_S2_fjLj1280ELj1ELj4ELj1ELj16ENS_18Kernel_traits_baseILj1280ES2_S2_S2_S2_fjLj128EEEEELb0ELb0ELb0EEEvNS_9FwdParamsE,"",@"SHT_CUDA_INFO"
	.sectionflags	@""
	.align	4


	//----- nvinfo : EIATTR_CUDA_API_VERSION
	.align		4
        /*0000*/ 	.byte	0x04, 0x37
        /*0002*/ 	.short	(.L_778 - .L_777)
.L_777:
        /*0004*/ 	.word	0x00000082


	//----- nvinfo : EIATTR_SW2861232_WAR
	.align		4
.L_778:
        /*0008*/ 	.byte	0x01, 0x35
	.zero		2


	//----- nvinfo : EIATTR_PARAM_CBANK
	.align		4
        /*000c*/ 	.byte	0x04, 0x0a
        /*000e*/ 	.short	(.L_780 - .L_779)
	.align		4
.L_779:
        /*0010*/ 	.word	index@(.nv.constant0._ZN10layer_norm31ln_parallel_residual_fwd_kernelINS_13Kernel_traitsI6__halfS2_S2_S2_fjLj1280ELj1ELj4ELj1ELj16ENS_18Kernel_traits_baseILj1280ES2_S2_S2_S2_fjLj128EEEEELb0ELb0ELb0EEEvNS_9FwdParamsE)
        /*0014*/ 	.short	0x0160
        /*0016*/ 	.short	0x00e8


	//----- nvinfo : EIATTR_CBANK_PARAM_SIZE
	.align		4
.L_780:
        /*0018*/ 	.byte	0x03, 0x19
        /*001a*/ 	.short	0x00e8


	//----- nvinfo : EIATTR_KPARAM_INFO
	.align		4
        /*001c*/ 	.byte	0x04, 0x17
        /*001e*/ 	.short	(.L_782 - .L_781)
.L_781:
        /*0020*/ 	.word	0x00000000
        /*0024*/ 	.short	0x0000
        /*0026*/ 	.short	0x0000
        /*0028*/ 	.byte	0x00, 0xf0, 0xa1, 0x03


	//----- nvinfo : EIATTR_MAXREG_COUNT
	.align		4
.L_782:
        /*002c*/ 	.byte	0x03, 0x1b
        /*002e*/ 	.short	0x00ff


	//----- nvinfo : EIATTR_MERCURY_ISA_VERSION
	.align		4
        /*0030*/ 	.byte	0x03, 0x5f
        /*0032*/ 	.short	0x0000


	//----- nvinfo : EIATTR_COOP_GROUP_MASK_REGIDS
	.align		4
        /*0034*/ 	.byte	0x04, 0x29
        /*0036*/ 	.short	(.L_784 - .L_783)


	//   ....[0]....
.L_783:
        /*0038*/ 	.word	0xffffffff


	//   ....[1]....
        /*003c*/ 	.word	0xffffffff


	//   ....[2]....
        /*0040*/ 	.word	0xffffffff


	//   ....[3]....
        /*0044*/ 	.word	0xffffffff


	//   ....[4]....
        /*0048*/ 	.word	0xffffffff


	//   ....[5]....
        /*004c*/ 	.word	0xffffffff


	//   ....[6]....
        /*0050*/ 	.word	0xffffffff


	//   ....[7]....
        /*0054*/ 	.word	0xffffffff


	//   ....[8]....
        /*0058*/ 	.word	0xffffffff


	//   ....[9]....
        /*005c*/ 	.word	0xffffffff


	//   ....[10]....
        /*0060*/ 	.word	0xffffffff


	//   ....[11]....
        /*0064*/ 	.word	0xffffffff


	//   ....[12]....
        /*0068*/ 	.word	0xffffffff


	//   ....[13]....
        /*006c*/ 	.word	0xffffffff


	//   ....[14]....
        /*0070*/ 	.word	0xffffffff


	//   ....[15]....
        /*0074*/ 	.word	0xffffffff


	//   ....[16]....
        /*0078*/ 	.word	0xffffffff


	//   ....[17]....
        /*007c*/ 	.word	0xffffffff


	//   ....[18]....
        /*0080*/ 	.word	0xffffffff


	//   ....[19]....
        /*0084*/ 	.word	0xffffffff


	//----- nvinfo : EIATTR_COOP_GROUP_INSTR_OFFSETS
	.align		4
.L_784:
        /*0088*/ 	.byte	0x04, 0x28
        /*008a*/ 	.short	(.L_786 - .L_785)


	//   ....[0]....
.L_785:
        /*008c*/ 	.word	0x00004680


	//   ....[1]....
        /*0090*/ 	.word	0x000046b0


	//   ....[2]....
        /*0094*/ 	.word	0x000046d0


	//   ....[3]....
        /*0098*/ 	.word	0x000046f0


	//   ....[4]....
        /*009c*/ 	.word	0x00004710


	//   ....[5]....
        /*00a0*/ 	.word	0x00004c50


	//   ....[6]....
        /*00a4*/ 	.word	0x00004c70


	//   ....[7]....
        /*00a8*/ 	.word	0x00004c90


	//   ....[8]....
        /*00ac*/ 	.word	0x00004cb0


	//   ....[9]....
        /*00b0*/ 	.word	0x00004cd0


	//   ....[10]....
        /*00b4*/ 	.word	0x00005e00


	//   ....[11]....
        /*00b8*/ 	.word	0x00005e80


	//   ....[12]....
        /*00bc*/ 	.word	0x00005ee0


	//   ....[13]....
        /*00c0*/ 	.word	0x00005f40


	//   ....[14]....
        /*00c4*/ 	.word	0x00005fa0


	//   ....[15]....
        /*00c8*/ 	.word	0x00006520


	//   ....[16]....
        /*00cc*/ 	.word	0x00006580


	//   ....[17]....
        /*00d0*/ 	.word	0x000065e0


	//   ....[18]....
        /*00d4*/ 	.word	0x00006640


	//   ....[19]....
        /*00d8*/ 	.word	0x000066b0


	//----- nvinfo : EIATTR_EXIT_INSTR_OFFSETS
	.align		4
.L_786:
        /*00dc*/ 	.byte	0x04, 0x1c
        /*00de*/ 	.short	(.L_788 - .L_787)


	//   ....[0]....
.L_787:
        /*00e0*/ 	.word	0x000009f0


	//   ....[1]....
        /*00e4*/ 	.word	0x00005da0


	//----- nvinfo : EIATTR_MAX_THREADS
	.align		4
.L_788:
        /*00e8*/ 	.byte	0x04, 0x05
        /*00ea*/ 	.short	(.L_790 - .L_789)
.L_789:
        /*00ec*/ 	.word	0x00000080
        /*00f0*/ 	.word	0x00000001
        /*00f4*/ 	.word	0x00000001


	//----- nvinfo : EIATTR_CRS_STACK_SIZE
	.align		4
.L_790:
        /*00f8*/ 	.byte	0x04, 0x1e
        /*00fa*/ 	.short	(.L_792 - .L_791)
.L_791:
        /*00fc*/ 	.word	0x00000000
.L_792:


//--------------------- .nv.info._ZN10layer_norm31ln_parallel_residual_fwd_kernelINS_13Kernel_traitsI6__halfS2_S2_S2_fjLj1280ELj1ELj4ELj1ELj16ENS_18Kernel_traits_baseILj1280ES2_S2_S2_S2_fjLj128EEEEELb0ELb0ELb1EEEvNS_9FwdParamsE --------------------------
	.section	.nv.info._ZN10layer_norm31ln_parallel_residual_fwd_kernelINS_13Kernel_traitsI6__halfS2_S2_S2_fjLj1280ELj1ELj4ELj1ELj16ENS_18Kernel_traits_baseILj1280ES2_S2_S2_S2_fjLj128EEEEELb0ELb0ELb1EEEvNS_9FwdParamsE,"",@"SHT_CUDA_INFO"
	.sectionflags	@""
	.align	4


	//----- nvinfo : EIATTR_CUDA_API_VERSION
	.align		4
        /*0000*/ 	.byte	0x04, 0x37
        /*0002*/ 	.short	(.L_794 - .L_793)
.L_793:
        /*0004*/ 	.word	0x00000082


	//----- nvinfo : EIATTR_SW2861232_WAR
	.align		4
.L_794:
        /*0008*/ 	.byte	0x01, 0x35
	.zero		2


	//----- nvinfo : EIATTR_PARAM_CBANK
	.align		4
        /*000c*/ 	.byte	0x04, 0x0a
        /*000e*/ 	.short	(.L_796 - .L_795)
	.align		4
.L_795:
        /*0010*/ 	.word	index@(.nv.constant0._ZN10layer_norm31ln_parallel_residual_fwd_kernelINS_13Kernel_traitsI6__halfS2_S2_S2_fjLj1280ELj1ELj4ELj1ELj16ENS_18Kernel_traits_baseILj1280ES2_S2_S2_S2_fjLj128EEEEELb0ELb0ELb1EEEvNS_9FwdParamsE)
        /*0014*/ 	.short	0x0160
        /*0016*/ 	.short	0x00e8


	//----- nvinfo : EIATTR_CBANK_PARAM_SIZE
	.align		4
.L_796:
        /*0018*/ 	.byte	0x03, 0x19
        /*001a*/ 	.short	0x00e8


	//----- nvinfo : EIATTR_KPARAM_INFO
	.align		4
        /*001c*/ 	.byte	0x04, 0x17
        /*001e*/ 	.short	(.L_798 - .L_797)
.L_797:
        /*0020*/ 	.word	0x00000000
        /*0024*/ 	.short	0x0000
        /*0026*/ 	.short	0x0000
        /*0028*/ 	.byte	0x00, 0xf0, 0xa1, 0x03


	//----- nvinfo : EIATTR_MAXREG_COUNT
	.align		4
.L_798:
        /*002c*/ 	.byte	0x03, 0x1b
        /*002e*/ 	.short	0x00ff


	//----- nvinfo : EIATTR_MERCURY_ISA_VERSION
	.align		4
        /*0030*/ 	.byte	0x03, 0x5f
        /*0032*/ 	.short	0x0000


	//----- nvinfo : EIATTR_COOP_GROUP_MASK_REGIDS
	.align		4
        /*0034*/ 	.byte	0x04, 0x29
        /*0036*/ 	.short	(.L_800 - .L_799)


	//   ....[0]....
.L_799:
        /*0038*/ 	.word	0xffffffff


	//   ....[1]....
        /*003c*/ 	.word	0xffffffff


	//   ....[2]....
        /*0040*/ 	.word	0xffffffff


	//   ....[3]....
        /*0044*/ 	.word	0xffffffff


	//   ....[4]....
        /*0048*/ 	.word	0xffffffff


	//   ....[5]....
        /*004c*/ 	.word	0xffffffff


	//   ....[6]....
        /*0050*/ 	.word	0xffffffff


	//   ....[7]....
        /*0054*/ 	.word	0xffffffff


	//   ....[8]....
        /*0058*/ 	.word	0xffffffff


	//   ....[9]....
        /*005c*/ 	.word	0xffffffff


	//   ....[10]....
        /*0060*/ 	.word	0xffffffff


	//   ....[11]....
        /*0064*/ 	.word	0xffffffff


	//   ....[12]....
        /*0068*/ 	.word	0xffffffff


	//   ....[13]....
        /*006c*/ 	.word	0xffffffff


	//   ....[14]....
        /*0070*/ 	.word	0xffffffff


	//   ....[15]....
        /*0074*/ 	.word	0xffffffff


	//   ....[16]....
        /*0078*/ 	.word	0xffffffff


	//   ....[17]....
        /*007c*/ 	.word	0xffffffff


	//   ....[18]....
        /*0080*/ 	.word	0xffffffff


	//   ....[19]....
        /*0084*/ 	.word	0xffffffff


	//----- nvinfo : EIATTR_COOP_GROUP_INSTR_OFFSETS
	.align		4
.L_800:
        /*0088*/ 	.byte	0x04, 0x28
        /*008a*/ 	.short	(.L_802 - .L_801)


	//   ....[0]....
.L_801:
        /*008c*/ 	.word	0x00003760


	//   ....[1]....
        /*0090*/ 	.word	0x00003790


	//   ....[2]....
        /*0094*/ 	.word	0x000037b0


	//   ....[3]....
        /*0098*/ 	.word	0x000037d0


	//   ....[4]....
        /*009c*/ 	.word	0x000037f0


	//   ....[5]....
        /*00a0*/ 	.word	0x00003d20


	//   ....[6]....
        /*00a4*/ 	.word	0x00003d40


	//   ....[7]....
        /*00a8*/ 	.word	0x00003d60


	//   ....[8]....
        /*00ac*/ 	.word	0x00003d80


	//   ....[9]....
        /*00b0*/ 	.word	0x00003da0


	//   ....[10]....
        /*00b4*/ 	.word	0x00005240


	//   ....[11]....
        /*00b8*/ 	.word	0x000052b0


	//   ....[12]....
        /*00bc*/ 	.word	0x00005310


	//   ....[13]....
        /*00c0*/ 	.word	0x00005370


	//   ....[14]....
        /*00c4*/ 	.word	0x000053d0


	//   ....[15]....
        /*00c8*/ 	.word	0x00005940


	//   ....[16]....
        /*00cc*/ 	.word	0x000059a0


	//   ....[17]....
        /*00d0*/ 	.word	0x00005a00


	//   ....[18]....
        /*00d4*/ 	.word	0x00005a60


	//   ....[19]....
        /*00d8*/ 	.word	0x00005ac0


	//----- nvinfo : EIATTR_EXIT_INSTR_OFFSETS
	.align		4
.L_802:
        /*00dc*/ 	.byte	0x04, 0x1c
        /*00de*/ 	.short	(.L_804 - .L_803)


	//   ....[0]....
.L_803:
        /*00e0*/ 	.word	0x00000210


	//   ....[1]....
        /*00e4*/ 	.word	0x000051f0


	//----- nvinfo : EIATTR_MAX_THREADS
	.align		4
.L_804:
        /*00e8*/ 	.byte	0x04, 0x05
        /*00ea*/ 	.short	(.L_806 - .L_805)
.L_805:
        /*00ec*/ 	.word	0x00000080
        /*00f0*/ 	.word	0x00000001
        /*00f4*/ 	.word	0x00000001


	//----- nvinfo : EIATTR_CRS_STACK_SIZE
	.align		4
.L_806:
        /*00f8*/ 	.byte	0x04, 0x1e
        /*00fa*/ 	.short	(.L_808 - .L_807)
.L_807:
        /*00fc*/ 	.word	0x00000000
.L_808:


//--------------------- .nv.info._ZN10layer_norm31ln_parallel_residual_fwd_kernelINS_13Kernel_traitsI6__halfS2_S2_S2_fjLj1280ELj1ELj4ELj1ELj16ENS_18Kernel_traits_baseILj1280ES2_S2_S2_S2_fjLj128EEEEELb0ELb1ELb0EEEvNS_9FwdParamsE --------------------------
	.section	.nv.info._ZN10layer_norm31ln_parallel_residual_fwd_kernelINS_13Kernel_traitsI6__halfS2_S2_S2_fjLj1280ELj1ELj4ELj1ELj16ENS_18Kernel_traits_baseILj1280ES2_S2_S2_S2_fjLj128EEEEELb0ELb1ELb0EEEvNS_9FwdParamsE,"",@"SHT_CUDA_INFO"
	.sectionflags	@""
	.align	4


	//----- nvinfo : EIATTR_CUDA_API_VERSION
	.align		4
        /*0000*/ 	.byte	0x04, 0x37
        /*0002*/ 	.short	(.L_810 - .L_809)
.L_809:
        /*0004*/ 	.word	0x00000082


	//----- nvinfo : EIATTR_SW2861232_WAR
	.align		4
.L_810:
        /*0008*/ 	.byte	0x01, 0x35
	.zero		2


	//----- nvinfo : EIATTR_PARAM_CBANK
	.align		4
        /*000c*/ 	.byte	0x04, 0x0a
        /*000e*/ 	.short	(.L_812 - .L_811)
	.align		4
.L_811:
        /*0010*/ 	.word	index@(.nv.constant0._ZN10layer_norm31ln_parallel_residual_fwd_kernelINS_13Kernel_traitsI6__halfS2_S2_S2_fjLj1280ELj1ELj4ELj1ELj16ENS_18Kernel_traits_baseILj1280ES2_S2_S2_S2_fjLj128EEEEELb0ELb1ELb0EEEvNS_9FwdParamsE)
        /*0014*/ 	.short	0x0160
        /*0016*/ 	.short	0x00e8


	//----- nvinfo : EIATTR_CBANK_PARAM_SIZE
	.align		4
.L_812:
        /*0018*/ 	.byte	0x03, 0x19
        /*001a*/ 	.short	0x00e8


	//----- nvinfo : EIATTR_KPARAM_INFO
	.align		4
        /*001c*/ 	.byte	0x04, 0x17
        /*001e*/ 	.short	(.L_814 - .L_813)
.L_813:
        /*0020*/ 	.word	0x00000000
        /*0024*/ 	.short	0x0000
        /*0026*/ 	.short	0x0000
        /*0028*/ 	.byte	0x00, 0xf0, 0xa1, 0x03


	//----- nvinfo : EIATTR_MAXREG_COUNT
	.align		4
.L_814:
        /*002c*/ 	.byte	0x03, 0x1b
        /*002e*/ 	.short	0x00ff


	//----- nvinfo : EIATTR_MERCURY_ISA_VERSION
	.align		4
        /*0030*/ 	.byte	0x03, 0x5f
        /*0032*/ 	.short	0x0000


	//----- nvinfo : EIATTR_COOP_GROUP_MASK_REGIDS
	.align		4
        /*0034*/ 	.byte	0x04, 0x29
        /*0036*/ 	.short	(.L_816 - .L_815)


	//   ....[0]....
.L_815:
        /*0038*/ 	.word	0xffffffff


	//   ....[1]....
        /*003c*/ 	.word	0xffffffff


	//   ....[2]....
        /*0040*/ 	.word	0xffffffff


	//   ....[3]....
        /*0044*/ 	.word	0xffffffff


	//   ....[4]....
        /*0048*/ 	.word	0xffffffff


	//   ....[5]....
        /*004c*/ 	.word	0xffffffff


	//   ....[6]....
        /*0050*/ 	.word	0xffffffff


	//   ....[7]....
        /*0054*/ 	.word	0xffffffff


	//   ....[8]....
        /*0058*/ 	.word	0xffffffff


	//   ....[9]....
        /*005c*/ 	.word	0xffffffff


	//   ....[10]....
        /*0060*/ 	.word	0xffffffff


	//   ....[11]....
        /*0064*/ 	.word	0xffffffff


	//   ....[12]....
        /*0068*/ 	.word	0xffffffff


	//   ....[13]....
        /*006c*/ 	.word	0xffffffff


	//   ....[14]....
        /*0070*/ 	.word	0xffffffff


	//   ....[15]....
        /*0074*/ 	.word	0xffffffff


	//   ....[16]....
        /*0078*/ 	.word	0xffffffff


	//   ....[17]....
        /*007c*/ 	.word	0xffffffff


	//   ....[18]....
        /*0080*/ 	.word	0xffffffff


	//   ....[19]....
        /*0084*/ 	.word	0xffffffff


	//----- nvinfo : EIATTR_COOP_GROUP_INSTR_OFFSETS
	.align		4
.L_816:
        /*0088*/ 	.byte	0x04, 0x28
        /*008a*/ 	.short	(.L_818 - .L_817)


	//   ....[0]....
.L_817:
        /*008c*/ 	.word	0x00003d80


	//   ....[1]....
        /*0090*/ 	.word	0x00003db0


	//   ....[2]....
        /*0094*/ 	.word	0x00003dd0


	//   ....[3]....
        /*0098*/ 	.word	0x00003df0


	//   ....[4]....
        /*009c*/ 	.word	0x00003e10


	//   ....[5]....
        /*00a0*/ 	.word	0x00004350


	//   ....[6]....
        /*00a4*/ 	.word	0x00004370


	//   ....[7]....
        /*00a8*/ 	.word	0x00004390


	//   ....[8]....
        /*00ac*/ 	.word	0x000043b0


	//   ....[9]....
        /*00b0*/ 	.word	0x000043d0


	//   ....[10]....
        /*00b4*/ 	.word	0x00005090


	//   ....[11]....
        /*00b8*/ 	.word	0x00005110


	//   ....[12]....
        /*00bc*/ 	.word	0x00005170


	//   ....[13]....
        /*00c0*/ 	.word	0x000051d0


	//   ....[14]....
        /*00c4*/ 	.word	0x00005230


	//   ....[15]....
        /*00c8*/ 	.word	0x000057b0


	//   ....[16]....
        /*00cc*/ 	.word	0x00005810


	//   ....[17]....
        /*00d0*/ 	.word	0x00005870


	//   ....[18]....
        /*00d4*/ 	.word	0x000058d0


	//   ....[19]....
        /*00d8*/ 	.word	0x00005940


	//----- nvinfo : EIATTR_EXIT_INSTR_OFFSETS
	.align		4
.L_818:
        /*00dc*/ 	.byte	0x04, 0x1c
        /*00de*/ 	.short	(.L_820 - .L_819)


	//   ....[0]....
.L_819:
        /*00e0*/ 	.word	0x000005f0


	//   ....[1]....
        /*00e4*/ 	.word	0x00005040


	//----- nvinfo : EIATTR_MAX_THREADS
	.align		4
.L_820:
        /*00e8*/ 	.byte	0x04, 0x05
        /*00ea*/ 	.short	(.L_822 - .L_821)
.L_821:
        /*00ec*/ 	.word	0x00000080
        /*00f0*/ 	.word	0x00000001
        /*00f4*/ 	.word	0x00000001


	//----- nvinfo : EIATTR_CRS_STACK_SIZE
	.align		4
.L_822:
        /*00f8*/ 	.byte	0x04, 0x1e
        /*00fa*/ 	.short	(.L_824 - .L_823)
.L_823:
        /*00fc*/ 	.word	0x00000000
.L_824:


//--------------------- .nv.info._ZN10layer_norm31ln_parallel_residual_fwd_kernelINS_13Kernel_traitsI6__halfS2_S2_S2_fjLj1280ELj1ELj4ELj1ELj16ENS_18Kernel_traits_baseILj1280ES2_S2_S2_S2_fjLj128EEEEELb0ELb1ELb1EEEvNS_9FwdParamsE --------------------------
	.section	.nv.info._ZN10layer_norm31ln_parallel_residual_fwd_kernelINS_13Kernel_traitsI6__halfS2_S2_S2_fjLj1280ELj1ELj4ELj1ELj16ENS_18Kernel_traits_baseILj1280ES2_S2_S2_S2_fjLj128EEEEELb0ELb1ELb1EEEvNS_9FwdParamsE,"",@"SHT_CUDA_INFO"
	.sectionflags	@""
	.align	4


	//----- nvinfo : EIATTR_CUDA_API_VERSION
	.align		4
        /*0000*/ 	.byte	0x04, 0x37
        /*0002*/ 	.short	(.L_826 - .L_825)
.L_825:
        /*0004*/ 	.word	0x00000082


	//----- nvinfo : EIATTR_SW2861232_WAR
	.align		4
.L_826:
        /*0008*/ 	.byte	0x01, 0x35
	.zero		2


	//----- nvinfo : EIATTR_PARAM_CBANK
	.align		4
        /*000c*/ 	.byte	0x04, 0x0a
        /*000e*/ 	.short	(.L_828 - .L_827)
	.align		4
.L_827:
        /*0010*/ 	.word	index@(.nv.constant0._ZN10layer_norm31ln_parallel_residual_fwd_kernelINS_13Kernel_traitsI6__halfS2_S2_S2_fjLj1280ELj1ELj4ELj1ELj16ENS_18Kernel_traits_baseILj1280ES2_S2_S2_S2_fjLj128EEEEELb0ELb1ELb1EEEvNS_9FwdParamsE)
        /*0014*/ 	.short	0x0160
        /*0016*/ 	.short	0x00e8


	//----- nvinfo : EIATTR_CBANK_PARAM_SIZE
	.align		4
.L_828:
        /*0018*/ 	.byte	0x03, 0x19
        /*001a*/ 	.short	0x00e8


	//----- nvinfo : EIATTR_KPARAM_INFO
	.align		4
        /*001c*/ 	.byte	0x04, 0x17
        /*001e*/ 	.short	(.L_830 - .L_829)
.L_829:
        /*0020*/ 	.word	0x00000000
        /*0024*/ 	.short	0x0000
        /*0026*/ 	.short	0x0000
        /*0028*/ 	.byte	0x00, 0xf0, 0xa1, 0x03


	//----- nvinfo : EIATTR_MAXREG_COUNT
	.align		4
.L_830:
        /*002c*/ 	.byte	0x03, 0x1b
        /*002e*/ 	.short	0x00ff


	//----- nvinfo : EIATTR_MERCURY_ISA_VERSION
	.align		4
        /*0030*/ 	.byte	0x03, 0x5f
        /*0032*/ 	.short	0x0000


	//----- nvinfo : EIATTR_COOP_GROUP_MASK_REGIDS
	.align		4
        /*0034*/ 	.byte	0x04, 0x29
        /*0036*/ 	.short	(.L_832 - .L_831)


	//   ....[0]....
.L_831:
        /*0038*/ 	.word	0xffffffff


	//   ....[1]....
        /*003c*/ 	.word	0xffffffff


	//   ....[2]....
        /*0040*/ 	.word	0xffffffff


	//   ....[3]....
        /*0044*/ 	.word	0xffffffff


	//   ....[4]....
        /*0048*/ 	.word	0xffffffff


	//   ....[5]....
        /*004c*/ 	.word	0xffffffff


	//   ....[6]....
        /*0050*/ 	.word	0xffffffff


	//   ....[7]....
        /*0054*/ 	.word	0xffffffff


	//   ....[8]....
        /*0058*/ 	.word	0xffffffff


	//   ....[9]....
        /*005c*/ 	.word	0xffffffff


	//   ....[10]....
        /*0060*/ 	.word	0xffffffff


	//   ....[11]....
        /*0064*/ 	.word	0xffffffff


	//   ....[12]....
        /*0068*/ 	.word	0xffffffff


	//   ....[13]....
        /*006c*/ 	.word	0xffffffff


	//   ....[14]....
        /*0070*/ 	.word	0xffffffff


	//   ....[15]....
        /*0074*/ 	.word	0xffffffff


	//   ....[16]....
        /*0078*/ 	.word	0xffffffff


	//   ....[17]....
        /*007c*/ 	.word	0xffffffff


	//   ....[18]....
        /*0080*/ 	.word	0xffffffff


	//   ....[19]....
        /*0084*/ 	.word	0xffffffff


	//----- nvinfo : EIATTR_COOP_GROUP_INSTR_OFFSETS
	.align		4
.L_832:
        /*0088*/ 	.byte	0x04, 0x28
        /*008a*/ 	.short	(.L_834 - .L_833)


	//   ....[0]....
.L_833:
        /*008c*/ 	.word	0x000034e0


	//   ....[1]....
        /*0090*/ 	.word	0x00003510


	//   ....[2]....
        /*0094*/ 	.word	0x00003530


	//   ....[3]....
        /*0098*/ 	.word	0x00003550


	//   ....[4]....
        /*009c*/ 	.word	0x00003570


	//   ....[5]....
        /*00a0*/ 	.word	0x00003aa0


	//   ....[6]....
        /*00a4*/ 	.word	0x00003ac0


	//   ....[7]....
        /*00a8*/ 	.word	0x00003ae0


	//   ....[8]....
        /*00ac*/ 	.word	0x00003b00


	//   ....[9]....
        /*00b0*/ 	.word	0x00003b20


	//   ....[10]....
        /*00b4*/ 	.word	0x00004810


	//   ....[11]....
        /*00b8*/ 	.word	0x00004880


	//   ....[12]....
        /*00bc*/ 	.word	0x000048e0


	//   ....[13]....
        /*00c0*/ 	.word	0x00004940


	//   ....[14]....
        /*00c4*/ 	.word	0x000049a0


	//   ....[15]....
        /*00c8*/ 	.word	0x00004f10


	//   ....[16]....
        /*00cc*/ 	.word	0x00004f70


	//   ....[17]....
        /*00d0*/ 	.word	0x00004fd0


	//   ....[18]....
        /*00d4*/ 	.word	0x00005030


	//   ....[19]....
        /*00d8*/ 	.word	0x00005090


	//----- nvinfo : EIATTR_EXIT_INSTR_OFFSETS
	.align		4
.L_834:
        /*00dc*/ 	.byte	0x04, 0x1c
        /*00de*/ 	.short	(.L_836 - .L_835)


	//   ....[0]....
.L_835:
        /*00e0*/ 	.word	0x00000140


	//   ....[1]....
        /*00e4*/ 	.word	0x000047c0


	//----- nvinfo : EIATTR_MAX_THREADS
	.align		4
.L_836:
        /*00e8*/ 	.byte	0x04, 0x05
        /*00ea*/ 	.short	(.L_838 - .L_837)
.L_837:
        /*00ec*/ 	.word	0x00000080
        /*00f0*/ 	.word	0x00000001
        /*00f4*/ 	.word	0x00000001


	//----- nvinfo : EIATTR_CRS_STACK_SIZE
	.align		4
.L_838:
        /*00f8*/ 	.byte	0x04, 0x1e
        /*00fa*/ 	.short	(.L_840 - .L_839)
.L_839:
        /*00fc*/ 	.word	0x00000000
.L_840:


//--------------------- .nv.info._ZN10layer_norm31ln_parallel_residual_fwd_kernelINS_13Kernel_traitsI6__halfS2_S2_S2_fjLj1280ELj1ELj4ELj1ELj16ENS_18Kernel_traits_baseILj1280ES2_S2_S2_S2_fjLj128EEEEELb1ELb0ELb0EEEvNS_9FwdParamsE --------------------------
	.section	.nv.info._ZN10layer_norm31ln_parallel_residual_fwd_kernelINS_13Kernel_traitsI6__halfS2_S2_S2_fjLj1280ELj1ELj4ELj1ELj16ENS_18Kernel_traits_baseILj1280ES2_S2_S2_S2_fjLj128EEEEELb1ELb0ELb0EEEvNS_9FwdParamsE,"",@"SHT_CUDA_INFO"
	.sectionflags	@""
	.align	4


	//----- nvinfo : EIATTR_CUDA_API_VERSION
	.align		4
        /*0000*/ 	.byte	0x04, 0x37
        /*0002*/ 	.short	(.L_842 - .L_841)
.L_841:
        /*0004*/ 	.word	0x00000082


	//----- nvinfo : EIATTR_SW2861232_WAR
	.align		4
.L_842:
        /*0008*/ 	.byte	0x01, 0x35
	.zero		2


	//----- nvinfo : EIATTR_PARAM_CBANK
	.align		4
        /*000c*/ 	.byte	0x04, 0x0a
        /*000e*/ 	.short	(.L_844 - .L_843)
	.align		4
.L_843:
        /*0010*/ 	.word	index@(.nv.constant0._ZN10layer_norm31ln_parallel_residual_fwd_kernelINS_13Kernel_traitsI6__halfS2_S2_S2_fjLj1280ELj1ELj4ELj1ELj16ENS_18Kernel_traits_baseILj1280ES2_S2_S2_S2_fjLj128EEEEELb1ELb0ELb0EEEvNS_9FwdParamsE)
        /*0014*/ 	.short	0x0160
        /*0016*/ 	.short	0x00e8


	//----- nvinfo : EIATTR_CBANK_PARAM_SIZE
	.align		4
.L_844:
        /*0018*/ 	.byte	0x03, 0x19
        /*001a*/ 	.short	0x00e8


	//----- nvinfo : EIATTR_KPARAM_INFO
	.align		4
        /*001c*/ 	.byte	0x04, 0x17
        /*001e*/ 	.short	(.L_846 - .L_845)
.L_845:
        /*0020*/ 	.word	0x00000000
        /*0024*/ 	.short	0x0000
        /*0026*/ 	.short	0x0000
        /*0028*/ 	.byte	0x00, 0xf0, 0xa1, 0x03


	//----- nvinfo : EIATTR_MAXREG_COUNT
	.align		4
.L_846:
        /*002c*/ 	.byte	0x03, 0x1b
        /*002e*/ 	.short	0x00ff


	//----- nvinfo : EIATTR_MERCURY_ISA_VERSION
	.align		4
        /*0030*/ 	.byte	0x03, 0x5f
        /*0032*/ 	.short	0x0000


	//----- nvinfo : EIATTR_COOP_GROUP_MASK_REGIDS
	.align		4
        /*0034*/ 	.byte	0x04, 0x29
        /*0036*/ 	.short	(.L_848 - .L_847)


	//   ....[0]....
.L_847:
        /*0038*/ 	.word	0xffffffff


	//   ....[1]....
        /*003c*/ 	.word	0xffffffff


	//   ....[2]....
        /*0040*/ 	.word	0xffffffff


	//   ....[3]....
        /*0044*/ 	.word	0xffffffff


	//   ....[4]....
        /*0048*/ 	.word	0xffffffff


	//   ....[5]....
        /*004c*/ 	.word	0xffffffff


	//   ....[6]....
        /*0050*/ 	.word	0xffffffff


	//   ....[7]....
        /*0054*/ 	.word	0xffffffff


	//   ....[8]....
        /*0058*/ 	.word	0xffffffff


	//   ....[9]....
        /*005c*/ 	.word	0xffffffff


	//   ....[10]....
        /*0060*/ 	.word	0xffffffff


	//   ....[11]....
        /*0064*/ 	.word	0xffffffff


	//   ....[12]....
        /*0068*/ 	.word	0xffffffff


	//   ....[13]....
        /*006c*/ 	.word	0xffffffff


	//   ....[14]....
        /*0070*/ 	.word	0xffffffff


	//   ....[15]....
        /*0074*/ 	.word	0xffffffff


	//   ....[16]....
        /*0078*/ 	.word	0xffffffff


	//   ....[17]....
        /*007c*/ 	.word	0xffffffff


	//   ....[18]....
        /*0080*/ 	.word	0xffffffff


	//   ....[19]....
        /*0084*/ 	.word	0xffffffff


	//----- nvinfo : EIATTR_COOP_GROUP_INSTR_OFFSETS
	.align		4
.L_848:
        /*0088*/ 	.byte	0x04, 0x28
        /*008a*/ 	.short	(.L_850 - .L_849)


	//   ....[0]....
.L_849:
        /*008c*/ 	.word	0x0001ec00


	//   ....[1]....
        /*0090*/ 	.word	0x0001ec30


	//   ....[2]....
        /*0094*/ 	.word	0x0001ec60


	//   ....[3]....
        /*0098*/ 	.word	0x0001ec80


	//   ....[4]....
        /*009c*/ 	.word	0x0001eca0


	//   ....[5]....
        /*00a0*/ 	.word	0x0001f1e0


	//   ....[6]....
        /*00a4*/ 	.word	0x0001f200


	//   ....[7]....
        /*00a8*/ 	.word	0x0001f220


	//   ....[8]....
        /*00ac*/ 	.word	0x0001f240


	//   ....[9]....
        /*00b0*/ 	.word	0x0001f260


	//   ....[10]....
        /*00b4*/ 	.word	0x000203a0


	//   ....[11]....
        /*00b8*/ 	.word	0x00020420


	//   ....[12]....
        /*00bc*/ 	.word	0x00020480


	//   ....[13]....
        /*00c0*/ 	.word	0x000204e0


	//   ....[14]....
        /*00c4*/ 	.word	0x00020540


	//   ....[15]....
        /*00c8*/ 	.word	0x00020ad0


	//   ....[16]....
        /*00cc*/ 	.word	0x00020b30


	//   ....[17]....
        /*00d0*/ 	.word	0x00020b90


	//   ....[18]....
        /*00d4*/ 	.word	0x00020bf0


	//   ....[19]....
        /*00d8*/ 	.word	0x00020c60


	//----- nvinfo : EIATTR_EXIT_INSTR_OFFSETS
	.align		4
.L_850:
        /*00dc*/ 	.byte	0x04, 0x1c
        /*00de*/ 	.short	(.L_852 - .L_851)


	//   ....[0]....
.L_851:
        /*00e0*/ 	.word	0x00000e50


	//   ....[1]....
        /*00e4*/ 	.word	0x00020350


	//----- nvinfo : EIATTR_MAX_THREADS
	.align		4
.L_852:
        /*00e8*/ 	.byte	0x04, 0x05
        /*00ea*/ 	.short	(.L_854 - .L_853)
.L_853:
        /*00ec*/ 	.word	0x00000080
        /*00f0*/ 	.word	0x00000001
        /*00f4*/ 	.word	0x00000001


	//----- nvinfo : EIATTR_CRS_STACK_SIZE
	.align		4
.L_854:
        /*00f8*/ 	.byte	0x04, 0x1e
        /*00fa*/ 	.short	(.L_856 - .L_855)
.L_855:
        /*00fc*/ 	.word	0x00000000
.L_856:


//--------------------- .nv.info._ZN10layer_norm31ln_parallel_residual_fwd_kernelINS_13Kernel_traitsI6__halfS2_S2_S2_fjLj1280ELj1ELj4ELj1ELj16ENS_18Kernel_traits_baseILj1280ES2_S2_S2_S2_fjLj128EEEEELb1ELb0ELb1EEEvNS_9FwdParamsE --------------------------
	.section	.nv.info._ZN10layer_norm31ln_parallel_residual_fwd_kernelINS_13Kernel_traitsI6__halfS2_S2_S2_fjLj1280ELj1ELj4ELj1ELj16ENS_18Kernel_traits_baseILj1280ES2_S2_S2_S2_fjLj128EEEEELb1ELb0ELb1EEEvNS_9FwdParamsE,"",@"SHT_CUDA_INFO"
	.sectionflags	@""
	.align	4


	//----- nvinfo : EIATTR_CUDA_API_VERSION
	.align		4
        /*0000*/ 	.byte	0x04, 0x37
        /*0002*/ 	.short	(.L_858 - .L_857)
.L_857:
        /*0004*/ 	.word	0x00000082


	//----- nvinfo : EIATTR_SW2861232_WAR
	.align		4
.L_858:
        /*0008*/ 	.byte	0x01, 0x35
	.zero		2


	//----- nvinfo : EIATTR_PARAM_CBANK
	.align		4
        /*000c*/ 	.byte	0x04, 0x0a
        /*000e*/ 	.short	(.L_860 - .L_859)
	.align		4
.L_859:
        /*0010*/ 	.word	index@(.nv.constant0._ZN10layer_norm31ln_parallel_residual_fwd_kernelINS_13Kernel_traitsI6__halfS2_S2_S2_fjLj1280ELj1ELj4ELj1ELj16ENS_18Kernel_traits_baseILj1280ES2_S2_S2_S2_fjLj128EEEEELb1ELb0ELb1EEEvNS_9FwdParamsE)
        /*0014*/ 	.short	0x0160
        /*0016*/ 	.short	0x00e8


	//----- nvinfo : EIATTR_CBANK_PARAM_SIZE
	.align		4
.L_860:
        /*0018*/ 	.byte	0x03, 0x19
        /*001a*/ 	.short	0x00e8


	//----- nvinfo : EIATTR_KPARAM_INFO
	.align		4
        /*001c*/ 	.byte	0x04, 0x17
        /*001e*/ 	.short	(.L_862 - .L_861)
.L_861:
        /*0020*/ 	.word	0x00000000
        /*0024*/ 	.short	0x0000
        /*0026*/ 	.short	0x0000
        /*0028*/ 	.byte	0x00, 0xf0, 0xa1, 0x03


	//----- nvinfo : EIATTR_MAXREG_COUNT
	.align		4
.L_862:
        /*002c*/ 	.byte	0x03, 0x1b
        /*002e*/ 	.short	0x00ff


	//----- nvinfo : EIATTR_MERCURY_ISA_VERSION
	.align		4
        /*0030*/ 	.byte	0x03, 0x5f
        /*0032*/ 	.short	0x0000


	//----- nvinfo : EIATTR_COOP_GROUP_MASK_REGIDS
	.align		4
        /*0034*/ 	.byte	0x04, 0x29
        /*0036*/ 	.short	(.L_864 - .L_863)


	//   ....[0]....
.L_863:
        /*0038*/ 	.word	0xffffffff


	//   ....[1]....
        /*003c*/ 	.word	0xffffffff


	//   ....[2]....
        /*0040*/ 	.word	0xffffffff


	//   ....[3]....
        /*0044*/ 	.word	0xffffffff


	//   ....[4]....
        /*0048*/ 	.word	0xffffffff


	//   ....[5]....
        /*004c*/ 	.word	0xffffffff


	//   ....[6]....
        /*0050*/ 	.word	0xffffffff


	//   ....[7]....
        /*0054*/ 	.word	0xffffffff


	//   ....[8]....
        /*0058*/ 	.word	0xffffffff


	//   ....[9]....
        /*005c*/ 	.word	0xffffffff


	//   ....[10]....
        /*0060*/ 	.word	0xffffffff


	//   ....[11]....
        /*0064*/ 	.word	0xffffffff


	//   ....[12]....
        /*0068*/ 	.word	0xffffffff


	//   ....[13]....
        /*006c*/ 	.word	0xffffffff


	//   ....[14]....
        /*0070*/ 	.word	0xffffffff


	//   ....[15]....
        /*0074*/ 	.word	0xffffffff


	//   ....[16]....
        /*0078*/ 	.word	0xffffffff


	//   ....[17]....
        /*007c*/ 	.word	0xffffffff


	//   ....[18]....
        /*0080*/ 	.word	0xffffffff


	//   ....[19]....
        /*0084*/ 	.word	0xffffffff


	//----- nvinfo : EIATTR_COOP_GROUP_INSTR_OFFSETS
	.align		4
.L_864:
        /*0088*/ 	.byte	0x04, 0x28
        /*008a*/ 	.short	(.L_866 - .L_865)


	//   ....[0]....
.L_865:
        /*008c*/ 	.word	0x0001da90


	//   ....[1]....
        /*0090*/ 	.word	0x0001dac0


	//   ....[2]....
        /*0094*/ 	.word	0x0001dae0


	//   ....[3]....
        /*0098*/ 	.word	0x0001db00


	//   ....[4]....
        /*009c*/ 	.word	0x0001db20


	//   ....[5]....
        /*00a0*/ 	.word	0x0001e050


	//   ....[6]....
        /*00a4*/ 	.word	0x0001e070


	//   ....[7]....
        /*00a8*/ 	.word	0x0001e090


	//   ....[8]....
        /*00ac*/ 	.word	0x0001e0b0


	//   ....[9]....
        /*00b0*/ 	.word	0x0001e0d0


	//   ....[10]....
        /*00b4*/ 	.word	0x0001f5e0


	//   ....[11]....
        /*00b8*/ 	.word	0x0001f650


	//   ....[12]....
        /*00bc*/ 	.word	0x0001f6b0


	//   ....[13]....
        /*00c0*/ 	.word	0x0001f710


	//   ....[14]....
        /*00c4*/ 	.word	0x0001f770


	//   ....[15]....
        /*00c8*/ 	.word	0x0001fce0


	//   ....[16]....
        /*00cc*/ 	.word	0x0001fd40


	//   ....[17]....
        /*00d0*/ 	.word	0x0001fda0


	//   ....[18]....
        /*00d4*/ 	.word	0x0001fe00


	//   ....[19]....
        /*00d8*/ 	.word	0x0001fe60


	//----- nvinfo : EIATTR_EXIT_INSTR_OFFSETS
	.align		4
.L_866:
        /*00dc*/ 	.byte	0x04, 0x1c
        /*00de*/ 	.short	(.L_868 - .L_867)


	//   ....[0]....
.L_867:
        /*00e0*/ 	.word	0x00000260


	//   ....[1]....
        /*00e4*/ 	.word	0x0001f590


	//----- nvinfo : EIATTR_MAX_THREADS
	.align		4
.L_868:
        /*00e8*/ 	.byte	0x04, 0x05
        /*00ea*/ 	.short	(.L_870 - .L_869)
.L_869:
        /*00ec*/ 	.word	0x00000080
        /*00f0*/ 	.word	0x00000001
        /*00f4*/ 	.word	0x00000001


	//----- nvinfo : EIATTR_CRS_STACK_SIZE
	.align		4
.L_870:
        /*00f8*/ 	.byte	0x04, 0x1e
        /*00fa*/ 	.short	(.L_872 - .L_871)
.L_871:
        /*00fc*/ 	.word	0x00000000
.L_872:


//--------------------- .nv.info._ZN10layer_norm31ln_parallel_residual_fwd_kernelINS_13Kernel_traitsI6__halfS2_S2_S2_fjLj1280ELj1ELj4ELj1ELj16ENS_18Kernel_traits_baseILj1280ES2_S2_S2_S2_fjLj128EEEEELb1ELb1ELb0EEEvNS_9FwdParamsE --------------------------
	.section	.nv.info._ZN10layer_norm31ln_parallel_residual_fwd_kernelINS_13Kernel_traitsI6__halfS2_S2_S2_fjLj1280ELj1ELj4ELj1ELj16ENS_18Kernel_traits_baseILj1280ES2_S2_S2_S2_fjLj128EEEEELb1ELb1ELb0EEEvNS_9FwdParamsE,"",@"SHT_CUDA_INFO"
	.sectionflags	@""
	.align	4


	//----- nvinfo : EIATTR_CUDA_API_VERSION
	.align		4
        /*0000*/ 	.byte	0x04, 0x37
        /*0002*/ 	.short	(.L_874 - .L_873)
.L_873:
        /*0004*/ 	.word	0x00000082


	//----- nvinfo : EIATTR_SW2861232_WAR
	.align		4
.L_874:
        /*0008*/ 	.byte	0x01, 0x35
	.zero		2


	//----- nvinfo : EIATTR_PARAM_CBANK
	.align		4
        /*000c*/ 	.byte	0x04, 0x0a
        /*000e*/ 	.short	(.L_876 - .L_875)
	.align		4
.L_875:
        /*0010*/ 	.word	index@(.nv.constant0._ZN10layer_norm31ln_parallel_residual_fwd_kernelINS_13Kernel_traitsI6__halfS2_S2_S2_fjLj1280ELj1ELj4ELj1ELj16ENS_18Kernel_traits_baseILj1280ES2_S2_S2_S2_fjLj128EEEEELb1ELb1ELb0EEEvNS_9FwdParamsE)
        /*0014*/ 	.short	0x0160
        /*0016*/ 	.short	0x00e8


	//----- nvinfo : EIATTR_CBANK_PARAM_SIZE
	.align		4
.L_876:
        /*0018*/ 	.byte	0x03, 0x19
        /*001a*/ 	.short	0x00e8


	//----- nvinfo : EIATTR_KPARAM_INFO
	.align		4
        /*001c*/ 	.byte	0x04, 0x17
        /*001e*/ 	.short	(.L_878 - .L_877)
.L_877:
        /*0020*/ 	.word	0x00000000
        /*0024*/ 	.short	0x0000
        /*0026*/ 	.short	0x0000
        /*0028*/ 	.byte	0x00, 0xf0, 0xa1, 0x03


	//----- nvinfo : EIATTR_MAXREG_COUNT
	.align		4
.L_878:
        /*002c*/ 	.byte	0x03, 0x1b
        /*002e*/ 	.short	0x00ff


	//----- nvinfo : EIATTR_MERCURY_ISA_VERSION
	.align		4
        /*0030*/ 	.byte	0x03, 0x5f
        /*0032*/ 	.short	0x0000


	//----- nvinfo : EIATTR_COOP_GROUP_MASK_REGIDS
	.align		4
        /*0034*/ 	.byte	0x04, 0x29
        /*0036*/ 	.short	(.L_880 - .L_879)


	//   ....[0]....
.L_879:
        /*0038*/ 	.word	0xffffffff


	//   ....[1]....
        /*003c*/ 	.word	0xffffffff


	//   ....[2]....
        /*0040*/ 	.word	0xffffffff


	//   ....[3]....
        /*0044*/ 	.word	0xffffffff


	//   ....[4]....
        /*0048*/ 	.word	0xffffffff


	//   ....[5]....
        /*004c*/ 	.word	0xffffffff


	//   ....[6]....
        /*0050*/ 	.word	0xffffffff


	//   ....[7]....
        /*0054*/ 	.word	0xffffffff


	//   ....[8]....
        /*0058*/ 	.word	0xffffffff


	//   ....[9]....
        /*005c*/ 	.word	0xffffffff


	//   ....[10]....
        /*0060*/ 	.word	0xffffffff


	//   ....[11]....
        /*0064*/ 	.word	0xffffffff


	//   ....[12]....
        /*0068*/ 	.word	0xffffffff


	//   ....[13]....
        /*006c*/ 	.word	0xffffffff


	//   ....[14]....
        /*0070*/ 	.word	0xffffffff


	//   ....[15]....
        /*0074*/ 	.word	0xffffffff


	//   ....[16]....
        /*0078*/ 	.word	0xffffffff


	//   ....[17]....
        /*007c*/ 	.word	0xffffffff


	//   ....[18]....
        /*0080*/ 	.word	0xffffffff


	//   ....[19]....
        /*0084*/ 	.word	0xffffffff


	//----- nvinfo : EIATTR_COOP_GROUP_INSTR_OFFSETS
	.align		4
.L_880:
        /*0088*/ 	.byte	0x04, 0x28
        /*008a*/ 	.short	(.L_882 - .L_881)


	//   ....[0]....
.L_881:
        /*008c*/ 	.word	0x0001e340


	//   ....[1]....
        /*0090*/ 	.word	0x0001e370


	//   ....[2]....
        /*0094*/ 	.word	0x0001e3a0


	//   ....[3]....
        /*0098*/ 	.word	0x0001e3c0


	//   ....[4]....
        /*009c*/ 	.word	0x0001e3e0


	//   ....[5]....
        /*00a0*/ 	.word	0x0001e920


	//   ....[6]....
        /*00a4*/ 	.word	0x0001e940


	//   ....[7]....
        /*00a8*/ 	.word	0x0001e960


	//   ....[8]....
        /*00ac*/ 	.word	0x0001e980


	//   ....[9]....
        /*00b0*/ 	.word	0x0001e9a0


	//   ....[10]....
        /*00b4*/ 	.word	0x0001f680


	//   ....[11]....
        /*00b8*/ 	.word	0x0001f6f0


	//   ....[12]....
        /*00bc*/ 	.word	0x0001f750


	//   ....[13]....
        /*00c0*/ 	.word	0x0001f7b0


	//   ....[14]....
        /*00c4*/ 	.word	0x0001f810


	//   ....[15]....
        /*00c8*/ 	.word	0x0001fda0


	//   ....[16]....
        /*00cc*/ 	.word	0x0001fe00


	//   ....[17]....
        /*00d0*/ 	.word	0x0001fe60


	//   ....[18]....
        /*00d4*/ 	.word	0x0001fec0


	//   ....[19]....
        /*00d8*/ 	.word	0x0001ff30


	//----- nvinfo : EIATTR_EXIT_INSTR_OFFSETS
	.align		4
.L_882:
        /*00dc*/ 	.byte	0x04, 0x1c
        /*00de*/ 	.short	(.L_884 - .L_883)


	//   ....[0]....
.L_883:
        /*00e0*/ 	.word	0x00000a90


	//   ....[1]....
        /*00e4*/ 	.word	0x0001f630


	//----- nvinfo : EIATTR_MAX_THREADS
	.align		4
.L_884:
        /*00e8*/ 	.byte	0x04, 0x05
        /*00ea*/ 	.short	(.L_886 - .L_885)
.L_885:
        /*00ec*/ 	.word	0x00000080
        /*00f0*/ 	.word	0x00000001
        /*00f4*/ 	.word	0x00000001


	//----- nvinfo : EIATTR_CRS_STACK_SIZE
	.align		4
.L_886:
        /*00f8*/ 	.byte	0x04, 0x1e
        /*00fa*/ 	.short	(.L_888 - .L_887)
.L_887:
        /*00fc*/ 	.word	0x00000000
.L_888:


//--------------------- .nv.info._ZN10layer_norm31ln_parallel_residual_fwd_kernelINS_13Kernel_traitsI6__halfS2_S2_S2_fjLj1280ELj1ELj4ELj1ELj16ENS_18Kernel_traits_baseILj1280ES2_S2_S2_S2_fjLj128EEEEELb1ELb1ELb1EEEvNS_9FwdParamsE --------------------------
	.section	.nv.info._ZN10layer_norm31ln_parallel_residual_fwd_kernelINS_13Kernel_traitsI6__halfS2_S2_S2_fjLj1280ELj1ELj4ELj1ELj16ENS_18Kernel_traits_baseILj1280ES2_S2_S2_S2_fjLj128EEEEELb1ELb1ELb1EEEvNS_9FwdParamsE,"",@"SHT_CUDA_INFO"
	.sectionflags	@""
	.align	4


	//----- nvinfo : EIATTR_CUDA_API_VERSION
	.align		4
        /*0000*/ 	.byte	0x04, 0x37
        /*0002*/ 	.short	(.L_890 - .L_889)
.L_889:
        /*0004*/ 	.word	0x00000082


	//----- nvinfo : EIATTR_SW2861232_WAR
	.align		4
.L_890:
        /*0008*/ 	.byte	0x01, 0x35
	.zero		2


	//----- nvinfo : EIATTR_PARAM_CBANK
	.align		4
        /*000c*/ 	.byte	0x04, 0x0a
        /*000e*/ 	.short	(.L_892 - .L_891)
	.align		4
.L_891:
        /*0010*/ 	.word	index@(.nv.constant0._ZN10layer_norm31ln_parallel_residual_fwd_kernelINS_13Kernel_traitsI6__halfS2_S2_S2_fjLj1280ELj1ELj4ELj1ELj16ENS_18Kernel_traits_baseILj1280ES2_S2_S2_S2_fjLj128EEEEELb1ELb1ELb1EEEvNS_9FwdParamsE)
        /*0014*/ 	.short	0x0160
        /*0016*/ 	.short	0x00e8


	//----- nvinfo : EIATTR_CBANK_PARAM_SIZE
	.align		4
.L_892:
        /*0018*/ 	.byte	0x03, 0x19
        /*001a*/ 	.short	0x00e8


	//----- nvinfo : EIATTR_KPARAM_INFO
	.align		4
        /*001c*/ 	.byte	0x04, 0x17
        /*001e*/ 	.short	(.L_894 - .L_893)
.L_893:
        /*0020*/ 	.word	0x00000000
        /*0024*/ 	.short	0x0000
        /*0026*/ 	.short	0x0000
        /*0028*/ 	.byte	0x00, 0xf0, 0xa1, 0x03


	//----- nvinfo : EIATTR_MAXREG_COUNT
	.align		4
.L_894:
        /*002c*/ 	.byte	0x03, 0x1b
        /*002e*/ 	.short	0x00ff


	//----- nvinfo : EIATTR_MERCURY_ISA_VERSION
	.align		4
        /*0030*/ 	.byte	0x03, 0x5f
        /*0032*/ 	.short	0x0000


	//----- nvinfo : EIATTR_COOP_GROUP_MASK_REGIDS
	.align		4
        /*0034*/ 	.byte	0x04, 0x29
        /*0036*/ 	.short	(.L_896 - .L_895)


	//   ....[0]....
.L_895:
        /*0038*/ 	.word	0xffffffff


	//   ....[1]....
        /*003c*/ 	.word	0xffffffff


	//   ....[2]....
        /*0040*/ 	.word	0xffffffff


	//   ....[3]....
        /*0044*/ 	.word	0xffffffff


	//   ....[4]....
        /*0048*/ 	.word	0xffffffff


	//   ....[5]....
        /*004c*/ 	.word	0xffffffff


	//   ....[6]....
        /*0050*/ 	.word	0xffffffff


	//   ....[7]....
        /*0054*/ 	.word	0xffffffff


	//   ....[8]....
        /*0058*/ 	.word	0xffffffff


	//   ....[9]....
        /*005c*/ 	.word	0xffffffff


	//   ....[10]....
        /*0060*/ 	.word	0xffffffff


	//   ....[11]....
        /*0064*/ 	.word	0xffffffff


	//   ....[12]....
        /*0068*/ 	.word	0xffffffff


	//   ....[13]....
        /*006c*/ 	.word	0xffffffff


	//   ....[14]....
        /*0070*/ 	.word	0xffffffff


	//   ....[15]....
        /*0074*/ 	.word	0xffffffff


	//   ....[16]....
        /*0078*/ 	.word	0xffffffff


	//   ....[17]....
        /*007c*/ 	.word	0xffffffff


	//   ....[18]....
        /*0080*/ 	.word	0xffffffff


	//   ....[19]....
        /*0084*/ 	.word	0xffffffff


	//----- nvinfo : EIATTR_COOP_GROUP_INSTR_OFFSETS
	.align		4
.L_896:
        /*0088*/ 	.byte	0x04, 0x28
        /*008a*/ 	.short	(.L_898 - .L_897)


	//   ....[0]....
.L_897:
        /*008c*/ 	.word	0x0001cd60


	//   ....[1]....
        /*0090*/ 	.word	0x0001cd90


	//   ....[2]....
        /*0094*/ 	.word	0x0001cdb0


	//   ....[3]....
        /*0098*/ 	.word	0x0001cdd0


	//   ....[4]....
        /*009c*/ 	.word	0x0001cdf0


	//   ....[5]....
        /*00a0*/ 	.word	0x0001d320


	//   ....[6]....
        /*00a4*/ 	.word	0x0001d340


	//   ....[7]....
        /*00a8*/ 	.word	0x0001d360


	//   ....[8]....
        /*00ac*/ 	.word	0x0001d380


	//   ....[9]....
        /*00b0*/ 	.word	0x0001d3a0


	//   ....[10]....
        /*00b4*/ 	.word	0x0001e170


	//   ....[11]....
        /*00b8*/ 	.word	0x0001e1e0


	//   ....[12]....
        /*00bc*/ 	.word	0x0001e240


	//   ....[13]....
        /*00c0*/ 	.word	0x0001e2a0


	//   ....[14]....
        /*00c4*/ 	.word	0x0001e300


	//   ....[15]....
        /*00c8*/ 	.word	0x0001e870


	//   ....[16]....
        /*00cc*/ 	.word	0x0001e8d0


	//   ....[17]....
        /*00d0*/ 	.word	0x0001e930


	//   ....[18]....
        /*00d4*/ 	.word	0x0001e990


	//   ....[19]....
        /*00d8*/ 	.word	0x0001e9f0


	//----- nvinfo : EIATTR_EXIT_INSTR_OFFSETS
	.align		4
.L_898:
        /*00dc*/ 	.byte	0x04, 0x1c
        /*00de*/ 	.short	(.L_900 - .L_899)


	//   ....[0]....
.L_899:
        /*00e0*/ 	.word	0x000005a0


	//   ....[1]....
        /*00e4*/ 	.word	0x0001e120


	//----- nvinfo : EIATTR_MAX_THREADS
	.align		4
.L_900:
        /*00e8*/ 	.byte	0x04, 0x05
        /*00ea*/ 	.short	(.L_902 - .L_901)
.L_901:
        /*00ec*/ 	.word	0x00000080
        /*00f0*/ 	.word	0x00000001
        /*00f4*/ 	.word	0x00000001


	//----- nvinfo : EIATTR_CRS_STACK_SIZE
	.align		4
.L_902:
        /*00f8*/ 	.byte	0x04, 0x1e
        /*00fa*/ 	.short	(.L_904 - .L_903)
.L_903:
        /*00fc*/ 	.word	0x00000000
.L_904:


//--------------------- .nv.info._ZN10layer_norm31ln_parallel_residual_fwd_kernelINS_13Kernel_traitsIf13__nv_bfloat16S2_S2_fjLj1280ELj1ELj4ELj1ELj16ENS_18Kernel_traits_baseILj1280EfS2_S2_S2_fjLj128EEEEELb0ELb0ELb0EEEvNS_9FwdParamsE --------------------------
	.section	.nv.info._ZN10layer_norm31ln_parallel_residual_fwd_kernelINS_13Kernel_traitsIf13__nv_bfloat16S2_S2_fjLj1280ELj1ELj4ELj1ELj16ENS_18Kernel_traits_baseILj1280EfS2_S2_S2_fjLj128EEEEELb0ELb0ELb0EEEvNS_9FwdParamsE,"",@"SHT_CUDA_INFO"
	.sectionflags	@""
	.align	4


	//----- nvinfo : EIATTR_CUDA_API_VERSION
	.align		4
        /*0000*/ 	.byte	0x04, 0x37
        /*0002*/ 	.short	(.L_906 - .L_905)
.L_905:
        /*0004*/ 	.word	0x00000082


	//----- nvinfo : EIATTR_SW2861232_WAR
	.align		4
.L_906:
        /*0008*/ 	.byte	0x01, 0x35
	.zero		2


	//----- nvinfo : EIATTR_PARAM_CBANK
	.align		4
        /*000c*/ 	.byte	0x04, 0x0a
        /*000e*/ 	.short	(.L_908 - .L_907)
	.align		4
.L_907:
        /*0010*/ 	.word	index@(.nv.constant0._ZN10layer_norm31ln_parallel_residual_fwd_kernelINS_13Kernel_traitsIf13__nv_bfloat16S2_S2_fjLj1280ELj1ELj4ELj1ELj16ENS_18Kernel_traits_baseILj1280EfS2_S2_S2_fjLj128EEEEELb0ELb0ELb0EEEvNS_9FwdParamsE)
        /*0014*/ 	.short	0x0160
        /*0016*/ 	.short	0x00e8


	//----- nvinfo : EIATTR_CBANK_PARAM_SIZE
	.align		4
.L_908:
        /*0018*/ 	.byte	0x03, 0x19
        /*001a*/ 	.short	0x00e8


	//----- nvinfo : EIATTR_KPARAM_INFO
	.align		4
        /*001c*/ 	.byte	0x04, 0x17
        /*001e*/ 	.short	(.L_910 - .L_909)
.L_909:
        /*0020*/ 	.word	0x00000000
        /*0024*/ 	.short	0x0000
        /*0026*/ 	.short	0x0000
        /*0028*/ 	.byte	0x00, 0xf0, 0xa1, 0x03


	//----- nvinfo : EIATTR_MAXREG_COUNT
	.align		4
.L_910:
        /*002c*/ 	.byte	0x03, 0x1b
        /*002e*/ 	.short	0x00ff


	//----- nvinfo : EIATTR_MERCURY_ISA_VERSION
	.align		4
        /*0030*/ 	.byte	0x03, 0x5f
        /*0032*/ 	.short	0x0000


	//----- nvinfo : EIATTR_COOP_GROUP_MASK_REGIDS
	.align		4
        /*0034*/ 	.byte	0x04, 0x29
        /*0036*/ 	.short	(.L_912 - .L_911)


	//   ....[0]....
.L_911:
        /*0038*/ 	.word	0xffffffff


	//   ....[1]....
        /*003c*/ 	.word	0xffffffff


	//   ....[2]....
        /*0040*/ 	.word	0xffffffff


	//   ....[3]....
        /*0044*/ 	.word	0xffffffff


	//   ....[4]....
        /*0048*/ 	.word	0xffffffff


	//   ....[5]....
        /*004c*/ 	.word	0xffffffff


	//   ....[6]....
        /*0050*/ 	.word	0xffffffff


	//   ....[7]....
        /*0054*/ 	.word	0xffffffff


	//   ....[8]....
        /*0058*/ 	.word	0xffffffff


	//   ....[9]....
        /*005c*/ 	.word	0xffffffff


	//   ....[10]....
        /*0060*/ 	.word	0xffffffff


	//   ....[11]....
        /*0064*/ 	.word	0xffffffff


	//   ....[12]....
        /*0068*/ 	.word	0xffffffff


	//   ....[13]....
        /*006c*/ 	.word	0xffffffff


	//   ....[14]....
        /*0070*/ 	.word	0xffffffff


	//   ....[15]....
        /*0074*/ 	.word	0xffffffff


	//   ....[16]....
        /*0078*/ 	.word	0xffffffff


	//   ....[17]....
        /*007c*/ 	.word	0xffffffff


	//   ....[18]....
        /*0080*/ 	.word	0xffffffff


	//   ....[19]....
        /*0084*/ 	.word	0xffffffff


	//----- nvinfo : EIATTR_COOP_GROUP_INSTR_OFFSETS
	.align		4
.L_912:
        /*0088*/ 	.byte	0x04, 0x28
        /*008a*/ 	.short	(.L_914 - .L_913)


	//   ....[0]....
.L_913:
        /*008c*/ 	.word	0x00003f10


	//   ....[1]....
        /*0090*/ 	.word	0x00003f40


	//   ....[2]....
        /*0094*/ 	.word	0x00003f60


	//   ....[3]....
        /*0098*/ 	.word	0x00003f80


	//   ....[4]....
        /*009c*/ 	.word	0x00003fa0


	//   ....[5]....
        /*00a0*/ 	.word	0x000044e0


	//   ....[6]....
        /*00a4*/ 	.word	0x00004500


	//   ....[7]....
        /*00a8*/ 	.word	0x00004520


	//   ....[8]....
        /*00ac*/ 	.word	0x00004540


	//   ....[9]....
        /*00b0*/ 	.word	0x00004560


	//   ....[10]....
        /*00b4*/ 	.word	0x00005680


	//   ....[11]....
        /*00b8*/ 	.word	0x00005700


	//   ....[12]....
        /*00bc*/ 	.word	0x00005760


	//   ....[13]....
        /*00c0*/ 	.word	0x000057c0


	//   ....[14]....
        /*00c4*/ 	.word	0x00005820


	//   ....[15]....
        /*00c8*/ 	.word	0x00005da0


	//   ....[16]....
        /*00cc*/ 	.word	0x00005e00


	//   ....[17]....
        /*00d0*/ 	.word	0x00005e60


	//   ....[18]....
        /*00d4*/ 	.word	0x00005ec0


	//   ....[19]....
        /*00d8*/ 	.word	0x00005f30


	//----- nvinfo : EIATTR_EXIT_INSTR_OFFSETS
	.align		4
.L_914:
        /*00dc*/ 	.byte	0x04, 0x1c
        /*00de*/ 	.short	(.L_916 - .L_915)


	//   ....[0]....
.L_915:
        /*00e0*/ 	.word	0x00000c70


	//   ....[1]....
        /*00e4*/ 	.word	0x00005630


	//----- nvinfo : EIATTR_MAX_THREADS
	.align		4
.L_916:
        /*00e8*/ 	.byte	0x04, 0x05
        /*00ea*/ 	.short	(.L_918 - .L_917)
.L_917:
        /*00ec*/ 	.word	0x00000080
        /*00f0*/ 	.word	0x00000001
        /*00f4*/ 	.word	0x00000001


	//----- nvinfo : EIATTR_CRS_STACK_SIZE
	.align		4
.L_918:
        /*00f8*/ 	.byte	0x04, 0x1e
        /*00fa*/ 	.short	(.L_920 - .L_919)
.L_919:
        /*00fc*/ 	.word	0x00000000
.L_920:


//--------------------- .nv.info._ZN10layer_norm31ln_parallel_residual_fwd_kernelINS_13Kernel_traitsIf13__nv_bfloat16S2_S2_fjLj1280ELj1ELj4ELj1ELj16ENS_18Kernel_traits_baseILj1280EfS2_S2_S2_fjLj128EEEEELb0ELb0ELb1EEEvNS_9FwdParamsE --------------------------
	.section	.nv.info._ZN10layer_norm31ln_parallel_residual_fwd_kernelINS_13Kernel_traitsIf13__nv_bfloat16S2_S2_fjLj1280ELj1ELj4ELj1ELj16ENS_18Kernel_traits_baseILj1280EfS2_S2_S2_fjLj128EEEEELb0ELb0ELb1EEEvNS_9FwdParamsE,"",@"SHT_CUDA_INFO"
	.sectionflags	@""
	.align	4


	//----- nvinfo : EIATTR_CUDA_API_VERSION
	.align		4
        /*0000*/ 	.byte	0x04, 0x37
        /*0002*/ 	.short	(.L_922 - .L_921)
.L_921:
        /*0004*/ 	.word	0x00000082


	//----- nvinfo : EIATTR_SW2861232_WAR
	.align		4
.L_922:
        /*0008*/ 	.byte	0x01, 0x35
	.zero		2


	//----- nvinfo : EIATTR_PARAM_CBANK
	.align		4
        /*000c*/ 	.byte	0x04, 0x0a
        /*000e*/ 	.short	(.L_924 - .L_923)
	.align		4
.L_923:
        /*0010*/ 	.word	index@(.nv.constant0._ZN10layer_norm31ln_parallel_residual_fwd_kernelINS_13Kernel_traitsIf13__nv_bfloat16S2_S2_fjLj1280ELj1ELj4ELj1ELj16ENS_18Kernel_traits_baseILj1280EfS2_S2_S2_fjLj128EEEEELb0ELb0ELb1EEEvNS_9FwdParamsE)
        /*0014*/ 	.short	0x0160
        /*0016*/ 	.short	0x00e8


	//----- nvinfo : EIATTR_CBANK_PARAM_SIZE
	.align		4
.L_924:
        /*0018*/ 	.byte	0x03, 0x19
        /*001a*/ 	.short	0x00e8


	//----- nvinfo : EIATTR_KPARAM_INFO
	.align		4
        /*001c*/ 	.byte	0x04, 0x17
        /*001e*/ 	.short	(.L_926 - .L_925)
.L_925:
        /*0020*/ 	.word	0x00000000
        /*0024*/ 	.short	0x0000
        /*0026*/ 	.short	0x0000
        /*0028*/ 	.byte	0x00, 0xf0, 0xa1, 0x03


	//----- nvinfo : EIATTR_MAXREG_COUNT
	.align		4
.L_926:
        /*002c*/ 	.byte	0x03, 0x1b
        /*002e*/ 	.short	0x00ff


	//----- nvinfo : EIATTR_MERCURY_ISA_VERSION
	.align		4
        /*0030*/ 	.byte	0x03, 0x5f
        /*0032*/ 	.short	0x0000


	//----- nvinfo : EIATTR_COOP_GROUP_MASK_REGIDS
	.align		4
        /*0034*/ 	.byte	0x04, 0x29
        /*0036*/ 	.short	(.L_928 - .L_927)


	//   ....[0]....
.L_927:
        /*0038*/ 	.word	0xffffffff


	//   ....[1]....
        /*003c*/ 	.word	0xffffffff


	//   ....[2]....
        /*0040*/ 	.word	0xffffffff


	//   ....[3]....
        /*0044*/ 	.word	0xffffffff


	//   ....[4]....
        /*0048*/ 	.word	0xffffffff


	//   ....[5]....
        /*004c*/ 	.word	0xffffffff


	//   ....[6]....
        /*0050*/ 	.word	0xffffffff


	//   ....[7]....
        /*0054*/ 	.word	0xffffffff


	//   ....[8]....
        /*0058*/ 	.word	0xffffffff


	//   ....[9]....
        /*005c*/ 	.word	0xffffffff


	//   ....[10]....
        /*0060*/ 	.word	0xffffffff


	//   ....[11]....
        /*0064*/ 	.word	0xffffffff


	//   ....[12]....
        /*0068*/ 	.word	0xffffffff


	//   ....[13]....
        /*006c*/ 	.word	0xffffffff


	//   ....[14]....
        /*0070*/ 	.word	0xffffffff


	//   ....[15]....
        /*0074*/ 	.word	0xffffffff


	//   ....[16]....
        /*0078*/ 	.word	0xffffffff


	//   ....[17]....
        /*007c*/ 	.word	0xffffffff


	//   ....[18]....
        /*0080*/ 	.word	0xffffffff


	//   ....[19]....
        /*0084*/ 	.word	0xffffffff


	//----- nvinfo : EIATTR_COOP_GROUP_INSTR_OFFSETS
	.align		4
.L_928:
        /*0088*/ 	.byte	0x04, 0x28
        /*008a*/ 	.short	(.L_930 - .L_929)


	//   ....[0]....
.L_929:
        /*008c*/ 	.word	0x000034e0


	//   ....[1]....
        /*0090*/ 	.word	0x00003510


	//   ....[2]....
        /*0094*/ 	.word	0x00003530


	//   ....[3]....
        /*0098*/ 	.word	0x00003550


	//   ....[4]....
        /*009c*/ 	.word	0x00003570


	//   ....[5]....
        /*00a0*/ 	.word	0x00003aa0


	//   ....[6]....
        /*00a4*/ 	.word	0x00003ac0


	//   ....[7]....
        /*00a8*/ 	.word	0x00003ae0


	//   ....[8]....
        /*00ac*/ 	.word	0x00003b00


	//   ....[9]....
        /*00b0*/ 	.word	0x00003b20


	//   ....[10]....
        /*00b4*/ 	.word	0x00004ac0


	//   ....[11]....
        /*00b8*/ 	.word	0x00004b30


	//   ....[12]....
        /*00bc*/ 	.word	0x00004b90


	//   ....[13]....
        /*00c0*/ 	.word	0x00004bf0


	//   ....[14]....
        /*00c4*/ 	.word	0x00004c50


	//   ....[15]....
        /*00c8*/ 	.word	0x000051c0


	//   ....[16]....
        /*00cc*/ 	.word	0x00005220


	//   ....[17]....
        /*00d0*/ 	.word	0x00005280


	//   ....[18]....
        /*00d4*/ 	.word	0x000052e0


	//   ....[19]....
        /*00d8*/ 	.word	0x00005340


	//----- nvinfo : EIATTR_EXIT_INSTR_OFFSETS
	.align		4
.L_930:
        /*00dc*/ 	.byte	0x04, 0x1c
        /*00de*/ 	.short	(.L_932 - .L_931)


	//   ....[0]....
.L_931:
        /*00e0*/ 	.word	0x00000530


	//   ....[1]....
        /*00e4*/ 	.word	0x00004a70


	//----- nvinfo : EIATTR_MAX_THREADS
	.align		4
.L_932:
        /*00e8*/ 	.byte	0x04, 0x05
        /*00ea*/ 	.short	(.L_934 - .L_933)
.L_933:
        /*00ec*/ 	.word	0x00000080
        /*00f0*/ 	.word	0x00000001
        /*00f4*/ 	.word	0x00000001


	//----- nvinfo : EIATTR_CRS_STACK_SIZE
	.align		4
.L_934:
        /*00f8*/ 	.byte	0x04, 0x1e
        /*00fa*/ 	.short	(.L_936 - .L_935)
.L_935:
        /*00fc*/ 	.word	0x00000000
.L_936:


//--------------------- .nv.info._ZN10layer_norm31ln_parallel_residual_fwd_kernelINS_13Kernel_traitsIf13__nv_bfloat16S2_S2_fjLj1280ELj1ELj4ELj1ELj16ENS_18Kernel_traits_baseILj1280EfS2_S2_S2_fjLj128EEEEELb0ELb1ELb0EEEvNS_9FwdParamsE --------------------------
	.section	.nv.info._ZN10layer_norm31ln_parallel_residual_fwd_kernelINS_13Kernel_traitsIf13__nv_bfloat16S2_S2_fjLj1280ELj1ELj4ELj1ELj16ENS_18Kernel_traits_baseILj1280EfS2_S2_S2_fjLj128EEEEELb0ELb1ELb0EEEvNS_9FwdParamsE,"",@"SHT_CUDA_INFO"
	.sectionflags	@""
	.align	4


	//----- nvinfo : EIATTR_CUDA_API_VERSION
	.align		4
        /*0000*/ 	.byte	0x04, 0x37
        /*0002*/ 	.short	(.L_938 - .L_937)
.L_937:
        /*0004*/ 	.word	0x00000082


	//----- nvinfo : EIATTR_SW2861232_WAR
	.align		4
.L_938:
        /*0008*/ 	.byte	0x01, 0x35
	.zero		2


	//----- nvinfo : EIATTR_PARAM_CBANK
	.align		4
        /*000c*/ 	.byte	0x04, 0x0a
        /*000e*/ 	.short	(.L_940 - .L_939)
	.align		4
.L_939:
        /*0010*/ 	.word	index@(.nv.constant0._ZN10layer_norm31ln_parallel_residual_fwd_kernelINS_13Kernel_traitsIf13__nv_bfloat16S2_S2_fjLj1280ELj1ELj4ELj1ELj16ENS_18Kernel_traits_baseILj1280EfS2_S2_S2_fjLj128EEEEELb0ELb1ELb0EEEvNS_9FwdParamsE)
        /*0014*/ 	.short	0x0160
        /*0016*/ 	.short	0x00e8


	//----- nvinfo : EIATTR_CBANK_PARAM_SIZE
	.align		4
.L_940:
        /*0018*/ 	.byte	0x03, 0x19
        /*001a*/ 	.short	0x00e8


	//----- nvinfo : EIATTR_KPARAM_INFO
	.align		4
        /*001c*/ 	.byte	0x04, 0x17
        /*001e*/ 	.short	(.L_942 - .L_941)
.L_941:
        /*0020*/ 	.word	0x00000000
        /*0024*/ 	.short	0x0000
        /*0026*/ 	.short	0x0000
        /*0028*/ 	.byte	0x00, 0xf0, 0xa1, 0x03


	//----- nvinfo : EIATTR_MAXREG_COUNT
	.align		4
.L_942:
        /*002c*/ 	.byte	0x03, 0x1b
        /*002e*/ 	.short	0x00ff


	//----- nvinfo : EIATTR_MERCURY_ISA_VERSION
	.align		4
        /*0030*/ 	.byte	0x03, 0x5f
        /*0032*/ 	.short	0x0000


	//----- nvinfo : EIATTR_COOP_GROUP_MASK_REGIDS
	.align		4
        /*0034*/ 	.byte	0x04, 0x29
        /*0036*/ 	.short	(.L_944 - .L_943)


	//   ....[0]....
.L_943:
        /*0038*/ 	.word	0xffffffff


	//   ....[1]....
        /*003c*/ 	.word	0xffffffff


	//   ....[2]....
        /*0040*/ 	.word	0xffffffff


	//   ....[3]....
        /*0044*/ 	.word	0xffffffff


	//   ....[4]....
        /*0048*/ 	.word	0xffffffff


	//   ....[5]....
        /*004c*/ 	.word	0xffffffff


	//   ....[6]....
        /*0050*/ 	.word	0xffffffff


	//   ....[7]....
        /*0054*/ 	.word	0xffffffff


	//   ....[8]....
        /*0058*/ 	.word	0xffffffff


	//   ....[9]....
        /*005c*/ 	.word	0xffffffff


	//   ....[10]....
        /*0060*/ 	.word	0xffffffff


	//   ....[11]....
        /*0064*/ 	.word	0xffffffff


	//   ....[12]....
        /*0068*/ 	.word	0xffffffff


	//   ....[13]....
        /*006c*/ 	.word	0xffffffff


	//   ....[14]....
        /*0070*/ 	.word	0xffffffff


	//   ....[15]....
        /*0074*/ 	.word	0xffffffff


	//   ....[16]....
        /*0078*/ 	.word	0xffffffff


	//   ....[17]....
        /*007c*/ 	.word	0xffffffff


	//   ....[18]....
        /*0080*/ 	.word	0xffffffff


	//   ....[19]....
        /*0084*/ 	.word	0xffffffff


	//----- nvinfo : EIATTR_COOP_GROUP_INSTR_OFFSETS
	.align		4
.L_944:
        /*0088*/ 	.byte	0x04, 0x28
        /*008a*/ 	.short	(.L_946 - .L_945)


	//   ....[0]....
.L_945:
        /*008c*/ 	.word	0x000039c0


	//   ....[1]....
        /*0090*/ 	.word	0x000039f0


	//   ....[2]....
        /*0094*/ 	.word	0x00003a10


	//   ....[3]....
        /*0098*/ 	.word	0x00003a30


	//   ....[4]....
        /*009c*/ 	.word	0x00003a50


	//   ....[5]....
        /*00a0*/ 	.word	0x00003f90


	//   ....[6]....
        /*00a4*/ 	.word	0x00003fb0


	//   ....[7]....
        /*00a8*/ 	.word	0x00003fd0


	//   ....[8]....
        /*00ac*/ 	.word	0x00003ff0


	//   ....[9]....
        /*00b0*/ 	.word	0x00004010


	//   ....[10]....
        /*00b4*/ 	.word	0x00004ce0


	//   ....[11]....
        /*00b8*/ 	.word	0x00004d60


	//   ....[12]....
        /*00bc*/ 	.word	0x00004dc0


	//   ....[13]....
        /*00c0*/ 	.word	0x00004e20


	//   ....[14]....
        /*00c4*/ 	.word	0x00004e80


	//   ....[15]....
        /*00c8*/ 	.word	0x00005400


	//   ....[16]....
        /*00cc*/ 	.word	0x00005460


	//   ....[17]....
        /*00d0*/ 	.word	0x000054c0


	//   ....[18]....
        /*00d4*/ 	.word	0x00005520


	//   ....[19]....
        /*00d8*/ 	.word	0x00005590


	//----- nvinfo : EIATTR_EXIT_INSTR_OFFSETS
	.align		4
.L_946:
        /*00dc*/ 	.byte	0x04, 0x1c
        /*00de*/ 	.short	(.L_948 - .L_947)


	//   ....[0]....
.L_947:
        /*00e0*/ 	.word	0x00000730


	//   ....[1]....
        /*00e4*/ 	.word	0x00004c80


	//----- nvinfo : EIATTR_MAX_THREADS
	.align		4
.L_948:
        /*00e8*/ 	.byte	0x04, 0x05
        /*00ea*/ 	.short	(.L_950 - .L_949)
.L_949:
        /*00ec*/ 	.word	0x00000080
        /*00f0*/ 	.word	0x00000001
        /*00f4*/ 	.word	0x00000001


	//----- nvinfo : EIATTR_CRS_STACK_SIZE
	.align		4
.L_950:
        /*00f8*/ 	.byte	0x04, 0x1e
        /*00fa*/ 	.short	(.L_952 - .L_951)
.L_951:
        /*00fc*/ 	.word	0x00000000
.L_952:


//--------------------- .nv.info._ZN10layer_norm31ln_parallel_residual_fwd_kernelINS_13Kernel_traitsIf13__nv_bfloat16S2_S2_fjLj1280ELj1ELj4ELj1ELj16ENS_18Kernel_traits_baseILj1280EfS2_S2_S2_fjLj128EEEEELb0ELb1ELb1EEEvNS_9FwdParamsE --------------------------
	.section	.nv.info._ZN10layer_norm31ln_parallel_residual_fwd_kernelINS_13Kernel_traitsIf13__nv_bfloat16S2_S2_fjLj1280ELj1ELj4ELj1ELj16ENS_18Kernel_traits_baseILj1280EfS2_S2_S2_fjLj128EEEEELb0ELb1ELb1EEEvNS_9FwdParamsE,"",@"SHT_CUDA_INFO"
	.sectionflags	@""
	.align	4


	//----- nvinfo : EIATTR_CUDA_API_VERSION
	.align		4
        /*0000*/ 	.byte	0x04, 0x37
        /*0002*/ 	.short	(.L_954 - .L_953)
.L_953:
        /*0004*/ 	.word	0x00000082


	//----- nvinfo : EIATTR_SW2861232_WAR
	.align		4
.L_954:
        /*0008*/ 	.byte	0x01, 0x35
	.zero		2


	//----- nvinfo : EIATTR_PARAM_CBANK
	.align		4
        /*000c*/ 	.byte	0x04, 0x0a
        /*000e*/ 	.short	(.L_956 - .L_955)
	.align		4
.L_955:
        /*0010*/ 	.word	index@(.nv.constant0._ZN10layer_norm31ln_parallel_residual_fwd_kernelINS_13Kernel_traitsIf13__nv_bfloat16S2_S2_fjLj1280ELj1ELj4ELj1ELj16ENS_18Kernel_traits_baseILj1280EfS2_S2_S2_fjLj128EEEEELb0ELb1ELb1EEEvNS_9FwdParamsE)
        /*0014*/ 	.short	0x0160
        /*0016*/ 	.short	0x00e8


	//----- nvinfo : EIATTR_CBANK_PARAM_SIZE
	.align		4
.L_956:
        /*0018*/ 	.byte	0x03, 0x19
        /*001a*/ 	.short	0x00e8


	//----- nvinfo : EIATTR_KPARAM_INFO
	.align		4
        /*001c*/ 	.byte	0x04, 0x17
        /*001e*/ 	.short	(.L_958 - .L_957)
.L_957:
        /*0020*/ 	.word	0x00000000
        /*0024*/ 	.short	0x0000
        /*0026*/ 	.short	0x0000
        /*0028*/ 	.byte	0x00, 0xf0, 0xa1, 0x03


	//----- nvinfo : EIATTR_MAXREG_COUNT
	.align		4
.L_958:
        /*002c*/ 	.byte	0x03, 0x1b
        /*002e*/ 	.short	0x00ff


	//----- nvinfo : EIATTR_MERCURY_ISA_VERSION
	.align		4
        /*0030*/ 	.byte	0x03, 0x5f
        /*0032*/ 	.short	0x0000


	//----- nvinfo : EIATTR_COOP_GROUP_MASK_REGIDS
	.align		4
        /*0034*/ 	.byte	0x04, 0x29
        /*0036*/ 	.short	(.L_960 - .L_959)


	//   ....[0]....
.L_959:
        /*0038*/ 	.word	0xffffffff


	//   ....[1]....
        /*003c*/ 	.word	0xffffffff


	//   ....[2]....
        /*0040*/ 	.word	0xffffffff


	//   ....[3]....
        /*0044*/ 	.word	0xffffffff


	//   ....[4]....
        /*0048*/ 	.word	0xffffffff


	//   ....[5]....
        /*004c*/ 	.word	0xffffffff


	//   ....[6]....
        /*0050*/ 	.word	0xffffffff


	//   ....[7]....
        /*0054*/ 	.word	0xffffffff


	//   ....[8]....
        /*0058*/ 	.word	0xffffffff


	//   ....[9]....
        /*005c*/ 	.word	0xffffffff


	//   ....[10]....
        /*0060*/ 	.word	0xffffffff


	//   ....[11]....
        /*0064*/ 	.word	0xffffffff


	//   ....[12]....
        /*0068*/ 	.word	0xffffffff


	//   ....[13]....
        /*006c*/ 	.word	0xffffffff


	//   ....[14]....
        /*0070*/ 	.word	0xffffffff


	//   ....[15]....
        /*0074*/ 	.word	0xffffffff


	//   ....[16]....
        /*0078*/ 	.word	0xffffffff


	//   ....[17]....
        /*007c*/ 	.word	0xffffffff


	//   ....[18]....
        /*0080*/ 	.word	0xffffffff


	//   ....[19]....
        /*0084*/ 	.word	0xffffffff


	//----- nvinfo : EIATTR_COOP_GROUP_INSTR_OFFSETS
	.align		4
.L_960:
        /*0088*/ 	.byte	0x04, 0x28
        /*008a*/ 	.short	(.L_962 - .L_961)


	//   ....[0]....
.L_961:
        /*008c*/ 	.word	0x000032b0


	//   ....[1]....
        /*0090*/ 	.word	0x000032e0


	//   ....[2]....
        /*0094*/ 	.word	0x00003300


	//   ....[3]....
        /*0098*/ 	.word	0x00003320


	//   ....[4]....
        /*009c*/ 	.word	0x00003340


	//   ....[5]....
        /*00a0*/ 	.word	0x00003870


	//   ....[6]....
        /*00a4*/ 	.word	0x00003890


	//   ....[7]....
        /*00a8*/ 	.word	0x000038b0


	//   ....[8]....
        /*00ac*/ 	.word	0x000038d0


	//   ....[9]....
        /*00b0*/ 	.word	0x000038f0


	//   ....[10]....
        /*00b4*/ 	.word	0x00004450


	//   ....[11]....
        /*00b8*/ 	.word	0x000044c0


	//   ....[12]....
        /*00bc*/ 	.word	0x00004520


	//   ....[13]....
        /*00c0*/ 	.word	0x00004580


	//   ....[14]....
        /*00c4*/ 	.word	0x000045e0


	//   ....[15]....
        /*00c8*/ 	.word	0x00004b50


	//   ....[16]....
        /*00cc*/ 	.word	0x00004bb0


	//   ....[17]....
        /*00d0*/ 	.word	0x00004c10


	//   ....[18]....
        /*00d4*/ 	.word	0x00004c70


	//   ....[19]....
        /*00d8*/ 	.word	0x00004cd0


	//----- nvinfo : EIATTR_EXIT_INSTR_OFFSETS
	.align		4
.L_962:
        /*00dc*/ 	.byte	0x04, 0x1c
        /*00de*/ 	.short	(.L_964 - .L_963)


	//   ....[0]....
.L_963:
        /*00e0*/ 	.word	0x000002d0


	//   ....[1]....
        /*00e4*/ 	.word	0x00004400


	//----- nvinfo : EIATTR_MAX_THREADS
	.align		4
.L_964:
        /*00e8*/ 	.byte	0x04, 0x05
        /*00ea*/ 	.short	(.L_966 - .L_965)
.L_965:
        /*00ec*/ 	.word	0x00000080
        /*00f0*/ 	.word	0x00000001
        /*00f4*/ 	.word	0x00000001


	//----- nvinfo : EIATTR_CRS_STACK_SIZE
	.align		4
.L_966:
        /*00f8*/ 	.byte	0x04, 0x1e
        /*00fa*/ 	.short	(.L_968 - .L_967)
.L_967:
        /*00fc*/ 	.word	0x00000000
.L_968:


//--------------------- .nv.info._ZN10layer_norm31ln_parallel_residual_fwd_kernelINS_13Kernel_traitsIf13__nv_bfloat16S2_S2_fjLj1280ELj1ELj4ELj1ELj16ENS_18Kernel_traits_baseILj1280EfS2_S2_S2_fjLj128EEEEELb1ELb0ELb0EEEvNS_9FwdParamsE --------------------------
	.section	.nv.info._ZN10layer_norm31ln_parallel_residual_fwd_kernelINS_13Kernel_traitsIf13__nv_bfloat16S2_S2_fjLj1280ELj1ELj4ELj1ELj16ENS_18Kernel_traits_baseILj1280EfS2_S2_S2_fjLj128EEEEELb1ELb0ELb0EEEvNS_9FwdParamsE,"",@"SHT_CUDA_INFO"
	.sectionflags	@""
	.align	4


	//----- nvinfo : EIATTR_CUDA_API_VERSION
	.align		4
        /*0000*/ 	.byte	0x04, 0x37
        /*0002*/ 	.short	(.L_970 - .L_969)
.L_969:
        /*0004*/ 	.word	0x00000082


	//----- nvinfo : EIATTR_SW2861232_WAR
	.align		4
.L_970:
        /*0008*/ 	.byte	0x01, 0x35
	.zero		2


	//----- nvinfo : EIATTR_PARAM_CBANK
	.align		4
        /*000c*/ 	.byte	0x04, 0x0a
        /*000e*/ 	.short	(.L_972 - .L_971)
	.align		4
.L_971:
        /*0010*/ 	.word	index@(.nv.constant0._ZN10layer_norm31ln_parallel_residual_fwd_kernelINS_13Kernel_traitsIf13__nv_bfloat16S2_S2_fjLj1280ELj1ELj4ELj1ELj16ENS_18Kernel_traits_baseILj1280EfS2_S2_S2_fjLj128EEEEELb1ELb0ELb0EEEvNS_9FwdParamsE)
        /*0014*/ 	.short	0x0160
        /*0016*/ 	.short	0x00e8


	//----- nvinfo : EIATTR_CBANK_PARAM_SIZE
	.align		4
.L_972:
        /*0018*/ 	.byte	0x03, 0x19
        /*001a*/ 	.short	0x00e8


	//----- nvinfo : EIATTR_KPARAM_INFO
	.align		4
        /*001c*/ 	.byte	0x04, 0x17
        /*001e*/ 	.short	(.L_974 - .L_973)
.L_973:
        /*0020*/ 	.word	0x00000000
        /*0024*/ 	.short	0x0000
        /*0026*/ 	.short	0x0000
        /*0028*/ 	.byte	0x00, 0xf0, 0xa1, 0x03


	//----- nvinfo : EIATTR_MAXREG_COUNT
	.align		4
.L_974:
        /*002c*/ 	.byte	0x03, 0x1b
        /*002e*/ 	.short	0x00ff


	//----- nvinfo : EIATTR_MERCURY_ISA_VERSION
	.align		4
        /*0030*/ 	.byte	0x03, 0x5f
        /*0032*/ 	.short	0x0000


	//----- nvinfo : EIATTR_COOP_GROUP_MASK_REGIDS
	.align		4
        /*0034*/ 	.byte	0x04, 0x29
        /*0036*/ 	.short	(.L_976 - .L_975)


	//   ....[0]....
.L_975:
        /*0038*/ 	.word	0xffffffff


	//   ....[1]....
        /*003c*/ 	.word	0xffffffff


	//   ....[2]....
        /*0040*/ 	.word	0xffffffff


	//   ....[3]....
        /*0044*/ 	.word	0xffffffff


	//   ....[4]....
        /*0048*/ 	.word	0xffffffff


	//   ....[5]....
        /*004c*/ 	.word	0xffffffff


	//   ....[6]....
        /*0050*/ 	.word	0xffffffff


	//   ....[7]....
        /*0054*/ 	.word	0xffffffff


	//   ....[8]....
        /*0058*/ 	.word	0xffffffff


	//   ....[9]....
        /*005c*/ 	.word	0xffffffff


	//   ....[10]....
        /*0060*/ 	.word	0xffffffff


	//   ....[11]....
        /*0064*/ 	.word	0xffffffff


	//   ....[12]....
        /*0068*/ 	.word	0xffffffff


	//   ....[13]....
        /*006c*/ 	.word	0xffffffff


	//   ....[14]....
        /*0070*/ 	.word	0xffffffff


	//   ....[15]....
        /*0074*/ 	.word	0xffffffff


	//   ....[16]....
        /*0078*/ 	.word	0xffffffff


	//   ....[17]....
        /*007c*/ 	.word	0xffffffff


	//   ....[18]....
        /*0080*/ 	.word	0xffffffff


	//   ....[19]....
        /*0084*/ 	.word	0xffffffff


	//----- nvinfo : EIATTR_COOP_GROUP_INSTR_OFFSETS
	.align		4
.L_976:
        /*0088*/ 	.byte	0x04, 0x28
        /*008a*/ 	.short	(.L_978 - .L_977)


	//   ....[0]....
.L_977:
        /*008c*/ 	.word	0x0001e4f0


	//   ....[1]....
        /*0090*/ 	.word	0x0001e520


	//   ....[2]....
        /*0094*/ 	.word	0x0001e550


	//   ....[3]....
        /*0098*/ 	.word	0x0001e570


	//   ....[4]....
        /*009c*/ 	.word	0x0001e590


	//   ....[5]....
        /*00a0*/ 	.word	0x0001ead0


	//   ....[6]....
        /*00a4*/ 	.word	0x0001eaf0


	//   ....[7]....
        /*00a8*/ 	.word	0x0001eb10


	//   ....[8]....
        /*00ac*/ 	.word	0x0001eb30


	//   ....[9]....
        /*00b0*/ 	.word	0x0001eb50


	//   ....[10]....
        /*00b4*/ 	.word	0x0001fc90


	//   ....[11]....
        /*00b8*/ 	.word	0x0001fd10


	//   ....[12]....
        /*00bc*/ 	.word	0x0001fd70


	//   ....[13]....
        /*00c0*/ 	.word	0x0001fdd0


	//   ....[14]....
        /*00c4*/ 	.word	0x0001fe30


	//   ....[15]....
        /*00c8*/ 	.word	0x000203c0


	//   ....[16]....
        /*00cc*/ 	.word	0x00020420


	//   ....[17]....
        /*00d0*/ 	.word	0x00020480


	//   ....[18]....
        /*00d4*/ 	.word	0x000204e0


	//   ....[19]....
        /*00d8*/ 	.word	0x00020550


	//----- nvinfo : EIATTR_EXIT_INSTR_OFFSETS
	.align		4
.L_978:
        /*00dc*/ 	.byte	0x04, 0x1c
        /*00de*/ 	.short	(.L_980 - .L_979)


	//   ....[0]....
.L_979:
        /*00e0*/ 	.word	0x000010b0


	//   ....[1]....
        /*00e4*/ 	.word	0x0001fc40


	//----- nvinfo : EIATTR_MAX_THREADS
	.align		4
.L_980:
        /*00e8*/ 	.byte	0x04, 0x05
        /*00ea*/ 	.short	(.L_982 - .L_981)
.L_981:
        /*00ec*/ 	.word	0x00000080
        /*00f0*/ 	.word	0x00000001
        /*00f4*/ 	.word	0x00000001


	//----- nvinfo : EIATTR_CRS_STACK_SIZE
	.align		4
.L_982:
        /*00f8*/ 	.byte	0x04, 0x1e
        /*00fa*/ 	.short	(.L_984 - .L_983)
.L_983:
        /*00fc*/ 	.word	0x00000000
.L_984:


//--------------------- .nv.info._ZN10layer_norm31ln_parallel_residual_fwd_kernelINS_13Kernel_traitsIf13__nv_bfloat16S2_S2_fjLj1280ELj1ELj4ELj1ELj16ENS_18Kernel_traits_baseILj1280EfS2_S2_S2_fjLj128EEEEELb1ELb0ELb1EEEvNS_9FwdParamsE --------------------------
	.section	.nv.info._ZN10layer_norm31ln_parallel_residual_fwd_kernelINS_13Kernel_traitsIf13__nv_bfloat16S2_S2_fjLj1280ELj1ELj4ELj1ELj16ENS_18Kernel_traits_baseILj1280EfS2_S2_S2_fjLj128EEEEELb1ELb0ELb1EEEvNS_9FwdParamsE,"",@"SHT_CUDA_INFO"
	.sectionflags	@""
	.align	4


	//----- nvinfo : EIATTR_CUDA_API_VERSION
	.align		4
        /*0000*/ 	.byte	0x04, 0x37
        /*0002*/ 	.short	(.L_986 - .L_985)
.L_985:
        /*0004*/ 	.word	0x00000082


	//----- nvinfo : EIATTR_SW2861232_WAR
	.align		4
.L_986:
        /*0008*/ 	.byte	0x01, 0x35
	.zero		2


	//----- nvinfo : EIATTR_PARAM_CBANK
	.align		4
        /*000c*/ 	.byte	0x04, 0x0a
        /*000e*/ 	.short	(.L_988 - .L_987)
	.align		4
.L_987:
        /*0010*/ 	.word	index@(.nv.constant0._ZN10layer_norm31ln_parallel_residual_fwd_kernelINS_13Kernel_traitsIf13__nv_bfloat16S2_S2_fjLj1280ELj1ELj4ELj1ELj16ENS_18Kernel_traits_baseILj1280EfS2_S2_S2_fjLj128EEEEELb1ELb0ELb1EEEvNS_9FwdParamsE)
        /*0014*/ 	.short	0x0160
        /*0016*/ 	.short	0x00e8


	//----- nvinfo : EIATTR_CBANK_PARAM_SIZE
	.align		4
.L_988:
        /*0018*/ 	.byte	0x03, 0x19
        /*001a*/ 	.short	0x00e8


	//----- nvinfo : EIATTR_KPARAM_INFO
	.align		4
        /*001c*/ 	.byte	0x04, 0x17
        /*001e*/ 	.short	(.L_990 - .L_989)
.L_989:
        /*0020*/ 	.word	0x00000000
        /*0024*/ 	.short	0x0000
        /*0026*/ 	.short	0x0000
        /*0028*/ 	.byte	0x00, 0xf0, 0xa1, 0x03


	//----- nvinfo : EIATTR_MAXREG_COUNT
	.align		4
.L_990:
        /*002c*/ 	.byte	0x03, 0x1b
        /*002e*/ 	.short	0x00ff


	//----- nvinfo : EIATTR_MERCURY_ISA_VERSION
	.align		4
        /*0030*/ 	.byte	0x03, 0x5f
        /*0032*/ 	.short	0x0000


	//----- nvinfo : EIATTR_COOP_GROUP_MASK_REGIDS
	.align		4
        /*0034*/ 	.byte	0x04, 0x29
        /*0036*/ 	.short	(.L_992 - .L_991)


	//   ....[0]....
.L_991:
        /*0038*/ 	.word	0xffffffff


	//   ....[1]....
        /*003c*/ 	.word	0xffffffff


	//   ....[2]....
        /*0040*/ 	.word	0xffffffff


	//   ....[3]....
        /*0044*/ 	.word	0xffffffff


	//   ....[4]....
        /*0048*/ 	.word	0xffffffff


	//   ....[5]....
        /*004c*/ 	.word	0xffffffff


	//   ....[6]....
        /*0050*/ 	.word	0xffffffff


	//   ....[7]....
        /*0054*/ 	.word	0xffffffff


	//   ....[8]....
        /*0058*/ 	.word	0xffffffff


	//   ....[9]....
        /*005c*/ 	.word	0xffffffff


	//   ....[10]....
        /*0060*/ 	.word	0xffffffff


	//   ....[11]....
        /*0064*/ 	.word	0xffffffff


	//   ....[12]....
        /*0068*/ 	.word	0xffffffff


	//   ....[13]....
        /*006c*/ 	.word	0xffffffff


	//   ....[14]....
        /*0070*/ 	.word	0xffffffff


	//   ....[15]....
        /*0074*/ 	.word	0xffffffff


	//   ....[16]....
        /*0078*/ 	.word	0xffffffff


	//   ....[17]....
        /*007c*/ 	.word	0xffffffff


	//   ....[18]....
        /*0080*/ 	.word	0xffffffff


	//   ....[19]....
        /*0084*/ 	.word	0xffffffff


	//----- nvinfo : EIATTR_COOP_GROUP_INSTR_OFFSETS
	.align		4
.L_992:
        /*0088*/ 	.byte	0x04, 0x28
        /*008a*/ 	.short	(.L_994 - .L_993)


	//   ....[0]....
.L_993:
        /*008c*/ 	.word	0x0001d900


	//   ....[1]....
        /*0090*/ 	.word	0x0001d930


	//   ....[2]....
        /*0094*/ 	.word	0x0001d950


	//   ....[3]....
        /*0098*/ 	.word	0x0001d970


	//   ....[4]....
        /*009c*/ 	.word	0x0001d990


	//   ....[5]....
        /*00a0*/ 	.word	0x0001dec0


	//   ....[6]....
        /*00a4*/ 	.word	0x0001dee0


	//   ....[7]....
        /*00a8*/ 	.word	0x0001df00


	//   ....[8]....
        /*00ac*/ 	.word	0x0001df20


	//   ....[9]....
        /*00b0*/ 	.word	0x0001df40


	//   ....[10]....
        /*00b4*/ 	.word	0x0001ef50


	//   ....[11]....
        /*00b8*/ 	.word	0x0001efc0


	//   ....[12]....
        /*00bc*/ 	.word	0x0001f020


	//   ....[13]....
        /*00c0*/ 	.word	0x0001f080


	//   ....[14]....
        /*00c4*/ 	.word	0x0001f0e0


	//   ....[15]....
        /*00c8*/ 	.word	0x0001f650


	//   ....[16]....
        /*00cc*/ 	.word	0x0001f6b0


	//   ....[17]....
        /*00d0*/ 	.word	0x0001f710


	//   ....[18]....
        /*00d4*/ 	.word	0x0001f770


	//   ....[19]....
        /*00d8*/ 	.word	0x0001f7d0


	//----- nvinfo : EIATTR_EXIT_INSTR_OFFSETS
	.align		4
.L_994:
        /*00dc*/ 	.byte	0x04, 0x1c
        /*00de*/ 	.short	(.L_996 - .L_995)


	//   ....[0]....
.L_995:
        /*00e0*/ 	.word	0x00000990


	//   ....[1]....
        /*00e4*/ 	.word	0x0001ef00


	//----- nvinfo : EIATTR_MAX_THREADS
	.align		4
.L_996:
        /*00e8*/ 	.byte	0x04, 0x05
        /*00ea*/ 	.short	(.L_998 - .L_997)
.L_997:
        /*00ec*/ 	.word	0x00000080
        /*00f0*/ 	.word	0x00000001
        /*00f4*/ 	.word	0x00000001


	//----- nvinfo : EIATTR_CRS_STACK_SIZE
	.align		4
.L_998:
        /*00f8*/ 	.byte	0x04, 0x1e
        /*00fa*/ 	.short	(.L_1000 - .L_999)
.L_999:
        /*00fc*/ 	.word	0x00000000
.L_1000:


//--------------------- .nv.info._ZN10layer_norm31ln_parallel_residual_fwd_kernelINS_13Kernel_traitsIf13__nv_bfloat16S2_S2_fjLj1280ELj1ELj4ELj1ELj16ENS_18Kernel_traits_baseILj1280EfS2_S2_S2_fjLj128EEEEELb1ELb1ELb0EEEvNS_9FwdParamsE --------------------------
	.section	.nv.info._ZN10layer_norm31ln_parallel_residual_fwd_kernelINS_13Kernel_traitsIf13__nv_bfloat16S2_S2_fjLj1280ELj1ELj4ELj1ELj16ENS_18Kernel_traits_baseILj1280EfS2_S2_S2_fjLj128EEEEELb1ELb1ELb0EEEvNS_9FwdParamsE,"",@"SHT_CUDA_INFO"
	.sectionflags	@""
	.align	4


	//----- nvinfo : EIATTR_CUDA_API_VERSION
	.align		4
        /*0000*/ 	.byte	0x04, 0x37
        /*0002*/ 	.short	(.L_1002 - .L_1001)
.L_1001:
        /*0004*/ 	.word	0x00000082


	//----- nvinfo : EIATTR_SW2861232_WAR
	.align		4
.L_1002:
        /*0008*/ 	.byte	0x01, 0x35
	.zero		2


	//----- nvinfo : EIATTR_PARAM_CBANK
	.align		4
        /*000c*/ 	.byte	0x04, 0x0a
        /*000e*/ 	.short	(.L_1004 - .L_1003)
	.align		4
.L_1003:
        /*0010*/ 	.word	index@(.nv.constant0._ZN10layer_norm31ln_parallel_residual_fwd_kernelINS_13Kernel_traitsIf13__nv_bfloat16S2_S2_fjLj1280ELj1ELj4ELj1ELj16ENS_18Kernel_traits_baseILj1280EfS2_S2_S2_fjLj128EEEEELb1ELb1ELb0EEEvNS_9FwdParamsE)
        /*0014*/ 	.short	0x0160
        /*0016*/ 	.short	0x00e8


	//----- nvinfo : EIATTR_CBANK_PARAM_SIZE
	.align		4
.L_1004:
        /*0018*/ 	.byte	0x03, 0x19
        /*001a*/ 	.short	0x00e8


	//----- nvinfo : EIATTR_KPARAM_INFO
	.align		4
        /*001c*/ 	.byte	0x04, 0x17
        /*001e*/ 	.short	(.L_1006 - .L_1005)
.L_1005:
        /*0020*/ 	.word	0x00000000
        /*0024*/ 	.short	0x0000
        /*0026*/ 	.short	0x0000
        /*0028*/ 	.byte	0x00, 0xf0, 0xa1, 0x03


	//----- nvinfo : EIATTR_MAXREG_COUNT
	.align		4
.L_1006:
        /*002c*/ 	.byte	0x03, 0x1b
        /*002e*/ 	.short	0x00ff


	//----- nvinfo : EIATTR_MERCURY_ISA_VERSION
	.align		4
        /*0030*/ 	.byte	0x03, 0x5f
        /*0032*/ 	.short	0x0000


	//----- nvinfo : EIATTR_COOP_GROUP_MASK_REGIDS
	.align		4
        /*0034*/ 	.byte	0x04, 0x29
        /*0036*/ 	.short	(.L_1008 - .L_1007)


	//   ....[0]....
.L_1007:
        /*0038*/ 	.word	0xffffffff


	//   ....[1]....
        /*003c*/ 	.word	0xffffffff


	//   ....[2]....
        /*0040*/ 	.word	0xffffffff


	//   ....[3]....
        /*0044*/ 	.word	0xffffffff


	//   ....[4]....
        /*0048*/ 	.word	0xffffffff


	//   ....[5]....
        /*004c*/ 	.word	0xffffffff


	//   ....[6]....
        /*0050*/ 	.word	0xffffffff


	//   ....[7]....
        /*0054*/ 	.word	0xffffffff


	//   ....[8]....
        /*0058*/ 	.word	0xffffffff


	//   ....[9]....
        /*005c*/ 	.word	0xffffffff


	//   ....[10]....
        /*0060*/ 	.word	0xffffffff


	//   ....[11]....
        /*0064*/ 	.word	0xffffffff


	//   ....[12]....
        /*0068*/ 	.word	0xffffffff


	//   ....[13]....
        /*006c*/ 	.word	0xffffffff


	//   ....[14]....
        /*0070*/ 	.word	0xffffffff


	//   ....[15]....
        /*0074*/ 	.word	0xffffffff


	//   ....[16]....
        /*0078*/ 	.word	0xffffffff


	//   ....[17]....
        /*007c*/ 	.word	0xffffffff


	//   ....[18]....
        /*0080*/ 	.word	0xffffffff


	//   ....[19]....
        /*0084*/ 	.word	0xffffffff


	//----- nvinfo : EIATTR_COOP_GROUP_INSTR_OFFSETS
	.align		4
.L_1008:
        /*0088*/ 	.byte	0x04, 0x28
        /*008a*/ 	.short	(.L_1010 - .L_1009)


	//   ....[0]....
.L_1009:
        /*008c*/ 	.word	0x0001dff0


	//   ....[1]....
        /*0090*/ 	.word	0x0001e020


	//   ....[2]....
        /*0094*/ 	.word	0x0001e050


	//   ....[3]....
        /*0098*/ 	.word	0x0001e070


	//   ....[4]....
        /*009c*/ 	.word	0x0001e090


	//   ....[5]....
        /*00a0*/ 	.word	0x0001e5d0


	//   ....[6]....
        /*00a4*/ 	.word	0x0001e5f0


	//   ....[7]....
        /*00a8*/ 	.word	0x0001e610


	//   ....[8]....
        /*00ac*/ 	.word	0x0001e630


	//   ....[9]....
        /*00b0*/ 	.word	0x0001e650


	//   ....[10]....
        /*00b4*/ 	.word	0x0001f330


	//   ....[11]....
        /*00b8*/ 	.word	0x0001f3a0


	//   ....[12]....
        /*00bc*/ 	.word	0x0001f400


	//   ....[13]....
        /*00c0*/ 	.word	0x0001f460


	//   ....[14]....
        /*00c4*/ 	.word	0x0001f4c0


	//   ....[15]....
        /*00c8*/ 	.word	0x0001fa50


	//   ....[16]....
        /*00cc*/ 	.word	0x0001fab0


	//   ....[17]....
        /*00d0*/ 	.word	0x0001fb10


	//   ....[18]....
        /*00d4*/ 	.word	0x0001fb70


	//   ....[19]....
        /*00d8*/ 	.word	0x0001fbe0


	//----- nvinfo : EIATTR_EXIT_INSTR_OFFSETS
	.align		4
.L_1010:
        /*00dc*/ 	.byte	0x04, 0x1c
        /*00de*/ 	.short	(.L_1012 - .L_1011)


	//   ....[0]....
.L_1011:
        /*00e0*/ 	.word	0x00000bb0


	//   ....[1]....
        /*00e4*/ 	.word	0x0001f2e0


	//----- nvinfo : EIATTR_MAX_THREADS
	.align		4
.L_1012:
        /*00e8*/ 	.byte	0x04, 0x05
        /*00ea*/ 	.short	(.L_1014 - .L_1013)
.L_1013:
        /*00ec*/ 	.word	0x00000080
        /*00f0*/ 	.word	0x00000001
        /*00f4*/ 	.word	0x00000001


	//----- nvinfo : EIATTR_CRS_STACK_SIZE
	.align		4
.L_1014:
        /*00f8*/ 	.byte	0x04, 0x1e
        /*00fa*/ 	.short	(.L_1016 - .L_1015)
.L_1015:
        /*00fc*/ 	.word	0x00000000
.L_1016:


//--------------------- .nv.info._ZN10layer_norm31ln_parallel_residual_fwd_kernelINS_13Kernel_traitsIf13__nv_bfloat16S2_S2_fjLj1280ELj1ELj4ELj1ELj16ENS_18Kernel_traits_baseILj1280EfS2_S2_S2_fjLj128EEEEELb1ELb1ELb1EEEvNS_9FwdParamsE --------------------------
	.section	.nv.info._ZN10layer_norm31ln_parallel_residual_fwd_kernelINS_13Kernel_traitsIf13__nv_bfloat16S2_S2_fjLj1280ELj1ELj4ELj1ELj16ENS_18Kernel_traits_baseILj1280EfS2_S2_S2_fjLj128EEEEELb1ELb1ELb1EEEvNS_9FwdParamsE,"",@"SHT_CUDA_INFO"
	.sectionflags	@""
	.align	4


	//----- nvinfo : EIATTR_CUDA_API_VERSION
	.align		4
        /*0000*/ 	.byte	0x04, 0x37
        /*0002*/ 	.short	(.L_1018 - .L_1017)
.L_1017:
        /*0004*/ 	.word	0x00000082


	//----- nvinfo : EIATTR_SW2861232_WAR
	.align		4
.L_1018:
        /*0008*/ 	.byte	0x01, 0x35
	.zero		2


	//----- nvinfo : EIATTR_PARAM_CBANK
	.align		4
        /*000c*/ 	.byte	0x04, 0x0a
        /*000e*/ 	.short	(.L_1020 - .L_1019)
	.align		4
.L_1019:
        /*0010*/ 	.word	index@(.nv.constant0._ZN10layer_norm31ln_parallel_residual_fwd_kernelINS_13Kernel_traitsIf13__nv_bfloat16S2_S2_fjLj1280ELj1ELj4ELj1ELj16ENS_18Kernel_traits_baseILj1280EfS2_S2_S2_fjLj128EEEEELb1ELb1ELb1EEEvNS_9FwdParamsE)
        /*0014*/ 	.short	0x0160
        /*0016*/ 	.short	0x00e8


	//----- nvinfo : EIATTR_CBANK_PARAM_SIZE
	.align		4
.L_1020:
        /*0018*/ 	.byte	0x03, 0x19
        /*001a*/ 	.short	0x00e8


	//----- nvinfo : EIATTR_KPARAM_INFO
	.align		4
        /*001c*/ 	.byte	0x04, 0x17
        /*001e*/ 	.short	(.L_1022 - .L_1021)
.L_1021:
        /*0020*/ 	.word	0x00000000
        /*0024*/ 	.short	0x0000
        /*0026*/ 	.short	0x0000
        /*0028*/ 	.byte	0x00, 0xf0, 0xa1, 0x03


	//----- nvinfo : EIATTR_MAXREG_COUNT
	.align		4
.L_1022:
        /*002c*/ 	.byte	0x03, 0x1b
        /*002e*/ 	.short	0x00ff


	//----- nvinfo : EIATTR_MERCURY_ISA_VERSION
	.align		4
        /*0030*/ 	.byte	0x03, 0x5f
        /*0032*/ 	.short	0x0000


	//----- nvinfo : EIATTR_COOP_GROUP_MASK_REGIDS
	.align		4
        /*0034*/ 	.byte	0x04, 0x29
        /*0036*/ 	.short	(.L_1024 - .L_1023)


	//   ....[0]....
.L_1023:
        /*0038*/ 	.word	0xffffffff


	//   ....[1]....
        /*003c*/ 	.word	0xffffffff


	//   ....[2]....
        /*0040*/ 	.word	0xffffffff


	//   ....[3]....
        /*0044*/ 	.word	0xffffffff


	//   ....[4]....
        /*0048*/ 	.word	0xffffffff


	//   ....[5]....
        /*004c*/ 	.word	0xffffffff


	//   ....[6]....
        /*0050*/ 	.word	0xffffffff


	//   ....[7]....
        /*0054*/ 	.word	0xffffffff


	//   ....[8]....
        /*0058*/ 	.word	0xffffffff


	//   ....[9]....
        /*005c*/ 	.word	0xffffffff


	//   ....[10]....
        /*0060*/ 	.word	0xffffffff


	//   ....[11]....
        /*0064*/ 	.word	0xffffffff


	//   ....[12]....
        /*0068*/ 	.word	0xffffffff


	//   ....[13]....
        /*006c*/ 	.word	0xffffffff


	//   ....[14]....
        /*0070*/ 	.word	0xffffffff


	//   ....[15]....
        /*0074*/ 	.word	0xffffffff


	//   ....[16]....
        /*0078*/ 	.word	0xffffffff


	//   ....[17]....
        /*007c*/ 	.word	0xffffffff


	//   ....[18]....
        /*0080*/ 	.word	0xffffffff


	//   ....[19]....
        /*0084*/ 	.word	0xffffffff


	//----- nvinfo : EIATTR_COOP_GROUP_INSTR_OFFSETS
	.align		4
.L_1024:
        /*0088*/ 	.byte	0x04, 0x28
        /*008a*/ 	.short	(.L_1026 - .L_1025)


	//   ....[0]....
.L_1025:
        /*008c*/ 	.word	0x0001d200


	//   ....[1]....
        /*0090*/ 	.word	0x0001d230


	//   ....[2]....
        /*0094*/ 	.word	0x0001d250


	//   ....[3]....
        /*0098*/ 	.word	0x0001d270


	//   ....[4]....
        /*009c*/ 	.word	0x0001d290


	//   ....[5]....
        /*00a0*/ 	.word	0x0001d7c0


	//   ....[6]....
        /*00a4*/ 	.word	0x0001d7e0


	//   ....[7]....
        /*00a8*/ 	.word	0x0001d800


	//   ....[8]....
        /*00ac*/ 	.word	0x0001d820


	//   ....[9]....
        /*00b0*/ 	.word	0x0001d840


	//   ....[10]....
        /*00b4*/ 	.word	0x0001e390


	//   ....[11]....
        /*00b8*/ 	.word	0x0001e3f0


	//   ....[12]....
        /*00bc*/ 	.word	0x0001e450


	//   ....[13]....
        /*00c0*/ 	.word	0x0001e4b0


	//   ....[14]....
        /*00c4*/ 	.word	0x0001e510


	//   ....[15]....
        /*00c8*/ 	.word	0x0001ea80


	//   ....[16]....
        /*00cc*/ 	.word	0x0001eae0


	//   ....[17]....
        /*00d0*/ 	.word	0x0001eb40


	//   ....[18]....
        /*00d4*/ 	.word	0x0001eba0


	//   ....[19]....
        /*00d8*/ 	.word	0x0001ec00


	//----- nvinfo : EIATTR_EXIT_INSTR_OFFSETS
	.align		4
.L_1026:
        /*00dc*/ 	.byte	0x04, 0x1c
        /*00de*/ 	.short	(.L_1028 - .L_1027)


	//   ....[0]....
.L_1027:
        /*00e0*/ 	.word	0x00000730


	//   ....[1]....
        /*00e4*/ 	.word	0x0001e340


	//----- nvinfo : EIATTR_MAX_THREADS
	.align		4
.L_1028:
        /*00e8*/ 	.byte	0x04, 0x05
        /*00ea*/ 	.short	(.L_1030 - .L_1029)
.L_1029:
        /*00ec*/ 	.word	0x00000080
        /*00f0*/ 	.word	0x00000001
        /*00f4*/ 	.word	0x00000001


	//----- nvinfo : EIATTR_CRS_STACK_SIZE
	.align		4
.L_1030:
        /*00f8*/ 	.byte	0x04, 0x1e
        /*00fa*/ 	.short	(.L_1032 - .L_1031)
.L_1031:
        /*00fc*/ 	.word	0x00000000
.L_1032:


//--------------------- .nv.info._ZN10layer_norm31ln_parallel_residual_fwd_kernelINS_13Kernel_traitsI13__nv_bfloat16S2_fS2_fjLj1280ELj1ELj4ELj1ELj16ENS_18Kernel_traits_baseILj1280ES2_S2_fS2_fjLj128EEEEELb0ELb0ELb0EEEvNS_9FwdParamsE --------------------------
	.section	.nv.info._ZN10layer_norm31ln_parallel_residual_fwd_kernelINS_13Kernel_traitsI13__nv_bfloat16S2_fS2_fjLj1280ELj1ELj4ELj1ELj16ENS_18Kernel_traits_baseILj1280ES2_S2_fS2_fjLj128EEEEELb0ELb0ELb0EEEvNS_9FwdParamsE,"",@"SHT_CUDA_INFO"
	.sectionflags	@""
	.align	4


	//----- nvinfo : EIATTR_CUDA_API_VERSION
	.align		4
        /*0000*/ 	.byte	0x04, 0x37
        /*0002*/ 	.short	(.L_1034 - .L_1033)
.L_1033:
        /*0004*/ 	.word	0x00000082


	//----- nvinfo : EIATTR_SW2861232_WAR
	.align		4
.L_1034:
        /*0008*/ 	.byte	0x01, 0x35
	.zero		2


	//----- nvinfo : EIATTR_PARAM_CBANK
	.align		4
        /*000c*/ 	.byte	0x04, 0x0a
        /*000e*/ 	.short	(.L_1036 - .L_1035)
	.align		4
.L_1035:
        /*0010*/ 	.word	index@(.nv.constant0._ZN10layer_norm31ln_parallel_residual_fwd_kernelINS_13Kernel_traitsI13__nv_bfloat16S2_fS2_fjLj1280ELj1ELj4ELj1ELj16ENS_18Kernel_traits_baseILj1280ES2_S2_fS2_fjLj128EEEEELb0ELb0ELb0EEEvNS_9FwdParamsE)
        /*0014*/ 	.short	0x0160
        /*0016*/ 	.short	0x00e8


	//----- nvinfo : EIATTR_CBANK_PARAM_SIZE
	.align		4
.L_1036:
        /*0018*/ 	.byte	0x03, 0x19
        /*001a*/ 	.short	0x00e8


	//----- nvinfo : EIATTR_KPARAM_INFO
	.align		4
        /*001c*/ 	.byte	0x04, 0x17
        /*001e*/ 	.short	(.L_1038 - .L_1037)
.L_1037:
        /*0020*/ 	.word	0x00000000
        /*0024*/ 	.short	0x0000
        /*0026*/ 	.short	0x0000
        /*0028*/ 	.byte	0x00, 0xf0, 0xa1, 0x03


	//----- nvinfo : EIATTR_MAXREG_COUNT
	.align		4
.L_1038:
        /*002c*/ 	.byte	0x03, 0x1b
        /*002e*/ 	.short	0x00ff


	//----- nvinfo : EIATTR_MERCURY_ISA_VERSION
	.align		4
        /*0030*/ 	.byte	0x03, 0x5f
        /*0032*/ 	.short	0x0000


	//----- nvinfo : EIATTR_COOP_GROUP_MASK_REGIDS
	.align		4
        /*0034*/ 	.byte	0x04, 0x29
        /*0036*/ 	.short	(.L_1040 - .L_1039)


	//   ....[0]....
.L_1039:
        /*0038*/ 	.word	0xffffffff


	//   ....[1]....
        /*003c*/ 	.word	0xffffffff


	//   ....[2]....
        /*0040*/ 	.word	0xffffffff


	//   ....[3]....
        /*0044*/ 	.word	0xffffffff


	//   ....[4]....
        /*0048*/ 	.word	0xffffffff


	//   ....[5]....
        /*004c*/ 	.word	0xffffffff


	//   ....[6]....
        /*0050*/ 	.word	0xffffffff


	//   ....[7]....
        /*0054*/ 	.word	0xffffffff


	//   ....[8]....
        /*0058*/ 	.word	0xffffffff


	//   ....[9]....
        /*005c*/ 	.word	0xffffffff


	//   ....[10]....
        /*0060*/ 	.word	0xffffffff


	//   ....[11]....
        /*0064*/ 	.word	0xffffffff


	//   ....[12]....
        /*0068*/ 	.word	0xffffffff


	//   ....[13]....
        /*006c*/ 	.word	0xffffffff


	//   ....[14]....
        /*0070*/ 	.word	0xffffffff


	//   ....[15]....
        /*0074*/ 	.word	0xffffffff


	//   ....[16]....
        /*0078*/ 	.word	0xffffffff


	//   ....[17]....
        /*007c*/ 	.word	0xffffffff


	//   ....[18]....
        /*0080*/ 	.word	0xffffffff


	//   ....[19]....
        /*0084*/ 	.word	0xffffffff


	//----- nvinfo : EIATTR_COOP_GROUP_INSTR_OFFSETS
	.align		4
.L_1040:
        /*0088*/ 	.byte	0x04, 0x28
        /*008a*/ 	.short	(.L_1042 - .L_1041)


	//   ....[0]....
.L_1041:
        /*008c*/ 	.word	0x00003280


	//   ....[1]....
        /*0090*/ 	.word	0x000032b0


	//   ....[2]....
        /*0094*/ 	.word	0x000032d0


	//   ....[3]....
        /*0098*/ 	.word	0x000032f0


	//   ....[4]....
        /*009c*/ 	.word	0x00003310


	//   ....[5]....
        /*00a0*/ 	.word	0x00003850


	//   ....[6]....
        /*00a4*/ 	.word	0x00003870


	//   ....[7]....
        /*00a8*/ 	.word	0x00003890


	//   ....[8]....
        /*00ac*/ 	.word	0x000038b0


	//   ....[9]....
        /*00b0*/ 	.word	0x000038d0


	//   ....[10]....
        /*00b4*/ 	.word	0x000049f0


	//   ....[11]....
        /*00b8*/ 	.word	0x00004a70


	//   ....[12]....
        /*00bc*/ 	.word	0x00004ad0


	//   ....[13]....
        /*00c0*/ 	.word	0x00004b30


	//   ....[14]....
        /*00c4*/ 	.word	0x00004b90


	//   ....[15]....
        /*00c8*/ 	.word	0x00005110


	//   ....[16]....
        /*00cc*/ 	.word	0x00005170


	//   ....[17]....
        /*00d0*/ 	.word	0x000051d0


	//   ....[18]....
        /*00d4*/ 	.word	0x00005230


	//   ....[19]....
        /*00d8*/ 	.word	0x000052a0


	//----- nvinfo : EIATTR_EXIT_INSTR_OFFSETS
	.align		4
.L_1042:
        /*00dc*/ 	.byte	0x04, 0x1c
        /*00de*/ 	.short	(.L_1044 - .L_1043)


	//   ....[0]....
.L_1043:
        /*00e0*/ 	.word	0x00000960


	//   ....[1]....
        /*00e4*/ 	.word	0x00004990


	//----- nvinfo : EIATTR_MAX_THREADS
	.align		4
.L_1044:
        /*00e8*/ 	.byte	0x04, 0x05
        /*00ea*/ 	.short	(.L_1046 - .L_1045)
.L_1045:
        /*00ec*/ 	.word	0x00000080
        /*00f0*/ 	.word	0x00000001
        /*00f4*/ 	.word	0x00000001


	//----- nvinfo : EIATTR_CRS_STACK_SIZE
	.align		4
.L_1046:
        /*00f8*/ 	.byte	0x04, 0x1e
        /*00fa*/ 	.short	(.L_1048 - .L_1047)
.L_1047:
        /*00fc*/ 	.word	0x00000000
.L_1048:


//--------------------- .nv.info._ZN10layer_norm31ln_parallel_residual_fwd_kernelINS_13Kernel_traitsI13__nv_bfloat16S2_fS2_fjLj1280ELj1ELj4ELj1ELj16ENS_18Kernel_traits_baseILj1280ES2_S2_fS2_fjLj128EEEEELb0ELb0ELb1EEEvNS_9FwdParamsE --------------------------
	.section	.nv.info._ZN10layer_norm31ln_parallel_residual_fwd_kernelINS_13Kernel_traitsI13__nv_bfloat16S2_fS2_fjLj1280ELj1ELj4ELj1ELj16ENS_18Kernel_traits_baseILj1280ES2_S2_fS2_fjLj128EEEEELb0ELb0ELb1EEEvNS_9FwdParamsE,"",@"SHT_CUDA_INFO"
	.sectionflags	@""
	.align	4


	//----- nvinfo : EIATTR_CUDA_API_VERSION
	.align		4
        /*0000*/ 	.byte	0x04, 0x37
        /*0002*/ 	.short	(.L_1050 - .L_1049)
.L_1049:
        /*0004*/ 	.word	0x00000082


	//----- nvinfo : EIATTR_SW2861232_WAR
	.align		4
.L_1050:
        /*0008*/ 	.byte	0x01, 0x35
	.zero		2


	//----- nvinfo : EIATTR_PARAM_CBANK
	.align		4
        /*000c*/ 	.byte	0x04, 0x0a
        /*000e*/ 	.short	(.L_1052 - .L_1051)
	.align		4
.L_1051:
        /*0010*/ 	.word	index@(.nv.constant0._ZN10layer_norm31ln_parallel_residual_fwd_kernelINS_13Kernel_traitsI13__nv_bfloat16S2_fS2_fjLj1280ELj1ELj4ELj1ELj16ENS_18Kernel_traits_baseILj1280ES2_S2_fS2_fjLj128EEEEELb0ELb0ELb1EEEvNS_9FwdParamsE)
        /*0014*/ 	.short	0x0160
        /*0016*/ 	.short	0x00e8


	//----- nvinfo : EIATTR_CBANK_PARAM_SIZE
	.align		4
.L_1052:
        /*0018*/ 	.byte	0x03, 0x19
        /*001a*/ 	.short	0x00e8


	//----- nvinfo : EIATTR_KPARAM_INFO
	.align		4
        /*001c*/ 	.byte	0x04, 0x17
        /*001e*/ 	.short	(.L_1054 - .L_1053)
.L_1053:
        /*0020*/ 	.word	0x00000000
        /*0024*/ 	.short	0x0000
        /*0026*/ 	.short	0x0000
        /*0028*/ 	.byte	0x00, 0xf0, 0xa1, 0x03


	//----- nvinfo : EIATTR_MAXREG_COUNT
	.align		4
.L_1054:
        /*002c*/ 	.byte	0x03, 0x1b
        /*002e*/ 	.short	0x00ff


	//----- nvinfo : EIATTR_MERCURY_ISA_VERSION
	.align		4
        /*0030*/ 	.byte	0x03, 0x5f
        /*0032*/ 	.short	0x0000


	//----- nvinfo : EIATTR_COOP_GROUP_MASK_REGIDS
	.align		4
        /*0034*/ 	.byte	0x04, 0x29
        /*0036*/ 	.short	(.L_1056 - .L_1055)


	//   ....[0]....
.L_1055:
        /*0038*/ 	.word	0xffffffff


	//   ....[1]....
        /*003c*/ 	.word	0xffffffff


	//   ....[2]....
        /*0040*/ 	.word	0xffffffff


	//   ....[3]....
        /*0044*/ 	.word	0xffffffff


	//   ....[4]....
        /*0048*/ 	.word	0xffffffff


	//   ....[5]....
        /*004c*/ 	.word	0xffffffff


	//   ....[6]....
        /*0050*/ 	.word	0xffffffff


	//   ....[7]....
        /*0054*/ 	.word	0xffffffff


	//   ....[8]....
        /*0058*/ 	.word	0xffffffff


	//   ....[9]....
        /*005c*/ 	.word	0xffffffff


	//   ....[10]....
        /*0060*/ 	.word	0xffffffff


	//   ....[11]....
        /*0064*/ 	.word	0xffffffff


	//   ....[12]....
        /*0068*/ 	.word	0xffffffff


	//   ....[13]....
        /*006c*/ 	.word	0xffffffff


	//   ....[14]....
        /*0070*/ 	.word	0xffffffff


	//   ....[15]....
        /*0074*/ 	.word	0xffffffff


	//   ....[16]....
        /*0078*/ 	.word	0xffffffff


	//   ....[17]....
        /*007c*/ 	.word	0xffffffff


	//   ....[18]....
        /*0080*/ 	.word	0xffffffff


	//   ....[19]....
        /*0084*/ 	.word	0xffffffff


	//----- nvinfo : EIATTR_COOP_GROUP_INSTR_OFFSETS
	.align		4
.L_1056:
        /*0088*/ 	.byte	0x04, 0x28
        /*008a*/ 	.short	(.L_1058 - .L_1057)


	//   ....[0]....
.L_1057:
        /*008c*/ 	.word	0x00002650


	//   ....[1]....
        /*0090*/ 	.word	0x00002680


	//   ....[2]....
        /*0094*/ 	.word	0x000026a0


	//   ....[3]....
        /*0098*/ 	.word	0x000026c0


	//   ....[4]....
        /*009c*/ 	.word	0x000026e0


	//   ....[5]....
        /*00a0*/ 	.word	0x00002c10


	//   ....[6]....
        /*00a4*/ 	.word	0x00002c30


	//   ....[7]....
        /*00a8*/ 	.word	0x00002c50


	//   ....[8]....
        /*00ac*/ 	.word	0x00002c70


	//   ....[9]....
        /*00b0*/ 	.word	0x00002c90


	//   ....[10]....
        /*00b4*/ 	.word	0x00004070


	//   ....[11]....
        /*00b8*/ 	.word	0x000040f0


	//   ....[12]....
        /*00bc*/ 	.word	0x00004150


	//   ....[13]....
        /*00c0*/ 	.word	0x000041b0


	//   ....[14]....
        /*00c4*/ 	.word	0x00004210


	//   ....[15]....
        /*00c8*/ 	.word	0x00004780


	//   ....[16]....
        /*00cc*/ 	.word	0x000047e0


	//   ....[17]....
        /*00d0*/ 	.word	0x00004840


	//   ....[18]....
        /*00d4*/ 	.word	0x000048a0


	//   ....[19]....
        /*00d8*/ 	.word	0x00004900


	//----- nvinfo : EIATTR_EXIT_INSTR_OFFSETS
	.align		4
.L_1058:
        /*00dc*/ 	.byte	0x04, 0x1c
        /*00de*/ 	.short	(.L_1060 - .L_1059)


	//   ....[0]....
.L_1059:
        /*00e0*/ 	.word	0x00000210


	//   ....[1]....
        /*00e4*/ 	.word	0x00004020


	//----- nvinfo : EIATTR_MAX_THREADS
	.align		4
.L_1060:
        /*00e8*/ 	.byte	0x04, 0x05
        /*00ea*/ 	.short	(.L_1062 - .L_1061)
.L_1061:
        /*00ec*/ 	.word	0x00000080
        /*00f0*/ 	.word	0x00000001
        /*00f4*/ 	.word	0x00000001


	//----- nvinfo : EIATTR_CRS_STACK_SIZE
	.align		4
.L_1062:
        /*00f8*/ 	.byte	0x04, 0x1e
        /*00fa*/ 	.short	(.L_1064 - .L_1063)
.L_1063:
        /*00fc*/ 	.word	0x00000000
.L_1064:


//--------------------- .nv.info._ZN10layer_norm31ln_parallel_residual_fwd_kernelINS_13Kernel_traitsI13__nv_bfloat16S2_fS2_fjLj1280ELj1ELj4ELj1ELj16ENS_18Kernel_traits_baseILj1280ES2_S2_fS2_fjLj128EEEEELb0ELb1ELb0EEEvNS_9FwdParamsE --------------------------
	.section	.nv.info._ZN10layer_norm31ln_parallel_residual_fwd_kernelINS_13Kernel_traitsI13__nv_bfloat16S2_fS2_fjLj1280ELj1ELj4ELj1ELj16ENS_18Kernel_traits_baseILj1280ES2_S2_fS2_fjLj128EEEEELb0ELb1ELb0EEEvNS_9FwdParamsE,"",@"SHT_CUDA_INFO"
	.sectionflags	@""
	.align	4


	//----- nvinfo : EIATTR_CUDA_API_VERSION
	.align		4
        /*0000*/ 	.byte	0x04, 0x37
        /*0002*/ 	.short	(.L_1066 - .L_1065)
.L_1065:
        /*0004*/ 	.word	0x00000082


	//----- nvinfo : EIATTR_SW2861232_WAR
	.align		4
.L_1066:
        /*0008*/ 	.byte	0x01, 0x35
	.zero		2


	//----- nvinfo : EIATTR_PARAM_CBANK
	.align		4
        /*000c*/ 	.byte	0x04, 0x0a
        /*000e*/ 	.short	(.L_1068 - .L_1067)
	.align		4
.L_1067:
        /*0010*/ 	.word	index@(.nv.constant0._ZN10layer_norm31ln_parallel_residual_fwd_kernelINS_13Kernel_traitsI13__nv_bfloat16S2_fS2_fjLj1280ELj1ELj4ELj1ELj16ENS_18Kernel_traits_baseILj1280ES2_S2_fS2_fjLj128EEEEELb0ELb1ELb0EEEvNS_9FwdParamsE)
        /*0014*/ 	.short	0x0160
        /*0016*/ 	.short	0x00e8


	//----- nvinfo : EIATTR_CBANK_PARAM_SIZE
	.align		4
.L_1068:
        /*0018*/ 	.byte	0x03, 0x19
        /*001a*/ 	.short	0x00e8


	//----- nvinfo : EIATTR_KPARAM_INFO
	.align		4
        /*001c*/ 	.byte	0x04, 0x17
        /*001e*/ 	.short	(.L_1070 - .L_1069)
.L_1069:
        /*0020*/ 	.word	0x00000000
        /*0024*/ 	.short	0x0000
        /*0026*/ 	.short	0x0000
        /*0028*/ 	.byte	0x00, 0xf0, 0xa1, 0x03


	//----- nvinfo : EIATTR_MAXREG_COUNT
	.align		4
.L_1070:
        /*002c*/ 	.byte	0x03, 0x1b
        /*002e*/ 	.short	0x00ff


	//----- nvinfo : EIATTR_MERCURY_ISA_VERSION
	.align		4
        /*0030*/ 	.byte	0x03, 0x5f
        /*0032*/ 	.short	0x0000


	//----- nvinfo : EIATTR_COOP_GROUP_MASK_REGIDS
	.align		4
        /*0034*/ 	.byte	0x04, 0x29
        /*0036*/ 	.short	(.L_1072 - .L_1071)


	//   ....[0]....
.L_1071:
        /*0038*/ 	.word	0xffffffff


	//   ....[1]....
        /*003c*/ 	.word	0xffffffff


	//   ....[2]....
        /*0040*/ 	.word	0xffffffff


	//   ....[3]....
        /*0044*/ 	.word	0xffffffff


	//   ....[4]....
        /*0048*/ 	.word	0xffffffff


	//   ....[5]....
        /*004c*/ 	.word	0xffffffff


	//   ....[6]....
        /*0050*/ 	.word	0xffffffff


	//   ....[7]....
        /*0054*/ 	.word	0xffffffff


	//   ....[8]....
        /*0058*/ 	.word	0xffffffff


	//   ....[9]....
        /*005c*/ 	.word	0xffffffff


	//   ....[10]....
        /*0060*/ 	.word	0xffffffff


	//   ....[11]....
        /*0064*/ 	.word	0xffffffff


	//   ....[12]....
        /*0068*/ 	.word	0xffffffff


	//   ....[13]....
        /*006c*/ 	.word	0xffffffff


	//   ....[14]....
        /*0070*/ 	.word	0xffffffff


	//   ....[15]....
        /*0074*/ 	.word	0xffffffff


	//   ....[16]....
        /*0078*/ 	.word	0xffffffff


	//   ....[17]....
        /*007c*/ 	.word	0xffffffff


	//   ....[18]....
        /*0080*/ 	.word	0xffffffff


	//   ....[19]....
        /*0084*/ 	.word	0xffffffff


	//----- nvinfo : EIATTR_COOP_GROUP_INSTR_OFFSETS
	.align		4
.L_1072:
        /*0088*/ 	.byte	0x04, 0x28
        /*008a*/ 	.short	(.L_1074 - .L_1073)


	//   ....[0]....
.L_1073:
        /*008c*/ 	.word	0x000029c0


	//   ....[1]....
        /*0090*/ 	.word	0x000029f0


	//   ....[2]....
        /*0094*/ 	.word	0x00002a10


	//   ....[3]....
        /*0098*/ 	.word	0x00002a30


	//   ....[4]....
        /*009c*/ 	.word	0x00002a50


	//   ....[5]....
        /*00a0*/ 	.word	0x00002f90


	//   ....[6]....
        /*00a4*/ 	.word	0x00002fb0


	//   ....[7]....
        /*00a8*/ 	.word	0x00002fd0


	//   ....[8]....
        /*00ac*/ 	.word	0x00002ff0


	//   ....[9]....
        /*00b0*/ 	.word	0x00003010


	//   ....[10]....
        /*00b4*/ 	.word	0x00003cd0


	//   ....[11]....
        /*00b8*/ 	.word	0x00003d50


	//   ....[12]....
        /*00bc*/ 	.word	0x00003db0


	//   ....[13]....
        /*00c0*/ 	.word	0x00003e10


	//   ....[14]....
        /*00c4*/ 	.word	0x00003e70


	//   ....[15]....
        /*00c8*/ 	.word	0x000043f0


	//   ....[16]....
        /*00cc*/ 	.word	0x00004450


	//   ....[17]....
        /*00d0*/ 	.word	0x000044b0


	//   ....[18]....
        /*00d4*/ 	.word	0x00004510


	//   ....[19]....
        /*00d8*/ 	.word	0x00004580


	//----- nvinfo : EIATTR_EXIT_INSTR_OFFSETS
	.align		4
.L_1074:
        /*00dc*/ 	.byte	0x04, 0x1c
        /*00de*/ 	.short	(.L_1076 - .L_1075)


	//   ....[0]....
.L_1075:
        /*00e0*/ 	.word	0x000005a0


	//   ....[1]....
        /*00e4*/ 	.word	0x00003c70


	//----- nvinfo : EIATTR_MAX_THREADS
	.align		4
.L_1076:
        /*00e8*/ 	.byte	0x04, 0x05
        /*00ea*/ 	.short	(.L_1078 - .L_1077)
.L_1077:
        /*00ec*/ 	.word	0x00000080
        /*00f0*/ 	.word	0x00000001
        /*00f4*/ 	.word	0x00000001


	//----- nvinfo : EIATTR_CRS_STACK_SIZE
	.align		4
.L_1078:
        /*00f8*/ 	.byte	0x04, 0x1e
        /*00fa*/ 	.short	(.L_1080 - .L_1079)
.L_1079:
        /*00fc*/ 	.word	0x00000000
.L_1080:


//--------------------- .nv.info._ZN10layer_norm31ln_parallel_residual_fwd_kernelINS_13Kernel_traitsI13__nv_bfloat16S2_fS2_fjLj1280ELj1ELj4ELj1ELj16ENS_18Kernel_traits_baseILj1280ES2_S2_fS2_fjLj128EEEEELb0ELb1ELb1EEEvNS_9FwdParamsE --------------------------
	.section	.nv.info._ZN10layer_norm31ln_parallel_residual_fwd_kernelINS_13Kernel_traitsI13__nv_bfloat16S2_fS2_fjLj1280ELj1ELj4ELj1ELj16ENS_18Kernel_traits_baseILj1280ES2_S2_fS2_fjLj128EEEEELb0ELb1ELb1EEEvNS_9FwdParamsE,"",@"SHT_CUDA_INFO"
	.sectionflags	@""
	.align	4


	//----- nvinfo : EIATTR_CUDA_API_VERSION
	.align		4
        /*0000*/ 	.byte	0x04, 0x37
        /*0002*/ 	.short	(.L_1082 - .L_1081)
.L_1081:
        /*0004*/ 	.word	0x00000082


	//----- nvinfo : EIATTR_SW2861232_WAR
	.align		4
.L_1082:
        /*0008*/ 	.byte	0x01, 0x35
	.zero		2


	//----- nvinfo : EIATTR_PARAM_CBANK
	.align		4
        /*000c*/ 	.byte	0x04, 0x0a
        /*000e*/ 	.short	(.L_1084 - .L_1083)
	.align		4
.L_1083:
        /*0010*/ 	.word	index@(.nv.constant0._ZN10layer_norm31ln_parallel_residual_fwd_kernelINS_13Kernel_traitsI13__nv_bfloat16S2_fS2_fjLj1280ELj1ELj4ELj1ELj16ENS_18Kernel_traits_baseILj1280ES2_S2_fS2_fjLj128EEEEELb0ELb1ELb1EEEvNS_9FwdParamsE)
        /*0014*/ 	.short	0x0160
        /*0016*/ 	.short	0x00e8


	//----- nvinfo : EIATTR_CBANK_PARAM_SIZE
	.align		4
.L_1084:
        /*0018*/ 	.byte	0x03, 0x19
        /*001a*/ 	.short	0x00e8


	//----- nvinfo : EIATTR_KPARAM_INFO
	.align		4
        /*001c*/ 	.byte	0x04, 0x17
        /*001e*/ 	.short	(.L_1086 - .L_1085)
.L_1085:
        /*0020*/ 	.word	0x00000000
        /*0024*/ 	.short	0x0000
        /*0026*/ 	.short	0x0000
        /*0028*/ 	.byte	0x00, 0xf0, 0xa1, 0x03


	//----- nvinfo : EIATTR_MAXREG_COUNT
	.align		4
.L_1086:
        /*002c*/ 	.byte	0x03, 0x1b
        /*002e*/ 	.short	0x00ff


	//----- nvinfo : EIATTR_MERCURY_ISA_VERSION
	.align		4
        /*0030*/ 	.byte	0x03, 0x5f
        /*0032*/ 	.short	0x0000


	//----- nvinfo : EIATTR_COOP_GROUP_MASK_REGIDS
	.align		4
        /*0034*/ 	.byte	0x04, 0x29
        /*0036*/ 	.short	(.L_1088 - .L_1087)


	//   ....[0]....
.L_1087:
        /*0038*/ 	.word	0xffffffff


	//   ....[1]....
        /*003c*/ 	.word	0xffffffff


	//   ....[2]....
        /*0040*/ 	.word	0xffffffff


	//   ....[3]....
        /*0044*/ 	.word	0xffffffff


	//   ....[4]....
        /*0048*/ 	.word	0xffffffff


	//   ....[5]....
        /*004c*/ 	.word	0xffffffff


	//   ....[6]....
        /*0050*/ 	.word	0xffffffff


	//   ....[7]....
        /*0054*/ 	.word	0xffffffff


	//   ....[8]....
        /*0058*/ 	.word	0xffffffff


	//   ....[9]....
        /*005c*/ 	.word	0xffffffff


	//   ....[10]....
        /*0060*/ 	.word	0xffffffff


	//   ....[11]....
        /*0064*/ 	.word	0xffffffff


	//   ....[12]....
        /*0068*/ 	.word	0xffffffff


	//   ....[13]....
        /*006c*/ 	.word	0xffffffff


	//   ....[14]....
        /*0070*/ 	.word	0xffffffff


	//   ....[15]....
        /*0074*/ 	.word	0xffffffff


	//   ....[16]....
        /*0078*/ 	.word	0xffffffff


	//   ....[17]....
        /*007c*/ 	.word	0xffffffff


	//   ....[18]....
        /*0080*/ 	.word	0xffffffff


	//   ....[19]....
        /*0084*/ 	.word	0xffffffff


	//----- nvinfo : EIATTR_COOP_GROUP_INSTR_OFFSETS
	.align		4
.L_1088:
        /*0088*/ 	.byte	0x04, 0x28
        /*008a*/ 	.short	(.L_1090 - .L_1089)


	//   ....[0]....
.L_1089:
        /*008c*/ 	.word	0x00002300


	//   ....[1]....
        /*0090*/ 	.word	0x00002330


	//   ....[2]....
        /*0094*/ 	.word	0x00002350


	//   ....[3]....
        /*0098*/ 	.word	0x00002370


	//   ....[4]....
        /*009c*/ 	.word	0x00002390


	//   ....[5]....
        /*00a0*/ 	.word	0x000028c0


	//   ....[6]....
        /*00a4*/ 	.word	0x000028e0


	//   ....[7]....
        /*00a8*/ 	.word	0x00002900


	//   ....[8]....
        /*00ac*/ 	.word	0x00002920


	//   ....[9]....
        /*00b0*/ 	.word	0x00002940


	//   ....[10]....
        /*00b4*/ 	.word	0x00003470


	//   ....[11]....
        /*00b8*/ 	.word	0x000034e0


	//   ....[12]....
        /*00bc*/ 	.word	0x00003540


	//   ....[13]....
        /*00c0*/ 	.word	0x000035a0


	//   ....[14]....
        /*00c4*/ 	.word	0x00003600


	//   ....[15]....
        /*00c8*/ 	.word	0x00003b70


	//   ....[16]....
        /*00cc*/ 	.word	0x00003bd0


	//   ....[17]....
        /*00d0*/ 	.word	0x00003c30


	//   ....[18]....
        /*00d4*/ 	.word	0x00003c90


	//   ....[19]....
        /*00d8*/ 	.word	0x00003cf0


	//----- nvinfo : EIATTR_EXIT_INSTR_OFFSETS
	.align		4
.L_1090:
        /*00dc*/ 	.byte	0x04, 0x1c
        /*00de*/ 	.short	(.L_1092 - .L_1091)


	//   ....[0]....
.L_1091:
        /*00e0*/ 	.word	0x00000140


	//   ....[1]....
        /*00e4*/ 	.word	0x00003420


	//----- nvinfo : EIATTR_MAX_THREADS
	.align		4
.L_1092:
        /*00e8*/ 	.byte	0x04, 0x05
        /*00ea*/ 	.short	(.L_1094 - .L_1093)
.L_1093:
        /*00ec*/ 	.word	0x00000080
        /*00f0*/ 	.word	0x00000001
        /*00f4*/ 	.word	0x00000001


	//----- nvinfo : EIATTR_CRS_STACK_SIZE
	.align		4
.L_1094:
        /*00f8*/ 	.byte	0x04, 0x1e
        /*00fa*/ 	.short	(.L_1096 - .L_1095)
.L_1095:
        /*00fc*/ 	.word	0x00000000
.L_1096:


//--------------------- .nv.info._ZN10layer_norm31ln_parallel_residual_fwd_kernelINS_13Kernel_traitsI13__nv_bfloat16S2_fS2_fjLj1280ELj1ELj4ELj1ELj16ENS_18Kernel_traits_baseILj1280ES2_S2_fS2_fjLj128EEEEELb1ELb0ELb0EEEvNS_9FwdParamsE --------------------------
	.section	.nv.info._ZN10layer_norm31ln_parallel_residual_fwd_kernelINS_13Kernel_traitsI13__nv_bfloat16S2_fS2_fjLj1280ELj1ELj4ELj1ELj16ENS_18Kernel_traits_baseILj1280ES2_S2_fS2_fjLj128EEEEELb1ELb0ELb0EEEvNS_9FwdParamsE,"",@"SHT_CUDA_INFO"
	.sectionflags	@""
	.align	4


	//----- nvinfo : EIATTR_CUDA_API_VERSION
	.align		4
        /*0000*/ 	.byte	0x04, 0x37
        /*0002*/ 	.short	(.L_1098 - .L_1097)
.L_1097:
        /*0004*/ 	.word	0x00000082


	//----- nvinfo : EIATTR_SW2861232_WAR
	.align		4
.L_1098:
        /*0008*/ 	.byte	0x01, 0x35
	.zero		2


	//----- nvinfo : EIATTR_PARAM_CBANK
	.align		4
        /*000c*/ 	.byte	0x04, 0x0a
        /*000e*/ 	.short	(.L_1100 - .L_1099)
	.align		4
.L_1099:
        /*0010*/ 	.word	index@(.nv.constant0._ZN10layer_norm31ln_parallel_residual_fwd_kernelINS_13Kernel_traitsI13__nv_bfloat16S2_fS2_fjLj1280ELj1ELj4ELj1ELj16ENS_18Kernel_traits_baseILj1280ES2_S2_fS2_fjLj128EEEEELb1ELb0ELb0EEEvNS_9FwdParamsE)
        /*0014*/ 	.short	0x0160
        /*0016*/ 	.short	0x00e8


	//----- nvinfo : EIATTR_CBANK_PARAM_SIZE
	.align		4
.L_1100:
        /*0018*/ 	.byte	0x03, 0x19
        /*001a*/ 	.short	0x00e8


	//----- nvinfo : EIATTR_KPARAM_INFO
	.align		4
        /*001c*/ 	.byte	0x04, 0x17
        /*001e*/ 	.short	(.L_1102 - .L_1101)
.L_1101:
        /*0020*/ 	.word	0x00000000
        /*0024*/ 	.short	0x0000
        /*0026*/ 	.short	0x0000
        /*0028*/ 	.byte	0x00, 0xf0, 0xa1, 0x03


	//----- nvinfo : EIATTR_MAXREG_COUNT
	.align		4
.L_1102:
        /*002c*/ 	.byte	0x03, 0x1b
        /*002e*/ 	.short	0x00ff


	//----- nvinfo : EIATTR_MERCURY_ISA_VERSION
	.align		4
        /*0030*/ 	.byte	0x03, 0x5f
        /*0032*/ 	.short	0x0000


	//----- nvinfo : EIATTR_COOP_GROUP_MASK_REGIDS
	.align		4
        /*0034*/ 	.byte	0x04, 0x29
        /*0036*/ 	.short	(.L_1104 - .L_1103)


	//   ....[0]....
.L_1103:
        /*0038*/ 	.word	0xffffffff


	//   ....[1]....
        /*003c*/ 	.word	0xffffffff


	//   ....[2]....
        /*0040*/ 	.word	0xffffffff


	//   ....[3]....
        /*0044*/ 	.word	0xffffffff


	//   ....[4]....
        /*0048*/ 	.word	0xffffffff


	//   ....[5]....
        /*004c*/ 	.word	0xffffffff


	//   ....[6]....
        /*0050*/ 	.word	0xffffffff


	//   ....[7]....
        /*0054*/ 	.word	0xffffffff


	//   ....[8]....
        /*0058*/ 	.word	0xffffffff


	//   ....[9]....
        /*005c*/ 	.word	0xffffffff


	//   ....[10]....
        /*0060*/ 	.word	0xffffffff


	//   ....[11]....
        /*0064*/ 	.word	0xffffffff


	//   ....[12]....
        /*0068*/ 	.word	0xffffffff


	//   ....[13]....
        /*006c*/ 	.word	0xffffffff


	//   ....[14]....
        /*0070*/ 	.word	0xffffffff


	//   ....[15]....
        /*0074*/ 	.word	0xffffffff


	//   ....[16]....
        /*0078*/ 	.word	0xffffffff


	//   ....[17]....
        /*007c*/ 	.word	0xffffffff


	//   ....[18]....
        /*0080*/ 	.word	0xffffffff


	//   ....[19]....
        /*0084*/ 	.word	0xffffffff


	//----- nvinfo : EIATTR_COOP_GROUP_INSTR_OFFSETS
	.align		4
.L_1104:
        /*0088*/ 	.byte	0x04, 0x28
        /*008a*/ 	.short	(.L_1106 - .L_1105)


	//   ....[0]....
.L_1105:
        /*008c*/ 	.word	0x0001e6e0


	//   ....[1]....
        /*0090*/ 	.word	0x0001e710


	//   ....[2]....
        /*0094*/ 	.word	0x0001e740


	//   ....[3]....
        /*0098*/ 	.word	0x0001e760


	//   ....[4]....
        /*009c*/ 	.word	0x0001e780


	//   ....[5]....
        /*00a0*/ 	.word	0x0001ecc0


	//   ....[6]....
        /*00a4*/ 	.word	0x0001ece0


	//   ....[7]....
        /*00a8*/ 	.word	0x0001ed00


	//   ....[8]....
        /*00ac*/ 	.word	0x0001ed20


	//   ....[9]....
        /*00b0*/ 	.word	0x0001ed40


	//   ....[10]....
        /*00b4*/ 	.word	0x0001fe90


	//   ....[11]....
        /*00b8*/ 	.word	0x0001ff10


	//   ....[12]....
        /*00bc*/ 	.word	0x0001ff70


	//   ....[13]....
        /*00c0*/ 	.word	0x0001ffd0


	//   ....[14]....
        /*00c4*/ 	.word	0x00020030


	//   ....[15]....
        /*00c8*/ 	.word	0x000205c0


	//   ....[16]....
        /*00cc*/ 	.word	0x00020620


	//   ....[17]....
        /*00d0*/ 	.word	0x00020680


	//   ....[18]....
        /*00d4*/ 	.word	0x000206e0


	//   ....[19]....
        /*00d8*/ 	.word	0x00020750


	//----- nvinfo : EIATTR_EXIT_INSTR_OFFSETS
	.align		4
.L_1106:
        /*00dc*/ 	.byte	0x04, 0x1c
        /*00de*/ 	.short	(.L_1108 - .L_1107)


	//   ....[0]....
.L_1107:
        /*00e0*/ 	.word	0x00000e50


	//   ....[1]....
        /*00e4*/ 	.word	0x0001fe30


	//----- nvinfo : EIATTR_MAX_THREADS
	.align		4
.L_1108:
        /*00e8*/ 	.byte	0x04, 0x05
        /*00ea*/ 	.short	(.L_1110 - .L_1109)
.L_1109:
        /*00ec*/ 	.word	0x00000080
        /*00f0*/ 	.word	0x00000001
        /*00f4*/ 	.word	0x00000001


	//----- nvinfo : EIATTR_CRS_STACK_SIZE
	.align		4
.L_1110:
        /*00f8*/ 	.byte	0x04, 0x1e
        /*00fa*/ 	.short	(.L_1112 - .L_1111)
.L_1111:
        /*00fc*/ 	.word	0x00000000
.L_1112:


//--------------------- .nv.info._ZN10layer_norm31ln_parallel_residual_fwd_kernelINS_13Kernel_traitsI13__nv_bfloat16S2_fS2_fjLj1280ELj1ELj4ELj1ELj16ENS_18Kernel_traits_baseILj1280ES2_S2_fS2_fjLj128EEEEELb1ELb0ELb1EEEvNS_9FwdParamsE --------------------------
	.section	.nv.info._ZN10layer_norm31ln_parallel_residual_fwd_kernelINS_13Kernel_traitsI13__nv_bfloat16S2_fS2_fjLj1280ELj1ELj4ELj1ELj16ENS_18Kernel_traits_baseILj1280ES2_S2_fS2_fjLj128EEEEELb1ELb0ELb1EEEvNS_9FwdParamsE,"",@"SHT_CUDA_INFO"
	.sectionflags	@""
	.align	4


	//----- nvinfo : EIATTR_CUDA_API_VERSION
	.align		4
        /*0000*/ 	.byte	0x04, 0x37
        /*0002*/ 	.short	(.L_1114 - .L_1113)
.L_1113:
        /*0004*/ 	.word	0x00000082


	//----- nvinfo : EIATTR_SW2861232_WAR
	.align		4
.L_1114:
        /*0008*/ 	.byte	0x01, 0x35
	.zero		2


	//----- nvinfo : EIATTR_PARAM_CBANK
	.align		4
        /*000c*/ 	.byte	0x04, 0x0a
        /*000e*/ 	.short	(.L_1116 - .L_1115)
	.align		4
.L_1115:
        /*0010*/ 	.word	index@(.nv.constant0._ZN10layer_norm31ln_parallel_residual_fwd_kernelINS_13Kernel_traitsI13__nv_bfloat16S2_fS2_fjLj1280ELj1ELj4ELj1ELj16ENS_18Kernel_traits_baseILj1280ES2_S2_fS2_fjLj128EEEEELb1ELb0ELb1EEEvNS_9FwdParamsE)
        /*0014*/ 	.short	0x0160
        /*0016*/ 	.short	0x00e8


	//----- nvinfo : EIATTR_CBANK_PARAM_SIZE
	.align		4
.L_1116:
        /*0018*/ 	.byte	0x03, 0x19
        /*001a*/ 	.short	0x00e8


	//----- nvinfo : EIATTR_KPARAM_INFO
	.align		4
        /*001c*/ 	.byte	0x04, 0x17
        /*001e*/ 	.short	(.L_1118 - .L_1117)
.L_1117:
        /*0020*/ 	.word	0x00000000
        /*0024*/ 	.short	0x0000
        /*0026*/ 	.short	0x0000
        /*0028*/ 	.byte	0x00, 0xf0, 0xa1, 0x03


	//----- nvinfo : EIATTR_MAXREG_COUNT
	.align		4
.L_1118:
        /*002c*/ 	.byte	0x03, 0x1b
        /*002e*/ 	.short	0x00ff


	//----- nvinfo : EIATTR_MERCURY_ISA_VERSION
	.align		4
        /*0030*/ 	.byte	0x03, 0x5f
        /*0032*/ 	.short	0x0000


	//----- nvinfo : EIATTR_COOP_GROUP_MASK_REGIDS
	.align		4
        /*0034*/ 	.byte	0x04, 0x29
        /*0036*/ 	.short	(.L_1120 - .L_1119)


	//   ....[0]....
.L_1119:
        /*0038*/ 	.word	0xffffffff


	//   ....[1]....
        /*003c*/ 	.word	0xffffffff


	//   ....[2]....
        /*0040*/ 	.word	0xffffffff


	//   ....[3]....
        /*0044*/ 	.word	0xffffffff


	//   ....[4]....
        /*0048*/ 	.word	0xffffffff


	//   ....[5]....
        /*004c*/ 	.word	0xffffffff


	//   ....[6]....
        /*0050*/ 	.word	0xffffffff


	//   ....[7]....
        /*0054*/ 	.word	0xffffffff


	//   ....[8]....
        /*0058*/ 	.word	0xffffffff


	//   ....[9]....
        /*005c*/ 	.word	0xffffffff


	//   ....[10]....
        /*0060*/ 	.word	0xffffffff


	//   ....[11]....
        /*0064*/ 	.word	0xffffffff


	//   ....[12]....
        /*0068*/ 	.word	0xffffffff


	//   ....[13]....
        /*006c*/ 	.word	0xffffffff


	//   ....[14]....
        /*0070*/ 	.word	0xffffffff


	//   ....[15]....
        /*0074*/ 	.word	0xffffffff


	//   ....[16]....
        /*0078*/ 	.word	0xffffffff


	//   ....[17]....
        /*007c*/ 	.word	0xffffffff


	//   ....[18]....
        /*0080*/ 	.word	0xffffffff


	//   ....[19]....
        /*0084*/ 	.word	0xffffffff


	//----- nvinfo : EIATTR_COOP_GROUP_INSTR_OFFSETS
	.align		4
.L_1120:
        /*0088*/ 	.byte	0x04, 0x28
        /*008a*/ 	.short	(.L_1122 - .L_1121)


	//   ....[0]....
.L_1121:
        /*008c*/ 	.word	0x0001d510


	//   ....[1]....
        /*0090*/ 	.word	0x0001d540


	//   ....[2]....
        /*0094*/ 	.word	0x0001d560


	//   ....[3]....
        /*0098*/ 	.word	0x0001d580


	//   ....[4]....
        /*009c*/ 	.word	0x0001d5a0


	//   ....[5]....
        /*00a0*/ 	.word	0x0001dad0


	//   ....[6]....
        /*00a4*/ 	.word	0x0001daf0


	//   ....[7]....
        /*00a8*/ 	.word	0x0001db10


	//   ....[8]....
        /*00ac*/ 	.word	0x0001db30


	//   ....[9]....
        /*00b0*/ 	.word	0x0001db50


	//   ....[10]....
        /*00b4*/ 	.word	0x0001f070


	//   ....[11]....
        /*00b8*/ 	.word	0x0001f0f0


	//   ....[12]....
        /*00bc*/ 	.word	0x0001f150


	//   ....[13]....
        /*00c0*/ 	.word	0x0001f1b0


	//   ....[14]....
        /*00c4*/ 	.word	0x0001f210


	//   ....[15]....
        /*00c8*/ 	.word	0x0001f780


	//   ....[16]....
        /*00cc*/ 	.word	0x0001f7e0


	//   ....[17]....
        /*00d0*/ 	.word	0x0001f840


	//   ....[18]....
        /*00d4*/ 	.word	0x0001f8a0


	//   ....[19]....
        /*00d8*/ 	.word	0x0001f900


	//----- nvinfo : EIATTR_EXIT_INSTR_OFFSETS
	.align		4
.L_1122:
        /*00dc*/ 	.byte	0x04, 0x1c
        /*00de*/ 	.short	(.L_1124 - .L_1123)


	//   ....[0]....
.L_1123:
        /*00e0*/ 	.word	0x00000640


	//   ....[1]....
        /*00e4*/ 	.word	0x0001f020


	//----- nvinfo : EIATTR_MAX_THREADS
	.align		4
.L_1124:
        /*00e8*/ 	.byte	0x04, 0x05
        /*00ea*/ 	.short	(.L_1126 - .L_1125)
.L_1125:
        /*00ec*/ 	.word	0x00000080
        /*00f0*/ 	.word	0x00000001
        /*00f4*/ 	.word	0x00000001


	//----- nvinfo : EIATTR_CRS_STACK_SIZE
	.align		4
.L_1126:
        /*00f8*/ 	.byte	0x04, 0x1e
        /*00fa*/ 	.short	(.L_1128 - .L_1127)
.L_1127:
        /*00fc*/ 	.word	0x00000000
.L_1128:


//--------------------- .nv.info._ZN10layer_norm31ln_parallel_residual_fwd_kernelINS_13Kernel_traitsI13__nv_bfloat16S2_fS2_fjLj1280ELj1ELj4ELj1ELj16ENS_18Kernel_traits_baseILj1280ES2_S2_fS2_fjLj128EEEEELb1ELb1ELb0EEEvNS_9FwdParamsE --------------------------
	.section	.nv.info._ZN10layer_norm31ln_parallel_residual_fwd_kernelINS_13Kernel_traitsI13__nv_bfloat16S2_fS2_fjLj1280ELj1ELj4ELj1ELj16ENS_18Kernel_traits_baseILj1280ES2_S2_fS2_fjLj128EEEEELb1ELb1ELb0EEEvNS_9FwdParamsE,"",@"SHT_CUDA_INFO"
	.sectionflags	@""
	.align	4


	//----- nvinfo : EIATTR_CUDA_API_VERSION
	.align		4
        /*0000*/ 	.byte	0x04, 0x37
        /*0002*/ 	.short	(.L_1130 - .L_1129)
.L_1129:
        /*0004*/ 	.word	0x00000082


	//----- nvinfo : EIATTR_SW2861232_WAR
	.align		4
.L_1130:
        /*0008*/ 	.byte	0x01, 0x35
	.zero		2


	//----- nvinfo : EIATTR_PARAM_CBANK
	.align		4
        /*000c*/ 	.byte	0x04, 0x0a
        /*000e*/ 	.short	(.L_1132 - .L_1131)
	.align		4
.L_1131:
        /*0010*/ 	.word	index@(.nv.constant0._ZN10layer_norm31ln_parallel_residual_fwd_kernelINS_13Kernel_traitsI13__nv_bfloat16S2_fS2_fjLj1280ELj1ELj4ELj1ELj16ENS_18Kernel_traits_baseILj1280ES2_S2_fS2_fjLj128EEEEELb1ELb1ELb0EEEvNS_9FwdParamsE)
        /*0014*/ 	.short	0x0160
        /*0016*/ 	.short	0x00e8


	//----- nvinfo : EIATTR_CBANK_PARAM_SIZE
	.align		4
.L_1132:
        /*0018*/ 	.byte	0x03, 0x19
        /*001a*/ 	.short	0x00e8


	//----- nvinfo : EIATTR_KPARAM_INFO
	.align		4
        /*001c*/ 	.byte	0x04, 0x17
        /*001e*/ 	.short	(.L_1134 - .L_1133)
.L_1133:
        /*0020*/ 	.word	0x00000000
        /*0024*/ 	.short	0x0000
        /*0026*/ 	.short	0x0000
        /*0028*/ 	.byte	0x00, 0xf0, 0xa1, 0x03


	//----- nvinfo : EIATTR_MAXREG_COUNT
	.align		4
.L_1134:
        /*002c*/ 	.byte	0x03, 0x1b
        /*002e*/ 	.short	0x00ff


	//----- nvinfo : EIATTR_MERCURY_ISA_VERSION
	.align		4
        /*0030*/ 	.byte	0x03, 0x5f
        /*0032*/ 	.short	0x0000


	//----- nvinfo : EIATTR_COOP_GROUP_MASK_REGIDS
	.align		4
        /*0034*/ 	.byte	0x04, 0x29
        /*0036*/ 	.short	(.L_1136 - .L_1135)


	//   ....[0]....
.L_1135:
        /*0038*/ 	.word	0xffffffff


	//   ....[1]....
        /*003c*/ 	.word	0xffffffff


	//   ....[2]....
        /*0040*/ 	.word	0xffffffff


	//   ....[3]....
        /*0044*/ 	.word	0xffffffff


	//   ....[4]....
        /*0048*/ 	.word	0xffffffff


	//   ....[5]....
        /*004c*/ 	.word	0xffffffff


	//   ....[6]....
        /*0050*/ 	.word	0xffffffff


	//   ....[7]....
        /*0054*/ 	.word	0xffffffff


	//   ....[8]....
        /*0058*/ 	.word	0xffffffff


	//   ....[9]....
        /*005c*/ 	.word	0xffffffff


	//   ....[10]....
        /*0060*/ 	.word	0xffffffff


	//   ....[11]....
        /*0064*/ 	.word	0xffffffff


	//   ....[12]....
        /*0068*/ 	.word	0xffffffff


	//   ....[13]....
        /*006c*/ 	.word	0xffffffff


	//   ....[14]....
        /*0070*/ 	.word	0xffffffff


	//   ....[15]....
        /*0074*/ 	.word	0xffffffff


	//   ....[16]....
        /*0078*/ 	.word	0xffffffff


	//   ....[17]....
        /*007c*/ 	.word	0xffffffff


	//   ....[18]....
        /*0080*/ 	.word	0xffffffff


	//   ....[19]....
        /*0084*/ 	.word	0xffffffff


	//----- nvinfo : EIATTR_COOP_GROUP_INSTR_OFFSETS
	.align		4
.L_1136:
        /*0088*/ 	.byte	0x04, 0x28
        /*008a*/ 	.short	(.L_1138 - .L_1137)


	//   ....[0]....
.L_1137:
        /*008c*/ 	.word	0x0001de20


	//   ....[1]....
        /*0090*/ 	.word	0x0001de50


	//   ....[2]....
        /*0094*/ 	.word	0x0001de80


	//   ....[3]....
        /*0098*/ 	.word	0x0001dea0


	//   ....[4]....
        /*009c*/ 	.word	0x0001dec0


	//   ....[5]....
        /*00a0*/ 	.word	0x0001e400


	//   ....[6]....
        /*00a4*/ 	.word	0x0001e420


	//   ....[7]....
        /*00a8*/ 	.word	0x0001e440


	//   ....[8]....
        /*00ac*/ 	.word	0x0001e460


	//   ....[9]....
        /*00b0*/ 	.word	0x0001e480


	//   ....[10]....
        /*00b4*/ 	.word	0x0001f160


	//   ....[11]....
        /*00b8*/ 	.word	0x0001f1d0


	//   ....[12]....
        /*00bc*/ 	.word	0x0001f230


	//   ....[13]....
        /*00c0*/ 	.word	0x0001f290


	//   ....[14]....
        /*00c4*/ 	.word	0x0001f2f0


	//   ....[15]....
        /*00c8*/ 	.word	0x0001f890


	//   ....[16]....
        /*00cc*/ 	.word	0x0001f8f0


	//   ....[17]....
        /*00d0*/ 	.word	0x0001f950


	//   ....[18]....
        /*00d4*/ 	.word	0x0001f9b0


	//   ....[19]....
        /*00d8*/ 	.word	0x0001fa20


	//----- nvinfo : EIATTR_EXIT_INSTR_OFFSETS
	.align		4
.L_1138:
        /*00dc*/ 	.byte	0x04, 0x1c
        /*00de*/ 	.short	(.L_1140 - .L_1139)


	//   ....[0]....
.L_1139:
        /*00e0*/ 	.word	0x00000a90


	//   ....[1]....
        /*00e4*/ 	.word	0x0001f110


	//----- nvinfo : EIATTR_MAX_THREADS
	.align		4
.L_1140:
        /*00e8*/ 	.byte	0x04, 0x05
        /*00ea*/ 	.short	(.L_1142 - .L_1141)
.L_1141:
        /*00ec*/ 	.word	0x00000080
        /*00f0*/ 	.word	0x00000001
        /*00f4*/ 	.word	0x00000001


	//----- nvinfo : EIATTR_CRS_STACK_SIZE
	.align		4
.L_1142:
        /*00f8*/ 	.byte	0x04, 0x1e
        /*00fa*/ 	.short	(.L_1144 - .L_1143)
.L_1143:
        /*00fc*/ 	.word	0x00000000
.L_1144:


//--------------------- .nv.info._ZN10layer_norm31ln_parallel_residual_fwd_kernelINS_13Kernel_traitsI13__nv_bfloat16S2_fS2_fjLj1280ELj1ELj4ELj1ELj16ENS_18Kernel_traits_baseILj1280ES2_S2_fS2_fjLj128EEEEELb1ELb1ELb1EEEvNS_9FwdParamsE --------------------------
	.section	.nv.info._ZN10layer_norm31ln_parallel_residual_fwd_kernelINS_13Kernel_traitsI13__nv_bfloat16S2_fS2_fjLj1280ELj1ELj4ELj1ELj16ENS_18Kernel_traits_baseILj1280ES2_S2_fS2_fjLj128EEEEELb1ELb1ELb1EEEvNS_9FwdParamsE,"",@"SHT_CUDA_INFO"
	.sectionflags	@""
	.align	4


	//----- nvinfo : EIATTR_CUDA_API_VERSION
	.align		4
        /*0000*/ 	.byte	0x04, 0x37
        /*0002*/ 	.short	(.L_1146 - .L_1145)
.L_1145:
        /*0004*/ 	.word	0x00000082


	//----- nvinfo : EIATTR_SW2861232_WAR
	.align		4
.L_1146:
        /*0008*/ 	.byte	0x01, 0x35
	.zero		2


	//----- nvinfo : EIATTR_PARAM_CBANK
	.align		4
        /*000c*/ 	.byte	0x04, 0x0a
        /*000e*/ 	.short	(.L_1148 - .L_1147)
	.align		4
.L_1147:
        /*0010*/ 	.word	index@(.nv.constant0._ZN10layer_norm31ln_parallel_residual_fwd_kernelINS_13Kernel_traitsI13__nv_bfloat16S2_fS2_fjLj1280ELj1ELj4ELj1ELj16ENS_18Kernel_traits_baseILj1280ES2_S2_fS2_fjLj128EEEEELb1ELb1ELb1EEEvNS_9FwdParamsE)
        /*0014*/ 	.short	0x0160
        /*0016*/ 	.short	0x00e8


	//----- nvinfo : EIATTR_CBANK_PARAM_SIZE
	.align		4
.L_1148:
        /*0018*/ 	.byte	0x03, 0x19
        /*001a*/ 	.short	0x00e8


	//----- nvinfo : EIATTR_KPARAM_INFO
	.align		4
        /*001c*/ 	.byte	0x04, 0x17
        /*001e*/ 	.short	(.L_1150 - .L_1149)
.L_1149:
        /*0020*/ 	.word	0x00000000
        /*0024*/ 	.short	0x0000
        /*0026*/ 	.short	0x0000
        /*0028*/ 	.byte	0x00, 0xf0, 0xa1, 0x03


	//----- nvinfo : EIATTR_MAXREG_COUNT
	.align		4
.L_1150:
        /*002c*/ 	.byte	0x03, 0x1b
        /*002e*/ 	.short	0x00ff


	//----- nvinfo : EIATTR_MERCURY_ISA_VERSION
	.align		4
        /*0030*/ 	.byte	0x03, 0x5f
        /*0032*/ 	.short	0x0000


	//----- nvinfo : EIATTR_COOP_GROUP_MASK_REGIDS
	.align		4
        /*0034*/ 	.byte	0x04, 0x29
        /*0036*/ 	.short	(.L_1152 - .L_1151)


	//   ....[0]....
.L_1151:
        /*0038*/ 	.word	0xffffffff


	//   ....[1]....
        /*003c*/ 	.word	0xffffffff


	//   ....[2]....
        /*0040*/ 	.word	0xffffffff


	//   ....[3]....
        /*0044*/ 	.word	0xffffffff


	//   ....[4]....
        /*0048*/ 	.word	0xffffffff


	//   ....[5]....
        /*004c*/ 	.word	0xffffffff


	//   ....[6]....
        /*0050*/ 	.word	0xffffffff


	//   ....[7]....
        /*0054*/ 	.word	0xffffffff


	//   ....[8]....
        /*0058*/ 	.word	0xffffffff


	//   ....[9]....
        /*005c*/ 	.word	0xffffffff


	//   ....[10]....
        /*0060*/ 	.word	0xffffffff


	//   ....[11]....
        /*0064*/ 	.word	0xffffffff


	//   ....[12]....
        /*0068*/ 	.word	0xffffffff


	//   ....[13]....
        /*006c*/ 	.word	0xffffffff


	//   ....[14]....
        /*0070*/ 	.word	0xffffffff


	//   ....[15]....
        /*0074*/ 	.word	0xffffffff


	//   ....[16]....
        /*0078*/ 	.word	0xffffffff


	//   ....[17]....
        /*007c*/ 	.word	0xffffffff


	//   ....[18]....
        /*0080*/ 	.word	0xffffffff


	//   ....[19]....
        /*0084*/ 	.word	0xffffffff


	//----- nvinfo : EIATTR_COOP_GROUP_INSTR_OFFSETS
	.align		4
.L_1152:
        /*0088*/ 	.byte	0x04, 0x28
        /*008a*/ 	.short	(.L_1154 - .L_1153)


	//   ....[0]....
.L_1153:
        /*008c*/ 	.word	0x0001ccf0


	//   ....[1]....
        /*0090*/ 	.word	0x0001cd20


	//   ....[2]....
        /*0094*/ 	.word	0x0001cd40


	//   ....[3]....
        /*0098*/ 	.word	0x0001cd60


	//   ....[4]....
        /*009c*/ 	.word	0x0001cd80


	//   ....[5]....
        /*00a0*/ 	.word	0x0001d2b0


	//   ....[6]....
        /*00a4*/ 	.word	0x0001d2d0


	//   ....[7]....
        /*00a8*/ 	.word	0x0001d2f0


	//   ....[8]....
        /*00ac*/ 	.word	0x0001d310


	//   ....[9]....
        /*00b0*/ 	.word	0x0001d330


	//   ....[10]....
        /*00b4*/ 	.word	0x0001e100


	//   ....[11]....
        /*00b8*/ 	.word	0x0001e170


	//   ....[12]....
        /*00bc*/ 	.word	0x0001e1d0


	//   ....[13]....
        /*00c0*/ 	.word	0x0001e230


	//   ....[14]....
        /*00c4*/ 	.word	0x0001e290


	//   ....[15]....
        /*00c8*/ 	.word	0x0001e800


	//   ....[16]....
        /*00cc*/ 	.word	0x0001e860


	//   ....[17]....
        /*00d0*/ 	.word	0x0001e8c0


	//   ....[18]....
        /*00d4*/ 	.word	0x0001e920


	//   ....[19]....
        /*00d8*/ 	.word	0x0001e980


	//----- nvinfo : EIATTR_EXIT_INSTR_OFFSETS
	.align		4
.L_1154:
        /*00dc*/ 	.byte	0x04, 0x1c
        /*00de*/ 	.short	(.L_1156 - .L_1155)


	//   ....[0]....
.L_1155:
        /*00e0*/ 	.word	0x000005a0


	//   ....[1]....
        /*00e4*/ 	.word	0x0001e0b0


	//----- nvinfo : EIATTR_MAX_THREADS
	.align		4
.L_1156:
        /*00e8*/ 	.byte	0x04, 0x05
        /*00ea*/ 	.short	(.L_1158 - .L_1157)
.L_1157:
        /*00ec*/ 	.word	0x00000080
        /*00f0*/ 	.word	0x00000001
        /*00f4*/ 	.word	0x00000001


	//----- nvinfo : EIATTR_CRS_STACK_SIZE
	.align		4
.L_1158:
        /*00f8*/ 	.byte	0x04, 0x1e
        /*00fa*/ 	.short	(.L_1160 - .L_1159)
.L_1159:
        /*00fc*/ 	.word	0x00000000
.L_1160:


//--------------------- .nv.info._ZN10layer_norm31ln_parallel_residual_fwd_kernelINS_13Kernel_traitsIf13__nv_bfloat16fS2_fjLj1280ELj1ELj4ELj1ELj16ENS_18Kernel_traits_baseILj1280EfS2_fS2_fjLj128EEEEELb0ELb0ELb0EEEvNS_9FwdParamsE --------------------------
	.section	.nv.info._ZN10layer_norm31ln_parallel_residual_fwd_kernelINS_13Kernel_traitsIf13__nv_bfloat16fS2_fjLj1280ELj1ELj4ELj1ELj16ENS_18Kernel_traits_baseILj1280EfS2_fS2_fjLj128EEEEELb0ELb0ELb0EEEvNS_9FwdParamsE,"",@"SHT_CUDA_INFO"
	.sectionflags	@""
	.align	4


	//----- nvinfo : EIATTR_CUDA_API_VERSION
	.align		4
        /*0000*/ 	.byte	0x04, 0x37
        /*0002*/ 	.short	(.L_1162 - .L_1161)
.L_1161:
        /*0004*/ 	.word	0x00000082


	//----- nvinfo : EIATTR_SW2861232_WAR
	.align		4
.L_1162:
        /*0008*/ 	.byte	0x01, 0x35
	.zero		2


	//----- nvinfo : EIATTR_PARAM_CBANK
	.align		4
        /*000c*/ 	.byte	0x04, 0x0a
        /*000e*/ 	.short	(.L_1164 - .L_1163)
	.align		4
.L_1163:
        /*0010*/ 	.word	index@(.nv.constant0._ZN10layer_norm31ln_parallel_residual_fwd_kernelINS_13Kernel_traitsIf13__nv_bfloat16fS2_fjLj1280ELj1ELj4ELj1ELj16ENS_18Kernel_traits_baseILj1280EfS2_fS2_fjLj128EEEEELb0ELb0ELb0EEEvNS_9FwdParamsE)
        /*0014*/ 	.short	0x0160
        /*0016*/ 	.short	0x00e8


	//----- nvinfo : EIATTR_CBANK_PARAM_SIZE
	.align		4
.L_1164:
        /*0018*/ 	.byte	0x03, 0x19
        /*001a*/ 	.short	0x00e8


	//----- nvinfo : EIATTR_KPARAM_INFO
	.align		4
        /*001c*/ 	.byte	0x04, 0x17
        /*001e*/ 	.short	(.L_1166 - .L_1165)
.L_1165:
        /*0020*/ 	.word	0x00000000
        /*0024*/ 	.short	0x0000
        /*0026*/ 	.short	0x0000
        /*0028*/ 	.byte	0x00, 0xf0, 0xa1, 0x03


	//----- nvinfo : EIATTR_MAXREG_COUNT
	.align		4
.L_1166:
        /*002c*/ 	.byte	0x03, 0x1b
        /*002e*/ 	.short	0x00ff


	//----- nvinfo : EIATTR_MERCURY_ISA_VERSION
	.align		4
        /*0030*/ 	.byte	0x03, 0x5f
        /*0032*/ 	.short	0x0000


	//----- nvinfo : EIATTR_COOP_GROUP_MASK_REGIDS
	.align		4
        /*0034*/ 	.byte	0x04, 0x29
        /*0036*/ 	.short	(.L_1168 - .L_1167)


	//   ....[0]....
.L_1167:
        /*0038*/ 	.word	0xffffffff


	//   ....[1]....
        /*003c*/ 	.word	0xffffffff


	//   ....[2]....
        /*0040*/ 	.word	0xffffffff


	//   ....[3]....
        /*0044*/ 	.word	0xffffffff


	//   ....[4]....
        /*0048*/ 	.word	0xffffffff


	//   ....[5]....
        /*004c*/ 	.word	0xffffffff


	//   ....[6]....
        /*0050*/ 	.word	0xffffffff


	//   ....[7]....
        /*0054*/ 	.word	0xffffffff


	//   ....[8]....
        /*0058*/ 	.word	0xffffffff


	//   ....[9]....
        /*005c*/ 	.word	0xffffffff


	//   ....[10]....
        /*0060*/ 	.word	0xffffffff


	//   ....[11]....
        /*0064*/ 	.word	0xffffffff


	//   ....[12]....
        /*0068*/ 	.word	0xffffffff


	//   ....[13]....
        /*006c*/ 	.word	0xffffffff


	//   ....[14]....
        /*0070*/ 	.word	0xffffffff


	//   ....[15]....
        /*0074*/ 	.word	0xffffffff


	//   ....[16]....
        /*0078*/ 	.word	0xffffffff


	//   ....[17]....
        /*007c*/ 	.word	0xffffffff


	//   ....[18]....
        /*0080*/ 	.word	0xffffffff


	//   ....[19]....
        /*0084*/ 	.word	0xffffffff


	//----- nvinfo : EIATTR_COOP_GROUP_INSTR_OFFSETS
	.align		4
.L_1168:
        /*0088*/ 	.byte	0x04, 0x28
        /*008a*/ 	.short	(.L_1170 - .L_1169)


	//   ....[0]....
.L_1169:
        /*008c*/ 	.word	0x00002b10


	//   ....[1]....
        /*0090*/ 	.word	0x00002b40


	//   ....[2]....
        /*0094*/ 	.word	0x00002b60


	//   ....[3]....
        /*0098*/ 	.word	0x00002b80


	//   ....[4]....
        /*009c*/ 	.word	0x00002ba0


	//   ....[5]....
        /*00a0*/ 	.word	0x000030e0


	//   ....[6]....
        /*00a4*/ 	.word	0x00003100


	//   ....[7]....
        /*00a8*/ 	.word	0x00003120


	//   ....[8]....
        /*00ac*/ 	.word	0x00003140


	//   ....[9]....
        /*00b0*/ 	.word	0x00003160


	//   ....[10]....
        /*00b4*/ 	.word	0x00004280


	//   ....[11]....
        /*00b8*/ 	.word	0x00004300


	//   ....[12]....
        /*00bc*/ 	.word	0x00004360


	//   ....[13]....
        /*00c0*/ 	.word	0x000043c0


	//   ....[14]....
        /*00c4*/ 	.word	0x00004420


	//   ....[15]....
        /*00c8*/ 	.word	0x000049a0


	//   ....[16]....
        /*00cc*/ 	.word	0x00004a00


	//   ....[17]....
        /*00d0*/ 	.word	0x00004a60


	//   ....[18]....
        /*00d4*/ 	.word	0x00004ac0


	//   ....[19]....
        /*00d8*/ 	.word	0x00004b30


	//----- nvinfo : EIATTR_EXIT_INSTR_OFFSETS
	.align		4
.L_1170:
        /*00dc*/ 	.byte	0x04, 0x1c
        /*00de*/ 	.short	(.L_1172 - .L_1171)


	//   ....[0]....
.L_1171:
        /*00e0*/ 	.word	0x00000be0


	//   ....[1]....
        /*00e4*/ 	.word	0x00004220


	//----- nvinfo : EIATTR_MAX_THREADS
	.align		4
.L_1172:
        /*00e8*/ 	.byte	0x04, 0x05
        /*00ea*/ 	.short	(.L_1174 - .L_1173)
.L_1173:
        /*00ec*/ 	.word	0x00000080
        /*00f0*/ 	.word	0x00000001
        /*00f4*/ 	.word	0x00000001


	//----- nvinfo : EIATTR_CRS_STACK_SIZE
	.align		4
.L_1174:
        /*00f8*/ 	.byte	0x04, 0x1e
        /*00fa*/ 	.short	(.L_1176 - .L_1175)
.L_1175:
        /*00fc*/ 	.word	0x00000000
.L_1176:


//--------------------- .nv.info._ZN10layer_norm31ln_parallel_residual_fwd_kernelINS_13Kernel_traitsIf13__nv_bfloat16fS2_fjLj1280ELj1ELj4ELj1ELj16ENS_18Kernel_traits_baseILj1280EfS2_fS2_fjLj128EEEEELb0ELb0ELb1EEEvNS_9FwdParamsE --------------------------
	.section	.nv.info._ZN10layer_norm31ln_parallel_residual_fwd_kernelINS_13Kernel_traitsIf13__nv_bfloat16fS2_fjLj1280ELj1ELj4ELj1ELj16ENS_18Kernel_traits_baseILj1280EfS2_fS2_fjLj128EEEEELb0ELb0ELb1EEEvNS_9FwdParamsE,"",@"SHT_CUDA_INFO"
	.sectionflags	@""
	.align	4


	//----- nvinfo : EIATTR_CUDA_API_VERSION
	.align		4
        /*0000*/ 	.byte	0x04, 0x37
        /*0002*/ 	.short	(.L_1178 - .L_1177)
.L_1177:
        /*0004*/ 	.word	0x00000082


	//----- nvinfo : EIATTR_SW2861232_WAR
	.align		4
.L_1178:
        /*0008*/ 	.byte	0x01, 0x35
	.zero		2


	//----- nvinfo : EIATTR_PARAM_CBANK
	.align		4
        /*000c*/ 	.byte	0x04, 0x0a
        /*000e*/ 	.short	(.L_1180 - .L_1179)
	.align		4
.L_1179:
        /*0010*/ 	.word	index@(.nv.constant0._ZN10layer_norm31ln_parallel_residual_fwd_kernelINS_13Kernel_traitsIf13__nv_bfloat16fS2_fjLj1280ELj1ELj4ELj1ELj16ENS_18Kernel_traits_baseILj1280EfS2_fS2_fjLj128EEEEELb0ELb0ELb1EEEvNS_9FwdParamsE)
        /*0014*/ 	.short	0x0160
        /*0016*/ 	.short	0x00e8


	//----- nvinfo : EIATTR_CBANK_PARAM_SIZE
	.align		4
.L_1180:
        /*0018*/ 	.byte	0x03, 0x19
        /*001a*/ 	.short	0x00e8


	//----- nvinfo : EIATTR_KPARAM_INFO
	.align		4
        /*001c*/ 	.byte	0x04, 0x17
        /*001e*/ 	.short	(.L_1182 - .L_1181)
.L_1181:
        /*0020*/ 	.word	0x00000000
        /*0024*/ 	.short	0x0000
        /*0026*/ 	.short	0x0000
        /*0028*/ 	.byte	0x00, 0xf0, 0xa1, 0x03


	//----- nvinfo : EIATTR_MAXREG_COUNT
	.align		4
.L_1182:
        /*002c*/ 	.byte	0x03, 0x1b
        /*002e*/ 	.short	0x00ff


	//----- nvinfo : EIATTR_MERCURY_ISA_VERSION
	.align		4
        /*0030*/ 	.byte	0x03, 0x5f
        /*0032*/ 	.short	0x0000


	//----- nvinfo : EIATTR_COOP_GROUP_MASK_REGIDS
	.align		4
        /*0034*/ 	.byte	0x04, 0x29
        /*0036*/ 	.short	(.L_1184 - .L_1183)


	//   ....[0]....
.L_1183:
        /*0038*/ 	.word	0xffffffff


	//   ....[1]....
        /*003c*/ 	.word	0xffffffff


	//   ....[2]....
        /*0040*/ 	.word	0xffffffff


	//   ....[3]....
        /*0044*/ 	.word	0xffffffff


	//   ....[4]....
        /*0048*/ 	.word	0xffffffff


	//   ....[5]....
        /*004c*/ 	.word	0xffffffff


	//   ....[6]....
        /*0050*/ 	.word	0xffffffff


	//   ....[7]....
        /*0054*/ 	.word	0xffffffff


	//   ....[8]....
        /*0058*/ 	.word	0xffffffff


	//   ....[9]....
        /*005c*/ 	.word	0xffffffff


	//   ....[10]....
        /*0060*/ 	.word	0xffffffff


	//   ....[11]....
        /*0064*/ 	.word	0xffffffff


	//   ....[12]....
        /*0068*/ 	.word	0xffffffff


	//   ....[13]....
        /*006c*/ 	.word	0xffffffff


	//   ....[14]....
        /*0070*/ 	.word	0xffffffff


	//   ....[15]....
        /*0074*/ 	.word	0xffffffff


	//   ....[16]....
        /*0078*/ 	.word	0xffffffff


	//   ....[17]....
        /*007c*/ 	.word	0xffffffff


	//   ....[18]....
        /*0080*/ 	.word	0xffffffff


	//   ....[19]....
        /*0084*/ 	.word	0xffffffff


	//----- nvinfo : EIATTR_COOP_GROUP_INSTR_OFFSETS
	.align		4
.L_1184:
        /*0088*/ 	.byte	0x04, 0x28
        /*008a*/ 	.short	(.L_1186 - .L_1185)


	//   ....[0]....
.L_1185:
        /*008c*/ 	.word	0x00002220


	//   ....[1]....
        /*0090*/ 	.word	0x00002250


	//   ....[2]....
        /*0094*/ 	.word	0x00002270


	//   ....[3]....
        /*0098*/ 	.word	0x00002290


	//   ....[4]....
        /*009c*/ 	.word	0x000022b0


	//   ....[5]....
        /*00a0*/ 	.word	0x000027e0


	//   ....[6]....
        /*00a4*/ 	.word	0x00002800


	//   ....[7]....
        /*00a8*/ 	.word	0x00002820


	//   ....[8]....
        /*00ac*/ 	.word	0x00002840


	//   ....[9]....
        /*00b0*/ 	.word	0x00002860


	//   ....[10]....
        /*00b4*/ 	.word	0x00003800


	//   ....[11]....
        /*00b8*/ 	.word	0x00003860


	//   ....[12]....
        /*00bc*/ 	.word	0x000038c0


	//   ....[13]....
        /*00c0*/ 	.word	0x00003920


	//   ....[14]....
        /*00c4*/ 	.word	0x00003980


	//   ....[15]....
        /*00c8*/ 	.word	0x00003ef0


	//   ....[16]....
        /*00cc*/ 	.word	0x00003f50


	//   ....[17]....
        /*00d0*/ 	.word	0x00003fb0


	//   ....[18]....
        /*00d4*/ 	.word	0x00004010


	//   ....[19]....
        /*00d8*/ 	.word	0x00004070


	//----- nvinfo : EIATTR_EXIT_INSTR_OFFSETS
	.align		4
.L_1186:
        /*00dc*/ 	.byte	0x04, 0x1c
        /*00de*/ 	.short	(.L_1188 - .L_1187)


	//   ....[0]....
.L_1187:
        /*00e0*/ 	.word	0x00000530


	//   ....[1]....
        /*00e4*/ 	.word	0x000037b0


	//----- nvinfo : EIATTR_MAX_THREADS
	.align		4
.L_1188:
        /*00e8*/ 	.byte	0x04, 0x05
        /*00ea*/ 	.short	(.L_1190 - .L_1189)
.L_1189:
        /*00ec*/ 	.word	0x00000080
        /*00f0*/ 	.word	0x00000001
        /*00f4*/ 	.word	0x00000001


	//----- nvinfo : EIATTR_CRS_STACK_SIZE
	.align		4
.L_1190:
        /*00f8*/ 	.byte	0x04, 0x1e
        /*00fa*/ 	.short	(.L_1192 - .L_1191)
.L_1191:
        /*00fc*/ 	.word	0x00000000
.L_1192:


//--------------------- .nv.info._ZN10layer_norm31ln_parallel_residual_fwd_kernelINS_13Kernel_traitsIf13__nv_bfloat16fS2_fjLj1280ELj1ELj4ELj1ELj16ENS_18Kernel_traits_baseILj1280EfS2_fS2_fjLj128EEEEELb0ELb1ELb0EEEvNS_9FwdParamsE --------------------------
	.section	.nv.info._ZN10layer_norm31ln_parallel_residual_fwd_kernelINS_13Kernel_traitsIf13__nv_bfloat16fS2_fjLj1280ELj1ELj4ELj1ELj16ENS_18Kernel_traits_baseILj1280EfS2_fS2_fjLj128EEEEELb0ELb1ELb0EEEvNS_9FwdParamsE,"",@"SHT_CUDA_INFO"
	.sectionflags	@""
	.align	4


	//----- nvinfo : EIATTR_CUDA_API_VERSION
	.align		4
        /*0000*/ 	.byte	0x04, 0x37
        /*0002*/ 	.short	(.L_1194 - .L_1193)
.L_1193:
        /*0004*/ 	.word	0x00000082


	//----- nvinfo : EIATTR_SW2861232_WAR
	.align		4
.L_1194:
        /*0008*/ 	.byte	0x01, 0x35
	.zero		2


	//----- nvinfo : EIATTR_PARAM_CBANK
	.align		4
        /*000c*/ 	.byte	0x04, 0x0a
        /*000e*/ 	.short	(.L_1196 - .L_1195)
	.align		4
.L_1195:
        /*0010*/ 	.word	index@(.nv.constant0._ZN10layer_norm31ln_parallel_residual_fwd_kernelINS_13Kernel_traitsIf13__nv_bfloat16fS2_fjLj1280ELj1ELj4ELj1ELj16ENS_18Kernel_traits_baseILj1280EfS2_fS2_fjLj128EEEEELb0ELb1ELb0EEEvNS_9FwdParamsE)
        /*0014*/ 	.short	0x0160
        /*0016*/ 	.short	0x00e8


	//----- nvinfo : EIATTR_CBANK_PARAM_SIZE
	.align		4
.L_1196:
        /*0018*/ 	.byte	0x03, 0x19
        /*001a*/ 	.short	0x00e8


	//----- nvinfo : EIATTR_KPARAM_INFO
	.align		4
        /*001c*/ 	.byte	0x04, 0x17
        /*001e*/ 	.short	(.L_1198 - .L_1197)
.L_1197:
        /*0020*/ 	.word	0x00000000
        /*0024*/ 	.short	0x0000
        /*0026*/ 	.short	0x0000
        /*0028*/ 	.byte	0x00, 0xf0, 0xa1, 0x03


	//----- nvinfo : EIATTR_MAXREG_COUNT
	.align		4
.L_1198:
        /*002c*/ 	.byte	0x03, 0x1b
        /*002e*/ 	.short	0x00ff


	//----- nvinfo : EIATTR_MERCURY_ISA_VERSION
	.align		4
        /*0030*/ 	.byte	0x03, 0x5f
        /*0032*/ 	.short	0x0000


	//----- nvinfo : EIATTR_COOP_GROUP_MASK_REGIDS
	.align		4
        /*0034*/ 	.byte	0x04, 0x29
        /*0036*/ 	.short	(.L_1200 - .L_1199)


	//   ....[0]....
.L_1199:
        /*0038*/ 	.word	0xffffffff


	//   ....[1]....
        /*003c*/ 	.word	0xffffffff


	//   ....[2]....
        /*0040*/ 	.word	0xffffffff


	//   ....[3]....
        /*0044*/ 	.word	0xffffffff


	//   ....[4]....
        /*0048*/ 	.word	0xffffffff


	//   ....[5]....
        /*004c*/ 	.word	0xffffffff


	//   ....[6]....
        /*0050*/ 	.word	0xffffffff


	//   ....[7]....
        /*0054*/ 	.word	0xffffffff


	//   ....[8]....
        /*0058*/ 	.word	0xffffffff


	//   ....[9]....
        /*005c*/ 	.word	0xffffffff


	//   ....[10]....
        /*0060*/ 	.word	0xffffffff


	//   ....[11]....
        /*0064*/ 	.word	0xffffffff


	//   ....[12]....
        /*0068*/ 	.word	0xffffffff


	//   ....[13]....
        /*006c*/ 	.word	0xffffffff


	//   ....[14]....
        /*0070*/ 	.word	0xffffffff


	//   ....[15]....
        /*0074*/ 	.word	0xffffffff


	//   ....[16]....
        /*0078*/ 	.word	0xffffffff


	//   ....[17]....
        /*007c*/ 	.word	0xffffffff


	//   ....[18]....
        /*0080*/ 	.word	0xffffffff


	//   ....[19]....
        /*0084*/ 	.word	0xffffffff


	//----- nvinfo : EIATTR_COOP_GROUP_INSTR_OFFSETS
	.align		4
.L_1200:
        /*0088*/ 	.byte	0x04, 0x28
        /*008a*/ 	.short	(.L_1202 - .L_1201)


	//   ....[0]....
.L_1201:
        /*008c*/ 	.word	0x00002610


	//   ....[1]....
        /*0090*/ 	.word	0x00002640


	//   ....[2]....
        /*0094*/ 	.word	0x00002660


	//   ....[3]....
        /*0098*/ 	.word	0x00002680


	//   ....[4]....
        /*009c*/ 	.word	0x000026a0


	//   ....[5]....
        /*00a0*/ 	.word	0x00002be0


	//   ....[6]....
        /*00a4*/ 	.word	0x00002c00


	//   ....[7]....
        /*00a8*/ 	.word	0x00002c20


	//   ....[8]....
        /*00ac*/ 	.word	0x00002c40


	//   ....[9]....
        /*00b0*/ 	.word	0x00002c60


	//   ....[10]....
        /*00b4*/ 	.word	0x00003920


	//   ....[11]....
        /*00b8*/ 	.word	0x000039a0


	//   ....[12]....
        /*00bc*/ 	.word	0x00003a00


	//   ....[13]....
        /*00c0*/ 	.word	0x00003a60


	//   ....[14]....
        /*00c4*/ 	.word	0x00003ac0


	//   ....[15]....
        /*00c8*/ 	.word	0x00004040


	//   ....[16]....
        /*00cc*/ 	.word	0x000040a0


	//   ....[17]....
        /*00d0*/ 	.word	0x00004100


	//   ....[18]....
        /*00d4*/ 	.word	0x00004160


	//   ....[19]....
        /*00d8*/ 	.word	0x000041d0


	//----- nvinfo : EIATTR_EXIT_INSTR_OFFSETS
	.align		4
.L_1202:
        /*00dc*/ 	.byte	0x04, 0x1c
        /*00de*/ 	.short	(.L_1204 - .L_1203)


	//   ....[0]....
.L_1203:
        /*00e0*/ 	.word	0x000006e0


	//   ....[1]....
        /*00e4*/ 	.word	0x000038c0


	//----- nvinfo : EIATTR_MAX_THREADS
	.align		4
.L_1204:
        /*00e8*/ 	.byte	0x04, 0x05
        /*00ea*/ 	.short	(.L_1206 - .L_1205)
.L_1205:
        /*00ec*/ 	.word	0x00000080
        /*00f0*/ 	.word	0x00000001
        /*00f4*/ 	.word	0x00000001


	//----- nvinfo : EIATTR_CRS_STACK_SIZE
	.align		4
.L_1206:
        /*00f8*/ 	.byte	0x04, 0x1e
        /*00fa*/ 	.short	(.L_1208 - .L_1207)
.L_1207:
        /*00fc*/ 	.word	0x00000000
.L_1208:


//--------------------- .nv.info._ZN10layer_norm31ln_parallel_residual_fwd_kernelINS_13Kernel_traitsIf13__nv_bfloat16fS2_fjLj1280ELj1ELj4ELj1ELj16ENS_18Kernel_traits_baseILj1280EfS2_fS2_fjLj128EEEEELb0ELb1ELb1EEEvNS_9FwdParamsE --------------------------
	.section	.nv.info._ZN10layer_norm31ln_parallel_residual_fwd_kernelINS_13Kernel_traitsIf13__nv_bfloat16fS2_fjLj1280ELj1ELj4ELj1ELj16ENS_18Kernel_traits_baseILj1280EfS2_fS2_fjLj128EEEEELb0ELb1ELb1EEEvNS_9FwdParamsE,"",@"SHT_CUDA_INFO"
	.sectionflags	@""
	.align	4


	//----- nvinfo : EIATTR_CUDA_API_VERSION
	.align		4
        /*0000*/ 	.byte	0x04, 0x37
        /*0002*/ 	.short	(.L_1210 - .L_1209)
.L_1209:
        /*0004*/ 	.word	0x00000082


	//----- nvinfo : EIATTR_SW2861232_WAR
	.align		4
.L_1210:
        /*0008*/ 	.byte	0x01, 0x35
	.zero		2


	//----- nvinfo : EIATTR_PARAM_CBANK
	.align		4
        /*000c*/ 	.byte	0x04, 0x0a
        /*000e*/ 	.short	(.L_1212 - .L_1211)
	.align		4
.L_1211:
        /*0010*/ 	.word	index@(.nv.constant0._ZN10layer_norm31ln_parallel_residual_fwd_kernelINS_13Kernel_traitsIf13__nv_bfloat16fS2_fjLj1280ELj1ELj4ELj1ELj16ENS_18Kernel_traits_baseILj1280EfS2_fS2_fjLj128EEEEELb0ELb1ELb1EEEvNS_9FwdParamsE)
        /*0014*/ 	.short	0x0160
        /*0016*/ 	.short	0x00e8


	//----- nvinfo : EIATTR_CBANK_PARAM_SIZE
	.align		4
.L_1212:
        /*0018*/ 	.byte	0x03, 0x19
        /*001a*/ 	.short	0x00e8


	//----- nvinfo : EIATTR_KPARAM_INFO
	.align		4
        /*001c*/ 	.byte	0x04, 0x17
        /*001e*/ 	.short	(.L_1214 - .L_1213)
.L_1213:
        /*0020*/ 	.word	0x00000000
        /*0024*/ 	.short	0x0000
        /*0026*/ 	.short	0x0000
        /*0028*/ 	.byte	0x00, 0xf0, 0xa1, 0x03


	//----- nvinfo : EIATTR_MAXREG_COUNT
	.align		4
.L_1214:
        /*002c*/ 	.byte	0x03, 0x1b
        /*002e*/ 	.short	0x00ff


	//----- nvinfo : EIATTR_MERCURY_ISA_VERSION
	.align		4
        /*0030*/ 	.byte	0x03, 0x5f
        /*0032*/ 	.short	0x0000


	//----- nvinfo : EIATTR_COOP_GROUP_MASK_REGIDS
	.align		4
        /*0034*/ 	.byte	0x04, 0x29
        /*0036*/ 	.short	(.L_1216 - .L_1215)


	//   ....[0]....
.L_1215:
        /*0038*/ 	.word	0xffffffff


	//   ....[1]....
        /*003c*/ 	.word	0xffffffff


	//   ....[2]....
        /*0040*/ 	.word	0xffffffff


	//   ....[3]....
        /*0044*/ 	.word	0xffffffff


	//   ....[4]....
        /*0048*/ 	.word	0xffffffff


	//   ....[5]....
        /*004c*/ 	.word	0xffffffff


	//   ....[6]....
        /*0050*/ 	.word	0xffffffff


	//   ....[7]....
        /*0054*/ 	.word	0xffffffff


	//   ....[8]....
        /*0058*/ 	.word	0xffffffff


	//   ....[9]....
        /*005c*/ 	.word	0xffffffff


	//   ....[10]....
        /*0060*/ 	.word	0xffffffff


	//   ....[11]....
        /*0064*/ 	.word	0xffffffff


	//   ....[12]....
        /*0068*/ 	.word	0xffffffff


	//   ....[13]....
        /*006c*/ 	.word	0xffffffff


	//   ....[14]....
        /*0070*/ 	.word	0xffffffff


	//   ....[15]....
        /*0074*/ 	.word	0xffffffff


	//   ....[16]....
        /*0078*/ 	.word	0xffffffff


	//   ....[17]....
        /*007c*/ 	.word	0xffffffff


	//   ....[18]....
        /*0080*/ 	.word	0xffffffff


	//   ....[19]....
        /*0084*/ 	.word	0xffffffff


	//----- nvinfo : EIATTR_COOP_GROUP_INSTR_OFFSETS
	.align		4
.L_1216:
        /*0088*/ 	.byte	0x04, 0x28
        /*008a*/ 	.short	(.L_1218 - .L_1217)


	//   ....[0]....
.L_1217:
        /*008c*/ 	.word	0x00001f50


	//   ....[1]....
        /*0090*/ 	.word	0x00001f80


	//   ....[2]....
        /*0094*/ 	.word	0x00001fa0


	//   ....[3]....
        /*0098*/ 	.word	0x00001fc0


	//   ....[4]....
        /*009c*/ 	.word	0x00001fe0


	//   ....[5]....
        /*00a0*/ 	.word	0x00002510


	//   ....[6]....
        /*00a4*/ 	.word	0x00002530


	//   ....[7]....
        /*00a8*/ 	.word	0x00002550


	//   ....[8]....
        /*00ac*/ 	.word	0x00002570


	//   ....[9]....
        /*00b0*/ 	.word	0x00002590


	//   ....[10]....
        /*00b4*/ 	.word	0x000030c0


	//   ....[11]....
        /*00b8*/ 	.word	0x00003120


	//   ....[12]....
        /*00bc*/ 	.word	0x00003180


	//   ....[13]....
        /*00c0*/ 	.word	0x000031e0


	//   ....[14]....
        /*00c4*/ 	.word	0x00003240


	//   ....[15]....
        /*00c8*/ 	.word	0x000037b0


	//   ....[16]....
        /*00cc*/ 	.word	0x00003810


	//   ....[17]....
        /*00d0*/ 	.word	0x00003870


	//   ....[18]....
        /*00d4*/ 	.word	0x000038d0


	//   ....[19]....
        /*00d8*/ 	.word	0x00003930


	//----- nvinfo : EIATTR_EXIT_INSTR_OFFSETS
	.align		4
.L_1218:
        /*00dc*/ 	.byte	0x04, 0x1c
        /*00de*/ 	.short	(.L_1220 - .L_1219)


	//   ....[0]....
.L_1219:
        /*00e0*/ 	.word	0x000002d0


	//   ....[1]....
        /*00e4*/ 	.word	0x00003070


	//----- nvinfo : EIATTR_MAX_THREADS
	.align		4
.L_1220:
        /*00e8*/ 	.byte	0x04, 0x05
        /*00ea*/ 	.short	(.L_1222 - .L_1221)
.L_1221:
        /*00ec*/ 	.word	0x00000080
        /*00f0*/ 	.word	0x00000001
        /*00f4*/ 	.word	0x00000001


	//----- nvinfo : EIATTR_CRS_STACK_SIZE
	.align		4
.L_1222:
        /*00f8*/ 	.byte	0x04, 0x1e
        /*00fa*/ 	.short	(.L_1224 - .L_1223)
.L_1223:
        /*00fc*/ 	.word	0x00000000
.L_1224:


//--------------------- .nv.info._ZN10layer_norm31ln_parallel_residual_fwd_kernelINS_13Kernel_traitsIf13__nv_bfloat16fS2_fjLj1280ELj1ELj4ELj1ELj16ENS_18Kernel_traits_baseILj1280EfS2_fS2_fjLj128EEEEELb1ELb0ELb0EEEvNS_9FwdParamsE --------------------------
	.section	.nv.info._ZN10layer_norm31ln_parallel_residual_fwd_kernelINS_13Kernel_traitsIf13__nv_bfloat16fS2_fjLj1280ELj1ELj4ELj1ELj16ENS_18Kernel_traits_baseILj1280EfS2_fS2_fjLj128EEEEELb1ELb0ELb0EEEvNS_9FwdParamsE,"",@"SHT_CUDA_INFO"
	.sectionflags	@""
	.align	4


	//----- nvinfo : EIATTR_CUDA_API_VERSION
	.align		4
        /*0000*/ 	.byte	0x04, 0x37
        /*0002*/ 	.short	(.L_1226 - .L_1225)
.L_1225:
        /*0004*/ 	.word	0x00000082


	//----- nvinfo : EIATTR_SW2861232_WAR
	.align		4
.L_1226:
        /*0008*/ 	.byte	0x01, 0x35
	.zero		2


	//----- nvinfo : EIATTR_PARAM_CBANK
	.align		4
        /*000c*/ 	.byte	0x04, 0x0a
        /*000e*/ 	.short	(.L_1228 - .L_1227)
	.align		4
.L_1227:
        /*0010*/ 	.word	index@(.nv.constant0._ZN10layer_norm31ln_parallel_residual_fwd_kernelINS_13Kernel_traitsIf13__nv_bfloat16fS2_fjLj1280ELj1ELj4ELj1ELj16ENS_18Kernel_traits_baseILj1280EfS2_fS2_fjLj128EEEEELb1ELb0ELb0EEEvNS_9FwdParamsE)
        /*0014*/ 	.short	0x0160
        /*0016*/ 	.short	0x00e8


	//----- nvinfo : EIATTR_CBANK_PARAM_SIZE
	.align		4
.L_1228:
        /*0018*/ 	.byte	0x03, 0x19
        /*001a*/ 	.short	0x00e8


	//----- nvinfo : EIATTR_KPARAM_INFO
	.align		4
        /*001c*/ 	.byte	0x04, 0x17
        /*001e*/ 	.short	(.L_1230 - .L_1229)
.L_1229:
        /*0020*/ 	.word	0x00000000
        /*0024*/ 	.short	0x0000
        /*0026*/ 	.short	0x0000
        /*0028*/ 	.byte	0x00, 0xf0, 0xa1, 0x03


	//----- nvinfo : EIATTR_MAXREG_COUNT
	.align		4
.L_1230:
        /*002c*/ 	.byte	0x03, 0x1b
        /*002e*/ 	.short	0x00ff


	//----- nvinfo : EIATTR_MERCURY_ISA_VERSION
	.align		4
        /*0030*/ 	.byte	0x03, 0x5f
        /*0032*/ 	.short	0x0000


	//----- nvinfo : EIATTR_COOP_GROUP_MASK_REGIDS
	.align		4
        /*0034*/ 	.byte	0x04, 0x29
        /*0036*/ 	.short	(.L_1232 - .L_1231)


	//   ....[0]....
.L_1231:
        /*0038*/ 	.word	0xffffffff


	//   ....[1]....
        /*003c*/ 	.word	0xffffffff


	//   ....[2]....
        /*0040*/ 	.word	0xffffffff


	//   ....[3]....
        /*0044*/ 	.word	0xffffffff


	//   ....[4]....
        /*0048*/ 	.word	0xffffffff


	//   ....[5]....
        /*004c*/ 	.word	0xffffffff


	//   ....[6]....
        /*0050*/ 	.word	0xffffffff


	//   ....[7]....
        /*0054*/ 	.word	0xffffffff


	//   ....[8]....
        /*0058*/ 	.word	0xffffffff


	//   ....[9]....
        /*005c*/ 	.word	0xffffffff


	//   ....[10]....
        /*0060*/ 	.word	0xffffffff


	//   ....[11]....
        /*0064*/ 	.word	0xffffffff


	//   ....[12]....
        /*0068*/ 	.word	0xffffffff


	//   ....[13]....
        /*006c*/ 	.word	0xffffffff


	//   ....[14]....
        /*0070*/ 	.word	0xffffffff


	//   ....[15]....
        /*0074*/ 	.word	0xffffffff


	//   ....[16]....
        /*0078*/ 	.word	0xffffffff


	//   ....[17]....
        /*007c*/ 	.word	0xffffffff


	//   ....[18]....
        /*0080*/ 	.word	0xffffffff


	//   ....[19]....
        /*0084*/ 	.word	0xffffffff


	//----- nvinfo : EIATTR_COOP_GROUP_INSTR_OFFSETS
	.align		4
.L_1232:
        /*0088*/ 	.byte	0x04, 0x28
        /*008a*/ 	.short	(.L_1234 - .L_1233)


	//   ....[0]....
.L_1233:
        /*008c*/ 	.word	0x0001df70


	//   ....[1]....
        /*0090*/ 	.word	0x0001dfa0


	//   ....[2]....
        /*0094*/ 	.word	0x0001dfd0


	//   ....[3]....
        /*0098*/ 	.word	0x0001dff0


	//   ....[4]....
        /*009c*/ 	.word	0x0001e010


	//   ....[5]....
        /*00a0*/ 	.word	0x0001e550


	//   ....[6]....
        /*00a4*/ 	.word	0x0001e570


	//   ....[7]....
        /*00a8*/ 	.word	0x0001e590


	//   ....[8]....
        /*00ac*/ 	.word	0x0001e5b0


	//   ....[9]....
        /*00b0*/ 	.word	0x0001e5d0


	//   ....[10]....
        /*00b4*/ 	.word	0x0001f720


	//   ....[11]....
        /*00b8*/ 	.word	0x0001f7a0


	//   ....[12]....
        /*00bc*/ 	.word	0x0001f800


	//   ....[13]....
        /*00c0*/ 	.word	0x0001f860


	//   ....[14]....
        /*00c4*/ 	.word	0x0001f8c0


	//   ....[15]....
        /*00c8*/ 	.word	0x0001fe50


	//   ....[16]....
        /*00cc*/ 	.word	0x0001feb0


	//   ....[17]....
        /*00d0*/ 	.word	0x0001ff10


	//   ....[18]....
        /*00d4*/ 	.word	0x0001ff70


	//   ....[19]....
        /*00d8*/ 	.word	0x0001ffe0


	//----- nvinfo : EIATTR_EXIT_INSTR_OFFSETS
	.align		4
.L_1234:
        /*00dc*/ 	.byte	0x04, 0x1c
        /*00de*/ 	.short	(.L_1236 - .L_1235)


	//   ....[0]....
.L_1235:
        /*00e0*/ 	.word	0x000010d0


	//   ....[1]....
        /*00e4*/ 	.word	0x0001f6c0


	//----- nvinfo : EIATTR_MAX_THREADS
	.align		4
.L_1236:
        /*00e8*/ 	.byte	0x04, 0x05
        /*00ea*/ 	.short	(.L_1238 - .L_1237)
.L_1237:
        /*00ec*/ 	.word	0x00000080
        /*00f0*/ 	.word	0x00000001
        /*00f4*/ 	.word	0x00000001


	//----- nvinfo : EIATTR_CRS_STACK_SIZE
	.align		4
.L_1238:
        /*00f8*/ 	.byte	0x04, 0x1e
        /*00fa*/ 	.short	(.L_1240 - .L_1239)
.L_1239:
        /*00fc*/ 	.word	0x00000000
.L_1240:


//--------------------- .nv.info._ZN10layer_norm31ln_parallel_residual_fwd_kernelINS_13Kernel_traitsIf13__nv_bfloat16fS2_fjLj1280ELj1ELj4ELj1ELj16ENS_18Kernel_traits_baseILj1280EfS2_fS2_fjLj128EEEEELb1ELb0ELb1EEEvNS_9FwdParamsE --------------------------
	.section	.nv.info._ZN10layer_norm31ln_parallel_residual_fwd_kernelINS_13Kernel_traitsIf13__nv_bfloat16fS2_fjLj1280ELj1ELj4ELj1ELj16ENS_18Kernel_traits_baseILj1280EfS2_fS2_fjLj128EEEEELb1ELb0ELb1EEEvNS_9FwdParamsE,"",@"SHT_CUDA_INFO"
	.sectionflags	@""
	.align	4


	//----- nvinfo : EIATTR_CUDA_API_VERSION
	.align		4
        /*0000*/ 	.byte	0x04, 0x37
        /*0002*/ 	.short	(.L_1242 - .L_1241)
.L_1241:
        /*0004*/ 	.word	0x00000082


	//----- nvinfo : EIATTR_SW2861232_WAR
	.align		4
.L_1242:
        /*0008*/ 	.byte	0x01, 0x35
	.zero		2


	//----- nvinfo : EIATTR_PARAM_CBANK
	.align		4
        /*000c*/ 	.byte	0x04, 0x0a
        /*000e*/ 	.short	(.L_1244 - .L_1243)
	.align		4
.L_1243:
        /*0010*/ 	.word	index@(.nv.constant0._ZN10layer_norm31ln_parallel_residual_fwd_kernelINS_13Kernel_traitsIf13__nv_bfloat16fS2_fjLj1280ELj1ELj4ELj1ELj16ENS_18Kernel_traits_baseILj1280EfS2_fS2_fjLj128EEEEELb1ELb0ELb1EEEvNS_9FwdParamsE)
        /*0014*/ 	.short	0x0160
        /*0016*/ 	.short	0x00e8


	//----- nvinfo : EIATTR_CBANK_PARAM_SIZE
	.align		4
.L_1244:
        /*0018*/ 	.byte	0x03, 0x19
        /*001a*/ 	.short	0x00e8


	//----- nvinfo : EIATTR_KPARAM_INFO
	.align		4
        /*001c*/ 	.byte	0x04, 0x17
        /*001e*/ 	.short	(.L_1246 - .L_1245)
.L_1245:
        /*0020*/ 	.word	0x00000000
        /*0024*/ 	.short	0x0000
        /*0026*/ 	.short	0x0000
        /*0028*/ 	.byte	0x00, 0xf0, 0xa1, 0x03


	//----- nvinfo : EIATTR_MAXREG_COUNT
	.align		4
.L_1246:
        /*002c*/ 	.byte	0x03, 0x1b
        /*002e*/ 	.short	0x00ff


	//----- nvinfo : EIATTR_MERCURY_ISA_VERSION
	.align		4
        /*0030*/ 	.byte	0x03, 0x5f
        /*0032*/ 	.short	0x0000


	//----- nvinfo : EIATTR_COOP_GROUP_MASK_REGIDS
	.align		4
        /*0034*/ 	.byte	0x04, 0x29
        /*0036*/ 	.short	(.L_1248 - .L_1247)


	//   ....[0]....
.L_1247:
        /*0038*/ 	.word	0xffffffff


	//   ....[1]....
        /*003c*/ 	.word	0xffffffff


	//   ....[2]....
        /*0040*/ 	.word	0xffffffff


	//   ....[3]....
        /*0044*/ 	.word	0xffffffff


	//   ....[4]....
        /*0048*/ 	.word	0xffffffff


	//   ....[5]....
        /*004c*/ 	.word	0xffffffff


	//   ....[6]....
        /*0050*/ 	.word	0xffffffff


	//   ....[7]....
        /*0054*/ 	.word	0xffffffff


	//   ....[8]....
        /*0058*/ 	.word	0xffffffff


	//   ....[9]....
        /*005c*/ 	.word	0xffffffff


	//   ....[10]....
        /*0060*/ 	.word	0xffffffff


	//   ....[11]....
        /*0064*/ 	.word	0xffffffff


	//   ....[12]....
        /*0068*/ 	.word	0xffffffff


	//   ....[13]....
        /*006c*/ 	.word	0xffffffff


	//   ....[14]....
        /*0070*/ 	.word	0xffffffff


	//   ....[15]....
        /*0074*/ 	.word	0xffffffff


	//   ....[16]....
        /*0078*/ 	.word	0xffffffff


	//   ....[17]....
        /*007c*/ 	.word	0xffffffff


	//   ....[18]....
        /*0080*/ 	.word	0xffffffff


	//   ....[19]....
        /*0084*/ 	.word	0xffffffff


	//----- nvinfo : EIATTR_COOP_GROUP_INSTR_OFFSETS
	.align		4
.L_1248:
        /*0088*/ 	.byte	0x04, 0x28
        /*008a*/ 	.short	(.L_1250 - .L_1249)


	//   ....[0]....
.L_1249:
        /*008c*/ 	.word	0x0001d2d0


	//   ....[1]....
        /*0090*/ 	.word	0x0001d300


	//   ....[2]....
        /*0094*/ 	.word	0x0001d320


	//   ....[3]....
        /*0098*/ 	.word	0x0001d340


	//   ....[4]....
        /*009c*/ 	.word	0x0001d360


	//   ....[5]....
        /*00a0*/ 	.word	0x0001d890


	//   ....[6]....
        /*00a4*/ 	.word	0x0001d8b0


	//   ....[7]....
        /*00a8*/ 	.word	0x0001d8d0


	//   ....[8]....
        /*00ac*/ 	.word	0x0001d8f0


	//   ....[9]....
        /*00b0*/ 	.word	0x0001d910


	//   ....[10]....
        /*00b4*/ 	.word	0x0001e920


	//   ....[11]....
        /*00b8*/ 	.word	0x0001e980


	//   ....[12]....
        /*00bc*/ 	.word	0x0001e9e0


	//   ....[13]....
        /*00c0*/ 	.word	0x0001ea40


	//   ....[14]....
        /*00c4*/ 	.word	0x0001eaa0


	//   ....[15]....
        /*00c8*/ 	.word	0x0001f010


	//   ....[16]....
        /*00cc*/ 	.word	0x0001f070


	//   ....[17]....
        /*00d0*/ 	.word	0x0001f0d0


	//   ....[18]....
        /*00d4*/ 	.word	0x0001f130


	//   ....[19]....
        /*00d8*/ 	.word	0x0001f190


	//----- nvinfo : EIATTR_EXIT_INSTR_OFFSETS
	.align		4
.L_1250:
        /*00dc*/ 	.byte	0x04, 0x1c
        /*00de*/ 	.short	(.L_1252 - .L_1251)


	//   ....[0]....
.L_1251:
        /*00e0*/ 	.word	0x00000990


	//   ....[1]....
        /*00e4*/ 	.word	0x0001e8d0


	//----- nvinfo : EIATTR_MAX_THREADS
	.align		4
.L_1252:
        /*00e8*/ 	.byte	0x04, 0x05
        /*00ea*/ 	.short	(.L_1254 - .L_1253)
.L_1253:
        /*00ec*/ 	.word	0x00000080
        /*00f0*/ 	.word	0x00000001
        /*00f4*/ 	.word	0x00000001


	//----- nvinfo : EIATTR_CRS_STACK_SIZE
	.align		4
.L_1254:
        /*00f8*/ 	.byte	0x04, 0x1e
        /*00fa*/ 	.short	(.L_1256 - .L_1255)
.L_1255:
        /*00fc*/ 	.word	0x00000000
.L_1256:


//--------------------- .nv.info._ZN10layer_norm31ln_parallel_residual_fwd_kernelINS_13Kernel_traitsIf13__nv_bfloat16fS2_fjLj1280ELj1ELj4ELj1ELj16ENS_18Kernel_traits_baseILj1280EfS2_fS2_fjLj128EEEEELb1ELb1ELb0EEEvNS_9FwdParamsE --------------------------
	.section	.nv.info._ZN10layer_norm31ln_parallel_residual_fwd_kernelINS_13Kernel_traitsIf13__nv_bfloat16fS2_fjLj1280ELj1ELj4ELj1ELj16ENS_18Kernel_traits_baseILj1280EfS2_fS2_fjLj128EEEEELb1ELb1ELb0EEEvNS_9FwdParamsE,"",@"SHT_CUDA_INFO"
	.sectionflags	@""
	.align	4


	//----- nvinfo : EIATTR_CUDA_API_VERSION
	.align		4
        /*0000*/ 	.byte	0x04, 0x37
        /*0002*/ 	.short	(.L_1258 - .L_1257)
.L_1257:
        /*0004*/ 	.word	0x00000082


	//----- nvinfo : EIATTR_SW2861232_WAR
	.align		4
.L_1258:
        /*0008*/ 	.byte	0x01, 0x35
	.zero		2


	//----- nvinfo : EIATTR_PARAM_CBANK
	.align		4
        /*000c*/ 	.byte	0x04, 0x0a
        /*000e*/ 	.short	(.L_1260 - .L_1259)
	.align		4
.L_1259:
        /*0010*/ 	.word	index@(.nv.constant0._ZN10layer_norm31ln_parallel_residual_fwd_kernelINS_13Kernel_traitsIf13__nv_bfloat16fS2_fjLj1280ELj1ELj4ELj1ELj16ENS_18Kernel_traits_baseILj1280EfS2_fS2_fjLj128EEEEELb1ELb1ELb0EEEvNS_9FwdParamsE)
        /*0014*/ 	.short	0x0160
        /*0016*/ 	.short	0x00e8


	//----- nvinfo : EIATTR_CBANK_PARAM_SIZE
	.align		4
.L_1260:
        /*0018*/ 	.byte	0x03, 0x19
        /*001a*/ 	.short	0x00e8


	//----- nvinfo : EIATTR_KPARAM_INFO
	.align		4
        /*001c*/ 	.byte	0x04, 0x17
        /*001e*/ 	.short	(.L_1262 - .L_1261)
.L_1261:
        /*0020*/ 	.word	0x00000000
        /*0024*/ 	.short	0x0000
        /*0026*/ 	.short	0x0000
        /*0028*/ 	.byte	0x00, 0xf0, 0xa1, 0x03


	//----- nvinfo : EIATTR_MAXREG_COUNT
	.align		4
.L_1262:
        /*002c*/ 	.byte	0x03, 0x1b
        /*002e*/ 	.short	0x00ff


	//----- nvinfo : EIATTR_MERCURY_ISA_VERSION
	.align		4
        /*0030*/ 	.byte	0x03, 0x5f
        /*0032*/ 	.short	0x0000


	//----- nvinfo : EIATTR_COOP_GROUP_MASK_REGIDS
	.align		4
        /*0034*/ 	.byte	0x04, 0x29
        /*0036*/ 	.short	(.L_1264 - .L_1263)


	//   ....[0]....
.L_1263:
        /*0038*/ 	.word	0xffffffff


	//   ....[1]....
        /*003c*/ 	.word	0xffffffff


	//   ....[2]....
        /*0040*/ 	.word	0xffffffff


	//   ....[3]....
        /*0044*/ 	.word	0xffffffff


	//   ....[4]....
        /*0048*/ 	.word	0xffffffff


	//   ....[5]....
        /*004c*/ 	.word	0xffffffff


	//   ....[6]....
        /*0050*/ 	.word	0xffffffff


	//   ....[7]....
        /*0054*/ 	.word	0xffffffff


	//   ....[8]....
        /*0058*/ 	.word	0xffffffff


	//   ....[9]....
        /*005c*/ 	.word	0xffffffff


	//   ....[10]....
        /*0060*/ 	.word	0xffffffff


	//   ....[11]....
        /*0064*/ 	.word	0xffffffff


	//   ....[12]....
        /*0068*/ 	.word	0xffffffff


	//   ....[13]....
        /*006c*/ 	.word	0xffffffff


	//   ....[14]....
        /*0070*/ 	.word	0xffffffff


	//   ....[15]....
        /*0074*/ 	.word	0xffffffff


	//   ....[16]....
        /*0078*/ 	.word	0xffffffff


	//   ....[17]....
        /*007c*/ 	.word	0xffffffff


	//   ....[18]....
        /*0080*/ 	.word	0xffffffff


	//   ....[19]....
        /*0084*/ 	.word	0xffffffff


	//----- nvinfo : EIATTR_COOP_GROUP_INSTR_OFFSETS
	.align		4
.L_1264:
        /*0088*/ 	.byte	0x04, 0x28
        /*008a*/ 	.short	(.L_1266 - .L_1265)


	//   ....[0]....
.L_1265:
        /*008c*/ 	.word	0x0001da70


	//   ....[1]....
        /*0090*/ 	.word	0x0001daa0


	//   ....[2]....
        /*0094*/ 	.word	0x0001dad0


	//   ....[3]....
        /*0098*/ 	.word	0x0001daf0


	//   ....[4]....
        /*009c*/ 	.word	0x0001db10


	//   ....[5]....
        /*00a0*/ 	.word	0x0001e050


	//   ....[6]....
        /*00a4*/ 	.word	0x0001e070


	//   ....[7]....
        /*00a8*/ 	.word	0x0001e090


	//   ....[8]....
        /*00ac*/ 	.word	0x0001e0b0


	//   ....[9]....
        /*00b0*/ 	.word	0x0001e0d0


	//   ....[10]....
        /*00b4*/ 	.word	0x0001edb0


	//   ....[11]....
        /*00b8*/ 	.word	0x0001ee20


	//   ....[12]....
        /*00bc*/ 	.word	0x0001ee80


	//   ....[13]....
        /*00c0*/ 	.word	0x0001eee0


	//   ....[14]....
        /*00c4*/ 	.word	0x0001ef40


	//   ....[15]....
        /*00c8*/ 	.word	0x0001f4e0


	//   ....[16]....
        /*00cc*/ 	.word	0x0001f540


	//   ....[17]....
        /*00d0*/ 	.word	0x0001f5a0


	//   ....[18]....
        /*00d4*/ 	.word	0x0001f600


	//   ....[19]....
        /*00d8*/ 	.word	0x0001f670


	//----- nvinfo : EIATTR_EXIT_INSTR_OFFSETS
	.align		4
.L_1266:
        /*00dc*/ 	.byte	0x04, 0x1c
        /*00de*/ 	.short	(.L_1268 - .L_1267)


	//   ....[0]....
.L_1267:
        /*00e0*/ 	.word	0x00000bd0


	//   ....[1]....
        /*00e4*/ 	.word	0x0001ed60


	//----- nvinfo : EIATTR_MAX_THREADS
	.align		4
.L_1268:
        /*00e8*/ 	.byte	0x04, 0x05
        /*00ea*/ 	.short	(.L_1270 - .L_1269)
.L_1269:
        /*00ec*/ 	.word	0x00000080
        /*00f0*/ 	.word	0x00000001
        /*00f4*/ 	.word	0x00000001


	//----- nvinfo : EIATTR_CRS_STACK_SIZE
	.align		4
.L_1270:
        /*00f8*/ 	.byte	0x04, 0x1e
        /*00fa*/ 	.short	(.L_1272 - .L_1271)
.L_1271:
        /*00fc*/ 	.word	0x00000000
.L_1272:


//--------------------- .nv.info._ZN10layer_norm31ln_parallel_residual_fwd_kernelINS_13Kernel_traitsIf13__nv_bfloat16fS2_fjLj1280ELj1ELj4ELj1ELj16ENS_18Kernel_traits_baseILj1280EfS2_fS2_fjLj128EEEEELb1ELb1ELb1EEEvNS_9FwdParamsE --------------------------
	.section	.nv.info._ZN10layer_norm31ln_parallel_residual_fwd_kernelINS_13Kernel_traitsIf13__nv_bfloat16fS2_fjLj1280ELj1ELj4ELj1ELj16ENS_18Kernel_traits_baseILj1280EfS2_fS2_fjLj128EEEEELb1ELb1ELb1EEEvNS_9FwdParamsE,"",@"SHT_CUDA_INFO"
	.sectionflags	@""
	.align	4


	//----- nvinfo : EIATTR_CUDA_API_VERSION
	.align		4
        /*0000*/ 	.byte	0x04, 0x37
        /*0002*/ 	.short	(.L_1274 - .L_1273)
.L_1273:
        /*0004*/ 	.word	0x00000082


	//----- nvinfo : EIATTR_SW2861232_WAR
	.align		4
.L_1274:
        /*0008*/ 	.byte	0x01, 0x35
	.zero		2


	//----- nvinfo : EIATTR_PARAM_CBANK
	.align		4
        /*000c*/ 	.byte	0x04, 0x0a
        /*000e*/ 	.short	(.L_1276 - .L_1275)
	.align		4
.L_1275:
        /*0010*/ 	.word	index@(.nv.constant0._ZN10layer_norm31ln_parallel_residual_fwd_kernelINS_13Kernel_traitsIf13__nv_bfloat16fS2_fjLj1280ELj1ELj4ELj1ELj16ENS_18Kernel_traits_baseILj1280EfS2_fS2_fjLj128EEEEELb1ELb1ELb1EEEvNS_9FwdParamsE)
        /*0014*/ 	.short	0x0160
        /*0016*/ 	.short	0x00e8


	//----- nvinfo : EIATTR_CBANK_PARAM_SIZE
	.align		4
.L_1276:
        /*0018*/ 	.byte	0x03, 0x19
        /*001a*/ 	.short	0x00e8


	//----- nvinfo : EIATTR_KPARAM_INFO
	.align		4
        /*001c*/ 	.byte	0x04, 0x17
        /*001e*/ 	.short	(.L_1278 - .L_1277)
.L_1277:
        /*0020*/ 	.word	0x00000000
        /*0024*/ 	.short	0x0000
        /*0026*/ 	.short	0x0000
        /*0028*/ 	.byte	0x00, 0xf0, 0xa1, 0x03


	//----- nvinfo : EIATTR_MAXREG_COUNT
	.align		4
.L_1278:
        /*002c*/ 	.byte	0x03, 0x1b
        /*002e*/ 	.short	0x00ff


	//----- nvinfo : EIATTR_MERCURY_ISA_VERSION
	.align		4
        /*0030*/ 	.byte	0x03, 0x5f
        /*0032*/ 	.short	0x0000


	//----- nvinfo : EIATTR_COOP_GROUP_MASK_REGIDS
	.align		4
        /*0034*/ 	.byte	0x04, 0x29
        /*0036*/ 	.short	(.L_1280 - .L_1279)


	//   ....[0]....
.L_1279:
        /*0038*/ 	.word	0xffffffff


	//   ....[1]....
        /*003c*/ 	.word	0xffffffff


	//   ....[2]....
        /*0040*/ 	.word	0xffffffff


	//   ....[3]....
        /*0044*/ 	.word	0xffffffff


	//   ....[4]....
        /*0048*/ 	.word	0xffffffff


	//   ....[5]....
        /*004c*/ 	.word	0xffffffff


	//   ....[6]....
        /*0050*/ 	.word	0xffffffff


	//   ....[7]....
        /*0054*/ 	.word	0xffffffff


	//   ....[8]....
        /*0058*/ 	.word	0xffffffff


	//   ....[9]....
        /*005c*/ 	.word	0xffffffff


	//   ....[10]....
        /*0060*/ 	.word	0xffffffff


	//   ....[11]....
        /*0064*/ 	.word	0xffffffff


	//   ....[12]....
        /*0068*/ 	.word	0xffffffff


	//   ....[13]....
        /*006c*/ 	.word	0xffffffff


	//   ....[14]....
        /*0070*/ 	.word	0xffffffff


	//   ....[15]....
        /*0074*/ 	.word	0xffffffff


	//   ....[16]....
        /*0078*/ 	.word	0xffffffff


	//   ....[17]....
        /*007c*/ 	.word	0xffffffff


	//   ....[18]....
        /*0080*/ 	.word	0xffffffff


	//   ....[19]....
        /*0084*/ 	.word	0xffffffff


	//----- nvinfo : EIATTR_COOP_GROUP_INSTR_OFFSETS
	.align		4
.L_1280:
        /*0088*/ 	.byte	0x04, 0x28
        /*008a*/ 	.short	(.L_1282 - .L_1281)


	//   ....[0]....
.L_1281:
        /*008c*/ 	.word	0x0001d070


	//   ....[1]....
        /*0090*/ 	.word	0x0001d0a0


	//   ....[2]....
        /*0094*/ 	.word	0x0001d0c0


	//   ....[3]....
        /*0098*/ 	.word	0x0001d0e0


	//   ....[4]....
        /*009c*/ 	.word	0x0001d100


	//   ....[5]....
        /*00a0*/ 	.word	0x0001d630


	//   ....[6]....
        /*00a4*/ 	.word	0x0001d650


	//   ....[7]....
        /*00a8*/ 	.word	0x0001d670


	//   ....[8]....
        /*00ac*/ 	.word	0x0001d690


	//   ....[9]....
        /*00b0*/ 	.word	0x0001d6b0


	//   ....[10]....
        /*00b4*/ 	.word	0x0001e200


	//   ....[11]....
        /*00b8*/ 	.word	0x0001e260


	//   ....[12]....
        /*00bc*/ 	.word	0x0001e2c0


	//   ....[13]....
        /*00c0*/ 	.word	0x0001e320


	//   ....[14]....
        /*00c4*/ 	.word	0x0001e380


	//   ....[15]....
        /*00c8*/ 	.word	0x0001e8f0


	//   ....[16]....
        /*00cc*/ 	.word	0x0001e950


	//   ....[17]....
        /*00d0*/ 	.word	0x0001e9b0


	//   ....[18]....
        /*00d4*/ 	.word	0x0001ea10


	//   ....[19]....
        /*00d8*/ 	.word	0x0001ea70


	//----- nvinfo : EIATTR_EXIT_INSTR_OFFSETS
	.align		4
.L_1282:
        /*00dc*/ 	.byte	0x04, 0x1c
        /*00de*/ 	.short	(.L_1284 - .L_1283)


	//   ....[0]....
.L_1283:
        /*00e0*/ 	.word	0x00000730


	//   ....[1]....
        /*00e4*/ 	.word	0x0001e1b0


	//----- nvinfo : EIATTR_MAX_THREADS
	.align		4
.L_1284:
        /*00e8*/ 	.byte	0x04, 0x05
        /*00ea*/ 	.short	(.L_1286 - .L_1285)
.L_1285:
        /*00ec*/ 	.word	0x00000080
        /*00f0*/ 	.word	0x00000001
        /*00f4*/ 	.word	0x00000001


	//----- nvinfo : EIATTR_CRS_STACK_SIZE
	.align		4
.L_1286:
        /*00f8*/ 	.byte	0x04, 0x1e
        /*00fa*/ 	.short	(.L_1288 - .L_1287)
.L_1287:
        /*00fc*/ 	.word	0x00000000
.L_1288:


//--------------------- .nv.info._ZN10layer_norm31ln_parallel_residual_fwd_kernelINS_13Kernel_traitsIf6__halfS2_S2_fjLj1280ELj1ELj4ELj1ELj16ENS_18Kernel_traits_baseILj1280EfS2_S2_S2_fjLj128EEEEELb0ELb0ELb0EEEvNS_9FwdParamsE --------------------------
	.section	.nv.info._ZN10layer_norm31ln_parallel_residual_fwd_kernelINS_13Kernel_traitsIf6__halfS2_S2_fjLj1280ELj1ELj4ELj1ELj16ENS_18Kernel_traits_baseILj1280EfS2_S2_S2_fjLj128EEEEELb0ELb0ELb0EEEvNS_9FwdParamsE,"",@"SHT_CUDA_INFO"
	.sectionflags	@""
	.align	4


	//----- nvinfo : EIATTR_CUDA_API_VERSION
	.align		4
        /*0000*/ 	.byte	0x04, 0x37
        /*0002*/ 	.short	(.L_1290 - .L_1289)
.L_1289:
        /*0004*/ 	.word	0x00000082


	//----- nvinfo : EIATTR_SW2861232_WAR
	.align		4
.L_1290:
        /*0008*/ 	.byte	0x01, 0x35
	.zero		2


	//----- nvinfo : EIATTR_PARAM_CBANK
	.align		4
        /*000c*/ 	.byte	0x04, 0x0a
        /*000e*/ 	.short	(.L_1292 - .L_1291)
	.align		4
.L_1291:
        /*0010*/ 	.word	index@(.nv.constant0._ZN10layer_norm31ln_parallel_residual_fwd_kernelINS_13Kernel_traitsIf6__halfS2_S2_fjLj1280ELj1ELj4ELj1ELj16ENS_18Kernel_traits_baseILj1280EfS2_S2_S2_fjLj128EEEEELb0ELb0ELb0EEEvNS_9FwdParamsE)
        /*0014*/ 	.short	0x0160
        /*0016*/ 	.short	0x00e8


	//----- nvinfo : EIATTR_CBANK_PARAM_SIZE
	.align		4
.L_1292:
        /*0018*/ 	.byte	0x03, 0x19
        /*001a*/ 	.short	0x00e8


	//----- nvinfo : EIATTR_KPARAM_INFO
	.align		4
        /*001c*/ 	.byte	0x04, 0x17
        /*001e*/ 	.short	(.L_1294 - .L_1293)
.L_1293:
        /*0020*/ 	.word	0x00000000
        /*0024*/ 	.short	0x0000
        /*0026*/ 	.short	0x0000
        /*0028*/ 	.byte	0x00, 0xf0, 0xa1, 0x03


	//----- nvinfo : EIATTR_MAXREG_COUNT
	.align		4
.L_1294:
        /*002c*/ 	.byte	0x03, 0x1b
        /*002e*/ 	.short	0x00ff


	//----- nvinfo : EIATTR_MERCURY_ISA_VERSION
	.align		4
        /*0030*/ 	.byte	0x03, 0x5f
        /*0032*/ 	.short	0x0000


	//----- nvinfo : EIATTR_COOP_GROUP_MASK_REGIDS
	.align		4
        /*0034*/ 	.byte	0x04, 0x29
        /*0036*/ 	.short	(.L_1296 - .L_1295)


	//   ....[0]....
.L_1295:
        /*0038*/ 	.word	0xffffffff


	//   ....[1]....
        /*003c*/ 	.word	0xffffffff


	//   ....[2]....
        /*0040*/ 	.word	0xffffffff


	//   ....[3]....
        /*0044*/ 	.word	0xffffffff


	//   ....[4]....
        /*0048*/ 	.word	0xffffffff


	//   ....[5]....
        /*004c*/ 	.word	0xffffffff


	//   ....[6]....
        /*0050*/ 	.word	0xffffffff


	//   ....[7]....
        /*0054*/ 	.word	0xffffffff


	//   ....[8]....
        /*0058*/ 	.word	0xffffffff


	//   ....[9]....
        /*005c*/ 	.word	0xffffffff


	//   ....[10]....
        /*0060*/ 	.word	0xffffffff


	//   ....[11]....
        /*0064*/ 	.word	0xffffffff


	//   ....[12]....
        /*0068*/ 	.word	0xffffffff


	//   ....[13]....
        /*006c*/ 	.word	0xffffffff


	//   ....[14]....
        /*0070*/ 	.word	0xffffffff


	//   ....[15]....
        /*0074*/ 	.word	0xffffffff


	//   ....[16]....
        /*0078*/ 	.word	0xffffffff


	//   ....[17]....
        /*007c*/ 	.word	0xffffffff


	//   ....[18]....
        /*0080*/ 	.word	0xffffffff


	//   ....[19]....
        /*0084*/ 	.word	0xffffffff


	//----- nvinfo : EIATTR_COOP_GROUP_INSTR_OFFSETS
	.align		4
.L_1296:
        /*0088*/ 	.byte	0x04, 0x28
        /*008a*/ 	.short	(.L_1298 - .L_1297)


	//   ....[0]....
.L_1297:
        /*008c*/ 	.word	0x00003f10


	//   ....[1]....
        /*0090*/ 	.word	0x00003f40


	//   ....[2]....
        /*0094*/ 	.word	0x00003f60


	//   ....[3]....
        /*0098*/ 	.word	0x00003f80


	//   ....[4]....
        /*009c*/ 	.word	0x00003fa0


	//   ....[5]....
        /*00a0*/ 	.word	0x000044e0


	//   ....[6]....
        /*00a4*/ 	.word	0x00004500


	//   ....[7]....
        /*00a8*/ 	.word	0x00004520


	//   ....[8]....
        /*00ac*/ 	.word	0x00004540


	//   ....[9]....
        /*00b0*/ 	.word	0x00004560


	//   ....[10]....
        /*00b4*/ 	.word	0x00005680


	//   ....[11]....
        /*00b8*/ 	.word	0x00005700


	//   ....[12]....
        /*00bc*/ 	.word	0x00005760


	//   ....[13]....
        /*00c0*/ 	.word	0x000057c0


	//   ....[14]....
        /*00c4*/ 	.word	0x00005820


	//   ....[15]....
        /*00c8*/ 	.word	0x00005da0


	//   ....[16]....
        /*00cc*/ 	.word	0x00005e00


	//   ....[17]....
        /*00d0*/ 	.word	0x00005e60


	//   ....[18]....
        /*00d4*/ 	.word	0x00005ec0


	//   ....[19]....
        /*00d8*/ 	.word	0x00005f30


	//----- nvinfo : EIATTR_EXIT_INSTR_OFFSETS
	.align		4
.L_1298:
        /*00dc*/ 	.byte	0x04, 0x1c
        /*00de*/ 	.short	(.L_1300 - .L_1299)


	//   ....[0]....
.L_1299:
        /*00e0*/ 	.word	0x00000c70


	//   ....[1]....
        /*00e4*/ 	.word	0x00005630


	//----- nvinfo : EIATTR_MAX_THREADS
	.align		4
.L_1300:
        /*00e8*/ 	.byte	0x04, 0x05
        /*00ea*/ 	.short	(.L_1302 - .L_1301)
.L_1301:
        /*00ec*/ 	.word	0x00000080
        /*00f0*/ 	.word	0x00000001
        /*00f4*/ 	.word	0x00000001


	//----- nvinfo : EIATTR_CRS_STACK_SIZE
	.align		4
.L_1302:
        /*00f8*/ 	.byte	0x04, 0x1e
        /*00fa*/ 	.short	(.L_1304 - .L_1303)
.L_1303:
        /*00fc*/ 	.word	0x00000000
.L_1304:


//--------------------- .nv.info._ZN10layer_norm31ln_parallel_residual_fwd_kernelINS_13Kernel_traitsIf6__halfS2_S2_fjLj1280ELj1ELj4ELj1ELj16ENS_18Kernel_traits_baseILj1280EfS2_S2_S2_fjLj128EEEEELb0ELb0ELb1EEEvNS_9FwdParamsE --------------------------
	.section	.nv.info._ZN10layer_norm31ln_parallel_residual_fwd_kernelINS_13Kernel_traitsIf6__halfS2_S2_fjLj1280ELj1ELj4ELj1ELj16ENS_18Kernel_traits_baseILj1280EfS2_S2_S2_fjLj128EEEEELb0ELb0ELb1EEEvNS_9FwdParamsE,"",@"SHT_CUDA_INFO"
	.sectionflags	@""
	.align	4


	//----- nvinfo : EIATTR_CUDA_API_VERSION
	.align		4
        /*0000*/ 	.byte	0x04, 0x37
        /*0002*/ 	.short	(.L_1306 - .L_1305)
.L_1305:
        /*0004*/ 	.word	0x00000082


	//----- nvinfo : EIATTR_SW2861232_WAR
	.align		4
.L_1306:
        /*0008*/ 	.byte	0x01, 0x35
	.zero		2


	//----- nvinfo : EIATTR_PARAM_CBANK
	.align		4
        /*000c*/ 	.byte	0x04, 0x0a
        /*000e*/ 	.short	(.L_1308 - .L_1307)
	.align		4
.L_1307:
        /*0010*/ 	.word	index@(.nv.constant0._ZN10layer_norm31ln_parallel_residual_fwd_kernelINS_13Kernel_traitsIf6__halfS2_S2_fjLj1280ELj1ELj4ELj1ELj16ENS_18Kernel_traits_baseILj1280EfS2_S2_S2_fjLj128EEEEELb0ELb0ELb1EEEvNS_9FwdParamsE)
        /*0014*/ 	.short	0x0160
        /*0016*/ 	.short	0x00e8


	//----- nvinfo : EIATTR_CBANK_PARAM_SIZE
	.align		4
.L_1308:
        /*0018*/ 	.byte	0x03, 0x19
        /*001a*/ 	.short	0x00e8


	//----- nvinfo : EIATTR_KPARAM_INFO
	.align		4
        /*001c*/ 	.byte	0x04, 0x17
        /*001e*/ 	.short	(.L_1310 - .L_1309)
.L_1309:
        /*0020*/ 	.word	0x00000000
        /*0024*/ 	.short	0x0000
        /*0026*/ 	.short	0x0000
        /*0028*/ 	.byte	0x00, 0xf0, 0xa1, 0x03


	//----- nvinfo : EIATTR_MAXREG_COUNT
	.align		4
.L_1310:
        /*002c*/ 	.byte	0x03, 0x1b
        /*002e*/ 	.short	0x00ff


	//----- nvinfo : EIATTR_MERCURY_ISA_VERSION
	.align		4
        /*0030*/ 	.byte	0x03, 0x5f
        /*0032*/ 	.short	0x0000


	//----- nvinfo : EIATTR_COOP_GROUP_MASK_REGIDS
	.align		4
        /*0034*/ 	.byte	0x04, 0x29
        /*0036*/ 	.short	(.L_1312 - .L_1311)


	//   ....[0]....
.L_1311:
        /*0038*/ 	.word	0xffffffff


	//   ....[1]....
        /*003c*/ 	.word	0xffffffff


	//   ....[2]....
        /*0040*/ 	.word	0xffffffff


	//   ....[3]....
        /*0044*/ 	.word	0xffffffff


	//   ....[4]....
        /*0048*/ 	.word	0xffffffff


	//   ....[5]....
        /*004c*/ 	.word	0xffffffff


	//   ....[6]....
        /*0050*/ 	.word	0xffffffff


	//   ....[7]....
        /*0054*/ 	.word	0xffffffff


	//   ....[8]....
        /*0058*/ 	.word	0xffffffff


	//   ....[9]....
        /*005c*/ 	.word	0xffffffff


	//   ....[10]....
        /*0060*/ 	.word	0xffffffff


	//   ....[11]....
        /*0064*/ 	.word	0xffffffff


	//   ....[12]....
        /*0068*/ 	.word	0xffffffff


	//   ....[13]....
        /*006c*/ 	.word	0xffffffff


	//   ....[14]....
        /*0070*/ 	.word	0xffffffff


	//   ....[15]....
        /*0074*/ 	.word	0xffffffff


	//   ....[16]....
        /*0078*/ 	.word	0xffffffff


	//   ....[17]....
        /*007c*/ 	.word	0xffffffff


	//   ....[18]....
        /*0080*/ 	.word	0xffffffff


	//   ....[19]....
        /*0084*/ 	.word	0xffffffff


	//----- nvinfo : EIATTR_COOP_GROUP_INSTR_OFFSETS
	.align		4
.L_1312:
        /*0088*/ 	.byte	0x04, 0x28
        /*008a*/ 	.short	(.L_1314 - .L_1313)


	//   ....[0]....
.L_1313:
        /*008c*/ 	.word	0x000034e0


	//   ....[1]....
        /*0090*/ 	.word	0x00003510


	//   ....[2]....
        /*0094*/ 	.word	0x00003530


	//   ....[3]....
        /*0098*/ 	.word	0x00003550


	//   ....[4]....
        /*009c*/ 	.word	0x00003570


	//   ....[5]....
        /*00a0*/ 	.word	0x00003aa0


	//   ....[6]....
        /*00a4*/ 	.word	0x00003ac0


	//   ....[7]....
        /*00a8*/ 	.word	0x00003ae0


	//   ....[8]....
        /*00ac*/ 	.word	0x00003b00


	//   ....[9]....
        /*00b0*/ 	.word	0x00003b20


	//   ....[10]....
        /*00b4*/ 	.word	0x00004ac0


	//   ....[11]....
        /*00b8*/ 	.word	0x00004b30


	//   ....[12]....
        /*00bc*/ 	.word	0x00004b90


	//   ....[13]....
        /*00c0*/ 	.word	0x00004bf0


	//   ....[14]....
        /*00c4*/ 	.word	0x00004c50


	//   ....[15]....
        /*00c8*/ 	.word	0x000051c0


	//   ....[16]....
        /*00cc*/ 	.word	0x00005220


	//   ....[17]....
        /*00d0*/ 	.word	0x00005280


	//   ....[18]....
        /*00d4*/ 	.word	0x000052e0


	//   ....[19]....
        /*00d8*/ 	.word	0x00005340


	//----- nvinfo : EIATTR_EXIT_INSTR_OFFSETS
	.align		4
.L_1314:
        /*00dc*/ 	.byte	0x04, 0x1c
        /*00de*/ 	.short	(.L_1316 - .L_1315)


	//   ....[0]....
.L_1315:
        /*00e0*/ 	.word	0x00000530


	//   ....[1]....
        /*00e4*/ 	.word	0x00004a70


	//----- nvinfo : EIATTR_MAX_THREADS
	.align		4
.L_1316:
        /*00e8*/ 	.byte	0x04, 0x05
        /*00ea*/ 	.short	(.L_1318 - .L_1317)
.L_1317:
        /*00ec*/ 	.word	0x00000080
        /*00f0*/ 	.word	0x00000001
        /*00f4*/ 	.word	0x00000001


	//----- nvinfo : EIATTR_CRS_STACK_SIZE
	.align		4
.L_1318:
        /*00f8*/ 	.byte	0x04, 0x1e
        /*00fa*/ 	.short	(.L_1320 - .L_1319)
.L_1319:
        /*00fc*/ 	.word	0x00000000
.L_1320:


//--------------------- .nv.info._ZN10layer_norm31ln_parallel_residual_fwd_kernelINS_13Kernel_traitsIf6__halfS2_S2_fjLj1280ELj1ELj4ELj1ELj16ENS_18Kernel_traits_baseILj1280EfS2_S2_S2_fjLj128EEEEELb0ELb1ELb0EEEvNS_9FwdParamsE --------------------------
	.section	.nv.info._ZN10layer_norm31ln_parallel_residual_fwd_kernelINS_13Kernel_traitsIf6__halfS2_S2_fjLj1280ELj1ELj4ELj1ELj16ENS_18Kernel_traits_baseILj1280EfS2_S2_S2_fjLj128EEEEELb0ELb1ELb0EEEvNS_9FwdParamsE,"",@"SHT_CUDA_INFO"
	.sectionflags	@""
	.align	4


	//----- nvinfo : EIATTR_CUDA_API_VERSION
	.align		4
        /*0000*/ 	.byte	0x04, 0x37
        /*0002*/ 	.short	(.L_1322 - .L_1321)
.L_1321:
        /*0004*/ 	.word	0x00000082


	//----- nvinfo : EIATTR_SW2861232_WAR
	.align		4
.L_1322:
        /*0008*/ 	.byte	0x01, 0x35
	.zero		2


	//----- nvinfo : EIATTR_PARAM_CBANK
	.align		4
        /*000c*/ 	.byte	0x04, 0x0a
        /*000e*/ 	.short	(.L_1324 - .L_1323)
	.align		4
.L_1323:
        /*0010*/ 	.word	index@(.nv.constant0._ZN10layer_norm31ln_parallel_residual_fwd_kernelINS_13Kernel_traitsIf6__halfS2_S2_fjLj1280ELj1ELj4ELj1ELj16ENS_18Kernel_traits_baseILj1280EfS2_S2_S2_fjLj128EEEEELb0ELb1ELb0EEEvNS_9FwdParamsE)
        /*0014*/ 	.short	0x0160
        /*0016*/ 	.short	0x00e8


	//----- nvinfo : EIATTR_CBANK_PARAM_SIZE
	.align		4
.L_1324:
        /*0018*/ 	.byte	0x03, 0x19
        /*001a*/ 	.short	0x00e8


	//----- nvinfo : EIATTR_KPARAM_INFO
	.align		4
        /*001c*/ 	.byte	0x04, 0x17
        /*001e*/ 	.short	(.L_1326 - .L_1325)
.L_1325:
        /*0020*/ 	.word	0x00000000
        /*0024*/ 	.short	0x0000
        /*0026*/ 	.short	0x0000
        /*0028*/ 	.byte	0x00, 0xf0, 0xa1, 0x03


	//----- nvinfo : EIATTR_MAXREG_COUNT
	.align		4
.L_1326:
        /*002c*/ 	.byte	0x03, 0x1b
        /*002e*/ 	.short	0x00ff


	//----- nvinfo : EIATTR_MERCURY_ISA_VERSION
	.align		4
        /*0030*/ 	.byte	0x03, 0x5f
        /*0032*/ 	.short	0x0000


	//----- nvinfo : EIATTR_COOP_GROUP_MASK_REGIDS
	.align		4
        /*0034*/ 	.byte	0x04, 0x29
        /*0036*/ 	.short	(.L_1328 - .L_1327)


	//   ....[0]....
.L_1327:
        /*0038*/ 	.word	0xffffffff


	//   ....[1]....
        /*003c*/ 	.word	0xffffffff


	//   ....[2]....
        /*0040*/ 	.word	0xffffffff


	//   ....[3]....
        /*0044*/ 	.word	0xffffffff


	//   ....[4]....
        /*0048*/ 	.word	0xffffffff


	//   ....[5]....
        /*004c*/ 	.word	0xffffffff


	//   ....[6]....
        /*0050*/ 	.word	0xffffffff


	//   ....[7]....
        /*0054*/ 	.word	0xffffffff


	//   ....[8]....
        /*0058*/ 	.word	0xffffffff


	//   ....[9]....
        /*005c*/ 	.word	0xffffffff


	//   ....[10]....
        /*0060*/ 	.word	0xffffffff


	//   ....[11]....
        /*0064*/ 	.word	0xffffffff


	//   ....[12]....
        /*0068*/ 	.word	0xffffffff


	//   ....[13]....
        /*006c*/ 	.word	0xffffffff


	//   ....[14]....
        /*0070*/ 	.word	0xffffffff


	//   ....[15]....
        /*0074*/ 	.word	0xffffffff


	//   ....[16]....
        /*0078*/ 	.word	0xffffffff


	//   ....[17]....
        /*007c*/ 	.word	0xffffffff


	//   ....[18]....
        /*0080*/ 	.word	0xffffffff


	//   ....[19]....
        /*0084*/ 	.word	0xffffffff


	//----- nvinfo : EIATTR_COOP_GROUP_INSTR_OFFSETS
	.align		4
.L_1328:
        /*0088*/ 	.byte	0x04, 0x28
        /*008a*/ 	.short	(.L_1330 - .L_1329)


	//   ....[0]....
.L_1329:
        /*008c*/ 	.word	0x000039c0


	//   ....[1]....
        /*0090*/ 	.word	0x000039f0


	//   ....[2]....
        /*0094*/ 	.word	0x00003a10


	//   ....[3]....
        /*0098*/ 	.word	0x00003a30


	//   ....[4]....
        /*009c*/ 	.word	0x00003a50


	//   ....[5]....
        /*00a0*/ 	.word	0x00003f90


	//   ....[6]....
        /*00a4*/ 	.word	0x00003fb0


	//   ....[7]....
        /*00a8*/ 	.word	0x00003fd0


	//   ....[8]....
        /*00ac*/ 	.word	0x00003ff0


	//   ....[9]....
        /*00b0*/ 	.word	0x00004010


	//   ....[10]....
        /*00b4*/ 	.word	0x00004ce0


	//   ....[11]....
        /*00b8*/ 	.word	0x00004d60


	//   ....[12]....
        /*00bc*/ 	.word	0x00004dc0


	//   ....[13]....
        /*00c0*/ 	.word	0x00004e20


	//   ....[14]....
        /*00c4*/ 	.word	0x00004e80


	//   ....[15]....
        /*00c8*/ 	.word	0x00005400


	//   ....[16]....
        /*00cc*/ 	.word	0x00005460


	//   ....[17]....
        /*00d0*/ 	.word	0x000054c0


	//   ....[18]....
        /*00d4*/ 	.word	0x00005520


	//   ....[19]....
        /*00d8*/ 	.word	0x00005590


	//----- nvinfo : EIATTR_EXIT_INSTR_OFFSETS
	.align		4
.L_1330:
        /*00dc*/ 	.byte	0x04, 0x1c
        /*00de*/ 	.short	(.L_1332 - .L_1331)


	//   ....[0]....
.L_1331:
        /*00e0*/ 	.word	0x00000730


	//   ....[1]....
        /*00e4*/ 	.word	0x00004c80


	//----- nvinfo : EIATTR_MAX_THREADS
	.align		4
.L_1332:
        /*00e8*/ 	.byte	0x04, 0x05
        /*00ea*/ 	.short	(.L_1334 - .L_1333)
.L_1333:
        /*00ec*/ 	.word	0x00000080
        /*00f0*/ 	.word	0x00000001
        /*00f4*/ 	.word	0x00000001


	//----- nvinfo : EIATTR_CRS_STACK_SIZE
	.align		4
.L_1334:
        /*00f8*/ 	.byte	0x04, 0x1e
        /*00fa*/ 	.short	(.L_1336 - .L_1335)
.L_1335:
        /*00fc*/ 	.word	0x00000000
.L_1336:


//--------------------- .nv.info._ZN10layer_norm31ln_parallel_residual_fwd_kernelINS_13Kernel_traitsIf6__halfS2_S2_fjLj1280ELj1ELj4ELj1ELj16ENS_18Kernel_traits_baseILj1280EfS2_S2_S2_fjLj128EEEEELb0ELb1ELb1EEEvNS_9FwdParamsE --------------------------
	.section	.nv.info._ZN10layer_norm31ln_parallel_residual_fwd_kernelINS_13Kernel_traitsIf6__halfS2_S2_fjLj1280ELj1ELj4ELj1ELj16ENS_18Kernel_traits_baseILj1280EfS2_S2_S2_fjLj128EEEEELb0ELb1ELb1EEEvNS_9FwdParamsE,"",@"SHT_CUDA_INFO"
	.sectionflags	@""
	.align	4


	//----- nvinfo : EIATTR_CUDA_API_VERSION
	.align		4
        /*0000*/ 	.byte	0x04, 0x37
        /*0002*/ 	.short	(.L_1338 - .L_1337)
.L_1337:
        /*0004*/ 	.word	0x00000082


	//----- nvinfo : EIATTR_SW2861232_WAR
	.align		4
.L_1338:
        /*0008*/ 	.byte	0x01, 0x35
	.zero		2


	//----- nvinfo : EIATTR_PARAM_CBANK
	.align		4
        /*000c*/ 	.byte	0x04, 0x0a
        /*000e*/ 	.short	(.L_1340 - .L_1339)
	.align		4
.L_1339:
        /*0010*/ 	.word	index@(.nv.constant0._ZN10layer_norm31ln_parallel_residual_fwd_kernelINS_13Kernel_traitsIf6__halfS2_S2_fjLj1280ELj1ELj4ELj1ELj16ENS_18Kernel_traits_baseILj1280EfS2_S2_S2_fjLj128EEEEELb0ELb1ELb1EEEvNS_9FwdParamsE)
        /*0014*/ 	.short	0x0160
        /*0016*/ 	.short	0x00e8


	//----- nvinfo : EIATTR_CBANK_PARAM_SIZE
	.align		4
.L_1340:
        /*0018*/ 	.byte	0x03, 0x19
        /*001a*/ 	.short	0x00e8


	//----- nvinfo : EIATTR_KPARAM_INFO
	.align		4
        /*001c*/ 	.byte	0x04, 0x17
        /*001e*/ 	.short	(.L_1342 - .L_1341)
.L_1341:
        /*0020*/ 	.word	0x00000000
        /*0024*/ 	.short	0x0000
        /*0026*/ 	.short	0x0000
        /*0028*/ 	.byte	0x00, 0xf0, 0xa1, 0x03


	//----- nvinfo : EIATTR_MAXREG_COUNT
	.align		4
.L_1342:
        /*002c*/ 	.byte	0x03, 0x1b
        /*002e*/ 	.short	0x00ff


	//----- nvinfo : EIATTR_MERCURY_ISA_VERSION
	.align		4
        /*0030*/ 	.byte	0x03, 0x5f
        /*0032*/ 	.short	0x0000


	//----- nvinfo : EIATTR_COOP_GROUP_MASK_REGIDS
	.align		4
        /*0034*/ 	.byte	0x04, 0x29
        /*0036*/ 	.short	(.L_1344 - .L_1343)


	//   ....[0]....
.L_1343:
        /*0038*/ 	.word	0xffffffff


	//   ....[1]....
        /*003c*/ 	.word	0xffffffff


	//   ....[2]....
        /*0040*/ 	.word	0xffffffff


	//   ....[3]....
        /*0044*/ 	.word	0xffffffff


	//   ....[4]....
        /*0048*/ 	.word	0xffffffff


	//   ....[5]....
        /*004c*/ 	.word	0xffffffff


	//   ....[6]....
        /*0050*/ 	.word	0xffffffff


	//   ....[7]....
        /*0054*/ 	.word	0xffffffff


	//   ....[8]....
        /*0058*/ 	.word	0xffffffff


	//   ....[9]....
        /*005c*/ 	.word	0xffffffff


	//   ....[10]....
        /*0060*/ 	.word	0xffffffff


	//   ....[11]....
        /*0064*/ 	.word	0xffffffff


	//   ....[12]....
        /*0068*/ 	.word	0xffffffff


	//   ....[13]....
        /*006c*/ 	.word	0xffffffff


	//   ....[14]....
        /*0070*/ 	.word	0xffffffff


	//   ....[15]....
        /*0074*/ 	.word	0xffffffff


	//   ....[16]....
        /*0078*/ 	.word	0xffffffff


	//   ....[17]....
        /*007c*/ 	.word	0xffffffff


	//   ....[18]....
        /*0080*/ 	.word	0xffffffff


	//   ....[19]....
        /*0084*/ 	.word	0xffffffff


	//----- nvinfo : EIATTR_COOP_GROUP_INSTR_OFFSETS
	.align		4
.L_1344:
        /*0088*/ 	.byte	0x04, 0x28
        /*008a*/ 	.short	(.L_1346 - .L_1345)


	//   ....[0]....
.L_1345:
        /*008c*/ 	.word	0x000032b0


	//   ....[1]....
        /*0090*/ 	.word	0x000032e0


	//   ....[2]....
        /*0094*/ 	.word	0x00003300


	//   ....[3]....
        /*0098*/ 	.word	0x00003320


	//   ....[4]....
        /*009c*/ 	.word	0x00003340


	//   ....[5]....
        /*00a0*/ 	.word	0x00003870


	//   ....[6]....
        /*00a4*/ 	.word	0x00003890


	//   ....[7]....
        /*00a8*/ 	.word	0x000038b0


	//   ....[8]....
        /*00ac*/ 	.word	0x000038d0


	//   ....[9]....
        /*00b0*/ 	.word	0x000038f0


	//   ....[10]....
        /*00b4*/ 	.word	0x00004450


	//   ....[11]....
        /*00b8*/ 	.word	0x000044c0


	//   ....[12]....
        /*00bc*/ 	.word	0x00004520


	//   ....[13]....
        /*00c0*/ 	.word	0x00004580


	//   ....[14]....
        /*00c4*/ 	.word	0x000045e0


	//   ....[15]....
        /*00c8*/ 	.word	0x00004b50


	//   ....[16]....
        /*00cc*/ 	.word	0x00004bb0


	//   ....[17]....
        /*00d0*/ 	.word	0x00004c10


	//   ....[18]....
        /*00d4*/ 	.word	0x00004c70


	//   ....[19]....
        /*00d8*/ 	.word	0x00004cd0


	//----- nvinfo : EIATTR_EXIT_INSTR_OFFSETS
	.align		4
.L_1346:
        /*00dc*/ 	.byte	0x04, 0x1c
        /*00de*/ 	.short	(.L_1348 - .L_1347)


	//   ....[0]....
.L_1347:
        /*00e0*/ 	.word	0x000002d0


	//   ....[1]....
        /*00e4*/ 	.word	0x00004400


	//----- nvinfo : EIATTR_MAX_THREADS
	.align		4
.L_1348:
        /*00e8*/ 	.byte	0x04, 0x05
        /*00ea*/ 	.short	(.L_1350 - .L_1349)
.L_1349:
        /*00ec*/ 	.word	0x00000080
        /*00f0*/ 	.word	0x00000001
        /*00f4*/ 	.word	0x00000001


	//----- nvinfo : EIATTR_CRS_STACK_SIZE
	.align		4
.L_1350:
        /*00f8*/ 	.byte	0x04, 0x1e
        /*00fa*/ 	.short	(.L_1352 - .L_1351)
.L_1351:
        /*00fc*/ 	.word	0x00000000
.L_1352:


//--------------------- .nv.info._ZN10layer_norm31ln_parallel_residual_fwd_kernelINS_13Kernel_traitsIf6__halfS2_S2_fjLj1280ELj1ELj4ELj1ELj16ENS_18Kernel_traits_baseILj1280EfS2_S2_S2_fjLj128EEEEELb1ELb0ELb0EEEvNS_9FwdParamsE --------------------------
	.section	.nv.info._ZN10layer_norm31ln_parallel_residual_fwd_kernelINS_13Kernel_traitsIf6__halfS2_S2_fjLj1280ELj1ELj4ELj1ELj16ENS_18Kernel_traits_baseILj1280EfS2_S2_S2_fjLj128EEEEELb1ELb0ELb0EEEvNS_9FwdParamsE,"",@"SHT_CUDA_INFO"
	.sectionflags	@""
	.align	4


	//----- nvinfo : EIATTR_CUDA_API_VERSION
	.align		4
        /*0000*/ 	.byte	0x04, 0x37
        /*0002*/ 	.short	(.L_1354 - .L_1353)
.L_1353:
        /*0004*/ 	.word	0x00000082


	//----- nvinfo : EIATTR_SW2861232_WAR
	.align		4
.L_1354:
        /*0008*/ 	.byte	0x01, 0x35
	.zero		2


	//----- nvinfo : EIATTR_PARAM_CBANK
	.align		4
        /*000c*/ 	.byte	0x04, 0x0a
        /*000e*/ 	.short	(.L_1356 - .L_1355)
	.align		4
.L_1355:
        /*0010*/ 	.word	index@(.nv.constant0._ZN10layer_norm31ln_parallel_residual_fwd_kernelINS_13Kernel_traitsIf6__halfS2_S2_fjLj1280ELj1ELj4ELj1ELj16ENS_18Kernel_traits_baseILj1280EfS2_S2_S2_fjLj128EEEEELb1ELb0ELb0EEEvNS_9FwdParamsE)
        /*0014*/ 	.short	0x0160
        /*0016*/ 	.short	0x00e8


	//----- nvinfo : EIATTR_CBANK_PARAM_SIZE
	.align		4
.L_1356:
        /*0018*/ 	.byte	0x03, 0x19
        /*001a*/ 	.short	0x00e8


	//----- nvinfo : EIATTR_KPARAM_INFO
	.align		4
        /*001c*/ 	.byte	0x04, 0x17
        /*001e*/ 	.short	(.L_1358 - .L_1357)
.L_1357:
        /*0020*/ 	.word	0x00000000
        /*0024*/ 	.short	0x0000
        /*0026*/ 	.short	0x0000
        /*0028*/ 	.byte	0x00, 0xf0, 0xa1, 0x03


	//----- nvinfo : EIATTR_MAXREG_COUNT
	.align		4
.L_1358:
        /*002c*/ 	.byte	0x03, 0x1b
        /*002e*/ 	.short	0x00ff


	//----- nvinfo : EIATTR_MERCURY_ISA_VERSION
	.align		4
        /*0030*/ 	.byte	0x03, 0x5f
        /*0032*/ 	.short	0x0000


	//----- nvinfo : EIATTR_COOP_GROUP_MASK_REGIDS
	.align		4
        /*0034*/ 	.byte	0x04, 0x29
        /*0036*/ 	.short	(.L_1360 - .L_1359)


	//   ....[0]....
.L_1359:
        /*0038*/ 	.word	0xffffffff


	//   ....[1]....
        /*003c*/ 	.word	0xffffffff


	//   ....[2]....
        /*0040*/ 	.word	0xffffffff


	//   ....[3]....
        /*0044*/ 	.word	0xffffffff


	//   ....[4]....
        /*0048*/ 	.word	0xffffffff


	//   ....[5]....
        /*004c*/ 	.word	0xffffffff


	//   ....[6]....
        /*0050*/ 	.word	0xffffffff


	//   ....[7]....
        /*0054*/ 	.word	0xffffffff


	//   ....[8]....
        /*0058*/ 	.word	0xffffffff


	//   ....[9]....
        /*005c*/ 	.word	0xffffffff


	//   ....[10]....
        /*0060*/ 	.word	0xffffffff


	//   ....[11]....
        /*0064*/ 	.word	0xffffffff


	//   ....[12]....
        /*0068*/ 	.word	0xffffffff


	//   ....[13]....
        /*006c*/ 	.word	0xffffffff


	//   ....[14]....
        /*0070*/ 	.word	0xffffffff


	//   ....[15]....
        /*0074*/ 	.word	0xffffffff


	//   ....[16]....
        /*0078*/ 	.word	0xffffffff


	//   ....[17]....
        /*007c*/ 	.word	0xffffffff


	//   ....[18]....
        /*0080*/ 	.word	0xffffffff


	//   ....[19]....
        /*0084*/ 	.word	0xffffffff


	//----- nvinfo : EIATTR_COOP_GROUP_INSTR_OFFSETS
	.align		4
.L_1360:
        /*0088*/ 	.byte	0x04, 0x28
        /*008a*/ 	.short	(.L_1362 - .L_1361)


	//   ....[0]....
.L_1361:
        /*008c*/ 	.word	0x0001e4f0


	//   ....[1]....
        /*0090*/ 	.word	0x0001e520


	//   ....[2]....
        /*0094*/ 	.word	0x0001e550


	//   ....[3]....
        /*0098*/ 	.word	0x0001e570


	//   ....[4]....
        /*009c*/ 	.word	0x0001e590


	//   ....[5]....
        /*00a0*/ 	.word	0x0001ead0


	//   ....[6]....
        /*00a4*/ 	.word	0x0001eaf0


	//   ....[7]....
        /*00a8*/ 	.word	0x0001eb10


	//   ....[8]....
        /*00ac*/ 	.word	0x0001eb30


	//   ....[9]....
        /*00b0*/ 	.word	0x0001eb50


	//   ....[10]....
        /*00b4*/ 	.word	0x0001fc90


	//   ....[11]....
        /*00b8*/ 	.word	0x0001fd10


	//   ....[12]....
        /*00bc*/ 	.word	0x0001fd70


	//   ....[13]....
        /*00c0*/ 	.word	0x0001fdd0


	//   ....[14]....
        /*00c4*/ 	.word	0x0001fe30


	//   ....[15]....
        /*00c8*/ 	.word	0x000203c0


	//   ....[16]....
        /*00cc*/ 	.word	0x00020420


	//   ....[17]....
        /*00d0*/ 	.word	0x00020480


	//   ....[18]....
        /*00d4*/ 	.word	0x000204e0


	//   ....[19]....
        /*00d8*/ 	.word	0x00020550


	//----- nvinfo : EIATTR_EXIT_INSTR_OFFSETS
	.align		4
.L_1362:
        /*00dc*/ 	.byte	0x04, 0x1c
        /*00de*/ 	.short	(.L_1364 - .L_1363)


	//   ....[0]....
.L_1363:
        /*00e0*/ 	.word	0x000010b0


	//   ....[1]....
        /*00e4*/ 	.word	0x0001fc40


	//----- nvinfo : EIATTR_MAX_THREADS
	.align		4
.L_1364:
        /*00e8*/ 	.byte	0x04, 0x05
        /*00ea*/ 	.short	(.L_1366 - .L_1365)
.L_1365:
        /*00ec*/ 	.word	0x00000080
        /*00f0*/ 	.word	0x00000001
        /*00f4*/ 	.word	0x00000001


	//----- nvinfo : EIATTR_CRS_STACK_SIZE
	.align		4
.L_1366:
        /*00f8*/ 	.byte	0x04, 0x1e
        /*00fa*/ 	.short	(.L_1368 - .L_1367)
.L_1367:
        /*00fc*/ 	.word	0x00000000
.L_1368:


//--------------------- .nv.info._ZN10layer_norm31ln_parallel_residual_fwd_kernelINS_13Kernel_traitsIf6__halfS2_S2_fjLj1280ELj1ELj4ELj1ELj16ENS_18Kernel_traits_baseILj1280EfS2_S2_S2_fjLj128EEEEELb1ELb0ELb1EEEvNS_9FwdParamsE --------------------------
	.section	.nv.info._ZN10layer_norm31ln_parallel_residual_fwd_kernelINS_13Kernel_traitsIf6__halfS2_S2_fjLj1280ELj1ELj4ELj1ELj16ENS_18Kernel_traits_baseILj1280EfS2_S2_S2_fjLj128EEEEELb1ELb0ELb1EEEvNS_9FwdParamsE,"",@"SHT_CUDA_INFO"
	.sectionflags	@""
	.align	4


	//----- nvinfo : EIATTR_CUDA_API_VERSION
	.align		4
        /*0000*/ 	.byte	0x04, 0x37
        /*0002*/ 	.short	(.L_1370 - .L_1369)
.L_1369:
        /*0004*/ 	.word	0x00000082


	//----- nvinfo : EIATTR_SW2861232_WAR
	.align		4
.L_1370:
        /*0008*/ 	.byte	0x01, 0x35
	.zero		2


	//----- nvinfo : EIATTR_PARAM_CBANK
	.align		4
        /*000c*/ 	.byte	0x04, 0x0a
        /*000e*/ 	.short	(.L_1372 - .L_1371)
	.align		4
.L_1371:
        /*0010*/ 	.word	index@(.nv.constant0._ZN10layer_norm31ln_parallel_residual_fwd_kernelINS_13Kernel_traitsIf6__halfS2_S2_fjLj1280ELj1ELj4ELj1ELj16ENS_18Kernel_traits_baseILj1280EfS2_S2_S2_fjLj128EEEEELb1ELb0ELb1EEEvNS_9FwdParamsE)
        /*0014*/ 	.short	0x0160
        /*0016*/ 	.short	0x00e8


	//----- nvinfo : EIATTR_CBANK_PARAM_SIZE
	.align		4
.L_1372:
        /*0018*/ 	.byte	0x03, 0x19
        /*001a*/ 	.short	0x00e8


	//----- nvinfo : EIATTR_KPARAM_INFO
	.align		4
        /*001c*/ 	.byte	0x04, 0x17
        /*001e*/ 	.short	(.L_1374 - .L_1373)
.L_1373:
        /*0020*/ 	.word	0x00000000
        /*0024*/ 	.short	0x0000
        /*0026*/ 	.short	0x0000
        /*0028*/ 	.byte	0x00, 0xf0, 0xa1, 0x03


	//----- nvinfo : EIATTR_MAXREG_COUNT
	.align		4
.L_1374:
        /*002c*/ 	.byte	0x03, 0x1b
        /*002e*/ 	.short	0x00ff


	//----- nvinfo : EIATTR_MERCURY_ISA_VERSION
	.align		4
        /*0030*/ 	.byte	0x03, 0x5f
        /*0032*/ 	.short	0x0000


	//----- nvinfo : EIATTR_COOP_GROUP_MASK_REGIDS
	.align		4
        /*0034*/ 	.byte	0x04, 0x29
        /*0036*/ 	.short	(.L_1376 - .L_1375)


	//   ....[0]....
.L_1375:
        /*0038*/ 	.word	0xffffffff


	//   ....[1]....
        /*003c*/ 	.word	0xffffffff


	//   ....[2]....
        /*0040*/ 	.word	0xffffffff


	//   ....[3]....
        /*0044*/ 	.word	0xffffffff


	//   ....[4]....
        /*0048*/ 	.word	0xffffffff


	//   ....[5]....
        /*004c*/ 	.word	0xffffffff


	//   ....[6]....
        /*0050*/ 	.word	0xffffffff


	//   ....[7]....
        /*0054*/ 	.word	0xffffffff


	//   ....[8]....
        /*0058*/ 	.word	0xffffffff


	//   ....[9]....
        /*005c*/ 	.word	0xffffffff


	//   ....[10]....
        /*0060*/ 	.word	0xffffffff


	//   ....[11]....
        /*0064*/ 	.word	0xffffffff


	//   ....[12]....
        /*0068*/ 	.word	0xffffffff


	//   ....[13]....
        /*006c*/ 	.word	0xffffffff


	//   ....[14]....
        /*0070*/ 	.word	0xffffffff


	//   ....[15]....
        /*0074*/ 	.word	0xffffffff


	//   ....[16]....
        /*0078*/ 	.word	0xffffffff


	//   ....[17]....
        /*007c*/ 	.word	0xffffffff


	//   ....[18]....
        /*0080*/ 	.word	0xffffffff


	//   ....[19]....
        /*0084*/ 	.word	0xffffffff


	//----- nvinfo : EIATTR_COOP_GROUP_INSTR_OFFSETS
	.align		4
.L_1376:
        /*0088*/ 	.byte	0x04, 0x28
        /*008a*/ 	.short	(.L_1378 - .L_1377)


	//   ....[0]....
.L_1377:
        /*008c*/ 	.word	0x0001d900


	//   ....[1]....
        /*0090*/ 	.word	0x0001d930


	//   ....[2]....
        /*0094*/ 	.word	0x0001d950


	//   ....[3]....
        /*0098*/ 	.word	0x0001d970


	//   ....[4]....
        /*009c*/ 	.word	0x0001d990


	//   ....[5]....
        /*00a0*/ 	.word	0x0001dec0


	//   ....[6]....
        /*00a4*/ 	.word	0x0001dee0


	//   ....[7]....
        /*00a8*/ 	.word	0x0001df00


	//   ....[8]....
        /*00ac*/ 	.word	0x0001df20


	//   ....[9]....
        /*00b0*/ 	.word	0x0001df40


	//   ....[10]....
        /*00b4*/ 	.word	0x0001ef50


	//   ....[11]....
        /*00b8*/ 	.word	0x0001efc0


	//   ....[12]....
        /*00bc*/ 	.word	0x0001f020


	//   ....[13]....
        /*00c0*/ 	.word	0x0001f080


	//   ....[14]....
        /*00c4*/ 	.word	0x0001f0e0


	//   ....[15]....
        /*00c8*/ 	.word	0x0001f650


	//   ....[16]....
        /*00cc*/ 	.word	0x0001f6b0


	//   ....[17]....
        /*00d0*/ 	.word	0x0001f710


	//   ....[18]....
        /*00d4*/ 	.word	0x0001f770


	//   ....[19]....
        /*00d8*/ 	.word	0x0001f7d0


	//----- nvinfo : EIATTR_EXIT_INSTR_OFFSETS
	.align		4
.L_1378:
        /*00dc*/ 	.byte	0x04, 0x1c
        /*00de*/ 	.short	(.L_1380 - .L_1379)


	//   ....[0]....
.L_1379:
        /*00e0*/ 	.word	0x00000990


	//   ....[1]....
        /*00e4*/ 	.word	0x0001ef00


	//----- nvinfo : EIATTR_MAX_THREADS
	.align		4
.L_1380:
        /*00e8*/ 	.byte	0x04, 0x05
        /*00ea*/ 	.short	(.L_1382 - .L_1381)
.L_1381:
        /*00ec*/ 	.word	0x00000080
        /*00f0*/ 	.word	0x00000001
        /*00f4*/ 	.word	0x00000001


	//----- nvinfo : EIATTR_CRS_STACK_SIZE
	.align		4
.L_1382:
        /*00f8*/ 	.byte	0x04, 0x1e
        /*00fa*/ 	.short	(.L_1384 - .L_1383)
.L_1383:
        /*00fc*/ 	.word	0x00000000
.L_1384:


//--------------------- .nv.info._ZN10layer_norm31ln_parallel_residual_fwd_kernelINS_13Kernel_traitsIf6__halfS2_S2_fjLj1280ELj1ELj4ELj1ELj16ENS_18Kernel_traits_baseILj1280EfS2_S2_S2_fjLj128EEEEELb1ELb1ELb0EEEvNS_9FwdParamsE --------------------------
	.section	.nv.info._ZN10layer_norm31ln_parallel_residual_fwd_kernelINS_13Kernel_traitsIf6__halfS2_S2_fjLj1280ELj1ELj4ELj1ELj16ENS_18Kernel_traits_baseILj1280EfS2_S2_S2_fjLj128EEEEELb1ELb1ELb0EEEvNS_9FwdParamsE,"",@"SHT_CUDA_INFO"
	.sectionflags	@""
	.align	4


	//----- nvinfo : EIATTR_CUDA_API_VERSION
	.align		4
        /*0000*/ 	.byte	0x04, 0x37
        /*0002*/ 	.short	(.L_1386 - .L_1385)
.L_1385:
        /*0004*/ 	.word	0x00000082


	//----- nvinfo : EIATTR_SW2861232_WAR
	.align		4
.L_1386:
        /*0008*/ 	.byte	0x01, 0x35
	.zero		2


	//----- nvinfo : EIATTR_PARAM_CBANK
	.align		4
        /*000c*/ 	.byte	0x04, 0x0a
        /*000e*/ 	.short	(.L_1388 - .L_1387)
	.align		4
.L_1387:
        /*0010*/ 	.word	index@(.nv.constant0._ZN10layer_norm31ln_parallel_residual_fwd_kernelINS_13Kernel_traitsIf6__halfS2_S2_fjLj1280ELj1ELj4ELj1ELj16ENS_18Kernel_traits_baseILj1280EfS2_S2_S2_fjLj128EEEEELb1ELb1ELb0EEEvNS_9FwdParamsE)
        /*0014*/ 	.short	0x0160
        /*0016*/ 	.short	0x00e8


	//----- nvinfo : EIATTR_CBANK_PARAM_SIZE
	.align		4
.L_1388:
        /*0018*/ 	.byte	0x03, 0x19
        /*001a*/ 	.short	0x00e8


	//----- nvinfo : EIATTR_KPARAM_INFO
	.align		4
        /*001c*/ 	.byte	0x04, 0x17
        /*001e*/ 	.short	(.L_1390 - .L_1389)
.L_1389:
        /*0020*/ 	.word	0x00000000
        /*0024*/ 	.short	0x0000
        /*0026*/ 	.short	0x0000
        /*0028*/ 	.byte	0x00, 0xf0, 0xa1, 0x03


	//----- nvinfo : EIATTR_MAXREG_COUNT
	.align		4
.L_1390:
        /*002c*/ 	.byte	0x03, 0x1b
        /*002e*/ 	.short	0x00ff


	//----- nvinfo : EIATTR_MERCURY_ISA_VERSION
	.align		4
        /*0030*/ 	.byte	0x03, 0x5f
        /*0032*/ 	.short	0x0000


	//----- nvinfo : EIATTR_COOP_GROUP_MASK_REGIDS
	.align		4
        /*0034*/ 	.byte	0x04, 0x29
        /*0036*/ 	.short	(.L_1392 - .L_1391)


	//   ....[0]....
.L_1391:
        /*0038*/ 	.word	0xffffffff


	//   ....[1]....
        /*003c*/ 	.word	0xffffffff


	//   ....[2]....
        /*0040*/ 	.word	0xffffffff


	//   ....[3]....
        /*0044*/ 	.word	0xffffffff


	//   ....[4]....
        /*0048*/ 	.word	0xffffffff


	//   ....[5]....
        /*004c*/ 	.word	0xffffffff


	//   ....[6]....
        /*0050*/ 	.word	0xffffffff


	//   ....[7]....
        /*0054*/ 	.word	0xffffffff


	//   ....[8]....
        /*0058*/ 	.word	0xffffffff


	//   ....[9]....
        /*005c*/ 	.word	0xffffffff


	//   ....[10]....
        /*0060*/ 	.word	0xffffffff


	//   ....[11]....
        /*0064*/ 	.word	0xffffffff


	//   ....[12]....
        /*0068*/ 	.word	0xffffffff


	//   ....[13]....
        /*006c*/ 	.word	0xffffffff


	//   ....[14]....
        /*0070*/ 	.word	0xffffffff


	//   ....[15]....
        /*0074*/ 	.word	0xffffffff


	//   ....[16]....
        /*0078*/ 	.word	0xffffffff


	//   ....[17]....
        /*007c*/ 	.word	0xffffffff


	//   ....[18]....
        /*0080*/ 	.word	0xffffffff


	//   ....[19]....
        /*0084*/ 	.word	0xffffffff


	//----- nvinfo : EIATTR_COOP_GROUP_INSTR_OFFSETS
	.align		4
.L_1392:
        /*0088*/ 	.byte	0x04, 0x28
        /*008a*/ 	.short	(.L_1394 - .L_1393)


	//   ....[0]....
.L_1393:
        /*008c*/ 	.word	0x0001dff0


	//   ....[1]....
        /*0090*/ 	.word	0x0001e020


	//   ....[2]....
        /*0094*/ 	.word	0x0001e050


	//   ....[3]....
        /*0098*/ 	.word	0x0001e070


	//   ....[4]....
        /*009c*/ 	.word	0x0001e090


	//   ....[5]....
        /*00a0*/ 	.word	0x0001e5d0


	//   ....[6]....
        /*00a4*/ 	.word	0x0001e5f0


	//   ....[7]....
        /*00a8*/ 	.word	0x0001e610


	//   ....[8]....
        /*00ac*/ 	.word	0x0001e630


	//   ....[9]....
        /*00b0*/ 	.word	0x0001e650


	//   ....[10]....
        /*00b4*/ 	.word	0x0001f330


	//   ....[11]....
        /*00b8*/ 	.word	0x0001f3a0


	//   ....[12]....
        /*00bc*/ 	.word	0x0001f400


	//   ....[13]....
        /*00c0*/ 	.word	0x0001f460


	//   ....[14]....
        /*00c4*/ 	.word	0x0001f4c0


	//   ....[15]....
        /*00c8*/ 	.word	0x0001fa50


	//   ....[16]....
        /*00cc*/ 	.word	0x0001fab0


	//   ....[17]....
        /*00d0*/ 	.word	0x0001fb10


	//   ....[18]....
        /*00d4*/ 	.word	0x0001fb70


	//   ....[19]....
        /*00d8*/ 	.word	0x0001fbe0


	//----- nvinfo : EIATTR_EXIT_INSTR_OFFSETS
	.align		4
.L_1394:
        /*00dc*/ 	.byte	0x04, 0x1c
        /*00de*/ 	.short	(.L_1396 - .L_1395)


	//   ....[0]....
.L_1395:
        /*00e0*/ 	.word	0x00000bb0


	//   ....[1]....
        /*00e4*/ 	.word	0x0001f2e0


	//----- nvinfo : EIATTR_MAX_THREADS
	.align		4
.L_1396:
        /*00e8*/ 	.byte	0x04, 0x05
        /*00ea*/ 	.short	(.L_1398 - .L_1397)
.L_1397:
        /*00ec*/ 	.word	0x00000080
        /*00f0*/ 	.word	0x00000001
        /*00f4*/ 	.word	0x00000001


	//----- nvinfo : EIATTR_CRS_STACK_SIZE
	.align		4
.L_1398:
        /*00f8*/ 	.byte	0x04, 0x1e
        /*00fa*/ 	.short	(.L_1400 - .L_1399)
.L_1399:
        /*00fc*/ 	.word	0x00000000
.L_1400:


//--------------------- .nv.info._ZN10layer_norm31ln_parallel_residual_fwd_kernelINS_13Kernel_traitsIf6__halfS2_S2_fjLj1280ELj1ELj4ELj1ELj16ENS_18Kernel_traits_baseILj1280EfS2_S2_S2_fjLj128EEEEELb1ELb1ELb1EEEvNS_9FwdParamsE --------------------------
	.section	.nv.info._ZN10layer_norm31ln_parallel_residual_fwd_kernelINS_13Kernel_traitsIf6__halfS2_S2_fjLj1280ELj1ELj4ELj1ELj16ENS_18Kernel_traits_baseILj1280EfS2_S2_S2_fjLj128EEEEELb1ELb1ELb1EEEvNS_9FwdParamsE,"",@"SHT_CUDA_INFO"
	.sectionflags	@""
	.align	4


	//----- nvinfo : EIATTR_CUDA_API_VERSION
	.align		4
        /*0000*/ 	.byte	0x04, 0x37
        /*0002*/ 	.short	(.L_1402 - .L_1401)
.L_1401:
        /*0004*/ 	.word	0x00000082


	//----- nvinfo : EIATTR_SW2861232_WAR
	.align		4
.L_1402:
        /*0008*/ 	.byte	0x01, 0x35
	.zero		2


	//----- nvinfo : EIATTR_PARAM_CBANK
	.align		4
        /*000c*/ 	.byte	0x04, 0x0a
        /*000e*/ 	.short	(.L_1404 - .L_1403)
	.align		4
.L_1403:
        /*0010*/ 	.word	index@(.nv.constant0._ZN10layer_norm31ln_parallel_residual_fwd_kernelINS_13Kernel_traitsIf6__halfS2_S2_fjLj1280ELj1ELj4ELj1ELj16ENS_18Kernel_traits_baseILj1280EfS2_S2_S2_fjLj128EEEEELb1ELb1ELb1EEEvNS_9FwdParamsE)
        /*0014*/ 	.short	0x0160
        /*0016*/ 	.short	0x00e8


	//----- nvinfo : EIATTR_CBANK_PARAM_SIZE
	.align		4
.L_1404:
        /*0018*/ 	.byte	0x03, 0x19
        /*001a*/ 	.short	0x00e8


	//----- nvinfo : EIATTR_KPARAM_INFO
	.align		4
        /*001c*/ 	.byte	0x04, 0x17
        /*001e*/ 	.short	(.L_1406 - .L_1405)
.L_1405:
        /*0020*/ 	.word	0x00000000
        /*0024*/ 	.short	0x0000
        /*0026*/ 	.short	0x0000
        /*0028*/ 	.byte	0x00, 0xf0, 0xa1, 0x03


	//----- nvinfo : EIATTR_MAXREG_COUNT
	.align		4
.L_1406:
        /*002c*/ 	.byte	0x03, 0x1b
        /*002e*/ 	.short	0x00ff


	//----- nvinfo : EIATTR_MERCURY_ISA_VERSION
	.align		4
        /*0030*/ 	.byte	0x03, 0x5f
        /*0032*/ 	.short	0x0000


	//----- nvinfo : EIATTR_COOP_GROUP_MASK_REGIDS
	.align		4
        /*0034*/ 	.byte	0x04, 0x29
        /*0036*/ 	.short	(.L_1408 - .L_1407)


	//   ....[0]....
.L_1407:
        /*0038*/ 	.word	0xffffffff


	//   ....[1]....
        /*003c*/ 	.word	0xffffffff


	//   ....[2]....
        /*0040*/ 	.word	0xffffffff


	//   ....[3]....
        /*0044*/ 	.word	0xffffffff


	//   ....[4]....
        /*0048*/ 	.word	0xffffffff


	//   ....[5]....
        /*004c*/ 	.word	0xffffffff


	//   ....[6]....
        /*0050*/ 	.word	0xffffffff


	//   ....[7]....
        /*0054*/ 	.word	0xffffffff


	//   ....[8]....
        /*0058*/ 	.word	0xffffffff


	//   ....[9]....
        /*005c*/ 	.word	0xffffffff


	//   ....[10]....
        /*0060*/ 	.word	0xffffffff


	//   ....[11]....
        /*0064*/ 	.word	0xffffffff


	//   ....[12]....
        /*0068*/ 	.word	0xffffffff


	//   ....[13]....
        /*006c*/ 	.word	0xffffffff


	//   ....[14]....
        /*0070*/ 	.word	0xffffffff


	//   ....[15]....
        /*0074*/ 	.word	0xffffffff


	//   ....[16]....
        /*0078*/ 	.word	0xffffffff


	//   ....[17]....
        /*007c*/ 	.word	0xffffffff


	//   ....[18]....
        /*0080*/ 	.word	0xffffffff


	//   ....[19]....
        /*0084*/ 	.word	0xffffffff


	//----- nvinfo : EIATTR_COOP_GROUP_INSTR_OFFSETS
	.align		4
.L_1408:
        /*0088*/ 	.byte	0x04, 0x28
        /*008a*/ 	.short	(.L_1410 - .L_1409)


	//   ....[0]....
.L_1409:
        /*008c*/ 	.word	0x0001d200


	//   ....[1]....
        /*0090*/ 	.word	0x0001d230


	//   ....[2]....
        /*0094*/ 	.word	0x0001d250


	//   ....[3]....
        /*0098*/ 	.word	0x0001d270


	//   ....[4]....
        /*009c*/ 	.word	0x0001d290


	//   ....[5]....
        /*00a0*/ 	.word	0x0001d7c0


	//   ....[6]....
        /*00a4*/ 	.word	0x0001d7e0


	//   ....[7]....
        /*00a8*/ 	.word	0x0001d800


	//   ....[8]....
        /*00ac*/ 	.word	0x0001d820


	//   ....[9]....
        /*00b0*/ 	.word	0x0001d840


	//   ....[10]....
        /*00b4*/ 	.word	0x0001e390


	//   ....[11]....
        /*00b8*/ 	.word	0x0001e3f0


	//   ....[12]....
        /*00bc*/ 	.word	0x0001e450


	//   ....[13]....
        /*00c0*/ 	.word	0x0001e4b0


	//   ....[14]....
        /*00c4*/ 	.word	0x0001e510


	//   ....[15]....
        /*00c8*/ 	.word	0x0001ea80


	//   ....[16]....
        /*00cc*/ 	.word	0x0001eae0


	//   ....[17]....
        /*00d0*/ 	.word	0x0001eb40


	//   ....[18]....
        /*00d4*/ 	.word	0x0001eba0


	//   ....[19]....
        /*00d8*/ 	.word	0x0001ec00


	//----- nvinfo : EIATTR_EXIT_INSTR_OFFSETS
	.align		4
.L_1410:
        /*00dc*/ 	.byte	0x04, 0x1c
        /*00de*/ 	.short	(.L_1412 - .L_1411)


	//   ....[0]....
.L_1411:
        /*00e0*/ 	.word	0x00000730


	//   ....[1]....
        /*00e4*/ 	.word	0x0001e340


	//----- nvinfo : EIATTR_MAX_THREADS
	.align		4
.L_1412:
        /*00e8*/ 	.byte	0x04, 0x05
        /*00ea*/ 	.short	(.L_1414 - .L_1413)
.L_1413:
        /*00ec*/ 	.word	0x00000080
        /*00f0*/ 	.word	0x00000001
        /*00f4*/ 	.word	0x00000001


	//----- nvinfo : EIATTR_CRS_STACK_SIZE
	.align		4
.L_1414:
        /*00f8*/ 	.byte	0x04, 0x1e
        /*00fa*/ 	.short	(.L_1416 - .L_1415)
.L_1415:
        /*00fc*/ 	.word	0x00000000
.L_1416:


//--------------------- .nv.info._ZN10layer_norm31ln_parallel_residual_fwd_kernelINS_13Kernel_traitsI6__halfS2_fS2_fjLj1280ELj1ELj4ELj1ELj16ENS_18Kernel_traits_baseILj1280ES2_S2_fS2_fjLj128EEEEELb0ELb0ELb0EEEvNS_9FwdParamsE --------------------------
	.section	.nv.info._ZN10layer_norm31ln_parallel_residual_fwd_kernelINS_13Kernel_traitsI6__halfS2_fS2_fjLj1280ELj1ELj4ELj1ELj16ENS_18Kernel_traits_baseILj1280ES2_S2_fS2_fjLj128EEEEELb0ELb0ELb0EEEvNS_9FwdParamsE,"",@"SHT_CUDA_INFO"
	.sectionflags	@""
	.align	4


	//----- nvinfo : EIATTR_CUDA_API_VERSION
	.align		4
        /*0000*/ 	.byte	0x04, 0x37
        /*0002*/ 	.short	(.L_1418 - .L_1417)
.L_1417:
        /*0004*/ 	.word	0x00000082


	//----- nvinfo : EIATTR_SW2861232_WAR
	.align		4
.L_1418:
        /*0008*/ 	.byte	0x01, 0x35
	.zero		2


	//----- nvinfo : EIATTR_PARAM_CBANK
	.align		4
        /*000c*/ 	.byte	0x04, 0x0a
        /*000e*/ 	.short	(.L_1420 - .L_1419)
	.align		4
.L_1419:
        /*0010*/ 	.word	index@(.nv.constant0._ZN10layer_norm31ln_parallel_residual_fwd_kernelINS_13Kernel_traitsI6__halfS2_fS2_fjLj1280ELj1ELj4ELj1ELj16ENS_18Kernel_traits_baseILj1280ES2_S2_fS2_fjLj128EEEEELb0ELb0ELb0EEEvNS_9FwdParamsE)
        /*0014*/ 	.short	0x0160
        /*0016*/ 	.short	0x00e8


	//----- nvinfo : EIATTR_CBANK_PARAM_SIZE
	.align		4
.L_1420:
        /*0018*/ 	.byte	0x03, 0x19
        /*001a*/ 	.short	0x00e8


	//----- nvinfo : EIATTR_KPARAM_INFO
	.align		4
        /*001c*/ 	.byte	0x04, 0x17
        /*001e*/ 	.short	(.L_1422 - .L_1421)
.L_1421:
        /*0020*/ 	.word	0x00000000
        /*0024*/ 	.short	0x0000
        /*0026*/ 	.short	0x0000
        /*0028*/ 	.byte	0x00, 0xf0, 0xa1, 0x03


	//----- nvinfo : EIATTR_MAXREG_COUNT
	.align		4
.L_1422:
        /*002c*/ 	.byte	0x03, 0x1b
        /*002e*/ 	.short	0x00ff


	//----- nvinfo : EIATTR_MERCURY_ISA_VERSION
	.align		4
        /*0030*/ 	.byte	0x03, 0x5f
        /*0032*/ 	.short	0x0000


	//----- nvinfo : EIATTR_COOP_GROUP_MASK_REGIDS
	.align		4
        /*0034*/ 	.byte	0x04, 0x29
        /*0036*/ 	.short	(.L_1424 - .L_1423)


	//   ....[0]....
.L_1423:
        /*0038*/ 	.word	0xffffffff


	//   ....[1]....
        /*003c*/ 	.word	0xffffffff


	//   ....[2]....
        /*0040*/ 	.word	0xffffffff


	//   ....[3]....
        /*0044*/ 	.word	0xffffffff


	//   ....[4]....
        /*0048*/ 	.word	0xffffffff


	//   ....[5]....
        /*004c*/ 	.word	0xffffffff


	//   ....[6]....
        /*0050*/ 	.word	0xffffffff


	//   ....[7]....
        /*0054*/ 	.word	0xffffffff


	//   ....[8]....
        /*0058*/ 	.word	0xffffffff


	//   ....[9]....
        /*005c*/ 	.word	0xffffffff


	//   ....[10]....
        /*0060*/ 	.word	0xffffffff


	//   ....[11]....
        /*0064*/ 	.word	0xffffffff


	//   ....[12]....
        /*0068*/ 	.word	0xffffffff


	//   ....[13]....
        /*006c*/ 	.word	0xffffffff


	//   ....[14]....
        /*0070*/ 	.word	0xffffffff


	//   ....[15]....
        /*0074*/ 	.word	0xffffffff


	//   ....[16]....
        /*0078*/ 	.word	0xffffffff


	//   ....[17]....
        /*007c*/ 	.word	0xffffffff


	//   ....[18]....
        /*0080*/ 	.word	0xffffffff


	//   ....[19]....
        /*0084*/ 	.word	0xffffffff


	//----- nvinfo : EIATTR_COOP_GROUP_INSTR_OFFSETS
	.align		4
.L_1424:
        /*0088*/ 	.byte	0x04, 0x28
        /*008a*/ 	.short	(.L_1426 - .L_1425)


	//   ....[0]....
.L_1425:
        /*008c*/ 	.word	0x00003280


	//   ....[1]....
        /*0090*/ 	.word	0x000032b0


	//   ....[2]....
        /*0094*/ 	.word	0x000032d0


	//   ....[3]....
        /*0098*/ 	.word	0x000032f0


	//   ....[4]....
        /*009c*/ 	.word	0x00003310


	//   ....[5]....
        /*00a0*/ 	.word	0x00003850


	//   ....[6]....
        /*00a4*/ 	.word	0x00003870


	//   ....[7]....
        /*00a8*/ 	.word	0x00003890


	//   ....[8]....
        /*00ac*/ 	.word	0x000038b0


	//   ....[9]....
        /*00b0*/ 	.word	0x000038d0


	//   ....[10]....
        /*00b4*/ 	.word	0x000049f0


	//   ....[11]....
        /*00b8*/ 	.word	0x00004a70


	//   ....[12]....
        /*00bc*/ 	.word	0x00004ad0


	//   ....[13]....
        /*00c0*/ 	.word	0x00004b30


	//   ....[14]....
        /*00c4*/ 	.word	0x00004b90


	//   ....[15]....
        /*00c8*/ 	.word	0x00005110


	//   ....[16]....
        /*00cc*/ 	.word	0x00005170


	//   ....[17]....
        /*00d0*/ 	.word	0x000051d0


	//   ....[18]....
        /*00d4*/ 	.word	0x00005230


	//   ....[19]....
        /*00d8*/ 	.word	0x000052a0


	//----- nvinfo : EIATTR_EXIT_INSTR_OFFSETS
	.align		4
.L_1426:
        /*00dc*/ 	.byte	0x04, 0x1c
        /*00de*/ 	.short	(.L_1428 - .L_1427)


	//   ....[0]....
.L_1427:
        /*00e0*/ 	.word	0x00000960


	//   ....[1]....
        /*00e4*/ 	.word	0x00004990


	//----- nvinfo : EIATTR_MAX_THREADS
	.align		4
.L_1428:
        /*00e8*/ 	.byte	0x04, 0x05
        /*00ea*/ 	.short	(.L_1430 - .L_1429)
.L_1429:
        /*00ec*/ 	.word	0x00000080
        /*00f0*/ 	.word	0x00000001
        /*00f4*/ 	.word	0x00000001


	//----- nvinfo : EIATTR_CRS_STACK_SIZE
	.align		4
.L_1430:
        /*00f8*/ 	.byte	0x04, 0x1e
        /*00fa*/ 	.short	(.L_1432 - .L_1431)
.L_1431:
        /*00fc*/ 	.word	0x00000000
.L_1432:


//--------------------- .nv.info._ZN10layer_norm31ln_parallel_residual_fwd_kernelINS_13Kernel_traitsI6__halfS2_fS2_fjLj1280ELj1ELj4ELj1ELj16ENS_18Kernel_traits_baseILj1280ES2_S2_fS2_fjLj128EEEEELb0ELb0ELb1EEEvNS_9FwdParamsE --------------------------
	.section	.nv.info._ZN10layer_norm31ln_parallel_residual_fwd_kernelINS_13Kernel_traitsI6__halfS2_fS2_fjLj1280ELj1ELj4ELj1ELj16ENS_18Kernel_traits_baseILj1280ES2_S2_fS2_fjLj128EEEEELb0ELb0ELb1EEEvNS_9FwdParamsE,"",@"SHT_CUDA_INFO"
	.sectionflags	@""
	.align	4


	//----- nvinfo : EIATTR_CUDA_API_VERSION
	.align		4
        /*0000*/ 	.byte	0x04, 0x37
        /*0002*/ 	.short	(.L_1434 - .L_1433)
.L_1433:
        /*0004*/ 	.word	0x00000082


	//----- nvinfo : EIATTR_SW2861232_WAR
	.align		4
.L_1434:
        /*0008*/ 	.byte	0x01, 0x35
	.zero		2


	//----- nvinfo : EIATTR_PARAM_CBANK
	.align		4
        /*000c*/ 	.byte	0x04, 0x0a
        /*000e*/ 	.short	(.L_1436 - .L_1435)
	.align		4
.L_1435:
        /*0010*/ 	.word	index@(.nv.constant0._ZN10layer_norm31ln_parallel_residual_fwd_kernelINS_13Kernel_traitsI6__halfS2_fS2_fjLj1280ELj1ELj4ELj1ELj16ENS_18Kernel_traits_baseILj1280ES2_S2_fS2_fjLj128EEEEELb0ELb0ELb1EEEvNS_9FwdParamsE)
        /*0014*/ 	.short	0x0160
        /*0016*/ 	.short	0x00e8


	//----- nvinfo : EIATTR_CBANK_PARAM_SIZE
	.align		4
.L_1436:
        /*0018*/ 	.byte	0x03, 0x19
        /*001a*/ 	.short	0x00e8


	//----- nvinfo : EIATTR_KPARAM_INFO
	.align		4
        /*001c*/ 	.byte	0x04, 0x17
        /*001e*/ 	.short	(.L_1438 - .L_1437)
.L_1437:
        /*0020*/ 	.word	0x00000000
        /*0024*/ 	.short	0x0000
        /*0026*/ 	.short	0x0000
        /*0028*/ 	.byte	0x00, 0xf0, 0xa1, 0x03


	//----- nvinfo : EIATTR_MAXREG_COUNT
	.align		4
.L_1438:
        /*002c*/ 	.byte	0x03, 0x1b
        /*002e*/ 	.short	0x00ff


	//----- nvinfo : EIATTR_MERCURY_ISA_VERSION
	.align		4
        /*0030*/ 	.byte	0x03, 0x5f
        /*0032*/ 	.short	0x0000


	//----- nvinfo : EIATTR_COOP_GROUP_MASK_REGIDS
	.align		4
        /*0034*/ 	.byte	0x04, 0x29
        /*0036*/ 	.short	(.L_1440 - .L_1439)


	//   ....[0]....
.L_1439:
        /*0038*/ 	.word	0xffffffff


	//   ....[1]....
        /*003c*/ 	.word	0xffffffff


	//   ....[2]....
        /*0040*/ 	.word	0xffffffff


	//   ....[3]....
        /*0044*/ 	.word	0xffffffff


	//   ....[4]....
        /*0048*/ 	.word	0xffffffff


	//   ....[5]....
        /*004c*/ 	.word	0xffffffff


	//   ....[6]....
        /*0050*/ 	.word	0xffffffff


	//   ....[7]....
        /*0054*/ 	.word	0xffffffff


	//   ....[8]....
        /*0058*/ 	.word	0xffffffff


	//   ....[9]....
        /*005c*/ 	.word	0xffffffff


	//   ....[10]....
        /*0060*/ 	.word	0xffffffff


	//   ....[11]....
        /*0064*/ 	.word	0xffffffff


	//   ....[12]....
        /*0068*/ 	.word	0xffffffff


	//   ....[13]....
        /*006c*/ 	.word	0xffffffff


	//   ....[14]....
        /*0070*/ 	.word	0xffffffff


	//   ....[15]....
        /*0074*/ 	.word	0xffffffff


	//   ....[16]....
        /*0078*/ 	.word	0xffffffff


	//   ....[17]....
        /*007c*/ 	.word	0xffffffff


	//   ....[18]....
        /*0080*/ 	.word	0xffffffff


	//   ....[19]....
        /*0084*/ 	.word	0xffffffff


	//----- nvinfo : EIATTR_COOP_GROUP_INSTR_OFFSETS
	.align		4
.L_1440:
        /*0088*/ 	.byte	0x04, 0x28
        /*008a*/ 	.short	(.L_1442 - .L_1441)


	//   ....[0]....
.L_1441:
        /*008c*/ 	.word	0x00002650


	//   ....[1]....
        /*0090*/ 	.word	0x00002680


	//   ....[2]....
        /*0094*/ 	.word	0x000026a0


	//   ....[3]....
        /*0098*/ 	.word	0x000026c0


	//   ....[4]....
        /*009c*/ 	.word	0x000026e0


	//   ....[5]....
        /*00a0*/ 	.word	0x00002c10


	//   ....[6]....
        /*00a4*/ 	.word	0x00002c30


	//   ....[7]....
        /*00a8*/ 	.word	0x00002c50


	//   ....[8]....
        /*00ac*/ 	.word	0x00002c70


	//   ....[9]....
        /*00b0*/ 	.word	0x00002c90


	//   ....[10]....
        /*00b4*/ 	.word	0x00004070


	//   ....[11]....
        /*00b8*/ 	.word	0x000040f0


	//   ....[12]....
        /*00bc*/ 	.word	0x00004150


	//   ....[13]....
        /*00c0*/ 	.word	0x000041b0


	//   ....[14]....
        /*00c4*/ 	.word	0x00004210


	//   ....[15]....
        /*00c8*/ 	.word	0x00004780


	//   ....[16]....
        /*00cc*/ 	.word	0x000047e0


	//   ....[17]....
        /*00d0*/ 	.word	0x00004840


	//   ....[18]....
        /*00d4*/ 	.word	0x000048a0


	//   ....[19]....
        /*00d8*/ 	.word	0x00004900


	//----- nvinfo : EIATTR_EXIT_INSTR_OFFSETS
	.align		4
.L_1442:
        /*00dc*/ 	.byte	0x04, 0x1c
        /*00de*/ 	.short	(.L_1444 - .L_1443)


	//   ....[0]....
.L_1443:
        /*00e0*/ 	.word	0x00000210


	//   ....[1]....
        /*00e4*/ 	.word	0x00004020


	//----- nvinfo : EIATTR_MAX_THREADS
	.align		4
.L_1444:
        /*00e8*/ 	.byte	0x04, 0x05
        /*00ea*/ 	.short	(.L_1446 - .L_1445)
.L_1445:
        /*00ec*/ 	.word	0x00000080
        /*00f0*/ 	.word	0x00000001
        /*00f4*/ 	.word	0x00000001


	//----- nvinfo : EIATTR_CRS_STACK_SIZE
	.align		4
.L_1446:
        /*00f8*/ 	.byte	0x04, 0x1e
        /*00fa*/ 	.short	(.L_1448 - .L_1447)
.L_1447:
        /*00fc*/ 	.word	0x00000000
.L_1448:


//--------------------- .nv.info._ZN10layer_norm31ln_parallel_residual_fwd_kernelINS_13Kernel_traitsI6__halfS2_fS2_fjLj1280ELj1ELj4ELj1ELj16ENS_18Kernel_traits_baseILj1280ES2_S2_fS2_fjLj128EEEEELb0ELb1ELb0EEEvNS_9FwdParamsE --------------------------
	.section	.nv.info._ZN10layer_norm31ln_parallel_residual_fwd_kernelINS_13Kernel_traitsI6__halfS2_fS2_fjLj1280ELj1ELj4ELj1ELj16ENS_18Kernel_traits_baseILj1280ES2_S2_fS2_fjLj128EEEEELb0ELb1ELb0EEEvNS_9FwdParamsE,"",@"SHT_CUDA_INFO"
	.sectionflags	@""
	.align	4


	//----- nvinfo : EIATTR_CUDA_API_VERSION
	.align		4
        /*0000*/ 	.byte	0x04, 0x37
        /*0002*/ 	.short	(.L_1450 - .L_1449)
.L_1449:
        /*0004*/ 	.word	0x00000082


	//----- nvinfo : EIATTR_SW2861232_WAR
	.align		4
.L_1450:
        /*0008*/ 	.byte	0x01, 0x35
	.zero		2


	//----- nvinfo : EIATTR_PARAM_CBANK
	.align		4
        /*000c*/ 	.byte	0x04, 0x0a
        /*000e*/ 	.short	(.L_1452 - .L_1451)
	.align		4
.L_1451:
        /*0010*/ 	.word	index@(.nv.constant0._ZN10layer_norm31ln_parallel_residual_fwd_kernelINS_13Kernel_traitsI6__halfS2_fS2_fjLj1280ELj1ELj4ELj1ELj16ENS_18Kernel_traits_baseILj1280ES2_S2_fS2_fjLj128EEEEELb0ELb1ELb0EEEvNS_9FwdParamsE)
        /*0014*/ 	.short	0x0160
        /*0016*/ 	.short	0x00e8


	//----- nvinfo : EIATTR_CBANK_PARAM_SIZE
	.align		4
.L_1452:
        /*0018*/ 	.byte	0x03, 0x19
        /*001a*/ 	.short	0x00e8


	//----- nvinfo : EIATTR_KPARAM_INFO
	.align		4
        /*001c*/ 	.byte	0x04, 0x17
        /*001e*/ 	.short	(.L_1454 - .L_1453)
.L_1453:
        /*0020*/ 	.word	0x00000000
        /*0024*/ 	.short	0x0000
        /*0026*/ 	.short	0x0000
        /*0028*/ 	.byte	0x00, 0xf0, 0xa1, 0x03


	//----- nvinfo : EIATTR_MAXREG_COUNT
	.align		4
.L_1454:
        /*002c*/ 	.byte	0x03, 0x1b
        /*002e*/ 	.short	0x00ff


	//----- nvinfo : EIATTR_MERCURY_ISA_VERSION
	.align		4
        /*0030*/ 	.byte	0x03, 0x5f
        /*0032*/ 	.short	0x0000


	//----- nvinfo : EIATTR_COOP_GROUP_MASK_REGIDS
	.align		4
        /*0034*/ 	.byte	0x04, 0x29
        /*0036*/ 	.short	(.L_1456 - .L_1455)


	//   ....[0]....
.L_1455:
        /*0038*/ 	.word	0xffffffff


	//   ....[1]....
        /*003c*/ 	.word	0xffffffff


	//   ....[2]....
        /*0040*/ 	.word	0xffffffff


	//   ....[3]....
        /*0044*/ 	.word	0xffffffff


	//   ....[4]....
        /*0048*/ 	.word	0xffffffff


	//   ....[5]....
        /*004c*/ 	.word	0xffffffff


	//   ....[6]....
        /*0050*/ 	.word	0xffffffff


	//   ....[7]....
        /*0054*/ 	.word	0xffffffff


	//   ....[8]....
        /*0058*/ 	.word	0xffffffff


	//   ....[9]....
        /*005c*/ 	.word	0xffffffff


	//   ....[10]....
        /*0060*/ 	.word	0xffffffff


	//   ....[11]....
        /*0064*/ 	.word	0xffffffff


	//   ....[12]....
        /*0068*/ 	.word	0xffffffff


	//   ....[13]....
        /*006c*/ 	.word	0xffffffff


	//   ....[14]....
        /*0070*/ 	.word	0xffffffff


	//   ....[15]....
        /*0074*/ 	.word	0xffffffff


	//   ....[16]....
        /*0078*/ 	.word	0xffffffff


	//   ....[17]....
        /*007c*/ 	.word	0xffffffff


	//   ....[18]....
        /*0080*/ 	.word	0xffffffff


	//   ....[19]....
        /*0084*/ 	.word	0xffffffff


	//----- nvinfo : EIATTR_COOP_GROUP_INSTR_OFFSETS
	.align		4
.L_1456:
        /*0088*/ 	.byte	0x04, 0x28
        /*008a*/ 	.short	(.L_1458 - .L_1457)


	//   ....[0]....
.L_1457:
        /*008c*/ 	.word	0x000029c0


	//   ....[1]....
        /*0090*/ 	.word	0x000029f0


	//   ....[2]....
        /*0094*/ 	.word	0x00002a10


	//   ....[3]....
        /*0098*/ 	.word	0x00002a30


	//   ....[4]....
        /*009c*/ 	.word	0x00002a50


	//   ....[5]....
        /*00a0*/ 	.word	0x00002f90


	//   ....[6]....
        /*00a4*/ 	.word	0x00002fb0


	//   ....[7]....
        /*00a8*/ 	.word	0x00002fd0


	//   ....[8]....
        /*00ac*/ 	.word	0x00002ff0


	//   ....[9]....
        /*00b0*/ 	.word	0x00003010


	//   ....[10]....
        /*00b4*/ 	.word	0x00003cd0


	//   ....[11]....
        /*00b8*/ 	.word	0x00003d50


	//   ....[12]....
        /*00bc*/ 	.word	0x00003db0


	//   ....[13]....
        /*00c0*/ 	.word	0x00003e10


	//   ....[14]....
        /*00c4*/ 	.word	0x00003e70


	//   ....[15]....
        /*00c8*/ 	.word	0x000043f0


	//   ....[16]....
        /*00cc*/ 	.word	0x00004450


	//   ....[17]....
        /*00d0*/ 	.word	0x000044b0


	//   ....[18]....
        /*00d4*/ 	.word	0x00004510


	//   ....[19]....
        /*00d8*/ 	.word	0x00004580


	//----- nvinfo : EIATTR_EXIT_INSTR_OFFSETS
	.align		4
.L_1458:
        /*00dc*/ 	.byte	0x04, 0x1c
        /*00de*/ 	.short	(.L_1460 - .L_1459)


	//   ....[0]....
.L_1459:
        /*00e0*/ 	.word	0x000005a0


	//   ....[1]....
        /*00e4*/ 	.word	0x00003c70


	//----- nvinfo : EIATTR_MAX_THREADS
	.align		4
.L_1460:
        /*00e8*/ 	.byte	0x04, 0x05
        /*00ea*/ 	.short	(.L_1462 - .L_1461)
.L_1461:
        /*00ec*/ 	.word	0x00000080
        /*00f0*/ 	.word	0x00000001
        /*00f4*/ 	.word	0x00000001


	//----- nvinfo : EIATTR_CRS_STACK_SIZE
	.align		4
.L_1462:
        /*00f8*/ 	.byte	0x04, 0x1e
        /*00fa*/ 	.short	(.L_1464 - .L_1463)
.L_1463:
        /*00fc*/ 	.word	0x00000000
.L_1464:


//--------------------- .nv.info._ZN10layer_norm31ln_parallel_residual_fwd_kernelINS_13Kernel_traitsI6__halfS2_fS2_fjLj1280ELj1ELj4ELj1ELj16ENS_18Kernel_traits_baseILj1280ES2_S2_fS2_fjLj128EEEEELb0ELb1ELb1EEEvNS_9FwdParamsE --------------------------
	.section	.nv.info._ZN10layer_norm31ln_parallel_residual_fwd_kernelINS_13Kernel_traitsI6__halfS2_fS2_fjLj1280ELj1ELj4ELj1ELj16ENS_18Kernel_traits_baseILj1280ES2_S2_fS2_fjLj128EEEEELb0ELb1ELb1EEEvNS_9FwdParamsE,"",@"SHT_CUDA_INFO"
	.sectionflags	@""
	.align	4


	//----- nvinfo : EIATTR_CUDA_API_VERSION
	.align		4
        /*0000*/ 	.byte	0x04, 0x37
        /*0002*/ 	.short	(.L_1466 - .L_1465)
.L_1465:
        /*0004*/ 	.word	0x00000082


	//----- nvinfo : EIATTR_SW2861232_WAR
	.align		4
.L_1466:
        /*0008*/ 	.byte	0x01, 0x35
	.zero		2


	//----- nvinfo : EIATTR_PARAM_CBANK
	.align		4
        /*000c*/ 	.byte	0x04, 0x0a
        /*000e*/ 	.short	(.L_1468 - .L_1467)
	.align		4
.L_1467:
        /*0010*/ 	.word	index@(.nv.constant0._ZN10layer_norm31ln_parallel_residual_fwd_kernelINS_13Kernel_traitsI6__halfS2_fS2_fjLj1280ELj1ELj4ELj1ELj16ENS_18Kernel_traits_baseILj1280ES2_S2_fS2_fjLj128EEEEELb0ELb1ELb1EEEvNS_9FwdParamsE)
        /*0014*/ 	.short	0x0160
        /*0016*/ 	.short	0x00e8


	//----- nvinfo : EIATTR_CBANK_PARAM_SIZE
	.align		4
.L_1468:
        /*0018*/ 	.byte	0x03, 0x19
        /*001a*/ 	.short	0x00e8


	//----- nvinfo : EIATTR_KPARAM_INFO
	.align		4
        /*001c*/ 	.byte	0x04, 0x17
        /*001e*/ 	.short	(.L_1470 - .L_1469)
.L_1469:
        /*0020*/ 	.word	0x00000000
        /*0024*/ 	.short	0x0000
        /*0026*/ 	.short	0x0000
        /*0028*/ 	.byte	0x00, 0xf0, 0xa1, 0x03


	//----- nvinfo : EIATTR_MAXREG_COUNT
	.align		4
.L_1470:
        /*002c*/ 	.byte	0x03, 0x1b
        /*002e*/ 	.short	0x00ff


	//----- nvinfo : EIATTR_MERCURY_ISA_VERSION
	.align		4
        /*0030*/ 	.byte	0x03, 0x5f
        /*0032*/ 	.short	0x0000


	//----- nvinfo : EIATTR_COOP_GROUP_MASK_REGIDS
	.align		4
        /*0034*/ 	.byte	0x04, 0x29
        /*0036*/ 	.short	(.L_1472 - .L_1471)


	//   ....[0]....
.L_1471:
        /*0038*/ 	.word	0xffffffff


	//   ....[1]....
        /*003c*/ 	.word	0xffffffff


	//   ....[2]....
        /*0040*/ 	.word	0xffffffff


	//   ....[3]....
        /*0044*/ 	.word	0xffffffff


	//   ....[4]....
        /*0048*/ 	.word	0xffffffff


	//   ....[5]....
        /*004c*/ 	.word	0xffffffff


	//   ....[6]....
        /*0050*/ 	.word	0xffffffff


	//   ....[7]....
        /*0054*/ 	.word	0xffffffff


	//   ....[8]....
        /*0058*/ 	.word	0xffffffff


	//   ....[9]....
        /*005c*/ 	.word	0xffffffff


	//   ....[10]....
        /*0060*/ 	.word	0xffffffff


	//   ....[11]....
        /*0064*/ 	.word	0xffffffff


	//   ....[12]....
        /*0068*/ 	.word	0xffffffff


	//   ....[13]....
        /*006c*/ 	.word	0xffffffff


	//   ....[14]....
        /*0070*/ 	.word	0xffffffff


	//   ....[15]....
        /*0074*/ 	.word	0xffffffff


	//   ....[16]....
        /*0078*/ 	.word	0xffffffff


	//   ....[17]....
        /*007c*/ 	.word	0xffffffff


	//   ....[18]....
        /*0080*/ 	.word	0xffffffff


	//   ....[19]....
        /*0084*/ 	.word	0xffffffff


	//----- nvinfo : EIATTR_COOP_GROUP_INSTR_OFFSETS
	.align		4
.L_1472:
        /*0088*/ 	.byte	0x04, 0x28
        /*008a*/ 	.short	(.L_1474 - .L_1473)


	//   ....[0]....
.L_1473:
        /*008c*/ 	.word	0x00002300


	//   ....[1]....
        /*0090*/ 	.word	0x00002330


	//   ....[2]....
        /*0094*/ 	.word	0x00002350


	//   ....[3]....
        /*0098*/ 	.word	0x00002370


	//   ....[4]....
        /*009c*/ 	.word	0x00002390


	//   ....[5]....
        /*00a0*/ 	.word	0x000028c0


	//   ....[6]....
        /*00a4*/ 	.word	0x000028e0


	//   ....[7]....
        /*00a8*/ 	.word	0x00002900


	//   ....[8]....
        /*00ac*/ 	.word	0x00002920


	//   ....[9]....
        /*00b0*/ 	.word	0x00002940


	//   ....[10]....
        /*00b4*/ 	.word	0x00003470


	//   ....[11]....
        /*00b8*/ 	.word	0x000034e0


	//   ....[12]....
        /*00bc*/ 	.word	0x00003540


	//   ....[13]....
        /*00c0*/ 	.word	0x000035a0


	//   ....[14]....
        /*00c4*/ 	.word	0x00003600


	//   ....[15]....
        /*00c8*/ 	.word	0x00003b70


	//   ....[16]....
        /*00cc*/ 	.word	0x00003bd0


	//   ....[17]....
        /*00d0*/ 	.word	0x00003c30


	//   ....[18]....
        /*00d4*/ 	.word	0x00003c90


	//   ....[19]....
        /*00d8*/ 	.word	0x00003cf0


	//----- nvinfo : EIATTR_EXIT_INSTR_OFFSETS
	.align		4
.L_1474:
        /*00dc*/ 	.byte	0x04, 0x1c
        /*00de*/ 	.short	(.L_1476 - .L_1475)


	//   ....[0]....
.L_1475:
        /*00e0*/ 	.word	0x00000140


	//   ....[1]....
        /*00e4*/ 	.word	0x00003420


	//----- nvinfo : EIATTR_MAX_THREADS
	.align		4
.L_1476:
        /*00e8*/ 	.byte	0x04, 0x05
        /*00ea*/ 	.short	(.L_1478 - .L_1477)
.L_1477:
        /*00ec*/ 	.word	0x00000080
        /*00f0*/ 	.word	0x00000001
        /*00f4*/ 	.word	0x00000001


	//----- nvinfo : EIATTR_CRS_STACK_SIZE
	.align		4
.L_1478:
        /*00f8*/ 	.byte	0x04, 0x1e
        /*00fa*/ 	.short	(.L_1480 - .L_1479)
.L_1479:
        /*00fc*/ 	.word	0x00000000
.L_1480:


//--------------------- .nv.info._ZN10layer_norm31ln_parallel_residual_fwd_kernelINS_13Kernel_traitsI6__halfS2_fS2_fjLj1280ELj1ELj4ELj1ELj16ENS_18Kernel_traits_baseILj1280ES2_S2_fS2_fjLj128EEEEELb1ELb0ELb0EEEvNS_9FwdParamsE --------------------------
	.section	.nv.info._ZN10layer_norm31ln_parallel_residual_fwd_kernelINS_13Kernel_traitsI6__halfS2_fS2_fjLj1280ELj1ELj4ELj1ELj16ENS_18Kernel_traits_baseILj1280ES2_S2_fS2_fjLj128EEEEELb1ELb0ELb0EEEvNS_9FwdParamsE,"",@"SHT_CUDA_INFO"
	.sectionflags	@""
	.align	4


	//----- nvinfo : EIATTR_CUDA_API_VERSION
	.align		4
        /*0000*/ 	.byte	0x04, 0x37
        /*0002*/ 	.short	(.L_1482 - .L_1481)
.L_1481:
        /*0004*/ 	.word	0x00000082


	//----- nvinfo : EIATTR_SW2861232_WAR
	.align		4
.L_1482:
        /*0008*/ 	.byte	0x01, 0x35
	.zero		2


	//----- nvinfo : EIATTR_PARAM_CBANK
	.align		4
        /*000c*/ 	.byte	0x04, 0x0a
        /*000e*/ 	.short	(.L_1484 - .L_1483)
	.align		4
.L_1483:
        /*0010*/ 	.word	index@(.nv.constant0._ZN10layer_norm31ln_parallel_residual_fwd_kernelINS_13Kernel_traitsI6__halfS2_fS2_fjLj1280ELj1ELj4ELj1ELj16ENS_18Kernel_traits_baseILj1280ES2_S2_fS2_fjLj128EEEEELb1ELb0ELb0EEEvNS_9FwdParamsE)
        /*0014*/ 	.short	0x0160
        /*0016*/ 	.short	0x00e8


	//----- nvinfo : EIATTR_CBANK_PARAM_SIZE
	.align		4
.L_1484:
        /*0018*/ 	.byte	0x03, 0x19
        /*001a*/ 	.short	0x00e8


	//----- nvinfo : EIATTR_KPARAM_INFO
	.align		4
        /*001c*/ 	.byte	0x04, 0x17
        /*001e*/ 	.short	(.L_1486 - .L_1485)
.L_1485:
        /*0020*/ 	.word	0x00000000
        /*0024*/ 	.short	0x0000
        /*0026*/ 	.short	0x0000
        /*0028*/ 	.byte	0x00, 0xf0, 0xa1, 0x03


	//----- nvinfo : EIATTR_MAXREG_COUNT
	.align		4
.L_1486:
        /*002c*/ 	.byte	0x03, 0x1b
        /*002e*/ 	.short	0x00ff


	//----- nvinfo : EIATTR_MERCURY_ISA_VERSION
	.align		4
        /*0030*/ 	.byte	0x03, 0x5f
        /*0032*/ 	.short	0x0000


	//----- nvinfo : EIATTR_COOP_GROUP_MASK_REGIDS
	.align		4
        /*0034*/ 	.byte	0x04, 0x29
        /*0036*/ 	.short	(.L_1488 - .L_1487)


	//   ....[0]....
.L_1487:
        /*0038*/ 	.word	0xffffffff


	//   ....[1]....
        /*003c*/ 	.word	0xffffffff


	//   ....[2]....
        /*0040*/ 	.word	0xffffffff


	//   ....[3]....
        /*0044*/ 	.word	0xffffffff


	//   ....[4]....
        /*0048*/ 	.word	0xffffffff


	//   ....[5]....
        /*004c*/ 	.word	0xffffffff


	//   ....[6]....
        /*0050*/ 	.word	0xffffffff


	//   ....[7]....
        /*0054*/ 	.word	0xffffffff


	//   ....[8]....
        /*0058*/ 	.word	0xffffffff


	//   ....[9]....
        /*005c*/ 	.word	0xffffffff


	//   ....[10]....
        /*0060*/ 	.word	0xffffffff


	//   ....[11]....
        /*0064*/ 	.word	0xffffffff


	//   ....[12]....
        /*0068*/ 	.word	0xffffffff


	//   ....[13]....
        /*006c*/ 	.word	0xffffffff


	//   ....[14]....
        /*0070*/ 	.word	0xffffffff


	//   ....[15]....
        /*0074*/ 	.word	0xffffffff


	//   ....[16]....
        /*0078*/ 	.word	0xffffffff


	//   ....[17]....
        /*007c*/ 	.word	0xffffffff


	//   ....[18]....
        /*0080*/ 	.word	0xffffffff


	//   ....[19]....
        /*0084*/ 	.word	0xffffffff


	//----- nvinfo : EIATTR_COOP_GROUP_INSTR_OFFSETS
	.align		4
.L_1488:
        /*0088*/ 	.byte	0x04, 0x28
        /*008a*/ 	.short	(.L_1490 - .L_1489)


	//   ....[0]....
.L_1489:
        /*008c*/ 	.word	0x0001dce0


	//   ....[1]....
        /*0090*/ 	.word	0x0001dd10


	//   ....[2]....
        /*0094*/ 	.word	0x0001dd40


	//   ....[3]....
        /*0098*/ 	.word	0x0001dd60


	//   ....[4]....
        /*009c*/ 	.word	0x0001dd80


	//   ....[5]....
        /*00a0*/ 	.word	0x0001e2c0


	//   ....[6]....
        /*00a4*/ 	.word	0x0001e2e0


	//   ....[7]....
        /*00a8*/ 	.word	0x0001e300


	//   ....[8]....
        /*00ac*/ 	.word	0x0001e320


	//   ....[9]....
        /*00b0*/ 	.word	0x0001e340


	//   ....[10]....
        /*00b4*/ 	.word	0x0001f490


	//   ....[11]....
        /*00b8*/ 	.word	0x0001f510


	//   ....[12]....
        /*00bc*/ 	.word	0x0001f570


	//   ....[13]....
        /*00c0*/ 	.word	0x0001f5d0


	//   ....[14]....
        /*00c4*/ 	.word	0x0001f630


	//   ....[15]....
        /*00c8*/ 	.word	0x0001fbc0


	//   ....[16]....
        /*00cc*/ 	.word	0x0001fc20


	//   ....[17]....
        /*00d0*/ 	.word	0x0001fc80


	//   ....[18]....
        /*00d4*/ 	.word	0x0001fce0


	//   ....[19]....
        /*00d8*/ 	.word	0x0001fd50


	//----- nvinfo : EIATTR_EXIT_INSTR_OFFSETS
	.align		4
.L_1490:
        /*00dc*/ 	.byte	0x04, 0x1c
        /*00de*/ 	.short	(.L_1492 - .L_1491)


	//   ....[0]....
.L_1491:
        /*00e0*/ 	.word	0x00000e50


	//   ....[1]....
        /*00e4*/ 	.word	0x0001f430


	//----- nvinfo : EIATTR_MAX_THREADS
	.align		4
.L_1492:
        /*00e8*/ 	.byte	0x04, 0x05
        /*00ea*/ 	.short	(.L_1494 - .L_1493)
.L_1493:
        /*00ec*/ 	.word	0x00000080
        /*00f0*/ 	.word	0x00000001
        /*00f4*/ 	.word	0x00000001


	//----- nvinfo : EIATTR_CRS_STACK_SIZE
	.align		4
.L_1494:
        /*00f8*/ 	.byte	0x04, 0x1e
        /*00fa*/ 	.short	(.L_1496 - .L_1495)
.L_1495:
        /*00fc*/ 	.word	0x00000000
.L_1496:


//--------------------- .nv.info._ZN10layer_norm31ln_parallel_residual_fwd_kernelINS_13Kernel_traitsI6__halfS2_fS2_fjLj1280ELj1ELj4ELj1ELj16ENS_18Kernel_traits_baseILj1280ES2_S2_fS2_fjLj128EEEEELb1ELb0ELb1EEEvNS_9FwdParamsE --------------------------
	.section	.nv.info._ZN10layer_norm31ln_parallel_residual_fwd_kernelINS_13Kernel_traitsI6__halfS2_fS2_fjLj1280ELj1ELj4ELj1ELj16ENS_18Kernel_traits_baseILj1280ES2_S2_fS2_fjLj128EEEEELb1ELb0ELb1EEEvNS_9FwdParamsE,"",@"SHT_CUDA_INFO"
	.sectionflags	@""
	.align	4


	//----- nvinfo : EIATTR_CUDA_API_VERSION
	.align		4
        /*0000*/ 	.byte	0x04, 0x37
        /*0002*/ 	.short	(.L_1498 - .L_1497)
.L_1497:
        /*0004*/ 	.word	0x00000082


	//----- nvinfo : EIATTR_SW2861232_WAR
	.align		4
.L_1498:
        /*0008*/ 	.byte	0x01, 0x35
	.zero		2


	//----- nvinfo : EIATTR_PARAM_CBANK
	.align		4
        /*000c*/ 	.byte	0x04, 0x0a
        /*000e*/ 	.short	(.L_1500 - .L_1499)
	.align		4
.L_1499:
        /*0010*/ 	.word	index@(.nv.constant0._ZN10layer_norm31ln_parallel_residual_fwd_kernelINS_13Kernel_traitsI6__halfS2_fS2_fjLj1280ELj1ELj4ELj1ELj16ENS_18Kernel_traits_baseILj1280ES2_S2_fS2_fjLj128EEEEELb1ELb0ELb1EEEvNS_9FwdParamsE)
        /*0014*/ 	.short	0x0160
        /*0016*/ 	.short	0x00e8


	//----- nvinfo : EIATTR_CBANK_PARAM_SIZE
	.align		4
.L_1500:
        /*0018*/ 	.byte	0x03, 0x19
        /*001a*/ 	.short	0x00e8


	//----- nvinfo : EIATTR_KPARAM_INFO
	.align		4
        /*001c*/ 	.byte	0x04, 0x17
        /*001e*/ 	.short	(.L_1502 - .L_1501)
.L_1501:
        /*0020*/ 	.word	0x00000000
        /*0024*/ 	.short	0x0000
        /*0026*/ 	.short	0x0000
        /*0028*/ 	.byte	0x00, 0xf0, 0xa1, 0x03


	//----- nvinfo : EIATTR_MAXREG_COUNT
	.align		4
.L_1502:
        /*002c*/ 	.byte	0x03, 0x1b
        /*002e*/ 	.short	0x00ff


	//----- nvinfo : EIATTR_MERCURY_ISA_VERSION
	.align		4
        /*0030*/ 	.byte	0x03, 0x5f
        /*0032*/ 	.short	0x0000


	//----- nvinfo : EIATTR_COOP_GROUP_MASK_REGIDS
	.align		4
        /*0034*/ 	.byte	0x04, 0x29
        /*0036*/ 	.short	(.L_1504 - .L_1503)


	//   ....[0]....
.L_1503:
        /*0038*/ 	.word	0xffffffff


	//   ....[1]....
        /*003c*/ 	.word	0xffffffff


	//   ....[2]....
        /*0040*/ 	.word	0xffffffff


	//   ....[3]....
        /*0044*/ 	.word	0xffffffff


	//   ....[4]....
        /*0048*/ 	.word	0xffffffff


	//   ....[5]....
        /*004c*/ 	.word	0xffffffff


	//   ....[6]....
        /*0050*/ 	.word	0xffffffff


	//   ....[7]....
        /*0054*/ 	.word	0xffffffff


	//   ....[8]....
        /*0058*/ 	.word	0xffffffff


	//   ....[9]....
        /*005c*/ 	.word	0xffffffff


	//   ....[10]....
        /*0060*/ 	.word	0xffffffff


	//   ....[11]....
        /*0064*/ 	.word	0xffffffff


	//   ....[12]....
        /*0068*/ 	.word	0xffffffff


	//   ....[13]....
        /*006c*/ 	.word	0xffffffff


	//   ....[14]....
        /*0070*/ 	.word	0xffffffff


	//   ....[15]....
        /*0074*/ 	.word	0xffffffff


	//   ....[16]....
        /*0078*/ 	.word	0xffffffff


	//   ....[17]....
        /*007c*/ 	.word	0xffffffff


	//   ....[18]....
        /*0080*/ 	.word	0xffffffff


	//   ....[19]....
        /*0084*/ 	.word	0xffffffff


	//----- nvinfo : EIATTR_COOP_GROUP_INSTR_OFFSETS
	.align		4
.L_1504:
        /*0088*/ 	.byte	0x04, 0x28
        /*008a*/ 	.short	(.L_1506 - .L_1505)


	//   ....[0]....
.L_1505:
        /*008c*/ 	.word	0x0001d000


	//   ....[1]....
        /*0090*/ 	.word	0x0001d030


	//   ....[2]....
        /*0094*/ 	.word	0x0001d050


	//   ....[3]....
        /*0098*/ 	.word	0x0001d070


	//   ....[4]....
        /*009c*/ 	.word	0x0001d090


	//   ....[5]....
        /*00a0*/ 	.word	0x0001d5c0


	//   ....[6]....
        /*00a4*/ 	.word	0x0001d5e0


	//   ....[7]....
        /*00a8*/ 	.word	0x0001d600


	//   ....[8]....
        /*00ac*/ 	.word	0x0001d620


	//   ....[9]....
        /*00b0*/ 	.word	0x0001d640


	//   ....[10]....
        /*00b4*/ 	.word	0x0001eb60


	//   ....[11]....
        /*00b8*/ 	.word	0x0001ebd0


	//   ....[12]....
        /*00bc*/ 	.word	0x0001ec30


	//   ....[13]....
        /*00c0*/ 	.word	0x0001ec90


	//   ....[14]....
        /*00c4*/ 	.word	0x0001ecf0


	//   ....[15]....
        /*00c8*/ 	.word	0x0001f260


	//   ....[16]....
        /*00cc*/ 	.word	0x0001f2c0


	//   ....[17]....
        /*00d0*/ 	.word	0x0001f320


	//   ....[18]....
        /*00d4*/ 	.word	0x0001f380


	//   ....[19]....
        /*00d8*/ 	.word	0x0001f3e0


	//----- nvinfo : EIATTR_EXIT_INSTR_OFFSETS
	.align		4
.L_1506:
        /*00dc*/ 	.byte	0x04, 0x1c
        /*00de*/ 	.short	(.L_1508 - .L_1507)


	//   ....[0]....
.L_1507:
        /*00e0*/ 	.word	0x00000640


	//   ....[1]....
        /*00e4*/ 	.word	0x0001eb10


	//----- nvinfo : EIATTR_MAX_THREADS
	.align		4
.L_1508:
        /*00e8*/ 	.byte	0x04, 0x05
        /*00ea*/ 	.short	(.L_1510 - .L_1509)
.L_1509:
        /*00ec*/ 	.word	0x00000080
        /*00f0*/ 	.word	0x00000001
        /*00f4*/ 	.word	0x00000001


	//----- nvinfo : EIATTR_CRS_STACK_SIZE
	.align		4
.L_1510:
        /*00f8*/ 	.byte	0x04, 0x1e
        /*00fa*/ 	.short	(.L_1512 - .L_1511)
.L_1511:
        /*00fc*/ 	.word	0x00000000
.L_1512:


//--------------------- .nv.info._ZN10layer_norm31ln_parallel_residual_fwd_kernelINS_13Kernel_traitsI6__halfS2_fS2_fjLj1280ELj1ELj4ELj1ELj16ENS_18Kernel_traits_baseILj1280ES2_S2_fS2_fjLj128EEEEELb1ELb1ELb0EEEvNS_9FwdParamsE --------------------------
	.section	.nv.info._ZN10layer_norm31ln_parallel_residual_fwd_kernelINS_13Kernel_traitsI6__halfS2_fS2_fjLj1280ELj1ELj4ELj1ELj16ENS_18Kernel_traits_baseILj1280ES2_S2_fS2_fjLj128EEEEELb1ELb1ELb0EEEvNS_9FwdParamsE,"",@"SHT_CUDA_INFO"
	.sectionflags	@""
	.align	4


	//----- nvinfo : EIATTR_CUDA_API_VERSION
	.align		4
        /*0000*/ 	.byte	0x04, 0x37
        /*0002*/ 	.short	(.L_1514 - .L_1513)
.L_1513:
        /*0004*/ 	.word	0x00000082


	//----- nvinfo : EIATTR_SW2861232_WAR
	.align		4
.L_1514:
        /*0008*/ 	.byte	0x01, 0x35
	.zero		2


	//----- nvinfo : EIATTR_PARAM_CBANK
	.align		4
        /*000c*/ 	.byte	0x04, 0x0a
        /*000e*/ 	.short	(.L_1516 - .L_1515)
	.align		4
.L_1515:
        /*0010*/ 	.word	index@(.nv.constant0._ZN10layer_norm31ln_parallel_residual_fwd_kernelINS_13Kernel_traitsI6__halfS2_fS2_fjLj1280ELj1ELj4ELj1ELj16ENS_18Kernel_traits_baseILj1280ES2_S2_fS2_fjLj128EEEEELb1ELb1ELb0EEEvNS_9FwdParamsE)
        /*0014*/ 	.short	0x0160
        /*0016*/ 	.short	0x00e8


	//----- nvinfo : EIATTR_CBANK_PARAM_SIZE
	.align		4
.L_1516:
        /*0018*/ 	.byte	0x03, 0x19
        /*001a*/ 	.short	0x00e8


	//----- nvinfo : EIATTR_KPARAM_INFO
	.align		4
        /*001c*/ 	.byte	0x04, 0x17
        /*001e*/ 	.short	(.L_1518 - .L_1517)
.L_1517:
        /*0020*/ 	.word	0x00000000
        /*0024*/ 	.short	0x0000
        /*0026*/ 	.short	0x0000
        /*0028*/ 	.byte	0x00, 0xf0, 0xa1, 0x03


	//----- nvinfo : EIATTR_MAXREG_COUNT
	.align		4
.L_1518:
        /*002c*/ 	.byte	0x03, 0x1b
        /*002e*/ 	.short	0x00ff


	//----- nvinfo : EIATTR_MERCURY_ISA_VERSION
	.align		4
        /*0030*/ 	.byte	0x03, 0x5f
        /*0032*/ 	.short	0x0000


	//----- nvinfo : EIATTR_COOP_GROUP_MASK_REGIDS
	.align		4
        /*0034*/ 	.byte	0x04, 0x29
        /*0036*/ 	.short	(.L_1520 - .L_1519)


	//   ....[0]....
.L_1519:
        /*0038*/ 	.word	0xffffffff


	//   ....[1]....
        /*003c*/ 	.word	0xffffffff


	//   ....[2]....
        /*0040*/ 	.word	0xffffffff


	//   ....[3]....
        /*0044*/ 	.word	0xffffffff


	//   ....[4]....
        /*0048*/ 	.word	0xffffffff


	//   ....[5]....
        /*004c*/ 	.word	0xffffffff


	//   ....[6]....
        /*0050*/ 	.word	0xffffffff


	//   ....[7]....
        /*0054*/ 	.word	0xffffffff


	//   ....[8]....
        /*0058*/ 	.word	0xffffffff


	//   ....[9]....
        /*005c*/ 	.word	0xffffffff


	//   ....[10]....
        /*0060*/ 	.word	0xffffffff


	//   ....[11]....
        /*0064*/ 	.word	0xffffffff


	//   ....[12]....
        /*0068*/ 	.word	0xffffffff


	//   ....[13]....
        /*006c*/ 	.word	0xffffffff


	//   ....[14]....
        /*0070*/ 	.word	0xffffffff


	//   ....[15]....
        /*0074*/ 	.word	0xffffffff


	//   ....[16]....
        /*0078*/ 	.word	0xffffffff


	//   ....[17]....
        /*007c*/ 	.word	0xffffffff


	//   ....[18]....
        /*0080*/ 	.word	0xffffffff


	//   ....[19]....
        /*0084*/ 	.word	0xffffffff


	//----- nvinfo : EIATTR_COOP_GROUP_INSTR_OFFSETS
	.align		4
.L_1520:
        /*0088*/ 	.byte	0x04, 0x28
        /*008a*/ 	.short	(.L_1522 - .L_1521)


	//   ....[0]....
.L_1521:
        /*008c*/ 	.word	0x0001d7e0


	//   ....[1]....
        /*0090*/ 	.word	0x0001d810


	//   ....[2]....
        /*0094*/ 	.word	0x0001d840


	//   ....[3]....
        /*0098*/ 	.word	0x0001d860


	//   ....[4]....
        /*009c*/ 	.word	0x0001d880


	//   ....[5]....
        /*00a0*/ 	.word	0x0001ddc0


	//   ....[6]....
        /*00a4*/ 	.word	0x0001dde0


	//   ....[7]....
        /*00a8*/ 	.word	0x0001de00


	//   ....[8]....
        /*00ac*/ 	.word	0x0001de20


	//   ....[9]....
        /*00b0*/ 	.word	0x0001de40


	//   ....[10]....
        /*00b4*/ 	.word	0x0001eb30


	//   ....[11]....
        /*00b8*/ 	.word	0x0001eba0


	//   ....[12]....
        /*00bc*/ 	.word	0x0001ec00


	//   ....[13]....
        /*00c0*/ 	.word	0x0001ec60


	//   ....[14]....
        /*00c4*/ 	.word	0x0001ecc0


	//   ....[15]....
        /*00c8*/ 	.word	0x0001f250


	//   ....[16]....
        /*00cc*/ 	.word	0x0001f2b0


	//   ....[17]....
        /*00d0*/ 	.word	0x0001f310


	//   ....[18]....
        /*00d4*/ 	.word	0x0001f370


	//   ....[19]....
        /*00d8*/ 	.word	0x0001f3e0


	//----- nvinfo : EIATTR_EXIT_INSTR_OFFSETS
	.align		4
.L_1522:
        /*00dc*/ 	.byte	0x04, 0x1c
        /*00de*/ 	.short	(.L_1524 - .L_1523)


	//   ....[0]....
.L_1523:
        /*00e0*/ 	.word	0x00000a90


	//   ....[1]....
        /*00e4*/ 	.word	0x0001ead0


	//----- nvinfo : EIATTR_MAX_THREADS
	.align		4
.L_1524:
        /*00e8*/ 	.byte	0x04, 0x05
        /*00ea*/ 	.short	(.L_1526 - .L_1525)
.L_1525:
        /*00ec*/ 	.word	0x00000080
        /*00f0*/ 	.word	0x00000001
        /*00f4*/ 	.word	0x00000001


	//----- nvinfo : EIATTR_CRS_STACK_SIZE
	.align		4
.L_1526:
        /*00f8*/ 	.byte	0x04, 0x1e
        /*00fa*/ 	.short	(.L_1528 - .L_1527)
.L_1527:
        /*00fc*/ 	.word	0x00000000
.L_1528:


//--------------------- .nv.info._ZN10layer_norm31ln_parallel_residual_fwd_kernelINS_13Kernel_traitsI6__halfS2_fS2_fjLj1280ELj1ELj4ELj1ELj16ENS_18Kernel_traits_baseILj1280ES2_S2_fS2_fjLj128EEEEELb1ELb1ELb1EEEvNS_9FwdParamsE --------------------------
	.section	.nv.info._ZN10layer_norm31ln_parallel_residual_fwd_kernelINS_13Kernel_traitsI6__halfS2_fS2_fjLj1280ELj1ELj4ELj1ELj16ENS_18Kernel_traits_baseILj1280ES2_S2_fS2_fjLj128EEEEELb1ELb1ELb1EEEvNS_9FwdParamsE,"",@"SHT_CUDA_INFO"
	.sectionflags	@""
	.align	4


	//----- nvinfo : EIATTR_CUDA_API_VERSION
	.align		4
        /*0000*/ 	.byte	0x04, 0x37
        /*0002*/ 	.short	(.L_1530 - .L_1529)
.L_1529:
        /*0004*/ 	.word	0x00000082


	//----- nvinfo : EIATTR_SW2861232_WAR
	.align		4
.L_1530:
        /*0008*/ 	.byte	0x01, 0x35
	.zero		2


	//----- nvinfo : EIATTR_PARAM_CBANK
	.align		4
        /*000c*/ 	.byte	0x04, 0x0a
        /*000e*/ 	.short	(.L_1532 - .L_1531)
	.align		4
.L_1531:
        /*0010*/ 	.word	index@(.nv.constant0._ZN10layer_norm31ln_parallel_residual_fwd_kernelINS_13Kernel_traitsI6__halfS2_fS2_fjLj1280ELj1ELj4ELj1ELj16ENS_18Kernel_traits_baseILj1280ES2_S2_fS2_fjLj128EEEEELb1ELb1ELb1EEEvNS_9FwdParamsE)
        /*0014*/ 	.short	0x0160
        /*0016*/ 	.short	0x00e8


	//----- nvinfo : EIATTR_CBANK_PARAM_SIZE
	.align		4
.L_1532:
        /*0018*/ 	.byte	0x03, 0x19
        /*001a*/ 	.short	0x00e8


	//----- nvinfo : EIATTR_KPARAM_INFO
	.align		4
        /*001c*/ 	.byte	0x04, 0x17
        /*001e*/ 	.short	(.L_1534 - .L_1533)
.L_1533:
        /*0020*/ 	.word	0x00000000
        /*0024*/ 	.short	0x0000
        /*0026*/ 	.short	0x0000
        /*0028*/ 	.byte	0x00, 0xf0, 0xa1, 0x03


	//----- nvinfo : EIATTR_MAXREG_COUNT
	.align		4
.L_1534:
        /*002c*/ 	.byte	0x03, 0x1b
        /*002e*/ 	.short	0x00ff


	//----- nvinfo : EIATTR_MERCURY_ISA_VERSION
	.align		4
        /*0030*/ 	.byte	0x03, 0x5f
        /*0032*/ 	.short	0x0000


	//----- nvinfo : EIATTR_COOP_GROUP_MASK_REGIDS
	.align		4
        /*0034*/ 	.byte	0x04, 0x29
        /*0036*/ 	.short	(.L_1536 - .L_1535)


	//   ....[0]....
.L_1535:
        /*0038*/ 	.word	0xffffffff


	//   ....[1]....
        /*003c*/ 	.word	0xffffffff


	//   ....[2]....
        /*0040*/ 	.word	0xffffffff


	//   ....[3]....
        /*0044*/ 	.word	0xffffffff


	//   ....[4]....
        /*0048*/ 	.word	0xffffffff


	//   ....[5]....
        /*004c*/ 	.word	0xffffffff


	//   ....[6]....
        /*0050*/ 	.word	0xffffffff


	//   ....[7]....
        /*0054*/ 	.word	0xffffffff


	//   ....[8]....
        /*0058*/ 	.word	0xffffffff


	//   ....[9]....
        /*005c*/ 	.word	0xffffffff


	//   ....[10]....
        /*0060*/ 	.word	0xffffffff


	//   ....[11]....
        /*0064*/ 	.word	0xffffffff


	//   ....[12]....
        /*0068*/ 	.word	0xffffffff


	//   ....[13]....
        /*006c*/ 	.word	0xffffffff


	//   ....[14]....
        /*0070*/ 	.word	0xffffffff


	//   ....[15]....
        /*0074*/ 	.word	0xffffffff


	//   ....[16]....
        /*0078*/ 	.word	0xffffffff


	//   ....[17]....
        /*007c*/ 	.word	0xffffffff


	//   ....[18]....
        /*0080*/ 	.word	0xffffffff


	//   ....[19]....
        /*0084*/ 	.word	0xffffffff


	//----- nvinfo : EIATTR_COOP_GROUP_INSTR_OFFSETS
	.align		4
.L_1536:
        /*0088*/ 	.byte	0x04, 0x28
        /*008a*/ 	.short	(.L_1538 - .L_1537)


	//   ....[0]....
.L_1537:
        /*008c*/ 	.word	0x0001d200


	//   ....[1]....
        /*0090*/ 	.word	0x0001d230


	//   ....[2]....
        /*0094*/ 	.word	0x0001d250


	//   ....[3]....
        /*0098*/ 	.word	0x0001d270


	//   ....[4]....
        /*009c*/ 	.word	0x0001d290


	//   ....[5]....
        /*00a0*/ 	.word	0x0001d7c0


	//   ....[6]....
        /*00a4*/ 	.word	0x0001d7e0


	//   ....[7]....
        /*00a8*/ 	.word	0x0001d800


	//   ....[8]....
        /*00ac*/ 	.word	0x0001d820


	//   ....[9]....
        /*00b0*/ 	.word	0x0001d840


	//   ....[10]....
        /*00b4*/ 	.word	0x0001e610


	//   ....[11]....
        /*00b8*/ 	.word	0x0001e680


	//   ....[12]....
        /*00bc*/ 	.word	0x0001e6e0


	//   ....[13]....
        /*00c0*/ 	.word	0x0001e740


	//   ....[14]....
        /*00c4*/ 	.word	0x0001e7a0


	//   ....[15]....
        /*00c8*/ 	.word	0x0001ed10


	//   ....[16]....
        /*00cc*/ 	.word	0x0001ed70


	//   ....[17]....
        /*00d0*/ 	.word	0x0001edd0


	//   ....[18]....
        /*00d4*/ 	.word	0x0001ee30


	//   ....[19]....
        /*00d8*/ 	.word	0x0001ee90


	//----- nvinfo : EIATTR_EXIT_INSTR_OFFSETS
	.align		4
.L_1538:
        /*00dc*/ 	.byte	0x04, 0x1c
        /*00de*/ 	.short	(.L_1540 - .L_1539)


	//   ....[0]....
.L_1539:
        /*00e0*/ 	.word	0x000005a0


	//   ....[1]....
        /*00e4*/ 	.word	0x0001e5c0


	//----- nvinfo : EIATTR_MAX_THREADS
	.align		4
.L_1540:
        /*00e8*/ 	.byte	0x04, 0x05
        /*00ea*/ 	.short	(.L_1542 - .L_1541)
.L_1541:
        /*00ec*/ 	.word	0x00000080
        /*00f0*/ 	.word	0x00000001
        /*00f4*/ 	.word	0x00000001


	//----- nvinfo : EIATTR_CRS_STACK_SIZE
	.align		4
.L_1542:
        /*00f8*/ 	.byte	0x04, 0x1e
        /*00fa*/ 	.short	(.L_1544 - .L_1543)
.L_1543:
        /*00fc*/ 	.word	0x00000000
.L_1544:


//--------------------- .nv.info._ZN10layer_norm31ln_parallel_residual_fwd_kernelINS_13Kernel_traitsIf6__halffS2_fjLj1280ELj1ELj4ELj1ELj16ENS_18Kernel_traits_baseILj1280EfS2_fS2_fjLj128EEEEELb0ELb0ELb0EEEvNS_9FwdParamsE --------------------------
	.section	.nv.info._ZN10layer_norm31ln_parallel_residual_fwd_kernelINS_13Kernel_traitsIf6__halffS2_fjLj1280ELj1ELj4ELj1ELj16ENS_18Kernel_traits_baseILj1280EfS2_fS2_fjLj128EEEEELb0ELb0ELb0EEEvNS_9FwdParamsE,"",@"SHT_CUDA_INFO"
	.sectionflags	@""
	.align	4


	//----- nvinfo : EIATTR_CUDA_API_VERSION
	.align		4
        /*0000*/ 	.byte	0x04, 0x37
        /*0002*/ 	.short	(.L_1546 - .L_1545)
.L_1545:
        /*0004*/ 	.word	0x00000082


	//----- nvinfo : EIATTR_SW2861232_WAR
	.align		4
.L_1546:
        /*0008*/ 	.byte	0x01, 0x35
	.zero		2


	//----- nvinfo : EIATTR_PARAM_CBANK
	.align		4
        /*000c*/ 	.byte	0x04, 0x0a
        /*000e*/ 	.short	(.L_1548 - .L_1547)
	.align		4
.L_1547:
        /*0010*/ 	.word	index@(.nv.constant0._ZN10layer_norm31ln_parallel_residual_fwd_kernelINS_13Kernel_traitsIf6__halffS2_fjLj1280ELj1ELj4ELj1ELj16ENS_18Kernel_traits_baseILj1280EfS2_fS2_fjLj128EEEEELb0ELb0ELb0EEEvNS_9FwdParamsE)
        /*0014*/ 	.short	0x0160
        /*0016*/ 	.short	0x00e8


	//----- nvinfo : EIATTR_CBANK_PARAM_SIZE
	.align		4
.L_1548:
        /*0018*/ 	.byte	0x03, 0x19
        /*001a*/ 	.short	0x00e8


	//----- nvinfo : EIATTR_KPARAM_INFO
	.align		4
        /*001c*/ 	.byte	0x04, 0x17
        /*001e*/ 	.short	(.L_1550 - .L_1549)
.L_1549:
        /*0020*/ 	.word	0x00000000
        /*0024*/ 	.short	0x0000
        /*0026*/ 	.short	0x0000
        /*0028*/ 	.byte	0x00, 0xf0, 0xa1, 0x03


	//----- nvinfo : EIATTR_MAXREG_COUNT
	.align		4
.L_1550:
        /*002c*/ 	.byte	0x03, 0x1b
        /*002e*/ 	.short	0x00ff


	//----- nvinfo : EIATTR_MERCURY_ISA_VERSION
	.align		4
        /*0030*/ 	.byte	0x03, 0x5f
        /*0032*/ 	.short	0x0000


	//----- nvinfo : EIATTR_COOP_GROUP_MASK_REGIDS
	.align		4
        /*0034*/ 	.byte	0x04, 0x29
        /*0036*/ 	.short	(.L_1552 - .L_1551)


	//   ....[0]....
.L_1551:
        /*0038*/ 	.word	0xffffffff


	//   ....[1]....
        /*003c*/ 	.word	0xffffffff


	//   ....[2]....
        /*0040*/ 	.word	0xffffffff


	//   ....[3]....
        /*0044*/ 	.word	0xffffffff


	//   ....[4]....
        /*0048*/ 	.word	0xffffffff


	//   ....[5]....
        /*004c*/ 	.word	0xffffffff


	//   ....[6]....
        /*0050*/ 	.word	0xffffffff


	//   ....[7]....
        /*0054*/ 	.word	0xffffffff


	//   ....[8]....
        /*0058*/ 	.word	0xffffffff


	//   ....[9]....
        /*005c*/ 	.word	0xffffffff


	//   ....[10]....
        /*0060*/ 	.word	0xffffffff


	//   ....[11]....
        /*0064*/ 	.word	0xffffffff


	//   ....[12]....
        /*0068*/ 	.word	0xffffffff


	//   ....[13]....
        /*006c*/ 	.word	0xffffffff


	//   ....[14]....
        /*0070*/ 	.word	0xffffffff


	//   ....[15]....
        /*0074*/ 	.word	0xffffffff


	//   ....[16]....
        /*0078*/ 	.word	0xffffffff


	//   ....[17]....
        /*007c*/ 	.word	0xffffffff


	//   ....[18]....
        /*0080*/ 	.word	0xffffffff


	//   ....[19]....
        /*0084*/ 	.word	0xffffffff


	//----- nvinfo : EIATTR_COOP_GROUP_INSTR_OFFSETS
	.align		4
.L_1552:
        /*0088*/ 	.byte	0x04, 0x28
        /*008a*/ 	.short	(.L_1554 - .L_1553)


	//   ....[0]....
.L_1553:
        /*008c*/ 	.word	0x00002b10


	//   ....[1]....
        /*0090*/ 	.word	0x00002b40


	//   ....[2]....
        /*0094*/ 	.word	0x00002b60


	//   ....[3]....
        /*0098*/ 	.word	0x00002b80


	//   ....[4]....
        /*009c*/ 	.word	0x00002ba0


	//   ....[5]....
        /*00a0*/ 	.word	0x000030e0


	//   ....[6]....
        /*00a4*/ 	.word	0x00003100


	//   ....[7]....
        /*00a8*/ 	.word	0x00003120


	//   ....[8]....
        /*00ac*/ 	.word	0x00003140


	//   ....[9]....
        /*00b0*/ 	.word	0x00003160


	//   ....[10]....
        /*00b4*/ 	.word	0x00004280


	//   ....[11]....
        /*00b8*/ 	.word	0x00004300


	//   ....[12]....
        /*00bc*/ 	.word	0x00004360


	//   ....[13]....
        /*00c0*/ 	.word	0x000043c0


	//   ....[14]....
        /*00c4*/ 	.word	0x00004420


	//   ....[15]....
        /*00c8*/ 	.word	0x000049a0


	//   ....[16]....
        /*00cc*/ 	.word	0x00004a00


	//   ....[17]....
        /*00d0*/ 	.word	0x00004a60


	//   ....[18]....
        /*00d4*/ 	.word	0x00004ac0


	//   ....[19]....
        /*00d8*/ 	.word	0x00004b30


	//----- nvinfo : EIATTR_EXIT_INSTR_OFFSETS
	.align		4
.L_1554:
        /*00dc*/ 	.byte	0x04, 0x1c
        /*00de*/ 	.short	(.L_1556 - .L_1555)


	//   ....[0]....
.L_1555:
        /*00e0*/ 	.word	0x00000be0


	//   ....[1]....
        /*00e4*/ 	.word	0x00004220


	//----- nvinfo : EIATTR_MAX_THREADS
	.align		4
.L_1556:
        /*00e8*/ 	.byte	0x04, 0x05
        /*00ea*/ 	.short	(.L_1558 - .L_1557)
.L_1557:
        /*00ec*/ 	.word	0x00000080
        /*00f0*/ 	.word	0x00000001
        /*00f4*/ 	.word	0x00000001


	//----- nvinfo : EIATTR_CRS_STACK_SIZE
	.align		4
.L_1558:
        /*00f8*/ 	.byte	0x04, 0x1e
        /*00fa*/ 	.short	(.L_1560 - .L_1559)
.L_1559:
        /*00fc*/ 	.word	0x00000000
.L_1560:


//--------------------- .nv.info._ZN10layer_norm31ln_parallel_residual_fwd_kernelINS_13Kernel_traitsIf6__halffS2_fjLj1280ELj1ELj4ELj1ELj16ENS_18Kernel_traits_baseILj1280EfS2_fS2_fjLj128EEEEELb0ELb0ELb1EEEvNS_9FwdParamsE --------------------------
	.section	.nv.info._ZN10layer_norm31ln_parallel_residual_fwd_kernelINS_13Kernel_traitsIf6__halffS2_fjLj1280ELj1ELj4ELj1ELj16ENS_18Kernel_traits_baseILj1280EfS2_fS2_fjLj128EEEEELb0ELb0ELb1EEEvNS_9FwdParamsE,"",@"SHT_CUDA_INFO"
	.sectionflags	@""
	.align	4


	//----- nvinfo : EIATTR_CUDA_API_VERSION
	.align		4
        /*0000*/ 	.byte	0x04, 0x37
        /*0002*/ 	.short	(.L_1562 - .L_1561)
.L_1561:
        /*0004*/ 	.word	0x00000082


	//----- nvinfo : EIATTR_SW2861232_WAR
	.align		4
.L_1562:
        /*0008*/ 	.byte	0x01, 0x35
	.zero		2


	//----- nvinfo : EIATTR_PARAM_CBANK
	.align		4
        /*000c*/ 	.byte	0x04, 0x0a
        /*000e*/ 	.short	(.L_1564 - .L_1563)
	.align		4
.L_1563:
        /*0010*/ 	.word	index@(.nv.constant0._ZN10layer_norm31ln_parallel_residual_fwd_kernelINS_13Kernel_traitsIf6__halffS2_fjLj1280ELj1ELj4ELj1ELj16ENS_18Kernel_traits_baseILj1280EfS2_fS2_fjLj128EEEEELb0ELb0ELb1EEEvNS_9FwdParamsE)
        /*0014*/ 	.short	0x0160
        /*0016*/ 	.short	0x00e8


	//----- nvinfo : EIATTR_CBANK_PARAM_SIZE
	.align		4
.L_1564:
        /*0018*/ 	.byte	0x03, 0x19
        /*001a*/ 	.short	0x00e8


	//----- nvinfo : EIATTR_KPARAM_INFO
	.align		4
        /*001c*/ 	.byte	0x04, 0x17
        /*001e*/ 	.short	(.L_1566 - .L_1565)
.L_1565:
        /*0020*/ 	.word	0x00000000
        /*0024*/ 	.short	0x0000
        /*0026*/ 	.short	0x0000
        /*0028*/ 	.byte	0x00, 0xf0, 0xa1, 0x03


	//----- nvinfo : EIATTR_MAXREG_COUNT
	.align		4
.L_1566:
        /*002c*/ 	.byte	0x03, 0x1b
        /*002e*/ 	.short	0x00ff


	//----- nvinfo : EIATTR_MERCURY_ISA_VERSION
	.align		4
        /*0030*/ 	.byte	0x03, 0x5f
        /*0032*/ 	.short	0x0000


	//----- nvinfo : EIATTR_COOP_GROUP_MASK_REGIDS
	.align		4
        /*0034*/ 	.byte	0x04, 0x29
        /*0036*/ 	.short	(.L_1568 - .L_1567)


	//   ....[0]....
.L_1567:
        /*0038*/ 	.word	0xffffffff


	//   ....[1]....
        /*003c*/ 	.word	0xffffffff


	//   ....[2]....
        /*0040*/ 	.word	0xffffffff


	//   ....[3]....
        /*0044*/ 	.word	0xffffffff


	//   ....[4]....
        /*0048*/ 	.word	0xffffffff


	//   ....[5]....
        /*004c*/ 	.word	0xffffffff


	//   ....[6]....
        /*0050*/ 	.word	0xffffffff


	//   ....[7]....
        /*0054*/ 	.word	0xffffffff


	//   ....[8]....
        /*0058*/ 	.word	0xffffffff


	//   ....[9]....
        /*005c*/ 	.word	0xffffffff


	//   ....[10]....
        /*0060*/ 	.word	0xffffffff


	//   ....[11]....
        /*0064*/ 	.word	0xffffffff


	//   ....[12]....
        /*0068*/ 	.word	0xffffffff


	//   ....[13]....
        /*006c*/ 	.word	0xffffffff


	//   ....[14]....
        /*0070*/ 	.word	0xffffffff


	//   ....[15]....
        /*0074*/ 	.word	0xffffffff


	//   ....[16]....
        /*0078*/ 	.word	0xffffffff


	//   ....[17]....
        /*007c*/ 	.word	0xffffffff


	//   ....[18]....
        /*0080*/ 	.word	0xffffffff


	//   ....[19]....
        /*0084*/ 	.word	0xffffffff


	//----- nvinfo : EIATTR_COOP_GROUP_INSTR_OFFSETS
	.align		4
.L_1568:
        /*0088*/ 	.byte	0x04, 0x28
        /*008a*/ 	.short	(.L_1570 - .L_1569)


	//   ....[0]....
.L_1569:
        /*008c*/ 	.word	0x00002220


	//   ....[1]....
        /*0090*/ 	.word	0x00002250


	//   ....[2]....
        /*0094*/ 	.word	0x00002270


	//   ....[3]....
        /*0098*/ 	.word	0x00002290


	//   ....[4]....
        /*009c*/ 	.word	0x000022b0


	//   ....[5]....
        /*00a0*/ 	.word	0x000027e0


	//   ....[6]....
        /*00a4*/ 	.word	0x00002800


	//   ....[7]....
        /*00a8*/ 	.word	0x00002820


	//   ....[8]....
        /*00ac*/ 	.word	0x00002840


	//   ....[9]....
        /*00b0*/ 	.word	0x00002860


	//   ....[10]....
        /*00b4*/ 	.word	0x00003800


	//   ....[11]....
        /*00b8*/ 	.word	0x00003860


	//   ....[12]....
        /*00bc*/ 	.word	0x000038c0


	//   ....[13]....
        /*00c0*/ 	.word	0x00003920


	//   ....[14]....
        /*00c4*/ 	.word	0x00003980


	//   ....[15]....
        /*00c8*/ 	.word	0x00003ef0


	//   ....[16]....
        /*00cc*/ 	.word	0x00003f50


	//   ....[17]....
        /*00d0*/ 	.word	0x00003fb0


	//   ....[18]....
        /*00d4*/ 	.word	0x00004010


	//   ....[19]....
        /*00d8*/ 	.word	0x00004070


	//----- nvinfo : EIATTR_EXIT_INSTR_OFFSETS
	.align		4
.L_1570:
        /*00dc*/ 	.byte	0x04, 0x1c
        /*00de*/ 	.short	(.L_1572 - .L_1571)


	//   ....[0]....
.L_1571:
        /*00e0*/ 	.word	0x00000530


	//   ....[1]....
        /*00e4*/ 	.word	0x000037b0


	//----- nvinfo : EIATTR_MAX_THREADS
	.align		4
.L_1572:
        /*00e8*/ 	.byte	0x04, 0x05
        /*00ea*/ 	.short	(.L_1574 - .L_1573)
.L_1573:
        /*00ec*/ 	.word	0x00000080
        /*00f0*/ 	.word	0x00000001
        /*00f4*/ 	.word	0x00000001


	//----- nvinfo : EIATTR_CRS_STACK_SIZE
	.align		4
.L_1574:
        /*00f8*/ 	.byte	0x04, 0x1e
        /*00fa*/ 	.short	(.L_1576 - .L_1575)
.L_1575:
        /*00fc*/ 	.word	0x00000000
.L_1576:


//--------------------- .nv.info._ZN10layer_norm31ln_parallel_residual_fwd_kernelINS_13Kernel_traitsIf6__halffS2_fjLj1280ELj1ELj4ELj1ELj16ENS_18Kernel_traits_baseILj1280EfS2_fS2_fjLj128EEEEELb0ELb1ELb0EEEvNS_9FwdParamsE --------------------------
	.section	.nv.info._ZN10layer_norm31ln_parallel_residual_fwd_kernelINS_13Kernel_traitsIf6__halffS2_fjLj1280ELj1ELj4ELj1ELj16ENS_18Kernel_traits_baseILj1280EfS2_fS2_fjLj128EEEEELb0ELb1ELb0EEEvNS_9FwdParamsE,"",@"SHT_CUDA_INFO"
	.sectionflags	@""
	.align	4


	//----- nvinfo : EIATTR_CUDA_API_VERSION
	.align		4
        /*0000*/ 	.byte	0x04, 0x37
        /*0002*/ 	.short	(.L_1578 - .L_1577)
.L_1577:
        /*0004*/ 	.word	0x00000082


	//----- nvinfo : EIATTR_SW2861232_WAR
	.align		4
.L_1578:
        /*0008*/ 	.byte	0x01, 0x35
	.zero		2


	//----- nvinfo : EIATTR_PARAM_CBANK
	.align		4
        /*000c*/ 	.byte	0x04, 0x0a
        /*000e*/ 	.short	(.L_1580 - .L_1579)
	.align		4
.L_1579:
        /*0010*/ 	.word	index@(.nv.constant0._ZN10layer_norm31ln_parallel_residual_fwd_kernelINS_13Kernel_traitsIf6__halffS2_fjLj1280ELj1ELj4ELj1ELj16ENS_18Kernel_traits_baseILj1280EfS2_fS2_fjLj128EEEEELb0ELb1ELb0EEEvNS_9FwdParamsE)
        /*0014*/ 	.short	0x0160
        /*0016*/ 	.short	0x00e8


	//----- nvinfo : EIATTR_CBANK_PARAM_SIZE
	.align		4
.L_1580:
        /*0018*/ 	.byte	0x03, 0x19
        /*001a*/ 	.short	0x00e8


	//----- nvinfo : EIATTR_KPARAM_INFO
	.align		4
        /*001c*/ 	.byte	0x04, 0x17
        /*001e*/ 	.short	(.L_1582 - .L_1581)
.L_1581:
        /*0020*/ 	.word	0x00000000
        /*0024*/ 	.short	0x0000
        /*0026*/ 	.short	0x0000
        /*0028*/ 	.byte	0x00, 0xf0, 0xa1, 0x03


	//----- nvinfo : EIATTR_MAXREG_COUNT
	.align		4
.L_1582:
        /*002c*/ 	.byte	0x03, 0x1b
        /*002e*/ 	.short	0x00ff


	//----- nvinfo : EIATTR_MERCURY_ISA_VERSION
	.align		4
        /*0030*/ 	.byte	0x03, 0x5f
        /*0032*/ 	.short	0x0000


	//----- nvinfo : EIATTR_COOP_GROUP_MASK_REGIDS
	.align		4
        /*0034*/ 	.byte	0x04, 0x29
        /*0036*/ 	.short	(.L_1584 - .L_1583)


	//   ....[0]....
.L_1583:
        /*0038*/ 	.word	0xffffffff


	//   ....[1]....
        /*003c*/ 	.word	0xffffffff


	//   ....[2]....
        /*0040*/ 	.word	0xffffffff


	//   ....[3]....
        /*0044*/ 	.word	0xffffffff


	//   ....[4]....
        /*0048*/ 	.word	0xffffffff


	//   ....[5]....
        /*004c*/ 	.word	0xffffffff


	//   ....[6]....
        /*0050*/ 	.word	0xffffffff


	//   ....[7]....
        /*0054*/ 	.word	0xffffffff


	//   ....[8]....
        /*0058*/ 	.word	0xffffffff


	//   ....[9]....
        /*005c*/ 	.word	0xffffffff


	//   ....[10]....
        /*0060*/ 	.word	0xffffffff


	//   ....[11]....
        /*0064*/ 	.word	0xffffffff


	//   ....[12]....
        /*0068*/ 	.word	0xffffffff


	//   ....[13]....
        /*006c*/ 	.word	0xffffffff


	//   ....[14]....
        /*0070*/ 	.word	0xffffffff


	//   ....[15]....
        /*0074*/ 	.word	0xffffffff


	//   ....[16]....
        /*0078*/ 	.word	0xffffffff


	//   ....[17]....
        /*007c*/ 	.word	0xffffffff


	//   ....[18]....
        /*0080*/ 	.word	0xffffffff


	//   ....[19]....
        /*0084*/ 	.word	0xffffffff


	//----- nvinfo : EIATTR_COOP_GROUP_INSTR_OFFSETS
	.align		4
.L_1584:
        /*0088*/ 	.byte	0x04, 0x28
        /*008a*/ 	.short	(.L_1586 - .L_1585)


	//   ....[0]....
.L_1585:
        /*008c*/ 	.word	0x00002610


	//   ....[1]....
        /*0090*/ 	.word	0x00002640


	//   ....[2]....
        /*0094*/ 	.word	0x00002660


	//   ....[3]....
        /*0098*/ 	.word	0x00002680


	//   ....[4]....
        /*009c*/ 	.word	0x000026a0


	//   ....[5]....
        /*00a0*/ 	.word	0x00002be0


	//   ....[6]....
        /*00a4*/ 	.word	0x00002c00


	//   ....[7]....
        /*00a8*/ 	.word	0x00002c20


	//   ....[8]....
        /*00ac*/ 	.word	0x00002c40


	//   ....[9]....
        /*00b0*/ 	.word	0x00002c60


	//   ....[10]....
        /*00b4*/ 	.word	0x00003920


	//   ....[11]....
        /*00b8*/ 	.word	0x000039a0


	//   ....[12]....
        /*00bc*/ 	.word	0x00003a00


	//   ....[13]....
        /*00c0*/ 	.word	0x00003a60


	//   ....[14]....
        /*00c4*/ 	.word	0x00003ac0


	//   ....[15]....
        /*00c8*/ 	.word	0x00004040


	//   ....[16]....
        /*00cc*/ 	.word	0x000040a0


	//   ....[17]....
        /*00d0*/ 	.word	0x00004100


	//   ....[18]....
        /*00d4*/ 	.word	0x00004160


	//   ....[19]....
        /*00d8*/ 	.word	0x000041d0


	//----- nvinfo : EIATTR_EXIT_INSTR_OFFSETS
	.align		4
.L_1586:
        /*00dc*/ 	.byte	0x04, 0x1c
        /*00de*/ 	.short	(.L_1588 - .L_1587)


	//   ....[0]....
.L_1587:
        /*00e0*/ 	.word	0x000006e0


	//   ....[1]....
        /*00e4*/ 	.word	0x000038c0


	//----- nvinfo : EIATTR_MAX_THREADS
	.align		4
.L_1588:
        /*00e8*/ 	.byte	0x04, 0x05
        /*00ea*/ 	.short	(.L_1590 - .L_1589)
.L_1589:
        /*00ec*/ 	.word	0x00000080
        /*00f0*/ 	.word	0x00000001
        /*00f4*/ 	.word	0x00000001


	//----- nvinfo : EIATTR_CRS_STACK_SIZE
	.align		4
.L_1590:
        /*00f8*/ 	.byte	0x04, 0x1e
        /*00fa*/ 	.short	(.L_1592 - .L_1591)
.L_1591:
        /*00fc*/ 	.word	0x00000000
.L_1592:


//--------------------- .nv.info._ZN10layer_norm31ln_parallel_residual_fwd_kernelINS_13Kernel_traitsIf6__halffS2_fjLj1280ELj1ELj4ELj1ELj16ENS_18Kernel_traits_baseILj1280EfS2_fS2_fjLj128EEEEELb0ELb1ELb1EEEvNS_9FwdParamsE --------------------------
	.section	.nv.info._ZN10layer_norm31ln_parallel_residual_fwd_kernelINS_13Kernel_traitsIf6__halffS2_fjLj1280ELj1ELj4ELj1ELj16ENS_18Kernel_traits_baseILj1280EfS2_fS2_fjLj128EEEEELb0ELb1ELb1EEEvNS_9FwdParamsE,"",@"SHT_CUDA_INFO"
	.sectionflags	@""
	.align	4


	//----- nvinfo : EIATTR_CUDA_API_VERSION
	.align		4
        /*0000*/ 	.byte	0x04, 0x37
        /*0002*/ 	.short	(.L_1594 - .L_1593)
.L_1593:
        /*0004*/ 	.word	0x00000082


	//----- nvinfo : EIATTR_SW2861232_WAR
	.align		4
.L_1594:
        /*0008*/ 	.byte	0x01, 0x35
	.zero		2


	//----- nvinfo : EIATTR_PARAM_CBANK
	.align		4
        /*000c*/ 	.byte	0x04, 0x0a
        /*000e*/ 	.short	(.L_1596 - .L_1595)
	.align		4
.L_1595:
        /*0010*/ 	.word	index@(.nv.constant0._ZN10layer_norm31ln_parallel_residual_fwd_kernelINS_13Kernel_traitsIf6__halffS2_fjLj1280ELj1ELj4ELj1ELj16ENS_18Kernel_traits_baseILj1280EfS2_fS2_fjLj128EEEEELb0ELb1ELb1EEEvNS_9FwdParamsE)
        /*0014*/ 	.short	0x0160
        /*0016*/ 	.short	0x00e8


	//----- nvinfo : EIATTR_CBANK_PARAM_SIZE
	.align		4
.L_1596:
        /*0018*/ 	.byte	0x03, 0x19
        /*001a*/ 	.short	0x00e8


	//----- nvinfo : EIATTR_KPARAM_INFO
	.align		4
        /*001c*/ 	.byte	0x04, 0x17
        /*001e*/ 	.short	(.L_1598 - .L_1597)
.L_1597:
        /*0020*/ 	.word	0x00000000
        /*0024*/ 	.short	0x0000
        /*0026*/ 	.short	0x0000
        /*0028*/ 	.byte	0x00, 0xf0, 0xa1, 0x03


	//----- nvinfo : EIATTR_MAXREG_COUNT
	.align		4
.L_1598:
        /*002c*/ 	.byte	0x03, 0x1b
        /*002e*/ 	.short	0x00ff


	//----- nvinfo : EIATTR_MERCURY_ISA_VERSION
	.align		4
        /*0030*/ 	.byte	0x03, 0x5f
        /*0032*/ 	.short	0x0000


	//----- nvinfo : EIATTR_COOP_GROUP_MASK_REGIDS
	.align		4
        /*0034*/ 	.byte	0x04, 0x29
        /*0036*/ 	.short	(.L_1600 - .L_1599)


	//   ....[0]....
.L_1599:
        /*0038*/ 	.word	0xffffffff


	//   ....[1]....
        /*003c*/ 	.word	0xffffffff


	//   ....[2]....
        /*0040*/ 	.word	0xffffffff


	//   ....[3]....
        /*0044*/ 	.word	0xffffffff


	//   ....[4]....
        /*0048*/ 	.word	0xffffffff


	//   ....[5]....
        /*004c*/ 	.word	0xffffffff


	//   ....[6]....
        /*0050*/ 	.word	0xffffffff


	//   ....[7]....
        /*0054*/ 	.word	0xffffffff


	//   ....[8]....
        /*0058*/ 	.word	0xffffffff


	//   ....[9]....
        /*005c*/ 	.word	0xffffffff


	//   ....[10]....
        /*0060*/ 	.word	0xffffffff


	//   ....[11]....
        /*0064*/ 	.word	0xffffffff


	//   ....[12]....
        /*0068*/ 	.word	0xffffffff


	//   ....[13]....
        /*006c*/ 	.word	0xffffffff


	//   ....[14]....
        /*0070*/ 	.word	0xffffffff


	//   ....[15]....
        /*0074*/ 	.word	0xffffffff


	//   ....[16]....
        /*0078*/ 	.word	0xffffffff


	//   ....[17]....
        /*007c*/ 	.word	0xffffffff


	//   ....[18]....
        /*0080*/ 	.word	0xffffffff


	//   ....[19]....
        /*0084*/ 	.word	0xffffffff


	//----- nvinfo : EIATTR_COOP_GROUP_INSTR_OFFSETS
	.align		4
.L_1600:
        /*0088*/ 	.byte	0x04, 0x28
        /*008a*/ 	.short	(.L_1602 - .L_1601)


	//   ....[0]....
.L_1601:
        /*008c*/ 	.word	0x00001f50


	//   ....[1]....
        /*0090*/ 	.word	0x00001f80


	//   ....[2]....
        /*0094*/ 	.word	0x00001fa0


	//   ....[3]....
        /*0098*/ 	.word	0x00001fc0


	//   ....[4]....
        /*009c*/ 	.word	0x00001fe0


	//   ....[5]....
        /*00a0*/ 	.word	0x00002510


	//   ....[6]....
        /*00a4*/ 	.word	0x00002530


	//   ....[7]....
        /*00a8*/ 	.word	0x00002550


	//   ....[8]....
        /*00ac*/ 	.word	0x00002570


	//   ....[9]....
        /*00b0*/ 	.word	0x00002590


	//   ....[10]....
        /*00b4*/ 	.word	0x000030c0


	//   ....[11]....
        /*00b8*/ 	.word	0x00003120


	//   ....[12]....
        /*00bc*/ 	.word	0x00003180


	//   ....[13]....
        /*00c0*/ 	.word	0x000031e0


	//   ....[14]....
        /*00c4*/ 	.word	0x00003240


	//   ....[15]....
        /*00c8*/ 	.word	0x000037b0


	//   ....[16]....
        /*00cc*/ 	.word	0x00003810


	//   ....[17]....
        /*00d0*/ 	.word	0x00003870


	//   ....[18]....
        /*00d4*/ 	.word	0x000038d0


	//   ....[19]....
        /*00d8*/ 	.word	0x00003930


	//----- nvinfo : EIATTR_EXIT_INSTR_OFFSETS
	.align		4
.L_1602:
        /*00dc*/ 	.byte	0x04, 0x1c
        /*00de*/ 	.short	(.L_1604 - .L_1603)


	//   ....[0]....
.L_1603:
        /*00e0*/ 	.word	0x000002d0


	//   ....[1]....
        /*00e4*/ 	.word	0x00003070


	//----- nvinfo : EIATTR_MAX_THREADS
	.align		4
.L_1604:
        /*00e8*/ 	.byte	0x04, 0x05
        /*00ea*/ 	.short	(.L_1606 - .L_1605)
.L_1605:
        /*00ec*/ 	.word	0x00000080
        /*00f0*/ 	.word	0x00000001
        /*00f4*/ 	.word	0x00000001


	//----- nvinfo : EIATTR_CRS_STACK_SIZE
	.align		4
.L_1606:
        /*00f8*/ 	.byte	0x04, 0x1e
        /*00fa*/ 	.short	(.L_1608 - .L_1607)
.L_1607:
        /*00fc*/ 	.word	0x00000000
.L_1608:


//--------------------- .nv.info._ZN10layer_norm31ln_parallel_residual_fwd_kernelINS_13Kernel_traitsIf6__halffS2_fjLj1280ELj1ELj4ELj1ELj16ENS_18Kernel_traits_baseILj1280EfS2_fS2_fjLj128EEEEELb1ELb0ELb0EEEvNS_9FwdParamsE --------------------------
	.section	.nv.info._ZN10layer_norm31ln_parallel_residual_fwd_kernelINS_13Kernel_traitsIf6__halffS2_fjLj1280ELj1ELj4ELj1ELj16ENS_18Kernel_traits_baseILj1280EfS2_fS2_fjLj128EEEEELb1ELb0ELb0EEEvNS_9FwdParamsE,"",@"SHT_CUDA_INFO"
	.sectionflags	@""
	.align	4


	//----- nvinfo : EIATTR_CUDA_API_VERSION
	.align		4
        /*0000*/ 	.byte	0x04, 0x37
        /*0002*/ 	.short	(.L_1610 - .L_1609)
.L_1609:
        /*0004*/ 	.word	0x00000082


	//----- nvinfo : EIATTR_SW2861232_WAR
	.align		4
.L_1610:
        /*0008*/ 	.byte	0x01, 0x35
	.zero		2


	//----- nvinfo : EIATTR_PARAM_CBANK
	.align		4
        /*000c*/ 	.byte	0x04, 0x0a
        /*000e*/ 	.short	(.L_1612 - .L_1611)
	.align		4
.L_1611:
        /*0010*/ 	.word	index@(.nv.constant0._ZN10layer_norm31ln_parallel_residual_fwd_kernelINS_13Kernel_traitsIf6__halffS2_fjLj1280ELj1ELj4ELj1ELj16ENS_18Kernel_traits_baseILj1280EfS2_fS2_fjLj128EEEEELb1ELb0ELb0EEEvNS_9FwdParamsE)
        /*0014*/ 	.short	0x0160
        /*0016*/ 	.short	0x00e8


	//----- nvinfo : EIATTR_CBANK_PARAM_SIZE
	.align		4
.L_1612:
        /*0018*/ 	.byte	0x03, 0x19
        /*001a*/ 	.short	0x00e8


	//----- nvinfo : EIATTR_KPARAM_INFO
	.align		4
        /*001c*/ 	.byte	0x04, 0x17
        /*001e*/ 	.short	(.L_1614 - .L_1613)
.L_1613:
        /*0020*/ 	.word	0x00000000
        /*0024*/ 	.short	0x0000
        /*0026*/ 	.short	0x0000
        /*0028*/ 	.byte	0x00, 0xf0, 0xa1, 0x03


	//----- nvinfo : EIATTR_MAXREG_COUNT
	.align		4
.L_1614:
        /*002c*/ 	.byte	0x03, 0x1b
        /*002e*/ 	.short	0x00ff


	//----- nvinfo : EIATTR_MERCURY_ISA_VERSION
	.align		4
        /*0030*/ 	.byte	0x03, 0x5f
        /*0032*/ 	.short	0x0000


	//----- nvinfo : EIATTR_COOP_GROUP_MASK_REGIDS
	.align		4
        /*0034*/ 	.byte	0x04, 0x29
        /*0036*/ 	.short	(.L_1616 - .L_1615)


	//   ....[0]....
.L_1615:
        /*0038*/ 	.word	0xffffffff


	//   ....[1]....
        /*003c*/ 	.word	0xffffffff


	//   ....[2]....
        /*0040*/ 	.word	0xffffffff


	//   ....[3]....
        /*0044*/ 	.word	0xffffffff


	//   ....[4]....
        /*0048*/ 	.word	0xffffffff


	//   ....[5]....
        /*004c*/ 	.word	0xffffffff


	//   ....[6]....
        /*0050*/ 	.word	0xffffffff


	//   ....[7]....
        /*0054*/ 	.word	0xffffffff


	//   ....[8]....
        /*0058*/ 	.word	0xffffffff


	//   ....[9]....
        /*005c*/ 	.word	0xffffffff


	//   ....[10]....
        /*0060*/ 	.word	0xffffffff


	//   ....[11]....
        /*0064*/ 	.word	0xffffffff


	//   ....[12]....
        /*0068*/ 	.word	0xffffffff


	//   ....[13]....
        /*006c*/ 	.word	0xffffffff


	//   ....[14]....
        /*0070*/ 	.word	0xffffffff


	//   ....[15]....
        /*0074*/ 	.word	0xffffffff


	//   ....[16]....
        /*0078*/ 	.word	0xffffffff


	//   ....[17]....
        /*007c*/ 	.word	0xffffffff


	//   ....[18]....
        /*0080*/ 	.word	0xffffffff


	//   ....[19]....
        /*0084*/ 	.word	0xffffffff


	//----- nvinfo : EIATTR_COOP_GROUP_INSTR_OFFSETS
	.align		4
.L_1616:
        /*0088*/ 	.byte	0x04, 0x28
        /*008a*/ 	.short	(.L_1618 - .L_1617)


	//   ....[0]....
.L_1617:
        /*008c*/ 	.word	0x0001df70


	//   ....[1]....
        /*0090*/ 	.word	0x0001dfa0


	//   ....[2]....
        /*0094*/ 	.word	0x0001dfd0


	//   ....[3]....
        /*0098*/ 	.word	0x0001dff0


	//   ....[4]....
        /*009c*/ 	.word	0x0001e010


	//   ....[5]....
        /*00a0*/ 	.word	0x0001e550


	//   ....[6]....
        /*00a4*/ 	.word	0x0001e570


	//   ....[7]....
        /*00a8*/ 	.word	0x0001e590


	//   ....[8]....
        /*00ac*/ 	.word	0x0001e5b0


	//   ....[9]....
        /*00b0*/ 	.word	0x0001e5d0


	//   ....[10]....
        /*00b4*/ 	.word	0x0001f720


	//   ....[11]....
        /*00b8*/ 	.word	0x0001f7a0


	//   ....[12]....
        /*00bc*/ 	.word	0x0001f800


	//   ....[13]....
        /*00c0*/ 	.word	0x0001f860


	//   ....[14]....
        /*00c4*/ 	.word	0x0001f8c0


	//   ....[15]....
        /*00c8*/ 	.word	0x0001fe50


	//   ....[16]....
        /*00cc*/ 	.word	0x0001feb0


	//   ....[17]....
        /*00d0*/ 	.word	0x0001ff10


	//   ....[18]....
        /*00d4*/ 	.word	0x0001ff70


	//   ....[19]....
        /*00d8*/ 	.word	0x0001ffe0


	//----- nvinfo : EIATTR_EXIT_INSTR_OFFSETS
	.align		4
.L_1618:
        /*00dc*/ 	.byte	0x04, 0x1c
        /*00de*/ 	.short	(.L_1620 - .L_1619)


	//   ....[0]....
.L_1619:
        /*00e0*/ 	.word	0x000010d0


	//   ....[1]....
        /*00e4*/ 	.word	0x0001f6c0


	//----- nvinfo : EIATTR_MAX_THREADS
	.align		4
.L_1620:
        /*00e8*/ 	.byte	0x04, 0x05
        /*00ea*/ 	.short	(.L_1622 - .L_1621)
.L_1621:
        /*00ec*/ 	.word	0x00000080
        /*00f0*/ 	.word	0x00000001
        /*00f4*/ 	.word	0x00000001


	//----- nvinfo : EIATTR_CRS_STACK_SIZE
	.align		4
.L_1622:
        /*00f8*/ 	.byte	0x04, 0x1e
        /*00fa*/ 	.short	(.L_1624 - .L_1623)
.L_1623:
        /*00fc*/ 	.word	0x00000000
.L_1624:


//--------------------- .nv.info._ZN10layer_norm31ln_parallel_residual_fwd_kernelINS_13Kernel_traitsIf6__halffS2_fjLj1280ELj1ELj4ELj1ELj16ENS_18Kernel_traits_baseILj1280EfS2_fS2_fjLj128EEEEELb1ELb0ELb1EEEvNS_9FwdParamsE --------------------------
	.section	.nv.info._ZN10layer_norm31ln_parallel_residual_fwd_kernelINS_13Kernel_traitsIf6__halffS2_fjLj1280ELj1ELj4ELj1ELj16ENS_18Kernel_traits_baseILj1280EfS2_fS2_fjLj128EEEEELb1ELb0ELb1EEEvNS_9FwdParamsE,"",@"SHT_CUDA_INFO"
	.sectionflags	@""
	.align	4


	//----- nvinfo : EIATTR_CUDA_API_VERSION
	.align		4
        /*0000*/ 	.byte	0x04, 0x37
        /*0002*/ 	.short	(.L_1626 - .L_1625)
.L_1625:
        /*0004*/ 	.word	0x00000082


	//----- nvinfo : EIATTR_SW2861232_WAR
	.align		4
.L_1626:
        /*0008*/ 	.byte	0x01, 0x35
	.zero		2


	//----- nvinfo : EIATTR_PARAM_CBANK
	.align		4
        /*000c*/ 	.byte	0x04, 0x0a
        /*000e*/ 	.short	(.L_1628 - .L_1627)
	.align		4
.L_1627:
        /*0010*/ 	.word	index@(.nv.constant0._ZN10layer_norm31ln_parallel_residual_fwd_kernelINS_13Kernel_traitsIf6__halffS2_fjLj1280ELj1ELj4ELj1ELj16ENS_18Kernel_traits_baseILj1280EfS2_fS2_fjLj128EEEEELb1ELb0ELb1EEEvNS_9FwdParamsE)
        /*0014*/ 	.short	0x0160
        /*0016*/ 	.short	0x00e8


	//----- nvinfo : EIATTR_CBANK_PARAM_SIZE
	.align		4
.L_1628:
        /*0018*/ 	.byte	0x03, 0x19
        /*001a*/ 	.short	0x00e8


	//----- nvinfo : EIATTR_KPARAM_INFO
	.align		4
        /*001c*/ 	.byte	0x04, 0x17
        /*001e*/ 	.short	(.L_1630 - .L_1629)
.L_1629:
        /*0020*/ 	.word	0x00000000
        /*0024*/ 	.short	0x0000
        /*0026*/ 	.short	0x0000
        /*0028*/ 	.byte	0x00, 0xf0, 0xa1, 0x03


	//----- nvinfo : EIATTR_MAXREG_COUNT
	.align		4
.L_1630:
        /*002c*/ 	.byte	0x03, 0x1b
        /*002e*/ 	.short	0x00ff


	//----- nvinfo : EIATTR_MERCURY_ISA_VERSION
	.align		4
        /*0030*/ 	.byte	0x03, 0x5f
        /*0032*/ 	.short	0x0000


	//----- nvinfo : EIATTR_COOP_GROUP_MASK_REGIDS
	.align		4
        /*0034*/ 	.byte	0x04, 0x29
        /*0036*/ 	.short	(.L_1632 - .L_1631)


	//   ....[0]....
.L_1631:
        /*0038*/ 	.word	0xffffffff


	//   ....[1]....
        /*003c*/ 	.word	0xffffffff


	//   ....[2]....
        /*0040*/ 	.word	0xffffffff


	//   ....[3]....
        /*0044*/ 	.word	0xffffffff


	//   ....[4]....
        /*0048*/ 	.word	0xffffffff


	//   ....[5]....
        /*004c*/ 	.word	0xffffffff


	//   ....[6]....
        /*0050*/ 	.word	0xffffffff


	//   ....[7]....
        /*0054*/ 	.word	0xffffffff


	//   ....[8]....
        /*0058*/ 	.word	0xffffffff


	//   ....[9]....
        /*005c*/ 	.word	0xffffffff


	//   ....[10]....
        /*0060*/ 	.word	0xffffffff


	//   ....[11]....
        /*0064*/ 	.word	0xffffffff


	//   ....[12]....
        /*0068*/ 	.word	0xffffffff


	//   ....[13]....
        /*006c*/ 	.word	0xffffffff


	//   ....[14]....
        /*0070*/ 	.word	0xffffffff


	//   ....[15]....
        /*0074*/ 	.word	0xffffffff


	//   ....[16]....
        /*0078*/ 	.word	0xffffffff


	//   ....[17]....
        /*007c*/ 	.word	0xffffffff


	//   ....[18]....
        /*0080*/ 	.word	0xffffffff


	//   ....[19]....
        /*0084*/ 	.word	0xffffffff


	//----- nvinfo : EIATTR_COOP_GROUP_INSTR_OFFSETS
	.align		4
.L_1632:
        /*0088*/ 	.byte	0x04, 0x28
        /*008a*/ 	.short	(.L_1634 - .L_1633)


	//   ....[0]....
.L_1633:
        /*008c*/ 	.word	0x0001d2d0


	//   ....[1]....
        /*0090*/ 	.word	0x0001d300


	//   ....[2]....
        /*0094*/ 	.word	0x0001d320


	//   ....[3]....
        /*0098*/ 	.word	0x0001d340


	//   ....[4]....
        /*009c*/ 	.word	0x0001d360


	//   ....[5]....
        /*00a0*/ 	.word	0x0001d890


	//   ....[6]....
        /*00a4*/ 	.word	0x0001d8b0


	//   ....[7]....
        /*00a8*/ 	.word	0x0001d8d0


	//   ....[8]....
        /*00ac*/ 	.word	0x0001d8f0


	//   ....[9]....
        /*00b0*/ 	.word	0x0001d910


	//   ....[10]....
        /*00b4*/ 	.word	0x0001e920


	//   ....[11]....
        /*00b8*/ 	.word	0x0001e980


	//   ....[12]....
        /*00bc*/ 	.word	0x0001e9e0


	//   ....[13]....
        /*00c0*/ 	.word	0x0001ea40


	//   ....[14]....
        /*00c4*/ 	.word	0x0001eaa0


	//   ....[15]....
        /*00c8*/ 	.word	0x0001f010


	//   ....[16]....
        /*00cc*/ 	.word	0x0001f070


	//   ....[17]....
        /*00d0*/ 	.word	0x0001f0d0


	//   ....[18]....
        /*00d4*/ 	.word	0x0001f130


	//   ....[19]....
        /*00d8*/ 	.word	0x0001f190


	//----- nvinfo : EIATTR_EXIT_INSTR_OFFSETS
	.align		4
.L_1634:
        /*00dc*/ 	.byte	0x04, 0x1c
        /*00de*/ 	.short	(.L_1636 - .L_1635)


	//   ....[0]....
.L_1635:
        /*00e0*/ 	.word	0x00000990


	//   ....[1]....
        /*00e4*/ 	.word	0x0001e8d0


	//----- nvinfo : EIATTR_MAX_THREADS
	.align		4
.L_1636:
        /*00e8*/ 	.byte	0x04, 0x05
        /*00ea*/ 	.short	(.L_1638 - .L_1637)
.L_1637:
        /*00ec*/ 	.word	0x00000080
        /*00f0*/ 	.word	0x00000001
        /*00f4*/ 	.word	0x00000001


	//----- nvinfo : EIATTR_CRS_STACK_SIZE
	.align		4
.L_1638:
        /*00f8*/ 	.byte	0x04, 0x1e
        /*00fa*/ 	.short	(.L_1640 - .L_1639)
.L_1639:
        /*00fc*/ 	.word	0x00000000
.L_1640:


//--------------------- .nv.info._ZN10layer_norm31ln_parallel_residual_fwd_kernelINS_13Kernel_traitsIf6__halffS2_fjLj1280ELj1ELj4ELj1ELj16ENS_18Kernel_traits_baseILj1280EfS2_fS2_fjLj128EEEEELb1ELb1ELb0EEEvNS_9FwdParamsE --------------------------
	.section	.nv.info._ZN10layer_norm31ln_parallel_residual_fwd_kernelINS_13Kernel_traitsIf6__halffS2_fjLj1280ELj1ELj4ELj1ELj16ENS_18Kernel_traits_baseILj1280EfS2_fS2_fjLj128EEEEELb1ELb1ELb0EEEvNS_9FwdParamsE,"",@"SHT_CUDA_INFO"
	.sectionflags	@""
	.align	4


	//----- nvinfo : EIATTR_CUDA_API_VERSION
	.align		4
        /*0000*/ 	.byte	0x04, 0x37
        /*0002*/ 	.short	(.L_1642 - .L_1641)
.L_1641:
        /*0004*/ 	.word	0x00000082


	//----- nvinfo : EIATTR_SW2861232_WAR
	.align		4
.L_1642:
        /*0008*/ 	.byte	0x01, 0x35
	.zero		2


	//----- nvinfo : EIATTR_PARAM_CBANK
	.align		4
        /*000c*/ 	.byte	0x04, 0x0a
        /*000e*/ 	.short	(.L_1644 - .L_1643)
	.align		4
.L_1643:
        /*0010*/ 	.word	index@(.nv.constant0._ZN10layer_norm31ln_parallel_residual_fwd_kernelINS_13Kernel_traitsIf6__halffS2_fjLj1280ELj1ELj4ELj1ELj16ENS_18Kernel_traits_baseILj1280EfS2_fS2_fjLj128EEEEELb1ELb1ELb0EEEvNS_9FwdParamsE)
        /*0014*/ 	.short	0x0160
        /*0016*/ 	.short	0x00e8


	//----- nvinfo : EIATTR_CBANK_PARAM_SIZE
	.align		4
.L_1644:
        /*0018*/ 	.byte	0x03, 0x19
        /*001a*/ 	.short	0x00e8


	//----- nvinfo : EIATTR_KPARAM_INFO
	.align		4
        /*001c*/ 	.byte	0x04, 0x17
        /*001e*/ 	.short	(.L_1646 - .L_1645)
.L_1645:
        /*0020*/ 	.word	0x00000000
        /*0024*/ 	.short	0x0000
        /*0026*/ 	.short	0x0000
        /*0028*/ 	.byte	0x00, 0xf0, 0xa1, 0x03


	//----- nvinfo : EIATTR_MAXREG_COUNT
	.align		4
.L_1646:
        /*002c*/ 	.byte	0x03, 0x1b
        /*002e*/ 	.short	0x00ff


	//----- nvinfo : EIATTR_MERCURY_ISA_VERSION
	.align		4
        /*0030*/ 	.byte	0x03, 0x5f
        /*0032*/ 	.short	0x0000


	//----- nvinfo : EIATTR_COOP_GROUP_MASK_REGIDS
	.align		4
        /*0034*/ 	.byte	0x04, 0x29
        /*0036*/ 	.short	(.L_1648 - .L_1647)


	//   ....[0]....
.L_1647:
        /*0038*/ 	.word	0xffffffff


	//   ....[1]....
        /*003c*/ 	.word	0xffffffff


	//   ....[2]....
        /*0040*/ 	.word	0xffffffff


	//   ....[3]....
        /*0044*/ 	.word	0xffffffff


	//   ....[4]....
        /*0048*/ 	.word	0xffffffff


	//   ....[5]....
        /*004c*/ 	.word	0xffffffff


	//   ....[6]....
        /*0050*/ 	.word	0xffffffff


	//   ....[7]....
        /*0054*/ 	.word	0xffffffff


	//   ....[8]....
        /*0058*/ 	.word	0xffffffff


	//   ....[9]....
        /*005c*/ 	.word	0xffffffff


	//   ....[10]....
        /*0060*/ 	.word	0xffffffff


	//   ....[11]....
        /*0064*/ 	.word	0xffffffff


	//   ....[12]....
        /*0068*/ 	.word	0xffffffff


	//   ....[13]....
        /*006c*/ 	.word	0xffffffff


	//   ....[14]....
        /*0070*/ 	.word	0xffffffff


	//   ....[15]....
        /*0074*/ 	.word	0xffffffff


	//   ....[16]....
        /*0078*/ 	.word	0xffffffff


	//   ....[17]....
        /*007c*/ 	.word	0xffffffff


	//   ....[18]....
        /*0080*/ 	.word	0xffffffff


	//   ....[19]....
        /*0084*/ 	.word	0xffffffff


	//----- nvinfo : EIATTR_COOP_GROUP_INSTR_OFFSETS
	.align		4
.L_1648:
        /*0088*/ 	.byte	0x04, 0x28
        /*008a*/ 	.short	(.L_1650 - .L_1649)


	//   ....[0]....
.L_1649:
        /*008c*/ 	.word	0x0001da70


	//   ....[1]....
        /*0090*/ 	.word	0x0001daa0


	//   ....[2]....
        /*0094*/ 	.word	0x0001dad0


	//   ....[3]....
        /*0098*/ 	.word	0x0001daf0


	//   ....[4]....
        /*009c*/ 	.word	0x0001db10


	//   ....[5]....
        /*00a0*/ 	.word	0x0001e050


	//   ....[6]....
        /*00a4*/ 	.word	0x0001e070


	//   ....[7]....
        /*00a8*/ 	.word	0x0001e090


	//   ....[8]....
        /*00ac*/ 	.word	0x0001e0b0


	//   ....[9]....
        /*00b0*/ 	.word	0x0001e0d0


	//   ....[10]....
        /*00b4*/ 	.word	0x0001edb0


	//   ....[11]....
        /*00b8*/ 	.word	0x0001ee20


	//   ....[12]....
        /*00bc*/ 	.word	0x0001ee80


	//   ....[13]....
        /*00c0*/ 	.word	0x0001eee0


	//   ....[14]....
        /*00c4*/ 	.word	0x0001ef40


	//   ....[15]....
        /*00c8*/ 	.word	0x0001f4e0


	//   ....[16]....
        /*00cc*/ 	.word	0x0001f540


	//   ....[17]....
        /*00d0*/ 	.word	0x0001f5a0


	//   ....[18]....
        /*00d4*/ 	.word	0x0001f600


	//   ....[19]....
        /*00d8*/ 	.word	0x0001f670


	//----- nvinfo : EIATTR_EXIT_INSTR_OFFSETS
	.align		4
.L_1650:
        /*00dc*/ 	.byte	0x04, 0x1c
        /*00de*/ 	.short	(.L_1652 - .L_1651)


	//   ....[0]....
.L_1651:
        /*00e0*/ 	.word	0x00000bd0


	//   ....[1]....
        /*00e4*/ 	.word	0x0001ed60


	//----- nvinfo : EIATTR_MAX_THREADS
	.align		4
.L_1652:
        /*00e8*/ 	.byte	0x04, 0x05
        /*00ea*/ 	.short	(.L_1654 - .L_1653)
.L_1653:
        /*00ec*/ 	.word	0x00000080
        /*00f0*/ 	.word	0x00000001
        /*00f4*/ 	.word	0x00000001


	//----- nvinfo : EIATTR_CRS_STACK_SIZE
	.align		4
.L_1654:
        /*00f8*/ 	.byte	0x04, 0x1e
        /*00fa*/ 	.short	(.L_1656 - .L_1655)
.L_1655:
        /*00fc*/ 	.word	0x00000000
.L_1656:


//--------------------- .nv.info._ZN10layer_norm31ln_parallel_residual_fwd_kernelINS_13Kernel_traitsIf6__halffS2_fjLj1280ELj1ELj4ELj1ELj16ENS_18Kernel_traits_baseILj1280EfS2_fS2_fjLj128EEEEELb1ELb1ELb1EEEvNS_9FwdParamsE --------------------------
	.section	.nv.info._ZN10layer_norm31ln_parallel_residual_fwd_kernelINS_13Kernel_traitsIf6__halffS2_fjLj1280ELj1ELj4ELj1ELj16ENS_18Kernel_traits_baseILj1280EfS2_fS2_fjLj128EEEEELb1ELb1ELb1EEEvNS_9FwdParamsE,"",@"SHT_CUDA_INFO"
	.sectionflags	@""
	.align	4


	//----- nvinfo : EIATTR_CUDA_API_VERSION
	.align		4
        /*0000*/ 	.byte	0x04, 0x37
        /*0002*/ 	.short	(.L_1658 - .L_1657)
.L_1657:
        /*0004*/ 	.word	0x00000082


	//----- nvinfo : EIATTR_SW2861232_WAR
	.align		4
.L_1658:
        /*0008*/ 	.byte	0x01, 0x35
	.zero		2


	//----- nvinfo : EIATTR_PARAM_CBANK
	.align		4
        /*000c*/ 	.byte	0x04, 0x0a
        /*000e*/ 	.short	(.L_1660 - .L_1659)
	.align		4
.L_1659:
        /*0010*/ 	.word	index@(.nv.constant0._ZN10layer_norm31ln_parallel_residual_fwd_kernelINS_13Kernel_traitsIf6__halffS2_fjLj1280ELj1ELj4ELj1ELj16ENS_18Kernel_traits_baseILj1280EfS2_fS2_fjLj128EEEEELb1ELb1ELb1EEEvNS_9FwdParamsE)
        /*0014*/ 	.short	0x0160
        /*0016*/ 	.short	0x00e8


	//----- nvinfo : EIATTR_CBANK_PARAM_SIZE
	.align		4
.L_1660:
        /*0018*/ 	.byte	0x03, 0x19
        /*001a*/ 	.short	0x00e8


	//----- nvinfo : EIATTR_KPARAM_INFO
	.align		4
        /*001c*/ 	.byte	0x04, 0x17
        /*001e*/ 	.short	(.L_1662 - .L_1661)
.L_1661:
        /*0020*/ 	.word	0x00000000
        /*0024*/ 	.short	0x0000
        /*0026*/ 	.short	0x0000
        /*0028*/ 	.byte	0x00, 0xf0, 0xa1, 0x03


	//----- nvinfo : EIATTR_MAXREG_COUNT
	.align		4
.L_1662:
        /*002c*/ 	.byte	0x03, 0x1b
        /*002e*/ 	.short	0x00ff


	//----- nvinfo : EIATTR_MERCURY_ISA_VERSION
	.align		4
        /*0030*/ 	.byte	0x03, 0x5f
        /*0032*/ 	.short	0x0000


	//----- nvinfo : EIATTR_COOP_GROUP_MASK_REGIDS
	.align		4
        /*0034*/ 	.byte	0x04, 0x29
        /*0036*/ 	.short	(.L_1664 - .L_1663)


	//   ....[0]....
.L_1663:
        /*0038*/ 	.word	0xffffffff


	//   ....[1]....
        /*003c*/ 	.word	0xffffffff


	//   ....[2]....
        /*0040*/ 	.word	0xffffffff


	//   ....[3]....
        /*0044*/ 	.word	0xffffffff


	//   ....[4]....
        /*0048*/ 	.word	0xffffffff


	//   ....[5]....
        /*004c*/ 	.word	0xffffffff


	//   ....[6]....
        /*0050*/ 	.word	0xffffffff


	//   ....[7]....
        /*0054*/ 	.word	0xffffffff


	//   ....[8]....
        /*0058*/ 	.word	0xffffffff


	//   ....[9]....
        /*005c*/ 	.word	0xffffffff


	//   ....[10]....
        /*0060*/ 	.word	0xffffffff


	//   ....[11]....
        /*0064*/ 	.word	0xffffffff


	//   ....[12]....
        /*0068*/ 	.word	0xffffffff


	//   ....[13]....
        /*006c*/ 	.word	0xffffffff


	//   ....[14]....
        /*0070*/ 	.word	0xffffffff


	//   ....[15]....
        /*0074*/ 	.word	0xffffffff


	//   ....[16]....
        /*0078*/ 	.word	0xffffffff


	//   ....[17]....
        /*007c*/ 	.word	0xffffffff


	//   ....[18]....
        /*0080*/ 	.word	0xffffffff


	//   ....[19]....
        /*0084*/ 	.word	0xffffffff


	//----- nvinfo : EIATTR_COOP_GROUP_INSTR_OFFSETS
	.align		4
.L_1664:
        /*0088*/ 	.byte	0x04, 0x28
        /*008a*/ 	.short	(.L_1666 - .L_1665)


	//   ....[0]....
.L_1665:
        /*008c*/ 	.word	0x0001d070


	//   ....[1]....
        /*0090*/ 	.word	0x0001d0a0


	//   ....[2]....
        /*0094*/ 	.word	0x0001d0c0


	//   ....[3]....
        /*0098*/ 	.word	0x0001d0e0


	//   ....[4]....
        /*009c*/ 	.word	0x0001d100


	//   ....[5]....
        /*00a0*/ 	.word	0x0001d630


	//   ....[6]....
        /*00a4*/ 	.word	0x0001d650


	//   ....[7]....
        /*00a8*/ 	.word	0x0001d670


	//   ....[8]....
        /*00ac*/ 	.word	0x0001d690


	//   ....[9]....
        /*00b0*/ 	.word	0x0001d6b0


	//   ....[10]....
        /*00b4*/ 	.word	0x0001e200


	//   ....[11]....
        /*00b8*/ 	.word	0x0001e260


	//   ....[12]....
        /*00bc*/ 	.word	0x0001e2c0


	//   ....[13]....
        /*00c0*/ 	.word	0x0001e320


	//   ....[14]....
        /*00c4*/ 	.word	0x0001e380


	//   ....[15]....
        /*00c8*/ 	.word	0x0001e8f0


	//   ....[16]....
        /*00cc*/ 	.word	0x0001e950


	//   ....[17]....
        /*00d0*/ 	.word	0x0001e9b0


	//   ....[18]....
        /*00d4*/ 	.word	0x0001ea10


	//   ....[19]....
        /*00d8*/ 	.word	0x0001ea70


	//----- nvinfo : EIATTR_EXIT_INSTR_OFFSETS
	.align		4
.L_1666:
        /*00dc*/ 	.byte	0x04, 0x1c
        /*00de*/ 	.short	(.L_1668 - .L_1667)


	//   ....[0]....
.L_1667:
        /*00e0*/ 	.word	0x00000730


	//   ....[1]....
        /*00e4*/ 	.word	0x0001e1b0


	//----- nvinfo : EIATTR_MAX_THREADS
	.align		4
.L_1668:
        /*00e8*/ 	.byte	0x04, 0x05
        /*00ea*/ 	.short	(.L_1670 - .L_1669)
.L_1669:
        /*00ec*/ 	.word	0x00000080
        /*00f0*/ 	.word	0x00000001
        /*00f4*/ 	.word	0x00000001


	//----- nvinfo : EIATTR_CRS_STACK_SIZE
	.align		4
.L_1670:
        /*00f8*/ 	.byte	0x04, 0x1e
        /*00fa*/ 	.short	(.L_1672 - .L_1671)
.L_1671:
        /*00fc*/ 	.word	0x00000000
.L_1672:


//--------------------- .nv.info._ZN10layer_norm31ln_parallel_residual_fwd_kernelINS_13Kernel_traitsI6__halfffffjLj1280ELj1ELj4ELj1ELj16ENS_18Kernel_traits_baseILj1280ES2_ffffjLj128EEEEELb0ELb0ELb0EEEvNS_9FwdParamsE --------------------------
	.section	.nv.info._ZN10layer_norm31ln_parallel_residual_fwd_kernelINS_13Kernel_traitsI6__halfffffjLj1280ELj1ELj4ELj1ELj16ENS_18Kernel_traits_baseILj1280ES2_ffffjLj128EEEEELb0ELb0ELb0EEEvNS_9FwdParamsE,"",@"SHT_CUDA_INFO"
	.sectionflags	@""
	.align	4


	//----- nvinfo : EIATTR_CUDA_API_VERSION
	.align		4
        /*0000*/ 	.byte	0x04, 0x37
        /*0002*/ 	.short	(.L_1674 - .L_1673)
.L_1673:
        /*0004*/ 	.word	0x00000082


	//----- nvinfo : EIATTR_SW2861232_WAR
	.align		4
.L_1674:
        /*0008*/ 	.byte	0x01, 0x35
	.zero		2


	//----- nvinfo : EIATTR_PARAM_CBANK
	.align		4
        /*000c*/ 	.byte	0x04, 0x0a
        /*000e*/ 	.short	(.L_1676 - .L_1675)
	.align		4
.L_1675:
        /*0010*/ 	.word	index@(.nv.constant0._ZN10layer_norm31ln_parallel_residual_fwd_kernelINS_13Kernel_traitsI6__halfffffjLj1280ELj1ELj4ELj1ELj16ENS_18Kernel_traits_baseILj1280ES2_ffffjLj128EEEEELb0ELb0ELb0EEEvNS_9FwdParamsE)
        /*0014*/ 	.short	0x0160
        /*0016*/ 	.short	0x00e8


	//----- nvinfo : EIATTR_CBANK_PARAM_SIZE
	.align		4
.L_1676:
        /*0018*/ 	.byte	0x03, 0x19
        /*001a*/ 	.short	0x00e8


	//----- nvinfo : EIATTR_KPARAM_INFO
	.align		4
        /*001c*/ 	.byte	0x04, 0x17
        /*001e*/ 	.short	(.L_1678 - .L_1677)
.L_1677:
        /*0020*/ 	.word	0x00000000
        /*0024*/ 	.short	0x0000
        /*0026*/ 	.short	0x0000
        /*0028*/ 	.byte	0x00, 0xf0, 0xa1, 0x03


	//----- nvinfo : EIATTR_MAXREG_COUNT
	.align		4
.L_1678:
        /*002c*/ 	.byte	0x03, 0x1b
        /*002e*/ 	.short	0x00ff


	//----- nvinfo : EIATTR_MERCURY_ISA_VERSION
	.align		4
        /*0030*/ 	.byte	0x03, 0x5f
        /*0032*/ 	.short	0x0000


	//----- nvinfo : EIATTR_COOP_GROUP_MASK_REGIDS
	.align		4
        /*0034*/ 	.byte	0x04, 0x29
        /*0036*/ 	.short	(.L_1680 - .L_1679)


	//   ....[0]....
.L_1679:
        /*0038*/ 	.word	0xffffffff


	//   ....[1]....
        /*003c*/ 	.word	0xffffffff


	//   ....[2]....
        /*0040*/ 	.word	0xffffffff


	//   ....[3]....
        /*0044*/ 	.word	0xffffffff


	//   ....[4]....
        /*0048*/ 	.word	0xffffffff


	//   ....[5]....
        /*004c*/ 	.word	0xffffffff


	//   ....[6]....
        /*0050*/ 	.word	0xffffffff


	//   ....[7]....
        /*0054*/ 	.word	0xffffffff


	//   ....[8]....
        /*0058*/ 	.word	0xffffffff


	//   ....[9]....
        /*005c*/ 	.word	0xffffffff


	//   ....[10]....
        /*0060*/ 	.word	0xffffffff


	//   ....[11]....
        /*0064*/ 	.word	0xffffffff


	//   ....[12]....
        /*0068*/ 	.word	0xffffffff


	//   ....[13]....
        /*006c*/ 	.word	0xffffffff


	//   ....[14]....
        /*0070*/ 	.word	0xffffffff


	//   ....[15]....
        /*0074*/ 	.word	0xffffffff


	//   ....[16]....
        /*0078*/ 	.word	0xffffffff


	//   ....[17]....
        /*007c*/ 	.word	0xffffffff


	//   ....[18]....
        /*0080*/ 	.word	0xffffffff


	//   ....[19]....
        /*0084*/ 	.word	0xffffffff


	//----- nvinfo : EIATTR_COOP_GROUP_INSTR_OFFSETS
	.align		4
.L_1680:
        /*0088*/ 	.byte	0x04, 0x28
        /*008a*/ 	.short	(.L_1682 - .L_1681)


	//   ....[0]....
.L_1681:
        /*008c*/ 	.word	0x00005170


	//   ....[1]....
        /*0090*/ 	.word	0x000051a0


	//   ....[2]....
        /*0094*/ 	.word	0x000051e0


	//   ....[3]....
        /*0098*/ 	.word	0x00005200


	//   ....[4]....
        /*009c*/ 	.word	0x00005220


	//   ....[5]....
        /*00a0*/ 	.word	0x000057b0


	//   ....[6]....
        /*00a4*/ 	.word	0x000057d0


	//   ....[7]....
        /*00a8*/ 	.word	0x000057f0


	//   ....[8]....
        /*00ac*/ 	.word	0x00005810


	//   ....[9]....
        /*00b0*/ 	.word	0x00005830


	//   ....[10]....
        /*00b4*/ 	.word	0x00006a90


	//   ....[11]....
        /*00b8*/ 	.word	0x00006b10


	//   ....[12]....
        /*00bc*/ 	.word	0x00006b70


	//   ....[13]....
        /*00c0*/ 	.word	0x00006bd0


	//   ....[14]....
        /*00c4*/ 	.word	0x00006c30


	//   ....[15]....
        /*00c8*/ 	.word	0x00007220


	//   ....[16]....
        /*00cc*/ 	.word	0x00007280


	//   ....[17]....
        /*00d0*/ 	.word	0x000072e0


	//   ....[18]....
        /*00d4*/ 	.word	0x00007340


	//   ....[19]....
        /*00d8*/ 	.word	0x000073b0


	//----- nvinfo : EIATTR_EXIT_INSTR_OFFSETS
	.align		4
.L_1682:
        /*00dc*/ 	.byte	0x04, 0x1c
        /*00de*/ 	.short	(.L_1684 - .L_1683)


	//   ....[0]....
.L_1683:
        /*00e0*/ 	.word	0x000011c0


	//   ....[1]....
        /*00e4*/ 	.word	0x00006a30


	//----- nvinfo : EIATTR_MAX_THREADS
	.align		4
.L_1684:
        /*00e8*/ 	.byte	0x04, 0x05
        /*00ea*/ 	.short	(.L_1686 - .L_1685)
.L_1685:
        /*00ec*/ 	.word	0x00000080
        /*00f0*/ 	.word	0x00000001
        /*00f4*/ 	.word	0x00000001


	//----- nvinfo : EIATTR_CRS_STACK_SIZE
	.align		4
.L_1686:
        /*00f8*/ 	.byte	0x04, 0x1e
        /*00fa*/ 	.short	(.L_1688 - .L_1687)
.L_1687:
        /*00fc*/ 	.word	0x00000000
.L_1688:


//--------------------- .nv.info._ZN10layer_norm31ln_parallel_residual_fwd_kernelINS_13Kernel_traitsI6__halfffffjLj1280ELj1ELj4ELj1ELj16ENS_18Kernel_traits_baseILj1280ES2_ffffjLj128EEEEELb0ELb0ELb1EEEvNS_9FwdParamsE --------------------------
	.section	.nv.info._ZN10layer_norm31ln_parallel_residual_fwd_kernelINS_13Kernel_traitsI6__halfffffjLj1280ELj1ELj4ELj1ELj16ENS_18Kernel_traits_baseILj1280ES2_ffffjLj128EEEEELb0ELb0ELb1EEEvNS_9FwdParamsE,"",@"SHT_CUDA_INFO"
	.sectionflags	@""
	.align	4


	//----- nvinfo : EIATTR_CUDA_API_VERSION
	.align		4
        /*0000*/ 	.byte	0x04, 0x37
        /*0002*/ 	.short	(.L_1690 - .L_1689)
.L_1689:
        /*0004*/ 	.word	0x00000082


	//----- nvinfo : EIATTR_SW2861232_WAR
	.align		4
.L_1690:
        /*0008*/ 	.byte	0x01, 0x35
	.zero		2


	//----- nvinfo : EIATTR_PARAM_CBANK
	.align		4
        /*000c*/ 	.byte	0x04, 0x0a
        /*000e*/ 	.short	(.L_1692 - .L_1691)
	.align		4
.L_1691:
        /*0010*/ 	.word	index@(.nv.constant0._ZN10layer_norm31ln_parallel_residual_fwd_kernelINS_13Kernel_traitsI6__halfffffjLj1280ELj1ELj4ELj1ELj16ENS_18Kernel_traits_baseILj1280ES2_ffffjLj128EEEEELb0ELb0ELb1EEEvNS_9FwdParamsE)
        /*0014*/ 	.short	0x0160
        /*0016*/ 	.short	0x00e8


	//----- nvinfo : EIATTR_CBANK_PARAM_SIZE
	.align		4
.L_1692:
        /*0018*/ 	.byte	0x03, 0x19
        /*001a*/ 	.short	0x00e8


	//----- nvinfo : EIATTR_KPARAM_INFO
	.align		4
        /*001c*/ 	.byte	0x04, 0x17
        /*001e*/ 	.short	(.L_1694 - .L_1693)
.L_1693:
        /*0020*/ 	.word	0x00000000
        /*0024*/ 	.short	0x0000
        /*0026*/ 	.short	0x0000
        /*0028*/ 	.byte	0x00, 0xf0, 0xa1, 0x03


	//----- nvinfo : EIATTR_MAXREG_COUNT
	.align		4
.L_1694:
        /*002c*/ 	.byte	0x03, 0x1b
        /*002e*/ 	.short	0x00ff


	//----- nvinfo : EIATTR_MERCURY_ISA_VERSION
	.align		4
        /*0030*/ 	.byte	0x03, 0x5f
        /*0032*/ 	.short	0x0000


	//----- nvinfo : EIATTR_COOP_GROUP_MASK_REGIDS
	.align		4
        /*0034*/ 	.byte	0x04, 0x29
        /*0036*/ 	.short	(.L_1696 - .L_1695)


	//   ....[0]....
.L_1695:
        /*0038*/ 	.word	0xffffffff


	//   ....[1]....
        /*003c*/ 	.word	0xffffffff


	//   ....[2]....
        /*0040*/ 	.word	0xffffffff


	//   ....[3]....
        /*0044*/ 	.word	0xffffffff


	//   ....[4]....
        /*0048*/ 	.word	0xffffffff


	//   ....[5]....
        /*004c*/ 	.word	0xffffffff


	//   ....[6]....
        /*0050*/ 	.word	0xffffffff


	//   ....[7]....
        /*0054*/ 	.word	0xffffffff


	//   ....[8]....
        /*0058*/ 	.word	0xffffffff


	//   ....[9]....
        /*005c*/ 	.word	0xffffffff


	//   ....[10]....
        /*0060*/ 	.word	0xffffffff


	//   ....[11]....
        /*0064*/ 	.word	0xffffffff


	//   ....[12]....
        /*0068*/ 	.word	0xffffffff


	//   ....[13]....
        /*006c*/ 	.word	0xffffffff


	//   ....[14]....
        /*0070*/ 	.word	0xffffffff


	//   ....[15]....
        /*0074*/ 	.word	0xffffffff


	//   ....[16]....
        /*0078*/ 	.word	0xffffffff


	//   ....[17]....
        /*007c*/ 	.word	0xffffffff


	//   ....[18]....
        /*0080*/ 	.word	0xffffffff


	//   ....[19]....
        /*0084*/ 	.word	0xffffffff


	//----- nvinfo : EIATTR_COOP_GROUP_INSTR_OFFSETS
	.align		4
.L_1696:
        /*0088*/ 	.byte	0x04, 0x28
        /*008a*/ 	.short	(.L_1698 - .L_1697)


	//   ....[0]....
.L_1697:
        /*008c*/ 	.word	0x00003ed0


	//   ....[1]....
        /*0090*/ 	.word	0x00003f00


	//   ....[2]....
        /*0094*/ 	.word	0x00003f20


	//   ....[3]....
        /*0098*/ 	.word	0x00003f40


	//   ....[4]....
        /*009c*/ 	.word	0x00003f60


	//   ....[5]....
        /*00a0*/ 	.word	0x00004490


	//   ....[6]....
        /*00a4*/ 	.word	0x000044b0


	//   ....[7]....
        /*00a8*/ 	.word	0x000044d0


	//   ....[8]....
        /*00ac*/ 	.word	0x000044f0


	//   ....[9]....
        /*00b0*/ 	.word	0x00004510


	//   ....[10]....
        /*00b4*/ 	.word	0x00005360


	//   ....[11]....
        /*00b8*/ 	.word	0x000053c0


	//   ....[12]....
        /*00bc*/ 	.word	0x00005420


	//   ....[13]....
        /*00c0*/ 	.word	0x00005480


	//   ....[14]....
        /*00c4*/ 	.word	0x000054e0


	//   ....[15]....
        /*00c8*/ 	.word	0x00005a50


	//   ....[16]....
        /*00cc*/ 	.word	0x00005ab0


	//   ....[17]....
        /*00d0*/ 	.word	0x00005b10


	//   ....[18]....
        /*00d4*/ 	.word	0x00005b70


	//   ....[19]....
        /*00d8*/ 	.word	0x00005bd0


	//----- nvinfo : EIATTR_EXIT_INSTR_OFFSETS
	.align		4
.L_1698:
        /*00dc*/ 	.byte	0x04, 0x1c
        /*00de*/ 	.short	(.L_1700 - .L_1699)


	//   ....[0]....
.L_1699:
        /*00e0*/ 	.word	0x000006b0


	//   ....[1]....
        /*00e4*/ 	.word	0x00005310


	//----- nvinfo : EIATTR_MAX_THREADS
	.align		4
.L_1700:
        /*00e8*/ 	.byte	0x04, 0x05
        /*00ea*/ 	.short	(.L_1702 - .L_1701)
.L_1701:
        /*00ec*/ 	.word	0x00000080
        /*00f0*/ 	.word	0x00000001
        /*00f4*/ 	.word	0x00000001


	//----- nvinfo : EIATTR_CRS_STACK_SIZE
	.align		4
.L_1702:
        /*00f8*/ 	.byte	0x04, 0x1e
        /*00fa*/ 	.short	(.L_1704 - .L_1703)
.L_1703:
        /*00fc*/ 	.word	0x00000000
.L_1704:


//--------------------- .nv.info._ZN10layer_norm31ln_parallel_residual_fwd_kernelINS_13Kernel_traitsI6__halfffffjLj1280ELj1ELj4ELj1ELj16ENS_18Kernel_traits_baseILj1280ES2_ffffjLj128EEEEELb0ELb1ELb0EEEvNS_9FwdParamsE --------------------------
	.section	.nv.info._ZN10layer_norm31ln_parallel_residual_fwd_kernelINS_13Kernel_traitsI6__halfffffjLj1280ELj1ELj4ELj1ELj16ENS_18Kernel_traits_baseILj1280ES2_ffffjLj128EEEEELb0ELb1ELb0EEEvNS_9FwdParamsE,"",@"SHT_CUDA_INFO"
	.sectionflags	@""
	.align	4


	//----- nvinfo : EIATTR_CUDA_API_VERSION
	.align		4
        /*0000*/ 	.byte	0x04, 0x37
        /*0002*/ 	.short	(.L_1706 - .L_1705)
.L_1705:
        /*0004*/ 	.word	0x00000082


	//----- nvinfo : EIATTR_SW2861232_WAR
	.align		4
.L_1706:
        /*0008*/ 	.byte	0x01, 0x35
	.zero		2


	//----- nvinfo : EIATTR_PARAM_CBANK
	.align		4
        /*000c*/ 	.byte	0x04, 0x0a
        /*000e*/ 	.short	(.L_1708 - .L_1707)
	.align		4
.L_1707:
        /*0010*/ 	.word	index@(.nv.constant0._ZN10layer_norm31ln_parallel_residual_fwd_kernelINS_13Kernel_traitsI6__halfffffjLj1280ELj1ELj4ELj1ELj16ENS_18Kernel_traits_baseILj1280ES2_ffffjLj128EEEEELb0ELb1ELb0EEEvNS_9FwdParamsE)
        /*0014*/ 	.short	0x0160
        /*0016*/ 	.short	0x00e8


	//----- nvinfo : EIATTR_CBANK_PARAM_SIZE
	.align		4
.L_1708:
        /*0018*/ 	.byte	0x03, 0x19
        /*001a*/ 	.short	0x00e8


	//----- nvinfo : EIATTR_KPARAM_INFO
	.align		4
        /*001c*/ 	.byte	0x04, 0x17
        /*001e*/ 	.short	(.L_1710 - .L_1709)
.L_1709:
        /*0020*/ 	.word	0x00000000
        /*0024*/ 	.short	0x0000
        /*0026*/ 	.short	0x0000
        /*0028*/ 	.byte	0x00, 0xf0, 0xa1, 0x03


	//----- nvinfo : EIATTR_MAXREG_COUNT
	.align		4
.L_1710:
        /*002c*/ 	.byte	0x03, 0x1b
        /*002e*/ 	.short	0x00ff


	//----- nvinfo : EIATTR_MERCURY_ISA_VERSION
	.align		4
        /*0030*/ 	.byte	0x03, 0x5f
        /*0032*/ 	.short	0x0000


	//----- nvinfo : EIATTR_COOP_GROUP_MASK_REGIDS
	.align		4
        /*0034*/ 	.byte	0x04, 0x29
        /*0036*/ 	.short	(.L_1712 - .L_1711)


	//   ....[0]....
.L_1711:
        /*0038*/ 	.word	0xffffffff


	//   ....[1]....
        /*003c*/ 	.word	0xffffffff


	//   ....[2]....
        /*0040*/ 	.word	0xffffffff


	//   ....[3]....
        /*0044*/ 	.word	0xffffffff


	//   ....[4]....
        /*0048*/ 	.word	0xffffffff


	//   ....[5]....
        /*004c*/ 	.word	0xffffffff


	//   ....[6]....
        /*0050*/ 	.word	0xffffffff


	//   ....[7]....
        /*0054*/ 	.word	0xffffffff


	//   ....[8]....
        /*0058*/ 	.word	0xffffffff


	//   ....[9]....
        /*005c*/ 	.word	0xffffffff


	//   ....[10]....
        /*0060*/ 	.word	0xffffffff


	//   ....[11]....
        /*0064*/ 	.word	0xffffffff


	//   ....[12]....
        /*0068*/ 	.word	0xffffffff


	//   ....[13]....
        /*006c*/ 	.word	0xffffffff


	//   ....[14]....
        /*0070*/ 	.word	0xffffffff


	//   ....[15]....
        /*0074*/ 	.word	0xffffffff


	//   ....[16]....
        /*0078*/ 	.word	0xffffffff


	//   ....[17]....
        /*007c*/ 	.word	0xffffffff


	//   ....[18]....
        /*0080*/ 	.word	0xffffffff


	//   ....[19]....
        /*0084*/ 	.word	0xffffffff


	//----- nvinfo : EIATTR_COOP_GROUP_INSTR_OFFSETS
	.align		4
.L_1712:
        /*0088*/ 	.byte	0x04, 0x28
        /*008a*/ 	.short	(.L_1714 - .L_1713)


	//   ....[0]....
.L_1713:
        /*008c*/ 	.word	0x000040f0


	//   ....[1]....
        /*0090*/ 	.word	0x00004120


	//   ....[2]....
        /*0094*/ 	.word	0x00004160


	//   ....[3]....
        /*0098*/ 	.word	0x00004180


	//   ....[4]....
        /*009c*/ 	.word	0x000041a0


	//   ....[5]....
        /*00a0*/ 	.word	0x00004730


	//   ....[6]....
        /*00a4*/ 	.word	0x00004750


	//   ....[7]....
        /*00a8*/ 	.word	0x00004770


	//   ....[8]....
        /*00ac*/ 	.word	0x00004790


	//   ....[9]....
        /*00b0*/ 	.word	0x000047b0


	//   ....[10]....
        /*00b4*/ 	.word	0x000055c0


	//   ....[11]....
        /*00b8*/ 	.word	0x00005640


	//   ....[12]....
        /*00bc*/ 	.word	0x000056a0


	//   ....[13]....
        /*00c0*/ 	.word	0x00005700


	//   ....[14]....
        /*00c4*/ 	.word	0x00005760


	//   ....[15]....
        /*00c8*/ 	.word	0x00005d50


	//   ....[16]....
        /*00cc*/ 	.word	0x00005db0


	//   ....[17]....
        /*00d0*/ 	.word	0x00005e10


	//   ....[18]....
        /*00d4*/ 	.word	0x00005e70


	//   ....[19]....
        /*00d8*/ 	.word	0x00005ee0


	//----- nvinfo : EIATTR_EXIT_INSTR_OFFSETS
	.align		4
.L_1714:
        /*00dc*/ 	.byte	0x04, 0x1c
        /*00de*/ 	.short	(.L_1716 - .L_1715)


	//   ....[0]....
.L_1715:
        /*00e0*/ 	.word	0x00000a50


	//   ....[1]....
        /*00e4*/ 	.word	0x00005560


	//----- nvinfo : EIATTR_MAX_THREADS
	.align		4
.L_1716:
        /*00e8*/ 	.byte	0x04, 0x05
        /*00ea*/ 	.short	(.L_1718 - .L_1717)
.L_1717:
        /*00ec*/ 	.word	0x00000080
        /*00f0*/ 	.word	0x00000001
        /*00f4*/ 	.word	0x00000001


	//----- nvinfo : EIATTR_CRS_STACK_SIZE
	.align		4
.L_1718:
        /*00f8*/ 	.byte	0x04, 0x1e
        /*00fa*/ 	.short	(.L_1720 - .L_1719)
.L_1719:
        /*00fc*/ 	.word	0x00000000
.L_1720:


//--------------------- .nv.info._ZN10layer_norm31ln_parallel_residual_fwd_kernelINS_13Kernel_traitsI6__halfffffjLj1280ELj1ELj4ELj1ELj16ENS_18Kernel_traits_baseILj1280ES2_ffffjLj128EEEEELb0ELb1ELb1EEEvNS_9FwdParamsE --------------------------
	.section	.nv.info._ZN10layer_norm31ln_parallel_residual_fwd_kernelINS_13Kernel_traitsI6__halfffffjLj1280ELj1ELj4ELj1ELj16ENS_18Kernel_traits_baseILj1280ES2_ffffjLj128EEEEELb0ELb1ELb1EEEvNS_9FwdParamsE,"",@"SHT_CUDA_INFO"
	.sectionflags	@""
	.align	4


	//----- nvinfo : EIATTR_CUDA_API_VERSION
	.align		4
        /*0000*/ 	.byte	0x04, 0x37
        /*0002*/ 	.short	(.L_1722 - .L_1721)
.L_1721:
        /*0004*/ 	.word	0x00000082


	//----- nvinfo : EIATTR_SW2861232_WAR
	.align		4
.L_1722:
        /*0008*/ 	.byte	0x01, 0x35
	.zero		2


	//----- nvinfo : EIATTR_PARAM_CBANK
	.align		4
        /*000c*/ 	.byte	0x04, 0x0a
        /*000e*/ 	.short	(.L_1724 - .L_1723)
	.align		4
.L_1723:
        /*0010*/ 	.word	index@(.nv.constant0._ZN10layer_norm31ln_parallel_residual_fwd_kernelINS_13Kernel_traitsI6__halfffffjLj1280ELj1ELj4ELj1ELj16ENS_18Kernel_traits_baseILj1280ES2_ffffjLj128EEEEELb0ELb1ELb1EEEvNS_9FwdParamsE)
        /*0014*/ 	.short	0x0160
        /*0016*/ 	.short	0x00e8


	//----- nvinfo : EIATTR_CBANK_PARAM_SIZE
	.align		4
.L_1724:
        /*0018*/ 	.byte	0x03, 0x19
        /*001a*/ 	.short	0x00e8


	//----- nvinfo : EIATTR_KPARAM_INFO
	.align		4
        /*001c*/ 	.byte	0x04, 0x17
        /*001e*/ 	.short	(.L_1726 - .L_1725)
.L_1725:
        /*0020*/ 	.word	0x00000000
        /*0024*/ 	.short	0x0000
        /*0026*/ 	.short	0x0000
        /*0028*/ 	.byte	0x00, 0xf0, 0xa1, 0x03


	//----- nvinfo : EIATTR_MAXREG_COUNT
	.align		4
.L_1726:
        /*002c*/ 	.byte	0x03, 0x1b
        /*002e*/ 	.short	0x00ff


	//----- nvinfo : EIATTR_MERCURY_ISA_VERSION
	.align		4
        /*0030*/ 	.byte	0x03, 0x5f
        /*0032*/ 	.short	0x0000


	//----- nvinfo : EIATTR_COOP_GROUP_MASK_REGIDS
	.align		4
        /*0034*/ 	.byte	0x04, 0x29
        /*0036*/ 	.short	(.L_1728 - .L_1727)


	//   ....[0]....
.L_1727:
        /*0038*/ 	.word	0xffffffff


	//   ....[1]....
        /*003c*/ 	.word	0xffffffff


	//   ....[2]....
        /*0040*/ 	.word	0xffffffff


	//   ....[3]....
        /*0044*/ 	.word	0xffffffff


	//   ....[4]....
        /*0048*/ 	.word	0xffffffff


	//   ....[5]....
        /*004c*/ 	.word	0xffffffff


	//   ....[6]....
        /*0050*/ 	.word	0xffffffff


	//   ....[7]....
        /*0054*/ 	.word	0xffffffff


	//   ....[8]....
        /*0058*/ 	.word	0xffffffff


	//   ....[9]....
        /*005c*/ 	.word	0xffffffff


	//   ....[10]....
        /*0060*/ 	.word	0xffffffff


	//   ....[11]....
        /*0064*/ 	.word	0xffffffff


	//   ....[12]....
        /*0068*/ 	.word	0xffffffff


	//   ....[13]....
        /*006c*/ 	.word	0xffffffff


	//   ....[14]....
        /*0070*/ 	.word	0xffffffff


	//   ....[15]....
        /*0074*/ 	.word	0xffffffff


	//   ....[16]....
        /*0078*/ 	.word	0xffffffff


	//   ....[17]....
        /*007c*/ 	.word	0xffffffff


	//   ....[18]....
        /*0080*/ 	.word	0xffffffff


	//   ....[19]....
        /*0084*/ 	.word	0xffffffff


	//----- nvinfo : EIATTR_COOP_GROUP_INSTR_OFFSETS
	.align		4
.L_1728:
        /*0088*/ 	.byte	0x04, 0x28
        /*008a*/ 	.short	(.L_1730 - .L_1729)


	//   ....[0]....
.L_1729:
        /*008c*/ 	.word	0x00002f60


	//   ....[1]....
        /*0090*/ 	.word	0x00002f90


	//   ....[2]....
        /*0094*/ 	.word	0x00002fb0


	//   ....[3]....
        /*0098*/ 	.word	0x00002fd0


	//   ....[4]....
        /*009c*/ 	.word	0x00002ff0


	//   ....[5]....
        /*00a0*/ 	.word	0x00003520


	//   ....[6]....
        /*00a4*/ 	.word	0x00003540


	//   ....[7]....
        /*00a8*/ 	.word	0x00003560


	//   ....[8]....
        /*00ac*/ 	.word	0x00003580


	//   ....[9]....
        /*00b0*/ 	.word	0x000035a0


	//   ....[10]....
        /*00b4*/ 	.word	0x00004000


	//   ....[11]....
        /*00b8*/ 	.word	0x00004070


	//   ....[12]....
        /*00bc*/ 	.word	0x000040d0


	//   ....[13]....
        /*00c0*/ 	.word	0x00004130


	//   ....[14]....
        /*00c4*/ 	.word	0x00004190


	//   ....[15]....
        /*00c8*/ 	.word	0x00004700


	//   ....[16]....
        /*00cc*/ 	.word	0x00004760


	//   ....[17]....
        /*00d0*/ 	.word	0x000047c0


	//   ....[18]....
        /*00d4*/ 	.word	0x00004820


	//   ....[19]....
        /*00d8*/ 	.word	0x00004880


	//----- nvinfo : EIATTR_EXIT_INSTR_OFFSETS
	.align		4
.L_1730:
        /*00dc*/ 	.byte	0x04, 0x1c
        /*00de*/ 	.short	(.L_1732 - .L_1731)


	//   ....[0]....
.L_1731:
        /*00e0*/ 	.word	0x00000190


	//   ....[1]....
        /*00e4*/ 	.word	0x00003fb0


	//----- nvinfo : EIATTR_MAX_THREADS
	.align		4
.L_1732:
        /*00e8*/ 	.byte	0x04, 0x05
        /*00ea*/ 	.short	(.L_1734 - .L_1733)
.L_1733:
        /*00ec*/ 	.word	0x00000080
        /*00f0*/ 	.word	0x00000001
        /*00f4*/ 	.word	0x00000001


	//----- nvinfo : EIATTR_CRS_STACK_SIZE
	.align		4
.L_1734:
        /*00f8*/ 	.byte	0x04, 0x1e
        /*00fa*/ 	.short	(.L_1736 - .L_1735)
.L_1735:
        /*00fc*/ 	.word	0x00000000
.L_1736:


//--------------------- .nv.info._ZN10layer_norm31ln_parallel_residual_fwd_kernelINS_13Kernel_traitsI6__halfffffjLj1280ELj1ELj4ELj1ELj16ENS_18Kernel_traits_baseILj1280ES2_ffffjLj128EEEEELb1ELb0ELb0EEEvNS_9FwdParamsE --------------------------
	.section	.nv.info._ZN10layer_norm31ln_parallel_residual_fwd_kernelINS_13Kernel_traitsI6__halfffffjLj1280ELj1ELj4ELj1ELj16ENS_18Kernel_traits_baseILj1280ES2_ffffjLj128EEEEELb1ELb0ELb0EEEvNS_9FwdParamsE,"",@"SHT_CUDA_INFO"
	.sectionflags	@""
	.align	4


	//----- nvinfo : EIATTR_CUDA_API_VERSION
	.align		4
        /*0000*/ 	.byte	0x04, 0x37
        /*0002*/ 	.short	(.L_1738 - .L_1737)
.L_1737:
        /*0004*/ 	.word	0x00000082


	//----- nvinfo : EIATTR_SW2861232_WAR
	.align		4
.L_1738:
        /*0008*/ 	.byte	0x01, 0x35
	.zero		2


	//----- nvinfo : EIATTR_PARAM_CBANK
	.align		4
        /*000c*/ 	.byte	0x04, 0x0a
        /*000e*/ 	.short	(.L_1740 - .L_1739)
	.align		4
.L_1739:
        /*0010*/ 	.word	index@(.nv.constant0._ZN10layer_norm31ln_parallel_residual_fwd_kernelINS_13Kernel_traitsI6__halfffffjLj1280ELj1ELj4ELj1ELj16ENS_18Kernel_traits_baseILj1280ES2_ffffjLj128EEEEELb1ELb0ELb0EEEvNS_9FwdParamsE)
        /*0014*/ 	.short	0x0160
        /*0016*/ 	.short	0x00e8


	//----- nvinfo : EIATTR_CBANK_PARAM_SIZE
	.align		4
.L_1740:
        /*0018*/ 	.byte	0x03, 0x19
        /*001a*/ 	.short	0x00e8


	//----- nvinfo : EIATTR_KPARAM_INFO
	.align		4
        /*001c*/ 	.byte	0x04, 0x17
        /*001e*/ 	.short	(.L_1742 - .L_1741)
.L_1741:
        /*0020*/ 	.word	0x00000000
        /*0024*/ 	.short	0x0000
        /*0026*/ 	.short	0x0000
        /*0028*/ 	.byte	0x00, 0xf0, 0xa1, 0x03


	//----- nvinfo : EIATTR_MAXREG_COUNT
	.align		4
.L_1742:
        /*002c*/ 	.byte	0x03, 0x1b
        /*002e*/ 	.short	0x00ff


	//----- nvinfo : EIATTR_MERCURY_ISA_VERSION
	.align		4
        /*0030*/ 	.byte	0x03, 0x5f
        /*0032*/ 	.short	0x0000


	//----- nvinfo : EIATTR_COOP_GROUP_MASK_REGIDS
	.align		4
        /*0034*/ 	.byte	0x04, 0x29
        /*0036*/ 	.short	(.L_1744 - .L_1743)


	//   ....[0]....
.L_1743:
        /*0038*/ 	.word	0xffffffff


	//   ....[1]....
        /*003c*/ 	.word	0xffffffff


	//   ....[2]....
        /*0040*/ 	.word	0xffffffff


	//   ....[3]....
        /*0044*/ 	.word	0xffffffff


	//   ....[4]....
        /*0048*/ 	.word	0xffffffff


	//   ....[5]....
        /*004c*/ 	.word	0xffffffff


	//   ....[6]....
        /*0050*/ 	.word	0xffffffff


	//   ....[7]....
        /*0054*/ 	.word	0xffffffff


	//   ....[8]....
        /*0058*/ 	.word	0xffffffff


	//   ....[9]....
        /*005c*/ 	.word	0xffffffff


	//   ....[10]....
        /*0060*/ 	.word	0xffffffff


	//   ....[11]....
        /*0064*/ 	.word	0xffffffff


	//   ....[12]....
        /*0068*/ 	.word	0xffffffff


	//   ....[13]....
        /*006c*/ 	.word	0xffffffff


	//   ....[14]....
        /*0070*/ 	.word	0xffffffff


	//   ....[15]....
        /*0074*/ 	.word	0xffffffff


	//   ....[16]....
        /*0078*/ 	.word	0xffffffff


	//   ....[17]....
        /*007c*/ 	.word	0xffffffff


	//   ....[18]....
        /*0080*/ 	.word	0xffffffff


	//   ....[19]....
        /*0084*/ 	.word	0xffffffff


	//----- nvinfo : EIATTR_COOP_GROUP_INSTR_OFFSETS
	.align		4
.L_1744:
        /*0088*/ 	.byte	0x04, 0x28
        /*008a*/ 	.short	(.L_1746 - .L_1745)


	//   ....[0]....
.L_1745:
        /*008c*/ 	.word	0x0001f740


	//   ....[1]....
        /*0090*/ 	.word	0x0001f770


	//   ....[2]....
        /*0094*/ 	.word	0x0001f7f0


	//   ....[3]....
        /*0098*/ 	.word	0x0001f810


	//   ....[4]....
        /*009c*/ 	.word	0x0001f830


	//   ....[5]....
        /*00a0*/ 	.word	0x0001fdb0


	//   ....[6]....
        /*00a4*/ 	.word	0x0001fdd0


	//   ....[7]....
        /*00a8*/ 	.word	0x0001fdf0


	//   ....[8]....
        /*00ac*/ 	.word	0x0001fe10


	//   ....[9]....
        /*00b0*/ 	.word	0x0001fe30


	//   ....[10]....
        /*00b4*/ 	.word	0x000210b0


	//   ....[11]....
        /*00b8*/ 	.word	0x00021130


	//   ....[12]....
        /*00bc*/ 	.word	0x00021190


	//   ....[13]....
        /*00c0*/ 	.word	0x000211f0


	//   ....[14]....
        /*00c4*/ 	.word	0x00021250


	//   ....[15]....
        /*00c8*/ 	.word	0x00021870


	//   ....[16]....
        /*00cc*/ 	.word	0x000218d0


	//   ....[17]....
        /*00d0*/ 	.word	0x00021930


	//   ....[18]....
        /*00d4*/ 	.word	0x00021990


	//   ....[19]....
        /*00d8*/ 	.word	0x00021a00


	//----- nvinfo : EIATTR_EXIT_INSTR_OFFSETS
	.align		4
.L_1746:
        /*00dc*/ 	.byte	0x04, 0x1c
        /*00de*/ 	.short	(.L_1748 - .L_1747)


	//   ....[0]....
.L_1747:
        /*00e0*/ 	.word	0x00001620


	//   ....[1]....
        /*00e4*/ 	.word	0x00021050


	//----- nvinfo : EIATTR_MAX_THREADS
	.align		4
.L_1748:
        /*00e8*/ 	.byte	0x04, 0x05
        /*00ea*/ 	.short	(.L_1750 - .L_1749)
.L_1749:
        /*00ec*/ 	.word	0x00000080
        /*00f0*/ 	.word	0x00000001
        /*00f4*/ 	.word	0x00000001


	//----- nvinfo : EIATTR_CRS_STACK_SIZE
	.align		4
.L_1750:
        /*00f8*/ 	.byte	0x04, 0x1e
        /*00fa*/ 	.short	(.L_1752 - .L_1751)
.L_1751:
        /*00fc*/ 	.word	0x00000000
.L_1752:


//--------------------- .nv.info._ZN10layer_norm31ln_parallel_residual_fwd_kernelINS_13Kernel_traitsI6__halfffffjLj1280ELj1ELj4ELj1ELj16ENS_18Kernel_traits_baseILj1280ES2_ffffjLj128EEEEELb1ELb0ELb1EEEvNS_9FwdParamsE --------------------------
	.section	.nv.info._ZN10layer_norm31ln_parallel_residual_fwd_kernelINS_13Kernel_traitsI6__halfffffjLj1280ELj1ELj4ELj1ELj16ENS_18Kernel_traits_baseILj1280ES2_ffffjLj128EEEEELb1ELb0ELb1EEEvNS_9FwdParamsE,"",@"SHT_CUDA_INFO"
	.sectionflags	@""
	.align	4


	//----- nvinfo : EIATTR_CUDA_API_VERSION
	.align		4
        /*0000*/ 	.byte	0x04, 0x37
        /*0002*/ 	.short	(.L_1754 - .L_1753)
.L_1753:
        /*0004*/ 	.word	0x00000082


	//----- nvinfo : EIATTR_SW2861232_WAR
	.align		4
.L_1754:
        /*0008*/ 	.byte	0x01, 0x35
	.zero		2


	//----- nvinfo : EIATTR_PARAM_CBANK
	.align		4
        /*000c*/ 	.byte	0x04, 0x0a
        /*000e*/ 	.short	(.L_1756 - .L_1755)
	.align		4
.L_1755:
        /*0010*/ 	.word	index@(.nv.constant0._ZN10layer_norm31ln_parallel_residual_fwd_kernelINS_13Kernel_traitsI6__halfffffjLj1280ELj1ELj4ELj1ELj16ENS_18Kernel_traits_baseILj1280ES2_ffffjLj128EEEEELb1ELb0ELb1EEEvNS_9FwdParamsE)
        /*0014*/ 	.short	0x0160
        /*0016*/ 	.short	0x00e8


	//----- nvinfo : EIATTR_CBANK_PARAM_SIZE
	.align		4
.L_1756:
        /*0018*/ 	.byte	0x03, 0x19
        /*001a*/ 	.short	0x00e8


	//----- nvinfo : EIATTR_KPARAM_INFO
	.align		4
        /*001c*/ 	.byte	0x04, 0x17
        /*001e*/ 	.short	(.L_1758 - .L_1757)
.L_1757:
        /*0020*/ 	.word	0x00000000
        /*0024*/ 	.short	0x0000
        /*0026*/ 	.short	0x0000
        /*0028*/ 	.byte	0x00, 0xf0, 0xa1, 0x03


	//----- nvinfo : EIATTR_MAXREG_COUNT
	.align		4
.L_1758:
        /*002c*/ 	.byte	0x03, 0x1b
        /*002e*/ 	.short	0x00ff


	//----- nvinfo : EIATTR_MERCURY_ISA_VERSION
	.align		4
        /*0030*/ 	.byte	0x03, 0x5f
        /*0032*/ 	.short	0x0000


	//----- nvinfo : EIATTR_COOP_GROUP_MASK_REGIDS
	.align		4
        /*0034*/ 	.byte	0x04, 0x29
        /*0036*/ 	.short	(.L_1760 - .L_1759)


	//   ....[0]....
.L_1759:
        /*0038*/ 	.word	0xffffffff


	//   ....[1]....
        /*003c*/ 	.word	0xffffffff


	//   ....[2]....
        /*0040*/ 	.word	0xffffffff


	//   ....[3]....
        /*0044*/ 	.word	0xffffffff


	//   ....[4]....
        /*0048*/ 	.word	0xffffffff


	//   ....[5]....
        /*004c*/ 	.word	0xffffffff


	//   ....[6]....
        /*0050*/ 	.word	0xffffffff


	//   ....[7]....
        /*0054*/ 	.word	0xffffffff


	//   ....[8]....
        /*0058*/ 	.word	0xffffffff


	//   ....[9]....
        /*005c*/ 	.word	0xffffffff


	//   ....[10]....
        /*0060*/ 	.word	0xffffffff


	//   ....[11]....
        /*0064*/ 	.word	0xffffffff


	//   ....[12]....
        /*0068*/ 	.word	0xffffffff


	//   ....[13]....
        /*006c*/ 	.word	0xffffffff


	//   ....[14]....
        /*0070*/ 	.word	0xffffffff


	//   ....[15]....
        /*0074*/ 	.word	0xffffffff


	//   ....[16]....
        /*0078*/ 	.word	0xffffffff


	//   ....[17]....
        /*007c*/ 	.word	0xffffffff


	//   ....[18]....
        /*0080*/ 	.word	0xffffffff


	//   ....[19]....
        /*0084*/ 	.word	0xffffffff


	//----- nvinfo : EIATTR_COOP_GROUP_INSTR_OFFSETS
	.align		4
.L_1760:
        /*0088*/ 	.byte	0x04, 0x28
        /*008a*/ 	.short	(.L_1762 - .L_1761)


	//   ....[0]....
.L_1761:
        /*008c*/ 	.word	0x0001e130


	//   ....[1]....
        /*0090*/ 	.word	0x0001e160


	//   ....[2]....
        /*0094*/ 	.word	0x0001e180


	//   ....[3]....
        /*0098*/ 	.word	0x0001e1a0


	//   ....[4]....
        /*009c*/ 	.word	0x0001e1c0


	//   ....[5]....
        /*00a0*/ 	.word	0x0001e6f0


	//   ....[6]....
        /*00a4*/ 	.word	0x0001e710


	//   ....[7]....
        /*00a8*/ 	.word	0x0001e730


	//   ....[8]....
        /*00ac*/ 	.word	0x0001e750


	//   ....[9]....
        /*00b0*/ 	.word	0x0001e770


	//   ....[10]....
        /*00b4*/ 	.word	0x0001f610


	//   ....[11]....
        /*00b8*/ 	.word	0x0001f670


	//   ....[12]....
        /*00bc*/ 	.word	0x0001f6d0


	//   ....[13]....
        /*00c0*/ 	.word	0x0001f730


	//   ....[14]....
        /*00c4*/ 	.word	0x0001f790


	//   ....[15]....
        /*00c8*/ 	.word	0x0001fd00


	//   ....[16]....
        /*00cc*/ 	.word	0x0001fd60


	//   ....[17]....
        /*00d0*/ 	.word	0x0001fdc0


	//   ....[18]....
        /*00d4*/ 	.word	0x0001fe20


	//   ....[19]....
        /*00d8*/ 	.word	0x0001fe80


	//----- nvinfo : EIATTR_EXIT_INSTR_OFFSETS
	.align		4
.L_1762:
        /*00dc*/ 	.byte	0x04, 0x1c
        /*00de*/ 	.short	(.L_1764 - .L_1763)


	//   ....[0]....
.L_1763:
        /*00e0*/ 	.word	0x00000a60


	//   ....[1]....
        /*00e4*/ 	.word	0x0001f5c0


	//----- nvinfo : EIATTR_MAX_THREADS
	.align		4
.L_1764:
        /*00e8*/ 	.byte	0x04, 0x05
        /*00ea*/ 	.short	(.L_1766 - .L_1765)
.L_1765:
        /*00ec*/ 	.word	0x00000080
        /*00f0*/ 	.word	0x00000001
        /*00f4*/ 	.word	0x00000001


	//----- nvinfo : EIATTR_CRS_STACK_SIZE
	.align		4
.L_1766:
        /*00f8*/ 	.byte	0x04, 0x1e
        /*00fa*/ 	.short	(.L_1768 - .L_1767)
.L_1767:
        /*00fc*/ 	.word	0x00000000
.L_1768:


//--------------------- .nv.info._ZN10layer_norm31ln_parallel_residual_fwd_kernelINS_13Kernel_traitsI6__halfffffjLj1280ELj1ELj4ELj1ELj16ENS_18Kernel_traits_baseILj1280ES2_ffffjLj128EEEEELb1ELb1ELb0EEEvNS_9FwdParamsE --------------------------
	.section	.nv.info._ZN10layer_norm31ln_parallel_residual_fwd_kernelINS_13Kernel_traitsI6__halfffffjLj1280ELj1ELj4ELj1ELj16ENS_18Kernel_traits_baseILj1280ES2_ffffjLj128EEEEELb1ELb1ELb0EEEvNS_9FwdParamsE,"",@"SHT_CUDA_INFO"
	.sectionflags	@""
	.align	4


	//----- nvinfo : EIATTR_CUDA_API_VERSION
	.align		4
        /*0000*/ 	.byte	0x04, 0x37
        /*0002*/ 	.short	(.L_1770 - .L_1769)
.L_1769:
        /*0004*/ 	.word	0x00000082


	//----- nvinfo : EIATTR_SW2861232_WAR
	.align		4
.L_1770:
        /*0008*/ 	.byte	0x01, 0x35
	.zero		2


	//----- nvinfo : EIATTR_PARAM_CBANK
	.align		4
        /*000c*/ 	.byte	0x04, 0x0a
        /*000e*/ 	.short	(.L_1772 - .L_1771)
	.align		4
.L_1771:
        /*0010*/ 	.word	index@(.nv.constant0._ZN10layer_norm31ln_parallel_residual_fwd_kernelINS_13Kernel_traitsI6__halfffffjLj1280ELj1ELj4ELj1ELj16ENS_18Kernel_traits_baseILj1280ES2_ffffjLj128EEEEELb1ELb1ELb0EEEvNS_9FwdParamsE)
        /*0014*/ 	.short	0x0160
        /*0016*/ 	.short	0x00e8


	//----- nvinfo : EIATTR_CBANK_PARAM_SIZE
	.align		4
.L_1772:
        /*0018*/ 	.byte	0x03, 0x19
        /*001a*/ 	.short	0x00e8


	//----- nvinfo : EIATTR_KPARAM_INFO
	.align		4
        /*001c*/ 	.byte	0x04, 0x17
        /*001e*/ 	.short	(.L_1774 - .L_1773)
.L_1773:
        /*0020*/ 	.word	0x00000000
        /*0024*/ 	.short	0x0000
        /*0026*/ 	.short	0x0000
        /*0028*/ 	.byte	0x00, 0xf0, 0xa1, 0x03


	//----- nvinfo : EIATTR_MAXREG_COUNT
	.align		4
.L_1774:
        /*002c*/ 	.byte	0x03, 0x1b
        /*002e*/ 	.short	0x00ff


	//----- nvinfo : EIATTR_MERCURY_ISA_VERSION
	.align		4
        /*0030*/ 	.byte	0x03, 0x5f
        /*0032*/ 	.short	0x0000


	//----- nvinfo : EIATTR_COOP_GROUP_MASK_REGIDS
	.align		4
        /*0034*/ 	.byte	0x04, 0x29
        /*0036*/ 	.short	(.L_1776 - .L_1775)


	//   ....[0]....
.L_1775:
        /*0038*/ 	.word	0xffffffff


	//   ....[1]....
        /*003c*/ 	.word	0xffffffff


	//   ....[2]....
        /*0040*/ 	.word	0xffffffff


	//   ....[3]....
        /*0044*/ 	.word	0xffffffff


	//   ....[4]....
        /*0048*/ 	.word	0xffffffff


	//   ....[5]....
        /*004c*/ 	.word	0xffffffff


	//   ....[6]....
        /*0050*/ 	.word	0xffffffff


	//   ....[7]....
        /*0054*/ 	.word	0xffffffff


	//   ....[8]....
        /*0058*/ 	.word	0xffffffff


	//   ....[9]....
        /*005c*/ 	.word	0xffffffff


	//   ....[10]....
        /*0060*/ 	.word	0xffffffff


	//   ....[11]....
        /*0064*/ 	.word	0xffffffff


	//   ....[12]....
        /*0068*/ 	.word	0xffffffff


	//   ....[13]....
        /*006c*/ 	.word	0xffffffff


	//   ....[14]....
        /*0070*/ 	.word	0xffffffff


	//   ....[15]....
        /*0074*/ 	.word	0xffffffff


	//   ....[16]....
        /*0078*/ 	.word	0xffffffff


	//   ....[17]....
        /*007c*/ 	.word	0xffffffff


	//   ....[18]....
        /*0080*/ 	.word	0xffffffff


	//   ....[19]....
        /*0084*/ 	.word	0xffffffff


	//----- nvinfo : EIATTR_COOP_GROUP_INSTR_OFFSETS
	.align		4
.L_1776:
        /*0088*/ 	.byte	0x04, 0x28
        /*008a*/ 	.short	(.L_1778 - .L_1777)


	//   ....[0]....
.L_1777:
        /*008c*/ 	.word	0x0001e7a0


	//   ....[1]....
        /*0090*/ 	.word	0x0001e7d0


	//   ....[2]....
        /*0094*/ 	.word	0x0001e850


	//   ....[3]....
        /*0098*/ 	.word	0x0001e870


	//   ....[4]....
        /*009c*/ 	.word	0x0001e890


	//   ....[5]....
        /*00a0*/ 	.word	0x0001ee10


	//   ....[6]....
        /*00a4*/ 	.word	0x0001ee30


	//   ....[7]....
        /*00a8*/ 	.word	0x0001ee50


	//   ....[8]....
        /*00ac*/ 	.word	0x0001ee70


	//   ....[9]....
        /*00b0*/ 	.word	0x0001ee90


	//   ....[10]....
        /*00b4*/ 	.word	0x0001fcc0


	//   ....[11]....
        /*00b8*/ 	.word	0x0001fd40


	//   ....[12]....
        /*00bc*/ 	.word	0x0001fda0


	//   ....[13]....
        /*00c0*/ 	.word	0x0001fe00


	//   ....[14]....
        /*00c4*/ 	.word	0x0001fe60


	//   ....[15]....
        /*00c8*/ 	.word	0x00020480


	//   ....[16]....
        /*00cc*/ 	.word	0x000204e0


	//   ....[17]....
        /*00d0*/ 	.word	0x00020540


	//   ....[18]....
        /*00d4*/ 	.word	0x000205a0


	//   ....[19]....
        /*00d8*/ 	.word	0x00020610


	//----- nvinfo : EIATTR_EXIT_INSTR_OFFSETS
	.align		4
.L_1778:
        /*00dc*/ 	.byte	0x04, 0x1c
        /*00de*/ 	.short	(.L_1780 - .L_1779)


	//   ....[0]....
.L_1779:
        /*00e0*/ 	.word	0x00000f40


	//   ....[1]....
        /*00e4*/ 	.word	0x0001fc60


	//----- nvinfo : EIATTR_MAX_THREADS
	.align		4
.L_1780:
        /*00e8*/ 	.byte	0x04, 0x05
        /*00ea*/ 	.short	(.L_1782 - .L_1781)
.L_1781:
        /*00ec*/ 	.word	0x00000080
        /*00f0*/ 	.word	0x00000001
        /*00f4*/ 	.word	0x00000001


	//----- nvinfo : EIATTR_CRS_STACK_SIZE
	.align		4
.L_1782:
        /*00f8*/ 	.byte	0x04, 0x1e
        /*00fa*/ 	.short	(.L_1784 - .L_1783)
.L_1783:
        /*00fc*/ 	.word	0x00000000
.L_1784:


//--------------------- .nv.info._ZN10layer_norm31ln_parallel_residual_fwd_kernelINS_13Kernel_traitsI6__halfffffjLj1280ELj1ELj4ELj1ELj16ENS_18Kernel_traits_baseILj1280ES2_ffffjLj128EEEEELb1ELb1ELb1EEEvNS_9FwdParamsE --------------------------
	.section	.nv.info._ZN10layer_norm31ln_parallel_residual_fwd_kernelINS_13Kernel_traitsI6__halfffffjLj1280ELj1ELj4ELj1ELj16ENS_18Kernel_traits_baseILj1280ES2_ffffjLj128EEEEELb1ELb1ELb1EEEvNS_9FwdParamsE,"",@"SHT_CUDA_INFO"
	.sectionflags	@""
	.align	4


	//----- nvinfo : EIATTR_CUDA_API_VERSION
	.align		4
        /*0000*/ 	.byte	0x04, 0x37
        /*0002*/ 	.short	(.L_1786 - .L_1785)
.L_1785:
        /*0004*/ 	.word	0x00000082


	//----- nvinfo : EIATTR_SW2861232_WAR
	.align		4
.L_1786:
        /*0008*/ 	.byte	0x01, 0x35
	.zero		2


	//----- nvinfo : EIATTR_PARAM_CBANK
	.align		4
        /*000c*/ 	.byte	0x04, 0x0a
        /*000e*/ 	.short	(.L_1788 - .L_1787)
	.align		4
.L_1787:
        /*0010*/ 	.word	index@(.nv.constant0._ZN10layer_norm31ln_parallel_residual_fwd_kernelINS_13Kernel_traitsI6__halfffffjLj1280ELj1ELj4ELj1ELj16ENS_18Kernel_traits_baseILj1280ES2_ffffjLj128EEEEELb1ELb1ELb1EEEvNS_9FwdParamsE)
        /*0014*/ 	.short	0x0160
        /*0016*/ 	.short	0x00e8


	//----- nvinfo : EIATTR_CBANK_PARAM_SIZE
	.align		4
.L_1788:
        /*0018*/ 	.byte	0x03, 0x19
        /*001a*/ 	.short	0x00e8


	//----- nvinfo : EIATTR_KPARAM_INFO
	.align		4
        /*001c*/ 	.byte	0x04, 0x17
        /*001e*/ 	.short	(.L_1790 - .L_1789)
.L_1789:
        /*0020*/ 	.word	0x00000000
        /*0024*/ 	.short	0x0000
        /*0026*/ 	.short	0x0000
        /*0028*/ 	.byte	0x00, 0xf0, 0xa1, 0x03


	//----- nvinfo : EIATTR_MAXREG_COUNT
	.align		4
.L_1790:
        /*002c*/ 	.byte	0x03, 0x1b
        /*002e*/ 	.short	0x00ff


	//----- nvinfo : EIATTR_MERCURY_ISA_VERSION
	.align		4
        /*0030*/ 	.byte	0x03, 0x5f
        /*0032*/ 	.short	0x0000


	//----- nvinfo : EIATTR_COOP_GROUP_MASK_REGIDS
	.align		4
        /*0034*/ 	.byte	0x04, 0x29
        /*0036*/ 	.short	(.L_1792 - .L_1791)


	//   ....[0]....
.L_1791:
        /*0038*/ 	.word	0xffffffff


	//   ....[1]....
        /*003c*/ 	.word	0xffffffff


	//   ....[2]....
        /*0040*/ 	.word	0xffffffff


	//   ....[3]....
        /*0044*/ 	.word	0xffffffff


	//   ....[4]....
        /*0048*/ 	.word	0xffffffff


	//   ....[5]....
        /*004c*/ 	.word	0xffffffff


	//   ....[6]....
        /*0050*/ 	.word	0xffffffff


	//   ....[7]....
        /*0054*/ 	.word	0xffffffff


	//   ....[8]....
        /*0058*/ 	.word	0xffffffff


	//   ....[9]....
        /*005c*/ 	.word	0xffffffff


	//   ....[10]....
        /*0060*/ 	.word	0xffffffff


	//   ....[11]....
        /*0064*/ 	.word	0xffffffff


	//   ....[12]....
        /*0068*/ 	.word	0xffffffff


	//   ....[13]....
        /*006c*/ 	.word	0xffffffff


	//   ....[14]....
        /*0070*/ 	.word	0xffffffff


	//   ....[15]....
        /*0074*/ 	.word	0xffffffff


	//   ....[16]....
        /*0078*/ 	.word	0xffffffff


	//   ....[17]....
        /*007c*/ 	.word	0xffffffff


	//   ....[18]....
        /*0080*/ 	.word	0xffffffff


	//   ....[19]....
        /*0084*/ 	.word	0xffffffff


	//----- nvinfo : EIATTR_COOP_GROUP_INSTR_OFFSETS
	.align		4
.L_1792:
        /*0088*/ 	.byte	0x04, 0x28
        /*008a*/ 	.short	(.L_1794 - .L_1793)


	//   ....[0]....
.L_1793:
        /*008c*/ 	.word	0x0001d1e0


	//   ....[1]....
        /*0090*/ 	.word	0x0001d210


	//   ....[2]....
        /*0094*/ 	.word	0x0001d230


	//   ....[3]....
        /*0098*/ 	.word	0x0001d250


	//   ....[4]....
        /*009c*/ 	.word	0x0001d270


	//   ....[5]....
        /*00a0*/ 	.word	0x0001d7a0


	//   ....[6]....
        /*00a4*/ 	.word	0x0001d7c0


	//   ....[7]....
        /*00a8*/ 	.word	0x0001d7e0


	//   ....[8]....
        /*00ac*/ 	.word	0x0001d800


	//   ....[9]....
        /*00b0*/ 	.word	0x0001d820


	//   ....[10]....
        /*00b4*/ 	.word	0x0001e2f0


	//   ....[11]....
        /*00b8*/ 	.word	0x0001e350


	//   ....[12]....
        /*00bc*/ 	.word	0x0001e3b0


	//   ....[13]....
        /*00c0*/ 	.word	0x0001e410


	//   ....[14]....
        /*00c4*/ 	.word	0x0001e470


	//   ....[15]....
        /*00c8*/ 	.word	0x0001e9e0


	//   ....[16]....
        /*00cc*/ 	.word	0x0001ea40


	//   ....[17]....
        /*00d0*/ 	.word	0x0001eaa0


	//   ....[18]....
        /*00d4*/ 	.word	0x0001eb00


	//   ....[19]....
        /*00d8*/ 	.word	0x0001eb60


	//----- nvinfo : EIATTR_EXIT_INSTR_OFFSETS
	.align		4
.L_1794:
        /*00dc*/ 	.byte	0x04, 0x1c
        /*00de*/ 	.short	(.L_1796 - .L_1795)


	//   ....[0]....
.L_1795:
        /*00e0*/ 	.word	0x000005f0


	//   ....[1]....
        /*00e4*/ 	.word	0x0001e2a0


	//----- nvinfo : EIATTR_MAX_THREADS
	.align		4
.L_1796:
        /*00e8*/ 	.byte	0x04, 0x05
        /*00ea*/ 	.short	(.L_1798 - .L_1797)
.L_1797:
        /*00ec*/ 	.word	0x00000080
        /*00f0*/ 	.word	0x00000001
        /*00f4*/ 	.word	0x00000001


	//----- nvinfo : EIATTR_CRS_STACK_SIZE
	.align		4
.L_1798:
        /*00f8*/ 	.byte	0x04, 0x1e
        /*00fa*/ 	.short	(.L_1800 - .L_1799)
.L_1799:
        /*00fc*/ 	.word	0x00000000
.L_1800:


//--------------------- .nv.info._ZN10layer_norm31ln_parallel_residual_fwd_kernelINS_13Kernel_traitsIfffffjLj1280ELj1ELj4ELj1ELj16ENS_18Kernel_traits_baseILj1280EfffffjLj128EEEEELb0ELb0ELb0EEEvNS_9FwdParamsE --------------------------
	.section	.nv.info._ZN10layer_norm31ln_parallel_residual_fwd_kernelINS_13Kernel_traitsIfffffjLj1280ELj1ELj4ELj1ELj16ENS_18Kernel_traits_baseILj1280EfffffjLj128EEEEELb0ELb0ELb0EEEvNS_9FwdParamsE,"",@"SHT_CUDA_INFO"
	.sectionflags	@""
	.align	4


	//----- nvinfo : EIATTR_CUDA_API_VERSION
	.align		4
        /*0000*/ 	.byte	0x04, 0x37
        /*0002*/ 	.short	(.L_1802 - .L_1801)
.L_1801:
        /*0004*/ 	.word	0x00000082


	//----- nvinfo : EIATTR_SW2861232_WAR
	.align		4
.L_1802:
        /*0008*/ 	.byte	0x01, 0x35
	.zero		2


	//----- nvinfo : EIATTR_PARAM_CBANK
	.align		4
        /*000c*/ 	.byte	0x04, 0x0a
        /*000e*/ 	.short	(.L_1804 - .L_1803)
	.align		4
.L_1803:
        /*0010*/ 	.word	index@(.nv.constant0._ZN10layer_norm31ln_parallel_residual_fwd_kernelINS_13Kernel_traitsIfffffjLj1280ELj1ELj4ELj1ELj16ENS_18Kernel_traits_baseILj1280EfffffjLj128EEEEELb0ELb0ELb0EEEvNS_9FwdParamsE)
        /*0014*/ 	.short	0x0160
        /*0016*/ 	.short	0x00e8


	//----- nvinfo : EIATTR_CBANK_PARAM_SIZE
	.align		4
.L_1804:
        /*0018*/ 	.byte	0x03, 0x19
        /*001a*/ 	.short	0x00e8


	//----- nvinfo : EIATTR_KPARAM_INFO
	.align		4
        /*001c*/ 	.byte	0x04, 0x17
        /*001e*/ 	.short	(.L_1806 - .L_1805)
.L_1805:
        /*0020*/ 	.word	0x00000000
        /*0024*/ 	.short	0x0000
        /*0026*/ 	.short	0x0000
        /*0028*/ 	.byte	0x00, 0xf0, 0xa1, 0x03


	//----- nvinfo : EIATTR_MAXREG_COUNT
	.align		4
.L_1806:
        /*002c*/ 	.byte	0x03, 0x1b
        /*002e*/ 	.short	0x00ff


	//----- nvinfo : EIATTR_MERCURY_ISA_VERSION
	.align		4
        /*0030*/ 	.byte	0x03, 0x5f
        /*0032*/ 	.short	0x0000


	//----- nvinfo : EIATTR_COOP_GROUP_MASK_REGIDS
	.align		4
        /*0034*/ 	.byte	0x04, 0x29
        /*0036*/ 	.short	(.L_1808 - .L_1807)


	//   ....[0]....
.L_1807:
        /*0038*/ 	.word	0xffffffff


	//   ....[1]....
        /*003c*/ 	.word	0xffffffff


	//   ....[2]....
        /*0040*/ 	.word	0xffffffff


	//   ....[3]....
        /*0044*/ 	.word	0xffffffff


	//   ....[4]....
        /*0048*/ 	.word	0xffffffff


	//   ....[5]....
        /*004c*/ 	.word	0xffffffff


	//   ....[6]....
        /*0050*/ 	.word	0xffffffff


	//   ....[7]....
        /*0054*/ 	.word	0xffffffff


	//   ....[8]....
        /*0058*/ 	.word	0xffffffff


	//   ....[9]....
        /*005c*/ 	.word	0xffffffff


	//   ....[10]....
        /*0060*/ 	.word	0xffffffff


	//   ....[11]....
        /*0064*/ 	.word	0xffffffff


	//   ....[12]....
        /*0068*/ 	.word	0xffffffff


	//   ....[13]....
        /*006c*/ 	.word	0xffffffff


	//   ....[14]....
        /*0070*/ 	.word	0xffffffff


	//   ....[15]....
        /*0074*/ 	.word	0xffffffff


	//   ....[16]....
        /*0078*/ 	.word	0xffffffff


	//   ....[17]....
        /*007c*/ 	.word	0xffffffff


	//   ....[18]....
        /*0080*/ 	.word	0xffffffff


	//   ....[19]....
        /*0084*/ 	.word	0xffffffff


	//----- nvinfo : EIATTR_COOP_GROUP_INSTR_OFFSETS
	.align		4
.L_1808:
        /*0088*/ 	.byte	0x04, 0x28
        /*008a*/ 	.short	(.L_1810 - .L_1809)


	//   ....[0]....
.L_1809:
        /*008c*/ 	.word	0x00004140


	//   ....[1]....
        /*0090*/ 	.word	0x00004170


	//   ....[2]....
        /*0094*/ 	.word	0x000041b0


	//   ....[3]....
        /*0098*/ 	.word	0x000041d0


	//   ....[4]....
        /*009c*/ 	.word	0x000041f0


	//   ....[5]....
        /*00a0*/ 	.word	0x00004780


	//   ....[6]....
        /*00a4*/ 	.word	0x000047a0


	//   ....[7]....
        /*00a8*/ 	.word	0x000047c0


	//   ....[8]....
        /*00ac*/ 	.word	0x000047e0


	//   ....[9]....
        /*00b0*/ 	.word	0x00004800


	//   ....[10]....
        /*00b4*/ 	.word	0x00005a60


	//   ....[11]....
        /*00b8*/ 	.word	0x00005ae0


	//   ....[12]....
        /*00bc*/ 	.word	0x00005b40


	//   ....[13]....
        /*00c0*/ 	.word	0x00005ba0


	//   ....[14]....
        /*00c4*/ 	.word	0x00005c00


	//   ....[15]....
        /*00c8*/ 	.word	0x000061f0


	//   ....[16]....
        /*00cc*/ 	.word	0x00006250


	//   ....[17]....
        /*00d0*/ 	.word	0x000062b0


	//   ....[18]....
        /*00d4*/ 	.word	0x00006310


	//   ....[19]....
        /*00d8*/ 	.word	0x00006380


	//----- nvinfo : EIATTR_EXIT_INSTR_OFFSETS
	.align		4
.L_1810:
        /*00dc*/ 	.byte	0x04, 0x1c
        /*00de*/ 	.short	(.L_1812 - .L_1811)


	//   ....[0]....
.L_1811:
        /*00e0*/ 	.word	0x00001300


	//   ....[1]....
        /*00e4*/ 	.word	0x00005a00


	//----- nvinfo : EIATTR_MAX_THREADS
	.align		4
.L_1812:
        /*00e8*/ 	.byte	0x04, 0x05
        /*00ea*/ 	.short	(.L_1814 - .L_1813)
.L_1813:
        /*00ec*/ 	.word	0x00000080
        /*00f0*/ 	.word	0x00000001
        /*00f4*/ 	.word	0x00000001


	//----- nvinfo : EIATTR_CRS_STACK_SIZE
	.align		4
.L_1814:
        /*00f8*/ 	.byte	0x04, 0x1e
        /*00fa*/ 	.short	(.L_1816 - .L_1815)
.L_1815:
        /*00fc*/ 	.word	0x00000000
.L_1816:


//--------------------- .nv.info._ZN10layer_norm31ln_parallel_residual_fwd_kernelINS_13Kernel_traitsIfffffjLj1280ELj1ELj4ELj1ELj16ENS_18Kernel_traits_baseILj1280EfffffjLj128EEEEELb0ELb0ELb1EEEvNS_9FwdParamsE --------------------------
	.section	.nv.info._ZN10layer_norm31ln_parallel_residual_fwd_kernelINS_13Kernel_traitsIfffffjLj1280ELj1ELj4ELj1ELj16ENS_18Kernel_traits_baseILj1280EfffffjLj128EEEEELb0ELb0ELb1EEEvNS_9FwdParamsE,"",@"SHT_CUDA_INFO"
	.sectionflags	@""
	.align	4


	//----- nvinfo : EIATTR_CUDA_API_VERSION
	.align		4
        /*0000*/ 	.byte	0x04, 0x37
        /*0002*/ 	.short	(.L_1818 - .L_1817)
.L_1817:
        /*0004*/ 	.word	0x00000082


	//----- nvinfo : EIATTR_SW2861232_WAR
	.align		4
.L_1818:
        /*0008*/ 	.byte	0x01, 0x35
	.zero		2


	//----- nvinfo : EIATTR_PARAM_CBANK
	.align		4
        /*000c*/ 	.byte	0x04, 0x0a
        /*000e*/ 	.short	(.L_1820 - .L_1819)
	.align		4
.L_1819:
        /*0010*/ 	.word	index@(.nv.constant0._ZN10layer_norm31ln_parallel_residual_fwd_kernelINS_13Kernel_traitsIfffffjLj1280ELj1ELj4ELj1ELj16ENS_18Kernel_traits_baseILj1280EfffffjLj128EEEEELb0ELb0ELb1EEEvNS_9FwdParamsE)
        /*0014*/ 	.short	0x0160
        /*0016*/ 	.short	0x00e8


	//----- nvinfo : EIATTR_CBANK_PARAM_SIZE
	.align		4
.L_1820:
        /*0018*/ 	.byte	0x03, 0x19
        /*001a*/ 	.short	0x00e8


	//----- nvinfo : EIATTR_KPARAM_INFO
	.align		4
        /*001c*/ 	.byte	0x04, 0x17
        /*001e*/ 	.short	(.L_1822 - .L_1821)
.L_1821:
        /*0020*/ 	.word	0x00000000
        /*0024*/ 	.short	0x0000
        /*0026*/ 	.short	0x0000
        /*0028*/ 	.byte	0x00, 0xf0, 0xa1, 0x03


	//----- nvinfo : EIATTR_MAXREG_COUNT
	.align		4
.L_1822:
        /*002c*/ 	.byte	0x03, 0x1b
        /*002e*/ 	.short	0x00ff


	//----- nvinfo : EIATTR_MERCURY_ISA_VERSION
	.align		4
        /*0030*/ 	.byte	0x03, 0x5f
        /*0032*/ 	.short	0x0000


	//----- nvinfo : EIATTR_COOP_GROUP_MASK_REGIDS
	.align		4
        /*0034*/ 	.byte	0x04, 0x29
        /*0036*/ 	.short	(.L_1824 - .L_1823)


	//   ....[0]....
.L_1823:
        /*0038*/ 	.word	0xffffffff


	//   ....[1]....
        /*003c*/ 	.word	0xffffffff


	//   ....[2]....
        /*0040*/ 	.word	0xffffffff


	//   ....[3]....
        /*0044*/ 	.word	0xffffffff


	//   ....[4]....
        /*0048*/ 	.word	0xffffffff


	//   ....[5]....
        /*004c*/ 	.word	0xffffffff


	//   ....[6]....
        /*0050*/ 	.word	0xffffffff


	//   ....[7]....
        /*0054*/ 	.word	0xffffffff


	//   ....[8]....
        /*0058*/ 	.word	0xffffffff


	//   ....[9]....
        /*005c*/ 	.word	0xffffffff


	//   ....[10]....
        /*0060*/ 	.word	0xffffffff


	//   ....[11]....
        /*0064*/ 	.word	0xffffffff


	//   ....[12]....
        /*0068*/ 	.word	0xffffffff


	//   ....[13]....
        /*006c*/ 	.word	0xffffffff


	//   ....[14]....
        /*0070*/ 	.word	0xffffffff


	//   ....[15]....
        /*0074*/ 	.word	0xffffffff


	//   ....[16]....
        /*0078*/ 	.word	0xffffffff


	//   ....[17]....
        /*007c*/ 	.word	0xffffffff


	//   ....[18]....
        /*0080*/ 	.word	0xffffffff


	//   ....[19]....
        /*0084*/ 	.word	0xffffffff


	//----- nvinfo : EIATTR_COOP_GROUP_INSTR_OFFSETS
	.align		4
.L_1824:
        /*0088*/ 	.byte	0x04, 0x28
        /*008a*/ 	.short	(.L_1826 - .L_1825)


	//   ....[0]....
.L_1825:
        /*008c*/ 	.word	0x00003110


	//   ....[1]....
        /*0090*/ 	.word	0x00003140


	//   ....[2]....
        /*0094*/ 	.word	0x00003160


	//   ....[3]....
        /*0098*/ 	.word	0x00003180


	//   ....[4]....
        /*009c*/ 	.word	0x000031a0


	//   ....[5]....
        /*00a0*/ 	.word	0x000036d0


	//   ....[6]....
        /*00a4*/ 	.word	0x000036f0


	//   ....[7]....
        /*00a8*/ 	.word	0x00003710


	//   ....[8]....
        /*00ac*/ 	.word	0x00003730


	//   ....[9]....
        /*00b0*/ 	.word	0x00003750


	//   ....[10]....
        /*00b4*/ 	.word	0x000045a0


	//   ....[11]....
        /*00b8*/ 	.word	0x00004600


	//   ....[12]....
        /*00bc*/ 	.word	0x00004660


	//   ....[13]....
        /*00c0*/ 	.word	0x000046c0


	//   ....[14]....
        /*00c4*/ 	.word	0x00004720


	//   ....[15]....
        /*00c8*/ 	.word	0x00004c90


	//   ....[16]....
        /*00cc*/ 	.word	0x00004cf0


	//   ....[17]....
        /*00d0*/ 	.word	0x00004d50


	//   ....[18]....
        /*00d4*/ 	.word	0x00004db0


	//   ....[19]....
        /*00d8*/ 	.word	0x00004e10


	//----- nvinfo : EIATTR_EXIT_INSTR_OFFSETS
	.align		4
.L_1826:
        /*00dc*/ 	.byte	0x04, 0x1c
        /*00de*/ 	.short	(.L_1828 - .L_1827)


	//   ....[0]....
.L_1827:
        /*00e0*/ 	.word	0x00000ae0


	//   ....[1]....
        /*00e4*/ 	.word	0x00004550


	//----- nvinfo : EIATTR_MAX_THREADS
	.align		4
.L_1828:
        /*00e8*/ 	.byte	0x04, 0x05
        /*00ea*/ 	.short	(.L_1830 - .L_1829)
.L_1829:
        /*00ec*/ 	.word	0x00000080
        /*00f0*/ 	.word	0x00000001
        /*00f4*/ 	.word	0x00000001


	//----- nvinfo : EIATTR_CRS_STACK_SIZE
	.align		4
.L_1830:
        /*00f8*/ 	.byte	0x04, 0x1e
        /*00fa*/ 	.short	(.L_1832 - .L_1831)
.L_1831:
        /*00fc*/ 	.word	0x00000000
.L_1832:


//--------------------- .nv.info._ZN10layer_norm31ln_parallel_residual_fwd_kernelINS_13Kernel_traitsIfffffjLj1280ELj1ELj4ELj1ELj16ENS_18Kernel_traits_baseILj1280EfffffjLj128EEEEELb0ELb1ELb0EEEvNS_9FwdParamsE --------------------------
	.section	.nv.info._ZN10layer_norm31ln_parallel_residual_fwd_kernelINS_13Kernel_traitsIfffffjLj1280ELj1ELj4ELj1ELj16ENS_18Kernel_traits_baseILj1280EfffffjLj128EEEEELb0ELb1ELb0EEEvNS_9FwdParamsE,"",@"SHT_CUDA_INFO"
	.sectionflags	@""
	.align	4


	//----- nvinfo : EIATTR_CUDA_API_VERSION
	.align		4
        /*0000*/ 	.byte	0x04, 0x37
        /*0002*/ 	.short	(.L_1834 - .L_1833)
.L_1833:
        /*0004*/ 	.word	0x00000082


	//----- nvinfo : EIATTR_SW2861232_WAR
	.align		4
.L_1834:
        /*0008*/ 	.byte	0x01, 0x35
	.zero		2


	//----- nvinfo : EIATTR_PARAM_CBANK
	.align		4
        /*000c*/ 	.byte	0x04, 0x0a
        /*000e*/ 	.short	(.L_1836 - .L_1835)
	.align		4
.L_1835:
        /*0010*/ 	.word	index@(.nv.constant0._ZN10layer_norm31ln_parallel_residual_fwd_kernelINS_13Kernel_traitsIfffffjLj1280ELj1ELj4ELj1ELj16ENS_18Kernel_traits_baseILj1280EfffffjLj128EEEEELb0ELb1ELb0EEEvNS_9FwdParamsE)
        /*0014*/ 	.short	0x0160
        /*0016*/ 	.short	0x00e8


	//----- nvinfo : EIATTR_CBANK_PARAM_SIZE
	.align		4
.L_1836:
        /*0018*/ 	.byte	0x03, 0x19
        /*001a*/ 	.short	0x00e8


	//----- nvinfo : EIATTR_KPARAM_INFO
	.align		4
        /*001c*/ 	.byte	0x04, 0x17
        /*001e*/ 	.short	(.L_1838 - .L_1837)
.L_1837:
        /*0020*/ 	.word	0x00000000
        /*0024*/ 	.short	0x0000
        /*0026*/ 	.short	0x0000
        /*0028*/ 	.byte	0x00, 0xf0, 0xa1, 0x03


	//----- nvinfo : EIATTR_MAXREG_COUNT
	.align		4
.L_1838:
        /*002c*/ 	.byte	0x03, 0x1b
        /*002e*/ 	.short	0x00ff


	//----- nvinfo : EIATTR_MERCURY_ISA_VERSION
	.align		4
        /*0030*/ 	.byte	0x03, 0x5f
        /*0032*/ 	.short	0x0000


	//----- nvinfo : EIATTR_COOP_GROUP_MASK_REGIDS
	.align		4
        /*0034*/ 	.byte	0x04, 0x29
        /*0036*/ 	.short	(.L_1840 - .L_1839)


	//   ....[0]....
.L_1839:
        /*0038*/ 	.word	0xffffffff


	//   ....[1]....
        /*003c*/ 	.word	0xffffffff


	//   ....[2]....
        /*0040*/ 	.word	0xffffffff


	//   ....[3]....
        /*0044*/ 	.word	0xffffffff


	//   ....[4]....
        /*0048*/ 	.word	0xffffffff


	//   ....[5]....
        /*004c*/ 	.word	0xffffffff


	//   ....[6]....
        /*0050*/ 	.word	0xffffffff


	//   ....[7]....
        /*0054*/ 	.word	0xffffffff


	//   ....[8]....
        /*0058*/ 	.word	0xffffffff


	//   ....[9]....
        /*005c*/ 	.word	0xffffffff


	//   ....[10]....
        /*0060*/ 	.word	0xffffffff


	//   ....[11]....
        /*0064*/ 	.word	0xffffffff


	//   ....[12]....
        /*0068*/ 	.word	0xffffffff


	//   ....[13]....
        /*006c*/ 	.word	0xffffffff


	//   ....[14]....
        /*0070*/ 	.word	0xffffffff


	//   ....[15]....
        /*0074*/ 	.word	0xffffffff


	//   ....[16]....
        /*0078*/ 	.word	0xffffffff


	//   ....[17]....
        /*007c*/ 	.word	0xffffffff


	//   ....[18]....
        /*0080*/ 	.word	0xffffffff


	//   ....[19]....
        /*0084*/ 	.word	0xffffffff


	//----- nvinfo : EIATTR_COOP_GROUP_INSTR_OFFSETS
	.align		4
.L_1840:
        /*0088*/ 	.byte	0x04, 0x28
        /*008a*/ 	.short	(.L_1842 - .L_1841)


	//   ....[0]....
.L_1841:
        /*008c*/ 	.word	0x000038e0


	//   ....[1]....
        /*0090*/ 	.word	0x00003910


	//   ....[2]....
        /*0094*/ 	.word	0x00003950


	//   ....[3]....
        /*0098*/ 	.word	0x00003970


	//   ....[4]....
        /*009c*/ 	.word	0x00003990


	//   ....[5]....
        /*00a0*/ 	.word	0x00003f20


	//   ....[6]....
        /*00a4*/ 	.word	0x00003f40


	//   ....[7]....
        /*00a8*/ 	.word	0x00003f60


	//   ....[8]....
        /*00ac*/ 	.word	0x00003f80


	//   ....[9]....
        /*00b0*/ 	.word	0x00003fa0


	//   ....[10]....
        /*00b4*/ 	.word	0x00004db0


	//   ....[11]....
        /*00b8*/ 	.word	0x00004e30


	//   ....[12]....
        /*00bc*/ 	.word	0x00004e90


	//   ....[13]....
        /*00c0*/ 	.word	0x00004ef0


	//   ....[14]....
        /*00c4*/ 	.word	0x00004f50


	//   ....[15]....
        /*00c8*/ 	.word	0x00005540


	//   ....[16]....
        /*00cc*/ 	.word	0x000055a0


	//   ....[17]....
        /*00d0*/ 	.word	0x00005600


	//   ....[18]....
        /*00d4*/ 	.word	0x00005660


	//   ....[19]....
        /*00d8*/ 	.word	0x000056d0


	//----- nvinfo : EIATTR_EXIT_INSTR_OFFSETS
	.align		4
.L_1842:
        /*00dc*/ 	.byte	0x04, 0x1c
        /*00de*/ 	.short	(.L_1844 - .L_1843)


	//   ....[0]....
.L_1843:
        /*00e0*/ 	.word	0x00000af0


	//   ....[1]....
        /*00e4*/ 	.word	0x00004d50


	//----- nvinfo : EIATTR_MAX_THREADS
	.align		4
.L_1844:
        /*00e8*/ 	.byte	0x04, 0x05
        /*00ea*/ 	.short	(.L_1846 - .L_1845)
.L_1845:
        /*00ec*/ 	.word	0x00000080
        /*00f0*/ 	.word	0x00000001
        /*00f4*/ 	.word	0x00000001


	//----- nvinfo : EIATTR_CRS_STACK_SIZE
	.align		4
.L_1846:
        /*00f8*/ 	.byte	0x04, 0x1e
        /*00fa*/ 	.short	(.L_1848 - .L_1847)
.L_1847:
        /*00fc*/ 	.word	0x00000000
.L_1848:


//--------------------- .nv.info._ZN10layer_norm31ln_parallel_residual_fwd_kernelINS_13Kernel_traitsIfffffjLj1280ELj1ELj4ELj1ELj16ENS_18Kernel_traits_baseILj1280EfffffjLj128EEEEELb0ELb1ELb1EEEvNS_9FwdParamsE --------------------------
	.section	.nv.info._ZN10layer_norm31ln_parallel_residual_fwd_kernelINS_13Kernel_traitsIfffffjLj1280ELj1ELj4ELj1ELj16ENS_18Kernel_traits_baseILj1280EfffffjLj128EEEEELb0ELb1ELb1EEEvNS_9FwdParamsE,"",@"SHT_CUDA_INFO"
	.sectionflags	@""
	.align	4


	//----- nvinfo : EIATTR_CUDA_API_VERSION
	.align		4
        /*0000*/ 	.byte	0x04, 0x37
        /*0002*/ 	.short	(.L_1850 - .L_1849)
.L_1849:
        /*0004*/ 	.word	0x00000082


	//----- nvinfo : EIATTR_SW2861232_WAR
	.align		4
.L_1850:
        /*0008*/ 	.byte	0x01, 0x35
	.zero		2


	//----- nvinfo : EIATTR_PARAM_CBANK
	.align		4
        /*000c*/ 	.byte	0x04, 0x0a
        /*000e*/ 	.short	(.L_1852 - .L_1851)
	.align		4
.L_1851:
        /*0010*/ 	.word	index@(.nv.constant0._ZN10layer_norm31ln_parallel_residual_fwd_kernelINS_13Kernel_traitsIfffffjLj1280ELj1ELj4ELj1ELj16ENS_18Kernel_traits_baseILj1280EfffffjLj128EEEEELb0ELb1ELb1EEEvNS_9FwdParamsE)
        /*0014*/ 	.short	0x0160
        /*0016*/ 	.short	0x00e8


	//----- nvinfo : EIATTR_CBANK_PARAM_SIZE
	.align		4
.L_1852:
        /*0018*/ 	.byte	0x03, 0x19
        /*001a*/ 	.short	0x00e8


	//----- nvinfo : EIATTR_KPARAM_INFO
	.align		4
        /*001c*/ 	.byte	0x04, 0x17
        /*001e*/ 	.short	(.L_1854 - .L_1853)
.L_1853:
        /*0020*/ 	.word	0x00000000
        /*0024*/ 	.short	0x0000
        /*0026*/ 	.short	0x0000
        /*0028*/ 	.byte	0x00, 0xf0, 0xa1, 0x03


	//----- nvinfo : EIATTR_MAXREG_COUNT
	.align		4
.L_1854:
        /*002c*/ 	.byte	0x03, 0x1b
        /*002e*/ 	.short	0x00ff


	//----- nvinfo : EIATTR_MERCURY_ISA_VERSION
	.align		4
        /*0030*/ 	.byte	0x03, 0x5f
        /*0032*/ 	.short	0x0000


	//----- nvinfo : EIATTR_COOP_GROUP_MASK_REGIDS
	.align		4
        /*0034*/ 	.byte	0x04, 0x29
        /*0036*/ 	.short	(.L_1856 - .L_1855)


	//   ....[0]....
.L_1855:
        /*0038*/ 	.word	0xffffffff


	//   ....[1]....
        /*003c*/ 	.word	0xffffffff


	//   ....[2]....
        /*0040*/ 	.word	0xffffffff


	//   ....[3]....
        /*0044*/ 	.word	0xffffffff


	//   ....[4]....
        /*0048*/ 	.word	0xffffffff


	//   ....[5]....
        /*004c*/ 	.word	0xffffffff


	//   ....[6]....
        /*0050*/ 	.word	0xffffffff


	//   ....[7]....
        /*0054*/ 	.word	0xffffffff


	//   ....[8]....
        /*0058*/ 	.word	0xffffffff


	//   ....[9]....
        /*005c*/ 	.word	0xffffffff


	//   ....[10]....
        /*0060*/ 	.word	0xffffffff


	//   ....[11]....
        /*0064*/ 	.word	0xffffffff


	//   ....[12]....
        /*0068*/ 	.word	0xffffffff


	//   ....[13]....
        /*006c*/ 	.word	0xffffffff


	//   ....[14]....
        /*0070*/ 	.word	0xffffffff


	//   ....[15]....
        /*0074*/ 	.word	0xffffffff


	//   ....[16]....
        /*0078*/ 	.word	0xffffffff


	//   ....[17]....
        /*007c*/ 	.word	0xffffffff


	//   ....[18]....
        /*0080*/ 	.word	0xffffffff


	//   ....[19]....
        /*0084*/ 	.word	0xffffffff


	//----- nvinfo : EIATTR_COOP_GROUP_INSTR_OFFSETS
	.align		4
.L_1856:
        /*0088*/ 	.byte	0x04, 0x28
        /*008a*/ 	.short	(.L_1858 - .L_1857)


	//   ....[0]....
.L_1857:
        /*008c*/ 	.word	0x00002920


	//   ....[1]....
        /*0090*/ 	.word	0x00002950


	//   ....[2]....
        /*0094*/ 	.word	0x00002970


	//   ....[3]....
        /*0098*/ 	.word	0x00002990


	//   ....[4]....
        /*009c*/ 	.word	0x000029b0


	//   ....[5]....
        /*00a0*/ 	.word	0x00002ee0


	//   ....[6]....
        /*00a4*/ 	.word	0x00002f00


	//   ....[7]....
        /*00a8*/ 	.word	0x00002f20


	//   ....[8]....
        /*00ac*/ 	.word	0x00002f40


	//   ....[9]....
        /*00b0*/ 	.word	0x00002f60


	//   ....[10]....
        /*00b4*/ 	.word	0x000039f0


	//   ....[11]....
        /*00b8*/ 	.word	0x00003a50


	//   ....[12]....
        /*00bc*/ 	.word	0x00003ab0


	//   ....[13]....
        /*00c0*/ 	.word	0x00003b10


	//   ....[14]....
        /*00c4*/ 	.word	0x00003b70


	//   ....[15]....
        /*00c8*/ 	.word	0x000040e0


	//   ....[16]....
        /*00cc*/ 	.word	0x00004140


	//   ....[17]....
        /*00d0*/ 	.word	0x000041a0


	//   ....[18]....
        /*00d4*/ 	.word	0x00004200


	//   ....[19]....
        /*00d8*/ 	.word	0x00004260


	//----- nvinfo : EIATTR_EXIT_INSTR_OFFSETS
	.align		4
.L_1858:
        /*00dc*/ 	.byte	0x04, 0x1c
        /*00de*/ 	.short	(.L_1860 - .L_1859)


	//   ....[0]....
.L_1859:
        /*00e0*/ 	.word	0x000002d0


	//   ....[1]....
        /*00e4*/ 	.word	0x000039a0


	//----- nvinfo : EIATTR_MAX_THREADS
	.align		4
.L_1860:
        /*00e8*/ 	.byte	0x04, 0x05
        /*00ea*/ 	.short	(.L_1862 - .L_1861)
.L_1861:
        /*00ec*/ 	.word	0x00000080
        /*00f0*/ 	.word	0x00000001
        /*00f4*/ 	.word	0x00000001


	//----- nvinfo : EIATTR_CRS_STACK_SIZE
	.align		4
.L_1862:
        /*00f8*/ 	.byte	0x04, 0x1e
        /*00fa*/ 	.short	(.L_1864 - .L_1863)
.L_1863:
        /*00fc*/ 	.word	0x00000000
.L_1864:


//--------------------- .nv.info._ZN10layer_norm31ln_parallel_residual_fwd_kernelINS_13Kernel_traitsIfffffjLj1280ELj1ELj4ELj1ELj16ENS_18Kernel_traits_baseILj1280EfffffjLj128EEEEELb1ELb0ELb0EEEvNS_9FwdParamsE --------------------------
	.section	.nv.info._ZN10layer_norm31ln_parallel_residual_fwd_kernelINS_13Kernel_traitsIfffffjLj1280ELj1ELj4ELj1ELj16ENS_18Kernel_traits_baseILj1280EfffffjLj128EEEEELb1ELb0ELb0EEEvNS_9FwdParamsE,"",@"SHT_CUDA_INFO"
	.sectionflags	@""
	.align	4


	//----- nvinfo : EIATTR_CUDA_API_VERSION
	.align		4
        /*0000*/ 	.byte	0x04, 0x37
        /*0002*/ 	.short	(.L_1866 - .L_1865)
.L_1865:
        /*0004*/ 	.word	0x00000082


	//----- nvinfo : EIATTR_SW2861232_WAR
	.align		4
.L_1866:
        /*0008*/ 	.byte	0x01, 0x35
	.zero		2


	//----- nvinfo : EIATTR_PARAM_CBANK
	.align		4
        /*000c*/ 	.byte	0x04, 0x0a
        /*000e*/ 	.short	(.L_1868 - .L_1867)
	.align		4
.L_1867:
        /*0010*/ 	.word	index@(.nv.constant0._ZN10layer_norm31ln_parallel_residual_fwd_kernelINS_13Kernel_traitsIfffffjLj1280ELj1ELj4ELj1ELj16ENS_18Kernel_traits_baseILj1280EfffffjLj128EEEEELb1ELb0ELb0EEEvNS_9FwdParamsE)
        /*0014*/ 	.short	0x0160
        /*0016*/ 	.short	0x00e8


	//----- nvinfo : EIATTR_CBANK_PARAM_SIZE
	.align		4
.L_1868:
        /*0018*/ 	.byte	0x03, 0x19
        /*001a*/ 	.short	0x00e8


	//----- nvinfo : EIATTR_KPARAM_INFO
	.align		4
        /*001c*/ 	.byte	0x04, 0x17
        /*001e*/ 	.short	(.L_1870 - .L_1869)
.L_1869:
        /*0020*/ 	.word	0x00000000
        /*0024*/ 	.short	0x0000
        /*0026*/ 	.short	0x0000
        /*0028*/ 	.byte	0x00, 0xf0, 0xa1, 0x03


	//----- nvinfo : EIATTR_MAXREG_COUNT
	.align		4
.L_1870:
        /*002c*/ 	.byte	0x03, 0x1b
        /*002e*/ 	.short	0x00ff


	//----- nvinfo : EIATTR_MERCURY_ISA_VERSION
	.align		4
        /*0030*/ 	.byte	0x03, 0x5f
        /*0032*/ 	.short	0x0000


	//----- nvinfo : EIATTR_COOP_GROUP_MASK_REGIDS
	.align		4
        /*0034*/ 	.byte	0x04, 0x29
        /*0036*/ 	.short	(.L_1872 - .L_1871)


	//   ....[0]....
.L_1871:
        /*0038*/ 	.word	0xffffffff


	//   ....[1]....
        /*003c*/ 	.word	0xffffffff


	//   ....[2]....
        /*0040*/ 	.word	0xffffffff


	//   ....[3]....
        /*0044*/ 	.word	0xffffffff


	//   ....[4]....
        /*0048*/ 	.word	0xffffffff


	//   ....[5]....
        /*004c*/ 	.word	0xffffffff


	//   ....[6]....
        /*0050*/ 	.word	0xffffffff


	//   ....[7]....
        /*0054*/ 	.word	0xffffffff


	//   ....[8]....
        /*0058*/ 	.word	0xffffffff


	//   ....[9]....
        /*005c*/ 	.word	0xffffffff


	//   ....[10]....
        /*0060*/ 	.word	0xffffffff


	//   ....[11]....
        /*0064*/ 	.word	0xffffffff


	//   ....[12]....
        /*0068*/ 	.word	0xffffffff


	//   ....[13]....
        /*006c*/ 	.word	0xffffffff


	//   ....[14]....
        /*0070*/ 	.word	0xffffffff


	//   ....[15]....
        /*0074*/ 	.word	0xffffffff


	//   ....[16]....
        /*0078*/ 	.word	0xffffffff


	//   ....[17]....
        /*007c*/ 	.word	0xffffffff


	//   ....[18]....
        /*0080*/ 	.word	0xffffffff


	//   ....[19]....
        /*0084*/ 	.word	0xffffffff


	//----- nvinfo : EIATTR_COOP_GROUP_INSTR_OFFSETS
	.align		4
.L_1872:
        /*0088*/ 	.byte	0x04, 0x28
        /*008a*/ 	.short	(.L_1874 - .L_1873)


	//   ....[0]....
.L_1873:
        /*008c*/ 	.word	0x0001e6e0


	//   ....[1]....
        /*0090*/ 	.word	0x0001e710


	//   ....[2]....
        /*0094*/ 	.word	0x0001e790


	//   ....[3]....
        /*0098*/ 	.word	0x0001e7b0


	//   ....[4]....
        /*009c*/ 	.word	0x0001e7d0


	//   ....[5]....
        /*00a0*/ 	.word	0x0001ed50


	//   ....[6]....
        /*00a4*/ 	.word	0x0001ed70


	//   ....[7]....
        /*00a8*/ 	.word	0x0001ed90


	//   ....[8]....
        /*00ac*/ 	.word	0x0001edb0


	//   ....[9]....
        /*00b0*/ 	.word	0x0001edd0


	//   ....[10]....
        /*00b4*/ 	.word	0x00020050


	//   ....[11]....
        /*00b8*/ 	.word	0x000200d0


	//   ....[12]....
        /*00bc*/ 	.word	0x00020130


	//   ....[13]....
        /*00c0*/ 	.word	0x00020190


	//   ....[14]....
        /*00c4*/ 	.word	0x000201f0


	//   ....[15]....
        /*00c8*/ 	.word	0x00020810


	//   ....[16]....
        /*00cc*/ 	.word	0x00020870


	//   ....[17]....
        /*00d0*/ 	.word	0x000208d0


	//   ....[18]....
        /*00d4*/ 	.word	0x00020930


	//   ....[19]....
        /*00d8*/ 	.word	0x000209a0


	//----- nvinfo : EIATTR_EXIT_INSTR_OFFSETS
	.align		4
.L_1874:
        /*00dc*/ 	.byte	0x04, 0x1c
        /*00de*/ 	.short	(.L_1876 - .L_1875)


	//   ....[0]....
.L_1875:
        /*00e0*/ 	.word	0x00001740


	//   ....[1]....
        /*00e4*/ 	.word	0x0001fff0


	//----- nvinfo : EIATTR_MAX_THREADS
	.align		4
.L_1876:
        /*00e8*/ 	.byte	0x04, 0x05
        /*00ea*/ 	.short	(.L_1878 - .L_1877)
.L_1877:
        /*00ec*/ 	.word	0x00000080
        /*00f0*/ 	.word	0x00000001
        /*00f4*/ 	.word	0x00000001


	//----- nvinfo : EIATTR_CRS_STACK_SIZE
	.align		4
.L_1878:
        /*00f8*/ 	.byte	0x04, 0x1e
        /*00fa*/ 	.short	(.L_1880 - .L_1879)
.L_1879:
        /*00fc*/ 	.word	0x00000000
.L_1880:


//--------------------- .nv.info._ZN10layer_norm31ln_parallel_residual_fwd_kernelINS_13Kernel_traitsIfffffjLj1280ELj1ELj4ELj1ELj16ENS_18Kernel_traits_baseILj1280EfffffjLj128EEEEELb1ELb0ELb1EEEvNS_9FwdParamsE --------------------------
	.section	.nv.info._ZN10layer_norm31ln_parallel_residual_fwd_kernelINS_13Kernel_traitsIfffffjLj1280ELj1ELj4ELj1ELj16ENS_18Kernel_traits_baseILj1280EfffffjLj128EEEEELb1ELb0ELb1EEEvNS_9FwdParamsE,"",@"SHT_CUDA_INFO"
	.sectionflags	@""
	.align	4


	//----- nvinfo : EIATTR_CUDA_API_VERSION
	.align		4
        /*0000*/ 	.byte	0x04, 0x37
        /*0002*/ 	.short	(.L_1882 - .L_1881)
.L_1881:
        /*0004*/ 	.word	0x00000082


	//----- nvinfo : EIATTR_SW2861232_WAR
	.align		4
.L_1882:
        /*0008*/ 	.byte	0x01, 0x35
	.zero		2


	//----- nvinfo : EIATTR_PARAM_CBANK
	.align		4
        /*000c*/ 	.byte	0x04, 0x0a
        /*000e*/ 	.short	(.L_1884 - .L_1883)
	.align		4
.L_1883:
        /*0010*/ 	.word	index@(.nv.constant0._ZN10layer_norm31ln_parallel_residual_fwd_kernelINS_13Kernel_traitsIfffffjLj1280ELj1ELj4ELj1ELj16ENS_18Kernel_traits_baseILj1280EfffffjLj128EEEEELb1ELb0ELb1EEEvNS_9FwdParamsE)
        /*0014*/ 	.short	0x0160
        /*0016*/ 	.short	0x00e8


	//----- nvinfo : EIATTR_CBANK_PARAM_SIZE
	.align		4
.L_1884:
        /*0018*/ 	.byte	0x03, 0x19
        /*001a*/ 	.short	0x00e8


	//----- nvinfo : EIATTR_KPARAM_INFO
	.align		4
        /*001c*/ 	.byte	0x04, 0x17
        /*001e*/ 	.short	(.L_1886 - .L_1885)
.L_1885:
        /*0020*/ 	.word	0x00000000
        /*0024*/ 	.short	0x0000
        /*0026*/ 	.short	0x0000
        /*0028*/ 	.byte	0x00, 0xf0, 0xa1, 0x03


	//----- nvinfo : EIATTR_MAXREG_COUNT
	.align		4
.L_1886:
        /*002c*/ 	.byte	0x03, 0x1b
        /*002e*/ 	.short	0x00ff


	//----- nvinfo : EIATTR_MERCURY_ISA_VERSION
	.align		4
        /*0030*/ 	.byte	0x03, 0x5f
        /*0032*/ 	.short	0x0000


	//----- nvinfo : EIATTR_COOP_GROUP_MASK_REGIDS
	.align		4
        /*0034*/ 	.byte	0x04, 0x29
        /*0036*/ 	.short	(.L_1888 - .L_1887)


	//   ....[0]....
.L_1887:
        /*0038*/ 	.word	0xffffffff


	//   ....[1]....
        /*003c*/ 	.word	0xffffffff


	//   ....[2]....
        /*0040*/ 	.word	0xffffffff


	//   ....[3]....
        /*0044*/ 	.word	0xffffffff


	//   ....[4]....
        /*0048*/ 	.word	0xffffffff


	//   ....[5]....
        /*004c*/ 	.word	0xffffffff


	//   ....[6]....
        /*0050*/ 	.word	0xffffffff


	//   ....[7]....
        /*0054*/ 	.word	0xffffffff


	//   ....[8]....
        /*0058*/ 	.word	0xffffffff


	//   ....[9]....
        /*005c*/ 	.word	0xffffffff


	//   ....[10]....
        /*0060*/ 	.word	0xffffffff


	//   ....[11]....
        /*0064*/ 	.word	0xffffffff


	//   ....[12]....
        /*0068*/ 	.word	0xffffffff


	//   ....[13]....
        /*006c*/ 	.word	0xffffffff


	//   ....[14]....
        /*0070*/ 	.word	0xffffffff


	//   ....[15]....
        /*0074*/ 	.word	0xffffffff


	//   ....[16]....
        /*0078*/ 	.word	0xffffffff


	//   ....[17]....
        /*007c*/ 	.word	0xffffffff


	//   ....[18]....
        /*0080*/ 	.word	0xffffffff


	//   ....[19]....
        /*0084*/ 	.word	0xffffffff


	//----- nvinfo : EIATTR_COOP_GROUP_INSTR_OFFSETS
	.align		4
.L_1888:
        /*0088*/ 	.byte	0x04, 0x28
        /*008a*/ 	.short	(.L_1890 - .L_1889)


	//   ....[0]....
.L_1889:
        /*008c*/ 	.word	0x0001d2b0


	//   ....[1]....
        /*0090*/ 	.word	0x0001d2e0


	//   ....[2]....
        /*0094*/ 	.word	0x0001d300


	//   ....[3]....
        /*0098*/ 	.word	0x0001d320


	//   ....[4]....
        /*009c*/ 	.word	0x0001d340


	//   ....[5]....
        /*00a0*/ 	.word	0x0001d870


	//   ....[6]....
        /*00a4*/ 	.word	0x0001d890


	//   ....[7]....
        /*00a8*/ 	.word	0x0001d8b0


	//   ....[8]....
        /*00ac*/ 	.word	0x0001d8d0


	//   ....[9]....
        /*00b0*/ 	.word	0x0001d8f0


	//   ....[10]....
        /*00b4*/ 	.word	0x0001e790


	//   ....[11]....
        /*00b8*/ 	.word	0x0001e800


	//   ....[12]....
        /*00bc*/ 	.word	0x0001e860


	//   ....[13]....
        /*00c0*/ 	.word	0x0001e8c0


	//   ....[14]....
        /*00c4*/ 	.word	0x0001e920


	//   ....[15]....
        /*00c8*/ 	.word	0x0001ee90


	//   ....[16]....
        /*00cc*/ 	.word	0x0001eef0


	//   ....[17]....
        /*00d0*/ 	.word	0x0001ef50


	//   ....[18]....
        /*00d4*/ 	.word	0x0001efb0


	//   ....[19]....
        /*00d8*/ 	.word	0x0001f010


	//----- nvinfo : EIATTR_EXIT_INSTR_OFFSETS
	.align		4
.L_1890:
        /*00dc*/ 	.byte	0x04, 0x1c
        /*00de*/ 	.short	(.L_1892 - .L_1891)


	//   ....[0]....
.L_1891:
        /*00e0*/ 	.word	0x00000e70


	//   ....[1]....
        /*00e4*/ 	.word	0x0001e740


	//----- nvinfo : EIATTR_MAX_THREADS
	.align		4
.L_1892:
        /*00e8*/ 	.byte	0x04, 0x05
        /*00ea*/ 	.short	(.L_1894 - .L_1893)
.L_1893:
        /*00ec*/ 	.word	0x00000080
        /*00f0*/ 	.word	0x00000001
        /*00f4*/ 	.word	0x00000001


	//----- nvinfo : EIATTR_CRS_STACK_SIZE
	.align		4
.L_1894:
        /*00f8*/ 	.byte	0x04, 0x1e
        /*00fa*/ 	.short	(.L_1896 - .L_1895)
.L_1895:
        /*00fc*/ 	.word	0x00000000
.L_1896:


//--------------------- .nv.info._ZN10layer_norm31ln_parallel_residual_fwd_kernelINS_13Kernel_traitsIfffffjLj1280ELj1ELj4ELj1ELj16ENS_18Kernel_traits_baseILj1280EfffffjLj128EEEEELb1ELb1ELb0EEEvNS_9FwdParamsE --------------------------
	.section	.nv.info._ZN10layer_norm31ln_parallel_residual_fwd_kernelINS_13Kernel_traitsIfffffjLj1280ELj1ELj4ELj1ELj16ENS_18Kernel_traits_baseILj1280EfffffjLj128EEEEELb1ELb1ELb0EEEvNS_9FwdParamsE,"",@"SHT_CUDA_INFO"
	.sectionflags	@""
	.align	4


	//----- nvinfo : EIATTR_CUDA_API_VERSION
	.align		4
        /*0000*/ 	.byte	0x04, 0x37
        /*0002*/ 	.short	(.L_1898 - .L_1897)
.L_1897:
        /*0004*/ 	.word	0x00000082


	//----- nvinfo : EIATTR_SW2861232_WAR
	.align		4
.L_1898:
        /*0008*/ 	.byte	0x01, 0x35
	.zero		2


	//----- nvinfo : EIATTR_PARAM_CBANK
	.align		4
        /*000c*/ 	.byte	0x04, 0x0a
        /*000e*/ 	.short	(.L_1900 - .L_1899)
	.align		4
.L_1899:
        /*0010*/ 	.word	index@(.nv.constant0._ZN10layer_norm31ln_parallel_residual_fwd_kernelINS_13Kernel_traitsIfffffjLj1280ELj1ELj4ELj1ELj16ENS_18Kernel_traits_baseILj1280EfffffjLj128EEEEELb1ELb1ELb0EEEvNS_9FwdParamsE)
        /*0014*/ 	.short	0x0160
        /*0016*/ 	.short	0x00e8


	//----- nvinfo : EIATTR_CBANK_PARAM_SIZE
	.align		4
.L_1900:
        /*0018*/ 	.byte	0x03, 0x19
        /*001a*/ 	.short	0x00e8


	//----- nvinfo : EIATTR_KPARAM_INFO
	.align		4
        /*001c*/ 	.byte	0x04, 0x17
        /*001e*/ 	.short	(.L_1902 - .L_1901)
.L_1901:
        /*0020*/ 	.word	0x00000000
        /*0024*/ 	.short	0x0000
        /*0026*/ 	.short	0x0000
        /*0028*/ 	.byte	0x00, 0xf0, 0xa1, 0x03


	//----- nvinfo : EIATTR_MAXREG_COUNT
	.align		4
.L_1902:
        /*002c*/ 	.byte	0x03, 0x1b
        /*002e*/ 	.short	0x00ff


	//----- nvinfo : EIATTR_MERCURY_ISA_VERSION
	.align		4
        /*0030*/ 	.byte	0x03, 0x5f
        /*0032*/ 	.short	0x0000


	//----- nvinfo : EIATTR_COOP_GROUP_MASK_REGIDS
	.align		4
        /*0034*/ 	.byte	0x04, 0x29
        /*0036*/ 	.short	(.L_1904 - .L_1903)


	//   ....[0]....
.L_1903:
        /*0038*/ 	.word	0xffffffff


	//   ....[1]....
        /*003c*/ 	.word	0xffffffff


	//   ....[2]....
        /*0040*/ 	.word	0xffffffff


	//   ....[3]....
        /*0044*/ 	.word	0xffffffff


	//   ....[4]....
        /*0048*/ 	.word	0xffffffff


	//   ....[5]....
        /*004c*/ 	.word	0xffffffff


	//   ....[6]....
        /*0050*/ 	.word	0xffffffff


	//   ....[7]....
        /*0054*/ 	.word	0xffffffff


	//   ....[8]....
        /*0058*/ 	.word	0xffffffff


	//   ....[9]....
        /*005c*/ 	.word	0xffffffff


	//   ....[10]....
        /*0060*/ 	.word	0xffffffff


	//   ....[11]....
        /*0064*/ 	.word	0xffffffff


	//   ....[12]....
        /*0068*/ 	.word	0xffffffff


	//   ....[13]....
        /*006c*/ 	.word	0xffffffff


	//   ....[14]....
        /*0070*/ 	.word	0xffffffff


	//   ....[15]....
        /*0074*/ 	.word	0xffffffff


	//   ....[16]....
        /*0078*/ 	.word	0xffffffff


	//   ....[17]....
        /*007c*/ 	.word	0xffffffff


	//   ....[18]....
        /*0080*/ 	.word	0xffffffff


	//   ....[19]....
        /*0084*/ 	.word	0xffffffff


	//----- nvinfo : EIATTR_COOP_GROUP_INSTR_OFFSETS
	.align		4
.L_1904:
        /*0088*/ 	.byte	0x04, 0x28
        /*008a*/ 	.short	(.L_1906 - .L_1905)


	//   ....[0]....
.L_1905:
        /*008c*/ 	.word	0x0001df60


	//   ....[1]....
        /*0090*/ 	.word	0x0001df90


	//   ....[2]....
        /*0094*/ 	.word	0x0001e010


	//   ....[3]....
        /*0098*/ 	.word	0x0001e030


	//   ....[4]....
        /*009c*/ 	.word	0x0001e050


	//   ....[5]....
        /*00a0*/ 	.word	0x0001e5d0


	//   ....[6]....
        /*00a4*/ 	.word	0x0001e5f0


	//   ....[7]....
        /*00a8*/ 	.word	0x0001e610


	//   ....[8]....
        /*00ac*/ 	.word	0x0001e630


	//   ....[9]....
        /*00b0*/ 	.word	0x0001e650


	//   ....[10]....
        /*00b4*/ 	.word	0x0001f480


	//   ....[11]....
        /*00b8*/ 	.word	0x0001f500


	//   ....[12]....
        /*00bc*/ 	.word	0x0001f560


	//   ....[13]....
        /*00c0*/ 	.word	0x0001f5c0


	//   ....[14]....
        /*00c4*/ 	.word	0x0001f620


	//   ....[15]....
        /*00c8*/ 	.word	0x0001fc40


	//   ....[16]....
        /*00cc*/ 	.word	0x0001fca0


	//   ....[17]....
        /*00d0*/ 	.word	0x0001fd00


	//   ....[18]....
        /*00d4*/ 	.word	0x0001fd60


	//   ....[19]....
        /*00d8*/ 	.word	0x0001fdd0


	//----- nvinfo : EIATTR_EXIT_INSTR_OFFSETS
	.align		4
.L_1906:
        /*00dc*/ 	.byte	0x04, 0x1c
        /*00de*/ 	.short	(.L_1908 - .L_1907)


	//   ....[0]....
.L_1907:
        /*00e0*/ 	.word	0x00000fc0


	//   ....[1]....
        /*00e4*/ 	.word	0x0001f420


	//----- nvinfo : EIATTR_MAX_THREADS
	.align		4
.L_1908:
        /*00e8*/ 	.byte	0x04, 0x05
        /*00ea*/ 	.short	(.L_1910 - .L_1909)
.L_1909:
        /*00ec*/ 	.word	0x00000080
        /*00f0*/ 	.word	0x00000001
        /*00f4*/ 	.word	0x00000001


	//----- nvinfo : EIATTR_CRS_STACK_SIZE
	.align		4
.L_1910:
        /*00f8*/ 	.byte	0x04, 0x1e
        /*00fa*/ 	.short	(.L_1912 - .L_1911)
.L_1911:
        /*00fc*/ 	.word	0x00000000
.L_1912:


//--------------------- .nv.info._ZN10layer_norm31ln_parallel_residual_fwd_kernelINS_13Kernel_traitsIfffffjLj1280ELj1ELj4ELj1ELj16ENS_18Kernel_traits_baseILj1280EfffffjLj128EEEEELb1ELb1ELb1EEEvNS_9FwdParamsE --------------------------
	.section	.nv.info._ZN10layer_norm31ln_parallel_residual_fwd_kernelINS_13Kernel_traitsIfffffjLj1280ELj1ELj4ELj1ELj16ENS_18Kernel_traits_baseILj1280EfffffjLj128EEEEELb1ELb1ELb1EEEvNS_9FwdParamsE,"",@"SHT_CUDA_INFO"
	.sectionflags	@""
	.align	4


	//----- nvinfo : EIATTR_CUDA_API_VERSION
	.align		4
        /*0000*/ 	.byte	0x04, 0x37
        /*0002*/ 	.short	(.L_1914 - .L_1913)
.L_1913:
        /*0004*/ 	.word	0x00000082


	//----- nvinfo : EIATTR_SW2861232_WAR
	.align		4
.L_1914:
        /*0008*/ 	.byte	0x01, 0x35
	.zero		2


	//----- nvinfo : EIATTR_PARAM_CBANK
	.align		4
        /*000c*/ 	.byte	0x04, 0x0a
        /*000e*/ 	.short	(.L_1916 - .L_1915)
	.align		4
.L_1915:
        /*0010*/ 	.word	index@(.nv.constant0._ZN10layer_norm31ln_parallel_residual_fwd_kernelINS_13Kernel_traitsIfffffjLj1280ELj1ELj4ELj1ELj16ENS_18Kernel_traits_baseILj1280EfffffjLj128EEEEELb1ELb1ELb1EEEvNS_9FwdParamsE)
        /*0014*/ 	.short	0x0160
        /*0016*/ 	.short	0x00e8


	//----- nvinfo : EIATTR_CBANK_PARAM_SIZE
	.align		4
.L_1916:
        /*0018*/ 	.byte	0x03, 0x19
        /*001a*/ 	.short	0x00e8


	//----- nvinfo : EIATTR_KPARAM_INFO
	.align		4
        /*001c*/ 	.byte	0x04, 0x17
        /*001e*/ 	.short	(.L_1918 - .L_1917)
.L_1917:
        /*0020*/ 	.word	0x00000000
        /*0024*/ 	.short	0x0000
        /*0026*/ 	.short	0x0000
        /*0028*/ 	.byte	0x00, 0xf0, 0xa1, 0x03


	//----- nvinfo : EIATTR_MAXREG_COUNT
	.align		4
.L_1918:
        /*002c*/ 	.byte	0x03, 0x1b
        /*002e*/ 	.short	0x00ff


	//----- nvinfo : EIATTR_MERCURY_ISA_VERSION
	.align		4
        /*0030*/ 	.byte	0x03, 0x5f
        /*0032*/ 	.short	0x0000


	//----- nvinfo : EIATTR_COOP_GROUP_MASK_REGIDS
	.align		4
        /*0034*/ 	.byte	0x04, 0x29
        /*0036*/ 	.short	(.L_1920 - .L_1919)


	//   ....[0]....
.L_1919:
        /*0038*/ 	.word	0xffffffff


	//   ....[1]....
        /*003c*/ 	.word	0xffffffff


	//   ....[2]....
        /*0040*/ 	.word	0xffffffff


	//   ....[3]....
        /*0044*/ 	.word	0xffffffff


	//   ....[4]....
        /*0048*/ 	.word	0xffffffff


	//   ....[5]....
        /*004c*/ 	.word	0xffffffff


	//   ....[6]....
        /*0050*/ 	.word	0xffffffff


	//   ....[7]....
        /*0054*/ 	.word	0xffffffff


	//   ....[8]....
        /*0058*/ 	.word	0xffffffff


	//   ....[9]....
        /*005c*/ 	.word	0xffffffff


	//   ....[10]....
        /*0060*/ 	.word	0xffffffff


	//   ....[11]....
        /*0064*/ 	.word	0xffffffff


	//   ....[12]....
        /*0068*/ 	.word	0xffffffff


	//   ....[13]....
        /*006c*/ 	.word	0xffffffff


	//   ....[14]....
        /*0070*/ 	.word	0xffffffff


	//   ....[15]....
        /*0074*/ 	.word	0xffffffff


	//   ....[16]....
        /*0078*/ 	.word	0xffffffff


	//   ....[17]....
        /*007c*/ 	.word	0xffffffff


	//   ....[18]....
        /*0080*/ 	.word	0xffffffff


	//   ....[19]....
        /*0084*/ 	.word	0xffffffff


	//----- nvinfo : EIATTR_COOP_GROUP_INSTR_OFFSETS
	.align		4
.L_1920:
        /*0088*/ 	.byte	0x04, 0x28
        /*008a*/ 	.short	(.L_1922 - .L_1921)


	//   ....[0]....
.L_1921:
        /*008c*/ 	.word	0x0001c730


	//   ....[1]....
        /*0090*/ 	.word	0x0001c760


	//   ....[2]....
        /*0094*/ 	.word	0x0001c780


	//   ....[3]....
        /*0098*/ 	.word	0x0001c7a0


	//   ....[4]....
        /*009c*/ 	.word	0x0001c7c0


	//   ....[5]....
        /*00a0*/ 	.word	0x0001ccf0


	//   ....[6]....
        /*00a4*/ 	.word	0x0001cd10


	//   ....[7]....
        /*00a8*/ 	.word	0x0001cd30


	//   ....[8]....
        /*00ac*/ 	.word	0x0001cd50


	//   ....[9]....
        /*00b0*/ 	.word	0x0001cd70


	//   ....[10]....
        /*00b4*/ 	.word	0x0001d840


	//   ....[11]....
        /*00b8*/ 	.word	0x0001d8a0


	//   ....[12]....
        /*00bc*/ 	.word	0x0001d900


	//   ....[13]....
        /*00c0*/ 	.word	0x0001d960


	//   ....[14]....
        /*00c4*/ 	.word	0x0001d9c0


	//   ....[15]....
        /*00c8*/ 	.word	0x0001df30


	//   ....[16]....
        /*00cc*/ 	.word	0x0001df90


	//   ....[17]....
        /*00d0*/ 	.word	0x0001dff0


	//   ....[18]....
        /*00d4*/ 	.word	0x0001e050


	//   ....[19]....
        /*00d8*/ 	.word	0x0001e0b0


	//----- nvinfo : EIATTR_EXIT_INSTR_OFFSETS
	.align		4
.L_1922:
        /*00dc*/ 	.byte	0x04, 0x1c
        /*00de*/ 	.short	(.L_1924 - .L_1923)


	//   ....[0]....
.L_1923:
        /*00e0*/ 	.word	0x00000730


	//   ....[1]....
        /*00e4*/ 	.word	0x0001d7f0


	//----- nvinfo : EIATTR_MAX_THREADS
	.align		4
.L_1924:
        /*00e8*/ 	.byte	0x04, 0x05
        /*00ea*/ 	.short	(.L_1926 - .L_1925)
.L_1925:
        /*00ec*/ 	.word	0x00000080
        /*00f0*/ 	.word	0x00000001
        /*00f4*/ 	.word	0x00000001


	//----- nvinfo : EIATTR_CRS_STACK_SIZE
	.align		4
.L_1926:
        /*00f8*/ 	.byte	0x04, 0x1e
        /*00fa*/ 	.short	(.L_1928 - .L_1927)
.L_1927:
        /*00fc*/ 	.word	0x00000000
.L_1928:


//--------------------- .nv.callgraph             --------------------------
	.section	.nv.callgraph,"",@"SHT_CUDA_CALLGRAPH"
	.align	4
	.sectionentsize	8
	.align		4
        /*0000*/ 	.word	0x00000000
	.align		4
        /*0004*/ 	.word	0xffffffff
	.align		4
        /*0008*/ 	.word	0x00000000
	.align		4
        /*000c*/ 	.word	0xfffffffe
	.align		4
        /*0010*/ 	.word	0x00000000
	.align		4
        /*0014*/ 	.word	0xfffffffd
	.align		4
        /*0018*/ 	.word	0x00000000
	.align		4
        /*001c*/ 	.word	0xfffffffc


//--------------------- .nv.rel.action            --------------------------
	.section	.nv.rel.action,"",@"SHT_CUDA_RELOCINFO"
	.align	8
	.sectionentsize	8
        /*0000*/ 	.byte	0x73, 0x00, 0x00, 0x00, 0x00, 0x00, 0x00, 0x00, 0x00, 0x00, 0x00, 0x11, 0x25, 0x00, 0x05, 0x36


//--------------------- .nv.constant4             --------------------------
	.section	.nv.constant4,"a",@progbits
	.align	8
	.align		8
.nv.constant4:
        /*0000*/ 	.dword	precalc_xorwow_matrix
	.align		8
        /*0008*/ 	.dword	precalc_xorwow_offset_matrix
	.align		8
        /*0010*/ 	.dword	mrg32k3aM1
	.align		8
        /*0018*/ 	.dword	mrg32k3aM2
	.align		8
        /*0020*/ 	.dword	mrg32k3aM1SubSeq
	.align		8
        /*0028*/ 	.dword	mrg32k3aM2SubSeq
	.align		8
        /*0030*/ 	.dword	mrg32k3aM1Seq
	.align		8
        /*0038*/ 	.dword	mrg32k3aM2Seq


//--------------------- .nv.constant3             --------------------------
	.section	.nv.constant3,"a",@progbits
	.align	8
.nv.constant3:
	.type		__cr_lgamma_table,@object
	.size		__cr_lgamma_table,(.L_8 - __cr_lgamma_table)
__cr_lgamma_table:
        /*0000*/ 	.byte	0x00, 0x00, 0x00, 0x00, 0x00, 0x00, 0x00, 0x00, 0x00, 0x00, 0x00, 0x00, 0x00, 0x00, 0x00, 0x00
        /*0010*/ 	.byte	0xef, 0x39, 0xfa, 0xfe, 0x42, 0x2e, 0xe6, 0x3f, 0x02, 0x20, 0x2a, 0xfa, 0x0b, 0xab, 0xfc, 0x3f
        /*0020*/ 	.byte	0xf9, 0x2c, 0x92, 0x7c, 0xa7, 0x6c, 0x09, 0x40, 0xc9, 0x79, 0x44, 0x3c, 0x64, 0x26, 0x13, 0x40
        /*0030*/ 	.byte	0xca, 0x01, 0xcf, 0x3a, 0x27, 0x51, 0x1a, 0x40, 0x30, 0xcc, 0x2d, 0xf3, 0xe1, 0x0c, 0x21, 0x40
        /*0040*/ 	.byte	0x0d, 0xb7, 0xfc, 0x82, 0x8e, 0x35, 0x25, 0x40
.L_8:


//--------------------- .nv.constant0._ZN10layer_norm31ln_parallel_residual_fwd_kernelINS_13Kernel_traitsI13__nv_bfloat16S2_S2_S2_fjLj1280ELj1ELj4ELj1ELj16ENS_18Kernel_traits_baseILj1280ES2_S2_S2_S2_fjLj128EEEEELb0ELb0ELb0EEEvNS_9FwdParamsE --------------------------
	.section	.nv.constant0._ZN10layer_norm31ln_parallel_residual_fwd_kernelINS_13Kernel_traitsI13__nv_bfloat16S2_S2_S2_fjLj1280ELj1ELj4ELj1ELj16ENS_18Kernel_traits_baseILj1280ES2_S2_S2_S2_fjLj128EEEEELb0ELb0ELb0EEEvNS_9FwdParamsE,"a",@progbits
	.sectionflags	@""
	.align	4
.nv.constant0._ZN10layer_norm31ln_parallel_residual_fwd_kernelINS_13Kernel_traitsI13__nv_bfloat16S2_S2_S2_fjLj1280ELj1ELj4ELj1ELj16ENS_18Kernel_traits_baseILj1280ES2_S2_S2_S2_fjLj128EEEEELb0ELb0ELb0EEEvNS_9FwdParamsE:
	.zero		584


//--------------------- .nv.constant0._ZN10layer_norm31ln_parallel_residual_fwd_kernelINS_13Kernel_traitsI13__nv_bfloat16S2_S2_S2_fjLj1280ELj1ELj4ELj1ELj16ENS_18Kernel_traits_baseILj1280ES2_S2_S2_S2_fjLj128EEEEELb0ELb0ELb1EEEvNS_9FwdParamsE --------------------------
	.section	.nv.constant0._ZN10layer_norm31ln_parallel_residual_fwd_kernelINS_13Kernel_traitsI13__nv_bfloat16S2_S2_S2_fjLj1280ELj1ELj4ELj1ELj16ENS_18Kernel_traits_baseILj1280ES2_S2_S2_S2_fjLj128EEEEELb0ELb0ELb1EEEvNS_9FwdParamsE,"a",@progbits
	.sectionflags	@""
	.align	4
.nv.constant0._ZN10layer_norm31ln_parallel_residual_fwd_kernelINS_13Kernel_traitsI13__nv_bfloat16S2_S2_S2_fjLj1280ELj1ELj4ELj1ELj16ENS_18Kernel_traits_baseILj1280ES2_S2_S2_S2_fjLj128EEEEELb0ELb0ELb1EEEvNS_9FwdParamsE:
	.zero		584


//--------------------- .nv.constant0._ZN10layer_norm31ln_parallel_residual_fwd_kernelINS_13Kernel_traitsI13__nv_bfloat16S2_S2_S2_fjLj1280ELj1ELj4ELj1ELj16ENS_18Kernel_traits_baseILj1280ES2_S2_S2_S2_fjLj128EEEEELb0ELb1ELb0EEEvNS_9FwdParamsE --------------------------
	.section	.nv.constant0._ZN10layer_norm31ln_parallel_residual_fwd_kernelINS_13Kernel_traitsI13__nv_bfloat16S2_S2_S2_fjLj1280ELj1ELj4ELj1ELj16ENS_18Kernel_traits_baseILj1280ES2_S2_S2_S2_fjLj128EEEEELb0ELb1ELb0EEEvNS_9FwdParamsE,"a",@progbits
	.sectionflags	@""
	.align	4
.nv.constant0._ZN10layer_norm31ln_parallel_residual_fwd_kernelINS_13Kernel_traitsI13__nv_bfloat16S2_S2_S2_fjLj1280ELj1ELj4ELj1ELj16ENS_18Kernel_traits_baseILj1280ES2_S2_S2_S2_fjLj128EEEEELb0ELb1ELb0EEEvNS_9FwdParamsE:
	.zero		584


//--------------------- .nv.constant0._ZN10layer_norm31ln_parallel_residual_fwd_kernelINS_13Kernel_traitsI13__nv_bfloat16S2_S2_S2_fjLj1280ELj1ELj4ELj1ELj16ENS_18Kernel_traits_baseILj1280ES2_S2_S2_S2_fjLj128EEEEELb0ELb1ELb1EEEvNS_9FwdParamsE --------------------------
	.section	.nv.constant0._ZN10layer_norm31ln_parallel_residual_fwd_kernelINS_13Kernel_traitsI13__nv_bfloat16S2_S2_S2_fjLj1280ELj1ELj4ELj1ELj16ENS_18Kernel_traits_baseILj1280ES2_S2_S2_S2_fjLj128EEEEELb0ELb1ELb1EEEvNS_9FwdParamsE,"a",@progbits
	.sectionflags	@""
	.align	4
.nv.constant0._ZN10layer_norm31ln_parallel_residual_fwd_kernelINS_13Kernel_traitsI13__nv_bfloat16S2_S2_S2_fjLj1280ELj1ELj4ELj1ELj16ENS_18Kernel_traits_baseILj1280ES2_S2_S2_S2_fjLj128EEEEELb0ELb1ELb1EEEvNS_9FwdParamsE:
	.zero		584


//--------------------- .nv.constant0._ZN10layer_norm31ln_parallel_residual_fwd_kernelINS_13Kernel_traitsI13__nv_bfloat16S2_S2_S2_fjLj1280ELj1ELj4ELj1ELj16ENS_18Kernel_traits_baseILj1280ES2_S2_S2_S2_fjLj128EEEEELb1ELb0ELb0EEEvNS_9FwdParamsE --------------------------
	.section	.nv.constant0._ZN10layer_norm31ln_parallel_residual_fwd_kernelINS_13Kernel_traitsI13__nv_bfloat16S2_S2_S2_fjLj1280ELj1ELj4ELj1ELj16ENS_18Kernel_traits_baseILj1280ES2_S2_S2_S2_fjLj128EEEEELb1ELb0ELb0EEEvNS_9FwdParamsE,"a",@progbits
	.sectionflags	@""
	.align	4
.nv.constant0._ZN10layer_norm31ln_parallel_residual_fwd_kernelINS_13Kernel_traitsI13__nv_bfloat16S2_S2_S2_fjLj1280ELj1ELj4ELj1ELj16ENS_18Kernel_traits_baseILj1280ES2_S2_S2_S2_fjLj128EEEEELb1ELb0ELb0EEEvNS_9FwdParamsE:
	.zero		584


//--------------------- .nv.constant0._ZN10layer_norm31ln_parallel_residual_fwd_kernelINS_13Kernel_traitsI13__nv_bfloat16S2_S2_S2_fjLj1280ELj1ELj4ELj1ELj16ENS_18Kernel_traits_baseILj1280ES2_S2_S2_S2_fjLj128EEEEELb1ELb0ELb1EEEvNS_9FwdParamsE --------------------------
	.section	.nv.constant0._ZN10layer_norm31ln_parallel_residual_fwd_kernelINS_13Kernel_traitsI13__nv_bfloat16S2_S2_S2_fjLj1280ELj1ELj4ELj1ELj16ENS_18Kernel_traits_baseILj1280ES2_S2_S2_S2_fjLj128EEEEELb1ELb0ELb1EEEvNS_9FwdParamsE,"a",@progbits
	.sectionflags	@""
	.align	4
.nv.constant0._ZN10layer_norm31ln_parallel_residual_fwd_kernelINS_13Kernel_traitsI13__nv_bfloat16S2_S2_S2_fjLj1280ELj1ELj4ELj1ELj16ENS_18Kernel_traits_baseILj1280ES2_S2_S2_S2_fjLj128EEEEELb1ELb0ELb1EEEvNS_9FwdParamsE:
	.zero		584


//--------------------- .nv.constant0._ZN10layer_norm31ln_parallel_residual_fwd_kernelINS_13Kernel_traitsI13__nv_bfloat16S2_S2_S2_fjLj1280ELj1ELj4ELj1ELj16ENS_18Kernel_traits_baseILj1280ES2_S2_S2_S2_fjLj128EEEEELb1ELb1ELb0EEEvNS_9FwdParamsE --------------------------
	.section	.nv.constant0._ZN10layer_norm31ln_parallel_residual_fwd_kernelINS_13Kernel_traitsI13__nv_bfloat16S2_S2_S2_fjLj1280ELj1ELj4ELj1ELj16ENS_18Kernel_traits_baseILj1280ES2_S2_S2_S2_fjLj128EEEEELb1ELb1ELb0EEEvNS_9FwdParamsE,"a",@progbits
	.sectionflags	@""
	.align	4
.nv.constant0._ZN10layer_norm31ln_parallel_residual_fwd_kernelINS_13Kernel_traitsI13__nv_bfloat16S2_S2_S2_fjLj1280ELj1ELj4ELj1ELj16ENS_18Kernel_traits_baseILj1280ES2_S2_S2_S2_fjLj128EEEEELb1ELb1ELb0EEEvNS_9FwdParamsE:
	.zero		584


//--------------------- .nv.constant0._ZN10layer_norm31ln_parallel_residual_fwd_kernelINS_13Kernel_traitsI13__nv_bfloat16S2_S2_S2_fjLj1280ELj1ELj4ELj1ELj16ENS_18Kernel_traits_baseILj1280ES2_S2_S2_S2_fjLj128EEEEELb1ELb1ELb1EEEvNS_9FwdParamsE --------------------------
	.section	.nv.constant0._ZN10layer_norm31ln_parallel_residual_fwd_kernelINS_13Kernel_traitsI13__nv_bfloat16S2_S2_S2_fjLj1280ELj1ELj4ELj1ELj16ENS_18Kernel_traits_baseILj1280ES2_S2_S2_S2_fjLj128EEEEELb1ELb1ELb1EEEvNS_9FwdParamsE,"a",@progbits
	.sectionflags	@""
	.align	4
.nv.constant0._ZN10layer_norm31ln_parallel_residual_fwd_kernelINS_13Kernel_traitsI13__nv_bfloat16S2_S2_S2_fjLj1280ELj1ELj4ELj1ELj16ENS_18Kernel_traits_baseILj1280ES2_S2_S2_S2_fjLj128EEEEELb1ELb1ELb1EEEvNS_9FwdParamsE:
	.zero		584


//--------------------- .nv.constant0._ZN10layer_norm31ln_parallel_residual_fwd_kernelINS_13Kernel_traitsI6__halfS2_S2_S2_fjLj1280ELj1ELj4ELj1ELj16ENS_18Kernel_traits_baseILj1280ES2_S2_S2_S2_fjLj128EEEEELb0ELb0ELb0EEEvNS_9FwdParamsE --------------------------
	.section	.nv.constant0._ZN10layer_norm31ln_parallel_residual_fwd_kernelINS_13Kernel_traitsI6__halfS2_S2_S2_fjLj1280ELj1ELj4ELj1ELj16ENS_18Kernel_traits_baseILj1280ES2_S2_S2_S2_fjLj128EEEEELb0ELb0ELb0EEEvNS_9FwdParamsE,"a",@progbits
	.sectionflags	@""
	.align	4
.nv.constant0._ZN10layer_norm31ln_parallel_residual_fwd_kernelINS_13Kernel_traitsI6__halfS2_S2_S2_fjLj1280ELj1ELj4ELj1ELj16ENS_18Kernel_traits_baseILj1280ES2_S2_S2_S2_fjLj128EEEEELb0ELb0ELb0EEEvNS_9FwdParamsE:
	.zero		584


//--------------------- .nv.constant0._ZN10layer_norm31ln_parallel_residual_fwd_kernelINS_13Kernel_traitsI6__halfS2_S2_S2_fjLj1280ELj1ELj4ELj1ELj16ENS_18Kernel_traits_baseILj1280ES2_S2_S2_S2_fjLj128EEEEELb0ELb0ELb1EEEvNS_9FwdParamsE --------------------------
	.section	.nv.constant0._ZN10layer_norm31ln_parallel_residual_fwd_kernelINS_13Kernel_traitsI6__halfS2_S2_S2_fjLj1280ELj1ELj4ELj1ELj16ENS_18Kernel_traits_baseILj1280ES2_S2_S2_S2_fjLj128EEEEELb0ELb0ELb1EEEvNS_9FwdParamsE,"a",@progbits
	.sectionflags	@""
	.align	4
.nv.constant0._ZN10layer_norm31ln_parallel_residual_fwd_kernelINS_13Kernel_traitsI6__halfS2_S2_S2_fjLj1280ELj1ELj4ELj1ELj16ENS_18Kernel_traits_baseILj1280ES2_S2_S2_S2_fjLj128EEEEELb0ELb0ELb1EEEvNS_9FwdParamsE:
	.zero		584


//--------------------- .nv.constant0._ZN10layer_norm31ln_parallel_residual_fwd_kernelINS_13Kernel_traitsI6__halfS2_S2_S2_fjLj1280ELj1ELj4ELj1ELj16ENS_18Kernel_traits_baseILj1280ES2_S2_S2_S2_fjLj128EEEEELb0ELb1ELb0EEEvNS_9FwdParamsE --------------------------
	.section	.nv.constant0._ZN10layer_norm31ln_parallel_residual_fwd_kernelINS_13Kernel_traitsI6__halfS2_S2_S2_fjLj1280ELj1ELj4ELj1ELj16ENS_18Kernel_traits_baseILj1280ES2_S2_S2_S2_fjLj128EEEEELb0ELb1ELb0EEEvNS_9FwdParamsE,"a",@progbits
	.sectionflags	@""
	.align	4
.nv.constant0._ZN10layer_norm31ln_parallel_residual_fwd_kernelINS_13Kernel_traitsI6__halfS2_S2_S2_fjLj1280ELj1ELj4ELj1ELj16ENS_18Kernel_traits_baseILj1280ES2_S2_S2_S2_fjLj128EEEEELb0ELb1ELb0EEEvNS_9FwdParamsE:
	.zero		584


//--------------------- .nv.constant0._ZN10layer_norm31ln_parallel_residual_fwd_kernelINS_13Kernel_traitsI6__halfS2_S2_S2_fjLj1280ELj1ELj4ELj1ELj16ENS_18Kernel_traits_baseILj1280ES2_S2_S2_S2_fjLj128EEEEELb0ELb1ELb1EEEvNS_9FwdParamsE --------------------------
	.section	.nv.constant0._ZN10layer_norm31ln_parallel_residual_fwd_kernelINS_13Kernel_traitsI6__halfS2_S2_S2_fjLj1280ELj1ELj4ELj1ELj16ENS_18Kernel_traits_baseILj1280ES2_S2_S2_S2_fjLj128EEEEELb0ELb1ELb1EEEvNS_9FwdParamsE,"a",@progbits
	.sectionflags	@""
	.align	4
.nv.constant0._ZN10layer_norm31ln_parallel_residual_fwd_kernelINS_13Kernel_traitsI6__halfS2_S2_S2_fjLj1280ELj1ELj4ELj1ELj16ENS_18Kernel_traits_baseILj1280ES2_S2_S2_S2_fjLj128EEEEELb0ELb1ELb1EEEvNS_9FwdParamsE:
	.zero		584


//--------------------- .nv.constant0._ZN10layer_norm31ln_parallel_residual_fwd_kernelINS_13Kernel_traitsI6__halfS2_S2_S2_fjLj1280ELj1ELj4ELj1ELj16ENS_18Kernel_traits_baseILj1280ES2_S2_S2_S2_fjLj128EEEEELb1ELb0ELb0EEEvNS_9FwdParamsE --------------------------
	.section	.nv.constant0._ZN10layer_norm31ln_parallel_residual_fwd_kernelINS_13Kernel_traitsI6__halfS2_S2_S2_fjLj1280ELj1ELj4ELj1ELj16ENS_18Kernel_traits_baseILj1280ES2_S2_S2_S2_fjLj128EEEEELb1ELb0ELb0EEEvNS_9FwdParamsE,"a",@progbits
	.sectionflags	@""
	.align	4
.nv.constant0._ZN10layer_norm31ln_parallel_residual_fwd_kernelINS_13Kernel_traitsI6__halfS2_S2_S2_fjLj1280ELj1ELj4ELj1ELj16ENS_18Kernel_traits_baseILj1280ES2_S2_S2_S2_fjLj128EEEEELb1ELb0ELb0EEEvNS_9FwdParamsE:
	.zero		584


//--------------------- .nv.constant0._ZN10layer_norm31ln_parallel_residual_fwd_kernelINS_13Kernel_traitsI6__halfS2_S2_S2_fjLj1280ELj1ELj4ELj1ELj16ENS_18Kernel_traits_baseILj1280ES2_S2_S2_S2_fjLj128EEEEELb1ELb0ELb1EEEvNS_9FwdParamsE --------------------------
	.section	.nv.constant0._ZN10layer_norm31ln_parallel_residual_fwd_kernelINS_13Kernel_traitsI6__halfS2_S2_S2_fjLj1280ELj1ELj4ELj1ELj16ENS_18Kernel_traits_baseILj1280ES2_S2_S2_S2_fjLj128EEEEELb1ELb0ELb1EEEvNS_9FwdParamsE,"a",@progbits
	.sectionflags	@""
	.align	4
.nv.constant0._ZN10layer_norm31ln_parallel_residual_fwd_kernelINS_13Kernel_traitsI6__halfS2_S2_S2_fjLj1280ELj1ELj4ELj1ELj16ENS_18Kernel_traits_baseILj1280ES2_S2_S2_S2_fjLj128EEEEELb1ELb0ELb1EEEvNS_9FwdParamsE:
	.zero		584


//--------------------- .nv.constant0._ZN10layer_norm31ln_parallel_residual_fwd_kernelINS_13Kernel_traitsI6__halfS2_S2_S2_fjLj1280ELj1ELj4ELj1ELj16ENS_18Kernel_traits_baseILj1280ES2_S2_S2_S2_fjLj128EEEEELb1ELb1ELb0EEEvNS_9FwdParamsE --------------------------
	.section	.nv.constant0._ZN10layer_norm31ln_parallel_residual_fwd_kernelINS_13Kernel_traitsI6__halfS2_S2_S2_fjLj1280ELj1ELj4ELj1ELj16ENS_18Kernel_traits_baseILj1280ES2_S2_S2_S2_fjLj128EEEEELb1ELb1ELb0EEEvNS_9FwdParamsE,"a",@progbits
	.sectionflags	@""
	.align	4
.nv.constant0._ZN10layer_norm31ln_parallel_residual_fwd_kernelINS_13Kernel_traitsI6__halfS2_S2_S2_fjLj1280ELj1ELj4ELj1ELj16ENS_18Kernel_traits_baseILj1280ES2_S2_S2_S2_fjLj128EEEEELb1ELb1ELb0EEEvNS_9FwdParamsE:
	.zero		584


//--------------------- .nv.constant0._ZN10layer_norm31ln_parallel_residual_fwd_kernelINS_13Kernel_traitsI6__halfS2_S2_S2_fjLj1280ELj1ELj4ELj1ELj16ENS_18Kernel_traits_baseILj1280ES2_S2_S2_S2_fjLj128EEEEELb1ELb1ELb1EEEvNS_9FwdParamsE --------------------------
	.section	.nv.constant0._ZN10layer_norm31ln_parallel_residual_fwd_kernelINS_13Kernel_traitsI6__halfS2_S2_S2_fjLj1280ELj1ELj4ELj1ELj16ENS_18Kernel_traits_baseILj1280ES2_S2_S2_S2_fjLj128EEEEELb1ELb1ELb1EEEvNS_9FwdParamsE,"a",@progbits
	.sectionflags	@""
	.align	4
.nv.constant0._ZN10layer_norm31ln_parallel_residual_fwd_kernelINS_13Kernel_traitsI6__halfS2_S2_S2_fjLj1280ELj1ELj4ELj1ELj16ENS_18Kernel_traits_baseILj1280ES2_S2_S2_S2_fjLj128EEEEELb1ELb1ELb1EEEvNS_9FwdParamsE:
	.zero		584


//--------------------- .nv.constant0._ZN10layer_norm31ln_parallel_residual_fwd_kernelINS_13Kernel_traitsIf13__nv_bfloat16S2_S2_fjLj1280ELj1ELj4ELj1ELj16ENS_18Kernel_traits_baseILj1280EfS2_S2_S2_fjLj128EEEEELb0ELb0ELb0EEEvNS_9FwdParamsE --------------------------
	.section	.nv.constant0._ZN10layer_norm31ln_parallel_residual_fwd_kernelINS_13Kernel_traitsIf13__nv_bfloat16S2_S2_fjLj1280ELj1ELj4ELj1ELj16ENS_18Kernel_traits_baseILj1280EfS2_S2_S2_fjLj128EEEEELb0ELb0ELb0EEEvNS_9FwdParamsE,"a",@progbits
	.sectionflags	@""
	.align	4
.nv.constant0._ZN10layer_norm31ln_parallel_residual_fwd_kernelINS_13Kernel_traitsIf13__nv_bfloat16S2_S2_fjLj1280ELj1ELj4ELj1ELj16ENS_18Kernel_traits_baseILj1280EfS2_S2_S2_fjLj128EEEEELb0ELb0ELb0EEEvNS_9FwdParamsE:
	.zero		584


//--------------------- .nv.constant0._ZN10layer_norm31ln_parallel_residual_fwd_kernelINS_13Kernel_traitsIf13__nv_bfloat16S2_S2_fjLj1280ELj1ELj4ELj1ELj16ENS_18Kernel_traits_baseILj1280EfS2_S2_S2_fjLj128EEEEELb0ELb0ELb1EEEvNS_9FwdParamsE --------------------------
	.section	.nv.constant0._ZN10layer_norm31ln_parallel_residual_fwd_kernelINS_13Kernel_traitsIf13__nv_bfloat16S2_S2_fjLj1280ELj1ELj4ELj1ELj16ENS_18Kernel_traits_baseILj1280EfS2_S2_S2_fjLj128EEEEELb0ELb0ELb1EEEvNS_9FwdParamsE,"a",@progbits
	.sectionflags	@""
	.align	4
.nv.constant0._ZN10layer_norm31ln_parallel_residual_fwd_kernelINS_13Kernel_traitsIf13__nv_bfloat16S2_S2_fjLj1280ELj1ELj4ELj1ELj16ENS_18Kernel_traits_baseILj1280EfS2_S2_S2_fjLj128EEEEELb0ELb0ELb1EEEvNS_9FwdParamsE:
	.zero		584


//--------------------- .nv.constant0._ZN10layer_norm31ln_parallel_residual_fwd_kernelINS_13Kernel_traitsIf13__nv_bfloat16S2_S2_fjLj1280ELj1ELj4ELj1ELj16ENS_18Kernel_traits_baseILj1280EfS2_S2_S2_fjLj128EEEEELb0ELb1ELb0EEEvNS_9FwdParamsE --------------------------
	.section	.nv.constant0._ZN10layer_norm31ln_parallel_residual_fwd_kernelINS_13Kernel_traitsIf13__nv_bfloat16S2_S2_fjLj1280ELj1ELj4ELj1ELj16ENS_18Kernel_traits_baseILj1280EfS2_S2_S2_fjLj128EEEEELb0ELb1ELb0EEEvNS_9FwdParamsE,"a",@progbits
	.sectionflags	@""
	.align	4
.nv.constant0._ZN10layer_norm31ln_parallel_residual_fwd_kernelINS_13Kernel_traitsIf13__nv_bfloat16S2_S2_fjLj1280ELj1ELj4ELj1ELj16ENS_18Kernel_traits_baseILj1280EfS2_S2_S2_fjLj128EEEEELb0ELb1ELb0EEEvNS_9FwdParamsE:
	.zero		584


//--------------------- .nv.constant0._ZN10layer_norm31ln_parallel_residual_fwd_kernelINS_13Kernel_traitsIf13__nv_bfloat16S2_S2_fjLj1280ELj1ELj4ELj1ELj16ENS_18Kernel_traits_baseILj1280EfS2_S2_S2_fjLj128EEEEELb0ELb1ELb1EEEvNS_9FwdParamsE --------------------------
	.section	.nv.constant0._ZN10layer_norm31ln_parallel_residual_fwd_kernelINS_13Kernel_traitsIf13__nv_bfloat16S2_S2_fjLj1280ELj1ELj4ELj1ELj16ENS_18Kernel_traits_baseILj1280EfS2_S2_S2_fjLj128EEEEELb0ELb1ELb1EEEvNS_9FwdParamsE,"a",@progbits
	.sectionflags	@""
	.align	4
.nv.constant0._ZN10layer_norm31ln_parallel_residual_fwd_kernelINS_13Kernel_traitsIf13__nv_bfloat16S2_S2_fjLj1280ELj1ELj4ELj1ELj16ENS_18Kernel_traits_baseILj1280EfS2_S2_S2_fjLj128EEEEELb0ELb1ELb1EEEvNS_9FwdParamsE:
	.zero		584


//--------------------- .nv.constant0._ZN10layer_norm31ln_parallel_residual_fwd_kernelINS_13Kernel_traitsIf13__nv_bfloat16S2_S2_fjLj1280ELj1ELj4ELj1ELj16ENS_18Kernel_traits_baseILj1280EfS2_S2_S2_fjLj128EEEEELb1ELb0ELb0EEEvNS_9FwdParamsE --------------------------
	.section	.nv.constant0._ZN10layer_norm31ln_parallel_residual_fwd_kernelINS_13Kernel_traitsIf13__nv_bfloat16S2_S2_fjLj1280ELj1ELj4ELj1ELj16ENS_18Kernel_traits_baseILj1280EfS2_S2_S2_fjLj128EEEEELb1ELb0ELb0EEEvNS_9FwdParamsE,"a",@progbits
	.sectionflags	@""
	.align	4
.nv.constant0._ZN10layer_norm31ln_parallel_residual_fwd_kernelINS_13Kernel_traitsIf13__nv_bfloat16S2_S2_fjLj1280ELj1ELj4ELj1ELj16ENS_18Kernel_traits_baseILj1280EfS2_S2_S2_fjLj128EEEEELb1ELb0ELb0EEEvNS_9FwdParamsE:
	.zero		584


//--------------------- .nv.constant0._ZN10layer_norm31ln_parallel_residual_fwd_kernelINS_13Kernel_traitsIf13__nv_bfloat16S2_S2_fjLj1280ELj1ELj4ELj1ELj16ENS_18Kernel_traits_baseILj1280EfS2_S2_S2_fjLj128EEEEELb1ELb0ELb1EEEvNS_9FwdParamsE --------------------------
	.section	.nv.constant0._ZN10layer_norm31ln_parallel_residual_fwd_kernelINS_13Kernel_traitsIf13__nv_bfloat16S2_S2_fjLj1280ELj1ELj4ELj1ELj16ENS_18Kernel_traits_baseILj1280EfS2_S2_S2_fjLj128EEEEELb1ELb0ELb1EEEvNS_9FwdParamsE,"a",@progbits
	.sectionflags	@""
	.align	4
.nv.constant0._ZN10layer_norm31ln_parallel_residual_fwd_kernelINS_13Kernel_traitsIf13__nv_bfloat16S2_S2_fjLj1280ELj1ELj4ELj1ELj16ENS_18Kernel_traits_baseILj1280EfS2_S2_S2_fjLj128EEEEELb1ELb0ELb1EEEvNS_9FwdParamsE:
	.zero		584


//--------------------- .nv.constant0._ZN10layer_norm31ln_parallel_residual_fwd_kernelINS_13Kernel_traitsIf13__nv_bfloat16S2_S2_fjLj1280ELj1ELj4ELj1ELj16ENS_18Kernel_traits_baseILj1280EfS2_S2_S2_fjLj128EEEEELb1ELb1ELb0EEEvNS_9FwdParamsE --------------------------
	.section	.nv.constant0._ZN10layer_norm31ln_parallel_residual_fwd_kernelINS_13Kernel_traitsIf13__nv_bfloat16S2_S2_fjLj1280ELj1ELj4ELj1ELj16ENS_18Kernel_traits_baseILj1280EfS2_S2_S2_fjLj128EEEEELb1ELb1ELb0EEEvNS_9FwdParamsE,"a",@progbits
	.sectionflags	@""
	.align	4
.nv.constant0._ZN10layer_norm31ln_parallel_residual_fwd_kernelINS_13Kernel_traitsIf13__nv_bfloat16S2_S2_fjLj1280ELj1ELj4ELj1ELj16ENS_18Kernel_traits_baseILj1280EfS2_S2_S2_fjLj128EEEEELb1ELb1ELb0EEEvNS_9FwdParamsE:
	.zero		584


//--------------------- .nv.constant0._ZN10layer_norm31ln_parallel_residual_fwd_kernelINS_13Kernel_traitsIf13__nv_bfloat16S2_S2_fjLj1280ELj1ELj4ELj1ELj16ENS_18Kernel_traits_baseILj1280EfS2_S2_S2_fjLj128EEEEELb1ELb1ELb1EEEvNS_9FwdParamsE --------------------------
	.section	.nv.constant0._ZN10layer_norm31ln_parallel_residual_fwd_kernelINS_13Kernel_traitsIf13__nv_bfloat16S2_S2_fjLj1280ELj1ELj4ELj1ELj16ENS_18Kernel_traits_baseILj1280EfS2_S2_S2_fjLj128EEEEELb1ELb1ELb1EEEvNS_9FwdParamsE,"a",@progbits
	.sectionflags	@""
	.align	4
.nv.constant0._ZN10layer_norm31ln_parallel_residual_fwd_kernelINS_13Kernel_traitsIf13__nv_bfloat16S2_S2_fjLj1280ELj1ELj4ELj1ELj16ENS_18Kernel_traits_baseILj1280EfS2_S2_S2_fjLj128EEEEELb1ELb1ELb1EEEvNS_9FwdParamsE:
	.zero		584


//--------------------- .nv.constant0._ZN10layer_norm31ln_parallel_residual_fwd_kernelINS_13Kernel_traitsI13__nv_bfloat16S2_fS2_fjLj1280ELj1ELj4ELj1ELj16ENS_18Kernel_traits_baseILj1280ES2_S2_fS2_fjLj128EEEEELb0ELb0ELb0EEEvNS_9FwdParamsE --------------------------
	.section	.nv.constant0._ZN10layer_norm31ln_parallel_residual_fwd_kernelINS_13Kernel_traitsI13__nv_bfloat16S2_fS2_fjLj1280ELj1ELj4ELj1ELj16ENS_18Kernel_traits_baseILj1280ES2_S2_fS2_fjLj128EEEEELb0ELb0ELb0EEEvNS_9FwdParamsE,"a",@progbits
	.sectionflags	@""
	.align	4
.nv.constant0._ZN10layer_norm31ln_parallel_residual_fwd_kernelINS_13Kernel_traitsI13__nv_bfloat16S2_fS2_fjLj1280ELj1ELj4ELj1ELj16ENS_18Kernel_traits_baseILj1280ES2_S2_fS2_fjLj128EEEEELb0ELb0ELb0EEEvNS_9FwdParamsE:
	.zero		584


//--------------------- .nv.constant0._ZN10layer_norm31ln_parallel_residual_fwd_kernelINS_13Kernel_traitsI13__nv_bfloat16S2_fS2_fjLj1280ELj1ELj4ELj1ELj16ENS_18Kernel_traits_baseILj1280ES2_S2_fS2_fjLj128EEEEELb0ELb0ELb1EEEvNS_9FwdParamsE --------------------------
	.section	.nv.constant0._ZN10layer_norm31ln_parallel_residual_fwd_kernelINS_13Kernel_traitsI13__nv_bfloat16S2_fS2_fjLj1280ELj1ELj4ELj1ELj16ENS_18Kernel_traits_baseILj1280ES2_S2_fS2_fjLj128EEEEELb0ELb0ELb1EEEvNS_9FwdParamsE,"a",@progbits
	.sectionflags	@""
	.align	4
.nv.constant0._ZN10layer_norm31ln_parallel_residual_fwd_kernelINS_13Kernel_traitsI13__nv_bfloat16S2_fS2_fjLj1280ELj1ELj4ELj1ELj16ENS_18Kernel_traits_baseILj1280ES2_S2_fS2_fjLj128EEEEELb0ELb0ELb1EEEvNS_9FwdParamsE:
	.zero		584


//--------------------- .nv.constant0._ZN10layer_norm31ln_parallel_residual_fwd_kernelINS_13Kernel_traitsI13__nv_bfloat16S2_fS2_fjLj1280ELj1ELj4ELj1ELj16ENS_18Kernel_traits_baseILj1280ES2_S2_fS2_fjLj128EEEEELb0ELb1ELb0EEEvNS_9FwdParamsE --------------------------
	.section	.nv.constant0._ZN10layer_norm31ln_parallel_residual_fwd_kernelINS_13Kernel_traitsI13__nv_bfloat16S2_fS2_fjLj1280ELj1ELj4ELj1ELj16ENS_18Kernel_traits_baseILj1280ES2_S2_fS2_fjLj128EEEEELb0ELb1ELb0EEEvNS_9FwdParamsE,"a",@progbits
	.sectionflags	@""
	.align	4
.nv.constant0._ZN10layer_norm31ln_parallel_residual_fwd_kernelINS_13Kernel_traitsI13__nv_bfloat16S2_fS2_fjLj1280ELj1ELj4ELj1ELj16ENS_18Kernel_traits_baseILj1280ES2_S2_fS2_fjLj128EEEEELb0ELb1ELb0EEEvNS_9FwdParamsE:
	.zero		584


//--------------------- .nv.constant0._ZN10layer_norm31ln_parallel_residual_fwd_kernelINS_13Kernel_traitsI13__nv_bfloat16S2_fS2_fjLj1280ELj1ELj4ELj1ELj16ENS_18Kernel_traits_baseILj1280ES2_S2_fS2_fjLj128EEEEELb0ELb1ELb1EEEvNS_9FwdParamsE --------------------------
	.section	.nv.constant0._ZN10layer_norm31ln_parallel_residual_fwd_kernelINS_13Kernel_traitsI13__nv_bfloat16S2_fS2_fjLj1280ELj1ELj4ELj1ELj16ENS_18Kernel_traits_baseILj1280ES2_S2_fS2_fjLj128EEEEELb0ELb1ELb1EEEvNS_9FwdParamsE,"a",@progbits
	.sectionflags	@""
	.align	4
.nv.constant0._ZN10layer_norm31ln_parallel_residual_fwd_kernelINS_13Kernel_traitsI13__nv_bfloat16S2_fS2_fjLj1280ELj1ELj4ELj1ELj16ENS_18Kernel_traits_baseILj1280ES2_S2_fS2_fjLj128EEEEELb0ELb1ELb1EEEvNS_9FwdParamsE:
	.zero		584


//--------------------- .nv.constant0._ZN10layer_norm31ln_parallel_residual_fwd_kernelINS_13Kernel_traitsI13__nv_bfloat16S2_fS2_fjLj1280ELj1ELj4ELj1ELj16ENS_18Kernel_traits_baseILj1280ES2_S2_fS2_fjLj128EEEEELb1ELb0ELb0EEEvNS_9FwdParamsE --------------------------
	.section	.nv.constant0._ZN10layer_norm31ln_parallel_residual_fwd_kernelINS_13Kernel_traitsI13__nv_bfloat16S2_fS2_fjLj1280ELj1ELj4ELj1ELj16ENS_18Kernel_traits_baseILj1280ES2_S2_fS2_fjLj128EEEEELb1ELb0ELb0EEEvNS_9FwdParamsE,"a",@progbits
	.sectionflags	@""
	.align	4
.nv.constant0._ZN10layer_norm31ln_parallel_residual_fwd_kernelINS_13Kernel_traitsI13__nv_bfloat16S2_fS2_fjLj1280ELj1ELj4ELj1ELj16ENS_18Kernel_traits_baseILj1280ES2_S2_fS2_fjLj128EEEEELb1ELb0ELb0EEEvNS_9FwdParamsE:
	.zero		584


//--------------------- .nv.constant0._ZN10layer_norm31ln_parallel_residual_fwd_kernelINS_13Kernel_traitsI13__nv_bfloat16S2_fS2_fjLj1280ELj1ELj4ELj1ELj16ENS_18Kernel_traits_baseILj1280ES2_S2_fS2_fjLj128EEEEELb1ELb0ELb1EEEvNS_9FwdParamsE --------------------------
	.section	.nv.constant0._ZN10layer_norm31ln_parallel_residual_fwd_kernelINS_13Kernel_traitsI13__nv_bfloat16S2_fS2_fjLj1280ELj1ELj4ELj1ELj16ENS_18Kernel_traits_baseILj1280ES2_S2_fS2_fjLj128EEEEELb1ELb0ELb1EEEvNS_9FwdParamsE,"a",@progbits
	.sectionflags	@""
	.align	4
.nv.constant0._ZN10layer_norm31ln_parallel_residual_fwd_kernelINS_13Kernel_traitsI13__nv_bfloat16S2_fS2_fjLj1280ELj1ELj4ELj1ELj16ENS_18Kernel_traits_baseILj1280ES2_S2_fS2_fjLj128EEEEELb1ELb0ELb1EEEvNS_9FwdParamsE:
	.zero		584


//--------------------- .nv.constant0._ZN10layer_norm31ln_parallel_residual_fwd_kernelINS_13Kernel_traitsI13__nv_bfloat16S2_fS2_fjLj1280ELj1ELj4ELj1ELj16ENS_18Kernel_traits_baseILj1280ES2_S2_fS2_fjLj128EEEEELb1ELb1ELb0EEEvNS_9FwdParamsE --------------------------
	.section	.nv.constant0._ZN10layer_norm31ln_parallel_residual_fwd_kernelINS_13Kernel_traitsI13__nv_bfloat16S2_fS2_fjLj1280ELj1ELj4ELj1ELj16ENS_18Kernel_traits_baseILj1280ES2_S2_fS2_fjLj128EEEEELb1ELb1ELb0EEEvNS_9FwdParamsE,"a",@progbits
	.sectionflags	@""
	.align	4
.nv.constant0._ZN10layer_norm31ln_parallel_residual_fwd_kernelINS_13Kernel_traitsI13__nv_bfloat16S2_fS2_fjLj1280ELj1ELj4ELj1ELj16ENS_18Kernel_traits_baseILj1280ES2_S2_fS2_fjLj128EEEEELb1ELb1ELb0EEEvNS_9FwdParamsE:
	.zero		584


//--------------------- .nv.constant0._ZN10layer_norm31ln_parallel_residual_fwd_kernelINS_13Kernel_traitsI13__nv_bfloat16S2_fS2_fjLj1280ELj1ELj4ELj1ELj16ENS_18Kernel_traits_baseILj1280ES2_S2_fS2_fjLj128EEEEELb1ELb1ELb1EEEvNS_9FwdParamsE --------------------------
	.section	.nv.constant0._ZN10layer_norm31ln_parallel_residual_fwd_kernelINS_13Kernel_traitsI13__nv_bfloat16S2_fS2_fjLj1280ELj1ELj4ELj1ELj16ENS_18Kernel_traits_baseILj1280ES2_S2_fS2_fjLj128EEEEELb1ELb1ELb1EEEvNS_9FwdParamsE,"a",@progbits
	.sectionflags	@""
	.align	4
.nv.constant0._ZN10layer_norm31ln_parallel_residual_fwd_kernelINS_13Kernel_traitsI13__nv_bfloat16S2_fS2_fjLj1280ELj1ELj4ELj1ELj16ENS_18Kernel_traits_baseILj1280ES2_S2_fS2_fjLj128EEEEELb1ELb1ELb1EEEvNS_9FwdParamsE:
	.zero		584


//--------------------- .nv.constant0._ZN10layer_norm31ln_parallel_residual_fwd_kernelINS_13Kernel_traitsIf13__nv_bfloat16fS2_fjLj1280ELj1ELj4ELj1ELj16ENS_18Kernel_traits_baseILj1280EfS2_fS2_fjLj128EEEEELb0ELb0ELb0EEEvNS_9FwdParamsE --------------------------
	.section	.nv.constant0._ZN10layer_norm31ln_parallel_residual_fwd_kernelINS_13Kernel_traitsIf13__nv_bfloat16fS2_fjLj1280ELj1ELj4ELj1ELj16ENS_18Kernel_traits_baseILj1280EfS2_fS2_fjLj128EEEEELb0ELb0ELb0EEEvNS_9FwdParamsE,"a",@progbits
	.sectionflags	@""
	.align	4
.nv.constant0._ZN10layer_norm31ln_parallel_residual_fwd_kernelINS_13Kernel_traitsIf13__nv_bfloat16fS2_fjLj1280ELj1ELj4ELj1ELj16ENS_18Kernel_traits_baseILj1280EfS2_fS2_fjLj128EEEEELb0ELb0ELb0EEEvNS_9FwdParamsE:
	.zero		584


//--------------------- .nv.constant0._ZN10layer_norm31ln_parallel_residual_fwd_kernelINS_13Kernel_traitsIf13__nv_bfloat16fS2_fjLj1280ELj1ELj4ELj1ELj16ENS_18Kernel_traits_baseILj1280EfS2_fS2_fjLj128EEEEELb0ELb0ELb1EEEvNS_9FwdParamsE --------------------------
	.section	.nv.constant0._ZN10layer_norm31ln_parallel_residual_fwd_kernelINS_13Kernel_traitsIf13__nv_bfloat16fS2_fjLj1280ELj1ELj4ELj1ELj16ENS_18Kernel_traits_baseILj1280EfS2_fS2_fjLj128EEEEELb0ELb0ELb1EEEvNS_9FwdParamsE,"a",@progbits
	.sectionflags	@""
	.align	4
.nv.constant0._ZN10layer_norm31ln_parallel_residual_fwd_kernelINS_13Kernel_traitsIf13__nv_bfloat16fS2_fjLj1280ELj1ELj4ELj1ELj16ENS_18Kernel_traits_baseILj1280EfS2_fS2_fjLj128EEEEELb0ELb0ELb1EEEvNS_9FwdParamsE:
	.zero		584


//--------------------- .nv.constant0._ZN10layer_norm31ln_parallel_residual_fwd_kernelINS_13Kernel_traitsIf13__nv_bfloat16fS2_fjLj1280ELj1ELj4ELj1ELj16ENS_18Kernel_traits_baseILj1280EfS2_fS2_fjLj128EEEEELb0ELb1ELb0EEEvNS_9FwdParamsE --------------------------
	.section	.nv.constant0._ZN10layer_norm31ln_parallel_residual_fwd_kernelINS_13Kernel_traitsIf13__nv_bfloat16fS2_fjLj1280ELj1ELj4ELj1ELj16ENS_18Kernel_traits_baseILj1280EfS2_fS2_fjLj128EEEEELb0ELb1ELb0EEEvNS_9FwdParamsE,"a",@progbits
	.sectionflags	@""
	.align	4
.nv.constant0._ZN10layer_norm31ln_parallel_residual_fwd_kernelINS_13Kernel_traitsIf13__nv_bfloat16fS2_fjLj1280ELj1ELj4ELj1ELj16ENS_18Kernel_traits_baseILj1280EfS2_fS2_fjLj128EEEEELb0ELb1ELb0EEEvNS_9FwdParamsE:
	.zero		584


//--------------------- .nv.constant0._ZN10layer_norm31ln_parallel_residual_fwd_kernelINS_13Kernel_traitsIf13__nv_bfloat16fS2_fjLj1280ELj1ELj4ELj1ELj16ENS_18Kernel_traits_baseILj1280EfS2_fS2_fjLj128EEEEELb0ELb1ELb1EEEvNS_9FwdParamsE --------------------------
	.section	.nv.constant0._ZN10layer_norm31ln_parallel_residual_fwd_kernelINS_13Kernel_traitsIf13__nv_bfloat16fS2_fjLj1280ELj1ELj4ELj1ELj16ENS_18Kernel_traits_baseILj1280EfS2_fS2_fjLj128EEEEELb0ELb1ELb1EEEvNS_9FwdParamsE,"a",@progbits
	.sectionflags	@""
	.align	4
.nv.constant0._ZN10layer_norm31ln_parallel_residual_fwd_kernelINS_13Kernel_traitsIf13__nv_bfloat16fS2_fjLj1280ELj1ELj4ELj1ELj16ENS_18Kernel_traits_baseILj1280EfS2_fS2_fjLj128EEEEELb0ELb1ELb1EEEvNS_9FwdParamsE:
	.zero		584


//--------------------- .nv.constant0._ZN10layer_norm31ln_parallel_residual_fwd_kernelINS_13Kernel_traitsIf13__nv_bfloat16fS2_fjLj1280ELj1ELj4ELj1ELj16ENS_18Kernel_traits_baseILj1280EfS2_fS2_fjLj128EEEEELb1ELb0ELb0EEEvNS_9FwdParamsE --------------------------
	.section	.nv.constant0._ZN10layer_norm31ln_parallel_residual_fwd_kernelINS_13Kernel_traitsIf13__nv_bfloat16fS2_fjLj1280ELj1ELj4ELj1ELj16ENS_18Kernel_traits_baseILj1280EfS2_fS2_fjLj128EEEEELb1ELb0ELb0EEEvNS_9FwdParamsE,"a",@progbits
	.sectionflags	@""
	.align	4
.nv.constant0._ZN10layer_norm31ln_parallel_residual_fwd_kernelINS_13Kernel_traitsIf13__nv_bfloat16fS2_fjLj1280ELj1ELj4ELj1ELj16ENS_18Kernel_traits_baseILj1280EfS2_fS2_fjLj128EEEEELb1ELb0ELb0EEEvNS_9FwdParamsE:
	.zero		584


//--------------------- .nv.constant0._ZN10layer_norm31ln_parallel_residual_fwd_kernelINS_13Kernel_traitsIf13__nv_bfloat16fS2_fjLj1280ELj1ELj4ELj1ELj16ENS_18Kernel_traits_baseILj1280EfS2_fS2_fjLj128EEEEELb1ELb0ELb1EEEvNS_9FwdParamsE --------------------------
	.section	.nv.constant0._ZN10layer_norm31ln_parallel_residual_fwd_kernelINS_13Kernel_traitsIf13__nv_bfloat16fS2_fjLj1280ELj1ELj4ELj1ELj16ENS_18Kernel_traits_baseILj1280EfS2_fS2_fjLj128EEEEELb1ELb0ELb1EEEvNS_9FwdParamsE,"a",@progbits
	.sectionflags	@""
	.align	4
.nv.constant0._ZN10layer_norm31ln_parallel_residual_fwd_kernelINS_13Kernel_traitsIf13__nv_bfloat16fS2_fjLj1280ELj1ELj4ELj1ELj16ENS_18Kernel_traits_baseILj1280EfS2_fS2_fjLj128EEEEELb1ELb0ELb1EEEvNS_9FwdParamsE:
	.zero		584


//--------------------- .nv.constant0._ZN10layer_norm31ln_parallel_residual_fwd_kernelINS_13Kernel_traitsIf13__nv_bfloat16fS2_fjLj1280ELj1ELj4ELj1ELj16ENS_18Kernel_traits_baseILj1280EfS2_fS2_fjLj128EEEEELb1ELb1ELb0EEEvNS_9FwdParamsE --------------------------
	.section	.nv.constant0._ZN10layer_norm31ln_parallel_residual_fwd_kernelINS_13Kernel_traitsIf13__nv_bfloat16fS2_fjLj1280ELj1ELj4ELj1ELj16ENS_18Kernel_traits_baseILj1280EfS2_fS2_fjLj128EEEEELb1ELb1ELb0EEEvNS_9FwdParamsE,"a",@progbits
	.sectionflags	@""
	.align	4
.nv.constant0._ZN10layer_norm31ln_parallel_residual_fwd_kernelINS_13Kernel_traitsIf13__nv_bfloat16fS2_fjLj1280ELj1ELj4ELj1ELj16ENS_18Kernel_traits_baseILj1280EfS2_fS2_fjLj128EEEEELb1ELb1ELb0EEEvNS_9FwdParamsE:
	.zero		584


//--------------------- .nv.constant0._ZN10layer_norm31ln_parallel_residual_fwd_kernelINS_13Kernel_traitsIf13__nv_bfloat16fS2_fjLj1280ELj1ELj4ELj1ELj16ENS_18Kernel_traits_baseILj1280EfS2_fS2_fjLj128EEEEELb1ELb1ELb1EEEvNS_9FwdParamsE --------------------------
	.section	.nv.constant0._ZN10layer_norm31ln_parallel_residual_fwd_kernelINS_13Kernel_traitsIf13__nv_bfloat16fS2_fjLj1280ELj1ELj4ELj1ELj16ENS_18Kernel_traits_baseILj1280EfS2_fS2_fjLj128EEEEELb1ELb1ELb1EEEvNS_9FwdParamsE,"a",@progbits
	.sectionflags	@""
	.align	4
.nv.constant0._ZN10layer_norm31ln_parallel_residual_fwd_kernelINS_13Kernel_traitsIf13__nv_bfloat16fS2_fjLj1280ELj1ELj4ELj1ELj16ENS_18Kernel_traits_baseILj1280EfS2_fS2_fjLj128EEEEELb1ELb1ELb1EEEvNS_9FwdParamsE:
	.zero		584


//--------------------- .nv.constant0._ZN10layer_norm31ln_parallel_residual_fwd_kernelINS_13Kernel_traitsIf6__halfS2_S2_fjLj1280ELj1ELj4ELj1ELj16ENS_18Kernel_traits_baseILj1280EfS2_S2_S2_fjLj128EEEEELb0ELb0ELb0EEEvNS_9FwdParamsE --------------------------
	.section	.nv.constant0._ZN10layer_norm31ln_parallel_residual_fwd_kernelINS_13Kernel_traitsIf6__halfS2_S2_fjLj1280ELj1ELj4ELj1ELj16ENS_18Kernel_traits_baseILj1280EfS2_S2_S2_fjLj128EEEEELb0ELb0ELb0EEEvNS_9FwdParamsE,"a",@progbits
	.sectionflags	@""
	.align	4
.nv.constant0._ZN10layer_norm31ln_parallel_residual_fwd_kernelINS_13Kernel_traitsIf6__halfS2_S2_fjLj1280ELj1ELj4ELj1ELj16ENS_18Kernel_traits_baseILj1280EfS2_S2_S2_fjLj128EEEEELb0ELb0ELb0EEEvNS_9FwdParamsE:
	.zero		584


//--------------------- .nv.constant0._ZN10layer_norm31ln_parallel_residual_fwd_kernelINS_13Kernel_traitsIf6__halfS2_S2_fjLj1280ELj1ELj4ELj1ELj16ENS_18Kernel_traits_baseILj1280EfS2_S2_S2_fjLj128EEEEELb0ELb0ELb1EEEvNS_9FwdParamsE --------------------------
	.section	.nv.constant0._ZN10layer_norm31ln_parallel_residual_fwd_kernelINS_13Kernel_traitsIf6__halfS2_S2_fjLj1280ELj1ELj4ELj1ELj16ENS_18Kernel_traits_baseILj1280EfS2_S2_S2_fjLj128EEEEELb0ELb0ELb1EEEvNS_9FwdParamsE,"a",@progbits
	.sectionflags	@""
	.align	4
.nv.constant0._ZN10layer_norm31ln_parallel_residual_fwd_kernelINS_13Kernel_traitsIf6__halfS2_S2_fjLj1280ELj1ELj4ELj1ELj16ENS_18Kernel_traits_baseILj1280EfS2_S2_S2_fjLj128EEEEELb0ELb0ELb1EEEvNS_9FwdParamsE:
	.zero		584


//--------------------- .nv.constant0._ZN10layer_norm31ln_parallel_residual_fwd_kernelINS_13Kernel_traitsIf6__halfS2_S2_fjLj1280ELj1ELj4ELj1ELj16ENS_18Kernel_traits_baseILj1280EfS2_S2_S2_fjLj128EEEEELb0ELb1ELb0EEEvNS_9FwdParamsE --------------------------
	.section	.nv.constant0._ZN10layer_norm31ln_parallel_residual_fwd_kernelINS_13Kernel_traitsIf6__halfS2_S2_fjLj1280ELj1ELj4ELj1ELj16ENS_18Kernel_traits_baseILj1280EfS2_S2_S2_fjLj128EEEEELb0ELb1ELb0EEEvNS_9FwdParamsE,"a",@progbits
	.sectionflags	@""
	.align	4
.nv.constant0._ZN10layer_norm31ln_parallel_residual_fwd_kernelINS_13Kernel_traitsIf6__halfS2_S2_fjLj1280ELj1ELj4ELj1ELj16ENS_18Kernel_traits_baseILj1280EfS2_S2_S2_fjLj128EEEEELb0ELb1ELb0EEEvNS_9FwdParamsE:
	.zero		584


//--------------------- .nv.constant0._ZN10layer_norm31ln_parallel_residual_fwd_kernelINS_13Kernel_traitsIf6__halfS2_S2_fjLj1280ELj1ELj4ELj1ELj16ENS_18Kernel_traits_baseILj1280EfS2_S2_S2_fjLj128EEEEELb0ELb1ELb1EEEvNS_9FwdParamsE --------------------------
	.section	.nv.constant0._ZN10layer_norm31ln_parallel_residual_fwd_kernelINS_13Kernel_traitsIf6__halfS2_S2_fjLj1280ELj1ELj4ELj1ELj16ENS_18Kernel_traits_baseILj1280EfS2_S2_S2_fjLj128EEEEELb0ELb1ELb1EEEvNS_9FwdParamsE,"a",@progbits
	.sectionflags	@""
	.align	4
.nv.constant0._ZN10layer_norm31ln_parallel_residual_fwd_kernelINS_13Kernel_traitsIf6__halfS2_S2_fjLj1280ELj1ELj4ELj1ELj16ENS_18Kernel_traits_baseILj1280EfS2_S2_S2_fjLj128EEEEELb0ELb1ELb1EEEvNS_9FwdParamsE:
	.zero		584


//--------------------- .nv.constant0._ZN10layer_norm31ln_parallel_residual_fwd_kernelINS_13Kernel_traitsIf6__halfS2_S2_fjLj1280ELj1ELj4ELj1ELj16ENS_18Kernel_traits_baseILj1280EfS2_S2_S2_fjLj128EEEEELb1ELb0ELb0EEEvNS_9FwdParamsE --------------------------
	.section	.nv.constant0._ZN10layer_norm31ln_parallel_residual_fwd_kernelINS_13Kernel_traitsIf6__halfS2_S2_fjLj1280ELj1ELj4ELj1ELj16ENS_18Kernel_traits_baseILj1280EfS2_S2_S2_fjLj128EEEEELb1ELb0ELb0EEEvNS_9FwdParamsE,"a",@progbits
	.sectionflags	@""
	.align	4
.nv.constant0._ZN10layer_norm31ln_parallel_residual_fwd_kernelINS_13Kernel_traitsIf6__halfS2_S2_fjLj1280ELj1ELj4ELj1ELj16ENS_18Kernel_traits_baseILj1280EfS2_S2_S2_fjLj128EEEEELb1ELb0ELb0EEEvNS_9FwdParamsE:
	.zero		584


//--------------------- .nv.constant0._ZN10layer_norm31ln_parallel_residual_fwd_kernelINS_13Kernel_traitsIf6__halfS2_S2_fjLj1280ELj1ELj4ELj1ELj16ENS_18Kernel_traits_baseILj1280EfS2_S2_S2_fjLj128EEEEELb1ELb0ELb1EEEvNS_9FwdParamsE --------------------------
	.section	.nv.constant0._ZN10layer_norm31ln_parallel_residual_fwd_kernelINS_13Kernel_traitsIf6__halfS2_S2_fjLj1280ELj1ELj4ELj1ELj16ENS_18Kernel_traits_baseILj1280EfS2_S2_S2_fjLj128EEEEELb1ELb0ELb1EEEvNS_9FwdParamsE,"a",@progbits
	.sectionflags	@""
	.align	4
.nv.constant0._ZN10layer_norm31ln_parallel_residual_fwd_kernelINS_13Kernel_traitsIf6__halfS2_S2_fjLj1280ELj1ELj4ELj1ELj16ENS_18Kernel_traits_baseILj1280EfS2_S2_S2_fjLj128EEEEELb1ELb0ELb1EEEvNS_9FwdParamsE:
	.zero		584


//--------------------- .nv.constant0._ZN10layer_norm31ln_parallel_residual_fwd_kernelINS_13Kernel_traitsIf6__halfS2_S2_fjLj1280ELj1ELj4ELj1ELj16ENS_18Kernel_traits_baseILj1280EfS2_S2_S2_fjLj128EEEEELb1ELb1ELb0EEEvNS_9FwdParamsE --------------------------
	.section	.nv.constant0._ZN10layer_norm31ln_parallel_residual_fwd_kernelINS_13Kernel_traitsIf6__halfS2_S2_fjLj1280ELj1ELj4ELj1ELj16ENS_18Kernel_traits_baseILj1280EfS2_S2_S2_fjLj128EEEEELb1ELb1ELb0EEEvNS_9FwdParamsE,"a",@progbits
	.sectionflags	@""
	.align	4
.nv.constant0._ZN10layer_norm31ln_parallel_residual_fwd_kernelINS_13Kernel_traitsIf6__halfS2_S2_fjLj1280ELj1ELj4ELj1ELj16ENS_18Kernel_traits_baseILj1280EfS2_S2_S2_fjLj128EEEEELb1ELb1ELb0EEEvNS_9FwdParamsE:
	.zero		584


//--------------------- .nv.constant0._ZN10layer_norm31ln_parallel_residual_fwd_kernelINS_13Kernel_traitsIf6__halfS2_S2_fjLj1280ELj1ELj4ELj1ELj16ENS_18Kernel_traits_baseILj1280EfS2_S2_S2_fjLj128EEEEELb1ELb1ELb1EEEvNS_9FwdParamsE --------------------------
	.section	.nv.constant0._ZN10layer_norm31ln_parallel_residual_fwd_kernelINS_13Kernel_traitsIf6__halfS2_S2_fjLj1280ELj1ELj4ELj1ELj16ENS_18Kernel_traits_baseILj1280EfS2_S2_S2_fjLj128EEEEELb1ELb1ELb1EEEvNS_9FwdParamsE,"a",@progbits
	.sectionflags	@""
	.align	4
.nv.constant0._ZN10layer_norm31ln_parallel_residual_fwd_kernelINS_13Kernel_traitsIf6__halfS2_S2_fjLj1280ELj1ELj4ELj1ELj16ENS_18Kernel_traits_baseILj1280EfS2_S2_S2_fjLj128EEEEELb1ELb1ELb1EEEvNS_9FwdParamsE:
	.zero		584


//--------------------- .nv.constant0._ZN10layer_norm31ln_parallel_residual_fwd_kernelINS_13Kernel_traitsI6__halfS2_fS2_fjLj1280ELj1ELj4ELj1ELj16ENS_18Kernel_traits_baseILj1280ES2_S2_fS2_fjLj128EEEEELb0ELb0ELb0EEEvNS_9FwdParamsE --------------------------
	.section	.nv.constant0._ZN10layer_norm31ln_parallel_residual_fwd_kernelINS_13Kernel_traitsI6__halfS2_fS2_fjLj1280ELj1ELj4ELj1ELj16ENS_18Kernel_traits_baseILj1280ES2_S2_fS2_fjLj128EEEEELb0ELb0ELb0EEEvNS_9FwdParamsE,"a",@progbits
	.sectionflags	@""
	.align	4
.nv.constant0._ZN10layer_norm31ln_parallel_residual_fwd_kernelINS_13Kernel_traitsI6__halfS2_fS2_fjLj1280ELj1ELj4ELj1ELj16ENS_18Kernel_traits_baseILj1280ES2_S2_fS2_fjLj128EEEEELb0ELb0ELb0EEEvNS_9FwdParamsE:
	.zero		584


//--------------------- .nv.constant0._ZN10layer_norm31ln_parallel_residual_fwd_kernelINS_13Kernel_traitsI6__halfS2_fS2_fjLj1280ELj1ELj4ELj1ELj16ENS_18Kernel_traits_baseILj1280ES2_S2_fS2_fjLj128EEEEELb0ELb0ELb1EEEvNS_9FwdParamsE --------------------------
	.section	.nv.constant0._ZN10layer_norm31ln_parallel_residual_fwd_kernelINS_13Kernel_traitsI6__halfS2_fS2_fjLj1280ELj1ELj4ELj1ELj16ENS_18Kernel_traits_baseILj1280ES2_S2_fS2_fjLj128EEEEELb0ELb0ELb1EEEvNS_9FwdParamsE,"a",@progbits
	.sectionflags	@""
	.align	4
.nv.constant0._ZN10layer_norm31ln_parallel_residual_fwd_kernelINS_13Kernel_traitsI6__halfS2_fS2_fjLj1280ELj1ELj4ELj1ELj16ENS_18Kernel_traits_baseILj1280ES2_S2_fS2_fjLj128EEEEELb0ELb0ELb1EEEvNS_9FwdParamsE:
	.zero		584


//--------------------- .nv.constant0._ZN10layer_norm31ln_parallel_residual_fwd_kernelINS_13Kernel_traitsI6__halfS2_fS2_fjLj1280ELj1ELj4ELj1ELj16ENS_18Kernel_traits_baseILj1280ES2_S2_fS2_fjLj128EEEEELb0ELb1ELb0EEEvNS_9FwdParamsE --------------------------
	.section	.nv.constant0._ZN10layer_norm31ln_parallel_residual_fwd_kernelINS_13Kernel_traitsI6__halfS2_fS2_fjLj1280ELj1ELj4ELj1ELj16ENS_18Kernel_traits_baseILj1280ES2_S2_fS2_fjLj128EEEEELb0ELb1ELb0EEEvNS_9FwdParamsE,"a",@progbits
	.sectionflags	@""
	.align	4
.nv.constant0._ZN10layer_norm31ln_parallel_residual_fwd_kernelINS_13Kernel_traitsI6__halfS2_fS2_fjLj1280ELj1ELj4ELj1ELj16ENS_18Kernel_traits_baseILj1280ES2_S2_fS2_fjLj128EEEEELb0ELb1ELb0EEEvNS_9FwdParamsE:
	.zero		584


//--------------------- .nv.constant0._ZN10layer_norm31ln_parallel_residual_fwd_kernelINS_13Kernel_traitsI6__halfS2_fS2_fjLj1280ELj1ELj4ELj1ELj16ENS_18Kernel_traits_baseILj1280ES2_S2_fS2_fjLj128EEEEELb0ELb1ELb1EEEvNS_9FwdParamsE --------------------------
	.section	.nv.constant0._ZN10layer_norm31ln_parallel_residual_fwd_kernelINS_13Kernel_traitsI6__halfS2_fS2_fjLj1280ELj1ELj4ELj1ELj16ENS_18Kernel_traits_baseILj1280ES2_S2_fS2_fjLj128EEEEELb0ELb1ELb1EEEvNS_9FwdParamsE,"a",@progbits
	.sectionflags	@""
	.align	4
.nv.constant0._ZN10layer_norm31ln_parallel_residual_fwd_kernelINS_13Kernel_traitsI6__halfS2_fS2_fjLj1280ELj1ELj4ELj1ELj16ENS_18Kernel_traits_baseILj1280ES2_S2_fS2_fjLj128EEEEELb0ELb1ELb1EEEvNS_9FwdParamsE:
	.zero		584


//--------------------- .nv.constant0._ZN10layer_norm31ln_parallel_residual_fwd_kernelINS_13Kernel_traitsI6__halfS2_fS2_fjLj1280ELj1ELj4ELj1ELj16ENS_18Kernel_traits_baseILj1280ES2_S2_fS2_fjLj128EEEEELb1ELb0ELb0EEEvNS_9FwdParamsE --------------------------
	.section	.nv.constant0._ZN10layer_norm31ln_parallel_residual_fwd_kernelINS_13Kernel_traitsI6__halfS2_fS2_fjLj1280ELj1ELj4ELj1ELj16ENS_18Kernel_traits_baseILj1280ES2_S2_fS2_fjLj128EEEEELb1ELb0ELb0EEEvNS_9FwdParamsE,"a",@progbits
	.sectionflags	@""
	.align	4
.nv.constant0._ZN10layer_norm31ln_parallel_residual_fwd_kernelINS_13Kernel_traitsI6__halfS2_fS2_fjLj1280ELj1ELj4ELj1ELj16ENS_18Kernel_traits_baseILj1280ES2_S2_fS2_fjLj128EEEEELb1ELb0ELb0EEEvNS_9FwdParamsE:
	.zero		584


//--------------------- .nv.constant0._ZN10layer_norm31ln_parallel_residual_fwd_kernelINS_13Kernel_traitsI6__halfS2_fS2_fjLj1280ELj1ELj4ELj1ELj16ENS_18Kernel_traits_baseILj1280ES2_S2_fS2_fjLj128EEEEELb1ELb0ELb1EEEvNS_9FwdParamsE --------------------------
	.section	.nv.constant0._ZN10layer_norm31ln_parallel_residual_fwd_kernelINS_13Kernel_traitsI6__halfS2_fS2_fjLj1280ELj1ELj4ELj1ELj16ENS_18Kernel_traits_baseILj1280ES2_S2_fS2_fjLj128EEEEELb1ELb0ELb1EEEvNS_9FwdParamsE,"a",@progbits
	.sectionflags	@""
	.align	4
.nv.constant0._ZN10layer_norm31ln_parallel_residual_fwd_kernelINS_13Kernel_traitsI6__halfS2_fS2_fjLj1280ELj1ELj4ELj1ELj16ENS_18Kernel_traits_baseILj1280ES2_S2_fS2_fjLj128EEEEELb1ELb0ELb1EEEvNS_9FwdParamsE:
	.zero		584


//--------------------- .nv.constant0._ZN10layer_norm31ln_parallel_residual_fwd_kernelINS_13Kernel_traitsI6__halfS2_fS2_fjLj1280ELj1ELj4ELj1ELj16ENS_18Kernel_traits_baseILj1280ES2_S2_fS2_fjLj128EEEEELb1ELb1ELb0EEEvNS_9FwdParamsE --------------------------
	.section	.nv.constant0._ZN10layer_norm31ln_parallel_residual_fwd_kernelINS_13Kernel_traitsI6__halfS2_fS2_fjLj1280ELj1ELj4ELj1ELj16ENS_18Kernel_traits_baseILj1280ES2_S2_fS2_fjLj128EEEEELb1ELb1ELb0EEEvNS_9FwdParamsE,"a",@progbits
	.sectionflags	@""
	.align	4
.nv.constant0._ZN10layer_norm31ln_parallel_residual_fwd_kernelINS_13Kernel_traitsI6__halfS2_fS2_fjLj1280ELj1ELj4ELj1ELj16ENS_18Kernel_traits_baseILj1280ES2_S2_fS2_fjLj128EEEEELb1ELb1ELb0EEEvNS_9FwdParamsE:
	.zero		584


//--------------------- .nv.constant0._ZN10layer_norm31ln_parallel_residual_fwd_kernelINS_13Kernel_traitsI6__halfS2_fS2_fjLj1280ELj1ELj4ELj1ELj16ENS_18Kernel_traits_baseILj1280ES2_S2_fS2_fjLj128EEEEELb1ELb1ELb1EEEvNS_9FwdParamsE --------------------------
	.section	.nv.constant0._ZN10layer_norm31ln_parallel_residual_fwd_kernelINS_13Kernel_traitsI6__halfS2_fS2_fjLj1280ELj1ELj4ELj1ELj16ENS_18Kernel_traits_baseILj1280ES2_S2_fS2_fjLj128EEEEELb1ELb1ELb1EEEvNS_9FwdParamsE,"a",@progbits
	.sectionflags	@""
	.align	4
.nv.constant0._ZN10layer_norm31ln_parallel_residual_fwd_kernelINS_13Kernel_traitsI6__halfS2_fS2_fjLj1280ELj1ELj4ELj1ELj16ENS_18Kernel_traits_baseILj1280ES2_S2_fS2_fjLj128EEEEELb1ELb1ELb1EEEvNS_9FwdParamsE:
	.zero		584


//--------------------- .nv.constant0._ZN10layer_norm31ln_parallel_residual_fwd_kernelINS_13Kernel_traitsIf6__halffS2_fjLj1280ELj1ELj4ELj1ELj16ENS_18Kernel_traits_baseILj1280EfS2_fS2_fjLj128EEEEELb0ELb0ELb0EEEvNS_9FwdParamsE --------------------------
	.section	.nv.constant0._ZN10layer_norm31ln_parallel_residual_fwd_kernelINS_13Kernel_traitsIf6__halffS2_fjLj1280ELj1ELj4ELj1ELj16ENS_18Kernel_traits_baseILj1280EfS2_fS2_fjLj128EEEEELb0ELb0ELb0EEEvNS_9FwdParamsE,"a",@progbits
	.sectionflags	@""
	.align	4
.nv.constant0._ZN10layer_norm31ln_parallel_residual_fwd_kernelINS_13Kernel_traitsIf6__halffS2_fjLj1280ELj1ELj4ELj1ELj16ENS_18Kernel_traits_baseILj1280EfS2_fS2_fjLj128EEEEELb0ELb0ELb0EEEvNS_9FwdParamsE:
	.zero		584


//--------------------- .nv.constant0._ZN10layer_norm31ln_parallel_residual_fwd_kernelINS_13Kernel_traitsIf6__halffS2_fjLj1280ELj1ELj4ELj1ELj16ENS_18Kernel_traits_baseILj1280EfS2_fS2_fjLj128EEEEELb0ELb0ELb1EEEvNS_9FwdParamsE --------------------------
	.section	.nv.constant0._ZN10layer_norm31ln_parallel_residual_fwd_kernelINS_13Kernel_traitsIf6__halffS2_fjLj1280ELj1ELj4ELj1ELj16ENS_18Kernel_traits_baseILj1280EfS2_fS2_fjLj128EEEEELb0ELb0ELb1EEEvNS_9FwdParamsE,"a",@progbits
	.sectionflags	@""
	.align	4
.nv.constant0._ZN10layer_norm31ln_parallel_residual_fwd_kernelINS_13Kernel_traitsIf6__halffS2_fjLj1280ELj1ELj4ELj1ELj16ENS_18Kernel_traits_baseILj1280EfS2_fS2_fjLj128EEEEELb0ELb0ELb1EEEvNS_9FwdParamsE:
	.zero		584


//--------------------- .nv.constant0._ZN10layer_norm31ln_parallel_residual_fwd_kernelINS_13Kernel_traitsIf6__halffS2_fjLj1280ELj1ELj4ELj1ELj16ENS_18Kernel_traits_baseILj1280EfS2_fS2_fjLj128EEEEELb0ELb1ELb0EEEvNS_9FwdParamsE --------------------------
	.section	.nv.constant0._ZN10layer_norm31ln_parallel_residual_fwd_kernelINS_13Kernel_traitsIf6__halffS2_fjLj1280ELj1ELj4ELj1ELj16ENS_18Kernel_traits_baseILj1280EfS2_fS2_fjLj128EEEEELb0ELb1ELb0EEEvNS_9FwdParamsE,"a",@progbits
	.sectionflags	@""
	.align	4
.nv.constant0._ZN10layer_norm31ln_parallel_residual_fwd_kernelINS_13Kernel_traitsIf6__halffS2_fjLj1280ELj1ELj4ELj1ELj16ENS_18Kernel_traits_baseILj1280EfS2_fS2_fjLj128EEEEELb0ELb1ELb0EEEvNS_9FwdParamsE:
	.zero		584


//--------------------- .nv.constant0._ZN10layer_norm31ln_parallel_residual_fwd_kernelINS_13Kernel_traitsIf6__halffS2_fjLj1280ELj1ELj4ELj1ELj16ENS_18Kernel_traits_baseILj1280EfS2_fS2_fjLj128EEEEELb0ELb1ELb1EEEvNS_9FwdParamsE --------------------------
	.section	.nv.constant0._ZN10layer_norm31ln_parallel_residual_fwd_kernelINS_13Kernel_traitsIf6__halffS2_fjLj1280ELj1ELj4ELj1ELj16ENS_18Kernel_traits_baseILj1280EfS2_fS2_fjLj128EEEEELb0ELb1ELb1EEEvNS_9FwdParamsE,"a",@progbits
	.sectionflags	@""
	.align	4
.nv.constant0._ZN10layer_norm31ln_parallel_residual_fwd_kernelINS_13Kernel_traitsIf6__halffS2_fjLj1280ELj1ELj4ELj1ELj16ENS_18Kernel_traits_baseILj1280EfS2_fS2_fjLj128EEEEELb0ELb1ELb1EEEvNS_9FwdParamsE:
	.zero		584


//--------------------- .nv.constant0._ZN10layer_norm31ln_parallel_residual_fwd_kernelINS_13Kernel_traitsIf6__halffS2_fjLj1280ELj1ELj4ELj1ELj16ENS_18Kernel_traits_baseILj1280EfS2_fS2_fjLj128EEEEELb1ELb0ELb0EEEvNS_9FwdParamsE --------------------------
	.section	.nv.constant0._ZN10layer_norm31ln_parallel_residual_fwd_kernelINS_13Kernel_traitsIf6__halffS2_fjLj1280ELj1ELj4ELj1ELj16ENS_18Kernel_traits_baseILj1280EfS2_fS2_fjLj128EEEEELb1ELb0ELb0EEEvNS_9FwdParamsE,"a",@progbits
	.sectionflags	@""
	.align	4
.nv.constant0._ZN10layer_norm31ln_parallel_residual_fwd_kernelINS_13Kernel_traitsIf6__halffS2_fjLj1280ELj1ELj4ELj1ELj16ENS_18Kernel_traits_baseILj1280EfS2_fS2_fjLj128EEEEELb1ELb0ELb0EEEvNS_9FwdParamsE:
	.zero		584


//--------------------- .nv.constant0._ZN10layer_norm31ln_parallel_residual_fwd_kernelINS_13Kernel_traitsIf6__halffS2_fjLj1280ELj1ELj4ELj1ELj16ENS_18Kernel_traits_baseILj1280EfS2_fS2_fjLj128EEEEELb1ELb0ELb1EEEvNS_9FwdParamsE --------------------------
	.section	.nv.constant0._ZN10layer_norm31ln_parallel_residual_fwd_kernelINS_13Kernel_traitsIf6__halffS2_fjLj1280ELj1ELj4ELj1ELj16ENS_18Kernel_traits_baseILj1280EfS2_fS2_fjLj128EEEEELb1ELb0ELb1EEEvNS_9FwdParamsE,"a",@progbits
	.sectionflags	@""
	.align	4
.nv.constant0._ZN10layer_norm31ln_parallel_residual_fwd_kernelINS_13Kernel_traitsIf6__halffS2_fjLj1280ELj1ELj4ELj1ELj16ENS_18Kernel_traits_baseILj1280EfS2_fS2_fjLj128EEEEELb1ELb0ELb1EEEvNS_9FwdParamsE:
	.zero		584


//--------------------- .nv.constant0._ZN10layer_norm31ln_parallel_residual_fwd_kernelINS_13Kernel_traitsIf6__halffS2_fjLj1280ELj1ELj4ELj1ELj16ENS_18Kernel_traits_baseILj1280EfS2_fS2_fjLj128EEEEELb1ELb1ELb0EEEvNS_9FwdParamsE --------------------------
	.section	.nv.constant0._ZN10layer_norm31ln_parallel_residual_fwd_kernelINS_13Kernel_traitsIf6__halffS2_fjLj1280ELj1ELj4ELj1ELj16ENS_18Kernel_traits_baseILj1280EfS2_fS2_fjLj128EEEEELb1ELb1ELb0EEEvNS_9FwdParamsE,"a",@progbits
	.sectionflags	@""
	.align	4
.nv.constant0._ZN10layer_norm31ln_parallel_residual_fwd_kernelINS_13Kernel_traitsIf6__halffS2_fjLj1280ELj1ELj4ELj1ELj16ENS_18Kernel_traits_baseILj1280EfS2_fS2_fjLj128EEEEELb1ELb1ELb0EEEvNS_9FwdParamsE:
	.zero		584


//--------------------- .nv.constant0._ZN10layer_norm31ln_parallel_residual_fwd_kernelINS_13Kernel_traitsIf6__halffS2_fjLj1280ELj1ELj4ELj1ELj16ENS_18Kernel_traits_baseILj1280EfS2_fS2_fjLj128EEEEELb1ELb1ELb1EEEvNS_9FwdParamsE --------------------------
	.section	.nv.constant0._ZN10layer_norm31ln_parallel_residual_fwd_kernelINS_13Kernel_traitsIf6__halffS2_fjLj1280ELj1ELj4ELj1ELj16ENS_18Kernel_traits_baseILj1280EfS2_fS2_fjLj128EEEEELb1ELb1ELb1EEEvNS_9FwdParamsE,"a",@progbits
	.sectionflags	@""
	.align	4
.nv.constant0._ZN10layer_norm31ln_parallel_residual_fwd_kernelINS_13Kernel_traitsIf6__halffS2_fjLj1280ELj1ELj4ELj1ELj16ENS_18Kernel_traits_baseILj1280EfS2_fS2_fjLj128EEEEELb1ELb1ELb1EEEvNS_9FwdParamsE:
	.zero		584


//--------------------- .nv.constant0._ZN10layer_norm31ln_parallel_residual_fwd_kernelINS_13Kernel_traitsI6__halfffffjLj1280ELj1ELj4ELj1ELj16ENS_18Kernel_traits_baseILj1280ES2_ffffjLj128EEEEELb0ELb0ELb0EEEvNS_9FwdParamsE --------------------------
	.section	.nv.constant0._ZN10layer_norm31ln_parallel_residual_fwd_kernelINS_13Kernel_traitsI6__halfffffjLj1280ELj1ELj4ELj1ELj16ENS_18Kernel_traits_baseILj1280ES2_ffffjLj128EEEEELb0ELb0ELb0EEEvNS_9FwdParamsE,"a",@progbits
	.sectionflags	@""
	.align	4
.nv.constant0._ZN10layer_norm31ln_parallel_residual_fwd_kernelINS_13Kernel_traitsI6__halfffffjLj1280ELj1ELj4ELj1ELj16ENS_18Kernel_traits_baseILj1280ES2_ffffjLj128EEEEELb0ELb0ELb0EEEvNS_9FwdParamsE:
	.zero		584


//--------------------- .nv.constant0._ZN10layer_norm31ln_parallel_residual_fwd_kernelINS_13Kernel_traitsI6__halfffffjLj1280ELj1ELj4ELj1ELj16ENS_18Kernel_traits_baseILj1280ES2_ffffjLj128EEEEELb0ELb0ELb1EEEvNS_9FwdParamsE --------------------------
	.section	.nv.constant0._ZN10layer_norm31ln_parallel_residual_fwd_kernelINS_13Kernel_traitsI6__halfffffjLj1280ELj1ELj4ELj1ELj16ENS_18Kernel_traits_baseILj1280ES2_ffffjLj128EEEEELb0ELb0ELb1EEEvNS_9FwdParamsE,"a",@progbits
	.sectionflags	@""
	.align	4
.nv.constant0._ZN10layer_norm31ln_parallel_residual_fwd_kernelINS_13Kernel_traitsI6__halfffffjLj1280ELj1ELj4ELj1ELj16ENS_18Kernel_traits_baseILj1280ES2_ffffjLj128EEEEELb0ELb0ELb1EEEvNS_9FwdParamsE:
	.zero		584


//--------------------- .nv.constant0._ZN10layer_norm31ln_parallel_residual_fwd_kernelINS_13Kernel_traitsI6__halfffffjLj1280ELj1ELj4ELj1ELj16ENS_18Kernel_traits_baseILj1280ES2_ffffjLj128EEEEELb0ELb1ELb0EEEvNS_9FwdParamsE --------------------------
	.section	.nv.constant0._ZN10layer_norm31ln_parallel_residual_fwd_kernelINS_13Kernel_traitsI6__halfffffjLj1280ELj1ELj4ELj1ELj16ENS_18Kernel_traits_baseILj1280ES2_ffffjLj128EEEEELb0ELb1ELb0EEEvNS_9FwdParamsE,"a",@progbits
	.sectionflags	@""
	.align	4
.nv.constant0._ZN10layer_norm31ln_parallel_residual_fwd_kernelINS_13Kernel_traitsI6__halfffffjLj1280ELj1ELj4ELj1ELj16ENS_18Kernel_traits_baseILj1280ES2_ffffjLj128EEEEELb0ELb1ELb0EEEvNS_9FwdParamsE:
	.zero		584


//--------------------- .nv.constant0._ZN10layer_norm31ln_parallel_residual_fwd_kernelINS_13Kernel_traitsI6__halfffffjLj1280ELj1ELj4ELj1ELj16ENS_18Kernel_traits_baseILj1280ES2_ffffjLj128EEEEELb0ELb1ELb1EEEvNS_9FwdParamsE --------------------------
	.section	.nv.constant0._ZN10layer_norm31ln_parallel_residual_fwd_kernelINS_13Kernel_traitsI6__halfffffjLj1280ELj1ELj4ELj1ELj16ENS_18Kernel_traits_baseILj1280ES2_ffffjLj128EEEEELb0ELb1ELb1EEEvNS_9FwdParamsE,"a",@progbits
	.sectionflags	@""
	.align	4
.nv.constant0._ZN10layer_norm31ln_parallel_residual_fwd_kernelINS_13Kernel_traitsI6__halfffffjLj1280ELj1ELj4ELj1ELj16ENS_18Kernel_traits_baseILj1280ES2_ffffjLj128EEEEELb0ELb1ELb1EEEvNS_9FwdParamsE:
	.zero		584


//--------------------- .nv.constant0._ZN10layer_norm31ln_parallel_residual_fwd_kernelINS_13Kernel_traitsI6__halfffffjLj1280ELj1ELj4ELj1ELj16ENS_18Kernel_traits_baseILj1280ES2_ffffjLj128EEEEELb1ELb0ELb0EEEvNS_9FwdParamsE --------------------------
	.section	.nv.constant0._ZN10layer_norm31ln_parallel_residual_fwd_kernelINS_13Kernel_traitsI6__halfffffjLj1280ELj1ELj4ELj1ELj16ENS_18Kernel_traits_baseILj1280ES2_ffffjLj128EEEEELb1ELb0ELb0EEEvNS_9FwdParamsE,"a",@progbits
	.sectionflags	@""
	.align	4
.nv.constant0._ZN10layer_norm31ln_parallel_residual_fwd_kernelINS_13Kernel_traitsI6__halfffffjLj1280ELj1ELj4ELj1ELj16ENS_18Kernel_traits_baseILj1280ES2_ffffjLj128EEEEELb1ELb0ELb0EEEvNS_9FwdParamsE:
	.zero		584


//--------------------- .nv.constant0._ZN10layer_norm31ln_parallel_residual_fwd_kernelINS_13Kernel_traitsI6__halfffffjLj1280ELj1ELj4ELj1ELj16ENS_18Kernel_traits_baseILj1280ES2_ffffjLj128EEEEELb1ELb0ELb1EEEvNS_9FwdParamsE --------------------------
	.section	.nv.constant0._ZN10layer_norm31ln_parallel_residual_fwd_kernelINS_13Kernel_traitsI6__halfffffjLj1280ELj1ELj4ELj1ELj16ENS_18Kernel_traits_baseILj1280ES2_ffffjLj128EEEEELb1ELb0ELb1EEEvNS_9FwdParamsE,"a",@progbits
	.sectionflags	@""
	.align	4
.nv.constant0._ZN10layer_norm31ln_parallel_residual_fwd_kernelINS_13Kernel_traitsI6__halfffffjLj1280ELj1ELj4ELj1ELj16ENS_18Kernel_traits_baseILj1280ES2_ffffjLj128EEEEELb1ELb0ELb1EEEvNS_9FwdParamsE:
	.zero		584


//--------------------- .nv.constant0._ZN10layer_norm31ln_parallel_residual_fwd_kernelINS_13Kernel_traitsI6__halfffffjLj1280ELj1ELj4ELj1ELj16ENS_18Kernel_traits_baseILj1280ES2_ffffjLj128EEEEELb1ELb1ELb0EEEvNS_9FwdParamsE --------------------------
	.section	.nv.constant0._ZN10layer_norm31ln_parallel_residual_fwd_kernelINS_13Kernel_traitsI6__halfffffjLj1280ELj1ELj4ELj1ELj16ENS_18Kernel_traits_baseILj1280ES2_ffffjLj128EEEEELb1ELb1ELb0EEEvNS_9FwdParamsE,"a",@progbits
	.sectionflags	@""
	.align	4
.nv.constant0._ZN10layer_norm31ln_parallel_residual_fwd_kernelINS_13Kernel_traitsI6__halfffffjLj1280ELj1ELj4ELj1ELj16ENS_18Kernel_traits_baseILj1280ES2_ffffjLj128EEEEELb1ELb1ELb0EEEvNS_9FwdParamsE:
	.zero		584


//--------------------- .nv.constant0._ZN10layer_norm31ln_parallel_residual_fwd_kernelINS_13Kernel_traitsI6__halfffffjLj1280ELj1ELj4ELj1ELj16ENS_18Kernel_traits_baseILj1280ES2_ffffjLj128EEEEELb1ELb1ELb1EEEvNS_9FwdParamsE --------------------------
	.section	.nv.constant0._ZN10layer_norm31ln_parallel_residual_fwd_kernelINS_13Kernel_traitsI6__halfffffjLj1280ELj1ELj4ELj1ELj16ENS_18Kernel_traits_baseILj1280ES2_ffffjLj128EEEEELb1ELb1ELb1EEEvNS_9FwdParamsE,"a",@progbits
	.sectionflags	@""
	.align	4
.nv.constant0._ZN10layer_norm31ln_parallel_residual_fwd_kernelINS_13Kernel_traitsI6__halfffffjLj1280ELj1ELj4ELj1ELj16ENS_18Kernel_traits_baseILj1280ES2_ffffjLj128EEEEELb1ELb1ELb1EEEvNS_9FwdParamsE:
	.zero		584


//--------------------- .nv.constant0._ZN10layer_norm31ln_parallel_residual_fwd_kernelINS_13Kernel_traitsIfffffjLj1280ELj1ELj4ELj1ELj16ENS_18Kernel_traits_baseILj1280EfffffjLj128EEEEELb0ELb0ELb0EEEvNS_9FwdParamsE --------------------------
	.section	.nv.constant0._ZN10layer_norm31ln_parallel_residual_fwd_kernelINS_13Kernel_traitsIfffffjLj1280ELj1ELj4ELj1ELj16ENS_18Kernel_traits_baseILj1280EfffffjLj128EEEEELb0ELb0ELb0EEEvNS_9FwdParamsE,"a",@progbits
	.sectionflags	@""
	.align	4
.nv.constant0._ZN10layer_norm31ln_parallel_residual_fwd_kernelINS_13Kernel_traitsIfffffjLj1280ELj1ELj4ELj1ELj16ENS_18Kernel_traits_baseILj1280EfffffjLj128EEEEELb0ELb0ELb0EEEvNS_9FwdParamsE:
	.zero		584


//--------------------- .nv.constant0._ZN10layer_norm31ln_parallel_residual_fwd_kernelINS_13Kernel_traitsIfffffjLj1280ELj1ELj4ELj1ELj16ENS_18Kernel_traits_baseILj1280EfffffjLj128EEEEELb0ELb0ELb1EEEvNS_9FwdParamsE --------------------------
	.section	.nv.constant0._ZN10layer_norm31ln_parallel_residual_fwd_kernelINS_13Kernel_traitsIfffffjLj1280ELj1ELj4ELj1ELj16ENS_18Kernel_traits_baseILj1280EfffffjLj128EEEEELb0ELb0ELb1EEEvNS_9FwdParamsE,"a",@progbits
	.sectionflags	@""
	.align	4
.nv.constant0._ZN10layer_norm31ln_parallel_residual_fwd_kernelINS_13Kernel_traitsIfffffjLj1280ELj1ELj4ELj1ELj16ENS_18Kernel_traits_baseILj1280EfffffjLj128EEEEELb0ELb0ELb1EEEvNS_9FwdParamsE:
	.zero		584


//--------------------- .nv.constant0._ZN10layer_norm31ln_parallel_residual_fwd_kernelINS_13Kernel_traitsIfffffjLj1280ELj1ELj4ELj1ELj16ENS_18Kernel_traits_baseILj1280EfffffjLj128EEEEELb0ELb1ELb0EEEvNS_9FwdParamsE --------------------------
	.section	.nv.constant0._ZN10layer_norm31ln_parallel_residual_fwd_kernelINS_13Kernel_traitsIfffffjLj1280ELj1ELj4ELj1ELj16ENS_18Kernel_traits_baseILj1280EfffffjLj128EEEEELb0ELb1ELb0EEEvNS_9FwdParamsE,"a",@progbits
	.sectionflags	@""
	.align	4
.nv.constant0._ZN10layer_norm31ln_parallel_residual_fwd_kernelINS_13Kernel_traitsIfffffjLj1280ELj1ELj4ELj1ELj16ENS_18Kernel_traits_baseILj1280EfffffjLj128EEEEELb0ELb1ELb0EEEvNS_9FwdParamsE:
	.zero		584


//--------------------- .nv.constant0._ZN10layer_norm31ln_parallel_residual_fwd_kernelINS_13Kernel_traitsIfffffjLj1280ELj1ELj4ELj1ELj16ENS_18Kernel_traits_baseILj1280EfffffjLj128EEEEELb0ELb1ELb1EEEvNS_9FwdParamsE --------------------------
	.section	.nv.constant0._ZN10layer_norm31ln_parallel_residual_fwd_kernelINS_13Kernel_traitsIfffffjLj1280ELj1ELj4ELj1ELj16ENS_18Kernel_traits_baseILj1280EfffffjLj128EEEEELb0ELb1ELb1EEEvNS_9FwdParamsE,"a",@progbits
	.sectionflags	@""
	.align	4
.nv.constant0._ZN10layer_norm31ln_parallel_residual_fwd_kernelINS_13Kernel_traitsIfffffjLj1280ELj1ELj4ELj1ELj16ENS_18Kernel_traits_baseILj1280EfffffjLj128EEEEELb0ELb1ELb1EEEvNS_9FwdParamsE:
	.zero		584


//--------------------- .nv.constant0._ZN10layer_norm31ln_parallel_residual_fwd_kernelINS_13Kernel_traitsIfffffjLj1280ELj1ELj4ELj1ELj16ENS_18Kernel_traits_baseILj1280EfffffjLj128EEEEELb1ELb0ELb0EEEvNS_9FwdParamsE --------------------------
	.section	.nv.constant0._ZN10layer_norm31ln_parallel_residual_fwd_kernelINS_13Kernel_traitsIfffffjLj1280ELj1ELj4ELj1ELj16ENS_18Kernel_traits_baseILj1280EfffffjLj128EEEEELb1ELb0ELb0EEEvNS_9FwdParamsE,"a",@progbits
	.sectionflags	@""
	.align	4
.nv.constant0._ZN10layer_norm31ln_parallel_residual_fwd_kernelINS_13Kernel_traitsIfffffjLj1280ELj1ELj4ELj1ELj16ENS_18Kernel_traits_baseILj1280EfffffjLj128EEEEELb1ELb0ELb0EEEvNS_9FwdParamsE:
	.zero		584


//--------------------- .nv.constant0._ZN10layer_norm31ln_parallel_residual_fwd_kernelINS_13Kernel_traitsIfffffjLj1280ELj1ELj4ELj1ELj16ENS_18Kernel_traits_baseILj1280EfffffjLj128EEEEELb1ELb0ELb1EEEvNS_9FwdParamsE --------------------------
	.section	.nv.constant0._ZN10layer_norm31ln_parallel_residual_fwd_kernelINS_13Kernel_traitsIfffffjLj1280ELj1ELj4ELj1ELj16ENS_18Kernel_traits_baseILj1280EfffffjLj128EEEEELb1ELb0ELb1EEEvNS_9FwdParamsE,"a",@progbits
	.sectionflags	@""
	.align	4
.nv.constant0._ZN10layer_norm31ln_parallel_residual_fwd_kernelINS_13Kernel_traitsIfffffjLj1280ELj1ELj4ELj1ELj16ENS_18Kernel_traits_baseILj1280EfffffjLj128EEEEELb1ELb0ELb1EEEvNS_9FwdParamsE:
	.zero		584


//--------------------- .nv.constant0._ZN10layer_norm31ln_parallel_residual_fwd_kernelINS_13Kernel_traitsIfffffjLj1280ELj1ELj4ELj1ELj16ENS_18Kernel_traits_baseILj1280EfffffjLj128EEEEELb1ELb1ELb0EEEvNS_9FwdParamsE --------------------------
	.section	.nv.constant0._ZN10layer_norm31ln_parallel_residual_fwd_kernelINS_13Kernel_traitsIfffffjLj1280ELj1ELj4ELj1ELj16ENS_18Kernel_traits_baseILj1280EfffffjLj128EEEEELb1ELb1ELb0EEEvNS_9FwdParamsE,"a",@progbits
	.sectionflags	@""
	.align	4
.nv.constant0._ZN10layer_norm31ln_parallel_residual_fwd_kernelINS_13Kernel_traitsIfffffjLj1280ELj1ELj4ELj1ELj16ENS_18Kernel_traits_baseILj1280EfffffjLj128EEEEELb1ELb1ELb0EEEvNS_9FwdParamsE:
	.zero		584


//--------------------- .nv.constant0._ZN10layer_norm31ln_parallel_residual_fwd_kernelINS_13Kernel_traitsIfffffjLj1280ELj1ELj4ELj1ELj16ENS_18Kernel_traits_baseILj1280EfffffjLj128EEEEELb1ELb1ELb1EEEvNS_9FwdParamsE --------------------------
	.section	.nv.constant0._ZN10layer_norm31ln_parallel_residual_fwd_kernelINS_13Kernel_traitsIfffffjLj1280ELj1ELj4ELj1ELj16ENS_18Kernel_traits_baseILj1280EfffffjLj128EEEEELb1ELb1ELb1EEEvNS_9FwdParamsE,"a",@progbits
	.sectionflags	@""
	.align	4
.nv.constant0._ZN10layer_norm31ln_parallel_residual_fwd_kernelINS_13Kernel_traitsIfffffjLj1280ELj1ELj4ELj1ELj16ENS_18Kernel_traits_baseILj1280EfffffjLj128EEEEELb1ELb1ELb1EEEvNS_9FwdParamsE:
	.zero		584


//--------------------- .text._ZN10layer_norm31ln_parallel_residual_fwd_kernelINS_13Kernel_traitsI13__nv_bfloat16S2_S2_S2_fjLj1280ELj1ELj4ELj1ELj16ENS_18Kernel_traits_baseILj1280ES2_S2_S2_S2_fjLj128EEEEELb0ELb0ELb0EEEvNS_9FwdParamsE --------------------------
	.section	.text._ZN10layer_norm31ln_parallel_residual_fwd_kernelINS_13Kernel_traitsI13__nv_bfloat16S2_S2_S2_fjLj1280ELj1ELj4ELj1ELj16ENS_18Kernel_traits_baseILj1280ES2_S2_S2_S2_fjLj128EEEEELb0ELb0ELb0EEEvNS_9FwdParamsE,"ax",@progbits
	.sectioninfo	@"SHI_REGISTERS=240"
	.align	128
        .global         _ZN10layer_norm31ln_parallel_residual_fwd_kernelINS_13Kernel_traitsI13__nv_bfloat16S2_S2_S2_fjLj1280ELj1ELj4ELj1ELj16ENS_18Kernel_traits_baseILj1280ES2_S2_S2_S2_fjLj128EEEEELb0ELb0ELb0EEEvNS_9FwdParamsE
        .type           _ZN10layer_norm31ln_parallel_residual_fwd_kernelINS_13Kernel_traitsI13__nv_bfloat16S2_S2_S2_fjLj1280ELj1ELj4ELj1ELj16ENS_18Kernel_traits_baseILj1280ES2_S2_S2_S2_fjLj128EEEEELb0ELb0ELb0EEEvNS_9FwdParamsE,@function
        .size           _ZN10layer_norm31ln_parallel_residual_fwd_kernelINS_13Kernel_traitsI13__nv_bfloat16S2_S2_S2_fjLj1280ELj1ELj4ELj1ELj16ENS_18Kernel_traits_baseILj1280ES2_S2_S2_S2_fjLj128EEEEELb0ELb0ELb0EEEvNS_9FwdParamsE,(.L_x_32978 - _ZN10layer_norm31ln_parallel_residual_fwd_kernelINS_13Kernel_traitsI13__nv_bfloat16S2_S2_S2_fjLj1280ELj1ELj4ELj1ELj16ENS_18Kernel_traits_baseILj1280ES2_S2_S2_S2_fjLj128EEEEELb0ELb0ELb0EEEvNS_9FwdParamsE)
        .other          _ZN10layer_norm31ln_parallel_residual_fwd_kernelINS_13Kernel_traitsI13__nv_bfloat16S2_S2_S2_fjLj1280ELj1ELj4ELj1ELj16ENS_18Kernel_traits_baseILj1280ES2_S2_S2_S2_fjLj128EEEEELb0ELb0ELb0EEEvNS_9FwdParamsE,@"STO_CUDA_ENTRY STV_DEFAULT"
_ZN10layer_norm31ln_parallel_residual_fwd_kernelINS_13Kernel_traitsI13__nv_bfloat16S2_S2_S2_fjLj1280ELj1ELj4ELj1ELj16ENS_18Kernel_traits_baseILj1280ES2_S2_S2_S2_fjLj128EEEEELb0ELb0ELb0EEEvNS_9FwdParamsE:
.text._ZN10layer_norm31ln_parallel_residual_fwd_kernelINS_13Kernel_traitsI13__nv_bfloat16S2_S2_S2_fjLj1280ELj1ELj4ELj1ELj16ENS_18Kernel_traits_baseILj1280ES2_S2_S2_S2_fjLj128EEEEELb0ELb0ELb0EEEvNS_9FwdParamsE:
[----:B------:R-:W-:Y:S02]  /*0000*/  IMAD.MOV.U32 R1, RZ, RZ, c[0x0][0x28] ;  /* 0x00000a00ff017624 */ /* 0x000fe400078e00ff */
[----:B------:R-:W0:Y:S01]  /*0010*/  S2R R2, SR_TID.X ;  /* 0x0000000000027919 */ /* 0x000e220000002100 */
[----:B------:R-:W-:Y:S01]  /*0020*/  IMAD.MOV.U32 R0, RZ, RZ, c[0x0][0x168] ;  /* 0x00005a00ff007624 */ /* 0x000fe200078e00ff */
[----:B------:R-:W-:Y:S01]  /*0030*/  LOP3.LUT R12, R12, 0xfffffff7, RZ, 0xc0, !PT ;  /* 0xfffffff70c0c7812 */ /* 0x000fe200078ec0ff */
[----:B------:R-:W-:Y:S01]  /*0040*/  ULDC.64 UR4, c[0x0][0x118] ;  /* 0x0000460000047ab9 */ /* 0x000fe20000000a00 */
[----:B------:R-:W1:Y:S01]  /*0050*/  S2R R175, SR_CTAID.X ;  /* 0x0000000000af7919 */ /* 0x000e620000002500 */
[----:B------:R-:W-:Y:S01]  /*0060*/  BSSY B0, `(.L_x_0) ;  /* 0x0000027000007945 */ /* 0x000fe20003800000 */
[----:B------:R-:W-:-:S04]  /*0070*/  SHF.R.S32.HI R0, RZ, 0x1f, R0 ;  /* 0x0000001fff007819 */ /* 0x000fc80000011400 */
[----:B------:R-:W-:Y:S02]  /*0080*/  LEA.HI R0, R0, c[0x0][0x168], RZ, 0x3 ;  /* 0x00005a0000007a11 */ /* 0x000fe400078f18ff */
[C---:B0-----:R-:W-:Y:S02]  /*0090*/  LOP3.LUT R3, R2.reuse, 0x1f, RZ, 0xc, !PT ;  /* 0x0000001f02037812 */ /* 0x041fe400078e0cff */
[----:B------:R-:W-:Y:S02]  /*00a0*/  LOP3.LUT R56, R2, 0x1f, RZ, 0xc0, !PT ;  /* 0x0000001f02387812 */ /* 0x000fe400078ec0ff */
[----:B------:R-:W-:-:S04]  /*00b0*/  LEA.HI.SX32 R42, R0, R3, 0x1d ;  /* 0x00000003002a7211 */ /* 0x000fc800078feaff */
[C---:B------:R-:W-:Y:S02]  /*00c0*/  ISETP.GE.U32.AND P6, PT, R42.reuse, 0x40, PT ;  /* 0x000000402a00780c */ /* 0x040fe40003fc6070 */
[C---:B------:R-:W-:Y:S02]  /*00d0*/  ISETP.GE.U32.AND P5, PT, R42.reuse, 0x60, PT ;  /* 0x000000602a00780c */ /* 0x040fe40003fa6070 */
[C---:B------:R-:W-:Y:S02]  /*00e0*/  LOP3.LUT P0, RZ, R42.reuse, 0xffffffe0, RZ, 0xc0, !PT ;  /* 0xffffffe02aff7812 */ /* 0x040fe4000780c0ff */
[----:B------:R-:W-:-:S07]  /*00f0*/  ISETP.GE.U32.AND P4, PT, R42, 0x80, PT ;  /* 0x000000802a00780c */ /* 0x000fce0003f86070 */
[----:B------:R-:W-:-:S04]  /*0100*/  @P6 LOP3.LUT R12, R12, 0x8, RZ, 0xfc, !PT ;  /* 0x000000080c0c6812 */ /* 0x000fc800078efcff */
[----:B------:R-:W-:-:S04]  /*0110*/  LOP3.LUT R12, R12, 0xfffffffb, RZ, 0xc0, !PT ;  /* 0xfffffffb0c0c7812 */ /* 0x000fc800078ec0ff */
[----:B------:R-:W-:-:S04]  /*0120*/  @P5 LOP3.LUT R12, R12, 0x4, RZ, 0xfc, !PT ;  /* 0x000000040c0c5812 */ /* 0x000fc800078efcff */
[----:B------:R-:W-:-:S04]  /*0130*/  LOP3.LUT R12, R12, 0xfffffffd, RZ, 0xc0, !PT ;  /* 0xfffffffd0c0c7812 */ /* 0x000fc800078ec0ff */
[----:B------:R-:W-:Y:S01]  /*0140*/  @P4 LOP3.LUT R12, R12, 0x2, RZ, 0xfc, !PT ;  /* 0x000000020c0c4812 */ /* 0x000fe200078efcff */
[----:B------:R-:W-:Y:S05]  /*0150*/  @!P0 BRA `(.L_x_1) ;  /* 0x0000017000008947 */ /* 0x000fea0003800000 */
[----:B-1----:R-:W-:Y:S01]  /*0160*/  ISETP.NE.U32.AND P1, PT, RZ, c[0x0][0x218], PT ;  /* 0x00008600ff007a0c */ /* 0x002fe20003f25070 */
[C---:B------:R-:W-:Y:S01]  /*0170*/  IMAD.SHL.U32 R16, R56.reuse, 0x10, RZ ;  /* 0x0000001038107824 */ /* 0x040fe200078e00ff */
[----:B------:R-:W-:Y:S02]  /*0180*/  ISETP.NE.U32.AND P2, PT, RZ, c[0x0][0x220], PT ;  /* 0x00008800ff007a0c */ /* 0x000fe40003f45070 */
[----:B------:R-:W-:Y:S02]  /*0190*/  ISETP.NE.AND.EX P1, PT, RZ, c[0x0][0x21c], PT, P1 ;  /* 0x00008700ff007a0c */ /* 0x000fe40003f25310 */
[----:B------:R-:W-:Y:S02]  /*01a0*/  ISETP.NE.AND.EX P2, PT, RZ, c[0x0][0x224], PT, P2 ;  /* 0x00008900ff007a0c */ /* 0x000fe40003f45320 */
[----:B------:R-:W-:-:S09]  /*01b0*/  SHF.L.U64.HI R0, R56, 0x4, RZ ;  /* 0x0000000438007819 */ /* 0x000fd200000102ff */
[----:B------:R-:W-:-:S04]  /*01c0*/  @P1 LEA R10, P3, R56, c[0x0][0x218], 0x4 ;  /* 0x00008600380a1a11 */ /* 0x000fc800078620ff */
[----:B------:R-:W-:Y:S02]  /*01d0*/  @P1 LEA.HI.X R11, R56, c[0x0][0x21c], RZ, 0x4, P3 ;  /* 0x00008700380b1a11 */ /* 0x000fe400018f24ff */
[----:B------:R-:W-:Y:S01]  /*01e0*/  @P2 IADD3 R6, P3, R16, c[0x0][0x220], RZ ;  /* 0x0000880010062a10 */ /* 0x000fe20007f7e0ff */
[----:B------:R-:W-:-:S03]  /*01f0*/  IMAD.MOV.U32 R33, RZ, RZ, 0x10 ;  /* 0x00000010ff217424 */ /* 0x000fc600078e00ff */
[----:B------:R-:W-:Y:S01]  /*0200*/  @P2 IADD3.X R7, R0, c[0x0][0x224], RZ, P3, !PT ;  /* 0x0000890000072a10 */ /* 0x000fe20001ffe4ff */
[----:B------:R-:W5:Y:S01]  /*0210*/  @P1 LDG.E.128 R8, [R10.64] ;  /* 0x000000040a081981 */ /* 0x000f62000c1e1d00 */
[----:B------:R-:W-:Y:S01]  /*0220*/  IADD3 R16, P3, R16, c[0x0][0x1b8], RZ ;  /* 0x00006e0010107a10 */ /* 0x000fe20007f7e0ff */
[----:B------:R-:W-:-:S03]  /*0230*/  IMAD.WIDE.U32 R32, R56, R33, c[0x0][0x1b0] ;  /* 0x00006c0038207625 */ /* 0x000fc600078e0021 */
[----:B------:R-:W-:Y:S01]  /*0240*/  IADD3.X R17, R0, c[0x0][0x1bc], RZ, P3, !PT ;  /* 0x00006f0000117a10 */ /* 0x000fe20001ffe4ff */
[----:B------:R-:W5:Y:S04]  /*0250*/  @P2 LDG.E.128 R4, [R6.64] ;  /* 0x0000000406042981 */ /* 0x000f68000c1e1d00 */
[----:B------:R-:W5:Y:S04]  /*0260*/  LDG.E.128 R32, [R32.64] ;  /* 0x0000000420207981 */ /* 0x000f68000c1e1d00 */
[----:B------:R-:W5:Y:S01]  /*0270*/  LDG.E.128 R16, [R16.64] ;  /* 0x0000000410107981 */ /* 0x000f62000c1e1d00 */
[----:B------:R-:W-:Y:S01]  /*0280*/  LOP3.LUT R56, R56, 0x20, RZ, 0xfc, !PT ;  /* 0x0000002038387812 */ /* 0x000fe200078efcff */
[----:B------:R-:W-:Y:S01]  /*0290*/  @!P1 CS2R R8, SRZ ;  /* 0x0000000000089805 */ /* 0x000fe2000001ff00 */
[----:B------:R-:W-:Y:S01]  /*02a0*/  @!P1 CS2R R10, SRZ ;  /* 0x00000000000a9805 */ /* 0x000fe2000001ff00 */
[----:B------:R-:W-:Y:S01]  /*02b0*/  @!P2 CS2R R4, SRZ ;  /* 0x000000000004a805 */ /* 0x000fe2000001ff00 */
[----:B------:R-:W-:-:S02]  /*02c0*/  @!P2 CS2R R6, SRZ ;  /* 0x000000000006a805 */ /* 0x000fc4000001ff00 */
.L_x_1:
[----:B-1----:R-:W-:Y:S05]  /*02d0*/  BSYNC B0 ;  /* 0x0000000000007941 */ /* 0x002fea0003800000 */
.L_x_0:
[----:B------:R-:W-:Y:S01]  /*02e0*/  BSSY B0, `(.L_x_2) ;  /* 0x0000019000007945 */ /* 0x000fe20003800000 */
[----:B------:R-:W-:Y:S05]  /*02f0*/  @!P6 BRA `(.L_x_3) ;  /* 0x000001700000e947 */ /* 0x000fea0003800000 */
[----:B------:R-:W-:Y:S01]  /*0300*/  ISETP.NE.U32.AND P1, PT, RZ, c[0x0][0x218], PT ;  /* 0x00008600ff007a0c */ /* 0x000fe20003f25070 */
[----:B------:R-:W-:Y:S01]  /*0310*/  IMAD.SHL.U32 R100, R56, 0x10, RZ ;  /* 0x0000001038647824 */ /* 0x000fe200078e00ff */
[----:B------:R-:W-:-:S02]  /*0320*/  ISETP.NE.U32.AND P2, PT, RZ, c[0x0][0x220], PT ;  /* 0x00008800ff007a0c */ /* 0x000fc40003f45070 */
        /* <DEDUP_REMOVED lines=15> */
[----:B------:R-:W-:Y:S01]  /*0420*/  IADD3 R56, R56, 0x20, RZ ;  /* 0x0000002038387810 */ /* 0x000fe20007ffe0ff */
[----:B------:R-:W-:Y:S01]  /*0430*/  @!P1 CS2R R48, SRZ ;  /* 0x0000000000309805 */ /* 0x000fe2000001ff00 */
[----:B------:R-:W-:Y:S01]  /*0440*/  @!P1 CS2R R50, SRZ ;  /* 0x0000000000329805 */ /* 0x000fe2000001ff00 */
[----:B------:R-:W-:Y:S01]  /*0450*/  @!P2 CS2R R104, SRZ ;  /* 0x000000000068a805 */ /* 0x000fe2000001ff00 */
[----:B------:R-:W-:-:S02]  /*0460*/  @!P2 CS2R R106, SRZ ;  /* 0x00000000006aa805 */ /* 0x000fc4000001ff00 */
.L_x_3:
[----:B------:R-:W-:Y:S05]  /*0470*/  BSYNC B0 ;  /* 0x0000000000007941 */ /* 0x000fea0003800000 */
.L_x_2:
        /* <DEDUP_REMOVED lines=25> */
.L_x_5:
[----:B------:R-:W-:Y:S05]  /*0610*/  BSYNC B0 ;  /* 0x0000000000007941 */ /* 0x000fea0003800000 */
.L_x_4:
        /* <DEDUP_REMOVED lines=25> */
.L_x_7:
[----:B------:R-:W-:Y:S05]  /*07b0*/  BSYNC B0 ;  /* 0x0000000000007941 */ /* 0x000fea0003800000 */
.L_x_6:
[----:B------:R-:W-:Y:S01]  /*07c0*/  ISETP.GE.U32.AND P1, PT, R42, 0xa0, PT ;  /* 0x000000a02a00780c */ /* 0x000fe20003f26070 */
[----:B------:R-:W-:Y:S01]  /*07d0*/  BSSY B0, `(.L_x_8) ;  /* 0x000001d000007945 */ /* 0x000fe20003800000 */
[----:B------:R-:W-:-:S02]  /*07e0*/  SHF.R.U32.HI R0, RZ, 0x5, R2 ;  /* 0x00000005ff007819 */ /* 0x000fc40000011602 */
[----:B------:R-:W-:-:S03]  /*07f0*/  LOP3.LUT R12, R12, 0xfffffffe, RZ, 0xc0, !PT ;  /* 0xfffffffe0c0c7812 */ /* 0x000fc600078ec0ff */
[----:B------:R-:W-:Y:S02]  /*0800*/  IMAD R175, R175, 0x4, R0 ;  /* 0x00000004afaf7824 */ /* 0x000fe400078e0200 */
[----:B------:R-:W-:-:S04]  /*0810*/  IMAD.MOV.U32 R0, RZ, RZ, c[0x0][0x180] ;  /* 0x00006000ff007624 */ /* 0x000fc800078e00ff */
[----:B------:R-:W-:Y:S01]  /*0820*/  @P1 LOP3.LUT R12, R12, 0x1, RZ, 0xfc, !PT ;  /* 0x000000010c0c1812 */ /* 0x000fe200078efcff */
[----:B------:R-:W-:Y:S05]  /*0830*/  @!P1 BRA `(.L_x_9) ;  /* 0x0000016000009947 */ /* 0x000fea0003800000 */
[----:B------:R-:W-:Y:S01]  /*0840*/  ISETP.NE.U32.AND P1, PT, RZ, c[0x0][0x218], PT ;  /* 0x00008600ff007a0c */ /* 0x000fe20003f25070 */
[----:B------:R-:W-:Y:S01]  /*0850*/  IMAD.SHL.U32 R12, R56, 0x10, RZ ;  /* 0x00000010380c7824 */ /* 0x000fe200078e00ff */
[----:B------:R-:W-:Y:S02]  /*0860*/  SHF.R.U32.HI R13, RZ, 0x1c, R56 ;  /* 0x0000001cff0d7819 */ /* 0x000fe40000011638 */
[----:B------:R-:W-:-:S13]  /*0870*/  ISETP.NE.AND.EX P1, PT, RZ, c[0x0][0x21c], PT, P1 ;  /* 0x00008700ff007a0c */ /* 0x000fda0003f25310 */
[----:B------:R-:W-:-:S04]  /*0880*/  @P1 LEA R2, P2, R56, c[0x0][0x218], 0x4 ;  /* 0x0000860038021a11 */ /* 0x000fc800078420ff */
[----:B------:R-:W-:Y:S02]  /*0890*/  @P1 LEA.HI.X R3, R56, c[0x0][0x21c], RZ, 0x4, P2 ;  /* 0x0000870038031a11 */ /* 0x000fe400010f24ff */
[----:B------:R-:W-:Y:S01]  /*08a0*/  IADD3 R52, P2, R12, c[0x0][0x1b8], RZ ;  /* 0x00006e000c347a10 */ /* 0x000fe20007f5e0ff */
[----:B------:R-:W-:Y:S02]  /*08b0*/  IMAD.MOV.U32 R57, RZ, RZ, 0x10 ;  /* 0x00000010ff397424 */ /* 0x000fe400078e00ff */
[----:B------:R0:W5:Y:S01]  /*08c0*/  @P1 LDG.E.128 R64, [R2.64] ;  /* 0x0000000402401981 */ /* 0x000162000c1e1d00 */
[----:B------:R-:W-:Y:S02]  /*08d0*/  IADD3.X R53, R13, c[0x0][0x1bc], RZ, P2, !PT ;  /* 0x00006f000d357a10 */ /* 0x000fe400017fe4ff */
[----:B------:R-:W-:-:S04]  /*08e0*/  ISETP.NE.U32.AND P2, PT, RZ, c[0x0][0x220], PT ;  /* 0x00008800ff007a0c */ /* 0x000fc80003f45070 */
[----:B------:R-:W-:Y:S01]  /*08f0*/  ISETP.NE.AND.EX P2, PT, RZ, c[0x0][0x224], PT, P2 ;  /* 0x00008900ff007a0c */ /* 0x000fe20003f45320 */
[----:B------:R-:W-:Y:S01]  /*0900*/  IMAD.WIDE.U32 R56, R56, R57, c[0x0][0x1b0] ;  /* 0x00006c0038387625 */ /* 0x000fe200078e0039 */
[----:B------:R-:W5:Y:S05]  /*0910*/  LDG.E.128 R52, [R52.64] ;  /* 0x0000000434347981 */ /* 0x000f6a000c1e1d00 */
[----:B------:R-:W5:Y:S06]  /*0920*/  LDG.E.128 R56, [R56.64] ;  /* 0x0000000438387981 */ /* 0x000f6c000c1e1d00 */
[----:B------:R-:W-:-:S04]  /*0930*/  @P2 IADD3 R12, P3, R12, c[0x0][0x220], RZ ;  /* 0x000088000c0c2a10 */ /* 0x000fc80007f7e0ff */
[----:B------:R-:W-:-:S05]  /*0940*/  @P2 IADD3.X R13, R13, c[0x0][0x224], RZ, P3, !PT ;  /* 0x000089000d0d2a10 */ /* 0x000fca0001ffe4ff */
[----:B------:R0:W5:Y:S01]  /*0950*/  @P2 LDG.E.128 R60, [R12.64] ;  /* 0x000000040c3c2981 */ /* 0x000162000c1e1d00 */
[----:B------:R-:W-:Y:S01]  /*0960*/  @!P1 CS2R R64, SRZ ;  /* 0x0000000000409805 */ /* 0x000fe2000001ff00 */
[----:B------:R-:W-:Y:S01]  /*0970*/  @!P1 CS2R R66, SRZ ;  /* 0x0000000000429805 */ /* 0x000fe2000001ff00 */
[----:B------:R-:W-:Y:S01]  /*0980*/  @!P2 CS2R R60, SRZ ;  /* 0x00000000003ca805 */ /* 0x000fe2000001ff00 */
[----:B------:R-:W-:Y:S02]  /*0990*/  @!P2 CS2R R62, SRZ ;  /* 0x00000000003ea805 */ /* 0x000fe4000001ff00 */
.L_x_9:
[----:B0-----:R-:W-:Y:S05]  /*09a0*/  BSYNC B0 ;  /* 0x0000000000007941 */ /* 0x001fea0003800000 */
.L_x_8:
[----:B------:R-:W-:Y:S02]  /*09b0*/  ISETP.GE.AND P2, PT, R175, c[0x0][0x164], PT ;  /* 0x00005900af007a0c */ /* 0x000fe40003f46270 */
[----:B------:R-:W-:Y:S01]  /*09c0*/  LOP3.LUT P1, RZ, R0, c[0x0][0x178], RZ, 0xfc, !PT ;  /* 0x00005e0000ff7a12 */ /* 0x000fe2000782fcff */
[----:B------:R-:W-:-:S05]  /*09d0*/  IMAD.MOV.U32 R0, RZ, RZ, c[0x0][0x184] ;  /* 0x00006100ff007624 */ /* 0x000fca00078e00ff */
[----:B------:R-:W-:-:S05]  /*09e0*/  LOP3.LUT P1, RZ, R0, c[0x0][0x17c], RZ, 0xfc, P1 ;  /* 0x00005f0000ff7a12 */ /* 0x000fca000082fcff */
[----:B------:R-:W-:Y:S08]  /*09f0*/  @P2 EXIT ;  /* 0x000000000000294d */ /* 0x000ff00003800000 */
[--C-:B-----5:R-:W-:Y:S01]  /*0a00*/  PRMT R24, RZ, 0x5410, R16.reuse ;  /* 0x00005410ff187816 */ /* 0x120fe20000000010 */
[----:B------:R-:W-:Y:S01]  /*0a10*/  ULDC.U8 UR6, c[0x0][0x1f0] ;  /* 0x00007c0000067ab9 */ /* 0x000fe20000000000 */
[----:B------:R-:W-:Y:S02]  /*0a20*/  PRMT R25, RZ, 0x7610, R16 ;  /* 0x00007610ff197816 */ /* 0x000fe40000000010 */
[--C-:B------:R-:W-:Y:S02]  /*0a30*/  PRMT R22, RZ, 0x5410, R17.reuse ;  /* 0x00005410ff167816 */ /* 0x100fe40000000011 */
[----:B------:R-:W-:Y:S02]  /*0a40*/  PRMT R23, RZ, 0x7610, R17 ;  /* 0x00007610ff177816 */ /* 0x000fe40000000011 */
[--C-:B------:R-:W-:Y:S02]  /*0a50*/  PRMT R17, RZ, 0x5410, R4.reuse ;  /* 0x00005410ff117816 */ /* 0x100fe40000000004 */
[----:B------:R-:W-:-:S02]  /*0a60*/  PRMT R16, RZ, 0x7610, R4 ;  /* 0x00007610ff107816 */ /* 0x000fc40000000004 */
[--C-:B------:R-:W-:Y:S02]  /*0a70*/  PRMT R15, RZ, 0x5410, R5.reuse ;  /* 0x00005410ff0f7816 */ /* 0x100fe40000000005 */
        /* <DEDUP_REMOVED lines=75> */
[----:B------:R-:W-:Y:S02]  /*0f30*/  PRMT R34, RZ, 0x5410, R35 ;  /* 0x00005410ff227816 */ /* 0x000fe40000000023 */
[----:B------:R-:W-:-:S02]  /*0f40*/  PRMT R18, RZ, 0x5410, R19 ;  /* 0x00005410ff127816 */ /* 0x000fc40000000013 */
[----:B------:R-:W-:Y:S02]  /*0f50*/  PRMT R48, RZ, 0x5410, R51 ;  /* 0x00005410ff307816 */ /* 0x000fe40000000033 */
[----:B------:R-:W-:Y:S02]  /*0f60*/  PRMT R49, RZ, 0x5410, R100 ;  /* 0x00005410ff317816 */ /* 0x000fe40000000064 */
[----:B------:R-:W-:Y:S02]  /*0f70*/  PRMT R102, RZ, 0x5410, R103 ;  /* 0x00005410ff667816 */ /* 0x000fe40000000067 */
        /* <DEDUP_REMOVED lines=34> */
[--C-:B------:R-:W-:Y:S02]  /*11a0*/  PRMT R138, RZ, 0x5410, R69.reuse ;  /* 0x00005410ff8a7816 */ /* 0x100fe40000000045 */
[----:B------:R-:W-:Y:S02]  /*11b0*/  PRMT R142, RZ, 0x7610, R69 ;  /* 0x00007610ff8e7816 */ /* 0x000fe40000000045 */
[--C-:B------:R-:W-:Y:S02]  /*11c0*/  PRMT R141, RZ, 0x5410, R70.reuse ;  /* 0x00005410ff8d7816 */ /* 0x100fe40000000046 */
[----:B------:R-:W-:Y:S02]  /*11d0*/  PRMT R144, RZ, 0x7610, R70 ;  /* 0x00007610ff907816 */ /* 0x000fe40000000046 */
[----:B------:R-:W-:-:S02]  /*11e0*/  PRMT R143, RZ, 0x5410, R71 ;  /* 0x00005410ff8f7816 */ /* 0x000fc40000000047 */
[----:B------:R-:W-:Y:S02]  /*11f0*/  PRMT R145, RZ, 0x7610, R71 ;  /* 0x00007610ff917816 */ /* 0x000fe40000000047 */
        /* <DEDUP_REMOVED lines=33> */
.L_x_193:
[----:B------:R-:W0:Y:S01]  /*1410*/  S2R R70, SR_TID.X ;  /* 0x0000000000467919 */ /* 0x000e220000002100 */
[----:B------:R-:W-:Y:S01]  /*1420*/  IMAD R64, R175, c[0x0][0x168], RZ ;  /* 0x00005a00af407a24 */ /* 0x000fe200078e02ff */
[----:B------:R-:W-:Y:S04]  /*1430*/  BSSY B0, `(.L_x_10) ;  /* 0x000009a000007945 */ /* 0x000fe80003800000 */
[----:B------:R-:W-:-:S04]  /*1440*/  SHF.R.S32.HI R65, RZ, 0x1f, R64 ;  /* 0x0000001fff417819 */ /* 0x000fc80000011440 */
[----:B------:R-:W-:Y:S02]  /*1450*/  LEA.HI R65, R65, R64, RZ, 0x3 ;  /* 0x0000004041417211 */ /* 0x000fe400078f18ff */
[----:B0-----:R-:W-:-:S04]  /*1460*/  LOP3.LUT R70, R70, 0x1f, RZ, 0xc0, !PT ;  /* 0x0000001f46467812 */ /* 0x001fc800078ec0ff */
[----:B------:R-:W-:-:S05]  /*1470*/  LEA.HI.SX32 R183, R65, R70, 0x1d ;  /* 0x0000004641b77211 */ /* 0x000fca00078feaff */
[----:B------:R-:W-:Y:S01]  /*1480*/  IMAD.MOV.U32 R71, RZ, RZ, R183 ;  /* 0x000000ffff477224 */ /* 0x000fe200078e00b7 */
[----:B------:R-:W-:Y:S05]  /*1490*/  @!P0 BRA `(.L_x_11) ;  /* 0x0000093000008947 */ /* 0x000fea0003800000 */
[----:B------:R-:W-:-:S04]  /*14a0*/  ISETP.NE.U32.AND P3, PT, RZ, c[0x0][0x178], PT ;  /* 0x00005e00ff007a0c */ /* 0x000fc80003f65070 */
[----:B------:R-:W-:-:S13]  /*14b0*/  ISETP.NE.AND.EX P3, PT, RZ, c[0x0][0x17c], PT, P3 ;  /* 0x00005f00ff007a0c */ /* 0x000fda0003f65330 */
[----:B------:R-:W-:-:S04]  /*14c0*/  @P3 LEA R224, P2, R183, c[0x0][0x178], 0x4 ;  /* 0x00005e00b7e03a11 */ /* 0x000fc800078420ff */
[C---:B------:R-:W-:Y:S02]  /*14d0*/  @P3 LEA.HI.X R225, R183.reuse, c[0x0][0x17c], RZ, 0x4, P2 ;  /* 0x00005f00b7e13a11 */ /* 0x040fe400010f24ff */
[----:B------:R-:W-:Y:S01]  /*14e0*/  ISETP.NE.U32.AND P2, PT, RZ, c[0x0][0x180], PT ;  /* 0x00006000ff007a0c */ /* 0x000fe20003f45070 */
[----:B------:R-:W-:Y:S02]  /*14f0*/  IMAD.MOV.U32 R64, RZ, RZ, 0x10 ;  /* 0x00000010ff407424 */ /* 0x000fe400078e00ff */
[----:B------:R0:W5:Y:S01]  /*1500*/  @P3 LDG.E.128 R52, [R224.64] ;  /* 0x00000004e0343981 */ /* 0x000162000c1e1d00 */
[----:B------:R-:W-:Y:S01]  /*1510*/  ISETP.NE.AND.EX P2, PT, RZ, c[0x0][0x184], PT, P2 ;  /* 0x00006100ff007a0c */ /* 0x000fe20003f45320 */
[----:B------:R-:W-:-:S06]  /*1520*/  IMAD.WIDE.U32 R64, R183, R64, c[0x0][0x170] ;  /* 0x00005c00b7407625 */ /* 0x000fcc00078e0040 */
[----:B------:R-:W2:Y:S06]  /*1530*/  LDG.E.128 R64, [R64.64] ;  /* 0x0000000440407981 */ /* 0x000eac000c1e1d00 */
[----:B------:R-:W-:-:S04]  /*1540*/  @P2 LEA R68, P4, R183, c[0x0][0x180], 0x4 ;  /* 0x00006000b7442a11 */ /* 0x000fc800078820ff */
[----:B------:R-:W-:-:S05]  /*1550*/  @P2 LEA.HI.X R69, R183, c[0x0][0x184], RZ, 0x4, P4 ;  /* 0x00006100b7452a11 */ /* 0x000fca00020f24ff */
[----:B------:R0:W5:Y:S01]  /*1560*/  @P2 LDG.E.128 R56, [R68.64] ;  /* 0x0000000444382981 */ /* 0x000162000c1e1d00 */
[----:B------:R-:W-:-:S04]  /*1570*/  ISETP.NE.U32.AND P3, PT, RZ, c[0x0][0x178], PT ;  /* 0x00005e00ff007a0c */ /* 0x000fc80003f65070 */
[----:B------:R-:W-:Y:S02]  /*1580*/  ISETP.NE.AND.EX P3, PT, RZ, c[0x0][0x17c], PT, P3 ;  /* 0x00005f00ff007a0c */ /* 0x000fe40003f65330 */
[----:B--2---:R-:W-:-:S11]  /*1590*/  PRMT R182, RZ, 0x5410, R64 ;  /* 0x00005410ffb67816 */ /* 0x004fd60000000040 */
[----:B------:R-:W-:Y:S05]  /*15a0*/  @P3 BRA `(.L_x_12) ;  /* 0x0000008000003947 */ /* 0x000fea0003800000 */
[----:B0-----:R-:W-:-:S04]  /*15b0*/  ISETP.NE.U32.AND P4, PT, RZ, c[0x0][0x180], PT ;  /* 0x00006000ff007a0c */ /* 0x001fc80003f85070 */
[----:B------:R-:W-:-:S13]  /*15c0*/  ISETP.NE.AND.EX P4, PT, RZ, c[0x0][0x184], PT, P4 ;  /* 0x00006100ff007a0c */ /* 0x000fda0003f85340 */
[----:B------:R-:W-:Y:S05]  /*15d0*/  @P4 BRA `(.L_x_13) ;  /* 0x0000002000004947 */ /* 0x000fea0003800000 */
[----:B------:R-:W-:Y:S05]  /*15e0*/  @P1 BRA `(.L_x_14) ;  /* 0x0000008000001947 */ /* 0x000fea0003800000 */
[----:B------:R-:W-:Y:S05]  /*15f0*/  BRA `(.L_x_15) ;  /* 0x0000009000007947 */ /* 0x000fea0003800000 */
.L_x_13:
[----:B-----5:R-:W-:-:S05]  /*1600*/  PRMT R69, RZ, 0x5410, R56 ;  /* 0x00005410ff457816 */ /* 0x020fca0000000038 */
[----:B------:R-:W-:Y:S01]  /*1610*/  FADD.FTZ R182, R69, R182 ;  /* 0x000000b645b67221 */ /* 0x000fe20000010000 */
[----:B------:R-:W-:Y:S05]  /*1620*/  BRA `(.L_x_14) ;  /* 0x0000004000007947 */ /* 0x000fea0003800000 */
.L_x_12:
[----:B0----5:R-:W-:-:S05]  /*1630*/  PRMT R69, RZ, 0x5410, R52 ;  /* 0x00005410ff457816 */ /* 0x021fca0000000034 */
[----:B------:R-:W-:Y:S01]  /*1640*/  FADD.FTZ R182, R69, R182 ;  /* 0x000000b645b67221 */ /* 0x000fe20000010000 */
[----:B------:R-:W-:-:S05]  /*1650*/  @P2 PRMT R69, RZ, 0x5410, R56 ;  /* 0x00005410ff452816 */ /* 0x000fca0000000038 */
[----:B------:R-:W-:-:S05]  /*1660*/  @P2 FADD.FTZ R182, R69, R182 ;  /* 0x000000b645b62221 */ /* 0x000fca0000010000 */
.L_x_14:
[----:B------:R-:W-:-:S04]  /*1670*/  F2FP.BF16.PACK_AB R68, RZ, R182 ;  /* 0x000000b6ff44723e */ /* 0x000fc800000010ff */
[----:B------:R-:W-:Y:S02]  /*1680*/  PRMT R60, R68, 0x7610, R60 ;  /* 0x00007610443c7816 */ /* 0x000fe4000000003c */
.L_x_15:
[----:B------:R-:W-:Y:S01]  /*1690*/  PRMT R190, RZ, 0x7610, R64 ;  /* 0x00007610ffbe7816 */ /* 0x000fe20000000040 */
[----:B------:R-:W-:Y:S05]  /*16a0*/  @P3 BRA `(.L_x_16) ;  /* 0x0000008000003947 */ /* 0x000fea0003800000 */
[----:B------:R-:W-:-:S04]  /*16b0*/  ISETP.NE.U32.AND P4, PT, RZ, c[0x0][0x180], PT ;  /* 0x00006000ff007a0c */ /* 0x000fc80003f85070 */
[----:B------:R-:W-:-:S13]  /*16c0*/  ISETP.NE.AND.EX P4, PT, RZ, c[0x0][0x184], PT, P4 ;  /* 0x00006100ff007a0c */ /* 0x000fda0003f85340 */
[----:B------:R-:W-:Y:S05]  /*16d0*/  @P4 BRA `(.L_x_17) ;  /* 0x0000002000004947 */ /* 0x000fea0003800000 */
[----:B------:R-:W-:Y:S05]  /*16e0*/  @P1 BRA `(.L_x_18) ;  /* 0x0000008000001947 */ /* 0x000fea0003800000 */
[----:B------:R-:W-:Y:S05]  /*16f0*/  BRA `(.L_x_19) ;  /* 0x0000009000007947 */ /* 0x000fea0003800000 */
.L_x_17:
[----:B-----5:R-:W-:-:S05]  /*1700*/  PRMT R69, RZ, 0x7610, R56 ;  /* 0x00007610ff457816 */ /* 0x020fca0000000038 */
[----:B------:R-:W-:Y:S01]  /*1710*/  FADD.FTZ R190, R69, R190 ;  /* 0x000000be45be7221 */ /* 0x000fe20000010000 */
[----:B------:R-:W-:Y:S05]  /*1720*/  BRA `(.L_x_18) ;  /* 0x0000004000007947 */ /* 0x000fea0003800000 */
.L_x_16:
[----:B-----5:R-:W-:-:S05]  /*1730*/  PRMT R69, RZ, 0x7610, R52 ;  /* 0x00007610ff457816 */ /* 0x020fca0000000034 */
[----:B------:R-:W-:Y:S01]  /*1740*/  FADD.FTZ R190, R69, R190 ;  /* 0x000000be45be7221 */ /* 0x000fe20000010000 */
[----:B------:R-:W-:-:S05]  /*1750*/  @P2 PRMT R69, RZ, 0x7610, R56 ;  /* 0x00007610ff452816 */ /* 0x000fca0000000038 */
[----:B------:R-:W-:-:S05]  /*1760*/  @P2 FADD.FTZ R190, R69, R190 ;  /* 0x000000be45be2221 */ /* 0x000fca0000010000 */
.L_x_18:
[----:B------:R-:W-:-:S04]  /*1770*/  F2FP.BF16.PACK_AB R64, RZ, R190 ;  /* 0x000000beff40723e */ /* 0x000fc800000010ff */
[----:B------:R-:W-:Y:S02]  /*1780*/  PRMT R60, R60, 0x5410, R64 ;  /* 0x000054103c3c7816 */ /* 0x000fe40000000040 */
.L_x_19:
[----:B------:R-:W-:Y:S01]  /*1790*/  PRMT R189, RZ, 0x5410, R65 ;  /* 0x00005410ffbd7816 */ /* 0x000fe20000000041 */
[----:B------:R-:W-:Y:S05]  /*17a0*/  @P3 BRA `(.L_x_20) ;  /* 0x0000008000003947 */ /* 0x000fea0003800000 */
[----:B------:R-:W-:-:S04]  /*17b0*/  ISETP.NE.U32.AND P4, PT, RZ, c[0x0][0x180], PT ;  /* 0x00006000ff007a0c */ /* 0x000fc80003f85070 */
[----:B------:R-:W-:-:S13]  /*17c0*/  ISETP.NE.AND.EX P4, PT, RZ, c[0x0][0x184], PT, P4 ;  /* 0x00006100ff007a0c */ /* 0x000fda0003f85340 */
[----:B------:R-:W-:Y:S05]  /*17d0*/  @P4 BRA `(.L_x_21) ;  /* 0x0000002000004947 */ /* 0x000fea0003800000 */
[----:B------:R-:W-:Y:S05]  /*17e0*/  @P1 BRA `(.L_x_22) ;  /* 0x0000008000001947 */ /* 0x000fea0003800000 */
[----:B------:R-:W-:Y:S05]  /*17f0*/  BRA `(.L_x_23) ;  /* 0x0000009000007947 */ /* 0x000fea0003800000 */
.L_x_21:
[----:B-----5:R-:W-:-:S05]  /*1800*/  PRMT R64, RZ, 0x5410, R57 ;  /* 0x00005410ff407816 */ /* 0x020fca0000000039 */
[----:B------:R-:W-:Y:S01]  /*1810*/  FADD.FTZ R189, R64, R189 ;  /* 0x000000bd40bd7221 */ /* 0x000fe20000010000 */
[----:B------:R-:W-:Y:S05]  /*1820*/  BRA `(.L_x_22) ;  /* 0x0000004000007947 */ /* 0x000fea0003800000 */
.L_x_20:
[----:B-----5:R-:W-:-:S05]  /*1830*/  PRMT R64, RZ, 0x5410, R53 ;  /* 0x00005410ff407816 */ /* 0x020fca0000000035 */
[----:B------:R-:W-:Y:S01]  /*1840*/  FADD.FTZ R189, R64, R189 ;  /* 0x000000bd40bd7221 */ /* 0x000fe20000010000 */
[----:B------:R-:W-:-:S05]  /*1850*/  @P2 PRMT R64, RZ, 0x5410, R57 ;  /* 0x00005410ff402816 */ /* 0x000fca0000000039 */
[----:B------:R-:W-:-:S05]  /*1860*/  @P2 FADD.FTZ R189, R64, R189 ;  /* 0x000000bd40bd2221 */ /* 0x000fca0000010000 */
.L_x_22:
[----:B------:R-:W-:-:S04]  /*1870*/  F2FP.BF16.PACK_AB R64, RZ, R189 ;  /* 0x000000bdff40723e */ /* 0x000fc800000010ff */
[----:B------:R-:W-:Y:S02]  /*1880*/  PRMT R61, R64, 0x7610, R61 ;  /* 0x00007610403d7816 */ /* 0x000fe4000000003d */
.L_x_23:
[----:B------:R-:W-:Y:S01]  /*1890*/  PRMT R202, RZ, 0x7610, R65 ;  /* 0x00007610ffca7816 */ /* 0x000fe20000000041 */
[----:B------:R-:W-:Y:S05]  /*18a0*/  @P3 BRA `(.L_x_24) ;  /* 0x0000008000003947 */ /* 0x000fea0003800000 */
[----:B------:R-:W-:-:S04]  /*18b0*/  ISETP.NE.U32.AND P4, PT, RZ, c[0x0][0x180], PT ;  /* 0x00006000ff007a0c */ /* 0x000fc80003f85070 */
[----:B------:R-:W-:-:S13]  /*18c0*/  ISETP.NE.AND.EX P4, PT, RZ, c[0x0][0x184], PT, P4 ;  /* 0x00006100ff007a0c */ /* 0x000fda0003f85340 */
[----:B------:R-:W-:Y:S05]  /*18d0*/  @P4 BRA `(.L_x_25) ;  /* 0x0000002000004947 */ /* 0x000fea0003800000 */
[----:B------:R-:W-:Y:S05]  /*18e0*/  @P1 BRA `(.L_x_26) ;  /* 0x0000008000001947 */ /* 0x000fea0003800000 */
[----:B------:R-:W-:Y:S05]  /*18f0*/  BRA `(.L_x_27) ;  /* 0x0000009000007947 */ /* 0x000fea0003800000 */
.L_x_25:
[----:B-----5:R-:W-:-:S05]  /*1900*/  PRMT R65, RZ, 0x7610, R57 ;  /* 0x00007610ff417816 */ /* 0x020fca0000000039 */
[----:B------:R-:W-:Y:S01]  /*1910*/  FADD.FTZ R202, R65, R202 ;  /* 0x000000ca41ca7221 */ /* 0x000fe20000010000 */
[----:B------:R-:W-:Y:S05]  /*1920*/  BRA `(.L_x_26) ;  /* 0x0000004000007947 */ /* 0x000fea0003800000 */
.L_x_24:
[----:B-----5:R-:W-:-:S05]  /*1930*/  PRMT R65, RZ, 0x7610, R53 ;  /* 0x00007610ff417816 */ /* 0x020fca0000000035 */
[----:B------:R-:W-:Y:S01]  /*1940*/  FADD.FTZ R202, R65, R202 ;  /* 0x000000ca41ca7221 */ /* 0x000fe20000010000 */
[----:B------:R-:W-:-:S05]  /*1950*/  @P2 PRMT R65, RZ, 0x7610, R57 ;  /* 0x00007610ff412816 */ /* 0x000fca0000000039 */
[----:B------:R-:W-:-:S05]  /*1960*/  @P2 FADD.FTZ R202, R65, R202 ;  /* 0x000000ca41ca2221 */ /* 0x000fca0000010000 */
.L_x_26:
[----:B------:R-:W-:-:S04]  /*1970*/  F2FP.BF16.PACK_AB R64, RZ, R202 ;  /* 0x000000caff40723e */ /* 0x000fc800000010ff */
[----:B------:R-:W-:Y:S02]  /*1980*/  PRMT R61, R61, 0x5410, R64 ;  /* 0x000054103d3d7816 */ /* 0x000fe40000000040 */
.L_x_27:
[----:B------:R-:W-:Y:S01]  /*1990*/  PRMT R201, RZ, 0x5410, R66 ;  /* 0x00005410ffc97816 */ /* 0x000fe20000000042 */
[----:B------:R-:W-:Y:S05]  /*19a0*/  @P3 BRA `(.L_x_28) ;  /* 0x0000008000003947 */ /* 0x000fea0003800000 */
[----:B------:R-:W-:-:S04]  /*19b0*/  ISETP.NE.U32.AND P4, PT, RZ, c[0x0][0x180], PT ;  /* 0x00006000ff007a0c */ /* 0x000fc80003f85070 */
[----:B------:R-:W-:-:S13]  /*19c0*/  ISETP.NE.AND.EX P4, PT, RZ, c[0x0][0x184], PT, P4 ;  /* 0x00006100ff007a0c */ /* 0x000fda0003f85340 */
[----:B------:R-:W-:Y:S05]  /*19d0*/  @P4 BRA `(.L_x_29) ;  /* 0x0000002000004947 */ /* 0x000fea0003800000 */
[----:B------:R-:W-:Y:S05]  /*19e0*/  @P1 BRA `(.L_x_30) ;  /* 0x0000008000001947 */ /* 0x000fea0003800000 */
[----:B------:R-:W-:Y:S05]  /*19f0*/  BRA `(.L_x_31) ;  /* 0x0000009000007947 */ /* 0x000fea0003800000 */
.L_x_29:
[----:B-----5:R-:W-:-:S05]  /*1a00*/  PRMT R64, RZ, 0x5410, R58 ;  /* 0x00005410ff407816 */ /* 0x020fca000000003a */
[----:B------:R-:W-:Y:S01]  /*1a10*/  FADD.FTZ R201, R64, R201 ;  /* 0x000000c940c97221 */ /* 0x000fe20000010000 */
[----:B------:R-:W-:Y:S05]  /*1a20*/  BRA `(.L_x_30) ;  /* 0x0000004000007947 */ /* 0x000fea0003800000 */
.L_x_28:
[----:B-----5:R-:W-:-:S05]  /*1a30*/  PRMT R64, RZ, 0x5410, R54 ;  /* 0x00005410ff407816 */ /* 0x020fca0000000036 */
[----:B------:R-:W-:Y:S01]  /*1a40*/  FADD.FTZ R201, R64, R201 ;  /* 0x000000c940c97221 */ /* 0x000fe20000010000 */
[----:B------:R-:W-:-:S05]  /*1a50*/  @P2 PRMT R64, RZ, 0x5410, R58 ;  /* 0x00005410ff402816 */ /* 0x000fca000000003a */
[----:B------:R-:W-:-:S05]  /*1a60*/  @P2 FADD.FTZ R201, R64, R201 ;  /* 0x000000c940c92221 */ /* 0x000fca0000010000 */
.L_x_30:
[----:B------:R-:W-:-:S04]  /*1a70*/  F2FP.BF16.PACK_AB R64, RZ, R201 ;  /* 0x000000c9ff40723e */ /* 0x000fc800000010ff */
[----:B------:R-:W-:Y:S02]  /*1a80*/  PRMT R62, R64, 0x7610, R62 ;  /* 0x00007610403e7816 */ /* 0x000fe4000000003e */
.L_x_31:
[----:B------:R-:W-:Y:S01]  /*1a90*/  PRMT R209, RZ, 0x7610, R66 ;  /* 0x00007610ffd17816 */ /* 0x000fe20000000042 */
[----:B------:R-:W-:Y:S05]  /*1aa0*/  @P3 BRA `(.L_x_32) ;  /* 0x0000008000003947 */ /* 0x000fea0003800000 */
[----:B------:R-:W-:-:S04]  /*1ab0*/  ISETP.NE.U32.AND P4, PT, RZ, c[0x0][0x180], PT ;  /* 0x00006000ff007a0c */ /* 0x000fc80003f85070 */
[----:B------:R-:W-:-:S13]  /*1ac0*/  ISETP.NE.AND.EX P4, PT, RZ, c[0x0][0x184], PT, P4 ;  /* 0x00006100ff007a0c */ /* 0x000fda0003f85340 */
[----:B------:R-:W-:Y:S05]  /*1ad0*/  @P4 BRA `(.L_x_33) ;  /* 0x0000002000004947 */ /* 0x000fea0003800000 */
[----:B------:R-:W-:Y:S05]  /*1ae0*/  @P1 BRA `(.L_x_34) ;  /* 0x0000008000001947 */ /* 0x000fea0003800000 */
[----:B------:R-:W-:Y:S05]  /*1af0*/  BRA `(.L_x_35) ;  /* 0x0000009000007947 */ /* 0x000fea0003800000 */
.L_x_33:
[----:B-----5:R-:W-:-:S05]  /*1b00*/  PRMT R64, RZ, 0x7610, R58 ;  /* 0x00007610ff407816 */ /* 0x020fca000000003a */
[----:B------:R-:W-:Y:S01]  /*1b10*/  FADD.FTZ R209, R64, R209 ;  /* 0x000000d140d17221 */ /* 0x000fe20000010000 */
[----:B------:R-:W-:Y:S05]  /*1b20*/  BRA `(.L_x_34) ;  /* 0x0000004000007947 */ /* 0x000fea0003800000 */
.L_x_32:
[----:B-----5:R-:W-:-:S05]  /*1b30*/  PRMT R64, RZ, 0x7610, R54 ;  /* 0x00007610ff407816 */ /* 0x020fca0000000036 */
[----:B------:R-:W-:Y:S01]  /*1b40*/  FADD.FTZ R209, R64, R209 ;  /* 0x000000d140d17221 */ /* 0x000fe20000010000 */
[----:B------:R-:W-:-:S05]  /*1b50*/  @P2 PRMT R64, RZ, 0x7610, R58 ;  /* 0x00007610ff402816 */ /* 0x000fca000000003a */
[----:B------:R-:W-:-:S05]  /*1b60*/  @P2 FADD.FTZ R209, R64, R209 ;  /* 0x000000d140d12221 */ /* 0x000fca0000010000 */
.L_x_34:
[----:B------:R-:W-:-:S04]  /*1b70*/  F2FP.BF16.PACK_AB R64, RZ, R209 ;  /* 0x000000d1ff40723e */ /* 0x000fc800000010ff */
[----:B------:R-:W-:Y:S02]  /*1b80*/  PRMT R62, R62, 0x5410, R64 ;  /* 0x000054103e3e7816 */ /* 0x000fe40000000040 */
.L_x_35:
[----:B------:R-:W-:Y:S01]  /*1b90*/  PRMT R210, RZ, 0x5410, R67 ;  /* 0x00005410ffd27816 */ /* 0x000fe20000000043 */
[----:B------:R-:W-:Y:S05]  /*1ba0*/  @P3 BRA `(.L_x_36) ;  /* 0x0000008000003947 */ /* 0x000fea0003800000 */
[----:B------:R-:W-:-:S04]  /*1bb0*/  ISETP.NE.U32.AND P4, PT, RZ, c[0x0][0x180], PT ;  /* 0x00006000ff007a0c */ /* 0x000fc80003f85070 */
[----:B------:R-:W-:-:S13]  /*1bc0*/  ISETP.NE.AND.EX P4, PT, RZ, c[0x0][0x184], PT, P4 ;  /* 0x00006100ff007a0c */ /* 0x000fda0003f85340 */
[----:B------:R-:W-:Y:S05]  /*1bd0*/  @P4 BRA `(.L_x_37) ;  /* 0x0000002000004947 */ /* 0x000fea0003800000 */
[----:B------:R-:W-:Y:S05]  /*1be0*/  @P1 BRA `(.L_x_38) ;  /* 0x0000008000001947 */ /* 0x000fea0003800000 */
[----:B------:R-:W-:Y:S05]  /*1bf0*/  BRA `(.L_x_39) ;  /* 0x0000009000007947 */ /* 0x000fea0003800000 */
.L_x_37:
[----:B-----5:R-:W-:-:S05]  /*1c00*/  PRMT R65, RZ, 0x5410, R59 ;  /* 0x00005410ff417816 */ /* 0x020fca000000003b */
[----:B------:R-:W-:Y:S01]  /*1c10*/  FADD.FTZ R210, R65, R210 ;  /* 0x000000d241d27221 */ /* 0x000fe20000010000 */
[----:B------:R-:W-:Y:S05]  /*1c20*/  BRA `(.L_x_38) ;  /* 0x0000004000007947 */ /* 0x000fea0003800000 */
.L_x_36:
[----:B-----5:R-:W-:-:S05]  /*1c30*/  PRMT R65, RZ, 0x5410, R55 ;  /* 0x00005410ff417816 */ /* 0x020fca0000000037 */
[----:B------:R-:W-:Y:S01]  /*1c40*/  FADD.FTZ R210, R65, R210 ;  /* 0x000000d241d27221 */ /* 0x000fe20000010000 */
[----:B------:R-:W-:-:S05]  /*1c50*/  @P2 PRMT R65, RZ, 0x5410, R59 ;  /* 0x00005410ff412816 */ /* 0x000fca000000003b */
[----:B------:R-:W-:-:S05]  /*1c60*/  @P2 FADD.FTZ R210, R65, R210 ;  /* 0x000000d241d22221 */ /* 0x000fca0000010000 */
.L_x_38:
[----:B------:R-:W-:-:S04]  /*1c70*/  F2FP.BF16.PACK_AB R64, RZ, R210 ;  /* 0x000000d2ff40723e */ /* 0x000fc800000010ff */
[----:B------:R-:W-:Y:S02]  /*1c80*/  PRMT R63, R64, 0x7610, R63 ;  /* 0x00007610403f7816 */ /* 0x000fe4000000003f */
.L_x_39:
[----:B------:R-:W-:Y:S01]  /*1c90*/  PRMT R219, RZ, 0x7610, R67 ;  /* 0x00007610ffdb7816 */ /* 0x000fe20000000043 */
[----:B------:R-:W-:Y:S05]  /*1ca0*/  @P3 BRA `(.L_x_40) ;  /* 0x0000008000003947 */ /* 0x000fea0003800000 */
[----:B------:R-:W-:-:S04]  /*1cb0*/  ISETP.NE.U32.AND P2, PT, RZ, c[0x0][0x180], PT ;  /* 0x00006000ff007a0c */ /* 0x000fc80003f45070 */
[----:B------:R-:W-:-:S13]  /*1cc0*/  ISETP.NE.AND.EX P2, PT, RZ, c[0x0][0x184], PT, P2 ;  /* 0x00006100ff007a0c */ /* 0x000fda0003f45320 */
[----:B------:R-:W-:Y:S05]  /*1cd0*/  @P2 BRA `(.L_x_41) ;  /* 0x0000002000002947 */ /* 0x000fea0003800000 */
[----:B------:R-:W-:Y:S05]  /*1ce0*/  @P1 BRA `(.L_x_42) ;  /* 0x0000008000001947 */ /* 0x000fea0003800000 */
[----:B------:R-:W-:Y:S05]  /*1cf0*/  BRA `(.L_x_43) ;  /* 0x0000009000007947 */ /* 0x000fea0003800000 */
.L_x_41:
[----:B-----5:R-:W-:-:S05]  /*1d00*/  PRMT R64, RZ, 0x7610, R59 ;  /* 0x00007610ff407816 */ /* 0x020fca000000003b */
[----:B------:R-:W-:Y:S01]  /*1d10*/  FADD.FTZ R219, R64, R219 ;  /* 0x000000db40db7221 */ /* 0x000fe20000010000 */
[----:B------:R-:W-:Y:S05]  /*1d20*/  BRA `(.L_x_42) ;  /* 0x0000004000007947 */ /* 0x000fea0003800000 */
.L_x_40:
[----:B-----5:R-:W-:-:S05]  /*1d30*/  PRMT R64, RZ, 0x7610, R55 ;  /* 0x00007610ff407816 */ /* 0x020fca0000000037 */
[----:B------:R-:W-:Y:S01]  /*1d40*/  FADD.FTZ R219, R64, R219 ;  /* 0x000000db40db7221 */ /* 0x000fe20000010000 */
[----:B------:R-:W-:-:S05]  /*1d50*/  @P2 PRMT R64, RZ, 0x7610, R59 ;  /* 0x00007610ff402816 */ /* 0x000fca000000003b */
[----:B------:R-:W-:-:S05]  /*1d60*/  @P2 FADD.FTZ R219, R64, R219 ;  /* 0x000000db40db2221 */ /* 0x000fca0000010000 */
.L_x_42:
[----:B------:R-:W-:-:S04]  /*1d70*/  F2FP.BF16.PACK_AB R64, RZ, R219 ;  /* 0x000000dbff40723e */ /* 0x000fc800000010ff */
[----:B------:R-:W-:Y:S02]  /*1d80*/  PRMT R63, R63, 0x5410, R64 ;  /* 0x000054103f3f7816 */ /* 0x000fe40000000040 */
.L_x_43:
[C---:B------:R-:W-:Y:S02]  /*1d90*/  @P1 LEA R64, P2, R183.reuse, c[0x0][0x188], 0x4 ;  /* 0x00006200b7401a11 */ /* 0x040fe400078420ff */
[C---:B------:R-:W-:Y:S02]  /*1da0*/  IADD3 R71, R183.reuse, 0x20, RZ ;  /* 0x00000020b7477810 */ /* 0x040fe40007ffe0ff */
[----:B------:R-:W-:-:S05]  /*1db0*/  @P1 LEA.HI.X R65, R183, c[0x0][0x18c], RZ, 0x4, P2 ;  /* 0x00006300b7411a11 */ /* 0x000fca00010f24ff */
[----:B------:R0:W-:Y:S04]  /*1dc0*/  @P1 STG.E.128 [R64.64], R60 ;  /* 0x0000003c40001986 */ /* 0x0001e8000c101d04 */
.L_x_11:
[----:B------:R-:W-:Y:S05]  /*1dd0*/  BSYNC B0 ;  /* 0x0000000000007941 */ /* 0x000fea0003800000 */
.L_x_10:
[----:B------:R-:W-:Y:S01]  /*1de0*/  ISETP.GE.U32.AND P2, PT, R42, 0x40, PT ;  /* 0x000000402a00780c */ /* 0x000fe20003f46070 */
[----:B------:R-:W-:-:S12]  /*1df0*/  BSSY B0, `(.L_x_44) ;  /* 0x0000095000007945 */ /* 0x000fd80003800000 */
[----:B------:R-:W-:Y:S05]  /*1e00*/  @!P2 BRA `(.L_x_45) ;  /* 0x000009300000a947 */ /* 0x000fea0003800000 */
[----:B------:R-:W-:-:S04]  /*1e10*/  ISETP.NE.U32.AND P3, PT, RZ, c[0x0][0x178], PT ;  /* 0x00005e00ff007a0c */ /* 0x000fc80003f65070 */
[----:B------:R-:W-:-:S13]  /*1e20*/  ISETP.NE.AND.EX P3, PT, RZ, c[0x0][0x17c], PT, P3 ;  /* 0x00005f00ff007a0c */ /* 0x000fda0003f65330 */
[----:B------:R-:W-:-:S04]  /*1e30*/  @P3 LEA R224, P2, R71, c[0x0][0x178], 0x4 ;  /* 0x00005e0047e03a11 */ /* 0x000fc800078420ff */
[C---:B------:R-:W-:Y:S02]  /*1e40*/  @P3 LEA.HI.X R225, R71.reuse, c[0x0][0x17c], RZ, 0x4, P2 ;  /* 0x00005f0047e13a11 */ /* 0x040fe400010f24ff */
[----:B------:R-:W-:Y:S01]  /*1e50*/  ISETP.NE.U32.AND P2, PT, RZ, c[0x0][0x180], PT ;  /* 0x00006000ff007a0c */ /* 0x000fe20003f45070 */
[----:B0-----:R-:W-:Y:S02]  /*1e60*/  IMAD.MOV.U32 R64, RZ, RZ, 0x10 ;  /* 0x00000010ff407424 */ /* 0x001fe400078e00ff */
[----:B-----5:R0:W5:Y:S01]  /*1e70*/  @P3 LDG.E.128 R52, [R224.64] ;  /* 0x00000004e0343981 */ /* 0x020162000c1e1d00 */
        /* <DEDUP_REMOVED lines=15> */
.L_x_47:
[----:B-----5:R-:W-:-:S05]  /*1f70*/  PRMT R69, RZ, 0x5410, R56 ;  /* 0x00005410ff457816 */ /* 0x020fca0000000038 */
[----:B------:R-:W-:Y:S01]  /*1f80*/  FADD.FTZ R184, R69, R184 ;  /* 0x000000b845b87221 */ /* 0x000fe20000010000 */
[----:B------:R-:W-:Y:S05]  /*1f90*/  BRA `(.L_x_48) ;  /* 0x0000004000007947 */ /* 0x000fea0003800000 */
.L_x_46:
[----:B0----5:R-:W-:-:S05]  /*1fa0*/  PRMT R69, RZ, 0x5410, R52 ;  /* 0x00005410ff457816 */ /* 0x021fca0000000034 */
[----:B------:R-:W-:Y:S01]  /*1fb0*/  FADD.FTZ R184, R69, R184 ;  /* 0x000000b845b87221 */ /* 0x000fe20000010000 */
[----:B------:R-:W-:-:S05]  /*1fc0*/  @P2 PRMT R69, RZ, 0x5410, R56 ;  /* 0x00005410ff452816 */ /* 0x000fca0000000038 */
[----:B------:R-:W-:-:S05]  /*1fd0*/  @P2 FADD.FTZ R184, R69, R184 ;  /* 0x000000b845b82221 */ /* 0x000fca0000010000 */
.L_x_48:
[----:B------:R-:W-:-:S04]  /*1fe0*/  F2FP.BF16.PACK_AB R68, RZ, R184 ;  /* 0x000000b8ff44723e */ /* 0x000fc800000010ff */
[----:B------:R-:W-:Y:S02]  /*1ff0*/  PRMT R60, R68, 0x7610, R60 ;  /* 0x00007610443c7816 */ /* 0x000fe4000000003c */
.L_x_49:
[----:B------:R-:W-:Y:S01]  /*2000*/  PRMT R191, RZ, 0x7610, R64 ;  /* 0x00007610ffbf7816 */ /* 0x000fe20000000040 */
[----:B------:R-:W-:Y:S05]  /*2010*/  @P3 BRA `(.L_x_50) ;  /* 0x0000008000003947 */ /* 0x000fea0003800000 */
[----:B------:R-:W-:-:S04]  /*2020*/  ISETP.NE.U32.AND P4, PT, RZ, c[0x0][0x180], PT ;  /* 0x00006000ff007a0c */ /* 0x000fc80003f85070 */
[----:B------:R-:W-:-:S13]  /*2030*/  ISETP.NE.AND.EX P4, PT, RZ, c[0x0][0x184], PT, P4 ;  /* 0x00006100ff007a0c */ /* 0x000fda0003f85340 */
[----:B------:R-:W-:Y:S05]  /*2040*/  @P4 BRA `(.L_x_51) ;  /* 0x0000002000004947 */ /* 0x000fea0003800000 */
[----:B------:R-:W-:Y:S05]  /*2050*/  @P1 BRA `(.L_x_52) ;  /* 0x0000008000001947 */ /* 0x000fea0003800000 */
[----:B------:R-:W-:Y:S05]  /*2060*/  BRA `(.L_x_53) ;  /* 0x0000009000007947 */ /* 0x000fea0003800000 */
.L_x_51:
[----:B-----5:R-:W-:-:S05]  /*2070*/  PRMT R64, RZ, 0x7610, R56 ;  /* 0x00007610ff407816 */ /* 0x020fca0000000038 */
[----:B------:R-:W-:Y:S01]  /*2080*/  FADD.FTZ R191, R64, R191 ;  /* 0x000000bf40bf7221 */ /* 0x000fe20000010000 */
[----:B------:R-:W-:Y:S05]  /*2090*/  BRA `(.L_x_52) ;  /* 0x0000004000007947 */ /* 0x000fea0003800000 */
.L_x_50:
[----:B-----5:R-:W-:-:S05]  /*20a0*/  PRMT R64, RZ, 0x7610, R52 ;  /* 0x00007610ff407816 */ /* 0x020fca0000000034 */
[----:B------:R-:W-:Y:S01]  /*20b0*/  FADD.FTZ R191, R64, R191 ;  /* 0x000000bf40bf7221 */ /* 0x000fe20000010000 */
[----:B------:R-:W-:-:S05]  /*20c0*/  @P2 PRMT R64, RZ, 0x7610, R56 ;  /* 0x00007610ff402816 */ /* 0x000fca0000000038 */
[----:B------:R-:W-:-:S05]  /*20d0*/  @P2 FADD.FTZ R191, R64, R191 ;  /* 0x000000bf40bf2221 */ /* 0x000fca0000010000 */
.L_x_52:
[----:B------:R-:W-:-:S04]  /*20e0*/  F2FP.BF16.PACK_AB R64, RZ, R191 ;  /* 0x000000bfff40723e */ /* 0x000fc800000010ff */
[----:B------:R-:W-:Y:S02]  /*20f0*/  PRMT R60, R60, 0x5410, R64 ;  /* 0x000054103c3c7816 */ /* 0x000fe40000000040 */
.L_x_53:
[----:B------:R-:W-:Y:S01]  /*2100*/  PRMT R192, RZ, 0x5410, R65 ;  /* 0x00005410ffc07816 */ /* 0x000fe20000000041 */
[----:B------:R-:W-:Y:S05]  /*2110*/  @P3 BRA `(.L_x_54) ;  /* 0x0000008000003947 */ /* 0x000fea0003800000 */
[----:B------:R-:W-:-:S04]  /*2120*/  ISETP.NE.U32.AND P4, PT, RZ, c[0x0][0x180], PT ;  /* 0x00006000ff007a0c */ /* 0x000fc80003f85070 */
[----:B------:R-:W-:-:S13]  /*2130*/  ISETP.NE.AND.EX P4, PT, RZ, c[0x0][0x184], PT, P4 ;  /* 0x00006100ff007a0c */ /* 0x000fda0003f85340 */
[----:B------:R-:W-:Y:S05]  /*2140*/  @P4 BRA `(.L_x_55) ;  /* 0x0000002000004947 */ /* 0x000fea0003800000 */
[----:B------:R-:W-:Y:S05]  /*2150*/  @P1 BRA `(.L_x_56) ;  /* 0x0000008000001947 */ /* 0x000fea0003800000 */
[----:B------:R-:W-:Y:S05]  /*2160*/  BRA `(.L_x_57) ;  /* 0x0000009000007947 */ /* 0x000fea0003800000 */
.L_x_55:
[----:B-----5:R-:W-:-:S05]  /*2170*/  PRMT R69, RZ, 0x5410, R57 ;  /* 0x00005410ff457816 */ /* 0x020fca0000000039 */
[----:B------:R-:W-:Y:S01]  /*2180*/  FADD.FTZ R192, R69, R192 ;  /* 0x000000c045c07221 */ /* 0x000fe20000010000 */
[----:B------:R-:W-:Y:S05]  /*2190*/  BRA `(.L_x_56) ;  /* 0x0000004000007947 */ /* 0x000fea0003800000 */
.L_x_54:
[----:B-----5:R-:W-:-:S05]  /*21a0*/  PRMT R69, RZ, 0x5410, R53 ;  /* 0x00005410ff457816 */ /* 0x020fca0000000035 */
[----:B------:R-:W-:Y:S01]  /*21b0*/  FADD.FTZ R192, R69, R192 ;  /* 0x000000c045c07221 */ /* 0x000fe20000010000 */
[----:B------:R-:W-:-:S05]  /*21c0*/  @P2 PRMT R69, RZ, 0x5410, R57 ;  /* 0x00005410ff452816 */ /* 0x000fca0000000039 */
[----:B------:R-:W-:-:S05]  /*21d0*/  @P2 FADD.FTZ R192, R69, R192 ;  /* 0x000000c045c02221 */ /* 0x000fca0000010000 */
.L_x_56:
[----:B------:R-:W-:-:S04]  /*21e0*/  F2FP.BF16.PACK_AB R64, RZ, R192 ;  /* 0x000000c0ff40723e */ /* 0x000fc800000010ff */
[----:B------:R-:W-:Y:S02]  /*21f0*/  PRMT R61, R64, 0x7610, R61 ;  /* 0x00007610403d7816 */ /* 0x000fe4000000003d */
.L_x_57:
[----:B------:R-:W-:Y:S01]  /*2200*/  PRMT R200, RZ, 0x7610, R65 ;  /* 0x00007610ffc87816 */ /* 0x000fe20000000041 */
[----:B------:R-:W-:Y:S05]  /*2210*/  @P3 BRA `(.L_x_58) ;  /* 0x0000008000003947 */ /* 0x000fea0003800000 */
[----:B------:R-:W-:-:S04]  /*2220*/  ISETP.NE.U32.AND P4, PT, RZ, c[0x0][0x180], PT ;  /* 0x00006000ff007a0c */ /* 0x000fc80003f85070 */
[----:B------:R-:W-:-:S13]  /*2230*/  ISETP.NE.AND.EX P4, PT, RZ, c[0x0][0x184], PT, P4 ;  /* 0x00006100ff007a0c */ /* 0x000fda0003f85340 */
[----:B------:R-:W-:Y:S05]  /*2240*/  @P4 BRA `(.L_x_59) ;  /* 0x0000002000004947 */ /* 0x000fea0003800000 */
[----:B------:R-:W-:Y:S05]  /*2250*/  @P1 BRA `(.L_x_60) ;  /* 0x0000008000001947 */ /* 0x000fea0003800000 */
[----:B------:R-:W-:Y:S05]  /*2260*/  BRA `(.L_x_61) ;  /* 0x0000009000007947 */ /* 0x000fea0003800000 */
.L_x_59:
[----:B-----5:R-:W-:-:S05]  /*2270*/  PRMT R65, RZ, 0x7610, R57 ;  /* 0x00007610ff417816 */ /* 0x020fca0000000039 */
[----:B------:R-:W-:Y:S01]  /*2280*/  FADD.FTZ R200, R65, R200 ;  /* 0x000000c841c87221 */ /* 0x000fe20000010000 */
[----:B------:R-:W-:Y:S05]  /*2290*/  BRA `(.L_x_60) ;  /* 0x0000004000007947 */ /* 0x000fea0003800000 */
.L_x_58:
[----:B-----5:R-:W-:-:S05]  /*22a0*/  PRMT R65, RZ, 0x7610, R53 ;  /* 0x00007610ff417816 */ /* 0x020fca0000000035 */
[----:B------:R-:W-:Y:S01]  /*22b0*/  FADD.FTZ R200, R65, R200 ;  /* 0x000000c841c87221 */ /* 0x000fe20000010000 */
[----:B------:R-:W-:-:S05]  /*22c0*/  @P2 PRMT R65, RZ, 0x7610, R57 ;  /* 0x00007610ff412816 */ /* 0x000fca0000000039 */
[----:B------:R-:W-:-:S05]  /*22d0*/  @P2 FADD.FTZ R200, R65, R200 ;  /* 0x000000c841c82221 */ /* 0x000fca0000010000 */
.L_x_60:
[----:B------:R-:W-:-:S04]  /*22e0*/  F2FP.BF16.PACK_AB R64, RZ, R200 ;  /* 0x000000c8ff40723e */ /* 0x000fc800000010ff */
[----:B------:R-:W-:Y:S02]  /*22f0*/  PRMT R61, R61, 0x5410, R64 ;  /* 0x000054103d3d7816 */ /* 0x000fe40000000040 */
.L_x_61:
[----:B------:R-:W-:Y:S01]  /*2300*/  PRMT R199, RZ, 0x5410, R66 ;  /* 0x00005410ffc77816 */ /* 0x000fe20000000042 */
[----:B------:R-:W-:Y:S05]  /*2310*/  @P3 BRA `(.L_x_62) ;  /* 0x0000008000003947 */ /* 0x000fea0003800000 */
[----:B------:R-:W-:-:S04]  /*2320*/  ISETP.NE.U32.AND P4, PT, RZ, c[0x0][0x180], PT ;  /* 0x00006000ff007a0c */ /* 0x000fc80003f85070 */
[----:B------:R-:W-:-:S13]  /*2330*/  ISETP.NE.AND.EX P4, PT, RZ, c[0x0][0x184], PT, P4 ;  /* 0x00006100ff007a0c */ /* 0x000fda0003f85340 */
[----:B------:R-:W-:Y:S05]  /*2340*/  @P4 BRA `(.L_x_63) ;  /* 0x0000002000004947 */ /* 0x000fea0003800000 */
[----:B------:R-:W-:Y:S05]  /*2350*/  @P1 BRA `(.L_x_64) ;  /* 0x0000008000001947 */ /* 0x000fea0003800000 */
[----:B------:R-:W-:Y:S05]  /*2360*/  BRA `(.L_x_65) ;  /* 0x0000009000007947 */ /* 0x000fea0003800000 */
.L_x_63:
[----:B-----5:R-:W-:-:S05]  /*2370*/  PRMT R64, RZ, 0x5410, R58 ;  /* 0x00005410ff407816 */ /* 0x020fca000000003a */
[----:B------:R-:W-:Y:S01]  /*2380*/  FADD.FTZ R199, R64, R199 ;  /* 0x000000c740c77221 */ /* 0x000fe20000010000 */
[----:B------:R-:W-:Y:S05]  /*2390*/  BRA `(.L_x_64) ;  /* 0x0000004000007947 */ /* 0x000fea0003800000 */
.L_x_62:
[----:B-----5:R-:W-:-:S05]  /*23a0*/  PRMT R64, RZ, 0x5410, R54 ;  /* 0x00005410ff407816 */ /* 0x020fca0000000036 */
[----:B------:R-:W-:Y:S01]  /*23b0*/  FADD.FTZ R199, R64, R199 ;  /* 0x000000c740c77221 */ /* 0x000fe20000010000 */
[----:B------:R-:W-:-:S05]  /*23c0*/  @P2 PRMT R64, RZ, 0x5410, R58 ;  /* 0x00005410ff402816 */ /* 0x000fca000000003a */
[----:B------:R-:W-:-:S05]  /*23d0*/  @P2 FADD.FTZ R199, R64, R199 ;  /* 0x000000c740c72221 */ /* 0x000fca0000010000 */
.L_x_64:
[----:B------:R-:W-:-:S04]  /*23e0*/  F2FP.BF16.PACK_AB R64, RZ, R199 ;  /* 0x000000c7ff40723e */ /* 0x000fc800000010ff */
[----:B------:R-:W-:Y:S02]  /*23f0*/  PRMT R62, R64, 0x7610, R62 ;  /* 0x00007610403e7816 */ /* 0x000fe4000000003e */
.L_x_65:
[----:B------:R-:W-:Y:S01]  /*2400*/  PRMT R211, RZ, 0x7610, R66 ;  /* 0x00007610ffd37816 */ /* 0x000fe20000000042 */
[----:B------:R-:W-:Y:S05]  /*2410*/  @P3 BRA `(.L_x_66) ;  /* 0x0000008000003947 */ /* 0x000fea0003800000 */
[----:B------:R-:W-:-:S04]  /*2420*/  ISETP.NE.U32.AND P4, PT, RZ, c[0x0][0x180], PT ;  /* 0x00006000ff007a0c */ /* 0x000fc80003f85070 */
[----:B------:R-:W-:-:S13]  /*2430*/  ISETP.NE.AND.EX P4, PT, RZ, c[0x0][0x184], PT, P4 ;  /* 0x00006100ff007a0c */ /* 0x000fda0003f85340 */
[----:B------:R-:W-:Y:S05]  /*2440*/  @P4 BRA `(.L_x_67) ;  /* 0x0000002000004947 */ /* 0x000fea0003800000 */
[----:B------:R-:W-:Y:S05]  /*2450*/  @P1 BRA `(.L_x_68) ;  /* 0x0000008000001947 */ /* 0x000fea0003800000 */
[----:B------:R-:W-:Y:S05]  /*2460*/  BRA `(.L_x_69) ;  /* 0x0000009000007947 */ /* 0x000fea0003800000 */
.L_x_67:
[----:B-----5:R-:W-:-:S05]  /*2470*/  PRMT R64, RZ, 0x7610, R58 ;  /* 0x00007610ff407816 */ /* 0x020fca000000003a */
[----:B------:R-:W-:Y:S01]  /*2480*/  FADD.FTZ R211, R64, R211 ;  /* 0x000000d340d37221 */ /* 0x000fe20000010000 */
[----:B------:R-:W-:Y:S05]  /*2490*/  BRA `(.L_x_68) ;  /* 0x0000004000007947 */ /* 0x000fea0003800000 */
.L_x_66:
[----:B-----5:R-:W-:-:S05]  /*24a0*/  PRMT R64, RZ, 0x7610, R54 ;  /* 0x00007610ff407816 */ /* 0x020fca0000000036 */
[----:B------:R-:W-:Y:S01]  /*24b0*/  FADD.FTZ R211, R64, R211 ;  /* 0x000000d340d37221 */ /* 0x000fe20000010000 */
[----:B------:R-:W-:-:S05]  /*24c0*/  @P2 PRMT R64, RZ, 0x7610, R58 ;  /* 0x00007610ff402816 */ /* 0x000fca000000003a */
[----:B------:R-:W-:-:S05]  /*24d0*/  @P2 FADD.FTZ R211, R64, R211 ;  /* 0x000000d340d32221 */ /* 0x000fca0000010000 */
.L_x_68:
[----:B------:R-:W-:-:S04]  /*24e0*/  F2FP.BF16.PACK_AB R64, RZ, R211 ;  /* 0x000000d3ff40723e */ /* 0x000fc800000010ff */
[----:B------:R-:W-:Y:S02]  /*24f0*/  PRMT R62, R62, 0x5410, R64 ;  /* 0x000054103e3e7816 */ /* 0x000fe40000000040 */
.L_x_69:
[----:B------:R-:W-:Y:S01]  /*2500*/  PRMT R212, RZ, 0x5410, R67 ;  /* 0x00005410ffd47816 */ /* 0x000fe20000000043 */
[----:B------:R-:W-:Y:S05]  /*2510*/  @P3 BRA `(.L_x_70) ;  /* 0x0000008000003947 */ /* 0x000fea0003800000 */
[----:B------:R-:W-:-:S04]  /*2520*/  ISETP.NE.U32.AND P4, PT, RZ, c[0x0][0x180], PT ;  /* 0x00006000ff007a0c */ /* 0x000fc80003f85070 */
[----:B------:R-:W-:-:S13]  /*2530*/  ISETP.NE.AND.EX P4, PT, RZ, c[0x0][0x184], PT, P4 ;  /* 0x00006100ff007a0c */ /* 0x000fda0003f85340 */
[----:B------:R-:W-:Y:S05]  /*2540*/  @P4 BRA `(.L_x_71) ;  /* 0x0000002000004947 */ /* 0x000fea0003800000 */
[----:B------:R-:W-:Y:S05]  /*2550*/  @P1 BRA `(.L_x_72) ;  /* 0x0000008000001947 */ /* 0x000fea0003800000 */
[----:B------:R-:W-:Y:S05]  /*2560*/  BRA `(.L_x_73) ;  /* 0x0000009000007947 */ /* 0x000fea0003800000 */
.L_x_71:
[----:B-----5:R-:W-:-:S05]  /*2570*/  PRMT R65, RZ, 0x5410, R59 ;  /* 0x00005410ff417816 */ /* 0x020fca000000003b */
[----:B------:R-:W-:Y:S01]  /*2580*/  FADD.FTZ R212, R65, R212 ;  /* 0x000000d441d47221 */ /* 0x000fe20000010000 */
[----:B------:R-:W-:Y:S05]  /*2590*/  BRA `(.L_x_72) ;  /* 0x0000004000007947 */ /* 0x000fea0003800000 */
.L_x_70:
[----:B-----5:R-:W-:-:S05]  /*25a0*/  PRMT R65, RZ, 0x5410, R55 ;  /* 0x00005410ff417816 */ /* 0x020fca0000000037 */
[----:B------:R-:W-:Y:S01]  /*25b0*/  FADD.FTZ R212, R65, R212 ;  /* 0x000000d441d47221 */ /* 0x000fe20000010000 */
[----:B------:R-:W-:-:S05]  /*25c0*/  @P2 PRMT R65, RZ, 0x5410, R59 ;  /* 0x00005410ff412816 */ /* 0x000fca000000003b */
[----:B------:R-:W-:-:S05]  /*25d0*/  @P2 FADD.FTZ R212, R65, R212 ;  /* 0x000000d441d42221 */ /* 0x000fca0000010000 */
.L_x_72:
[----:B------:R-:W-:-:S04]  /*25e0*/  F2FP.BF16.PACK_AB R64, RZ, R212 ;  /* 0x000000d4ff40723e */ /* 0x000fc800000010ff */
[----:B------:R-:W-:Y:S02]  /*25f0*/  PRMT R63, R64, 0x7610, R63 ;  /* 0x00007610403f7816 */ /* 0x000fe4000000003f */
.L_x_73:
[----:B------:R-:W-:Y:S01]  /*2600*/  PRMT R220, RZ, 0x7610, R67 ;  /* 0x00007610ffdc7816 */ /* 0x000fe20000000043 */
[----:B------:R-:W-:Y:S05]  /*2610*/  @P3 BRA `(.L_x_74) ;  /* 0x0000008000003947 */ /* 0x000fea0003800000 */
[----:B------:R-:W-:-:S04]  /*2620*/  ISETP.NE.U32.AND P2, PT, RZ, c[0x0][0x180], PT ;  /* 0x00006000ff007a0c */ /* 0x000fc80003f45070 */
[----:B------:R-:W-:-:S13]  /*2630*/  ISETP.NE.AND.EX P2, PT, RZ, c[0x0][0x184], PT, P2 ;  /* 0x00006100ff007a0c */ /* 0x000fda0003f45320 */
[----:B------:R-:W-:Y:S05]  /*2640*/  @P2 BRA `(.L_x_75) ;  /* 0x0000002000002947 */ /* 0x000fea0003800000 */
[----:B------:R-:W-:Y:S05]  /*2650*/  @P1 BRA `(.L_x_76) ;  /* 0x0000008000001947 */ /* 0x000fea0003800000 */
[----:B------:R-:W-:Y:S05]  /*2660*/  BRA `(.L_x_77) ;  /* 0x0000009000007947 */ /* 0x000fea0003800000 */
.L_x_75:
[----:B-----5:R-:W-:-:S05]  /*2670*/  PRMT R65, RZ, 0x7610, R59 ;  /* 0x00007610ff417816 */ /* 0x020fca000000003b */
[----:B------:R-:W-:Y:S01]  /*2680*/  FADD.FTZ R220, R65, R220 ;  /* 0x000000dc41dc7221 */ /* 0x000fe20000010000 */
[----:B------:R-:W-:Y:S05]  /*2690*/  BRA `(.L_x_76) ;  /* 0x0000004000007947 */ /* 0x000fea0003800000 */
.L_x_74:
[----:B-----5:R-:W-:-:S05]  /*26a0*/  PRMT R65, RZ, 0x7610, R55 ;  /* 0x00007610ff417816 */ /* 0x020fca0000000037 */
[----:B------:R-:W-:Y:S01]  /*26b0*/  FADD.FTZ R220, R65, R220 ;  /* 0x000000dc41dc7221 */ /* 0x000fe20000010000 */
[----:B------:R-:W-:-:S05]  /*26c0*/  @P2 PRMT R65, RZ, 0x7610, R59 ;  /* 0x00007610ff412816 */ /* 0x000fca000000003b */
[----:B------:R-:W-:-:S05]  /*26d0*/  @P2 FADD.FTZ R220, R65, R220 ;  /* 0x000000dc41dc2221 */ /* 0x000fca0000010000 */
.L_x_76:
[----:B------:R-:W-:-:S04]  /*26e0*/  F2FP.BF16.PACK_AB R64, RZ, R220 ;  /* 0x000000dcff40723e */ /* 0x000fc800000010ff */
[----:B------:R-:W-:Y:S02]  /*26f0*/  PRMT R63, R63, 0x5410, R64 ;  /* 0x000054103f3f7816 */ /* 0x000fe40000000040 */
.L_x_77:
[----:B------:R-:W-:-:S04]  /*2700*/  @P1 LEA R64, P2, R71, c[0x0][0x188], 0x4 ;  /* 0x0000620047401a11 */ /* 0x000fc800078420ff */
[C---:B------:R-:W-:Y:S02]  /*2710*/  @P1 LEA.HI.X R65, R71.reuse, c[0x0][0x18c], RZ, 0x4, P2 ;  /* 0x0000630047411a11 */ /* 0x040fe400010f24ff */
[----:B------:R-:W-:-:S03]  /*2720*/  IADD3 R71, R71, 0x20, RZ ;  /* 0x0000002047477810 */ /* 0x000fc60007ffe0ff */
[----:B------:R0:W-:Y:S04]  /*2730*/  @P1 STG.E.128 [R64.64], R60 ;  /* 0x0000003c40001986 */ /* 0x0001e8000c101d04 */
.L_x_45:
[----:B------:R-:W-:Y:S05]  /*2740*/  BSYNC B0 ;  /* 0x0000000000007941 */ /* 0x000fea0003800000 */
.L_x_44:
        /* <DEDUP_REMOVED lines=25> */
.L_x_81:
[----:B-----5:R-:W-:-:S05]  /*28e0*/  PRMT R69, RZ, 0x5410, R56 ;  /* 0x00005410ff457816 */ /* 0x020fca0000000038 */
[----:B------:R-:W-:Y:S01]  /*28f0*/  FADD.FTZ R186, R69, R186 ;  /* 0x000000ba45ba7221 */ /* 0x000fe20000010000 */
[----:B------:R-:W-:Y:S05]  /*2900*/  BRA `(.L_x_82) ;  /* 0x0000004000007947 */ /* 0x000fea0003800000 */
.L_x_80:
[----:B0----5:R-:W-:-:S05]  /*2910*/  PRMT R69, RZ, 0x5410, R52 ;  /* 0x00005410ff457816 */ /* 0x021fca0000000034 */
[----:B------:R-:W-:Y:S01]  /*2920*/  FADD.FTZ R186, R69, R186 ;  /* 0x000000ba45ba7221 */ /* 0x000fe20000010000 */
[----:B------:R-:W-:-:S05]  /*2930*/  @P2 PRMT R69, RZ, 0x5410, R56 ;  /* 0x00005410ff452816 */ /* 0x000fca0000000038 */
[----:B------:R-:W-:-:S05]  /*2940*/  @P2 FADD.FTZ R186, R69, R186 ;  /* 0x000000ba45ba2221 */ /* 0x000fca0000010000 */
.L_x_82:
[----:B------:R-:W-:-:S04]  /*2950*/  F2FP.BF16.PACK_AB R68, RZ, R186 ;  /* 0x000000baff44723e */ /* 0x000fc800000010ff */
[----:B------:R-:W-:Y:S02]  /*2960*/  PRMT R60, R68, 0x7610, R60 ;  /* 0x00007610443c7816 */ /* 0x000fe4000000003c */
.L_x_83:
[----:B------:R-:W-:Y:S01]  /*2970*/  PRMT R193, RZ, 0x7610, R64 ;  /* 0x00007610ffc17816 */ /* 0x000fe20000000040 */
[----:B------:R-:W-:Y:S05]  /*2980*/  @P3 BRA `(.L_x_84) ;  /* 0x0000008000003947 */ /* 0x000fea0003800000 */
[----:B------:R-:W-:-:S04]  /*2990*/  ISETP.NE.U32.AND P4, PT, RZ, c[0x0][0x180], PT ;  /* 0x00006000ff007a0c */ /* 0x000fc80003f85070 */
[----:B------:R-:W-:-:S13]  /*29a0*/  ISETP.NE.AND.EX P4, PT, RZ, c[0x0][0x184], PT, P4 ;  /* 0x00006100ff007a0c */ /* 0x000fda0003f85340 */
[----:B------:R-:W-:Y:S05]  /*29b0*/  @P4 BRA `(.L_x_85) ;  /* 0x0000002000004947 */ /* 0x000fea0003800000 */
[----:B------:R-:W-:Y:S05]  /*29c0*/  @P1 BRA `(.L_x_86) ;  /* 0x0000008000001947 */ /* 0x000fea0003800000 */
[----:B------:R-:W-:Y:S05]  /*29d0*/  BRA `(.L_x_87) ;  /* 0x0000009000007947 */ /* 0x000fea0003800000 */
.L_x_85:
[----:B-----5:R-:W-:-:S05]  /*29e0*/  PRMT R64, RZ, 0x7610, R56 ;  /* 0x00007610ff407816 */ /* 0x020fca0000000038 */
[----:B------:R-:W-:Y:S01]  /*29f0*/  FADD.FTZ R193, R64, R193 ;  /* 0x000000c140c17221 */ /* 0x000fe20000010000 */
[----:B------:R-:W-:Y:S05]  /*2a00*/  BRA `(.L_x_86) ;  /* 0x0000004000007947 */ /* 0x000fea0003800000 */
.L_x_84:
[----:B-----5:R-:W-:-:S05]  /*2a10*/  PRMT R64, RZ, 0x7610, R52 ;  /* 0x00007610ff407816 */ /* 0x020fca0000000034 */
[----:B------:R-:W-:Y:S01]  /*2a20*/  FADD.FTZ R193, R64, R193 ;  /* 0x000000c140c17221 */ /* 0x000fe20000010000 */
[----:B------:R-:W-:-:S05]  /*2a30*/  @P2 PRMT R64, RZ, 0x7610, R56 ;  /* 0x00007610ff402816 */ /* 0x000fca0000000038 */
[----:B------:R-:W-:-:S05]  /*2a40*/  @P2 FADD.FTZ R193, R64, R193 ;  /* 0x000000c140c12221 */ /* 0x000fca0000010000 */
.L_x_86:
[----:B------:R-:W-:-:S04]  /*2a50*/  F2FP.BF16.PACK_AB R64, RZ, R193 ;  /* 0x000000c1ff40723e */ /* 0x000fc800000010ff */
[----:B------:R-:W-:Y:S02]  /*2a60*/  PRMT R60, R60, 0x5410, R64 ;  /* 0x000054103c3c7816 */ /* 0x000fe40000000040 */
.L_x_87:
[----:B------:R-:W-:Y:S01]  /*2a70*/  PRMT R194, RZ, 0x5410, R65 ;  /* 0x00005410ffc27816 */ /* 0x000fe20000000041 */
[----:B------:R-:W-:Y:S05]  /*2a80*/  @P3 BRA `(.L_x_88) ;  /* 0x0000008000003947 */ /* 0x000fea0003800000 */
[----:B------:R-:W-:-:S04]  /*2a90*/  ISETP.NE.U32.AND P4, PT, RZ, c[0x0][0x180], PT ;  /* 0x00006000ff007a0c */ /* 0x000fc80003f85070 */
[----:B------:R-:W-:-:S13]  /*2aa0*/  ISETP.NE.AND.EX P4, PT, RZ, c[0x0][0x184], PT, P4 ;  /* 0x00006100ff007a0c */ /* 0x000fda0003f85340 */
[----:B------:R-:W-:Y:S05]  /*2ab0*/  @P4 BRA `(.L_x_89) ;  /* 0x0000002000004947 */ /* 0x000fea0003800000 */
[----:B------:R-:W-:Y:S05]  /*2ac0*/  @P1 BRA `(.L_x_90) ;  /* 0x0000008000001947 */ /* 0x000fea0003800000 */
[----:B------:R-:W-:Y:S05]  /*2ad0*/  BRA `(.L_x_91) ;  /* 0x0000009000007947 */ /* 0x000fea0003800000 */
.L_x_89:
[----:B-----5:R-:W-:-:S05]  /*2ae0*/  PRMT R69, RZ, 0x5410, R57 ;  /* 0x00005410ff457816 */ /* 0x020fca0000000039 */
[----:B------:R-:W-:Y:S01]  /*2af0*/  FADD.FTZ R194, R69, R194 ;  /* 0x000000c245c27221 */ /* 0x000fe20000010000 */
[----:B------:R-:W-:Y:S05]  /*2b00*/  BRA `(.L_x_90) ;  /* 0x0000004000007947 */ /* 0x000fea0003800000 */
.L_x_88:
[----:B-----5:R-:W-:-:S05]  /*2b10*/  PRMT R69, RZ, 0x5410, R53 ;  /* 0x00005410ff457816 */ /* 0x020fca0000000035 */
[----:B------:R-:W-:Y:S01]  /*2b20*/  FADD.FTZ R194, R69, R194 ;  /* 0x000000c245c27221 */ /* 0x000fe20000010000 */
[----:B------:R-:W-:-:S05]  /*2b30*/  @P2 PRMT R69, RZ, 0x5410, R57 ;  /* 0x00005410ff452816 */ /* 0x000fca0000000039 */
[----:B------:R-:W-:-:S05]  /*2b40*/  @P2 FADD.FTZ R194, R69, R194 ;  /* 0x000000c245c22221 */ /* 0x000fca0000010000 */
.L_x_90:
[----:B------:R-:W-:-:S04]  /*2b50*/  F2FP.BF16.PACK_AB R64, RZ, R194 ;  /* 0x000000c2ff40723e */ /* 0x000fc800000010ff */
[----:B------:R-:W-:Y:S02]  /*2b60*/  PRMT R61, R64, 0x7610, R61 ;  /* 0x00007610403d7816 */ /* 0x000fe4000000003d */
.L_x_91:
[----:B------:R-:W-:Y:S01]  /*2b70*/  PRMT R203, RZ, 0x7610, R65 ;  /* 0x00007610ffcb7816 */ /* 0x000fe20000000041 */
[----:B------:R-:W-:Y:S05]  /*2b80*/  @P3 BRA `(.L_x_92) ;  /* 0x0000008000003947 */ /* 0x000fea0003800000 */
[----:B------:R-:W-:-:S04]  /*2b90*/  ISETP.NE.U32.AND P4, PT, RZ, c[0x0][0x180], PT ;  /* 0x00006000ff007a0c */ /* 0x000fc80003f85070 */
[----:B------:R-:W-:-:S13]  /*2ba0*/  ISETP.NE.AND.EX P4, PT, RZ, c[0x0][0x184], PT, P4 ;  /* 0x00006100ff007a0c */ /* 0x000fda0003f85340 */
[----:B------:R-:W-:Y:S05]  /*2bb0*/  @P4 BRA `(.L_x_93) ;  /* 0x0000002000004947 */ /* 0x000fea0003800000 */
[----:B------:R-:W-:Y:S05]  /*2bc0*/  @P1 BRA `(.L_x_94) ;  /* 0x0000008000001947 */ /* 0x000fea0003800000 */
[----:B------:R-:W-:Y:S05]  /*2bd0*/  BRA `(.L_x_95) ;  /* 0x0000009000007947 */ /* 0x000fea0003800000 */
.L_x_93:
[----:B-----5:R-:W-:-:S05]  /*2be0*/  PRMT R64, RZ, 0x7610, R57 ;  /* 0x00007610ff407816 */ /* 0x020fca0000000039 */
[----:B------:R-:W-:Y:S01]  /*2bf0*/  FADD.FTZ R203, R64, R203 ;  /* 0x000000cb40cb7221 */ /* 0x000fe20000010000 */
[----:B------:R-:W-:Y:S05]  /*2c00*/  BRA `(.L_x_94) ;  /* 0x0000004000007947 */ /* 0x000fea0003800000 */
.L_x_92:
[----:B-----5:R-:W-:-:S05]  /*2c10*/  PRMT R64, RZ, 0x7610, R53 ;  /* 0x00007610ff407816 */ /* 0x020fca0000000035 */
[----:B------:R-:W-:Y:S01]  /*2c20*/  FADD.FTZ R203, R64, R203 ;  /* 0x000000cb40cb7221 */ /* 0x000fe20000010000 */
[----:B------:R-:W-:-:S05]  /*2c30*/  @P2 PRMT R64, RZ, 0x7610, R57 ;  /* 0x00007610ff402816 */ /* 0x000fca0000000039 */
[----:B------:R-:W-:-:S05]  /*2c40*/  @P2 FADD.FTZ R203, R64, R203 ;  /* 0x000000cb40cb2221 */ /* 0x000fca0000010000 */
.L_x_94:
[----:B------:R-:W-:-:S04]  /*2c50*/  F2FP.BF16.PACK_AB R64, RZ, R203 ;  /* 0x000000cbff40723e */ /* 0x000fc800000010ff */
[----:B------:R-:W-:Y:S02]  /*2c60*/  PRMT R61, R61, 0x5410, R64 ;  /* 0x000054103d3d7816 */ /* 0x000fe40000000040 */
.L_x_95:
[----:B------:R-:W-:Y:S01]  /*2c70*/  PRMT R204, RZ, 0x5410, R66 ;  /* 0x00005410ffcc7816 */ /* 0x000fe20000000042 */
[----:B------:R-:W-:Y:S05]  /*2c80*/  @P3 BRA `(.L_x_96) ;  /* 0x0000008000003947 */ /* 0x000fea0003800000 */
[----:B------:R-:W-:-:S04]  /*2c90*/  ISETP.NE.U32.AND P4, PT, RZ, c[0x0][0x180], PT ;  /* 0x00006000ff007a0c */ /* 0x000fc80003f85070 */
[----:B------:R-:W-:-:S13]  /*2ca0*/  ISETP.NE.AND.EX P4, PT, RZ, c[0x0][0x184], PT, P4 ;  /* 0x00006100ff007a0c */ /* 0x000fda0003f85340 */
[----:B------:R-:W-:Y:S05]  /*2cb0*/  @P4 BRA `(.L_x_97) ;  /* 0x0000002000004947 */ /* 0x000fea0003800000 */
[----:B------:R-:W-:Y:S05]  /*2cc0*/  @P1 BRA `(.L_x_98) ;  /* 0x0000008000001947 */ /* 0x000fea0003800000 */
[----:B------:R-:W-:Y:S05]  /*2cd0*/  BRA `(.L_x_99) ;  /* 0x0000009000007947 */ /* 0x000fea0003800000 */
.L_x_97:
[----:B-----5:R-:W-:-:S05]  /*2ce0*/  PRMT R65, RZ, 0x5410, R58 ;  /* 0x00005410ff417816 */ /* 0x020fca000000003a */
[----:B------:R-:W-:Y:S01]  /*2cf0*/  FADD.FTZ R204, R65, R204 ;  /* 0x000000cc41cc7221 */ /* 0x000fe20000010000 */
[----:B------:R-:W-:Y:S05]  /*2d00*/  BRA `(.L_x_98) ;  /* 0x0000004000007947 */ /* 0x000fea0003800000 */
.L_x_96:
[----:B-----5:R-:W-:-:S05]  /*2d10*/  PRMT R65, RZ, 0x5410, R54 ;  /* 0x00005410ff417816 */ /* 0x020fca0000000036 */
[----:B------:R-:W-:Y:S01]  /*2d20*/  FADD.FTZ R204, R65, R204 ;  /* 0x000000cc41cc7221 */ /* 0x000fe20000010000 */
[----:B------:R-:W-:-:S05]  /*2d30*/  @P2 PRMT R65, RZ, 0x5410, R58 ;  /* 0x00005410ff412816 */ /* 0x000fca000000003a */
[----:B------:R-:W-:-:S05]  /*2d40*/  @P2 FADD.FTZ R204, R65, R204 ;  /* 0x000000cc41cc2221 */ /* 0x000fca0000010000 */
.L_x_98:
[----:B------:R-:W-:-:S04]  /*2d50*/  F2FP.BF16.PACK_AB R64, RZ, R204 ;  /* 0x000000ccff40723e */ /* 0x000fc800000010ff */
[----:B------:R-:W-:Y:S02]  /*2d60*/  PRMT R62, R64, 0x7610, R62 ;  /* 0x00007610403e7816 */ /* 0x000fe4000000003e */
.L_x_99:
[----:B------:R-:W-:Y:S01]  /*2d70*/  PRMT R213, RZ, 0x7610, R66 ;  /* 0x00007610ffd57816 */ /* 0x000fe20000000042 */
[----:B------:R-:W-:Y:S05]  /*2d80*/  @P3 BRA `(.L_x_100) ;  /* 0x0000008000003947 */ /* 0x000fea0003800000 */
[----:B------:R-:W-:-:S04]  /*2d90*/  ISETP.NE.U32.AND P4, PT, RZ, c[0x0][0x180], PT ;  /* 0x00006000ff007a0c */ /* 0x000fc80003f85070 */
[----:B------:R-:W-:-:S13]  /*2da0*/  ISETP.NE.AND.EX P4, PT, RZ, c[0x0][0x184], PT, P4 ;  /* 0x00006100ff007a0c */ /* 0x000fda0003f85340 */
[----:B------:R-:W-:Y:S05]  /*2db0*/  @P4 BRA `(.L_x_101) ;  /* 0x0000002000004947 */ /* 0x000fea0003800000 */
[----:B------:R-:W-:Y:S05]  /*2dc0*/  @P1 BRA `(.L_x_102) ;  /* 0x0000008000001947 */ /* 0x000fea0003800000 */
[----:B------:R-:W-:Y:S05]  /*2dd0*/  BRA `(.L_x_103) ;  /* 0x0000009000007947 */ /* 0x000fea0003800000 */
.L_x_101:
[----:B-----5:R-:W-:-:S05]  /*2de0*/  PRMT R64, RZ, 0x7610, R58 ;  /* 0x00007610ff407816 */ /* 0x020fca000000003a */
[----:B------:R-:W-:Y:S01]  /*2df0*/  FADD.FTZ R213, R64, R213 ;  /* 0x000000d540d57221 */ /* 0x000fe20000010000 */
[----:B------:R-:W-:Y:S05]  /*2e00*/  BRA `(.L_x_102) ;  /* 0x0000004000007947 */ /* 0x000fea0003800000 */
.L_x_100:
[----:B-----5:R-:W-:-:S05]  /*2e10*/  PRMT R64, RZ, 0x7610, R54 ;  /* 0x00007610ff407816 */ /* 0x020fca0000000036 */
[----:B------:R-:W-:Y:S01]  /*2e20*/  FADD.FTZ R213, R64, R213 ;  /* 0x000000d540d57221 */ /* 0x000fe20000010000 */
[----:B------:R-:W-:-:S05]  /*2e30*/  @P2 PRMT R64, RZ, 0x7610, R58 ;  /* 0x00007610ff402816 */ /* 0x000fca000000003a */
[----:B------:R-:W-:-:S05]  /*2e40*/  @P2 FADD.FTZ R213, R64, R213 ;  /* 0x000000d540d52221 */ /* 0x000fca0000010000 */
.L_x_102:
[----:B------:R-:W-:-:S04]  /*2e50*/  F2FP.BF16.PACK_AB R64, RZ, R213 ;  /* 0x000000d5ff40723e */ /* 0x000fc800000010ff */
[----:B------:R-:W-:Y:S02]  /*2e60*/  PRMT R62, R62, 0x5410, R64 ;  /* 0x000054103e3e7816 */ /* 0x000fe40000000040 */
.L_x_103:
[----:B------:R-:W-:Y:S01]  /*2e70*/  PRMT R214, RZ, 0x5410, R67 ;  /* 0x00005410ffd67816 */ /* 0x000fe20000000043 */
[----:B------:R-:W-:Y:S05]  /*2e80*/  @P3 BRA `(.L_x_104) ;  /* 0x0000008000003947 */ /* 0x000fea0003800000 */
[----:B------:R-:W-:-:S04]  /*2e90*/  ISETP.NE.U32.AND P4, PT, RZ, c[0x0][0x180], PT ;  /* 0x00006000ff007a0c */ /* 0x000fc80003f85070 */
[----:B------:R-:W-:-:S13]  /*2ea0*/  ISETP.NE.AND.EX P4, PT, RZ, c[0x0][0x184], PT, P4 ;  /* 0x00006100ff007a0c */ /* 0x000fda0003f85340 */
[----:B------:R-:W-:Y:S05]  /*2eb0*/  @P4 BRA `(.L_x_105) ;  /* 0x0000002000004947 */ /* 0x000fea0003800000 */
[----:B------:R-:W-:Y:S05]  /*2ec0*/  @P1 BRA `(.L_x_106) ;  /* 0x0000008000001947 */ /* 0x000fea0003800000 */
[----:B------:R-:W-:Y:S05]  /*2ed0*/  BRA `(.L_x_107) ;  /* 0x0000009000007947 */ /* 0x000fea0003800000 */
.L_x_105:
[----:B-----5:R-:W-:-:S05]  /*2ee0*/  PRMT R65, RZ, 0x5410, R59 ;  /* 0x00005410ff417816 */ /* 0x020fca000000003b */
[----:B------:R-:W-:Y:S01]  /*2ef0*/  FADD.FTZ R214, R65, R214 ;  /* 0x000000d641d67221 */ /* 0x000fe20000010000 */
[----:B------:R-:W-:Y:S05]  /*2f00*/  BRA `(.L_x_106) ;  /* 0x0000004000007947 */ /* 0x000fea0003800000 */
.L_x_104:
[----:B-----5:R-:W-:-:S05]  /*2f10*/  PRMT R65, RZ, 0x5410, R55 ;  /* 0x00005410ff417816 */ /* 0x020fca0000000037 */
[----:B------:R-:W-:Y:S01]  /*2f20*/  FADD.FTZ R214, R65, R214 ;  /* 0x000000d641d67221 */ /* 0x000fe20000010000 */
[----:B------:R-:W-:-:S05]  /*2f30*/  @P2 PRMT R65, RZ, 0x5410, R59 ;  /* 0x00005410ff412816 */ /* 0x000fca000000003b */
[----:B------:R-:W-:-:S05]  /*2f40*/  @P2 FADD.FTZ R214, R65, R214 ;  /* 0x000000d641d62221 */ /* 0x000fca0000010000 */
.L_x_106:
[----:B------:R-:W-:-:S04]  /*2f50*/  F2FP.BF16.PACK_AB R64, RZ, R214 ;  /* 0x000000d6ff40723e */ /* 0x000fc800000010ff */
[----:B------:R-:W-:Y:S02]  /*2f60*/  PRMT R63, R64, 0x7610, R63 ;  /* 0x00007610403f7816 */ /* 0x000fe4000000003f */
.L_x_107:
[----:B------:R-:W-:Y:S01]  /*2f70*/  PRMT R221, RZ, 0x7610, R67 ;  /* 0x00007610ffdd7816 */ /* 0x000fe20000000043 */
[----:B------:R-:W-:Y:S05]  /*2f80*/  @P3 BRA `(.L_x_108) ;  /* 0x0000008000003947 */ /* 0x000fea0003800000 */
[----:B------:R-:W-:-:S04]  /*2f90*/  ISETP.NE.U32.AND P2, PT, RZ, c[0x0][0x180], PT ;  /* 0x00006000ff007a0c */ /* 0x000fc80003f45070 */
[----:B------:R-:W-:-:S13]  /*2fa0*/  ISETP.NE.AND.EX P2, PT, RZ, c[0x0][0x184], PT, P2 ;  /* 0x00006100ff007a0c */ /* 0x000fda0003f45320 */
[----:B------:R-:W-:Y:S05]  /*2fb0*/  @P2 BRA `(.L_x_109) ;  /* 0x0000002000002947 */ /* 0x000fea0003800000 */
[----:B------:R-:W-:Y:S05]  /*2fc0*/  @P1 BRA `(.L_x_110) ;  /* 0x0000008000001947 */ /* 0x000fea0003800000 */
[----:B------:R-:W-:Y:S05]  /*2fd0*/  BRA `(.L_x_111) ;  /* 0x0000009000007947 */ /* 0x000fea0003800000 */
.L_x_109:
[----:B-----5:R-:W-:-:S05]  /*2fe0*/  PRMT R64, RZ, 0x7610, R59 ;  /* 0x00007610ff407816 */ /* 0x020fca000000003b */
[----:B------:R-:W-:Y:S01]  /*2ff0*/  FADD.FTZ R221, R64, R221 ;  /* 0x000000dd40dd7221 */ /* 0x000fe20000010000 */
[----:B------:R-:W-:Y:S05]  /*3000*/  BRA `(.L_x_110) ;  /* 0x0000004000007947 */ /* 0x000fea0003800000 */
.L_x_108:
[----:B-----5:R-:W-:-:S05]  /*3010*/  PRMT R64, RZ, 0x7610, R55 ;  /* 0x00007610ff407816 */ /* 0x020fca0000000037 */
[----:B------:R-:W-:Y:S01]  /*3020*/  FADD.FTZ R221, R64, R221 ;  /* 0x000000dd40dd7221 */ /* 0x000fe20000010000 */
[----:B------:R-:W-:-:S05]  /*3030*/  @P2 PRMT R64, RZ, 0x7610, R59 ;  /* 0x00007610ff402816 */ /* 0x000fca000000003b */
[----:B------:R-:W-:-:S05]  /*3040*/  @P2 FADD.FTZ R221, R64, R221 ;  /* 0x000000dd40dd2221 */ /* 0x000fca0000010000 */
.L_x_110:
[----:B------:R-:W-:-:S04]  /*3050*/  F2FP.BF16.PACK_AB R64, RZ, R221 ;  /* 0x000000ddff40723e */ /* 0x000fc800000010ff */
[----:B------:R-:W-:Y:S02]  /*3060*/  PRMT R63, R63, 0x5410, R64 ;  /* 0x000054103f3f7816 */ /* 0x000fe40000000040 */
.L_x_111:
[----:B------:R-:W-:-:S04]  /*3070*/  @P1 LEA R64, P2, R71, c[0x0][0x188], 0x4 ;  /* 0x0000620047401a11 */ /* 0x000fc800078420ff */
[C---:B------:R-:W-:Y:S02]  /*3080*/  @P1 LEA.HI.X R65, R71.reuse, c[0x0][0x18c], RZ, 0x4, P2 ;  /* 0x0000630047411a11 */ /* 0x040fe400010f24ff */
[----:B------:R-:W-:-:S03]  /*3090*/  IADD3 R71, R71, 0x20, RZ ;  /* 0x0000002047477810 */ /* 0x000fc60007ffe0ff */
[----:B------:R0:W-:Y:S04]  /*30a0*/  @P1 STG.E.128 [R64.64], R60 ;  /* 0x0000003c40001986 */ /* 0x0001e8000c101d04 */
.L_x_79:
[----:B------:R-:W-:Y:S05]  /*30b0*/  BSYNC B0 ;  /* 0x0000000000007941 */ /* 0x000fea0003800000 */
.L_x_78:
        /* <DEDUP_REMOVED lines=25> */
.L_x_115:
[----:B-----5:R-:W-:-:S05]  /*3250*/  PRMT R68, RZ, 0x5410, R56 ;  /* 0x00005410ff447816 */ /* 0x020fca0000000038 */
[----:B------:R-:W-:Y:S01]  /*3260*/  FADD.FTZ R187, R68, R187 ;  /* 0x000000bb44bb7221 */ /* 0x000fe20000010000 */
[----:B------:R-:W-:Y:S05]  /*3270*/  BRA `(.L_x_116) ;  /* 0x0000004000007947 */ /* 0x000fea0003800000 */
.L_x_114:
[----:B0----5:R-:W-:-:S05]  /*3280*/  PRMT R68, RZ, 0x5410, R52 ;  /* 0x00005410ff447816 */ /* 0x021fca0000000034 */
[----:B------:R-:W-:Y:S01]  /*3290*/  FADD.FTZ R187, R68, R187 ;  /* 0x000000bb44bb7221 */ /* 0x000fe20000010000 */
[----:B------:R-:W-:-:S05]  /*32a0*/  @P2 PRMT R68, RZ, 0x5410, R56 ;  /* 0x00005410ff442816 */ /* 0x000fca0000000038 */
[----:B------:R-:W-:-:S05]  /*32b0*/  @P2 FADD.FTZ R187, R68, R187 ;  /* 0x000000bb44bb2221 */ /* 0x000fca0000010000 */
.L_x_116:
[----:B------:R-:W-:-:S04]  /*32c0*/  F2FP.BF16.PACK_AB R68, RZ, R187 ;  /* 0x000000bbff44723e */ /* 0x000fc800000010ff */
[----:B------:R-:W-:Y:S02]  /*32d0*/  PRMT R60, R68, 0x7610, R60 ;  /* 0x00007610443c7816 */ /* 0x000fe4000000003c */
.L_x_117:
[----:B------:R-:W-:Y:S01]  /*32e0*/  PRMT R195, RZ, 0x7610, R64 ;  /* 0x00007610ffc37816 */ /* 0x000fe20000000040 */
[----:B------:R-:W-:Y:S05]  /*32f0*/  @P3 BRA `(.L_x_118) ;  /* 0x0000008000003947 */ /* 0x000fea0003800000 */
[----:B------:R-:W-:-:S04]  /*3300*/  ISETP.NE.U32.AND P4, PT, RZ, c[0x0][0x180], PT ;  /* 0x00006000ff007a0c */ /* 0x000fc80003f85070 */
[----:B------:R-:W-:-:S13]  /*3310*/  ISETP.NE.AND.EX P4, PT, RZ, c[0x0][0x184], PT, P4 ;  /* 0x00006100ff007a0c */ /* 0x000fda0003f85340 */
[----:B------:R-:W-:Y:S05]  /*3320*/  @P4 BRA `(.L_x_119) ;  /* 0x0000002000004947 */ /* 0x000fea0003800000 */
[----:B------:R-:W-:Y:S05]  /*3330*/  @P1 BRA `(.L_x_120) ;  /* 0x0000008000001947 */ /* 0x000fea0003800000 */
[----:B------:R-:W-:Y:S05]  /*3340*/  BRA `(.L_x_121) ;  /* 0x0000009000007947 */ /* 0x000fea0003800000 */
.L_x_119:
[----:B-----5:R-:W-:-:S05]  /*3350*/  PRMT R64, RZ, 0x7610, R56 ;  /* 0x00007610ff407816 */ /* 0x020fca0000000038 */
[----:B------:R-:W-:Y:S01]  /*3360*/  FADD.FTZ R195, R64, R195 ;  /* 0x000000c340c37221 */ /* 0x000fe20000010000 */
[----:B------:R-:W-:Y:S05]  /*3370*/  BRA `(.L_x_120) ;  /* 0x0000004000007947 */ /* 0x000fea0003800000 */
.L_x_118:
[----:B-----5:R-:W-:-:S05]  /*3380*/  PRMT R64, RZ, 0x7610, R52 ;  /* 0x00007610ff407816 */ /* 0x020fca0000000034 */
[----:B------:R-:W-:Y:S01]  /*3390*/  FADD.FTZ R195, R64, R195 ;  /* 0x000000c340c37221 */ /* 0x000fe20000010000 */
[----:B------:R-:W-:-:S05]  /*33a0*/  @P2 PRMT R64, RZ, 0x7610, R56 ;  /* 0x00007610ff402816 */ /* 0x000fca0000000038 */
[----:B------:R-:W-:-:S05]  /*33b0*/  @P2 FADD.FTZ R195, R64, R195 ;  /* 0x000000c340c32221 */ /* 0x000fca0000010000 */
.L_x_120:
[----:B------:R-:W-:-:S04]  /*33c0*/  F2FP.BF16.PACK_AB R64, RZ, R195 ;  /* 0x000000c3ff40723e */ /* 0x000fc800000010ff */
[----:B------:R-:W-:Y:S02]  /*33d0*/  PRMT R60, R60, 0x5410, R64 ;  /* 0x000054103c3c7816 */ /* 0x000fe40000000040 */
.L_x_121:
[----:B------:R-:W-:Y:S01]  /*33e0*/  PRMT R196, RZ, 0x5410, R65 ;  /* 0x00005410ffc47816 */ /* 0x000fe20000000041 */
[----:B------:R-:W-:Y:S05]  /*33f0*/  @P3 BRA `(.L_x_122) ;  /* 0x0000008000003947 */ /* 0x000fea0003800000 */
[----:B------:R-:W-:-:S04]  /*3400*/  ISETP.NE.U32.AND P4, PT, RZ, c[0x0][0x180], PT ;  /* 0x00006000ff007a0c */ /* 0x000fc80003f85070 */
[----:B------:R-:W-:-:S13]  /*3410*/  ISETP.NE.AND.EX P4, PT, RZ, c[0x0][0x184], PT, P4 ;  /* 0x00006100ff007a0c */ /* 0x000fda0003f85340 */
[----:B------:R-:W-:Y:S05]  /*3420*/  @P4 BRA `(.L_x_123) ;  /* 0x0000002000004947 */ /* 0x000fea0003800000 */
[----:B------:R-:W-:Y:S05]  /*3430*/  @P1 BRA `(.L_x_124) ;  /* 0x0000008000001947 */ /* 0x000fea0003800000 */
[----:B------:R-:W-:Y:S05]  /*3440*/  BRA `(.L_x_125) ;  /* 0x0000009000007947 */ /* 0x000fea0003800000 */
.L_x_123:
[----:B-----5:R-:W-:-:S05]  /*3450*/  PRMT R69, RZ, 0x5410, R57 ;  /* 0x00005410ff457816 */ /* 0x020fca0000000039 */
[----:B------:R-:W-:Y:S01]  /*3460*/  FADD.FTZ R196, R69, R196 ;  /* 0x000000c445c47221 */ /* 0x000fe20000010000 */
[----:B------:R-:W-:Y:S05]  /*3470*/  BRA `(.L_x_124) ;  /* 0x0000004000007947 */ /* 0x000fea0003800000 */
.L_x_122:
[----:B-----5:R-:W-:-:S05]  /*3480*/  PRMT R69, RZ, 0x5410, R53 ;  /* 0x00005410ff457816 */ /* 0x020fca0000000035 */
[----:B------:R-:W-:Y:S01]  /*3490*/  FADD.FTZ R196, R69, R196 ;  /* 0x000000c445c47221 */ /* 0x000fe20000010000 */
[----:B------:R-:W-:-:S05]  /*34a0*/  @P2 PRMT R69, RZ, 0x5410, R57 ;  /* 0x00005410ff452816 */ /* 0x000fca0000000039 */
[----:B------:R-:W-:-:S05]  /*34b0*/  @P2 FADD.FTZ R196, R69, R196 ;  /* 0x000000c445c42221 */ /* 0x000fca0000010000 */
.L_x_124:
[----:B------:R-:W-:-:S04]  /*34c0*/  F2FP.BF16.PACK_AB R64, RZ, R196 ;  /* 0x000000c4ff40723e */ /* 0x000fc800000010ff */
[----:B------:R-:W-:Y:S02]  /*34d0*/  PRMT R61, R64, 0x7610, R61 ;  /* 0x00007610403d7816 */ /* 0x000fe4000000003d */
.L_x_125:
[----:B------:R-:W-:Y:S01]  /*34e0*/  PRMT R205, RZ, 0x7610, R65 ;  /* 0x00007610ffcd7816 */ /* 0x000fe20000000041 */
[----:B------:R-:W-:Y:S05]  /*34f0*/  @P3 BRA `(.L_x_126) ;  /* 0x0000008000003947 */ /* 0x000fea0003800000 */
[----:B------:R-:W-:-:S04]  /*3500*/  ISETP.NE.U32.AND P4, PT, RZ, c[0x0][0x180], PT ;  /* 0x00006000ff007a0c */ /* 0x000fc80003f85070 */
[----:B------:R-:W-:-:S13]  /*3510*/  ISETP.NE.AND.EX P4, PT, RZ, c[0x0][0x184], PT, P4 ;  /* 0x00006100ff007a0c */ /* 0x000fda0003f85340 */
[----:B------:R-:W-:Y:S05]  /*3520*/  @P4 BRA `(.L_x_127) ;  /* 0x0000002000004947 */ /* 0x000fea0003800000 */
[----:B------:R-:W-:Y:S05]  /*3530*/  @P1 BRA `(.L_x_128) ;  /* 0x0000008000001947 */ /* 0x000fea0003800000 */
[----:B------:R-:W-:Y:S05]  /*3540*/  BRA `(.L_x_129) ;  /* 0x0000009000007947 */ /* 0x000fea0003800000 */
.L_x_127:
[----:B-----5:R-:W-:-:S05]  /*3550*/  PRMT R64, RZ, 0x7610, R57 ;  /* 0x00007610ff407816 */ /* 0x020fca0000000039 */
[----:B------:R-:W-:Y:S01]  /*3560*/  FADD.FTZ R205, R64, R205 ;  /* 0x000000cd40cd7221 */ /* 0x000fe20000010000 */
[----:B------:R-:W-:Y:S05]  /*3570*/  BRA `(.L_x_128) ;  /* 0x0000004000007947 */ /* 0x000fea0003800000 */
.L_x_126:
[----:B-----5:R-:W-:-:S05]  /*3580*/  PRMT R64, RZ, 0x7610, R53 ;  /* 0x00007610ff407816 */ /* 0x020fca0000000035 */
[----:B------:R-:W-:Y:S01]  /*3590*/  FADD.FTZ R205, R64, R205 ;  /* 0x000000cd40cd7221 */ /* 0x000fe20000010000 */
[----:B------:R-:W-:-:S05]  /*35a0*/  @P2 PRMT R64, RZ, 0x7610, R57 ;  /* 0x00007610ff402816 */ /* 0x000fca0000000039 */
[----:B------:R-:W-:-:S05]  /*35b0*/  @P2 FADD.FTZ R205, R64, R205 ;  /* 0x000000cd40cd2221 */ /* 0x000fca0000010000 */
.L_x_128:
[----:B------:R-:W-:-:S04]  /*35c0*/  F2FP.BF16.PACK_AB R64, RZ, R205 ;  /* 0x000000cdff40723e */ /* 0x000fc800000010ff */
[----:B------:R-:W-:Y:S02]  /*35d0*/  PRMT R61, R61, 0x5410, R64 ;  /* 0x000054103d3d7816 */ /* 0x000fe40000000040 */
.L_x_129:
[----:B------:R-:W-:Y:S01]  /*35e0*/  PRMT R206, RZ, 0x5410, R66 ;  /* 0x00005410ffce7816 */ /* 0x000fe20000000042 */
[----:B------:R-:W-:Y:S05]  /*35f0*/  @P3 BRA `(.L_x_130) ;  /* 0x0000008000003947 */ /* 0x000fea0003800000 */
[----:B------:R-:W-:-:S04]  /*3600*/  ISETP.NE.U32.AND P4, PT, RZ, c[0x0][0x180], PT ;  /* 0x00006000ff007a0c */ /* 0x000fc80003f85070 */
[----:B------:R-:W-:-:S13]  /*3610*/  ISETP.NE.AND.EX P4, PT, RZ, c[0x0][0x184], PT, P4 ;  /* 0x00006100ff007a0c */ /* 0x000fda0003f85340 */
[----:B------:R-:W-:Y:S05]  /*3620*/  @P4 BRA `(.L_x_131) ;  /* 0x0000002000004947 */ /* 0x000fea0003800000 */
[----:B------:R-:W-:Y:S05]  /*3630*/  @P1 BRA `(.L_x_132) ;  /* 0x0000008000001947 */ /* 0x000fea0003800000 */
[----:B------:R-:W-:Y:S05]  /*3640*/  BRA `(.L_x_133) ;  /* 0x0000009000007947 */ /* 0x000fea0003800000 */
.L_x_131:
[----:B-----5:R-:W-:-:S05]  /*3650*/  PRMT R65, RZ, 0x5410, R58 ;  /* 0x00005410ff417816 */ /* 0x020fca000000003a */
[----:B------:R-:W-:Y:S01]  /*3660*/  FADD.FTZ R206, R65, R206 ;  /* 0x000000ce41ce7221 */ /* 0x000fe20000010000 */
[----:B------:R-:W-:Y:S05]  /*3670*/  BRA `(.L_x_132) ;  /* 0x0000004000007947 */ /* 0x000fea0003800000 */
.L_x_130:
[----:B-----5:R-:W-:-:S05]  /*3680*/  PRMT R65, RZ, 0x5410, R54 ;  /* 0x00005410ff417816 */ /* 0x020fca0000000036 */
[----:B------:R-:W-:Y:S01]  /*3690*/  FADD.FTZ R206, R65, R206 ;  /* 0x000000ce41ce7221 */ /* 0x000fe20000010000 */
[----:B------:R-:W-:-:S05]  /*36a0*/  @P2 PRMT R65, RZ, 0x5410, R58 ;  /* 0x00005410ff412816 */ /* 0x000fca000000003a */
[----:B------:R-:W-:-:S05]  /*36b0*/  @P2 FADD.FTZ R206, R65, R206 ;  /* 0x000000ce41ce2221 */ /* 0x000fca0000010000 */
.L_x_132:
[----:B------:R-:W-:-:S04]  /*36c0*/  F2FP.BF16.PACK_AB R64, RZ, R206 ;  /* 0x000000ceff40723e */ /* 0x000fc800000010ff */
[----:B------:R-:W-:Y:S02]  /*36d0*/  PRMT R62, R64, 0x7610, R62 ;  /* 0x00007610403e7816 */ /* 0x000fe4000000003e */
.L_x_133:
[----:B------:R-:W-:Y:S01]  /*36e0*/  PRMT R215, RZ, 0x7610, R66 ;  /* 0x00007610ffd77816 */ /* 0x000fe20000000042 */
[----:B------:R-:W-:Y:S05]  /*36f0*/  @P3 BRA `(.L_x_134) ;  /* 0x0000008000003947 */ /* 0x000fea0003800000 */
[----:B------:R-:W-:-:S04]  /*3700*/  ISETP.NE.U32.AND P4, PT, RZ, c[0x0][0x180], PT ;  /* 0x00006000ff007a0c */ /* 0x000fc80003f85070 */
[----:B------:R-:W-:-:S13]  /*3710*/  ISETP.NE.AND.EX P4, PT, RZ, c[0x0][0x184], PT, P4 ;  /* 0x00006100ff007a0c */ /* 0x000fda0003f85340 */
[----:B------:R-:W-:Y:S05]  /*3720*/  @P4 BRA `(.L_x_135) ;  /* 0x0000002000004947 */ /* 0x000fea0003800000 */
[----:B------:R-:W-:Y:S05]  /*3730*/  @P1 BRA `(.L_x_136) ;  /* 0x0000008000001947 */ /* 0x000fea0003800000 */
[----:B------:R-:W-:Y:S05]  /*3740*/  BRA `(.L_x_137) ;  /* 0x0000009000007947 */ /* 0x000fea0003800000 */
.L_x_135:
[----:B-----5:R-:W-:-:S05]  /*3750*/  PRMT R64, RZ, 0x7610, R58 ;  /* 0x00007610ff407816 */ /* 0x020fca000000003a */
[----:B------:R-:W-:Y:S01]  /*3760*/  FADD.FTZ R215, R64, R215 ;  /* 0x000000d740d77221 */ /* 0x000fe20000010000 */
[----:B------:R-:W-:Y:S05]  /*3770*/  BRA `(.L_x_136) ;  /* 0x0000004000007947 */ /* 0x000fea0003800000 */
.L_x_134:
[----:B-----5:R-:W-:-:S05]  /*3780*/  PRMT R64, RZ, 0x7610, R54 ;  /* 0x00007610ff407816 */ /* 0x020fca0000000036 */
[----:B------:R-:W-:Y:S01]  /*3790*/  FADD.FTZ R215, R64, R215 ;  /* 0x000000d740d77221 */ /* 0x000fe20000010000 */
[----:B------:R-:W-:-:S05]  /*37a0*/  @P2 PRMT R64, RZ, 0x7610, R58 ;  /* 0x00007610ff402816 */ /* 0x000fca000000003a */
[----:B------:R-:W-:-:S05]  /*37b0*/  @P2 FADD.FTZ R215, R64, R215 ;  /* 0x000000d740d72221 */ /* 0x000fca0000010000 */
.L_x_136:
[----:B------:R-:W-:-:S04]  /*37c0*/  F2FP.BF16.PACK_AB R64, RZ, R215 ;  /* 0x000000d7ff40723e */ /* 0x000fc800000010ff */
[----:B------:R-:W-:Y:S02]  /*37d0*/  PRMT R62, R62, 0x5410, R64 ;  /* 0x000054103e3e7816 */ /* 0x000fe40000000040 */
.L_x_137:
[----:B------:R-:W-:Y:S01]  /*37e0*/  PRMT R216, RZ, 0x5410, R67 ;  /* 0x00005410ffd87816 */ /* 0x000fe20000000043 */
[----:B------:R-:W-:Y:S05]  /*37f0*/  @P3 BRA `(.L_x_138) ;  /* 0x0000008000003947 */ /* 0x000fea0003800000 */
[----:B------:R-:W-:-:S04]  /*3800*/  ISETP.NE.U32.AND P4, PT, RZ, c[0x0][0x180], PT ;  /* 0x00006000ff007a0c */ /* 0x000fc80003f85070 */
[----:B------:R-:W-:-:S13]  /*3810*/  ISETP.NE.AND.EX P4, PT, RZ, c[0x0][0x184], PT, P4 ;  /* 0x00006100ff007a0c */ /* 0x000fda0003f85340 */
[----:B------:R-:W-:Y:S05]  /*3820*/  @P4 BRA `(.L_x_139) ;  /* 0x0000002000004947 */ /* 0x000fea0003800000 */
[----:B------:R-:W-:Y:S05]  /*3830*/  @P1 BRA `(.L_x_140) ;  /* 0x0000008000001947 */ /* 0x000fea0003800000 */
[----:B------:R-:W-:Y:S05]  /*3840*/  BRA `(.L_x_141) ;  /* 0x0000009000007947 */ /* 0x000fea0003800000 */
.L_x_139:
[----:B-----5:R-:W-:-:S05]  /*3850*/  PRMT R65, RZ, 0x5410, R59 ;  /* 0x00005410ff417816 */ /* 0x020fca000000003b */
[----:B------:R-:W-:Y:S01]  /*3860*/  FADD.FTZ R216, R65, R216 ;  /* 0x000000d841d87221 */ /* 0x000fe20000010000 */
[----:B------:R-:W-:Y:S05]  /*3870*/  BRA `(.L_x_140) ;  /* 0x0000004000007947 */ /* 0x000fea0003800000 */
.L_x_138:
[----:B-----5:R-:W-:-:S05]  /*3880*/  PRMT R65, RZ, 0x5410, R55 ;  /* 0x00005410ff417816 */ /* 0x020fca0000000037 */
[----:B------:R-:W-:Y:S01]  /*3890*/  FADD.FTZ R216, R65, R216 ;  /* 0x000000d841d87221 */ /* 0x000fe20000010000 */
[----:B------:R-:W-:-:S05]  /*38a0*/  @P2 PRMT R65, RZ, 0x5410, R59 ;  /* 0x00005410ff412816 */ /* 0x000fca000000003b */
[----:B------:R-:W-:-:S05]  /*38b0*/  @P2 FADD.FTZ R216, R65, R216 ;  /* 0x000000d841d82221 */ /* 0x000fca0000010000 */
.L_x_140:
[----:B------:R-:W-:-:S04]  /*38c0*/  F2FP.BF16.PACK_AB R64, RZ, R216 ;  /* 0x000000d8ff40723e */ /* 0x000fc800000010ff */
[----:B------:R-:W-:Y:S02]  /*38d0*/  PRMT R63, R64, 0x7610, R63 ;  /* 0x00007610403f7816 */ /* 0x000fe4000000003f */
.L_x_141:
[----:B------:R-:W-:Y:S01]  /*38e0*/  PRMT R222, RZ, 0x7610, R67 ;  /* 0x00007610ffde7816 */ /* 0x000fe20000000043 */
[----:B------:R-:W-:Y:S05]  /*38f0*/  @P3 BRA `(.L_x_142) ;  /* 0x0000008000003947 */ /* 0x000fea0003800000 */
[----:B------:R-:W-:-:S04]  /*3900*/  ISETP.NE.U32.AND P2, PT, RZ, c[0x0][0x180], PT ;  /* 0x00006000ff007a0c */ /* 0x000fc80003f45070 */
[----:B------:R-:W-:-:S13]  /*3910*/  ISETP.NE.AND.EX P2, PT, RZ, c[0x0][0x184], PT, P2 ;  /* 0x00006100ff007a0c */ /* 0x000fda0003f45320 */
[----:B------:R-:W-:Y:S05]  /*3920*/  @P2 BRA `(.L_x_143) ;  /* 0x0000002000002947 */ /* 0x000fea0003800000 */
[----:B------:R-:W-:Y:S05]  /*3930*/  @P1 BRA `(.L_x_144) ;  /* 0x0000008000001947 */ /* 0x000fea0003800000 */
[----:B------:R-:W-:Y:S05]  /*3940*/  BRA `(.L_x_145) ;  /* 0x0000009000007947 */ /* 0x000fea0003800000 */
.L_x_143:
[----:B-----5:R-:W-:-:S05]  /*3950*/  PRMT R65, RZ, 0x7610, R59 ;  /* 0x00007610ff417816 */ /* 0x020fca000000003b */
[----:B------:R-:W-:Y:S01]  /*3960*/  FADD.FTZ R222, R65, R222 ;  /* 0x000000de41de7221 */ /* 0x000fe20000010000 */
[----:B------:R-:W-:Y:S05]  /*3970*/  BRA `(.L_x_144) ;  /* 0x0000004000007947 */ /* 0x000fea0003800000 */
.L_x_142:
[----:B-----5:R-:W-:-:S05]  /*3980*/  PRMT R65, RZ, 0x7610, R55 ;  /* 0x00007610ff417816 */ /* 0x020fca0000000037 */
[----:B------:R-:W-:Y:S01]  /*3990*/  FADD.FTZ R222, R65, R222 ;  /* 0x000000de41de7221 */ /* 0x000fe20000010000 */
[----:B------:R-:W-:-:S05]  /*39a0*/  @P2 PRMT R65, RZ, 0x7610, R59 ;  /* 0x00007610ff412816 */ /* 0x000fca000000003b */
[----:B------:R-:W-:-:S05]  /*39b0*/  @P2 FADD.FTZ R222, R65, R222 ;  /* 0x000000de41de2221 */ /* 0x000fca0000010000 */
.L_x_144:
[----:B------:R-:W-:-:S04]  /*39c0*/  F2FP.BF16.PACK_AB R64, RZ, R222 ;  /* 0x000000deff40723e */ /* 0x000fc800000010ff */
[----:B------:R-:W-:Y:S02]  /*39d0*/  PRMT R63, R63, 0x5410, R64 ;  /* 0x000054103f3f7816 */ /* 0x000fe40000000040 */
.L_x_145:
[----:B------:R-:W-:-:S04]  /*39e0*/  @P1 LEA R64, P2, R71, c[0x0][0x188], 0x4 ;  /* 0x0000620047401a11 */ /* 0x000fc800078420ff */
[C---:B------:R-:W-:Y:S02]  /*39f0*/  @P1 LEA.HI.X R65, R71.reuse, c[0x0][0x18c], RZ, 0x4, P2 ;  /* 0x0000630047411a11 */ /* 0x040fe400010f24ff */
[----:B------:R-:W-:-:S03]  /*3a00*/  IADD3 R71, R71, 0x20, RZ ;  /* 0x0000002047477810 */ /* 0x000fc60007ffe0ff */
[----:B------:R0:W-:Y:S04]  /*3a10*/  @P1 STG.E.128 [R64.64], R60 ;  /* 0x0000003c40001986 */ /* 0x0001e8000c101d04 */
.L_x_113:
[----:B------:R-:W-:Y:S05]  /*3a20*/  BSYNC B0 ;  /* 0x0000000000007941 */ /* 0x000fea0003800000 */
.L_x_112:
        /* <DEDUP_REMOVED lines=25> */
.L_x_149:
[----:B-----5:R-:W-:-:S05]  /*3bc0*/  PRMT R69, RZ, 0x5410, R56 ;  /* 0x00005410ff457816 */ /* 0x020fca0000000038 */
[----:B------:R-:W-:Y:S01]  /*3bd0*/  FADD.FTZ R188, R69, R188 ;  /* 0x000000bc45bc7221 */ /* 0x000fe20000010000 */
[----:B------:R-:W-:Y:S05]  /*3be0*/  BRA `(.L_x_150) ;  /* 0x0000004000007947 */ /* 0x000fea0003800000 */
.L_x_148:
[----:B0----5:R-:W-:-:S05]  /*3bf0*/  PRMT R69, RZ, 0x5410, R52 ;  /* 0x00005410ff457816 */ /* 0x021fca0000000034 */
[----:B------:R-:W-:Y:S01]  /*3c00*/  FADD.FTZ R188, R69, R188 ;  /* 0x000000bc45bc7221 */ /* 0x000fe20000010000 */
[----:B------:R-:W-:-:S05]  /*3c10*/  @P2 PRMT R69, RZ, 0x5410, R56 ;  /* 0x00005410ff452816 */ /* 0x000fca0000000038 */
[----:B------:R-:W-:-:S05]  /*3c20*/  @P2 FADD.FTZ R188, R69, R188 ;  /* 0x000000bc45bc2221 */ /* 0x000fca0000010000 */
.L_x_150:
[----:B------:R-:W-:-:S04]  /*3c30*/  F2FP.BF16.PACK_AB R68, RZ, R188 ;  /* 0x000000bcff44723e */ /* 0x000fc800000010ff */
[----:B------:R-:W-:Y:S02]  /*3c40*/  PRMT R60, R68, 0x7610, R60 ;  /* 0x00007610443c7816 */ /* 0x000fe4000000003c */
.L_x_151:
[----:B------:R-:W-:Y:S01]  /*3c50*/  PRMT R197, RZ, 0x7610, R64 ;  /* 0x00007610ffc57816 */ /* 0x000fe20000000040 */
[----:B------:R-:W-:Y:S05]  /*3c60*/  @P3 BRA `(.L_x_152) ;  /* 0x0000008000003947 */ /* 0x000fea0003800000 */
[----:B------:R-:W-:-:S04]  /*3c70*/  ISETP.NE.U32.AND P4, PT, RZ, c[0x0][0x180], PT ;  /* 0x00006000ff007a0c */ /* 0x000fc80003f85070 */
[----:B------:R-:W-:-:S13]  /*3c80*/  ISETP.NE.AND.EX P4, PT, RZ, c[0x0][0x184], PT, P4 ;  /* 0x00006100ff007a0c */ /* 0x000fda0003f85340 */
[----:B------:R-:W-:Y:S05]  /*3c90*/  @P4 BRA `(.L_x_153) ;  /* 0x0000002000004947 */ /* 0x000fea0003800000 */
[----:B------:R-:W-:Y:S05]  /*3ca0*/  @P1 BRA `(.L_x_154) ;  /* 0x0000008000001947 */ /* 0x000fea0003800000 */
[----:B------:R-:W-:Y:S05]  /*3cb0*/  BRA `(.L_x_155) ;  /* 0x0000009000007947 */ /* 0x000fea0003800000 */
.L_x_153:
[----:B-----5:R-:W-:-:S05]  /*3cc0*/  PRMT R64, RZ, 0x7610, R56 ;  /* 0x00007610ff407816 */ /* 0x020fca0000000038 */
[----:B------:R-:W-:Y:S01]  /*3cd0*/  FADD.FTZ R197, R64, R197 ;  /* 0x000000c540c57221 */ /* 0x000fe20000010000 */
[----:B------:R-:W-:Y:S05]  /*3ce0*/  BRA `(.L_x_154) ;  /* 0x0000004000007947 */ /* 0x000fea0003800000 */
.L_x_152:
[----:B-----5:R-:W-:-:S05]  /*3cf0*/  PRMT R64, RZ, 0x7610, R52 ;  /* 0x00007610ff407816 */ /* 0x020fca0000000034 */
[----:B------:R-:W-:Y:S01]  /*3d00*/  FADD.FTZ R197, R64, R197 ;  /* 0x000000c540c57221 */ /* 0x000fe20000010000 */
[----:B------:R-:W-:-:S05]  /*3d10*/  @P2 PRMT R64, RZ, 0x7610, R56 ;  /* 0x00007610ff402816 */ /* 0x000fca0000000038 */
[----:B------:R-:W-:-:S05]  /*3d20*/  @P2 FADD.FTZ R197, R64, R197 ;  /* 0x000000c540c52221 */ /* 0x000fca0000010000 */
.L_x_154:
[----:B------:R-:W-:-:S04]  /*3d30*/  F2FP.BF16.PACK_AB R64, RZ, R197 ;  /* 0x000000c5ff40723e */ /* 0x000fc800000010ff */
[----:B------:R-:W-:Y:S02]  /*3d40*/  PRMT R60, R60, 0x5410, R64 ;  /* 0x000054103c3c7816 */ /* 0x000fe40000000040 */
.L_x_155:
[----:B------:R-:W-:Y:S01]  /*3d50*/  PRMT R198, RZ, 0x5410, R65 ;  /* 0x00005410ffc67816 */ /* 0x000fe20000000041 */
[----:B------:R-:W-:Y:S05]  /*3d60*/  @P3 BRA `(.L_x_156) ;  /* 0x0000008000003947 */ /* 0x000fea0003800000 */
[----:B------:R-:W-:-:S04]  /*3d70*/  ISETP.NE.U32.AND P4, PT, RZ, c[0x0][0x180], PT ;  /* 0x00006000ff007a0c */ /* 0x000fc80003f85070 */
[----:B------:R-:W-:-:S13]  /*3d80*/  ISETP.NE.AND.EX P4, PT, RZ, c[0x0][0x184], PT, P4 ;  /* 0x00006100ff007a0c */ /* 0x000fda0003f85340 */
[----:B------:R-:W-:Y:S05]  /*3d90*/  @P4 BRA `(.L_x_157) ;  /* 0x0000002000004947 */ /* 0x000fea0003800000 */
[----:B------:R-:W-:Y:S05]  /*3da0*/  @P1 BRA `(.L_x_158) ;  /* 0x0000008000001947 */ /* 0x000fea0003800000 */
[----:B------:R-:W-:Y:S05]  /*3db0*/  BRA `(.L_x_159) ;  /* 0x0000009000007947 */ /* 0x000fea0003800000 */
.L_x_157:
[----:B-----5:R-:W-:-:S05]  /*3dc0*/  PRMT R69, RZ, 0x5410, R57 ;  /* 0x00005410ff457816 */ /* 0x020fca0000000039 */
[----:B------:R-:W-:Y:S01]  /*3dd0*/  FADD.FTZ R198, R69, R198 ;  /* 0x000000c645c67221 */ /* 0x000fe20000010000 */
[----:B------:R-:W-:Y:S05]  /*3de0*/  BRA `(.L_x_158) ;  /* 0x0000004000007947 */ /* 0x000fea0003800000 */
.L_x_156:
[----:B-----5:R-:W-:-:S05]  /*3df0*/  PRMT R69, RZ, 0x5410, R53 ;  /* 0x00005410ff457816 */ /* 0x020fca0000000035 */
[----:B------:R-:W-:Y:S01]  /*3e00*/  FADD.FTZ R198, R69, R198 ;  /* 0x000000c645c67221 */ /* 0x000fe20000010000 */
[----:B------:R-:W-:-:S05]  /*3e10*/  @P2 PRMT R69, RZ, 0x5410, R57 ;  /* 0x00005410ff452816 */ /* 0x000fca0000000039 */
[----:B------:R-:W-:-:S05]  /*3e20*/  @P2 FADD.FTZ R198, R69, R198 ;  /* 0x000000c645c62221 */ /* 0x000fca0000010000 */
.L_x_158:
[----:B------:R-:W-:-:S04]  /*3e30*/  F2FP.BF16.PACK_AB R64, RZ, R198 ;  /* 0x000000c6ff40723e */ /* 0x000fc800000010ff */
[----:B------:R-:W-:Y:S02]  /*3e40*/  PRMT R61, R64, 0x7610, R61 ;  /* 0x00007610403d7816 */ /* 0x000fe4000000003d */
.L_x_159:
[----:B------:R-:W-:Y:S01]  /*3e50*/  PRMT R207, RZ, 0x7610, R65 ;  /* 0x00007610ffcf7816 */ /* 0x000fe20000000041 */
[----:B------:R-:W-:Y:S05]  /*3e60*/  @P3 BRA `(.L_x_160) ;  /* 0x0000008000003947 */ /* 0x000fea0003800000 */
[----:B------:R-:W-:-:S04]  /*3e70*/  ISETP.NE.U32.AND P4, PT, RZ, c[0x0][0x180], PT ;  /* 0x00006000ff007a0c */ /* 0x000fc80003f85070 */
[----:B------:R-:W-:-:S13]  /*3e80*/  ISETP.NE.AND.EX P4, PT, RZ, c[0x0][0x184], PT, P4 ;  /* 0x00006100ff007a0c */ /* 0x000fda0003f85340 */
[----:B------:R-:W-:Y:S05]  /*3e90*/  @P4 BRA `(.L_x_161) ;  /* 0x0000002000004947 */ /* 0x000fea0003800000 */
[----:B------:R-:W-:Y:S05]  /*3ea0*/  @P1 BRA `(.L_x_162) ;  /* 0x0000008000001947 */ /* 0x000fea0003800000 */
[----:B------:R-:W-:Y:S05]  /*3eb0*/  BRA `(.L_x_163) ;  /* 0x0000009000007947 */ /* 0x000fea0003800000 */
.L_x_161:
[----:B-----5:R-:W-:-:S05]  /*3ec0*/  PRMT R64, RZ, 0x7610, R57 ;  /* 0x00007610ff407816 */ /* 0x020fca0000000039 */
[----:B------:R-:W-:Y:S01]  /*3ed0*/  FADD.FTZ R207, R64, R207 ;  /* 0x000000cf40cf7221 */ /* 0x000fe20000010000 */
[----:B------:R-:W-:Y:S05]  /*3ee0*/  BRA `(.L_x_162) ;  /* 0x0000004000007947 */ /* 0x000fea0003800000 */
.L_x_160:
[----:B-----5:R-:W-:-:S05]  /*3ef0*/  PRMT R64, RZ, 0x7610, R53 ;  /* 0x00007610ff407816 */ /* 0x020fca0000000035 */
[----:B------:R-:W-:Y:S01]  /*3f00*/  FADD.FTZ R207, R64, R207 ;  /* 0x000000cf40cf7221 */ /* 0x000fe20000010000 */
[----:B------:R-:W-:-:S05]  /*3f10*/  @P2 PRMT R64, RZ, 0x7610, R57 ;  /* 0x00007610ff402816 */ /* 0x000fca0000000039 */
[----:B------:R-:W-:-:S05]  /*3f20*/  @P2 FADD.FTZ R207, R64, R207 ;  /* 0x000000cf40cf2221 */ /* 0x000fca0000010000 */
.L_x_162:
[----:B------:R-:W-:-:S04]  /*3f30*/  F2FP.BF16.PACK_AB R64, RZ, R207 ;  /* 0x000000cfff40723e */ /* 0x000fc800000010ff */
[----:B------:R-:W-:Y:S02]  /*3f40*/  PRMT R61, R61, 0x5410, R64 ;  /* 0x000054103d3d7816 */ /* 0x000fe40000000040 */
.L_x_163:
[----:B------:R-:W-:Y:S01]  /*3f50*/  PRMT R208, RZ, 0x5410, R66 ;  /* 0x00005410ffd07816 */ /* 0x000fe20000000042 */
[----:B------:R-:W-:Y:S05]  /*3f60*/  @P3 BRA `(.L_x_164) ;  /* 0x0000008000003947 */ /* 0x000fea0003800000 */
[----:B------:R-:W-:-:S04]  /*3f70*/  ISETP.NE.U32.AND P4, PT, RZ, c[0x0][0x180], PT ;  /* 0x00006000ff007a0c */ /* 0x000fc80003f85070 */
[----:B------:R-:W-:-:S13]  /*3f80*/  ISETP.NE.AND.EX P4, PT, RZ, c[0x0][0x184], PT, P4 ;  /* 0x00006100ff007a0c */ /* 0x000fda0003f85340 */
[----:B------:R-:W-:Y:S05]  /*3f90*/  @P4 BRA `(.L_x_165) ;  /* 0x0000002000004947 */ /* 0x000fea0003800000 */
[----:B------:R-:W-:Y:S05]  /*3fa0*/  @P1 BRA `(.L_x_166) ;  /* 0x0000008000001947 */ /* 0x000fea0003800000 */
[----:B------:R-:W-:Y:S05]  /*3fb0*/  BRA `(.L_x_167) ;  /* 0x0000009000007947 */ /* 0x000fea0003800000 */
.L_x_165:
[----:B-----5:R-:W-:-:S05]  /*3fc0*/  PRMT R65, RZ, 0x5410, R58 ;  /* 0x00005410ff417816 */ /* 0x020fca000000003a */
[----:B------:R-:W-:Y:S01]  /*3fd0*/  FADD.FTZ R208, R65, R208 ;  /* 0x000000d041d07221 */ /* 0x000fe20000010000 */
[----:B------:R-:W-:Y:S05]  /*3fe0*/  BRA `(.L_x_166) ;  /* 0x0000004000007947 */ /* 0x000fea0003800000 */
.L_x_164:
[----:B-----5:R-:W-:-:S05]  /*3ff0*/  PRMT R65, RZ, 0x5410, R54 ;  /* 0x00005410ff417816 */ /* 0x020fca0000000036 */
[----:B------:R-:W-:Y:S01]  /*4000*/  FADD.FTZ R208, R65, R208 ;  /* 0x000000d041d07221 */ /* 0x000fe20000010000 */
[----:B------:R-:W-:-:S05]  /*4010*/  @P2 PRMT R65, RZ, 0x5410, R58 ;  /* 0x00005410ff412816 */ /* 0x000fca000000003a */
[----:B------:R-:W-:-:S05]  /*4020*/  @P2 FADD.FTZ R208, R65, R208 ;  /* 0x000000d041d02221 */ /* 0x000fca0000010000 */
.L_x_166:
[----:B------:R-:W-:-:S04]  /*4030*/  F2FP.BF16.PACK_AB R64, RZ, R208 ;  /* 0x000000d0ff40723e */ /* 0x000fc800000010ff */
[----:B------:R-:W-:Y:S02]  /*4040*/  PRMT R62, R64, 0x7610, R62 ;  /* 0x00007610403e7816 */ /* 0x000fe4000000003e */
.L_x_167:
[----:B------:R-:W-:Y:S01]  /*4050*/  PRMT R217, RZ, 0x7610, R66 ;  /* 0x00007610ffd97816 */ /* 0x000fe20000000042 */
[----:B------:R-:W-:Y:S05]  /*4060*/  @P3 BRA `(.L_x_168) ;  /* 0x0000008000003947 */ /* 0x000fea0003800000 */
[----:B------:R-:W-:-:S04]  /*4070*/  ISETP.NE.U32.AND P4, PT, RZ, c[0x0][0x180], PT ;  /* 0x00006000ff007a0c */ /* 0x000fc80003f85070 */
[----:B------:R-:W-:-:S13]  /*4080*/  ISETP.NE.AND.EX P4, PT, RZ, c[0x0][0x184], PT, P4 ;  /* 0x00006100ff007a0c */ /* 0x000fda0003f85340 */
[----:B------:R-:W-:Y:S05]  /*4090*/  @P4 BRA `(.L_x_169) ;  /* 0x0000002000004947 */ /* 0x000fea0003800000 */
[----:B------:R-:W-:Y:S05]  /*40a0*/  @P1 BRA `(.L_x_170) ;  /* 0x0000008000001947 */ /* 0x000fea0003800000 */
[----:B------:R-:W-:Y:S05]  /*40b0*/  BRA `(.L_x_171) ;  /* 0x0000009000007947 */ /* 0x000fea0003800000 */
.L_x_169:
[----:B-----5:R-:W-:-:S05]  /*40c0*/  PRMT R64, RZ, 0x7610, R58 ;  /* 0x00007610ff407816 */ /* 0x020fca000000003a */
[----:B------:R-:W-:Y:S01]  /*40d0*/  FADD.FTZ R217, R64, R217 ;  /* 0x000000d940d97221 */ /* 0x000fe20000010000 */
[----:B------:R-:W-:Y:S05]  /*40e0*/  BRA `(.L_x_170) ;  /* 0x0000004000007947 */ /* 0x000fea0003800000 */
.L_x_168:
[----:B-----5:R-:W-:-:S05]  /*40f0*/  PRMT R64, RZ, 0x7610, R54 ;  /* 0x00007610ff407816 */ /* 0x020fca0000000036 */
[----:B------:R-:W-:Y:S01]  /*4100*/  FADD.FTZ R217, R64, R217 ;  /* 0x000000d940d97221 */ /* 0x000fe20000010000 */
[----:B------:R-:W-:-:S05]  /*4110*/  @P2 PRMT R64, RZ, 0x7610, R58 ;  /* 0x00007610ff402816 */ /* 0x000fca000000003a */
[----:B------:R-:W-:-:S05]  /*4120*/  @P2 FADD.FTZ R217, R64, R217 ;  /* 0x000000d940d92221 */ /* 0x000fca0000010000 */
.L_x_170:
[----:B------:R-:W-:-:S04]  /*4130*/  F2FP.BF16.PACK_AB R64, RZ, R217 ;  /* 0x000000d9ff40723e */ /* 0x000fc800000010ff */
[----:B------:R-:W-:Y:S02]  /*4140*/  PRMT R62, R62, 0x5410, R64 ;  /* 0x000054103e3e7816 */ /* 0x000fe40000000040 */
.L_x_171:
[----:B------:R-:W-:Y:S01]  /*4150*/  PRMT R218, RZ, 0x5410, R67 ;  /* 0x00005410ffda7816 */ /* 0x000fe20000000043 */
[----:B------:R-:W-:Y:S05]  /*4160*/  @P3 BRA `(.L_x_172) ;  /* 0x0000008000003947 */ /* 0x000fea0003800000 */
[----:B------:R-:W-:-:S04]  /*4170*/  ISETP.NE.U32.AND P4, PT, RZ, c[0x0][0x180], PT ;  /* 0x00006000ff007a0c */ /* 0x000fc80003f85070 */
[----:B------:R-:W-:-:S13]  /*4180*/  ISETP.NE.AND.EX P4, PT, RZ, c[0x0][0x184], PT, P4 ;  /* 0x00006100ff007a0c */ /* 0x000fda0003f85340 */
[----:B------:R-:W-:Y:S05]  /*4190*/  @P4 BRA `(.L_x_173) ;  /* 0x0000002000004947 */ /* 0x000fea0003800000 */
[----:B------:R-:W-:Y:S05]  /*41a0*/  @P1 BRA `(.L_x_174) ;  /* 0x0000008000001947 */ /* 0x000fea0003800000 */
[----:B------:R-:W-:Y:S05]  /*41b0*/  BRA `(.L_x_175) ;  /* 0x0000009000007947 */ /* 0x000fea0003800000 */
.L_x_173:
[----:B-----5:R-:W-:-:S05]  /*41c0*/  PRMT R65, RZ, 0x5410, R59 ;  /* 0x00005410ff417816 */ /* 0x020fca000000003b */
[----:B------:R-:W-:Y:S01]  /*41d0*/  FADD.FTZ R218, R65, R218 ;  /* 0x000000da41da7221 */ /* 0x000fe20000010000 */
[----:B------:R-:W-:Y:S05]  /*41e0*/  BRA `(.L_x_174) ;  /* 0x0000004000007947 */ /* 0x000fea0003800000 */
.L_x_172:
[----:B-----5:R-:W-:-:S05]  /*41f0*/  PRMT R65, RZ, 0x5410, R55 ;  /* 0x00005410ff417816 */ /* 0x020fca0000000037 */
[----:B------:R-:W-:Y:S01]  /*4200*/  FADD.FTZ R218, R65, R218 ;  /* 0x000000da41da7221 */ /* 0x000fe20000010000 */
[----:B------:R-:W-:-:S05]  /*4210*/  @P2 PRMT R65, RZ, 0x5410, R59 ;  /* 0x00005410ff412816 */ /* 0x000fca000000003b */
[----:B------:R-:W-:-:S05]  /*4220*/  @P2 FADD.FTZ R218, R65, R218 ;  /* 0x000000da41da2221 */ /* 0x000fca0000010000 */
.L_x_174:
[----:B------:R-:W-:-:S04]  /*4230*/  F2FP.BF16.PACK_AB R64, RZ, R218 ;  /* 0x000000daff40723e */ /* 0x000fc800000010ff */
[----:B------:R-:W-:Y:S02]  /*4240*/  PRMT R63, R64, 0x7610, R63 ;  /* 0x00007610403f7816 */ /* 0x000fe4000000003f */
.L_x_175:
[----:B------:R-:W-:Y:S01]  /*4250*/  PRMT R223, RZ, 0x7610, R67 ;  /* 0x00007610ffdf7816 */ /* 0x000fe20000000043 */
[----:B------:R-:W-:Y:S05]  /*4260*/  @P3 BRA `(.L_x_176) ;  /* 0x0000008000003947 */ /* 0x000fea0003800000 */
[----:B------:R-:W-:-:S04]  /*4270*/  ISETP.NE.U32.AND P2, PT, RZ, c[0x0][0x180], PT ;  /* 0x00006000ff007a0c */ /* 0x000fc80003f45070 */
[----:B------:R-:W-:-:S13]  /*4280*/  ISETP.NE.AND.EX P2, PT, RZ, c[0x0][0x184], PT, P2 ;  /* 0x00006100ff007a0c */ /* 0x000fda0003f45320 */
[----:B------:R-:W-:Y:S05]  /*4290*/  @P2 BRA `(.L_x_177) ;  /* 0x0000002000002947 */ /* 0x000fea0003800000 */
[----:B------:R-:W-:Y:S05]  /*42a0*/  @P1 BRA `(.L_x_178) ;  /* 0x0000008000001947 */ /* 0x000fea0003800000 */
[----:B------:R-:W-:Y:S05]  /*42b0*/  BRA `(.L_x_179) ;  /* 0x0000009000007947 */ /* 0x000fea0003800000 */
.L_x_177:
[----:B-----5:R-:W-:-:S05]  /*42c0*/  PRMT R64, RZ, 0x7610, R59 ;  /* 0x00007610ff407816 */ /* 0x020fca000000003b */
[----:B------:R-:W-:Y:S01]  /*42d0*/  FADD.FTZ R223, R64, R223 ;  /* 0x000000df40df7221 */ /* 0x000fe20000010000 */
[----:B------:R-:W-:Y:S05]  /*42e0*/  BRA `(.L_x_178) ;  /* 0x0000004000007947 */ /* 0x000fea0003800000 */
.L_x_176:
[----:B-----5:R-:W-:-:S05]  /*42f0*/  PRMT R64, RZ, 0x7610, R55 ;  /* 0x00007610ff407816 */ /* 0x020fca0000000037 */
[----:B------:R-:W-:Y:S01]  /*4300*/  FADD.FTZ R223, R64, R223 ;  /* 0x000000df40df7221 */ /* 0x000fe20000010000 */
[----:B------:R-:W-:-:S05]  /*4310*/  @P2 PRMT R64, RZ, 0x7610, R59 ;  /* 0x00007610ff402816 */ /* 0x000fca000000003b */
[----:B------:R-:W-:-:S05]  /*4320*/  @P2 FADD.FTZ R223, R64, R223 ;  /* 0x000000df40df2221 */ /* 0x000fca0000010000 */
.L_x_178:
[----:B------:R-:W-:-:S04]  /*4330*/  F2FP.BF16.PACK_AB R64, RZ, R223 ;  /* 0x000000dfff40723e */ /* 0x000fc800000010ff */
[----:B------:R-:W-:Y:S02]  /*4340*/  PRMT R63, R63, 0x5410, R64 ;  /* 0x000054103f3f7816 */ /* 0x000fe40000000040 */
.L_x_179:
[----:B------:R-:W-:-:S04]  /*4350*/  @P1 LEA R64, P2, R71, c[0x0][0x188], 0x4 ;  /* 0x0000620047401a11 */ /* 0x000fc800078420ff */
[----:B------:R-:W-:-:S05]  /*4360*/  @P1 LEA.HI.X R65, R71, c[0x0][0x18c], RZ, 0x4, P2 ;  /* 0x0000630047411a11 */ /* 0x000fca00010f24ff */
[----:B------:R0:W-:Y:S04]  /*4370*/  @P1 STG.E.128 [R64.64], R60 ;  /* 0x0000003c40001986 */ /* 0x0001e8000c101d04 */
.L_x_147:
[----:B------:R-:W-:Y:S05]  /*4380*/  BSYNC B0 ;  /* 0x0000000000007941 */ /* 0x000fea0003800000 */
.L_x_146:
[----:B0-----:R-:W-:Y:S01]  /*4390*/  FADD.FTZ R65, RZ, R182 ;  /* 0x000000b6ff417221 */ /* 0x001fe20000010000 */
[C---:B------:R-:W-:Y:S02]  /*43a0*/  ISETP.GT.U32.AND P2, PT, R42.reuse, 0x3f, PT ;  /* 0x0000003f2a00780c */ /* 0x040fe40003f44070 */
[----:B------:R-:W-:Y:S01]  /*43b0*/  ISETP.GT.U32.AND P3, PT, R42, 0x5f, PT ;  /* 0x0000005f2a00780c */ /* 0x000fe20003f64070 */
[----:B------:R-:W-:Y:S01]  /*43c0*/  FADD.FTZ R64, R190, R65 ;  /* 0x00000041be407221 */ /* 0x000fe20000010000 */
[C---:B------:R-:W-:Y:S02]  /*43d0*/  ISETP.GT.U32.AND P4, PT, R42.reuse, 0x7f, PT ;  /* 0x0000007f2a00780c */ /* 0x040fe40003f84070 */
[----:B------:R-:W-:Y:S01]  /*43e0*/  ISETP.GT.U32.AND P5, PT, R42, 0x9f, PT ;  /* 0x0000009f2a00780c */ /* 0x000fe20003fa4070 */
[----:B------:R-:W-:Y:S01]  /*43f0*/  FADD.FTZ R65, R189, R64 ;  /* 0x00000040bd417221 */ /* 0x000fe20000010000 */
[----:B------:R-:W-:-:S03]  /*4400*/  ISETP.NE.AND P6, PT, R70, RZ, PT ;  /* 0x000000ff4600720c */ /* 0x000fc60003fc5270 */
[----:B------:R-:W-:-:S04]  /*4410*/  FADD.FTZ R64, R202, R65 ;  /* 0x00000041ca407221 */ /* 0x000fc80000010000 */
[----:B------:R-:W-:-:S04]  /*4420*/  FADD.FTZ R64, R201, R64 ;  /* 0x00000040c9407221 */ /* 0x000fc80000010000 */
[----:B------:R-:W-:-:S04]  /*4430*/  FADD.FTZ R65, R209, R64 ;  /* 0x00000040d1417221 */ /* 0x000fc80000010000 */
[----:B------:R-:W-:-:S04]  /*4440*/  FADD.FTZ R64, R210, R65 ;  /* 0x00000041d2407221 */ /* 0x000fc80000010000 */
[----:B------:R-:W-:-:S05]  /*4450*/  FADD.FTZ R64, R219, R64 ;  /* 0x00000040db407221 */ /* 0x000fca0000010000 */
[----:B------:R-:W-:-:S05]  /*4460*/  FSEL R67, R64, RZ, P0 ;  /* 0x000000ff40437208 */ /* 0x000fca0000000000 */
[----:B------:R-:W-:-:S04]  /*4470*/  FADD.FTZ R64, R184, R67 ;  /* 0x00000043b8407221 */ /* 0x000fc80000010000 */
[----:B------:R-:W-:-:S04]  /*4480*/  FADD.FTZ R65, R191, R64 ;  /* 0x00000040bf417221 */ /* 0x000fc80000010000 */
[----:B------:R-:W-:-:S04]  /*4490*/  FADD.FTZ R65, R192, R65 ;  /* 0x00000041c0417221 */ /* 0x000fc80000010000 */
[----:B------:R-:W-:-:S04]  /*44a0*/  FADD.FTZ R64, R200, R65 ;  /* 0x00000041c8407221 */ /* 0x000fc80000010000 */
[----:B------:R-:W-:-:S04]  /*44b0*/  FADD.FTZ R64, R199, R64 ;  /* 0x00000040c7407221 */ /* 0x000fc80000010000 */
[----:B------:R-:W-:-:S04]  /*44c0*/  FADD.FTZ R65, R211, R64 ;  /* 0x00000040d3417221 */ /* 0x000fc80000010000 */
[----:B------:R-:W-:-:S04]  /*44d0*/  FADD.FTZ R65, R212, R65 ;  /* 0x00000041d4417221 */ /* 0x000fc80000010000 */
[----:B------:R-:W-:-:S04]  /*44e0*/  @P2 FADD.FTZ R67, R220, R65 ;  /* 0x00000041dc432221 */ /* 0x000fc80000010000 */
        /* <DEDUP_REMOVED lines=23> */
[----:B------:R-:W-:Y:S01]  /*4660*/  @P5 FADD.FTZ R67, R223, R64 ;  /* 0x00000040df435221 */ /* 0x000fe20000010000 */
[----:B------:R-:W-:Y:S05]  /*4670*/  BRA.DIV ~URZ, `(.L_x_180) ;  /* 0x000017327f007947 */ /* 0x000fea000b800000 */
[----:B------:R0:W1:Y:S02]  /*4680*/  SHFL.BFLY PT, R64, R67, 0x1, 0x1f ;  /* 0x0c201f0043407f89 */ /* 0x00006400000e0000 */
.L_x_194:
[----:B-1----:R-:W-:Y:S01]  /*4690*/  FADD.FTZ R224, R67, R64 ;  /* 0x0000004043e07221 */ /* 0x002fe20000010000 */
[----:B------:R-:W-:Y:S05]  /*46a0*/  BRA.DIV ~URZ, `(.L_x_181) ;  /* 0x000017827f007947 */ /* 0x000fea000b800000 */
[----:B------:R-:W1:Y:S02]  /*46b0*/  SHFL.BFLY PT, R64, R224, 0x2, 0x1f ;  /* 0x0c401f00e0407f89 */ /* 0x000e6400000e0000 */
[----:B-1----:R-:W-:-:S05]  /*46c0*/  FADD.FTZ R64, R224, R64 ;  /* 0x00000040e0407221 */ /* 0x002fca0000010000 */
[----:B------:R-:W1:Y:S02]  /*46d0*/  SHFL.BFLY PT, R65, R64, 0x4, 0x1f ;  /* 0x0c801f0040417f89 */ /* 0x000e6400000e0000 */
[----:B-1----:R-:W-:-:S05]  /*46e0*/  FADD.FTZ R65, R64, R65 ;  /* 0x0000004140417221 */ /* 0x002fca0000010000 */
[----:B------:R-:W1:Y:S02]  /*46f0*/  SHFL.BFLY PT, R66, R65, 0x8, 0x1f ;  /* 0x0d001f0041427f89 */ /* 0x000e6400000e0000 */
[----:B-1----:R-:W-:-:S05]  /*4700*/  FADD.FTZ R66, R65, R66 ;  /* 0x0000004241427221 */ /* 0x002fca0000010000 */
[----:B0-----:R-:W0:Y:S02]  /*4710*/  SHFL.BFLY PT, R67, R66, 0x10, 0x1f ;  /* 0x0e001f0042437f89 */ /* 0x001e2400000e0000 */
[----:B0-----:R-:W-:-:S04]  /*4720*/  FADD.FTZ R67, R66, R67 ;  /* 0x0000004342437221 */ /* 0x001fc80000010000 */
[----:B------:R-:W-:-:S04]  /*4730*/  FMUL.FTZ R69, R67, c[0x0][0x1e0] ;  /* 0x0000780043457a20 */ /* 0x000fc80000410000 */
[--C-:B------:R-:W-:Y:S02]  /*4740*/  FADD.FTZ R67, R182, -R69.reuse ;  /* 0x80000045b6437221 */ /* 0x100fe40000010000 */
[--C-:B------:R-:W-:Y:S02]  /*4750*/  FADD.FTZ R68, R190, -R69.reuse ;  /* 0x80000045be447221 */ /* 0x100fe40000010000 */
[----:B------:R-:W-:Y:S02]  /*4760*/  FFMA.FTZ R67, R67, R67, RZ ;  /* 0x0000004343437223 */ /* 0x000fe400000100ff */
[----:B------:R-:W-:Y:S02]  /*4770*/  FADD.FTZ R70, R189, -R69 ;  /* 0x80000045bd467221 */ /* 0x000fe40000010000 */
[----:B------:R-:W-:Y:S02]  /*4780*/  FFMA.FTZ R67, R68, R68, R67 ;  /* 0x0000004444437223 */ /* 0x000fe40000010043 */
[----:B------:R-:W-:-:S02]  /*4790*/  FADD.FTZ R64, R202, -R69 ;  /* 0x80000045ca407221 */ /* 0x000fc40000010000 */
[----:B------:R-:W-:Y:S02]  /*47a0*/  FFMA.FTZ R67, R70, R70, R67 ;  /* 0x0000004646437223 */ /* 0x000fe40000010043 */
[----:B------:R-:W-:Y:S02]  /*47b0*/  FADD.FTZ R68, R201, -R69 ;  /* 0x80000045c9447221 */ /* 0x000fe40000010000 */
[----:B------:R-:W-:Y:S02]  /*47c0*/  FFMA.FTZ R67, R64, R64, R67 ;  /* 0x0000004040437223 */ /* 0x000fe40000010043 */
        /* <DEDUP_REMOVED lines=9> */
[----:B------:R-:W-:Y:S01]  /*4860*/  FADD.FTZ R68, R192, -R69 ;  /* 0x80000045c0447221 */ /* 0x000fe20000010000 */
[----:B------:R-:W-:-:S05]  /*4870*/  FSEL R64, R64, RZ, P0 ;  /* 0x000000ff40407208 */ /* 0x000fca0000000000 */
[----:B------:R-:W-:-:S04]  /*4880*/  FFMA.FTZ R65, R65, R65, R64 ;  /* 0x0000004141417223 */ /* 0x000fc80000010040 */
        /* <DEDUP_REMOVED lines=12> */
[----:B------:R-:W-:Y:S02]  /*4950*/  @P2 FFMA.FTZ R64, R66, R66, R65 ;  /* 0x0000004242402223 */ /* 0x000fe40000010041 */
[--C-:B------:R-:W-:Y:S02]  /*4960*/  FADD.FTZ R65, R186, -R69.reuse ;  /* 0x80000045ba417221 */ /* 0x100fe40000010000 */
[----:B------:R-:W-:Y:S02]  /*4970*/  FADD.FTZ R66, R193, -R69 ;  /* 0x80000045c1427221 */ /* 0x000fe40000010000 */
        /* <DEDUP_REMOVED lines=43> */
[----:B------:R-:W-:-:S04]  /*4c30*/  FFMA.FTZ R65, R68, R68, R65 ;  /* 0x0000004444417223 */ /* 0x000fc80000010041 */
[----:B------:R-:W-:-:S05]  /*4c40*/  @P5 FFMA.FTZ R64, R66, R66, R65 ;  /* 0x0000004242405223 */ /* 0x000fca0000010041 */
[----:B------:R-:W0:Y:S02]  /*4c50*/  SHFL.BFLY PT, R65, R64, 0x1, 0x1f ;  /* 0x0c201f0040417f89 */ /* 0x000e2400000e0000 */
[----:B0-----:R-:W-:-:S05]  /*4c60*/  FADD.FTZ R65, R64, R65 ;  /* 0x0000004140417221 */ /* 0x001fca0000010000 */
[----:B------:R-:W0:Y:S02]  /*4c70*/  SHFL.BFLY PT, R66, R65, 0x2, 0x1f ;  /* 0x0c401f0041427f89 */ /* 0x000e2400000e0000 */
[----:B0-----:R-:W-:-:S05]  /*4c80*/  FADD.FTZ R66, R65, R66 ;  /* 0x0000004241427221 */ /* 0x001fca0000010000 */
[----:B------:R-:W0:Y:S02]  /*4c90*/  SHFL.BFLY PT, R67, R66, 0x4, 0x1f ;  /* 0x0c801f0042437f89 */ /* 0x000e2400000e0000 */
[----:B0-----:R-:W-:-:S05]  /*4ca0*/  FADD.FTZ R67, R66, R67 ;  /* 0x0000004342437221 */ /* 0x001fca0000010000 */
[----:B------:R-:W0:Y:S02]  /*4cb0*/  SHFL.BFLY PT, R68, R67, 0x8, 0x1f ;  /* 0x0d001f0043447f89 */ /* 0x000e2400000e0000 */
[----:B0-----:R-:W-:-:S05]  /*4cc0*/  FADD.FTZ R68, R67, R68 ;  /* 0x0000004443447221 */ /* 0x001fca0000010000 */
[----:B------:R0:W1:Y:S02]  /*4cd0*/  SHFL.BFLY PT, R71, R68, 0x10, 0x1f ;  /* 0x0e001f0044477f89 */ /* 0x00006400000e0000 */
.L_x_195:
[----:B------:R-:W-:Y:S01]  /*4ce0*/  FMUL.FTZ R64, R69, R69 ;  /* 0x0000004545407220 */ /* 0x000fe20000410000 */
[----:B------:R-:W-:Y:S01]  /*4cf0*/  ISETP.NE.AND P2, PT, RZ, UR6, PT ;  /* 0x00000006ff007c0c */ /* 0x000fe2000bf45270 */
[----:B-1----:R-:W-:Y:S01]  /*4d00*/  FADD.FTZ R71, R71, R68 ;  /* 0x0000004447477221 */ /* 0x002fe20000010000 */
[----:B------:R-:W-:Y:S01]  /*4d10*/  BSSY B0, `(.L_x_182) ;  /* 0x000003c000007945 */ /* 0x000fe20003800000 */
[----:B------:R-:W-:Y:S01]  /*4d20*/  @!P6 IMAD.MOV.U32 R66, RZ, RZ, 0x4 ;  /* 0x00000004ff42e424 */ /* 0x000fe200078e00ff */
[----:B------:R-:W-:Y:S01]  /*4d30*/  FSEL R65, R64, RZ, P2 ;  /* 0x000000ff40417208 */ /* 0x000fe20001000000 */
[----:B------:R-:W-:Y:S01]  /*4d40*/  IMAD.MOV.U32 R64, RZ, RZ, c[0x0][0x1e0] ;  /* 0x00007800ff407624 */ /* 0x000fe200078e00ff */
[----:B------:R-:W-:Y:S01]  /*4d50*/  FSEL R227, R69, RZ, !P2 ;  /* 0x000000ff45e37208 */ /* 0x000fe20005000000 */
[----:B------:R-:W-:-:S04]  /*4d60*/  @!P6 IMAD.WIDE R66, R175, R66, c[0x0][0x1a0] ;  /* 0x00006800af42e625 */ /* 0x000fc800078e0242 */
[----:B------:R-:W-:Y:S01]  /*4d70*/  FFMA.FTZ R64, R71, R64, c[0x0][0x228] ;  /* 0x00008a0047407623 */ /* 0x000fe20000010040 */
[----:B------:R1:W-:Y:S03]  /*4d80*/  @!P6 STG.E [R66.64], R69 ;  /* 0x000000454200e986 */ /* 0x0003e6000c101904 */
[----:B------:R-:W-:Y:S02]  /*4d90*/  FADD.FTZ R226, R64, R65 ;  /* 0x0000004140e27221 */ /* 0x000fe40000010000 */
[----:B------:R-:W-:-:S04]  /*4da0*/  @!P6 IMAD.MOV.U32 R64, RZ, RZ, 0x4 ;  /* 0x00000004ff40e424 */ /* 0x000fc800078e00ff */
[----:B------:R-:W2:Y:S01]  /*4db0*/  MUFU.RSQ R226, R226 ;  /* 0x000000e200e27308 */ /* 0x000ea20000001400 */
[----:B------:R-:W-:-:S05]  /*4dc0*/  @!P6 IMAD.WIDE R64, R175, R64, c[0x0][0x1a8] ;  /* 0x00006a00af40e625 */ /* 0x000fca00078e0240 */
[----:B--2---:R1:W-:Y:S01]  /*4dd0*/  @!P6 STG.E [R64.64], R226 ;  /* 0x000000e24000e986 */ /* 0x0043e2000c101904 */
[----:B------:R-:W-:Y:S05]  /*4de0*/  @!P0 BRA `(.L_x_183) ;  /* 0x000002e000008947 */ /* 0x000fea0003800000 */
[--C-:B-1----:R-:W-:Y:S02]  /*4df0*/  FADD.FTZ R65, R182, -R227.reuse ;  /* 0x800000e3b6417221 */ /* 0x102fe40000010000 */
[--C-:B------:R-:W-:Y:S02]  /*4e00*/  FADD.FTZ R67, R190, -R227.reuse ;  /* 0x800000e3be437221 */ /* 0x100fe40000010000 */
[--C-:B------:R-:W-:Y:S02]  /*4e10*/  FADD.FTZ R71, R189, -R227.reuse ;  /* 0x800000e3bd477221 */ /* 0x100fe40000010000 */
[--C-:B------:R-:W-:Y:S02]  /*4e20*/  FADD.FTZ R225, R202, -R227.reuse ;  /* 0x800000e3cae17221 */ /* 0x100fe40000010000 */
[--C-:B------:R-:W-:Y:S02]  /*4e30*/  FADD.FTZ R233, R210, -R227.reuse ;  /* 0x800000e3d2e97221 */ /* 0x100fe40000010000 */
[----:B------:R-:W-:-:S02]  /*4e40*/  FADD.FTZ R235, R219, -R227 ;  /* 0x800000e3dbeb7221 */ /* 0x000fc40000010000 */
[--C-:B------:R-:W-:Y:S02]  /*4e50*/  FADD.FTZ R229, R201, -R227.reuse ;  /* 0x800000e3c9e57221 */ /* 0x100fe40000010000 */
[----:B------:R-:W-:Y:S02]  /*4e60*/  FADD.FTZ R231, R209, -R227 ;  /* 0x800000e3d1e77221 */ /* 0x000fe40000010000 */
[C---:B0-----:R-:W-:Y:S02]  /*4e70*/  FMUL.FTZ R68, R226.reuse, R65 ;  /* 0x00000041e2447220 */ /* 0x041fe40000410000 */
[C---:B------:R-:W-:Y:S02]  /*4e80*/  FMUL.FTZ R69, R226.reuse, R67 ;  /* 0x00000043e2457220 */ /* 0x040fe40000410000 */
[C---:B------:R-:W-:Y:S02]  /*4e90*/  FMUL.FTZ R71, R226.reuse, R71 ;  /* 0x00000047e2477220 */ /* 0x040fe40000410000 */
[----:B------:R-:W-:-:S02]  /*4ea0*/  FMUL.FTZ R225, R226, R225 ;  /* 0x000000e1e2e17220 */ /* 0x000fc40000410000 */
[C---:B------:R-:W-:Y:S02]  /*4eb0*/  FMUL.FTZ R228, R226.reuse, R233 ;  /* 0x000000e9e2e47220 */ /* 0x040fe40000410000 */
[C---:B------:R-:W-:Y:S02]  /*4ec0*/  FMUL.FTZ R235, R226.reuse, R235 ;  /* 0x000000ebe2eb7220 */ /* 0x040fe40000410000 */
[C---:B------:R-:W-:Y:S02]  /*4ed0*/  FMUL.FTZ R229, R226.reuse, R229 ;  /* 0x000000e5e2e57220 */ /* 0x040fe40000410000 */
[----:B------:R-:W-:Y:S02]  /*4ee0*/  FMUL.FTZ R231, R226, R231 ;  /* 0x000000e7e2e77220 */ /* 0x000fe40000410000 */
[----:B------:R-:W-:Y:S02]  /*4ef0*/  FFMA.FTZ R64, R40, R68, R33 ;  /* 0x0000004428407223 */ /* 0x000fe40000010021 */
[----:B------:R-:W-:-:S02]  /*4f00*/  FFMA.FTZ R65, R41, R69, R32 ;  /* 0x0000004529417223 */ /* 0x000fc40000010020 */
[----:B------:R-:W-:Y:S02]  /*4f10*/  FFMA.FTZ R66, R38, R71, R31 ;  /* 0x0000004726427223 */ /* 0x000fe4000001001f */
[----:B------:R-:W-:Y:S01]  /*4f20*/  FFMA.FTZ R67, R39, R225, R30 ;  /* 0x000000e127437223 */ /* 0x000fe2000001001e */
[----:B------:R-:W-:Y:S01]  /*4f30*/  F2FP.BF16.PACK_AB R64, R65, R64 ;  /* 0x000000404140723e */ /* 0x000fe200000010ff */
[----:B------:R-:W-:Y:S02]  /*4f40*/  FFMA.FTZ R224, R34, R228, R27 ;  /* 0x000000e422e07223 */ /* 0x000fe4000001001b */
[----:B------:R-:W-:Y:S01]  /*4f50*/  FFMA.FTZ R237, R35, R235, R26 ;  /* 0x000000eb23ed7223 */ /* 0x000fe2000001001a */
[----:B------:R-:W-:Y:S01]  /*4f60*/  F2FP.BF16.PACK_AB R65, R67, R66 ;  /* 0x000000424341723e */ /* 0x000fe200000010ff */
[----:B------:R-:W-:Y:S02]  /*4f70*/  FFMA.FTZ R70, R36, R229, R29 ;  /* 0x000000e524467223 */ /* 0x000fe4000001001d */
[----:B------:R-:W-:Y:S01]  /*4f80*/  FFMA.FTZ R233, R37, R231, R28 ;  /* 0x000000e725e97223 */ /* 0x000fe2000001001c */
[----:B------:R-:W-:Y:S01]  /*4f90*/  F2FP.BF16.PACK_AB R67, R237, R224 ;  /* 0x000000e0ed43723e */ /* 0x000fe200000010ff */
[----:B------:R-:W-:-:S02]  /*4fa0*/  FFMA.FTZ R224, R22, R71, R15 ;  /* 0x0000004716e07223 */ /* 0x000fc4000001000f */
[----:B------:R-:W-:Y:S01]  /*4fb0*/  FFMA.FTZ R71, R18, R228, R11 ;  /* 0x000000e412477223 */ /* 0x000fe2000001000b */
[----:B------:R-:W-:Y:S01]  /*4fc0*/  F2FP.BF16.PACK_AB R66, R233, R70 ;  /* 0x00000046e942723e */ /* 0x000fe200000010ff */
[----:B------:R-:W-:Y:S02]  /*4fd0*/  FFMA.FTZ R70, R20, R229, R13 ;  /* 0x000000e514467223 */ /* 0x000fe4000001000d */
[----:B------:R-:W-:Y:S02]  /*4fe0*/  FFMA.FTZ R228, R19, R235, R10 ;  /* 0x000000eb13e47223 */ /* 0x000fe4000001000a */
[----:B------:R-:W-:Y:S02]  /*4ff0*/  FFMA.FTZ R229, R23, R225, R14 ;  /* 0x000000e117e57223 */ /* 0x000fe4000001000e */
[----:B------:R-:W-:Y:S01]  /*5000*/  FFMA.FTZ R68, R24, R68, R17 ;  /* 0x0000004418447223 */ /* 0x000fe20000010011 */
[----:B------:R-:W-:Y:S01]  /*5010*/  F2FP.BF16.PACK_AB R71, R228, R71 ;  /* 0x00000047e447723e */ /* 0x000fe200000010ff */
[----:B------:R-:W-:Y:S01]  /*5020*/  FFMA.FTZ R225, R25, R69, R16 ;  /* 0x0000004519e17223 */ /* 0x000fe20000010010 */
[----:B------:R-:W-:Y:S01]  /*5030*/  F2FP.BF16.PACK_AB R69, R229, R224 ;  /* 0x000000e0e545723e */ /* 0x000fe200000010ff */
[----:B------:R-:W-:-:S02]  /*5040*/  FFMA.FTZ R231, R21, R231, R12 ;  /* 0x000000e715e77223 */ /* 0x000fc4000001000c */
[----:B------:R-:W-:Y:S01]  /*5050*/  IMAD.MOV.U32 R230, RZ, RZ, 0x10 ;  /* 0x00000010ffe67424 */ /* 0x000fe200078e00ff */
[----:B------:R-:W-:Y:S02]  /*5060*/  F2FP.BF16.PACK_AB R68, R225, R68 ;  /* 0x00000044e144723e */ /* 0x000fe400000010ff */
[----:B------:R-:W-:Y:S01]  /*5070*/  F2FP.BF16.PACK_AB R70, R231, R70 ;  /* 0x00000046e746723e */ /* 0x000fe200000010ff */
[----:B------:R-:W-:-:S04]  /*5080*/  IMAD.WIDE.U32 R228, R183, R230, c[0x0][0x208] ;  /* 0x00008200b7e47625 */ /* 0x000fc800078e00e6 */
[C---:B------:R-:W-:Y:S01]  /*5090*/  IMAD.WIDE.U32 R224, R183.reuse, R230, c[0x0][0x210] ;  /* 0x00008400b7e07625 */ /* 0x040fe200078e00e6 */
[----:B------:R0:W-:Y:S01]  /*50a0*/  STG.E.128 [R228.64], R64 ;  /* 0x00000040e4007986 */ /* 0x0001e2000c101d04 */
[----:B------:R-:W-:-:S03]  /*50b0*/  IADD3 R183, R183, 0x20, RZ ;  /* 0x00000020b7b77810 */ /* 0x000fc60007ffe0ff */
[----:B------:R0:W-:Y:S04]  /*50c0*/  STG.E.128 [R224.64], R68 ;  /* 0x00000044e0007986 */ /* 0x0001e8000c101d04 */
.L_x_183:
[----:B------:R-:W-:Y:S05]  /*50d0*/  BSYNC B0 ;  /* 0x0000000000007941 */ /* 0x000fea0003800000 */
.L_x_182:
[----:B------:R-:W-:Y:S01]  /*50e0*/  ISETP.GE.U32.AND P2, PT, R42, 0x40, PT ;  /* 0x000000402a00780c */ /* 0x000fe20003f46070 */
[----:B------:R-:W-:-:S12]  /*50f0*/  BSSY B0, `(.L_x_184) ;  /* 0x0000030000007945 */ /* 0x000fd80003800000 */
[----:B------:R-:W-:Y:S05]  /*5100*/  @!P2 BRA `(.L_x_185) ;  /* 0x000002e00000a947 */ /* 0x000fea0003800000 */
[--C-:B01----:R-:W-:Y:S02]  /*5110*/  FADD.FTZ R65, R184, -R227.reuse ;  /* 0x800000e3b8417221 */ /* 0x103fe40000010000 */
[--C-:B------:R-:W-:Y:S02]  /*5120*/  FADD.FTZ R67, R191, -R227.reuse ;  /* 0x800000e3bf437221 */ /* 0x100fe40000010000 */
[--C-:B------:R-:W-:Y:S02]  /*5130*/  FADD.FTZ R71, R192, -R227.reuse ;  /* 0x800000e3c0477221 */ /* 0x100fe40000010000 */
[--C-:B------:R-:W-:Y:S02]  /*5140*/  FADD.FTZ R225, R200, -R227.reuse ;  /* 0x800000e3c8e17221 */ /* 0x100fe40000010000 */
[--C-:B------:R-:W-:Y:S02]  /*5150*/  FADD.FTZ R233, R212, -R227.reuse ;  /* 0x800000e3d4e97221 */ /* 0x100fe40000010000 */
[----:B------:R-:W-:-:S02]  /*5160*/  FADD.FTZ R235, R220, -R227 ;  /* 0x800000e3dceb7221 */ /* 0x000fc40000010000 */
[--C-:B------:R-:W-:Y:S02]  /*5170*/  FADD.FTZ R229, R199, -R227.reuse ;  /* 0x800000e3c7e57221 */ /* 0x100fe40000010000 */
[----:B------:R-:W-:Y:S02]  /*5180*/  FADD.FTZ R231, R211, -R227 ;  /* 0x800000e3d3e77221 */ /* 0x000fe40000010000 */
[C---:B------:R-:W-:Y:S02]  /*5190*/  FMUL.FTZ R68, R226.reuse, R65 ;  /* 0x00000041e2447220 */ /* 0x040fe40000410000 */
        /* <DEDUP_REMOVED lines=37> */
.L_x_185:
[----:B------:R-:W-:Y:S05]  /*53f0*/  BSYNC B0 ;  /* 0x0000000000007941 */ /* 0x000fea0003800000 */
.L_x_184:
        /* <DEDUP_REMOVED lines=49> */
.L_x_187:
[----:B------:R-:W-:Y:S05]  /*5710*/  BSYNC B0 ;  /* 0x0000000000007941 */ /* 0x000fea0003800000 */
.L_x_186:
        /* <DEDUP_REMOVED lines=49> */
.L_x_189:
[----:B------:R-:W-:Y:S05]  /*5a30*/  BSYNC B0 ;  /* 0x0000000000007941 */ /* 0x000fea0003800000 */
.L_x_188:
        /* <DEDUP_REMOVED lines=35> */
[----:B------:R-:W-:Y:S01]  /*5c70*/  FFMA.FTZ R71, R171, R233, R180 ;  /* 0x000000e9ab477223 */ /* 0x000fe200000100b4 */
[----:B------:R-:W-:Y:S01]  /*5c80*/  F2FP.BF16.PACK_AB R69, R227, R224 ;  /* 0x000000e0e345723e */ /* 0x000fe200000010ff */
[----:B------:R-:W-:Y:S01]  /*5c90*/  FFMA.FTZ R226, R174, R226, R185 ;  /* 0x000000e2aee27223 */ /* 0x000fe200000100b9 */
[----:B------:R-:W-:Y:S01]  /*5ca0*/  F2FP.BF16.PACK_AB R68, R225, R68 ;  /* 0x00000044e144723e */ /* 0x000fe200000010ff */
[----:B------:R-:W-:-:S02]  /*5cb0*/  FFMA.FTZ R70, R169, R229, R178 ;  /* 0x000000e5a9467223 */ /* 0x000fc400000100b2 */
[----:B------:R-:W-:Y:S01]  /*5cc0*/  FFMA.FTZ R231, R172, R231, R181 ;  /* 0x000000e7ace77223 */ /* 0x000fe200000100b5 */
[----:B------:R-:W-:Y:S01]  /*5cd0*/  F2FP.BF16.PACK_AB R71, R226, R71 ;  /* 0x00000047e247723e */ /* 0x000fe200000010ff */
[----:B------:R-:W-:-:S03]  /*5ce0*/  IMAD.MOV.U32 R228, RZ, RZ, 0x10 ;  /* 0x00000010ffe47424 */ /* 0x000fc600078e00ff */
[----:B------:R-:W-:Y:S01]  /*5cf0*/  F2FP.BF16.PACK_AB R70, R231, R70 ;  /* 0x00000046e746723e */ /* 0x000fe200000010ff */
[----:B------:R-:W-:-:S04]  /*5d00*/  IMAD.WIDE.U32 R224, R183, R228, c[0x0][0x208] ;  /* 0x00008200b7e07625 */ /* 0x000fc800078e00e4 */
[----:B------:R-:W-:Y:S01]  /*5d10*/  IMAD.WIDE.U32 R226, R183, R228, c[0x0][0x210] ;  /* 0x00008400b7e27625 */ /* 0x000fe200078e00e4 */
[----:B------:R0:W-:Y:S04]  /*5d20*/  STG.E.128 [R224.64], R64 ;  /* 0x00000040e0007986 */ /* 0x0001e8000c101d04 */
[----:B------:R0:W-:Y:S02]  /*5d30*/  STG.E.128 [R226.64], R68 ;  /* 0x00000044e2007986 */ /* 0x0001e4000c101d04 */
.L_x_191:
[----:B------:R-:W-:Y:S05]  /*5d40*/  BSYNC B0 ;  /* 0x0000000000007941 */ /* 0x000fea0003800000 */
.L_x_190:
[----:B01----:R-:W-:-:S04]  /*5d50*/  IMAD.MOV.U32 R64, RZ, RZ, 0x4 ;  /* 0x00000004ff407424 */ /* 0x003fc800078e00ff */
[----:B------:R-:W-:-:S05]  /*5d60*/  IMAD R175, R64, c[0x0][0x160], R175 ;  /* 0x0000580040af7a24 */ /* 0x000fca00078e02af */
[----:B------:R-:W-:-:S13]  /*5d70*/  ISETP.GE.AND P2, PT, R175, c[0x0][0x164], PT ;  /* 0x00005900af007a0c */ /* 0x000fda0003f46270 */
[----:B-----5:R-:W-:Y:S01]  /*5d80*/  @P2 CALL.REL.NOINC `(.L_x_192) ;  /* 0x0000001000002944 */ /* 0x020fe20003c00000 */
[----:B------:R-:W-:Y:S05]  /*5d90*/  BRA `(.L_x_193) ;  /* 0xffffb67000007947 */ /* 0x000fea000383ffff */
.L_x_192:
[----:B------:R-:W-:Y:S05]  /*5da0*/  EXIT ;  /* 0x000000000000794d */ /* 0x000fea0003800000 */
.L_x_180:
[----:B------:R-:W-:Y:S01]  /*5db0*/  IMAD.MOV.U32 R66, RZ, RZ, R67 ;  /* 0x000000ffff427224 */ /* 0x000fe200078e0043 */
[----:B------:R-:W-:Y:S01]  /*5dc0*/  MOV R64, 0x5e10 ;  /* 0x00005e1000407802 */ /* 0x000fe20000000f00 */
[----:B------:R-:W-:Y:S02]  /*5dd0*/  IMAD.MOV.U32 R71, RZ, RZ, 0x1 ;  /* 0x00000001ff477424 */ /* 0x000fe400078e00ff */
[----:B------:R-:W-:Y:S02]  /*5de0*/  IMAD.MOV.U32 R70, RZ, RZ, 0x1f ;  /* 0x0000001fff467424 */ /* 0x000fe400078e00ff */
[----:B------:R-:W-:Y:S02]  /*5df0*/  IMAD.MOV.U32 R225, RZ, RZ, -0x1 ;  /* 0xffffffffffe17424 */ /* 0x000fe400078e00ff */
[----:B-----5:R-:W-:Y:S05]  /*5e00*/  CALL.REL.NOINC `($__internal_0_$__cuda_sm70_shflsync_bfly_p) ;  /* 0x000008c000007944 */ /* 0x020fea0003c00000 */
[----:B-1----:R-:W-:Y:S01]  /*5e10*/  IMAD.MOV.U32 R64, RZ, RZ, R71 ;  /* 0x000000ffff407224 */ /* 0x002fe200078e0047 */
[----:B0-----:R-:W-:Y:S05]  /*5e20*/  BRA `(.L_x_194) ;  /* 0xffffe86000007947 */ /* 0x001fea000383ffff */
.L_x_181:
[----:B------:R-:W-:Y:S01]  /*5e30*/  IMAD.MOV.U32 R66, RZ, RZ, R224 ;  /* 0x000000ffff427224 */ /* 0x000fe200078e00e0 */
[----:B------:R-:W-:Y:S01]  /*5e40*/  MOV R64, 0x5e90 ;  /* 0x00005e9000407802 */ /* 0x000fe20000000f00 */
[----:B------:R-:W-:Y:S02]  /*5e50*/  IMAD.MOV.U32 R71, RZ, RZ, 0x2 ;  /* 0x00000002ff477424 */ /* 0x000fe400078e00ff */
[----:B------:R-:W-:-:S02]  /*5e60*/  IMAD.MOV.U32 R70, RZ, RZ, 0x1f ;  /* 0x0000001fff467424 */ /* 0x000fc400078e00ff */
[----:B------:R-:W-:Y:S02]  /*5e70*/  IMAD.MOV.U32 R225, RZ, RZ, -0x1 ;  /* 0xffffffffffe17424 */ /* 0x000fe400078e00ff */
[----:B0----5:R-:W-:Y:S05]  /*5e80*/  CALL.REL.NOINC `($__internal_0_$__cuda_sm70_shflsync_bfly_p) ;  /* 0x0000084000007944 */ /* 0x021fea0003c00000 */
[----:B01----:R-:W-:Y:S01]  /*5e90*/  FADD.FTZ R66, R224, R71 ;  /* 0x00000047e0427221 */ /* 0x003fe20000010000 */
[----:B------:R-:W-:Y:S01]  /*5ea0*/  MOV R64, 0x5ef0 ;  /* 0x00005ef000407802 */ /* 0x000fe20000000f00 */
[----:B------:R-:W-:Y:S02]  /*5eb0*/  IMAD.MOV.U32 R71, RZ, RZ, 0x4 ;  /* 0x00000004ff477424 */ /* 0x000fe400078e00ff */
[----:B------:R-:W-:Y:S02]  /*5ec0*/  IMAD.MOV.U32 R70, RZ, RZ, 0x1f ;  /* 0x0000001fff467424 */ /* 0x000fe400078e00ff */
[----:B------:R-:W-:Y:S02]  /*5ed0*/  IMAD.MOV.U32 R225, RZ, RZ, -0x1 ;  /* 0xffffffffffe17424 */ /* 0x000fe400078e00ff */
[----:B------:R-:W-:Y:S05]  /*5ee0*/  CALL.REL.NOINC `($__internal_0_$__cuda_sm70_shflsync_bfly_p) ;  /* 0x000007e000007944 */ /* 0x000fea0003c00000 */
[----:B01----:R-:W-:Y:S01]  /*5ef0*/  FADD.FTZ R66, R66, R71 ;  /* 0x0000004742427221 */ /* 0x003fe20000010000 */
[----:B------:R-:W-:Y:S01]  /*5f00*/  MOV R64, 0x5f50 ;  /* 0x00005f5000407802 */ /* 0x000fe20000000f00 */
[----:B------:R-:W-:Y:S02]  /*5f10*/  IMAD.MOV.U32 R71, RZ, RZ, 0x8 ;  /* 0x00000008ff477424 */ /* 0x000fe400078e00ff */
[----:B------:R-:W-:-:S02]  /*5f20*/  IMAD.MOV.U32 R70, RZ, RZ, 0x1f ;  /* 0x0000001fff467424 */ /* 0x000fc400078e00ff */
[----:B------:R-:W-:Y:S02]  /*5f30*/  IMAD.MOV.U32 R225, RZ, RZ, -0x1 ;  /* 0xffffffffffe17424 */ /* 0x000fe400078e00ff */
[----:B------:R-:W-:Y:S05]  /*5f40*/  CALL.REL.NOINC `($__internal_0_$__cuda_sm70_shflsync_bfly_p) ;  /* 0x0000078000007944 */ /* 0x000fea0003c00000 */
[----:B01----:R-:W-:Y:S01]  /*5f50*/  FADD.FTZ R66, R66, R71 ;  /* 0x0000004742427221 */ /* 0x003fe20000010000 */
[----:B------:R-:W-:Y:S01]  /*5f60*/  MOV R64, 0x5fb0 ;  /* 0x00005fb000407802 */ /* 0x000fe20000000f00 */
[----:B------:R-:W-:Y:S02]  /*5f70*/  IMAD.MOV.U32 R71, RZ, RZ, 0x10 ;  /* 0x00000010ff477424 */ /* 0x000fe400078e00ff */
[----:B------:R-:W-:Y:S02]  /*5f80*/  IMAD.MOV.U32 R70, RZ, RZ, 0x1f ;  /* 0x0000001fff467424 */ /* 0x000fe400078e00ff */
[----:B------:R-:W-:Y:S02]  /*5f90*/  IMAD.MOV.U32 R225, RZ, RZ, -0x1 ;  /* 0xffffffffffe17424 */ /* 0x000fe400078e00ff */
[----:B------:R-:W-:Y:S05]  /*5fa0*/  CALL.REL.NOINC `($__internal_0_$__cuda_sm70_shflsync_bfly_p) ;  /* 0x0000072000007944 */ /* 0x000fea0003c00000 */
[----:B-1----:R-:W-:Y:S02]  /*5fb0*/  FADD.FTZ R69, R66, R71 ;  /* 0x0000004742457221 */ /* 0x002fe40000010000 */
[----:B------:R-:W-:Y:S02]  /*5fc0*/  IMAD.MOV.U32 R71, RZ, RZ, 0x1 ;  /* 0x00000001ff477424 */ /* 0x000fe400078e00ff */
[----:B------:R-:W-:-:S02]  /*5fd0*/  FMUL.FTZ R69, R69, c[0x0][0x1e0] ;  /* 0x0000780045457a20 */ /* 0x000fc40000410000 */
[----:B0-----:R-:W-:Y:S02]  /*5fe0*/  IMAD.MOV.U32 R70, RZ, RZ, 0x1f ;  /* 0x0000001fff467424 */ /* 0x001fe400078e00ff */
[--C-:B------:R-:W-:Y:S02]  /*5ff0*/  FADD.FTZ R64, R182, -R69.reuse ;  /* 0x80000045b6407221 */ /* 0x100fe40000010000 */
[--C-:B------:R-:W-:Y:S02]  /*6000*/  FADD.FTZ R65, R190, -R69.reuse ;  /* 0x80000045be417221 */ /* 0x100fe40000010000 */
[----:B------:R-:W-:Y:S02]  /*6010*/  FFMA.FTZ R64, R64, R64, RZ ;  /* 0x0000004040407223 */ /* 0x000fe400000100ff */
[----:B------:R-:W-:Y:S02]  /*6020*/  FADD.FTZ R67, R189, -R69 ;  /* 0x80000045bd437221 */ /* 0x000fe40000010000 */
[----:B------:R-:W-:-:S02]  /*6030*/  FFMA.FTZ R64, R65, R65, R64 ;  /* 0x0000004141407223 */ /* 0x000fc40000010040 */
[--C-:B------:R-:W-:Y:S02]  /*6040*/  FADD.FTZ R65, R202, -R69.reuse ;  /* 0x80000045ca417221 */ /* 0x100fe40000010000 */
[----:B------:R-:W-:Y:S02]  /*6050*/  FFMA.FTZ R64, R67, R67, R64 ;  /* 0x0000004343407223 */ /* 0x000fe40000010040 */
[--C-:B------:R-:W-:Y:S02]  /*6060*/  FADD.FTZ R67, R201, -R69.reuse ;  /* 0x80000045c9437221 */ /* 0x100fe40000010000 */
[----:B------:R-:W-:Y:S02]  /*6070*/  FFMA.FTZ R64, R65, R65, R64 ;  /* 0x0000004141407223 */ /* 0x000fe40000010040 */
        /* <DEDUP_REMOVED lines=9> */
[----:B------:R-:W-:Y:S01]  /*6110*/  IMAD.MOV.U32 R225, RZ, RZ, -0x1 ;  /* 0xffffffffffe17424 */ /* 0x000fe200078e00ff */
[----:B------:R-:W-:Y:S01]  /*6120*/  FSEL R66, R64, RZ, P0 ;  /* 0x000000ff40427208 */ /* 0x000fe20000000000 */
[----:B------:R-:W-:-:S04]  /*6130*/  FADD.FTZ R64, R191, -R69 ;  /* 0x80000045bf407221 */ /* 0x000fc80000010000 */
        /* <DEDUP_REMOVED lines=60> */
[----:B------:R-:W-:Y:S01]  /*6500*/  @P5 FFMA.FTZ R66, R64, R64, R65 ;  /* 0x0000004040425223 */ /* 0x000fe20000010041 */
[----:B------:R-:W-:Y:S02]  /*6510*/  MOV R64, 0x6530 ;  /* 0x0000653000407802 */ /* 0x000fe40000000f00 */
[----:B------:R-:W-:Y:S05]  /*6520*/  CALL.REL.NOINC `($__internal_0_$__cuda_sm70_shflsync_bfly_p) ;  /* 0x000001a000007944 */ /* 0x000fea0003c00000 */
        /* <DEDUP_REMOVED lines=18> */
[----:B-1----:R-:W-:Y:S01]  /*6650*/  FADD.FTZ R68, R66, R71 ;  /* 0x0000004742447221 */ /* 0x002fe20000010000 */
[----:B------:R-:W-:Y:S01]  /*6660*/  MOV R64, 0x66c0 ;  /* 0x000066c000407802 */ /* 0x000fe20000000f00 */
[----:B------:R-:W-:Y:S02]  /*6670*/  IMAD.MOV.U32 R71, RZ, RZ, 0x10 ;  /* 0x00000010ff477424 */ /* 0x000fe400078e00ff */
[----:B0-----:R-:W-:-:S02]  /*6680*/  IMAD.MOV.U32 R70, RZ, RZ, 0x1f ;  /* 0x0000001fff467424 */ /* 0x001fc400078e00ff */
[----:B------:R-:W-:Y:S02]  /*6690*/  IMAD.MOV.U32 R225, RZ, RZ, -0x1 ;  /* 0xffffffffffe17424 */ /* 0x000fe400078e00ff */
[----:B------:R-:W-:Y:S02]  /*66a0*/  IMAD.MOV.U32 R66, RZ, RZ, R68 ;  /* 0x000000ffff427224 */ /* 0x000fe400078e0044 */
[----:B------:R-:W-:Y:S05]  /*66b0*/  CALL.REL.NOINC `($__internal_0_$__cuda_sm70_shflsync_bfly_p) ;  /* 0x0000001000007944 */ /* 0x000fea0003c00000 */
[----:B01----:R-:W-:Y:S05]  /*66c0*/  BRA `(.L_x_195) ;  /* 0xffffe61000007947 */ /* 0x003fea000383ffff */
        .weak           $__internal_0_$__cuda_sm70_shflsync_bfly_p
        .type           $__internal_0_$__cuda_sm70_shflsync_bfly_p,@function
        .size           $__internal_0_$__cuda_sm70_shflsync_bfly_p,(.L_x_32978 - $__internal_0_$__cuda_sm70_shflsync_bfly_p)
$__internal_0_$__cuda_sm70_shflsync_bfly_p:
[----:B------:R-:W-:Y:S01]  /*66d0*/  IMAD.MOV.U32 R65, RZ, RZ, 0x0 ;  /* 0x00000000ff417424 */ /* 0x000fe200078e00ff */
[----:B------:R-:W-:Y:S04]  /*66e0*/  WARPSYNC R225 ;  /* 0x000000e100007348 */ /* 0x000fe80003800000 */
[----:B------:R0:W1:Y:S01]  /*66f0*/  SHFL.BFLY PT, R71, R66, R71, R70 ;  /* 0x0c00004742477389 */ /* 0x00006200000e0046 */
[----:B------:R-:W-:Y:S05]  /*6700*/  RET.REL.NODEC R64 `(_ZN10layer_norm31ln_parallel_residual_fwd_kernelINS_13Kernel_traitsI13__nv_bfloat16S2_S2_S2_fjLj1280ELj1ELj4ELj1ELj16ENS_18Kernel_traits_baseILj1280ES2_S2_S2_S2_fjLj128EEEEELb0ELb0ELb0EEEvNS_9FwdParamsE) ;  /* 0xffff98f040007950 */ /* 0x000fea0003c3ffff */
.L_x_196:
[----:B------:R-:W-:-:S00]  /*6710*/  BRA `(.L_x_196) ;  /* 0xfffffff000007947 */ /* 0x000fc0000383ffff */
[----:B------:R-:W-:-:S00]  /*6720*/  NOP ;  /* 0x0000000000007918 */ /* 0x000fc00000000000 */
        /* <DEDUP_REMOVED lines=13> */
.L_x_32978:


//--------------------- .text._ZN10layer_norm31ln_parallel_residual_fwd_kernelINS_13Kernel_traitsI13__nv_bfloat16S2_S2_S2_fjLj1280ELj1ELj4ELj1ELj16ENS_18Kernel_traits_baseILj1280ES2_S2_S2_S2_fjLj128EEEEELb0ELb0ELb1EEEvNS_9FwdParamsE --------------------------
	.section	.text._ZN10layer_norm31ln_parallel_residual_fwd_kernelINS_13Kernel_traitsI13__nv_bfloat16S2_S2_S2_fjLj1280ELj1ELj4ELj1ELj16ENS_18Kernel_traits_baseILj1280ES2_S2_S2_S2_fjLj128EEEEELb0ELb0ELb1EEEvNS_9FwdParamsE,"ax",@progbits
	.sectioninfo	@"SHI_REGISTERS=224"
	.align	128
        .global         _ZN10layer_norm31ln_parallel_residual_fwd_kernelINS_13Kernel_traitsI13__nv_bfloat16S2_S2_S2_fjLj1280ELj1ELj4ELj1ELj16ENS_18Kernel_traits_baseILj1280ES2_S2_S2_S2_fjLj128EEEEELb0ELb0ELb1EEEvNS_9FwdParamsE
        .type           _ZN10layer_norm31ln_parallel_residual_fwd_kernelINS_13Kernel_traitsI13__nv_bfloat16S2_S2_S2_fjLj1280ELj1ELj4ELj1ELj16ENS_18Kernel_traits_baseILj1280ES2_S2_S2_S2_fjLj128EEEEELb0ELb0ELb1EEEvNS_9FwdParamsE,@function
        .size           _ZN10layer_norm31ln_parallel_residual_fwd_kernelINS_13Kernel_traitsI13__nv_bfloat16S2_S2_S2_fjLj1280ELj1ELj4ELj1ELj16ENS_18Kernel_traits_baseILj1280ES2_S2_S2_S2_fjLj128EEEEELb0ELb0ELb1EEEvNS_9FwdParamsE,(.L_x_32979 - _ZN10layer_norm31ln_parallel_residual_fwd_kernelINS_13Kernel_traitsI13__nv_bfloat16S2_S2_S2_fjLj1280ELj1ELj4ELj1ELj16ENS_18Kernel_traits_baseILj1280ES2_S2_S2_S2_fjLj128EEEEELb0ELb0ELb1EEEvNS_9FwdParamsE)
        .other          _ZN10layer_norm31ln_parallel_residual_fwd_kernelINS_13Kernel_traitsI13__nv_bfloat16S2_S2_S2_fjLj1280ELj1ELj4ELj1ELj16ENS_18Kernel_traits_baseILj1280ES2_S2_S2_S2_fjLj128EEEEELb0ELb0ELb1EEEvNS_9FwdParamsE,@"STO_CUDA_ENTRY STV_DEFAULT"
_ZN10layer_norm31ln_parallel_residual_fwd_kernelINS_13Kernel_traitsI13__nv_bfloat16S2_S2_S2_fjLj1280ELj1ELj4ELj1ELj16ENS_18Kernel_traits_baseILj1280ES2_S2_S2_S2_fjLj128EEEEELb0ELb0ELb1EEEvNS_9FwdParamsE:
.text._ZN10layer_norm31ln_parallel_residual_fwd_kernelINS_13Kernel_traitsI13__nv_bfloat16S2_S2_S2_fjLj1280ELj1ELj4ELj1ELj16ENS_18Kernel_traits_baseILj1280ES2_S2_S2_S2_fjLj128EEEEELb0ELb0ELb1EEEvNS_9FwdParamsE:
[----:B------:R-:W-:Y:S02]  /*0000*/  IMAD.MOV.U32 R1, RZ, RZ, c[0x0][0x28] ;  /* 0x00000a00ff017624 */ /* 0x000fe400078e00ff */
[----:B------:R-:W0:Y:S01]  /*0010*/  S2R R2, SR_TID.X ;  /* 0x0000000000027919 */ /* 0x000e220000002100 */
[----:B------:R-:W-:Y:S01]  /*0020*/  ISETP.NE.U32.AND P1, PT, RZ, c[0x0][0x218], PT ;  /* 0x00008600ff007a0c */ /* 0x000fe20003f25070 */
[----:B------:R-:W-:Y:S01]  /*0030*/  ULDC.64 UR4, c[0x0][0x118] ;  /* 0x0000460000047ab9 */ /* 0x000fe20000000a00 */
[----:B------:R-:W-:Y:S02]  /*0040*/  ISETP.NE.U32.AND P2, PT, RZ, c[0x0][0x220], PT ;  /* 0x00008800ff007a0c */ /* 0x000fe40003f45070 */
[----:B------:R-:W-:Y:S02]  /*0050*/  ISETP.NE.AND.EX P1, PT, RZ, c[0x0][0x21c], PT, P1 ;  /* 0x00008700ff007a0c */ /* 0x000fe40003f25310 */
[----:B------:R-:W-:Y:S01]  /*0060*/  ISETP.NE.AND.EX P2, PT, RZ, c[0x0][0x224], PT, P2 ;  /* 0x00008900ff007a0c */ /* 0x000fe20003f45320 */
[----:B0-----:R-:W-:-:S05]  /*0070*/  IMAD.SHL.U32 R0, R2, 0x10, RZ ;  /* 0x0000001002007824 */ /* 0x001fca00078e00ff */
[----:B------:R-:W-:Y:S02]  /*0080*/  LOP3.LUT R8, R0, 0x1f0, RZ, 0xc0, !PT ;  /* 0x000001f000087812 */ /* 0x000fe400078ec0ff */
[----:B------:R-:W-:Y:S02]  /*0090*/  LOP3.LUT R0, R2, 0x1f, RZ, 0xc0, !PT ;  /* 0x0000001f02007812 */ /* 0x000fe400078ec0ff */
[----:B------:R-:W-:-:S03]  /*00a0*/  IADD3 R4, P0, R8, c[0x0][0x218], RZ ;  /* 0x0000860008047a10 */ /* 0x000fc60007f1e0ff */
[----:B------:R-:W-:Y:S02]  /*00b0*/  IMAD.SHL.U32 R60, R0, 0x10, RZ ;  /* 0x00000010003c7824 */ /* 0x000fe400078e00ff */
[----:B------:R-:W-:-:S03]  /*00c0*/  IMAD.X R5, RZ, RZ, c[0x0][0x21c], P0 ;  /* 0x00008700ff057624 */ /* 0x000fc600000e06ff */
[----:B------:R-:W-:Y:S02]  /*00d0*/  IADD3 R6, P0, R60, c[0x0][0x220], RZ ;  /* 0x000088003c067a10 */ /* 0x000fe40007f1e0ff */
[----:B------:R0:W5:Y:S02]  /*00e0*/  @P1 LDG.E.128 R92, [R4.64] ;  /* 0x00000004045c1981 */ /* 0x000164000c1e1d00 */
[----:B------:R-:W-:Y:S02]  /*00f0*/  IADD3.X R7, RZ, c[0x0][0x224], RZ, P0, !PT ;  /* 0x00008900ff077a10 */ /* 0x000fe400007fe4ff */
[----:B------:R0:W5:Y:S04]  /*0100*/  @P1 LDG.E.128 R100, [R4.64+0x200] ;  /* 0x0002000404641981 */ /* 0x000168000c1e1d00 */
[----:B------:R0:W5:Y:S04]  /*0110*/  @P1 LDG.E.128 R108, [R4.64+0x400] ;  /* 0x00040004046c1981 */ /* 0x000168000c1e1d00 */
[----:B------:R0:W5:Y:S04]  /*0120*/  @P1 LDG.E.128 R120, [R4.64+0x600] ;  /* 0x0006000404781981 */ /* 0x000168000c1e1d00 */
[----:B------:R0:W5:Y:S04]  /*0130*/  @P1 LDG.E.128 R128, [R4.64+0x800] ;  /* 0x0008000404801981 */ /* 0x000168000c1e1d00 */
[----:B------:R0:W5:Y:S04]  /*0140*/  @P2 LDG.E.128 R40, [R6.64] ;  /* 0x0000000406282981 */ /* 0x000168000c1e1d00 */
[----:B------:R0:W5:Y:S04]  /*0150*/  @P2 LDG.E.128 R56, [R6.64+0x200] ;  /* 0x0002000406382981 */ /* 0x000168000c1e1d00 */
[----:B------:R0:W5:Y:S04]  /*0160*/  @P2 LDG.E.128 R52, [R6.64+0x400] ;  /* 0x0004000406342981 */ /* 0x000168000c1e1d00 */
[----:B------:R0:W5:Y:S04]  /*0170*/  @P2 LDG.E.128 R48, [R6.64+0x600] ;  /* 0x0006000406302981 */ /* 0x000168000c1e1d00 */
[----:B------:R0:W5:Y:S04]  /*0180*/  @P2 LDG.E.128 R44, [R6.64+0x800] ;  /* 0x00080004062c2981 */ /* 0x000168000c1e1d00 */
[----:B------:R-:W1:Y:S01]  /*0190*/  S2R R3, SR_CTAID.X ;  /* 0x0000000000037919 */ /* 0x000e620000002500 */
[----:B------:R-:W-:-:S02]  /*01a0*/  SHF.R.U32.HI R2, RZ, 0x5, R2 ;  /* 0x00000005ff027819 */ /* 0x000fc40000011602 */
[----:B------:R-:W-:-:S03]  /*01b0*/  IADD3 R60, P4, R60, c[0x0][0x1b8], RZ ;  /* 0x00006e003c3c7a10 */ /* 0x000fc60007f9e0ff */
[----:B-1----:R-:W-:-:S05]  /*01c0*/  IMAD R166, R3, 0x4, R2 ;  /* 0x0000000403a67824 */ /* 0x002fca00078e0202 */
[----:B------:R-:W-:Y:S02]  /*01d0*/  ISETP.GE.AND P0, PT, R166, c[0x0][0x164], PT ;  /* 0x00005900a6007a0c */ /* 0x000fe40003f06270 */
[----:B------:R-:W-:Y:S01]  /*01e0*/  IADD3 R2, P3, R8, c[0x0][0x1b0], RZ ;  /* 0x00006c0008027a10 */ /* 0x000fe20007f7e0ff */
[----:B------:R-:W-:-:S04]  /*01f0*/  IMAD.X R61, RZ, RZ, c[0x0][0x1bc], P4 ;  /* 0x00006f00ff3d7624 */ /* 0x000fc800020e06ff */
[----:B------:R-:W-:-:S06]  /*0200*/  IMAD.X R3, RZ, RZ, c[0x0][0x1b4], P3 ;  /* 0x00006d00ff037624 */ /* 0x000fcc00018e06ff */
[----:B------:R-:W-:Y:S05]  /*0210*/  @P0 EXIT ;  /* 0x000000000000094d */ /* 0x000fea0003800000 */
[----:B0-----:R0:W5:Y:S04]  /*0220*/  LDG.E.128 R112, [R2.64] ;  /* 0x0000000402707981 */ /* 0x001168000c1e1d00 */
[----:B------:R0:W5:Y:S04]  /*0230*/  LDG.E.128 R36, [R2.64+0x200] ;  /* 0x0002000402247981 */ /* 0x000168000c1e1d00 */
[----:B------:R0:W5:Y:S04]  /*0240*/  LDG.E.128 R32, [R2.64+0x400] ;  /* 0x0004000402207981 */ /* 0x000168000c1e1d00 */
[----:B------:R0:W5:Y:S04]  /*0250*/  LDG.E.128 R28, [R2.64+0x600] ;  /* 0x00060004021c7981 */ /* 0x000168000c1e1d00 */
[----:B------:R0:W5:Y:S04]  /*0260*/  LDG.E.128 R24, [R2.64+0x800] ;  /* 0x0008000402187981 */ /* 0x000168000c1e1d00 */
[----:B------:R0:W5:Y:S04]  /*0270*/  LDG.E.128 R20, [R60.64] ;  /* 0x000000043c147981 */ /* 0x000168000c1e1d00 */
[----:B------:R0:W5:Y:S04]  /*0280*/  LDG.E.128 R16, [R60.64+0x200] ;  /* 0x000200043c107981 */ /* 0x000168000c1e1d00 */
[----:B------:R0:W5:Y:S04]  /*0290*/  LDG.E.128 R12, [R60.64+0x400] ;  /* 0x000400043c0c7981 */ /* 0x000168000c1e1d00 */
[----:B------:R0:W5:Y:S04]  /*02a0*/  LDG.E.128 R8, [R60.64+0x600] ;  /* 0x000600043c087981 */ /* 0x000168000c1e1d00 */
[----:B------:R0:W5:Y:S01]  /*02b0*/  LDG.E.128 R4, [R60.64+0x800] ;  /* 0x000800043c047981 */ /* 0x000162000c1e1d00 */
[----:B------:R-:W-:Y:S01]  /*02c0*/  IMAD.MOV.U32 R62, RZ, RZ, c[0x0][0x180] ;  /* 0x00006000ff3e7624 */ /* 0x000fe200078e00ff */
[----:B-----5:R-:W-:Y:S01]  /*02d0*/  @!P1 CS2R R92, SRZ ;  /* 0x00000000005c9805 */ /* 0x020fe2000001ff00 */
[----:B------:R-:W-:Y:S01]  /*02e0*/  @!P1 CS2R R100, SRZ ;  /* 0x0000000000649805 */ /* 0x000fe2000001ff00 */
        /* <DEDUP_REMOVED lines=18> */
[----:B------:R-:W-:Y:S01]  /*0410*/  LOP3.LUT P0, RZ, R62, c[0x0][0x178], RZ, 0xfc, !PT ;  /* 0x00005e003eff7a12 */ /* 0x000fe2000780fcff */
[----:B------:R-:W-:Y:S01]  /*0420*/  ULDC.U8 UR6, c[0x0][0x1f0] ;  /* 0x00007c0000067ab9 */ /* 0x000fe20000000000 */
[----:B------:R-:W-:-:S02]  /*0430*/  MOV R62, c[0x0][0x184] ;  /* 0x00006100003e7a02 */ /* 0x000fc40000000f00 */
        /* <DEDUP_REMOVED lines=30> */
[----:B------:R-:W-:Y:S02]  /*0620*/  PRMT R94, RZ, 0x5410, R95 ;  /* 0x00005410ff5e7816 */ /* 0x000fe4000000005f */
[----:B------:R-:W-:Y:S02]  /*0630*/  PRMT R102, RZ, 0x5410, R103 ;  /* 0x00005410ff667816 */ /* 0x000fe40000000067 */
[----:B------:R-:W-:Y:S02]  /*0640*/  PRMT R110, RZ, 0x5410, R111 ;  /* 0x00005410ff6e7816 */ /* 0x000fe4000000006f */
[----:B------:R-:W-:Y:S02]  /*0650*/  PRMT R122, RZ, 0x5410, R123 ;  /* 0x00005410ff7a7816 */ /* 0x000fe4000000007b */
[----:B------:R-:W-:Y:S02]  /*0660*/  PRMT R130, RZ, 0x5410, R131 ;  /* 0x00005410ff827816 */ /* 0x000fe40000000083 */
[----:B------:R-:W-:-:S02]  /*0670*/  LOP3.LUT P0, RZ, R62, c[0x0][0x17c], RZ, 0xfc, P0 ;  /* 0x00005f003eff7a12 */ /* 0x000fc4000000fcff */
        /* <DEDUP_REMOVED lines=44> */
[----:B0-----:R-:W-:Y:S02]  /*0940*/  PRMT R172, RZ, 0x7610, R47 ;  /* 0x00007610ffac7816 */ /* 0x001fe4000000002f */
.L_x_360:
[----:B------:R-:W-:Y:S01]  /*0950*/  IMAD R2, R166, c[0x0][0x168], RZ ;  /* 0x00005a00a6027a24 */ /* 0x000fe200078e02ff */
[----:B------:R-:W-:Y:S01]  /*0960*/  ISETP.NE.U32.AND P1, PT, RZ, c[0x0][0x178], PT ;  /* 0x00005e00ff007a0c */ /* 0x000fe20003f25070 */
[----:B------:R-:W-:Y:S01]  /*0970*/  IMAD.MOV.U32 R63, RZ, RZ, 0x10 ;  /* 0x00000010ff3f7424 */ /* 0x000fe200078e00ff */
[----:B------:R-:W-:Y:S02]  /*0980*/  ISETP.NE.U32.AND P2, PT, RZ, c[0x0][0x180], PT ;  /* 0x00006000ff007a0c */ /* 0x000fe40003f45070 */
[----:B------:R-:W-:Y:S02]  /*0990*/  SHF.R.S32.HI R3, RZ, 0x1f, R2 ;  /* 0x0000001fff037819 */ /* 0x000fe40000011402 */
[----:B------:R-:W-:-:S02]  /*09a0*/  ISETP.NE.AND.EX P1, PT, RZ, c[0x0][0x17c], PT, P1 ;  /* 0x00005f00ff007a0c */ /* 0x000fc40003f25310 */
[----:B------:R-:W-:Y:S02]  /*09b0*/  LEA.HI R3, R3, R2, RZ, 0x3 ;  /* 0x0000000203037211 */ /* 0x000fe400078f18ff */
[----:B------:R-:W-:Y:S02]  /*09c0*/  ISETP.NE.AND.EX P2, PT, RZ, c[0x0][0x184], PT, P2 ;  /* 0x00006100ff007a0c */ /* 0x000fe40003f45320 */
[----:B------:R-:W-:-:S05]  /*09d0*/  LEA.HI.SX32 R80, R3, R0, 0x1d ;  /* 0x0000000003507211 */ /* 0x000fca00078feaff */
[----:B------:R-:W-:-:S04]  /*09e0*/  IMAD.WIDE.U32 R52, R80, R63, c[0x0][0x170] ;  /* 0x00005c0050347625 */ /* 0x000fc800078e003f */
[CC--:B------:R-:W-:Y:S02]  /*09f0*/  @P1 IMAD.WIDE.U32 R2, R80.reuse, R63.reuse, c[0x0][0x178] ;  /* 0x00005e0050021625 */ /* 0x0c0fe400078e003f */
[----:B------:R-:W2:Y:S02]  /*0a00*/  LDG.E.128 R52, [R52.64] ;  /* 0x0000000434347981 */ /* 0x000ea4000c1e1d00 */
[----:B------:R-:W-:Y:S02]  /*0a10*/  @P2 IMAD.WIDE.U32 R56, R80, R63, c[0x0][0x180] ;  /* 0x0000600050382625 */ /* 0x000fe400078e003f */
[----:B------:R0:W5:Y:S04]  /*0a20*/  @P1 LDG.E.128 R40, [R2.64] ;  /* 0x0000000402281981 */ /* 0x000168000c1e1d00 */
        /* <DEDUP_REMOVED lines=10> */
.L_x_198:
[----:B-----5:R-:W-:-:S05]  /*0ad0*/  PRMT R3, RZ, 0x5410, R44 ;  /* 0x00005410ff037816 */ /* 0x020fca000000002c */
[----:B------:R-:W-:Y:S01]  /*0ae0*/  FADD.FTZ R60, R60, R3 ;  /* 0x000000033c3c7221 */ /* 0x000fe20000010000 */
[----:B------:R-:W-:Y:S05]  /*0af0*/  BRA `(.L_x_199) ;  /* 0x0000004000007947 */ /* 0x000fea0003800000 */
.L_x_197:
[----:B0----5:R-:W-:-:S05]  /*0b00*/  PRMT R3, RZ, 0x5410, R40 ;  /* 0x00005410ff037816 */ /* 0x021fca0000000028 */
[----:B------:R-:W-:Y:S01]  /*0b10*/  FADD.FTZ R60, R60, R3 ;  /* 0x000000033c3c7221 */ /* 0x000fe20000010000 */
[----:B------:R-:W-:-:S05]  /*0b20*/  @P2 PRMT R3, RZ, 0x5410, R44 ;  /* 0x00005410ff032816 */ /* 0x000fca000000002c */
[----:B------:R-:W-:-:S05]  /*0b30*/  @P2 FADD.FTZ R60, R60, R3 ;  /* 0x000000033c3c2221 */ /* 0x000fca0000010000 */
.L_x_199:
[----:B------:R-:W-:-:S04]  /*0b40*/  F2FP.BF16.PACK_AB R2, RZ, R60 ;  /* 0x0000003cff02723e */ /* 0x000fc800000010ff */
[----:B------:R-:W-:Y:S02]  /*0b50*/  PRMT R48, R2, 0x7610, R48 ;  /* 0x0000761002307816 */ /* 0x000fe40000000030 */
.L_x_200:
[----:B------:R-:W-:Y:S01]  /*0b60*/  PRMT R61, RZ, 0x7610, R52 ;  /* 0x00007610ff3d7816 */ /* 0x000fe20000000034 */
[----:B------:R-:W-:Y:S05]  /*0b70*/  @P3 BRA `(.L_x_201) ;  /* 0x0000008000003947 */ /* 0x000fea0003800000 */
[----:B------:R-:W-:-:S04]  /*0b80*/  ISETP.NE.U32.AND P4, PT, RZ, c[0x0][0x180], PT ;  /* 0x00006000ff007a0c */ /* 0x000fc80003f85070 */
[----:B------:R-:W-:-:S13]  /*0b90*/  ISETP.NE.AND.EX P4, PT, RZ, c[0x0][0x184], PT, P4 ;  /* 0x00006100ff007a0c */ /* 0x000fda0003f85340 */
[----:B------:R-:W-:Y:S05]  /*0ba0*/  @P4 BRA `(.L_x_202) ;  /* 0x0000002000004947 */ /* 0x000fea0003800000 */
[----:B------:R-:W-:Y:S05]  /*0bb0*/  @P0 BRA `(.L_x_203) ;  /* 0x0000008000000947 */ /* 0x000fea0003800000 */
[----:B------:R-:W-:Y:S05]  /*0bc0*/  BRA `(.L_x_204) ;  /* 0x0000009000007947 */ /* 0x000fea0003800000 */
.L_x_202:
[----:B-----5:R-:W-:-:S05]  /*0bd0*/  PRMT R2, RZ, 0x7610, R44 ;  /* 0x00007610ff027816 */ /* 0x020fca000000002c */
[----:B------:R-:W-:Y:S01]  /*0be0*/  FADD.FTZ R61, R61, R2 ;  /* 0x000000023d3d7221 */ /* 0x000fe20000010000 */
[----:B------:R-:W-:Y:S05]  /*0bf0*/  BRA `(.L_x_203) ;  /* 0x0000004000007947 */ /* 0x000fea0003800000 */
.L_x_201:
[----:B-----5:R-:W-:-:S05]  /*0c00*/  PRMT R2, RZ, 0x7610, R40 ;  /* 0x00007610ff027816 */ /* 0x020fca0000000028 */
[----:B------:R-:W-:Y:S01]  /*0c10*/  FADD.FTZ R61, R61, R2 ;  /* 0x000000023d3d7221 */ /* 0x000fe20000010000 */
[----:B------:R-:W-:-:S05]  /*0c20*/  @P2 PRMT R2, RZ, 0x7610, R44 ;  /* 0x00007610ff022816 */ /* 0x000fca000000002c */
[----:B------:R-:W-:-:S05]  /*0c30*/  @P2 FADD.FTZ R61, R61, R2 ;  /* 0x000000023d3d2221 */ /* 0x000fca0000010000 */
.L_x_203:
[----:B------:R-:W-:-:S04]  /*0c40*/  F2FP.BF16.PACK_AB R2, RZ, R61 ;  /* 0x0000003dff02723e */ /* 0x000fc800000010ff */
[----:B------:R-:W-:Y:S02]  /*0c50*/  PRMT R48, R48, 0x5410, R2 ;  /* 0x0000541030307816 */ /* 0x000fe40000000002 */
.L_x_204:
[----:B------:R-:W-:Y:S01]  /*0c60*/  PRMT R62, RZ, 0x5410, R53 ;  /* 0x00005410ff3e7816 */ /* 0x000fe20000000035 */
[----:B------:R-:W-:Y:S05]  /*0c70*/  @P3 BRA `(.L_x_205) ;  /* 0x0000008000003947 */ /* 0x000fea0003800000 */
[----:B------:R-:W-:-:S04]  /*0c80*/  ISETP.NE.U32.AND P4, PT, RZ, c[0x0][0x180], PT ;  /* 0x00006000ff007a0c */ /* 0x000fc80003f85070 */
[----:B------:R-:W-:-:S13]  /*0c90*/  ISETP.NE.AND.EX P4, PT, RZ, c[0x0][0x184], PT, P4 ;  /* 0x00006100ff007a0c */ /* 0x000fda0003f85340 */
[----:B------:R-:W-:Y:S05]  /*0ca0*/  @P4 BRA `(.L_x_206) ;  /* 0x0000002000004947 */ /* 0x000fea0003800000 */
[----:B------:R-:W-:Y:S05]  /*0cb0*/  @P0 BRA `(.L_x_207) ;  /* 0x0000008000000947 */ /* 0x000fea0003800000 */
[----:B------:R-:W-:Y:S05]  /*0cc0*/  BRA `(.L_x_208) ;  /* 0x0000009000007947 */ /* 0x000fea0003800000 */
.L_x_206:
[----:B-----5:R-:W-:-:S05]  /*0cd0*/  PRMT R3, RZ, 0x5410, R45 ;  /* 0x00005410ff037816 */ /* 0x020fca000000002d */
[----:B------:R-:W-:Y:S01]  /*0ce0*/  FADD.FTZ R62, R62, R3 ;  /* 0x000000033e3e7221 */ /* 0x000fe20000010000 */
[----:B------:R-:W-:Y:S05]  /*0cf0*/  BRA `(.L_x_207) ;  /* 0x0000004000007947 */ /* 0x000fea0003800000 */
.L_x_205:
[----:B-----5:R-:W-:-:S05]  /*0d00*/  PRMT R3, RZ, 0x5410, R41 ;  /* 0x00005410ff037816 */ /* 0x020fca0000000029 */
[----:B------:R-:W-:Y:S01]  /*0d10*/  FADD.FTZ R62, R62, R3 ;  /* 0x000000033e3e7221 */ /* 0x000fe20000010000 */
[----:B------:R-:W-:-:S05]  /*0d20*/  @P2 PRMT R3, RZ, 0x5410, R45 ;  /* 0x00005410ff032816 */ /* 0x000fca000000002d */
[----:B------:R-:W-:-:S05]  /*0d30*/  @P2 FADD.FTZ R62, R62, R3 ;  /* 0x000000033e3e2221 */ /* 0x000fca0000010000 */
.L_x_207:
[----:B------:R-:W-:-:S04]  /*0d40*/  F2FP.BF16.PACK_AB R2, RZ, R62 ;  /* 0x0000003eff02723e */ /* 0x000fc800000010ff */
[----:B------:R-:W-:Y:S02]  /*0d50*/  PRMT R49, R2, 0x7610, R49 ;  /* 0x0000761002317816 */ /* 0x000fe40000000031 */
.L_x_208:
[----:B------:R-:W-:Y:S01]  /*0d60*/  PRMT R64, RZ, 0x7610, R53 ;  /* 0x00007610ff407816 */ /* 0x000fe20000000035 */
[----:B------:R-:W-:Y:S05]  /*0d70*/  @P3 BRA `(.L_x_209) ;  /* 0x0000008000003947 */ /* 0x000fea0003800000 */
[----:B------:R-:W-:-:S04]  /*0d80*/  ISETP.NE.U32.AND P4, PT, RZ, c[0x0][0x180], PT ;  /* 0x00006000ff007a0c */ /* 0x000fc80003f85070 */
[----:B------:R-:W-:-:S13]  /*0d90*/  ISETP.NE.AND.EX P4, PT, RZ, c[0x0][0x184], PT, P4 ;  /* 0x00006100ff007a0c */ /* 0x000fda0003f85340 */
[----:B------:R-:W-:Y:S05]  /*0da0*/  @P4 BRA `(.L_x_210) ;  /* 0x0000002000004947 */ /* 0x000fea0003800000 */
[----:B------:R-:W-:Y:S05]  /*0db0*/  @P0 BRA `(.L_x_211) ;  /* 0x0000008000000947 */ /* 0x000fea0003800000 */
[----:B------:R-:W-:Y:S05]  /*0dc0*/  BRA `(.L_x_212) ;  /* 0x0000009000007947 */ /* 0x000fea0003800000 */
.L_x_210:
[----:B-----5:R-:W-:-:S05]  /*0dd0*/  PRMT R3, RZ, 0x7610, R45 ;  /* 0x00007610ff037816 */ /* 0x020fca000000002d */
[----:B------:R-:W-:Y:S01]  /*0de0*/  FADD.FTZ R64, R64, R3 ;  /* 0x0000000340407221 */ /* 0x000fe20000010000 */
[----:B------:R-:W-:Y:S05]  /*0df0*/  BRA `(.L_x_211) ;  /* 0x0000004000007947 */ /* 0x000fea0003800000 */
.L_x_209:
[----:B-----5:R-:W-:-:S05]  /*0e00*/  PRMT R3, RZ, 0x7610, R41 ;  /* 0x00007610ff037816 */ /* 0x020fca0000000029 */
[----:B------:R-:W-:Y:S01]  /*0e10*/  FADD.FTZ R64, R64, R3 ;  /* 0x0000000340407221 */ /* 0x000fe20000010000 */
[----:B------:R-:W-:-:S05]  /*0e20*/  @P2 PRMT R3, RZ, 0x7610, R45 ;  /* 0x00007610ff032816 */ /* 0x000fca000000002d */
[----:B------:R-:W-:-:S05]  /*0e30*/  @P2 FADD.FTZ R64, R64, R3 ;  /* 0x0000000340402221 */ /* 0x000fca0000010000 */
.L_x_211:
[----:B------:R-:W-:-:S04]  /*0e40*/  F2FP.BF16.PACK_AB R2, RZ, R64 ;  /* 0x00000040ff02723e */ /* 0x000fc800000010ff */
[----:B------:R-:W-:Y:S02]  /*0e50*/  PRMT R49, R49, 0x5410, R2 ;  /* 0x0000541031317816 */ /* 0x000fe40000000002 */
.L_x_212:
[----:B------:R-:W-:Y:S01]  /*0e60*/  PRMT R65, RZ, 0x5410, R54 ;  /* 0x00005410ff417816 */ /* 0x000fe20000000036 */
[----:B------:R-:W-:Y:S05]  /*0e70*/  @P3 BRA `(.L_x_213) ;  /* 0x0000008000003947 */ /* 0x000fea0003800000 */
[----:B------:R-:W-:-:S04]  /*0e80*/  ISETP.NE.U32.AND P4, PT, RZ, c[0x0][0x180], PT ;  /* 0x00006000ff007a0c */ /* 0x000fc80003f85070 */
[----:B------:R-:W-:-:S13]  /*0e90*/  ISETP.NE.AND.EX P4, PT, RZ, c[0x0][0x184], PT, P4 ;  /* 0x00006100ff007a0c */ /* 0x000fda0003f85340 */
[----:B------:R-:W-:Y:S05]  /*0ea0*/  @P4 BRA `(.L_x_214) ;  /* 0x0000002000004947 */ /* 0x000fea0003800000 */
[----:B------:R-:W-:Y:S05]  /*0eb0*/  @P0 BRA `(.L_x_215) ;  /* 0x0000008000000947 */ /* 0x000fea0003800000 */
[----:B------:R-:W-:Y:S05]  /*0ec0*/  BRA `(.L_x_216) ;  /* 0x0000009000007947 */ /* 0x000fea0003800000 */
.L_x_214:
[----:B-----5:R-:W-:-:S05]  /*0ed0*/  PRMT R2, RZ, 0x5410, R46 ;  /* 0x00005410ff027816 */ /* 0x020fca000000002e */
[----:B------:R-:W-:Y:S01]  /*0ee0*/  FADD.FTZ R65, R65, R2 ;  /* 0x0000000241417221 */ /* 0x000fe20000010000 */
[----:B------:R-:W-:Y:S05]  /*0ef0*/  BRA `(.L_x_215) ;  /* 0x0000004000007947 */ /* 0x000fea0003800000 */
.L_x_213:
[----:B-----5:R-:W-:-:S05]  /*0f00*/  PRMT R2, RZ, 0x5410, R42 ;  /* 0x00005410ff027816 */ /* 0x020fca000000002a */
[----:B------:R-:W-:Y:S01]  /*0f10*/  FADD.FTZ R65, R65, R2 ;  /* 0x0000000241417221 */ /* 0x000fe20000010000 */
[----:B------:R-:W-:-:S05]  /*0f20*/  @P2 PRMT R2, RZ, 0x5410, R46 ;  /* 0x00005410ff022816 */ /* 0x000fca000000002e */
[----:B------:R-:W-:-:S05]  /*0f30*/  @P2 FADD.FTZ R65, R65, R2 ;  /* 0x0000000241412221 */ /* 0x000fca0000010000 */
.L_x_215:
[----:B------:R-:W-:-:S04]  /*0f40*/  F2FP.BF16.PACK_AB R2, RZ, R65 ;  /* 0x00000041ff02723e */ /* 0x000fc800000010ff */
[----:B------:R-:W-:Y:S02]  /*0f50*/  PRMT R50, R2, 0x7610, R50 ;  /* 0x0000761002327816 */ /* 0x000fe40000000032 */
.L_x_216:
[----:B------:R-:W-:Y:S01]  /*0f60*/  PRMT R66, RZ, 0x7610, R54 ;  /* 0x00007610ff427816 */ /* 0x000fe20000000036 */
[----:B------:R-:W-:Y:S05]  /*0f70*/  @P3 BRA `(.L_x_217) ;  /* 0x0000008000003947 */ /* 0x000fea0003800000 */
[----:B------:R-:W-:-:S04]  /*0f80*/  ISETP.NE.U32.AND P4, PT, RZ, c[0x0][0x180], PT ;  /* 0x00006000ff007a0c */ /* 0x000fc80003f85070 */
[----:B------:R-:W-:-:S13]  /*0f90*/  ISETP.NE.AND.EX P4, PT, RZ, c[0x0][0x184], PT, P4 ;  /* 0x00006100ff007a0c */ /* 0x000fda0003f85340 */
[----:B------:R-:W-:Y:S05]  /*0fa0*/  @P4 BRA `(.L_x_218) ;  /* 0x0000002000004947 */ /* 0x000fea0003800000 */
[----:B------:R-:W-:Y:S05]  /*0fb0*/  @P0 BRA `(.L_x_219) ;  /* 0x0000008000000947 */ /* 0x000fea0003800000 */
[----:B------:R-:W-:Y:S05]  /*0fc0*/  BRA `(.L_x_220) ;  /* 0x0000009000007947 */ /* 0x000fea0003800000 */
.L_x_218:
[----:B-----5:R-:W-:-:S05]  /*0fd0*/  PRMT R3, RZ, 0x7610, R46 ;  /* 0x00007610ff037816 */ /* 0x020fca000000002e */
[----:B------:R-:W-:Y:S01]  /*0fe0*/  FADD.FTZ R66, R66, R3 ;  /* 0x0000000342427221 */ /* 0x000fe20000010000 */
[----:B------:R-:W-:Y:S05]  /*0ff0*/  BRA `(.L_x_219) ;  /* 0x0000004000007947 */ /* 0x000fea0003800000 */
.L_x_217:
[----:B-----5:R-:W-:-:S05]  /*1000*/  PRMT R3, RZ, 0x7610, R42 ;  /* 0x00007610ff037816 */ /* 0x020fca000000002a */
[----:B------:R-:W-:Y:S01]  /*1010*/  FADD.FTZ R66, R66, R3 ;  /* 0x0000000342427221 */ /* 0x000fe20000010000 */
[----:B------:R-:W-:-:S05]  /*1020*/  @P2 PRMT R3, RZ, 0x7610, R46 ;  /* 0x00007610ff032816 */ /* 0x000fca000000002e */
[----:B------:R-:W-:-:S05]  /*1030*/  @P2 FADD.FTZ R66, R66, R3 ;  /* 0x0000000342422221 */ /* 0x000fca0000010000 */
.L_x_219:
[----:B------:R-:W-:-:S04]  /*1040*/  F2FP.BF16.PACK_AB R2, RZ, R66 ;  /* 0x00000042ff02723e */ /* 0x000fc800000010ff */
[----:B------:R-:W-:Y:S02]  /*1050*/  PRMT R50, R50, 0x5410, R2 ;  /* 0x0000541032327816 */ /* 0x000fe40000000002 */
.L_x_220:
[----:B------:R-:W-:Y:S01]  /*1060*/  PRMT R67, RZ, 0x5410, R55 ;  /* 0x00005410ff437816 */ /* 0x000fe20000000037 */
[----:B------:R-:W-:Y:S05]  /*1070*/  @P3 BRA `(.L_x_221) ;  /* 0x0000008000003947 */ /* 0x000fea0003800000 */
[----:B------:R-:W-:-:S04]  /*1080*/  ISETP.NE.U32.AND P4, PT, RZ, c[0x0][0x180], PT ;  /* 0x00006000ff007a0c */ /* 0x000fc80003f85070 */
[----:B------:R-:W-:-:S13]  /*1090*/  ISETP.NE.AND.EX P4, PT, RZ, c[0x0][0x184], PT, P4 ;  /* 0x00006100ff007a0c */ /* 0x000fda0003f85340 */
[----:B------:R-:W-:Y:S05]  /*10a0*/  @P4 BRA `(.L_x_222) ;  /* 0x0000002000004947 */ /* 0x000fea0003800000 */
[----:B------:R-:W-:Y:S05]  /*10b0*/  @P0 BRA `(.L_x_223) ;  /* 0x0000008000000947 */ /* 0x000fea0003800000 */
[----:B------:R-:W-:Y:S05]  /*10c0*/  BRA `(.L_x_224) ;  /* 0x0000009000007947 */ /* 0x000fea0003800000 */
.L_x_222:
[----:B-----5:R-:W-:-:S05]  /*10d0*/  PRMT R2, RZ, 0x5410, R47 ;  /* 0x00005410ff027816 */ /* 0x020fca000000002f */
[----:B------:R-:W-:Y:S01]  /*10e0*/  FADD.FTZ R67, R67, R2 ;  /* 0x0000000243437221 */ /* 0x000fe20000010000 */
[----:B------:R-:W-:Y:S05]  /*10f0*/  BRA `(.L_x_223) ;  /* 0x0000004000007947 */ /* 0x000fea0003800000 */
.L_x_221:
[----:B-----5:R-:W-:-:S05]  /*1100*/  PRMT R2, RZ, 0x5410, R43 ;  /* 0x00005410ff027816 */ /* 0x020fca000000002b */
[----:B------:R-:W-:Y:S01]  /*1110*/  FADD.FTZ R67, R67, R2 ;  /* 0x0000000243437221 */ /* 0x000fe20000010000 */
[----:B------:R-:W-:-:S05]  /*1120*/  @P2 PRMT R2, RZ, 0x5410, R47 ;  /* 0x00005410ff022816 */ /* 0x000fca000000002f */
[----:B------:R-:W-:-:S05]  /*1130*/  @P2 FADD.FTZ R67, R67, R2 ;  /* 0x0000000243432221 */ /* 0x000fca0000010000 */
.L_x_223:
[----:B------:R-:W-:-:S04]  /*1140*/  F2FP.BF16.PACK_AB R2, RZ, R67 ;  /* 0x00000043ff02723e */ /* 0x000fc800000010ff */
[----:B------:R-:W-:Y:S02]  /*1150*/  PRMT R51, R2, 0x7610, R51 ;  /* 0x0000761002337816 */ /* 0x000fe40000000033 */
.L_x_224:
[----:B------:R-:W-:Y:S01]  /*1160*/  PRMT R68, RZ, 0x7610, R55 ;  /* 0x00007610ff447816 */ /* 0x000fe20000000037 */
[----:B------:R-:W-:Y:S05]  /*1170*/  @P3 BRA `(.L_x_225) ;  /* 0x0000008000003947 */ /* 0x000fea0003800000 */
[----:B------:R-:W-:-:S04]  /*1180*/  ISETP.NE.U32.AND P4, PT, RZ, c[0x0][0x180], PT ;  /* 0x00006000ff007a0c */ /* 0x000fc80003f85070 */
[----:B------:R-:W-:-:S13]  /*1190*/  ISETP.NE.AND.EX P4, PT, RZ, c[0x0][0x184], PT, P4 ;  /* 0x00006100ff007a0c */ /* 0x000fda0003f85340 */
[----:B------:R-:W-:Y:S05]  /*11a0*/  @P4 BRA `(.L_x_226) ;  /* 0x0000002000004947 */ /* 0x000fea0003800000 */
[----:B------:R-:W-:Y:S05]  /*11b0*/  @P0 BRA `(.L_x_227) ;  /* 0x0000008000000947 */ /* 0x000fea0003800000 */
[----:B------:R-:W-:Y:S05]  /*11c0*/  BRA `(.L_x_228) ;  /* 0x0000009000007947 */ /* 0x000fea0003800000 */
.L_x_226:
[----:B-----5:R-:W-:-:S05]  /*11d0*/  PRMT R3, RZ, 0x7610, R47 ;  /* 0x00007610ff037816 */ /* 0x020fca000000002f */
[----:B------:R-:W-:Y:S01]  /*11e0*/  FADD.FTZ R68, R68, R3 ;  /* 0x0000000344447221 */ /* 0x000fe20000010000 */
[----:B------:R-:W-:Y:S05]  /*11f0*/  BRA `(.L_x_227) ;  /* 0x0000004000007947 */ /* 0x000fea0003800000 */
.L_x_225:
[----:B-----5:R-:W-:-:S05]  /*1200*/  PRMT R3, RZ, 0x7610, R43 ;  /* 0x00007610ff037816 */ /* 0x020fca000000002b */
[----:B------:R-:W-:Y:S01]  /*1210*/  FADD.FTZ R68, R68, R3 ;  /* 0x0000000344447221 */ /* 0x000fe20000010000 */
[----:B------:R-:W-:-:S05]  /*1220*/  @P2 PRMT R3, RZ, 0x7610, R47 ;  /* 0x00007610ff032816 */ /* 0x000fca000000002f */
[----:B------:R-:W-:-:S05]  /*1230*/  @P2 FADD.FTZ R68, R68, R3 ;  /* 0x0000000344442221 */ /* 0x000fca0000010000 */
.L_x_227:
[----:B------:R-:W-:-:S04]  /*1240*/  F2FP.BF16.PACK_AB R2, RZ, R68 ;  /* 0x00000044ff02723e */ /* 0x000fc800000010ff */
[----:B------:R-:W-:Y:S02]  /*1250*/  PRMT R51, R51, 0x5410, R2 ;  /* 0x0000541033337816 */ /* 0x000fe40000000002 */
.L_x_228:
[C---:B------:R-:W-:Y:S01]  /*1260*/  IADD3 R78, R80.reuse, 0x20, RZ ;  /* 0x00000020504e7810 */ /* 0x040fe20007ffe0ff */
[----:B------:R-:W-:-:S04]  /*1270*/  @P0 IMAD.WIDE.U32 R2, R80, R63, c[0x0][0x188] ;  /* 0x0000620050020625 */ /* 0x000fc800078e003f */
[CC--:B------:R-:W-:Y:S01]  /*1280*/  IMAD.WIDE.U32 R52, R78.reuse, R63.reuse, c[0x0][0x170] ;  /* 0x00005c004e347625 */ /* 0x0c0fe200078e003f */
[----:B------:R0:W-:Y:S03]  /*1290*/  @P0 STG.E.128 [R2.64], R48 ;  /* 0x0000003002000986 */ /* 0x0001e6000c101d04 */
[CC--:B------:R-:W-:Y:S02]  /*12a0*/  @P1 IMAD.WIDE.U32 R56, R78.reuse, R63.reuse, c[0x0][0x178] ;  /* 0x00005e004e381625 */ /* 0x0c0fe400078e003f */
[----:B------:R-:W2:Y:S02]  /*12b0*/  LDG.E.128 R52, [R52.64] ;  /* 0x0000000434347981 */ /* 0x000ea4000c1e1d00 */
[----:B------:R-:W-:Y:S02]  /*12c0*/  @P2 IMAD.WIDE.U32 R58, R78, R63, c[0x0][0x180] ;  /* 0x000060004e3a2625 */ /* 0x000fe400078e003f */
[----:B-----5:R0:W5:Y:S04]  /*12d0*/  @P1 LDG.E.128 R40, [R56.64] ;  /* 0x0000000438281981 */ /* 0x020168000c1e1d00 */
[----:B------:R0:W5:Y:S01]  /*12e0*/  @P2 LDG.E.128 R44, [R58.64] ;  /* 0x000000043a2c2981 */ /* 0x000162000c1e1d00 */
[----:B--2---:R-:W-:Y:S01]  /*12f0*/  PRMT R70, RZ, 0x5410, R52 ;  /* 0x00005410ff467816 */ /* 0x004fe20000000034 */
[----:B------:R-:W-:Y:S05]  /*1300*/  @P3 BRA `(.L_x_229) ;  /* 0x0000008000003947 */ /* 0x000fea0003800000 */
[----:B0-----:R-:W-:-:S04]  /*1310*/  ISETP.NE.U32.AND P4, PT, RZ, c[0x0][0x180], PT ;  /* 0x00006000ff007a0c */ /* 0x001fc80003f85070 */
[----:B------:R-:W-:-:S13]  /*1320*/  ISETP.NE.AND.EX P4, PT, RZ, c[0x0][0x184], PT, P4 ;  /* 0x00006100ff007a0c */ /* 0x000fda0003f85340 */
[----:B------:R-:W-:Y:S05]  /*1330*/  @P4 BRA `(.L_x_230) ;  /* 0x0000002000004947 */ /* 0x000fea0003800000 */
[----:B------:R-:W-:Y:S05]  /*1340*/  @P0 BRA `(.L_x_231) ;  /* 0x0000008000000947 */ /* 0x000fea0003800000 */
[----:B------:R-:W-:Y:S05]  /*1350*/  BRA `(.L_x_232) ;  /* 0x0000009000007947 */ /* 0x000fea0003800000 */
.L_x_230:
[----:B-----5:R-:W-:-:S05]  /*1360*/  PRMT R3, RZ, 0x5410, R44 ;  /* 0x00005410ff037816 */ /* 0x020fca000000002c */
[----:B------:R-:W-:Y:S01]  /*1370*/  FADD.FTZ R70, R3, R70 ;  /* 0x0000004603467221 */ /* 0x000fe20000010000 */
[----:B------:R-:W-:Y:S05]  /*1380*/  BRA `(.L_x_231) ;  /* 0x0000004000007947 */ /* 0x000fea0003800000 */
.L_x_229:
[----:B0----5:R-:W-:-:S05]  /*1390*/  PRMT R3, RZ, 0x5410, R40 ;  /* 0x00005410ff037816 */ /* 0x021fca0000000028 */
[----:B------:R-:W-:Y:S01]  /*13a0*/  FADD.FTZ R70, R3, R70 ;  /* 0x0000004603467221 */ /* 0x000fe20000010000 */
[----:B------:R-:W-:-:S05]  /*13b0*/  @P2 PRMT R3, RZ, 0x5410, R44 ;  /* 0x00005410ff032816 */ /* 0x000fca000000002c */
[----:B------:R-:W-:-:S05]  /*13c0*/  @P2 FADD.FTZ R70, R3, R70 ;  /* 0x0000004603462221 */ /* 0x000fca0000010000 */
.L_x_231:
[----:B------:R-:W-:-:S04]  /*13d0*/  F2FP.BF16.PACK_AB R2, RZ, R70 ;  /* 0x00000046ff02723e */ /* 0x000fc800000010ff */
[----:B------:R-:W-:Y:S02]  /*13e0*/  PRMT R48, R2, 0x7610, R48 ;  /* 0x0000761002307816 */ /* 0x000fe40000000030 */
.L_x_232:
[----:B------:R-:W-:Y:S01]  /*13f0*/  PRMT R71, RZ, 0x7610, R52 ;  /* 0x00007610ff477816 */ /* 0x000fe20000000034 */
[----:B------:R-:W-:Y:S05]  /*1400*/  @P3 BRA `(.L_x_233) ;  /* 0x0000008000003947 */ /* 0x000fea0003800000 */
[----:B------:R-:W-:-:S04]  /*1410*/  ISETP.NE.U32.AND P4, PT, RZ, c[0x0][0x180], PT ;  /* 0x00006000ff007a0c */ /* 0x000fc80003f85070 */
[----:B------:R-:W-:-:S13]  /*1420*/  ISETP.NE.AND.EX P4, PT, RZ, c[0x0][0x184], PT, P4 ;  /* 0x00006100ff007a0c */ /* 0x000fda0003f85340 */
[----:B------:R-:W-:Y:S05]  /*1430*/  @P4 BRA `(.L_x_234) ;  /* 0x0000002000004947 */ /* 0x000fea0003800000 */
[----:B------:R-:W-:Y:S05]  /*1440*/  @P0 BRA `(.L_x_235) ;  /* 0x0000008000000947 */ /* 0x000fea0003800000 */
[----:B------:R-:W-:Y:S05]  /*1450*/  BRA `(.L_x_236) ;  /* 0x0000009000007947 */ /* 0x000fea0003800000 */
.L_x_234:
[----:B-----5:R-:W-:-:S05]  /*1460*/  PRMT R2, RZ, 0x7610, R44 ;  /* 0x00007610ff027816 */ /* 0x020fca000000002c */
[----:B------:R-:W-:Y:S01]  /*1470*/  FADD.FTZ R71, R2, R71 ;  /* 0x0000004702477221 */ /* 0x000fe20000010000 */
[----:B------:R-:W-:Y:S05]  /*1480*/  BRA `(.L_x_235) ;  /* 0x0000004000007947 */ /* 0x000fea0003800000 */
.L_x_233:
[----:B-----5:R-:W-:-:S05]  /*1490*/  PRMT R2, RZ, 0x7610, R40 ;  /* 0x00007610ff027816 */ /* 0x020fca0000000028 */
[----:B------:R-:W-:Y:S01]  /*14a0*/  FADD.FTZ R71, R2, R71 ;  /* 0x0000004702477221 */ /* 0x000fe20000010000 */
[----:B------:R-:W-:-:S05]  /*14b0*/  @P2 PRMT R2, RZ, 0x7610, R44 ;  /* 0x00007610ff022816 */ /* 0x000fca000000002c */
[----:B------:R-:W-:-:S05]  /*14c0*/  @P2 FADD.FTZ R71, R2, R71 ;  /* 0x0000004702472221 */ /* 0x000fca0000010000 */
.L_x_235:
[----:B------:R-:W-:-:S04]  /*14d0*/  F2FP.BF16.PACK_AB R2, RZ, R71 ;  /* 0x00000047ff02723e */ /* 0x000fc800000010ff */
[----:B------:R-:W-:Y:S02]  /*14e0*/  PRMT R48, R48, 0x5410, R2 ;  /* 0x0000541030307816 */ /* 0x000fe40000000002 */
.L_x_236:
[----:B------:R-:W-:Y:S01]  /*14f0*/  PRMT R72, RZ, 0x5410, R53 ;  /* 0x00005410ff487816 */ /* 0x000fe20000000035 */
[----:B------:R-:W-:Y:S05]  /*1500*/  @P3 BRA `(.L_x_237) ;  /* 0x0000008000003947 */ /* 0x000fea0003800000 */
[----:B------:R-:W-:-:S04]  /*1510*/  ISETP.NE.U32.AND P4, PT, RZ, c[0x0][0x180], PT ;  /* 0x00006000ff007a0c */ /* 0x000fc80003f85070 */
[----:B------:R-:W-:-:S13]  /*1520*/  ISETP.NE.AND.EX P4, PT, RZ, c[0x0][0x184], PT, P4 ;  /* 0x00006100ff007a0c */ /* 0x000fda0003f85340 */
[----:B------:R-:W-:Y:S05]  /*1530*/  @P4 BRA `(.L_x_238) ;  /* 0x0000002000004947 */ /* 0x000fea0003800000 */
[----:B------:R-:W-:Y:S05]  /*1540*/  @P0 BRA `(.L_x_239) ;  /* 0x0000008000000947 */ /* 0x000fea0003800000 */
[----:B------:R-:W-:Y:S05]  /*1550*/  BRA `(.L_x_240) ;  /* 0x0000009000007947 */ /* 0x000fea0003800000 */
.L_x_238:
[----:B-----5:R-:W-:-:S05]  /*1560*/  PRMT R3, RZ, 0x5410, R45 ;  /* 0x00005410ff037816 */ /* 0x020fca000000002d */
[----:B------:R-:W-:Y:S01]  /*1570*/  FADD.FTZ R72, R3, R72 ;  /* 0x0000004803487221 */ /* 0x000fe20000010000 */
[----:B------:R-:W-:Y:S05]  /*1580*/  BRA `(.L_x_239) ;  /* 0x0000004000007947 */ /* 0x000fea0003800000 */
.L_x_237:
[----:B-----5:R-:W-:-:S05]  /*1590*/  PRMT R3, RZ, 0x5410, R41 ;  /* 0x00005410ff037816 */ /* 0x020fca0000000029 */
[----:B------:R-:W-:Y:S01]  /*15a0*/  FADD.FTZ R72, R3, R72 ;  /* 0x0000004803487221 */ /* 0x000fe20000010000 */
[----:B------:R-:W-:-:S05]  /*15b0*/  @P2 PRMT R3, RZ, 0x5410, R45 ;  /* 0x00005410ff032816 */ /* 0x000fca000000002d */
[----:B------:R-:W-:-:S05]  /*15c0*/  @P2 FADD.FTZ R72, R3, R72 ;  /* 0x0000004803482221 */ /* 0x000fca0000010000 */
.L_x_239:
[----:B------:R-:W-:-:S04]  /*15d0*/  F2FP.BF16.PACK_AB R2, RZ, R72 ;  /* 0x00000048ff02723e */ /* 0x000fc800000010ff */
[----:B------:R-:W-:Y:S02]  /*15e0*/  PRMT R49, R2, 0x7610, R49 ;  /* 0x0000761002317816 */ /* 0x000fe40000000031 */
.L_x_240:
[----:B------:R-:W-:Y:S01]  /*15f0*/  PRMT R73, RZ, 0x7610, R53 ;  /* 0x00007610ff497816 */ /* 0x000fe20000000035 */
[----:B------:R-:W-:Y:S05]  /*1600*/  @P3 BRA `(.L_x_241) ;  /* 0x0000008000003947 */ /* 0x000fea0003800000 */
[----:B------:R-:W-:-:S04]  /*1610*/  ISETP.NE.U32.AND P4, PT, RZ, c[0x0][0x180], PT ;  /* 0x00006000ff007a0c */ /* 0x000fc80003f85070 */
[----:B------:R-:W-:-:S13]  /*1620*/  ISETP.NE.AND.EX P4, PT, RZ, c[0x0][0x184], PT, P4 ;  /* 0x00006100ff007a0c */ /* 0x000fda0003f85340 */
[----:B------:R-:W-:Y:S05]  /*1630*/  @P4 BRA `(.L_x_242) ;  /* 0x0000002000004947 */ /* 0x000fea0003800000 */
[----:B------:R-:W-:Y:S05]  /*1640*/  @P0 BRA `(.L_x_243) ;  /* 0x0000008000000947 */ /* 0x000fea0003800000 */
[----:B------:R-:W-:Y:S05]  /*1650*/  BRA `(.L_x_244) ;  /* 0x0000009000007947 */ /* 0x000fea0003800000 */
.L_x_242:
[----:B-----5:R-:W-:-:S05]  /*1660*/  PRMT R2, RZ, 0x7610, R45 ;  /* 0x00007610ff027816 */ /* 0x020fca000000002d */
[----:B------:R-:W-:Y:S01]  /*1670*/  FADD.FTZ R73, R2, R73 ;  /* 0x0000004902497221 */ /* 0x000fe20000010000 */
[----:B------:R-:W-:Y:S05]  /*1680*/  BRA `(.L_x_243) ;  /* 0x0000004000007947 */ /* 0x000fea0003800000 */
.L_x_241:
[----:B-----5:R-:W-:-:S05]  /*1690*/  PRMT R2, RZ, 0x7610, R41 ;  /* 0x00007610ff027816 */ /* 0x020fca0000000029 */
[----:B------:R-:W-:Y:S01]  /*16a0*/  FADD.FTZ R73, R2, R73 ;  /* 0x0000004902497221 */ /* 0x000fe20000010000 */
[----:B------:R-:W-:-:S05]  /*16b0*/  @P2 PRMT R2, RZ, 0x7610, R45 ;  /* 0x00007610ff022816 */ /* 0x000fca000000002d */
[----:B------:R-:W-:-:S05]  /*16c0*/  @P2 FADD.FTZ R73, R2, R73 ;  /* 0x0000004902492221 */ /* 0x000fca0000010000 */
.L_x_243:
[----:B------:R-:W-:-:S04]  /*16d0*/  F2FP.BF16.PACK_AB R2, RZ, R73 ;  /* 0x00000049ff02723e */ /* 0x000fc800000010ff */
[----:B------:R-:W-:Y:S02]  /*16e0*/  PRMT R49, R49, 0x5410, R2 ;  /* 0x0000541031317816 */ /* 0x000fe40000000002 */
.L_x_244:
[----:B------:R-:W-:Y:S01]  /*16f0*/  PRMT R74, RZ, 0x5410, R54 ;  /* 0x00005410ff4a7816 */ /* 0x000fe20000000036 */
[----:B------:R-:W-:Y:S05]  /*1700*/  @P3 BRA `(.L_x_245) ;  /* 0x0000008000003947 */ /* 0x000fea0003800000 */
[----:B------:R-:W-:-:S04]  /*1710*/  ISETP.NE.U32.AND P4, PT, RZ, c[0x0][0x180], PT ;  /* 0x00006000ff007a0c */ /* 0x000fc80003f85070 */
[----:B------:R-:W-:-:S13]  /*1720*/  ISETP.NE.AND.EX P4, PT, RZ, c[0x0][0x184], PT, P4 ;  /* 0x00006100ff007a0c */ /* 0x000fda0003f85340 */
[----:B------:R-:W-:Y:S05]  /*1730*/  @P4 BRA `(.L_x_246) ;  /* 0x0000002000004947 */ /* 0x000fea0003800000 */
[----:B------:R-:W-:Y:S05]  /*1740*/  @P0 BRA `(.L_x_247) ;  /* 0x0000008000000947 */ /* 0x000fea0003800000 */
[----:B------:R-:W-:Y:S05]  /*1750*/  BRA `(.L_x_248) ;  /* 0x0000009000007947 */ /* 0x000fea0003800000 */
.L_x_246:
[----:B-----5:R-:W-:-:S05]  /*1760*/  PRMT R3, RZ, 0x5410, R46 ;  /* 0x00005410ff037816 */ /* 0x020fca000000002e */
[----:B------:R-:W-:Y:S01]  /*1770*/  FADD.FTZ R74, R3, R74 ;  /* 0x0000004a034a7221 */ /* 0x000fe20000010000 */
[----:B------:R-:W-:Y:S05]  /*1780*/  BRA `(.L_x_247) ;  /* 0x0000004000007947 */ /* 0x000fea0003800000 */
.L_x_245:
[----:B-----5:R-:W-:-:S05]  /*1790*/  PRMT R3, RZ, 0x5410, R42 ;  /* 0x00005410ff037816 */ /* 0x020fca000000002a */
[----:B------:R-:W-:Y:S01]  /*17a0*/  FADD.FTZ R74, R3, R74 ;  /* 0x0000004a034a7221 */ /* 0x000fe20000010000 */
[----:B------:R-:W-:-:S05]  /*17b0*/  @P2 PRMT R3, RZ, 0x5410, R46 ;  /* 0x00005410ff032816 */ /* 0x000fca000000002e */
[----:B------:R-:W-:-:S05]  /*17c0*/  @P2 FADD.FTZ R74, R3, R74 ;  /* 0x0000004a034a2221 */ /* 0x000fca0000010000 */
.L_x_247:
[----:B------:R-:W-:-:S04]  /*17d0*/  F2FP.BF16.PACK_AB R2, RZ, R74 ;  /* 0x0000004aff02723e */ /* 0x000fc800000010ff */
[----:B------:R-:W-:Y:S02]  /*17e0*/  PRMT R50, R2, 0x7610, R50 ;  /* 0x0000761002327816 */ /* 0x000fe40000000032 */
.L_x_248:
[----:B------:R-:W-:Y:S01]  /*17f0*/  PRMT R75, RZ, 0x7610, R54 ;  /* 0x00007610ff4b7816 */ /* 0x000fe20000000036 */
[----:B------:R-:W-:Y:S05]  /*1800*/  @P3 BRA `(.L_x_249) ;  /* 0x0000008000003947 */ /* 0x000fea0003800000 */
[----:B------:R-:W-:-:S04]  /*1810*/  ISETP.NE.U32.AND P4, PT, RZ, c[0x0][0x180], PT ;  /* 0x00006000ff007a0c */ /* 0x000fc80003f85070 */
[----:B------:R-:W-:-:S13]  /*1820*/  ISETP.NE.AND.EX P4, PT, RZ, c[0x0][0x184], PT, P4 ;  /* 0x00006100ff007a0c */ /* 0x000fda0003f85340 */
[----:B------:R-:W-:Y:S05]  /*1830*/  @P4 BRA `(.L_x_250) ;  /* 0x0000002000004947 */ /* 0x000fea0003800000 */
[----:B------:R-:W-:Y:S05]  /*1840*/  @P0 BRA `(.L_x_251) ;  /* 0x0000008000000947 */ /* 0x000fea0003800000 */
[----:B------:R-:W-:Y:S05]  /*1850*/  BRA `(.L_x_252) ;  /* 0x0000009000007947 */ /* 0x000fea0003800000 */
.L_x_250:
[----:B-----5:R-:W-:-:S05]  /*1860*/  PRMT R2, RZ, 0x7610, R46 ;  /* 0x00007610ff027816 */ /* 0x020fca000000002e */
[----:B------:R-:W-:Y:S01]  /*1870*/  FADD.FTZ R75, R2, R75 ;  /* 0x0000004b024b7221 */ /* 0x000fe20000010000 */
[----:B------:R-:W-:Y:S05]  /*1880*/  BRA `(.L_x_251) ;  /* 0x0000004000007947 */ /* 0x000fea0003800000 */
.L_x_249:
[----:B-----5:R-:W-:-:S05]  /*1890*/  PRMT R2, RZ, 0x7610, R42 ;  /* 0x00007610ff027816 */ /* 0x020fca000000002a */
[----:B------:R-:W-:Y:S01]  /*18a0*/  FADD.FTZ R75, R2, R75 ;  /* 0x0000004b024b7221 */ /* 0x000fe20000010000 */
[----:B------:R-:W-:-:S05]  /*18b0*/  @P2 PRMT R2, RZ, 0x7610, R46 ;  /* 0x00007610ff022816 */ /* 0x000fca000000002e */
[----:B------:R-:W-:-:S05]  /*18c0*/  @P2 FADD.FTZ R75, R2, R75 ;  /* 0x0000004b024b2221 */ /* 0x000fca0000010000 */
.L_x_251:
[----:B------:R-:W-:-:S04]  /*18d0*/  F2FP.BF16.PACK_AB R2, RZ, R75 ;  /* 0x0000004bff02723e */ /* 0x000fc800000010ff */
[----:B------:R-:W-:Y:S02]  /*18e0*/  PRMT R50, R50, 0x5410, R2 ;  /* 0x0000541032327816 */ /* 0x000fe40000000002 */
.L_x_252:
[----:B------:R-:W-:Y:S01]  /*18f0*/  PRMT R76, RZ, 0x5410, R55 ;  /* 0x00005410ff4c7816 */ /* 0x000fe20000000037 */
[----:B------:R-:W-:Y:S05]  /*1900*/  @P3 BRA `(.L_x_253) ;  /* 0x0000008000003947 */ /* 0x000fea0003800000 */
[----:B------:R-:W-:-:S04]  /*1910*/  ISETP.NE.U32.AND P4, PT, RZ, c[0x0][0x180], PT ;  /* 0x00006000ff007a0c */ /* 0x000fc80003f85070 */
[----:B------:R-:W-:-:S13]  /*1920*/  ISETP.NE.AND.EX P4, PT, RZ, c[0x0][0x184], PT, P4 ;  /* 0x00006100ff007a0c */ /* 0x000fda0003f85340 */
[----:B------:R-:W-:Y:S05]  /*1930*/  @P4 BRA `(.L_x_254) ;  /* 0x0000002000004947 */ /* 0x000fea0003800000 */
[----:B------:R-:W-:Y:S05]  /*1940*/  @P0 BRA `(.L_x_255) ;  /* 0x0000008000000947 */ /* 0x000fea0003800000 */
[----:B------:R-:W-:Y:S05]  /*1950*/  BRA `(.L_x_256) ;  /* 0x0000009000007947 */ /* 0x000fea0003800000 */
.L_x_254:
[----:B-----5:R-:W-:-:S05]  /*1960*/  PRMT R3, RZ, 0x5410, R47 ;  /* 0x00005410ff037816 */ /* 0x020fca000000002f */
[----:B------:R-:W-:Y:S01]  /*1970*/  FADD.FTZ R76, R3, R76 ;  /* 0x0000004c034c7221 */ /* 0x000fe20000010000 */
[----:B------:R-:W-:Y:S05]  /*1980*/  BRA `(.L_x_255) ;  /* 0x0000004000007947 */ /* 0x000fea0003800000 */
.L_x_253:
[----:B-----5:R-:W-:-:S05]  /*1990*/  PRMT R3, RZ, 0x5410, R43 ;  /* 0x00005410ff037816 */ /* 0x020fca000000002b */
[----:B------:R-:W-:Y:S01]  /*19a0*/  FADD.FTZ R76, R3, R76 ;  /* 0x0000004c034c7221 */ /* 0x000fe20000010000 */
[----:B------:R-:W-:-:S05]  /*19b0*/  @P2 PRMT R3, RZ, 0x5410, R47 ;  /* 0x00005410ff032816 */ /* 0x000fca000000002f */
[----:B------:R-:W-:-:S05]  /*19c0*/  @P2 FADD.FTZ R76, R3, R76 ;  /* 0x0000004c034c2221 */ /* 0x000fca0000010000 */
.L_x_255:
[----:B------:R-:W-:-:S04]  /*19d0*/  F2FP.BF16.PACK_AB R2, RZ, R76 ;  /* 0x0000004cff02723e */ /* 0x000fc800000010ff */
[----:B------:R-:W-:Y:S02]  /*19e0*/  PRMT R51, R2, 0x7610, R51 ;  /* 0x0000761002337816 */ /* 0x000fe40000000033 */
.L_x_256:
[----:B------:R-:W-:Y:S01]  /*19f0*/  PRMT R77, RZ, 0x7610, R55 ;  /* 0x00007610ff4d7816 */ /* 0x000fe20000000037 */
[----:B------:R-:W-:Y:S05]  /*1a00*/  @P3 BRA `(.L_x_257) ;  /* 0x0000008000003947 */ /* 0x000fea0003800000 */
[----:B------:R-:W-:-:S04]  /*1a10*/  ISETP.NE.U32.AND P4, PT, RZ, c[0x0][0x180], PT ;  /* 0x00006000ff007a0c */ /* 0x000fc80003f85070 */
[----:B------:R-:W-:-:S13]  /*1a20*/  ISETP.NE.AND.EX P4, PT, RZ, c[0x0][0x184], PT, P4 ;  /* 0x00006100ff007a0c */ /* 0x000fda0003f85340 */
[----:B------:R-:W-:Y:S05]  /*1a30*/  @P4 BRA `(.L_x_258) ;  /* 0x0000002000004947 */ /* 0x000fea0003800000 */
[----:B------:R-:W-:Y:S05]  /*1a40*/  @P0 BRA `(.L_x_259) ;  /* 0x0000008000000947 */ /* 0x000fea0003800000 */
[----:B------:R-:W-:Y:S05]  /*1a50*/  BRA `(.L_x_260) ;  /* 0x0000009000007947 */ /* 0x000fea0003800000 */
.L_x_258:
[----:B-----5:R-:W-:-:S05]  /*1a60*/  PRMT R2, RZ, 0x7610, R47 ;  /* 0x00007610ff027816 */ /* 0x020fca000000002f */
[----:B------:R-:W-:Y:S01]  /*1a70*/  FADD.FTZ R77, R2, R77 ;  /* 0x0000004d024d7221 */ /* 0x000fe20000010000 */
[----:B------:R-:W-:Y:S05]  /*1a80*/  BRA `(.L_x_259) ;  /* 0x0000004000007947 */ /* 0x000fea0003800000 */
.L_x_257:
[----:B-----5:R-:W-:-:S05]  /*1a90*/  PRMT R2, RZ, 0x7610, R43 ;  /* 0x00007610ff027816 */ /* 0x020fca000000002b */
[----:B------:R-:W-:Y:S01]  /*1aa0*/  FADD.FTZ R77, R2, R77 ;  /* 0x0000004d024d7221 */ /* 0x000fe20000010000 */
[----:B------:R-:W-:-:S05]  /*1ab0*/  @P2 PRMT R2, RZ, 0x7610, R47 ;  /* 0x00007610ff022816 */ /* 0x000fca000000002f */
[----:B------:R-:W-:-:S05]  /*1ac0*/  @P2 FADD.FTZ R77, R2, R77 ;  /* 0x0000004d024d2221 */ /* 0x000fca0000010000 */
.L_x_259:
[----:B------:R-:W-:-:S04]  /*1ad0*/  F2FP.BF16.PACK_AB R2, RZ, R77 ;  /* 0x0000004dff02723e */ /* 0x000fc800000010ff */
[----:B------:R-:W-:Y:S02]  /*1ae0*/  PRMT R51, R51, 0x5410, R2 ;  /* 0x0000541033337816 */ /* 0x000fe40000000002 */
.L_x_260:
[----:B------:R-:W-:Y:S01]  /*1af0*/  IADD3 R173, R80, 0x40, RZ ;  /* 0x0000004050ad7810 */ /* 0x000fe20007ffe0ff */
[----:B------:R-:W-:-:S04]  /*1b00*/  @P0 IMAD.WIDE.U32 R58, R78, R63, c[0x0][0x188] ;  /* 0x000062004e3a0625 */ /* 0x000fc800078e003f */
[----:B------:R-:W-:Y:S01]  /*1b10*/  IMAD.WIDE.U32 R52, R173, R63, c[0x0][0x170] ;  /* 0x00005c00ad347625 */ /* 0x000fe200078e003f */
        /* <DEDUP_REMOVED lines=13> */
.L_x_262:
[----:B-----5:R-:W-:-:S05]  /*1bf0*/  PRMT R3, RZ, 0x5410, R44 ;  /* 0x00005410ff037816 */ /* 0x020fca000000002c */
[----:B------:R-:W-:Y:S01]  /*1c00*/  FADD.FTZ R78, R3, R78 ;  /* 0x0000004e034e7221 */ /* 0x000fe20000010000 */
[----:B------:R-:W-:Y:S05]  /*1c10*/  BRA `(.L_x_263) ;  /* 0x0000004000007947 */ /* 0x000fea0003800000 */
.L_x_261:
[----:B0----5:R-:W-:-:S05]  /*1c20*/  PRMT R3, RZ, 0x5410, R40 ;  /* 0x00005410ff037816 */ /* 0x021fca0000000028 */
[----:B------:R-:W-:Y:S01]  /*1c30*/  FADD.FTZ R78, R3, R78 ;  /* 0x0000004e034e7221 */ /* 0x000fe20000010000 */
[----:B------:R-:W-:-:S05]  /*1c40*/  @P2 PRMT R3, RZ, 0x5410, R44 ;  /* 0x00005410ff032816 */ /* 0x000fca000000002c */
[----:B------:R-:W-:-:S05]  /*1c50*/  @P2 FADD.FTZ R78, R3, R78 ;  /* 0x0000004e034e2221 */ /* 0x000fca0000010000 */
.L_x_263:
[----:B------:R-:W-:-:S04]  /*1c60*/  F2FP.BF16.PACK_AB R2, RZ, R78 ;  /* 0x0000004eff02723e */ /* 0x000fc800000010ff */
[----:B------:R-:W-:Y:S02]  /*1c70*/  PRMT R48, R2, 0x7610, R48 ;  /* 0x0000761002307816 */ /* 0x000fe40000000030 */
.L_x_264:
[----:B------:R-:W-:Y:S01]  /*1c80*/  PRMT R79, RZ, 0x7610, R52 ;  /* 0x00007610ff4f7816 */ /* 0x000fe20000000034 */
[----:B------:R-:W-:Y:S05]  /*1c90*/  @P3 BRA `(.L_x_265) ;  /* 0x0000008000003947 */ /* 0x000fea0003800000 */
[----:B------:R-:W-:-:S04]  /*1ca0*/  ISETP.NE.U32.AND P4, PT, RZ, c[0x0][0x180], PT ;  /* 0x00006000ff007a0c */ /* 0x000fc80003f85070 */
[----:B------:R-:W-:-:S13]  /*1cb0*/  ISETP.NE.AND.EX P4, PT, RZ, c[0x0][0x184], PT, P4 ;  /* 0x00006100ff007a0c */ /* 0x000fda0003f85340 */
[----:B------:R-:W-:Y:S05]  /*1cc0*/  @P4 BRA `(.L_x_266) ;  /* 0x0000002000004947 */ /* 0x000fea0003800000 */
[----:B------:R-:W-:Y:S05]  /*1cd0*/  @P0 BRA `(.L_x_267) ;  /* 0x0000008000000947 */ /* 0x000fea0003800000 */
[----:B------:R-:W-:Y:S05]  /*1ce0*/  BRA `(.L_x_268) ;  /* 0x0000009000007947 */ /* 0x000fea0003800000 */
.L_x_266:
[----:B-----5:R-:W-:-:S05]  /*1cf0*/  PRMT R2, RZ, 0x7610, R44 ;  /* 0x00007610ff027816 */ /* 0x020fca000000002c */
[----:B------:R-:W-:Y:S01]  /*1d00*/  FADD.FTZ R79, R2, R79 ;  /* 0x0000004f024f7221 */ /* 0x000fe20000010000 */
[----:B------:R-:W-:Y:S05]  /*1d10*/  BRA `(.L_x_267) ;  /* 0x0000004000007947 */ /* 0x000fea0003800000 */
.L_x_265:
[----:B-----5:R-:W-:-:S05]  /*1d20*/  PRMT R2, RZ, 0x7610, R40 ;  /* 0x00007610ff027816 */ /* 0x020fca0000000028 */
[----:B------:R-:W-:Y:S01]  /*1d30*/  FADD.FTZ R79, R2, R79 ;  /* 0x0000004f024f7221 */ /* 0x000fe20000010000 */
[----:B------:R-:W-:-:S05]  /*1d40*/  @P2 PRMT R2, RZ, 0x7610, R44 ;  /* 0x00007610ff022816 */ /* 0x000fca000000002c */
[----:B------:R-:W-:-:S05]  /*1d50*/  @P2 FADD.FTZ R79, R2, R79 ;  /* 0x0000004f024f2221 */ /* 0x000fca0000010000 */
.L_x_267:
[----:B------:R-:W-:-:S04]  /*1d60*/  F2FP.BF16.PACK_AB R2, RZ, R79 ;  /* 0x0000004fff02723e */ /* 0x000fc800000010ff */
[----:B------:R-:W-:Y:S02]  /*1d70*/  PRMT R48, R48, 0x5410, R2 ;  /* 0x0000541030307816 */ /* 0x000fe40000000002 */
.L_x_268:
[----:B------:R-:W-:Y:S01]  /*1d80*/  PRMT R81, RZ, 0x5410, R53 ;  /* 0x00005410ff517816 */ /* 0x000fe20000000035 */
[----:B------:R-:W-:Y:S05]  /*1d90*/  @P3 BRA `(.L_x_269) ;  /* 0x0000008000003947 */ /* 0x000fea0003800000 */
[----:B------:R-:W-:-:S04]  /*1da0*/  ISETP.NE.U32.AND P4, PT, RZ, c[0x0][0x180], PT ;  /* 0x00006000ff007a0c */ /* 0x000fc80003f85070 */
[----:B------:R-:W-:-:S13]  /*1db0*/  ISETP.NE.AND.EX P4, PT, RZ, c[0x0][0x184], PT, P4 ;  /* 0x00006100ff007a0c */ /* 0x000fda0003f85340 */
[----:B------:R-:W-:Y:S05]  /*1dc0*/  @P4 BRA `(.L_x_270) ;  /* 0x0000002000004947 */ /* 0x000fea0003800000 */
[----:B------:R-:W-:Y:S05]  /*1dd0*/  @P0 BRA `(.L_x_271) ;  /* 0x0000008000000947 */ /* 0x000fea0003800000 */
[----:B------:R-:W-:Y:S05]  /*1de0*/  BRA `(.L_x_272) ;  /* 0x0000009000007947 */ /* 0x000fea0003800000 */
.L_x_270:
[----:B-----5:R-:W-:-:S05]  /*1df0*/  PRMT R2, RZ, 0x5410, R45 ;  /* 0x00005410ff027816 */ /* 0x020fca000000002d */
[----:B------:R-:W-:Y:S01]  /*1e00*/  FADD.FTZ R81, R2, R81 ;  /* 0x0000005102517221 */ /* 0x000fe20000010000 */
[----:B------:R-:W-:Y:S05]  /*1e10*/  BRA `(.L_x_271) ;  /* 0x0000004000007947 */ /* 0x000fea0003800000 */
.L_x_269:
[----:B-----5:R-:W-:-:S05]  /*1e20*/  PRMT R2, RZ, 0x5410, R41 ;  /* 0x00005410ff027816 */ /* 0x020fca0000000029 */
[----:B------:R-:W-:Y:S01]  /*1e30*/  FADD.FTZ R81, R2, R81 ;  /* 0x0000005102517221 */ /* 0x000fe20000010000 */
[----:B------:R-:W-:-:S05]  /*1e40*/  @P2 PRMT R2, RZ, 0x5410, R45 ;  /* 0x00005410ff022816 */ /* 0x000fca000000002d */
[----:B------:R-:W-:-:S05]  /*1e50*/  @P2 FADD.FTZ R81, R2, R81 ;  /* 0x0000005102512221 */ /* 0x000fca0000010000 */
.L_x_271:
[----:B------:R-:W-:-:S04]  /*1e60*/  F2FP.BF16.PACK_AB R2, RZ, R81 ;  /* 0x00000051ff02723e */ /* 0x000fc800000010ff */
[----:B------:R-:W-:Y:S02]  /*1e70*/  PRMT R49, R2, 0x7610, R49 ;  /* 0x0000761002317816 */ /* 0x000fe40000000031 */
.L_x_272:
[----:B------:R-:W-:Y:S01]  /*1e80*/  PRMT R82, RZ, 0x7610, R53 ;  /* 0x00007610ff527816 */ /* 0x000fe20000000035 */
[----:B------:R-:W-:Y:S05]  /*1e90*/  @P3 BRA `(.L_x_273) ;  /* 0x0000008000003947 */ /* 0x000fea0003800000 */
[----:B------:R-:W-:-:S04]  /*1ea0*/  ISETP.NE.U32.AND P4, PT, RZ, c[0x0][0x180], PT ;  /* 0x00006000ff007a0c */ /* 0x000fc80003f85070 */
[----:B------:R-:W-:-:S13]  /*1eb0*/  ISETP.NE.AND.EX P4, PT, RZ, c[0x0][0x184], PT, P4 ;  /* 0x00006100ff007a0c */ /* 0x000fda0003f85340 */
[----:B------:R-:W-:Y:S05]  /*1ec0*/  @P4 BRA `(.L_x_274) ;  /* 0x0000002000004947 */ /* 0x000fea0003800000 */
[----:B------:R-:W-:Y:S05]  /*1ed0*/  @P0 BRA `(.L_x_275) ;  /* 0x0000008000000947 */ /* 0x000fea0003800000 */
[----:B------:R-:W-:Y:S05]  /*1ee0*/  BRA `(.L_x_276) ;  /* 0x0000009000007947 */ /* 0x000fea0003800000 */
.L_x_274:
[----:B-----5:R-:W-:-:S05]  /*1ef0*/  PRMT R3, RZ, 0x7610, R45 ;  /* 0x00007610ff037816 */ /* 0x020fca000000002d */
[----:B------:R-:W-:Y:S01]  /*1f00*/  FADD.FTZ R82, R3, R82 ;  /* 0x0000005203527221 */ /* 0x000fe20000010000 */
[----:B------:R-:W-:Y:S05]  /*1f10*/  BRA `(.L_x_275) ;  /* 0x0000004000007947 */ /* 0x000fea0003800000 */
.L_x_273:
[----:B-----5:R-:W-:-:S05]  /*1f20*/  PRMT R3, RZ, 0x7610, R41 ;  /* 0x00007610ff037816 */ /* 0x020fca0000000029 */
[----:B------:R-:W-:Y:S01]  /*1f30*/  FADD.FTZ R82, R3, R82 ;  /* 0x0000005203527221 */ /* 0x000fe20000010000 */
[----:B------:R-:W-:-:S05]  /*1f40*/  @P2 PRMT R3, RZ, 0x7610, R45 ;  /* 0x00007610ff032816 */ /* 0x000fca000000002d */
[----:B------:R-:W-:-:S05]  /*1f50*/  @P2 FADD.FTZ R82, R3, R82 ;  /* 0x0000005203522221 */ /* 0x000fca0000010000 */
.L_x_275:
[----:B------:R-:W-:-:S04]  /*1f60*/  F2FP.BF16.PACK_AB R2, RZ, R82 ;  /* 0x00000052ff02723e */ /* 0x000fc800000010ff */
[----:B------:R-:W-:Y:S02]  /*1f70*/  PRMT R49, R49, 0x5410, R2 ;  /* 0x0000541031317816 */ /* 0x000fe40000000002 */
.L_x_276:
[----:B------:R-:W-:Y:S01]  /*1f80*/  PRMT R83, RZ, 0x5410, R54 ;  /* 0x00005410ff537816 */ /* 0x000fe20000000036 */
[----:B------:R-:W-:Y:S05]  /*1f90*/  @P3 BRA `(.L_x_277) ;  /* 0x0000008000003947 */ /* 0x000fea0003800000 */
[----:B------:R-:W-:-:S04]  /*1fa0*/  ISETP.NE.U32.AND P4, PT, RZ, c[0x0][0x180], PT ;  /* 0x00006000ff007a0c */ /* 0x000fc80003f85070 */
[----:B------:R-:W-:-:S13]  /*1fb0*/  ISETP.NE.AND.EX P4, PT, RZ, c[0x0][0x184], PT, P4 ;  /* 0x00006100ff007a0c */ /* 0x000fda0003f85340 */
[----:B------:R-:W-:Y:S05]  /*1fc0*/  @P4 BRA `(.L_x_278) ;  /* 0x0000002000004947 */ /* 0x000fea0003800000 */
[----:B------:R-:W-:Y:S05]  /*1fd0*/  @P0 BRA `(.L_x_279) ;  /* 0x0000008000000947 */ /* 0x000fea0003800000 */
[----:B------:R-:W-:Y:S05]  /*1fe0*/  BRA `(.L_x_280) ;  /* 0x0000009000007947 */ /* 0x000fea0003800000 */
.L_x_278:
[----:B-----5:R-:W-:-:S05]  /*1ff0*/  PRMT R2, RZ, 0x5410, R46 ;  /* 0x00005410ff027816 */ /* 0x020fca000000002e */
[----:B------:R-:W-:Y:S01]  /*2000*/  FADD.FTZ R83, R2, R83 ;  /* 0x0000005302537221 */ /* 0x000fe20000010000 */
[----:B------:R-:W-:Y:S05]  /*2010*/  BRA `(.L_x_279) ;  /* 0x0000004000007947 */ /* 0x000fea0003800000 */
.L_x_277:
[----:B-----5:R-:W-:-:S05]  /*2020*/  PRMT R2, RZ, 0x5410, R42 ;  /* 0x00005410ff027816 */ /* 0x020fca000000002a */
[----:B------:R-:W-:Y:S01]  /*2030*/  FADD.FTZ R83, R2, R83 ;  /* 0x0000005302537221 */ /* 0x000fe20000010000 */
[----:B------:R-:W-:-:S05]  /*2040*/  @P2 PRMT R2, RZ, 0x5410, R46 ;  /* 0x00005410ff022816 */ /* 0x000fca000000002e */
[----:B------:R-:W-:-:S05]  /*2050*/  @P2 FADD.FTZ R83, R2, R83 ;  /* 0x0000005302532221 */ /* 0x000fca0000010000 */
.L_x_279:
[----:B------:R-:W-:-:S04]  /*2060*/  F2FP.BF16.PACK_AB R2, RZ, R83 ;  /* 0x00000053ff02723e */ /* 0x000fc800000010ff */
[----:B------:R-:W-:Y:S02]  /*2070*/  PRMT R50, R2, 0x7610, R50 ;  /* 0x0000761002327816 */ /* 0x000fe40000000032 */
.L_x_280:
[----:B------:R-:W-:Y:S01]  /*2080*/  PRMT R84, RZ, 0x7610, R54 ;  /* 0x00007610ff547816 */ /* 0x000fe20000000036 */
[----:B------:R-:W-:Y:S05]  /*2090*/  @P3 BRA `(.L_x_281) ;  /* 0x0000008000003947 */ /* 0x000fea0003800000 */
[----:B------:R-:W-:-:S04]  /*20a0*/  ISETP.NE.U32.AND P4, PT, RZ, c[0x0][0x180], PT ;  /* 0x00006000ff007a0c */ /* 0x000fc80003f85070 */
[----:B------:R-:W-:-:S13]  /*20b0*/  ISETP.NE.AND.EX P4, PT, RZ, c[0x0][0x184], PT, P4 ;  /* 0x00006100ff007a0c */ /* 0x000fda0003f85340 */
[----:B------:R-:W-:Y:S05]  /*20c0*/  @P4 BRA `(.L_x_282) ;  /* 0x0000002000004947 */ /* 0x000fea0003800000 */
[----:B------:R-:W-:Y:S05]  /*20d0*/  @P0 BRA `(.L_x_283) ;  /* 0x0000008000000947 */ /* 0x000fea0003800000 */
[----:B------:R-:W-:Y:S05]  /*20e0*/  BRA `(.L_x_284) ;  /* 0x0000009000007947 */ /* 0x000fea0003800000 */
.L_x_282:
[----:B-----5:R-:W-:-:S05]  /*20f0*/  PRMT R3, RZ, 0x7610, R46 ;  /* 0x00007610ff037816 */ /* 0x020fca000000002e */
[----:B------:R-:W-:Y:S01]  /*2100*/  FADD.FTZ R84, R3, R84 ;  /* 0x0000005403547221 */ /* 0x000fe20000010000 */
[----:B------:R-:W-:Y:S05]  /*2110*/  BRA `(.L_x_283) ;  /* 0x0000004000007947 */ /* 0x000fea0003800000 */
.L_x_281:
[----:B-----5:R-:W-:-:S05]  /*2120*/  PRMT R3, RZ, 0x7610, R42 ;  /* 0x00007610ff037816 */ /* 0x020fca000000002a */
[----:B------:R-:W-:Y:S01]  /*2130*/  FADD.FTZ R84, R3, R84 ;  /* 0x0000005403547221 */ /* 0x000fe20000010000 */
[----:B------:R-:W-:-:S05]  /*2140*/  @P2 PRMT R3, RZ, 0x7610, R46 ;  /* 0x00007610ff032816 */ /* 0x000fca000000002e */
[----:B------:R-:W-:-:S05]  /*2150*/  @P2 FADD.FTZ R84, R3, R84 ;  /* 0x0000005403542221 */ /* 0x000fca0000010000 */
.L_x_283:
[----:B------:R-:W-:-:S04]  /*2160*/  F2FP.BF16.PACK_AB R2, RZ, R84 ;  /* 0x00000054ff02723e */ /* 0x000fc800000010ff */
[----:B------:R-:W-:Y:S02]  /*2170*/  PRMT R50, R50, 0x5410, R2 ;  /* 0x0000541032327816 */ /* 0x000fe40000000002 */
.L_x_284:
[----:B------:R-:W-:Y:S01]  /*2180*/  PRMT R85, RZ, 0x5410, R55 ;  /* 0x00005410ff557816 */ /* 0x000fe20000000037 */
[----:B------:R-:W-:Y:S05]  /*2190*/  @P3 BRA `(.L_x_285) ;  /* 0x0000008000003947 */ /* 0x000fea0003800000 */
[----:B------:R-:W-:-:S04]  /*21a0*/  ISETP.NE.U32.AND P4, PT, RZ, c[0x0][0x180], PT ;  /* 0x00006000ff007a0c */ /* 0x000fc80003f85070 */
[----:B------:R-:W-:-:S13]  /*21b0*/  ISETP.NE.AND.EX P4, PT, RZ, c[0x0][0x184], PT, P4 ;  /* 0x00006100ff007a0c */ /* 0x000fda0003f85340 */
[----:B------:R-:W-:Y:S05]  /*21c0*/  @P4 BRA `(.L_x_286) ;  /* 0x0000002000004947 */ /* 0x000fea0003800000 */
[----:B------:R-:W-:Y:S05]  /*21d0*/  @P0 BRA `(.L_x_287) ;  /* 0x0000008000000947 */ /* 0x000fea0003800000 */
[----:B------:R-:W-:Y:S05]  /*21e0*/  BRA `(.L_x_288) ;  /* 0x0000009000007947 */ /* 0x000fea0003800000 */
.L_x_286:
[----:B-----5:R-:W-:-:S05]  /*21f0*/  PRMT R2, RZ, 0x5410, R47 ;  /* 0x00005410ff027816 */ /* 0x020fca000000002f */
[----:B------:R-:W-:Y:S01]  /*2200*/  FADD.FTZ R85, R2, R85 ;  /* 0x0000005502557221 */ /* 0x000fe20000010000 */
[----:B------:R-:W-:Y:S05]  /*2210*/  BRA `(.L_x_287) ;  /* 0x0000004000007947 */ /* 0x000fea0003800000 */
.L_x_285:
[----:B-----5:R-:W-:-:S05]  /*2220*/  PRMT R2, RZ, 0x5410, R43 ;  /* 0x00005410ff027816 */ /* 0x020fca000000002b */
[----:B------:R-:W-:Y:S01]  /*2230*/  FADD.FTZ R85, R2, R85 ;  /* 0x0000005502557221 */ /* 0x000fe20000010000 */
[----:B------:R-:W-:-:S05]  /*2240*/  @P2 PRMT R2, RZ, 0x5410, R47 ;  /* 0x00005410ff022816 */ /* 0x000fca000000002f */
[----:B------:R-:W-:-:S05]  /*2250*/  @P2 FADD.FTZ R85, R2, R85 ;  /* 0x0000005502552221 */ /* 0x000fca0000010000 */
.L_x_287:
[----:B------:R-:W-:-:S04]  /*2260*/  F2FP.BF16.PACK_AB R2, RZ, R85 ;  /* 0x00000055ff02723e */ /* 0x000fc800000010ff */
[----:B------:R-:W-:Y:S02]  /*2270*/  PRMT R51, R2, 0x7610, R51 ;  /* 0x0000761002337816 */ /* 0x000fe40000000033 */
.L_x_288:
[----:B------:R-:W-:Y:S01]  /*2280*/  PRMT R86, RZ, 0x7610, R55 ;  /* 0x00007610ff567816 */ /* 0x000fe20000000037 */
[----:B------:R-:W-:Y:S05]  /*2290*/  @P3 BRA `(.L_x_289) ;  /* 0x0000008000003947 */ /* 0x000fea0003800000 */
[----:B------:R-:W-:-:S04]  /*22a0*/  ISETP.NE.U32.AND P4, PT, RZ, c[0x0][0x180], PT ;  /* 0x00006000ff007a0c */ /* 0x000fc80003f85070 */
[----:B------:R-:W-:-:S13]  /*22b0*/  ISETP.NE.AND.EX P4, PT, RZ, c[0x0][0x184], PT, P4 ;  /* 0x00006100ff007a0c */ /* 0x000fda0003f85340 */
[----:B------:R-:W-:Y:S05]  /*22c0*/  @P4 BRA `(.L_x_290) ;  /* 0x0000002000004947 */ /* 0x000fea0003800000 */
[----:B------:R-:W-:Y:S05]  /*22d0*/  @P0 BRA `(.L_x_291) ;  /* 0x0000008000000947 */ /* 0x000fea0003800000 */
[----:B------:R-:W-:Y:S05]  /*22e0*/  BRA `(.L_x_292) ;  /* 0x0000009000007947 */ /* 0x000fea0003800000 */
.L_x_290:
[----:B-----5:R-:W-:-:S05]  /*22f0*/  PRMT R3, RZ, 0x7610, R47 ;  /* 0x00007610ff037816 */ /* 0x020fca000000002f */
[----:B------:R-:W-:Y:S01]  /*2300*/  FADD.FTZ R86, R3, R86 ;  /* 0x0000005603567221 */ /* 0x000fe20000010000 */
[----:B------:R-:W-:Y:S05]  /*2310*/  BRA `(.L_x_291) ;  /* 0x0000004000007947 */ /* 0x000fea0003800000 */
.L_x_289:
[----:B-----5:R-:W-:-:S05]  /*2320*/  PRMT R3, RZ, 0x7610, R43 ;  /* 0x00007610ff037816 */ /* 0x020fca000000002b */
[----:B------:R-:W-:Y:S01]  /*2330*/  FADD.FTZ R86, R3, R86 ;  /* 0x0000005603567221 */ /* 0x000fe20000010000 */
[----:B------:R-:W-:-:S05]  /*2340*/  @P2 PRMT R3, RZ, 0x7610, R47 ;  /* 0x00007610ff032816 */ /* 0x000fca000000002f */
[----:B------:R-:W-:-:S05]  /*2350*/  @P2 FADD.FTZ R86, R3, R86 ;  /* 0x0000005603562221 */ /* 0x000fca0000010000 */
.L_x_291:
[----:B------:R-:W-:-:S04]  /*2360*/  F2FP.BF16.PACK_AB R2, RZ, R86 ;  /* 0x00000056ff02723e */ /* 0x000fc800000010ff */
[----:B------:R-:W-:Y:S02]  /*2370*/  PRMT R51, R51, 0x5410, R2 ;  /* 0x0000541033337816 */ /* 0x000fe40000000002 */
.L_x_292:
        /* <DEDUP_REMOVED lines=16> */
.L_x_294:
[----:B-----5:R-:W-:-:S05]  /*2480*/  PRMT R2, RZ, 0x5410, R44 ;  /* 0x00005410ff027816 */ /* 0x020fca000000002c */
[----:B------:R-:W-:Y:S01]  /*2490*/  FADD.FTZ R87, R2, R87 ;  /* 0x0000005702577221 */ /* 0x000fe20000010000 */
[----:B------:R-:W-:Y:S05]  /*24a0*/  BRA `(.L_x_295) ;  /* 0x0000004000007947 */ /* 0x000fea0003800000 */
.L_x_293:
[----:B0----5:R-:W-:-:S05]  /*24b0*/  PRMT R2, RZ, 0x5410, R40 ;  /* 0x00005410ff027816 */ /* 0x021fca0000000028 */
[----:B------:R-:W-:Y:S01]  /*24c0*/  FADD.FTZ R87, R2, R87 ;  /* 0x0000005702577221 */ /* 0x000fe20000010000 */
[----:B------:R-:W-:-:S05]  /*24d0*/  @P2 PRMT R2, RZ, 0x5410, R44 ;  /* 0x00005410ff022816 */ /* 0x000fca000000002c */
[----:B------:R-:W-:-:S05]  /*24e0*/  @P2 FADD.FTZ R87, R2, R87 ;  /* 0x0000005702572221 */ /* 0x000fca0000010000 */
.L_x_295:
[----:B------:R-:W-:-:S04]  /*24f0*/  F2FP.BF16.PACK_AB R2, RZ, R87 ;  /* 0x00000057ff02723e */ /* 0x000fc800000010ff */
[----:B------:R-:W-:Y:S02]  /*2500*/  PRMT R48, R2, 0x7610, R48 ;  /* 0x0000761002307816 */ /* 0x000fe40000000030 */
.L_x_296:
[----:B------:R-:W-:Y:S01]  /*2510*/  PRMT R176, RZ, 0x7610, R52 ;  /* 0x00007610ffb07816 */ /* 0x000fe20000000034 */
[----:B------:R-:W-:Y:S05]  /*2520*/  @P3 BRA `(.L_x_297) ;  /* 0x0000008000003947 */ /* 0x000fea0003800000 */
[----:B------:R-:W-:-:S04]  /*2530*/  ISETP.NE.U32.AND P4, PT, RZ, c[0x0][0x180], PT ;  /* 0x00006000ff007a0c */ /* 0x000fc80003f85070 */
[----:B------:R-:W-:-:S13]  /*2540*/  ISETP.NE.AND.EX P4, PT, RZ, c[0x0][0x184], PT, P4 ;  /* 0x00006100ff007a0c */ /* 0x000fda0003f85340 */
[----:B------:R-:W-:Y:S05]  /*2550*/  @P4 BRA `(.L_x_298) ;  /* 0x0000002000004947 */ /* 0x000fea0003800000 */
[----:B------:R-:W-:Y:S05]  /*2560*/  @P0 BRA `(.L_x_299) ;  /* 0x0000008000000947 */ /* 0x000fea0003800000 */
[----:B------:R-:W-:Y:S05]  /*2570*/  BRA `(.L_x_300) ;  /* 0x0000009000007947 */ /* 0x000fea0003800000 */
.L_x_298:
[----:B-----5:R-:W-:-:S05]  /*2580*/  PRMT R3, RZ, 0x7610, R44 ;  /* 0x00007610ff037816 */ /* 0x020fca000000002c */
[----:B------:R-:W-:Y:S01]  /*2590*/  FADD.FTZ R176, R3, R176 ;  /* 0x000000b003b07221 */ /* 0x000fe20000010000 */
[----:B------:R-:W-:Y:S05]  /*25a0*/  BRA `(.L_x_299) ;  /* 0x0000004000007947 */ /* 0x000fea0003800000 */
.L_x_297:
[----:B-----5:R-:W-:-:S05]  /*25b0*/  PRMT R3, RZ, 0x7610, R40 ;  /* 0x00007610ff037816 */ /* 0x020fca0000000028 */
[----:B------:R-:W-:Y:S01]  /*25c0*/  FADD.FTZ R176, R3, R176 ;  /* 0x000000b003b07221 */ /* 0x000fe20000010000 */
[----:B------:R-:W-:-:S05]  /*25d0*/  @P2 PRMT R3, RZ, 0x7610, R44 ;  /* 0x00007610ff032816 */ /* 0x000fca000000002c */
[----:B------:R-:W-:-:S05]  /*25e0*/  @P2 FADD.FTZ R176, R3, R176 ;  /* 0x000000b003b02221 */ /* 0x000fca0000010000 */
.L_x_299:
[----:B------:R-:W-:-:S04]  /*25f0*/  F2FP.BF16.PACK_AB R2, RZ, R176 ;  /* 0x000000b0ff02723e */ /* 0x000fc800000010ff */
[----:B------:R-:W-:Y:S02]  /*2600*/  PRMT R48, R48, 0x5410, R2 ;  /* 0x0000541030307816 */ /* 0x000fe40000000002 */
.L_x_300:
[----:B------:R-:W-:Y:S01]  /*2610*/  PRMT R178, RZ, 0x5410, R53 ;  /* 0x00005410ffb27816 */ /* 0x000fe20000000035 */
[----:B------:R-:W-:Y:S05]  /*2620*/  @P3 BRA `(.L_x_301) ;  /* 0x0000008000003947 */ /* 0x000fea0003800000 */
[----:B------:R-:W-:-:S04]  /*2630*/  ISETP.NE.U32.AND P4, PT, RZ, c[0x0][0x180], PT ;  /* 0x00006000ff007a0c */ /* 0x000fc80003f85070 */
[----:B------:R-:W-:-:S13]  /*2640*/  ISETP.NE.AND.EX P4, PT, RZ, c[0x0][0x184], PT, P4 ;  /* 0x00006100ff007a0c */ /* 0x000fda0003f85340 */
[----:B------:R-:W-:Y:S05]  /*2650*/  @P4 BRA `(.L_x_302) ;  /* 0x0000002000004947 */ /* 0x000fea0003800000 */
[----:B------:R-:W-:Y:S05]  /*2660*/  @P0 BRA `(.L_x_303) ;  /* 0x0000008000000947 */ /* 0x000fea0003800000 */
[----:B------:R-:W-:Y:S05]  /*2670*/  BRA `(.L_x_304) ;  /* 0x0000009000007947 */ /* 0x000fea0003800000 */
.L_x_302:
[----:B-----5:R-:W-:-:S05]  /*2680*/  PRMT R3, RZ, 0x5410, R45 ;  /* 0x00005410ff037816 */ /* 0x020fca000000002d */
[----:B------:R-:W-:Y:S01]  /*2690*/  FADD.FTZ R178, R3, R178 ;  /* 0x000000b203b27221 */ /* 0x000fe20000010000 */
[----:B------:R-:W-:Y:S05]  /*26a0*/  BRA `(.L_x_303) ;  /* 0x0000004000007947 */ /* 0x000fea0003800000 */
.L_x_301:
[----:B-----5:R-:W-:-:S05]  /*26b0*/  PRMT R3, RZ, 0x5410, R41 ;  /* 0x00005410ff037816 */ /* 0x020fca0000000029 */
[----:B------:R-:W-:Y:S01]  /*26c0*/  FADD.FTZ R178, R3, R178 ;  /* 0x000000b203b27221 */ /* 0x000fe20000010000 */
[----:B------:R-:W-:-:S05]  /*26d0*/  @P2 PRMT R3, RZ, 0x5410, R45 ;  /* 0x00005410ff032816 */ /* 0x000fca000000002d */
[----:B------:R-:W-:-:S05]  /*26e0*/  @P2 FADD.FTZ R178, R3, R178 ;  /* 0x000000b203b22221 */ /* 0x000fca0000010000 */
.L_x_303:
[----:B------:R-:W-:-:S04]  /*26f0*/  F2FP.BF16.PACK_AB R2, RZ, R178 ;  /* 0x000000b2ff02723e */ /* 0x000fc800000010ff */
[----:B------:R-:W-:Y:S02]  /*2700*/  PRMT R49, R2, 0x7610, R49 ;  /* 0x0000761002317816 */ /* 0x000fe40000000031 */
.L_x_304:
[----:B------:R-:W-:Y:S01]  /*2710*/  PRMT R179, RZ, 0x7610, R53 ;  /* 0x00007610ffb37816 */ /* 0x000fe20000000035 */
[----:B------:R-:W-:Y:S05]  /*2720*/  @P3 BRA `(.L_x_305) ;  /* 0x0000008000003947 */ /* 0x000fea0003800000 */
[----:B------:R-:W-:-:S04]  /*2730*/  ISETP.NE.U32.AND P4, PT, RZ, c[0x0][0x180], PT ;  /* 0x00006000ff007a0c */ /* 0x000fc80003f85070 */
[----:B------:R-:W-:-:S13]  /*2740*/  ISETP.NE.AND.EX P4, PT, RZ, c[0x0][0x184], PT, P4 ;  /* 0x00006100ff007a0c */ /* 0x000fda0003f85340 */
[----:B------:R-:W-:Y:S05]  /*2750*/  @P4 BRA `(.L_x_306) ;  /* 0x0000002000004947 */ /* 0x000fea0003800000 */
[----:B------:R-:W-:Y:S05]  /*2760*/  @P0 BRA `(.L_x_307) ;  /* 0x0000008000000947 */ /* 0x000fea0003800000 */
[----:B------:R-:W-:Y:S05]  /*2770*/  BRA `(.L_x_308) ;  /* 0x0000009000007947 */ /* 0x000fea0003800000 */
.L_x_306:
[----:B-----5:R-:W-:-:S05]  /*2780*/  PRMT R2, RZ, 0x7610, R45 ;  /* 0x00007610ff027816 */ /* 0x020fca000000002d */
[----:B------:R-:W-:Y:S01]  /*2790*/  FADD.FTZ R179, R2, R179 ;  /* 0x000000b302b37221 */ /* 0x000fe20000010000 */
[----:B------:R-:W-:Y:S05]  /*27a0*/  BRA `(.L_x_307) ;  /* 0x0000004000007947 */ /* 0x000fea0003800000 */
.L_x_305:
[----:B-----5:R-:W-:-:S05]  /*27b0*/  PRMT R2, RZ, 0x7610, R41 ;  /* 0x00007610ff027816 */ /* 0x020fca0000000029 */
[----:B------:R-:W-:Y:S01]  /*27c0*/  FADD.FTZ R179, R2, R179 ;  /* 0x000000b302b37221 */ /* 0x000fe20000010000 */
[----:B------:R-:W-:-:S05]  /*27d0*/  @P2 PRMT R2, RZ, 0x7610, R45 ;  /* 0x00007610ff022816 */ /* 0x000fca000000002d */
[----:B------:R-:W-:-:S05]  /*27e0*/  @P2 FADD.FTZ R179, R2, R179 ;  /* 0x000000b302b32221 */ /* 0x000fca0000010000 */
.L_x_307:
[----:B------:R-:W-:-:S04]  /*27f0*/  F2FP.BF16.PACK_AB R2, RZ, R179 ;  /* 0x000000b3ff02723e */ /* 0x000fc800000010ff */
[----:B------:R-:W-:Y:S02]  /*2800*/  PRMT R49, R49, 0x5410, R2 ;  /* 0x0000541031317816 */ /* 0x000fe40000000002 */
.L_x_308:
[----:B------:R-:W-:Y:S01]  /*2810*/  PRMT R180, RZ, 0x5410, R54 ;  /* 0x00005410ffb47816 */ /* 0x000fe20000000036 */
[----:B------:R-:W-:Y:S05]  /*2820*/  @P3 BRA `(.L_x_309) ;  /* 0x0000008000003947 */ /* 0x000fea0003800000 */
[----:B------:R-:W-:-:S04]  /*2830*/  ISETP.NE.U32.AND P4, PT, RZ, c[0x0][0x180], PT ;  /* 0x00006000ff007a0c */ /* 0x000fc80003f85070 */
[----:B------:R-:W-:-:S13]  /*2840*/  ISETP.NE.AND.EX P4, PT, RZ, c[0x0][0x184], PT, P4 ;  /* 0x00006100ff007a0c */ /* 0x000fda0003f85340 */
[----:B------:R-:W-:Y:S05]  /*2850*/  @P4 BRA `(.L_x_310) ;  /* 0x0000002000004947 */ /* 0x000fea0003800000 */
[----:B------:R-:W-:Y:S05]  /*2860*/  @P0 BRA `(.L_x_311) ;  /* 0x0000008000000947 */ /* 0x000fea0003800000 */
[----:B------:R-:W-:Y:S05]  /*2870*/  BRA `(.L_x_312) ;  /* 0x0000009000007947 */ /* 0x000fea0003800000 */
.L_x_310:
[----:B-----5:R-:W-:-:S05]  /*2880*/  PRMT R3, RZ, 0x5410, R46 ;  /* 0x00005410ff037816 */ /* 0x020fca000000002e */
[----:B------:R-:W-:Y:S01]  /*2890*/  FADD.FTZ R180, R3, R180 ;  /* 0x000000b403b47221 */ /* 0x000fe20000010000 */
[----:B------:R-:W-:Y:S05]  /*28a0*/  BRA `(.L_x_311) ;  /* 0x0000004000007947 */ /* 0x000fea0003800000 */
.L_x_309:
[----:B-----5:R-:W-:-:S05]  /*28b0*/  PRMT R3, RZ, 0x5410, R42 ;  /* 0x00005410ff037816 */ /* 0x020fca000000002a */
[----:B------:R-:W-:Y:S01]  /*28c0*/  FADD.FTZ R180, R3, R180 ;  /* 0x000000b403b47221 */ /* 0x000fe20000010000 */
[----:B------:R-:W-:-:S05]  /*28d0*/  @P2 PRMT R3, RZ, 0x5410, R46 ;  /* 0x00005410ff032816 */ /* 0x000fca000000002e */
[----:B------:R-:W-:-:S05]  /*28e0*/  @P2 FADD.FTZ R180, R3, R180 ;  /* 0x000000b403b42221 */ /* 0x000fca0000010000 */
.L_x_311:
[----:B------:R-:W-:-:S04]  /*28f0*/  F2FP.BF16.PACK_AB R2, RZ, R180 ;  /* 0x000000b4ff02723e */ /* 0x000fc800000010ff */
[----:B------:R-:W-:Y:S02]  /*2900*/  PRMT R50, R2, 0x7610, R50 ;  /* 0x0000761002327816 */ /* 0x000fe40000000032 */
.L_x_312:
[----:B------:R-:W-:Y:S01]  /*2910*/  PRMT R181, RZ, 0x7610, R54 ;  /* 0x00007610ffb57816 */ /* 0x000fe20000000036 */
[----:B------:R-:W-:Y:S05]  /*2920*/  @P3 BRA `(.L_x_313) ;  /* 0x0000008000003947 */ /* 0x000fea0003800000 */
[----:B------:R-:W-:-:S04]  /*2930*/  ISETP.NE.U32.AND P4, PT, RZ, c[0x0][0x180], PT ;  /* 0x00006000ff007a0c */ /* 0x000fc80003f85070 */
[----:B------:R-:W-:-:S13]  /*2940*/  ISETP.NE.AND.EX P4, PT, RZ, c[0x0][0x184], PT, P4 ;  /* 0x00006100ff007a0c */ /* 0x000fda0003f85340 */
[----:B------:R-:W-:Y:S05]  /*2950*/  @P4 BRA `(.L_x_314) ;  /* 0x0000002000004947 */ /* 0x000fea0003800000 */
[----:B------:R-:W-:Y:S05]  /*2960*/  @P0 BRA `(.L_x_315) ;  /* 0x0000008000000947 */ /* 0x000fea0003800000 */
[----:B------:R-:W-:Y:S05]  /*2970*/  BRA `(.L_x_316) ;  /* 0x0000009000007947 */ /* 0x000fea0003800000 */
.L_x_314:
[----:B-----5:R-:W-:-:S05]  /*2980*/  PRMT R2, RZ, 0x7610, R46 ;  /* 0x00007610ff027816 */ /* 0x020fca000000002e */
[----:B------:R-:W-:Y:S01]  /*2990*/  FADD.FTZ R181, R2, R181 ;  /* 0x000000b502b57221 */ /* 0x000fe20000010000 */
[----:B------:R-:W-:Y:S05]  /*29a0*/  BRA `(.L_x_315) ;  /* 0x0000004000007947 */ /* 0x000fea0003800000 */
.L_x_313:
[----:B-----5:R-:W-:-:S05]  /*29b0*/  PRMT R2, RZ, 0x7610, R42 ;  /* 0x00007610ff027816 */ /* 0x020fca000000002a */
[----:B------:R-:W-:Y:S01]  /*29c0*/  FADD.FTZ R181, R2, R181 ;  /* 0x000000b502b57221 */ /* 0x000fe20000010000 */
[----:B------:R-:W-:-:S05]  /*29d0*/  @P2 PRMT R2, RZ, 0x7610, R46 ;  /* 0x00007610ff022816 */ /* 0x000fca000000002e */
[----:B------:R-:W-:-:S05]  /*29e0*/  @P2 FADD.FTZ R181, R2, R181 ;  /* 0x000000b502b52221 */ /* 0x000fca0000010000 */
.L_x_315:
[----:B------:R-:W-:-:S04]  /*29f0*/  F2FP.BF16.PACK_AB R2, RZ, R181 ;  /* 0x000000b5ff02723e */ /* 0x000fc800000010ff */
[----:B------:R-:W-:Y:S02]  /*2a00*/  PRMT R50, R50, 0x5410, R2 ;  /* 0x0000541032327816 */ /* 0x000fe40000000002 */
.L_x_316:
[----:B------:R-:W-:Y:S01]  /*2a10*/  PRMT R182, RZ, 0x5410, R55 ;  /* 0x00005410ffb67816 */ /* 0x000fe20000000037 */
[----:B------:R-:W-:Y:S05]  /*2a20*/  @P3 BRA `(.L_x_317) ;  /* 0x0000008000003947 */ /* 0x000fea0003800000 */
[----:B------:R-:W-:-:S04]  /*2a30*/  ISETP.NE.U32.AND P4, PT, RZ, c[0x0][0x180], PT ;  /* 0x00006000ff007a0c */ /* 0x000fc80003f85070 */
[----:B------:R-:W-:-:S13]  /*2a40*/  ISETP.NE.AND.EX P4, PT, RZ, c[0x0][0x184], PT, P4 ;  /* 0x00006100ff007a0c */ /* 0x000fda0003f85340 */
[----:B------:R-:W-:Y:S05]  /*2a50*/  @P4 BRA `(.L_x_318) ;  /* 0x0000002000004947 */ /* 0x000fea0003800000 */
[----:B------:R-:W-:Y:S05]  /*2a60*/  @P0 BRA `(.L_x_319) ;  /* 0x0000008000000947 */ /* 0x000fea0003800000 */
[----:B------:R-:W-:Y:S05]  /*2a70*/  BRA `(.L_x_320) ;  /* 0x0000009000007947 */ /* 0x000fea0003800000 */
.L_x_318:
[----:B-----5:R-:W-:-:S05]  /*2a80*/  PRMT R3, RZ, 0x5410, R47 ;  /* 0x00005410ff037816 */ /* 0x020fca000000002f */
[----:B------:R-:W-:Y:S01]  /*2a90*/  FADD.FTZ R182, R3, R182 ;  /* 0x000000b603b67221 */ /* 0x000fe20000010000 */
[----:B------:R-:W-:Y:S05]  /*2aa0*/  BRA `(.L_x_319) ;  /* 0x0000004000007947 */ /* 0x000fea0003800000 */
.L_x_317:
[----:B-----5:R-:W-:-:S05]  /*2ab0*/  PRMT R3, RZ, 0x5410, R43 ;  /* 0x00005410ff037816 */ /* 0x020fca000000002b */
[----:B------:R-:W-:Y:S01]  /*2ac0*/  FADD.FTZ R182, R3, R182 ;  /* 0x000000b603b67221 */ /* 0x000fe20000010000 */
[----:B------:R-:W-:-:S05]  /*2ad0*/  @P2 PRMT R3, RZ, 0x5410, R47 ;  /* 0x00005410ff032816 */ /* 0x000fca000000002f */
[----:B------:R-:W-:-:S05]  /*2ae0*/  @P2 FADD.FTZ R182, R3, R182 ;  /* 0x000000b603b62221 */ /* 0x000fca0000010000 */
.L_x_319:
[----:B------:R-:W-:-:S04]  /*2af0*/  F2FP.BF16.PACK_AB R2, RZ, R182 ;  /* 0x000000b6ff02723e */ /* 0x000fc800000010ff */
[----:B------:R-:W-:Y:S02]  /*2b00*/  PRMT R51, R2, 0x7610, R51 ;  /* 0x0000761002337816 */ /* 0x000fe40000000033 */
.L_x_320:
[----:B------:R-:W-:Y:S01]  /*2b10*/  PRMT R183, RZ, 0x7610, R55 ;  /* 0x00007610ffb77816 */ /* 0x000fe20000000037 */
[----:B------:R-:W-:Y:S05]  /*2b20*/  @P3 BRA `(.L_x_321) ;  /* 0x0000008000003947 */ /* 0x000fea0003800000 */
[----:B------:R-:W-:-:S04]  /*2b30*/  ISETP.NE.U32.AND P4, PT, RZ, c[0x0][0x180], PT ;  /* 0x00006000ff007a0c */ /* 0x000fc80003f85070 */
[----:B------:R-:W-:-:S13]  /*2b40*/  ISETP.NE.AND.EX P4, PT, RZ, c[0x0][0x184], PT, P4 ;  /* 0x00006100ff007a0c */ /* 0x000fda0003f85340 */
[----:B------:R-:W-:Y:S05]  /*2b50*/  @P4 BRA `(.L_x_322) ;  /* 0x0000002000004947 */ /* 0x000fea0003800000 */
[----:B------:R-:W-:Y:S05]  /*2b60*/  @P0 BRA `(.L_x_323) ;  /* 0x0000008000000947 */ /* 0x000fea0003800000 */
[----:B------:R-:W-:Y:S05]  /*2b70*/  BRA `(.L_x_324) ;  /* 0x0000009000007947 */ /* 0x000fea0003800000 */
.L_x_322:
[----:B-----5:R-:W-:-:S05]  /*2b80*/  PRMT R2, RZ, 0x7610, R47 ;  /* 0x00007610ff027816 */ /* 0x020fca000000002f */
[----:B------:R-:W-:Y:S01]  /*2b90*/  FADD.FTZ R183, R2, R183 ;  /* 0x000000b702b77221 */ /* 0x000fe20000010000 */
[----:B------:R-:W-:Y:S05]  /*2ba0*/  BRA `(.L_x_323) ;  /* 0x0000004000007947 */ /* 0x000fea0003800000 */
.L_x_321:
[----:B-----5:R-:W-:-:S05]  /*2bb0*/  PRMT R2, RZ, 0x7610, R43 ;  /* 0x00007610ff027816 */ /* 0x020fca000000002b */
[----:B------:R-:W-:Y:S01]  /*2bc0*/  FADD.FTZ R183, R2, R183 ;  /* 0x000000b702b77221 */ /* 0x000fe20000010000 */
[----:B------:R-:W-:-:S05]  /*2bd0*/  @P2 PRMT R2, RZ, 0x7610, R47 ;  /* 0x00007610ff022816 */ /* 0x000fca000000002f */
[----:B------:R-:W-:-:S05]  /*2be0*/  @P2 FADD.FTZ R183, R2, R183 ;  /* 0x000000b702b72221 */ /* 0x000fca0000010000 */
.L_x_323:
[----:B------:R-:W-:-:S04]  /*2bf0*/  F2FP.BF16.PACK_AB R2, RZ, R183 ;  /* 0x000000b7ff02723e */ /* 0x000fc800000010ff */
[----:B------:R-:W-:Y:S02]  /*2c00*/  PRMT R51, R51, 0x5410, R2 ;  /* 0x0000541033337816 */ /* 0x000fe40000000002 */
.L_x_324:
        /* <DEDUP_REMOVED lines=8> */
[----:B------:R2:W5:Y:S02]  /*2c90*/  @P2 LDG.E.128 R44, [R56.64] ;  /* 0x00000004382c2981 */ /* 0x000564000c1e1d00 */
[----:B--2---:R-:W-:Y:S01]  /*2ca0*/  PRMT R56, RZ, 0x5410, R52 ;  /* 0x00005410ff387816 */ /* 0x004fe20000000034 */
[----:B------:R-:W-:Y:S05]  /*2cb0*/  @P3 BRA `(.L_x_325) ;  /* 0x0000008000003947 */ /* 0x000fea0003800000 */
[----:B0-----:R-:W-:-:S04]  /*2cc0*/  ISETP.NE.U32.AND P1, PT, RZ, c[0x0][0x180], PT ;  /* 0x00006000ff007a0c */ /* 0x001fc80003f25070 */
[----:B------:R-:W-:-:S13]  /*2cd0*/  ISETP.NE.AND.EX P1, PT, RZ, c[0x0][0x184], PT, P1 ;  /* 0x00006100ff007a0c */ /* 0x000fda0003f25310 */
[----:B------:R-:W-:Y:S05]  /*2ce0*/  @P1 BRA `(.L_x_326) ;  /* 0x0000002000001947 */ /* 0x000fea0003800000 */
[----:B------:R-:W-:Y:S05]  /*2cf0*/  @P0 BRA `(.L_x_327) ;  /* 0x0000008000000947 */ /* 0x000fea0003800000 */
[----:B------:R-:W-:Y:S05]  /*2d00*/  BRA `(.L_x_328) ;  /* 0x0000009000007947 */ /* 0x000fea0003800000 */
.L_x_326:
[----:B-----5:R-:W-:-:S05]  /*2d10*/  PRMT R3, RZ, 0x5410, R44 ;  /* 0x00005410ff037816 */ /* 0x020fca000000002c */
[----:B------:R-:W-:Y:S01]  /*2d20*/  FADD.FTZ R56, R3, R56 ;  /* 0x0000003803387221 */ /* 0x000fe20000010000 */
[----:B------:R-:W-:Y:S05]  /*2d30*/  BRA `(.L_x_327) ;  /* 0x0000004000007947 */ /* 0x000fea0003800000 */
.L_x_325:
[----:B0----5:R-:W-:-:S05]  /*2d40*/  PRMT R3, RZ, 0x5410, R40 ;  /* 0x00005410ff037816 */ /* 0x021fca0000000028 */
[----:B------:R-:W-:Y:S01]  /*2d50*/  FADD.FTZ R56, R3, R56 ;  /* 0x0000003803387221 */ /* 0x000fe20000010000 */
[----:B------:R-:W-:-:S05]  /*2d60*/  @P2 PRMT R3, RZ, 0x5410, R44 ;  /* 0x00005410ff032816 */ /* 0x000fca000000002c */
[----:B------:R-:W-:-:S05]  /*2d70*/  @P2 FADD.FTZ R56, R3, R56 ;  /* 0x0000003803382221 */ /* 0x000fca0000010000 */
.L_x_327:
[----:B------:R-:W-:-:S04]  /*2d80*/  F2FP.BF16.PACK_AB R2, RZ, R56 ;  /* 0x00000038ff02723e */ /* 0x000fc800000010ff */
[----:B------:R-:W-:Y:S02]  /*2d90*/  PRMT R48, R2, 0x7610, R48 ;  /* 0x0000761002307816 */ /* 0x000fe40000000030 */
.L_x_328:
[----:B------:R-:W-:Y:S01]  /*2da0*/  PRMT R57, RZ, 0x7610, R52 ;  /* 0x00007610ff397816 */ /* 0x000fe20000000034 */
[----:B------:R-:W-:Y:S05]  /*2db0*/  @P3 BRA `(.L_x_329) ;  /* 0x0000008000003947 */ /* 0x000fea0003800000 */
[----:B------:R-:W-:-:S04]  /*2dc0*/  ISETP.NE.U32.AND P1, PT, RZ, c[0x0][0x180], PT ;  /* 0x00006000ff007a0c */ /* 0x000fc80003f25070 */
[----:B------:R-:W-:-:S13]  /*2dd0*/  ISETP.NE.AND.EX P1, PT, RZ, c[0x0][0x184], PT, P1 ;  /* 0x00006100ff007a0c */ /* 0x000fda0003f25310 */
[----:B------:R-:W-:Y:S05]  /*2de0*/  @P1 BRA `(.L_x_330) ;  /* 0x0000002000001947 */ /* 0x000fea0003800000 */
[----:B------:R-:W-:Y:S05]  /*2df0*/  @P0 BRA `(.L_x_331) ;  /* 0x0000008000000947 */ /* 0x000fea0003800000 */
[----:B------:R-:W-:Y:S05]  /*2e00*/  BRA `(.L_x_332) ;  /* 0x0000009000007947 */ /* 0x000fea0003800000 */
.L_x_330:
[----:B-----5:R-:W-:-:S05]  /*2e10*/  PRMT R2, RZ, 0x7610, R44 ;  /* 0x00007610ff027816 */ /* 0x020fca000000002c */
[----:B------:R-:W-:Y:S01]  /*2e20*/  FADD.FTZ R57, R2, R57 ;  /* 0x0000003902397221 */ /* 0x000fe20000010000 */
[----:B------:R-:W-:Y:S05]  /*2e30*/  BRA `(.L_x_331) ;  /* 0x0000004000007947 */ /* 0x000fea0003800000 */
.L_x_329:
[----:B-----5:R-:W-:-:S05]  /*2e40*/  PRMT R2, RZ, 0x7610, R40 ;  /* 0x00007610ff027816 */ /* 0x020fca0000000028 */
[----:B------:R-:W-:Y:S01]  /*2e50*/  FADD.FTZ R57, R2, R57 ;  /* 0x0000003902397221 */ /* 0x000fe20000010000 */
[----:B------:R-:W-:-:S05]  /*2e60*/  @P2 PRMT R2, RZ, 0x7610, R44 ;  /* 0x00007610ff022816 */ /* 0x000fca000000002c */
[----:B------:R-:W-:-:S05]  /*2e70*/  @P2 FADD.FTZ R57, R2, R57 ;  /* 0x0000003902392221 */ /* 0x000fca0000010000 */
.L_x_331:
[----:B------:R-:W-:-:S04]  /*2e80*/  F2FP.BF16.PACK_AB R2, RZ, R57 ;  /* 0x00000039ff02723e */ /* 0x000fc800000010ff */
[----:B------:R-:W-:Y:S02]  /*2e90*/  PRMT R48, R48, 0x5410, R2 ;  /* 0x0000541030307816 */ /* 0x000fe40000000002 */
.L_x_332:
[----:B------:R-:W-:Y:S01]  /*2ea0*/  PRMT R58, RZ, 0x5410, R53 ;  /* 0x00005410ff3a7816 */ /* 0x000fe20000000035 */
[----:B------:R-:W-:Y:S05]  /*2eb0*/  @P3 BRA `(.L_x_333) ;  /* 0x0000008000003947 */ /* 0x000fea0003800000 */
[----:B------:R-:W-:-:S04]  /*2ec0*/  ISETP.NE.U32.AND P1, PT, RZ, c[0x0][0x180], PT ;  /* 0x00006000ff007a0c */ /* 0x000fc80003f25070 */
[----:B------:R-:W-:-:S13]  /*2ed0*/  ISETP.NE.AND.EX P1, PT, RZ, c[0x0][0x184], PT, P1 ;  /* 0x00006100ff007a0c */ /* 0x000fda0003f25310 */
[----:B------:R-:W-:Y:S05]  /*2ee0*/  @P1 BRA `(.L_x_334) ;  /* 0x0000002000001947 */ /* 0x000fea0003800000 */
[----:B------:R-:W-:Y:S05]  /*2ef0*/  @P0 BRA `(.L_x_335) ;  /* 0x0000008000000947 */ /* 0x000fea0003800000 */
[----:B------:R-:W-:Y:S05]  /*2f00*/  BRA `(.L_x_336) ;  /* 0x0000009000007947 */ /* 0x000fea0003800000 */
.L_x_334:
[----:B-----5:R-:W-:-:S05]  /*2f10*/  PRMT R3, RZ, 0x5410, R45 ;  /* 0x00005410ff037816 */ /* 0x020fca000000002d */
[----:B------:R-:W-:Y:S01]  /*2f20*/  FADD.FTZ R58, R3, R58 ;  /* 0x0000003a033a7221 */ /* 0x000fe20000010000 */
[----:B------:R-:W-:Y:S05]  /*2f30*/  BRA `(.L_x_335) ;  /* 0x0000004000007947 */ /* 0x000fea0003800000 */
.L_x_333:
[----:B-----5:R-:W-:-:S05]  /*2f40*/  PRMT R3, RZ, 0x5410, R41 ;  /* 0x00005410ff037816 */ /* 0x020fca0000000029 */
[----:B------:R-:W-:Y:S01]  /*2f50*/  FADD.FTZ R58, R3, R58 ;  /* 0x0000003a033a7221 */ /* 0x000fe20000010000 */
[----:B------:R-:W-:-:S05]  /*2f60*/  @P2 PRMT R3, RZ, 0x5410, R45 ;  /* 0x00005410ff032816 */ /* 0x000fca000000002d */
[----:B------:R-:W-:-:S05]  /*2f70*/  @P2 FADD.FTZ R58, R3, R58 ;  /* 0x0000003a033a2221 */ /* 0x000fca0000010000 */
.L_x_335:
[----:B------:R-:W-:-:S04]  /*2f80*/  F2FP.BF16.PACK_AB R2, RZ, R58 ;  /* 0x0000003aff02723e */ /* 0x000fc800000010ff */
[----:B------:R-:W-:Y:S02]  /*2f90*/  PRMT R49, R2, 0x7610, R49 ;  /* 0x0000761002317816 */ /* 0x000fe40000000031 */
.L_x_336:
[----:B------:R-:W-:Y:S01]  /*2fa0*/  PRMT R59, RZ, 0x7610, R53 ;  /* 0x00007610ff3b7816 */ /* 0x000fe20000000035 */
[----:B------:R-:W-:Y:S05]  /*2fb0*/  @P3 BRA `(.L_x_337) ;  /* 0x0000008000003947 */ /* 0x000fea0003800000 */
[----:B------:R-:W-:-:S04]  /*2fc0*/  ISETP.NE.U32.AND P1, PT, RZ, c[0x0][0x180], PT ;  /* 0x00006000ff007a0c */ /* 0x000fc80003f25070 */
[----:B------:R-:W-:-:S13]  /*2fd0*/  ISETP.NE.AND.EX P1, PT, RZ, c[0x0][0x184], PT, P1 ;  /* 0x00006100ff007a0c */ /* 0x000fda0003f25310 */
[----:B------:R-:W-:Y:S05]  /*2fe0*/  @P1 BRA `(.L_x_338) ;  /* 0x0000002000001947 */ /* 0x000fea0003800000 */
[----:B------:R-:W-:Y:S05]  /*2ff0*/  @P0 BRA `(.L_x_339) ;  /* 0x0000008000000947 */ /* 0x000fea0003800000 */
[----:B------:R-:W-:Y:S05]  /*3000*/  BRA `(.L_x_340) ;  /* 0x0000009000007947 */ /* 0x000fea0003800000 */
.L_x_338:
[----:B-----5:R-:W-:-:S05]  /*3010*/  PRMT R2, RZ, 0x7610, R45 ;  /* 0x00007610ff027816 */ /* 0x020fca000000002d */
[----:B------:R-:W-:Y:S01]  /*3020*/  FADD.FTZ R59, R2, R59 ;  /* 0x0000003b023b7221 */ /* 0x000fe20000010000 */
[----:B------:R-:W-:Y:S05]  /*3030*/  BRA `(.L_x_339) ;  /* 0x0000004000007947 */ /* 0x000fea0003800000 */
.L_x_337:
[----:B-----5:R-:W-:-:S05]  /*3040*/  PRMT R2, RZ, 0x7610, R41 ;  /* 0x00007610ff027816 */ /* 0x020fca0000000029 */
[----:B------:R-:W-:Y:S01]  /*3050*/  FADD.FTZ R59, R2, R59 ;  /* 0x0000003b023b7221 */ /* 0x000fe20000010000 */
[----:B------:R-:W-:-:S05]  /*3060*/  @P2 PRMT R2, RZ, 0x7610, R45 ;  /* 0x00007610ff022816 */ /* 0x000fca000000002d */
[----:B------:R-:W-:-:S05]  /*3070*/  @P2 FADD.FTZ R59, R2, R59 ;  /* 0x0000003b023b2221 */ /* 0x000fca0000010000 */
.L_x_339:
[----:B------:R-:W-:-:S04]  /*3080*/  F2FP.BF16.PACK_AB R2, RZ, R59 ;  /* 0x0000003bff02723e */ /* 0x000fc800000010ff */
[----:B------:R-:W-:Y:S02]  /*3090*/  PRMT R49, R49, 0x5410, R2 ;  /* 0x0000541031317816 */ /* 0x000fe40000000002 */
.L_x_340:
[----:B------:R-:W-:Y:S01]  /*30a0*/  PRMT R184, RZ, 0x5410, R54 ;  /* 0x00005410ffb87816 */ /* 0x000fe20000000036 */
[----:B------:R-:W-:Y:S05]  /*30b0*/  @P3 BRA `(.L_x_341) ;  /* 0x0000008000003947 */ /* 0x000fea0003800000 */
[----:B------:R-:W-:-:S04]  /*30c0*/  ISETP.NE.U32.AND P1, PT, RZ, c[0x0][0x180], PT ;  /* 0x00006000ff007a0c */ /* 0x000fc80003f25070 */
[----:B------:R-:W-:-:S13]  /*30d0*/  ISETP.NE.AND.EX P1, PT, RZ, c[0x0][0x184], PT, P1 ;  /* 0x00006100ff007a0c */ /* 0x000fda0003f25310 */
[----:B------:R-:W-:Y:S05]  /*30e0*/  @P1 BRA `(.L_x_342) ;  /* 0x0000002000001947 */ /* 0x000fea0003800000 */
[----:B------:R-:W-:Y:S05]  /*30f0*/  @P0 BRA `(.L_x_343) ;  /* 0x0000008000000947 */ /* 0x000fea0003800000 */
[----:B------:R-:W-:Y:S05]  /*3100*/  BRA `(.L_x_344) ;  /* 0x0000009000007947 */ /* 0x000fea0003800000 */
.L_x_342:
[----:B-----5:R-:W-:-:S05]  /*3110*/  PRMT R3, RZ, 0x5410, R46 ;  /* 0x00005410ff037816 */ /* 0x020fca000000002e */
[----:B------:R-:W-:Y:S01]  /*3120*/  FADD.FTZ R184, R3, R184 ;  /* 0x000000b803b87221 */ /* 0x000fe20000010000 */
[----:B------:R-:W-:Y:S05]  /*3130*/  BRA `(.L_x_343) ;  /* 0x0000004000007947 */ /* 0x000fea0003800000 */
.L_x_341:
[----:B-----5:R-:W-:-:S05]  /*3140*/  PRMT R3, RZ, 0x5410, R42 ;  /* 0x00005410ff037816 */ /* 0x020fca000000002a */
[----:B------:R-:W-:Y:S01]  /*3150*/  FADD.FTZ R184, R3, R184 ;  /* 0x000000b803b87221 */ /* 0x000fe20000010000 */
[----:B------:R-:W-:-:S05]  /*3160*/  @P2 PRMT R3, RZ, 0x5410, R46 ;  /* 0x00005410ff032816 */ /* 0x000fca000000002e */
[----:B------:R-:W-:-:S05]  /*3170*/  @P2 FADD.FTZ R184, R3, R184 ;  /* 0x000000b803b82221 */ /* 0x000fca0000010000 */
.L_x_343:
[----:B------:R-:W-:-:S04]  /*3180*/  F2FP.BF16.PACK_AB R2, RZ, R184 ;  /* 0x000000b8ff02723e */ /* 0x000fc800000010ff */
[----:B------:R-:W-:Y:S02]  /*3190*/  PRMT R50, R2, 0x7610, R50 ;  /* 0x0000761002327816 */ /* 0x000fe40000000032 */
.L_x_344:
[----:B------:R-:W-:Y:S01]  /*31a0*/  PRMT R54, RZ, 0x7610, R54 ;  /* 0x00007610ff367816 */ /* 0x000fe20000000036 */
[----:B------:R-:W-:Y:S05]  /*31b0*/  @P3 BRA `(.L_x_345) ;  /* 0x0000008000003947 */ /* 0x000fea0003800000 */
[----:B------:R-:W-:-:S04]  /*31c0*/  ISETP.NE.U32.AND P1, PT, RZ, c[0x0][0x180], PT ;  /* 0x00006000ff007a0c */ /* 0x000fc80003f25070 */
[----:B------:R-:W-:-:S13]  /*31d0*/  ISETP.NE.AND.EX P1, PT, RZ, c[0x0][0x184], PT, P1 ;  /* 0x00006100ff007a0c */ /* 0x000fda0003f25310 */
[----:B------:R-:W-:Y:S05]  /*31e0*/  @P1 BRA `(.L_x_346) ;  /* 0x0000002000001947 */ /* 0x000fea0003800000 */
[----:B------:R-:W-:Y:S05]  /*31f0*/  @P0 BRA `(.L_x_347) ;  /* 0x0000008000000947 */ /* 0x000fea0003800000 */
[----:B------:R-:W-:Y:S05]  /*3200*/  BRA `(.L_x_348) ;  /* 0x0000009000007947 */ /* 0x000fea0003800000 */
.L_x_346:
[----:B-----5:R-:W-:-:S05]  /*3210*/  PRMT R3, RZ, 0x7610, R46 ;  /* 0x00007610ff037816 */ /* 0x020fca000000002e */
[----:B------:R-:W-:Y:S01]  /*3220*/  FADD.FTZ R54, R3, R54 ;  /* 0x0000003603367221 */ /* 0x000fe20000010000 */
[----:B------:R-:W-:Y:S05]  /*3230*/  BRA `(.L_x_347) ;  /* 0x0000004000007947 */ /* 0x000fea0003800000 */
.L_x_345:
[----:B-----5:R-:W-:-:S05]  /*3240*/  PRMT R3, RZ, 0x7610, R42 ;  /* 0x00007610ff037816 */ /* 0x020fca000000002a */
[----:B------:R-:W-:Y:S01]  /*3250*/  FADD.FTZ R54, R3, R54 ;  /* 0x0000003603367221 */ /* 0x000fe20000010000 */
[----:B------:R-:W-:-:S05]  /*3260*/  @P2 PRMT R3, RZ, 0x7610, R46 ;  /* 0x00007610ff032816 */ /* 0x000fca000000002e */
[----:B------:R-:W-:-:S05]  /*3270*/  @P2 FADD.FTZ R54, R3, R54 ;  /* 0x0000003603362221 */ /* 0x000fca0000010000 */
.L_x_347:
[----:B------:R-:W-:-:S04]  /*3280*/  F2FP.BF16.PACK_AB R2, RZ, R54 ;  /* 0x00000036ff02723e */ /* 0x000fc800000010ff */
[----:B------:R-:W-:Y:S02]  /*3290*/  PRMT R50, R50, 0x5410, R2 ;  /* 0x0000541032327816 */ /* 0x000fe40000000002 */
.L_x_348:
[----:B------:R-:W-:Y:S01]  /*32a0*/  PRMT R185, RZ, 0x5410, R55 ;  /* 0x00005410ffb97816 */ /* 0x000fe20000000037 */
[----:B------:R-:W-:Y:S05]  /*32b0*/  @P3 BRA `(.L_x_349) ;  /* 0x0000008000003947 */ /* 0x000fea0003800000 */
[----:B------:R-:W-:-:S04]  /*32c0*/  ISETP.NE.U32.AND P1, PT, RZ, c[0x0][0x180], PT ;  /* 0x00006000ff007a0c */ /* 0x000fc80003f25070 */
[----:B------:R-:W-:-:S13]  /*32d0*/  ISETP.NE.AND.EX P1, PT, RZ, c[0x0][0x184], PT, P1 ;  /* 0x00006100ff007a0c */ /* 0x000fda0003f25310 */
[----:B------:R-:W-:Y:S05]  /*32e0*/  @P1 BRA `(.L_x_350) ;  /* 0x0000002000001947 */ /* 0x000fea0003800000 */
[----:B------:R-:W-:Y:S05]  /*32f0*/  @P0 BRA `(.L_x_351) ;  /* 0x0000008000000947 */ /* 0x000fea0003800000 */
[----:B------:R-:W-:Y:S05]  /*3300*/  BRA `(.L_x_352) ;  /* 0x0000009000007947 */ /* 0x000fea0003800000 */
.L_x_350:
[----:B-----5:R-:W-:-:S05]  /*3310*/  PRMT R2, RZ, 0x5410, R47 ;  /* 0x00005410ff027816 */ /* 0x020fca000000002f */
[----:B------:R-:W-:Y:S01]  /*3320*/  FADD.FTZ R185, R2, R185 ;  /* 0x000000b902b97221 */ /* 0x000fe20000010000 */
[----:B------:R-:W-:Y:S05]  /*3330*/  BRA `(.L_x_351) ;  /* 0x0000004000007947 */ /* 0x000fea0003800000 */
.L_x_349:
[----:B-----5:R-:W-:-:S05]  /*3340*/  PRMT R2, RZ, 0x5410, R43 ;  /* 0x00005410ff027816 */ /* 0x020fca000000002b */
[----:B------:R-:W-:Y:S01]  /*3350*/  FADD.FTZ R185, R2, R185 ;  /* 0x000000b902b97221 */ /* 0x000fe20000010000 */
[----:B------:R-:W-:-:S05]  /*3360*/  @P2 PRMT R2, RZ, 0x5410, R47 ;  /* 0x00005410ff022816 */ /* 0x000fca000000002f */
[----:B------:R-:W-:-:S05]  /*3370*/  @P2 FADD.FTZ R185, R2, R185 ;  /* 0x000000b902b92221 */ /* 0x000fca0000010000 */
.L_x_351:
[----:B------:R-:W-:-:S04]  /*3380*/  F2FP.BF16.PACK_AB R2, RZ, R185 ;  /* 0x000000b9ff02723e */ /* 0x000fc800000010ff */
[----:B------:R-:W-:Y:S02]  /*3390*/  PRMT R51, R2, 0x7610, R51 ;  /* 0x0000761002337816 */ /* 0x000fe40000000033 */
.L_x_352:
[----:B------:R-:W-:Y:S01]  /*33a0*/  PRMT R55, RZ, 0x7610, R55 ;  /* 0x00007610ff377816 */ /* 0x000fe20000000037 */
[----:B------:R-:W-:Y:S05]  /*33b0*/  @P3 BRA `(.L_x_353) ;  /* 0x0000008000003947 */ /* 0x000fea0003800000 */
[----:B------:R-:W-:-:S04]  /*33c0*/  ISETP.NE.U32.AND P1, PT, RZ, c[0x0][0x180], PT ;  /* 0x00006000ff007a0c */ /* 0x000fc80003f25070 */
[----:B------:R-:W-:-:S13]  /*33d0*/  ISETP.NE.AND.EX P1, PT, RZ, c[0x0][0x184], PT, P1 ;  /* 0x00006100ff007a0c */ /* 0x000fda0003f25310 */
[----:B------:R-:W-:Y:S05]  /*33e0*/  @P1 BRA `(.L_x_354) ;  /* 0x0000002000001947 */ /* 0x000fea0003800000 */
[----:B------:R-:W-:Y:S05]  /*33f0*/  @P0 BRA `(.L_x_355) ;  /* 0x0000008000000947 */ /* 0x000fea0003800000 */
[----:B------:R-:W-:Y:S05]  /*3400*/  BRA `(.L_x_356) ;  /* 0x0000009000007947 */ /* 0x000fea0003800000 */
.L_x_354:
[----:B-----5:R-:W-:-:S05]  /*3410*/  PRMT R2, RZ, 0x7610, R47 ;  /* 0x00007610ff027816 */ /* 0x020fca000000002f */
[----:B------:R-:W-:Y:S01]  /*3420*/  FADD.FTZ R55, R2, R55 ;  /* 0x0000003702377221 */ /* 0x000fe20000010000 */
[----:B------:R-:W-:Y:S05]  /*3430*/  BRA `(.L_x_355) ;  /* 0x0000004000007947 */ /* 0x000fea0003800000 */
.L_x_353:
[----:B-----5:R-:W-:-:S05]  /*3440*/  PRMT R2, RZ, 0x7610, R43 ;  /* 0x00007610ff027816 */ /* 0x020fca000000002b */
[----:B------:R-:W-:Y:S01]  /*3450*/  FADD.FTZ R55, R2, R55 ;  /* 0x0000003702377221 */ /* 0x000fe20000010000 */
[----:B------:R-:W-:-:S05]  /*3460*/  @P2 PRMT R2, RZ, 0x7610, R47 ;  /* 0x00007610ff022816 */ /* 0x000fca000000002f */
[----:B------:R-:W-:-:S05]  /*3470*/  @P2 FADD.FTZ R55, R2, R55 ;  /* 0x0000003702372221 */ /* 0x000fca0000010000 */
.L_x_355:
[----:B------:R-:W-:-:S04]  /*3480*/  F2FP.BF16.PACK_AB R2, RZ, R55 ;  /* 0x00000037ff02723e */ /* 0x000fc800000010ff */
[----:B------:R-:W-:Y:S02]  /*3490*/  PRMT R51, R51, 0x5410, R2 ;  /* 0x0000541033337816 */ /* 0x000fe40000000002 */
.L_x_356:
[----:B------:R-:W-:Y:S01]  /*34a0*/  FADD.FTZ R2, RZ, R60 ;  /* 0x0000003cff027221 */ /* 0x000fe20000010000 */
[----:B------:R-:W-:-:S03]  /*34b0*/  ISETP.NE.AND P2, PT, R0, RZ, PT ;  /* 0x000000ff0000720c */ /* 0x000fc60003f45270 */
[----:B------:R-:W-:-:S04]  /*34c0*/  FADD.FTZ R3, R2, R61 ;  /* 0x0000003d02037221 */ /* 0x000fc80000010000 */
        /* <DEDUP_REMOVED lines=31> */
[----:B------:R-:W-:Y:S02]  /*36c0*/  FADD.FTZ R53, R2, R57 ;  /* 0x0000003902357221 */ /* 0x000fe40000010000 */
[----:B------:R-:W-:-:S04]  /*36d0*/  @P0 IMAD.WIDE.U32 R2, R63, R175, c[0x0][0x188] ;  /* 0x000062003f020625 */ /* 0x000fc800078e00af */
[----:B------:R-:W-:Y:S01]  /*36e0*/  FADD.FTZ R52, R53, R58 ;  /* 0x0000003a35347221 */ /* 0x000fe20000010000 */
[----:B------:R0:W-:Y:S03]  /*36f0*/  @P0 STG.E.128 [R2.64], R48 ;  /* 0x0000003002000986 */ /* 0x0001e6000c101d04 */
[----:B------:R-:W-:-:S04]  /*3700*/  FADD.FTZ R53, R52, R59 ;  /* 0x0000003b34357221 */ /* 0x000fc80000010000 */
[----:B------:R-:W-:-:S04]  /*3710*/  FADD.FTZ R53, R53, R184 ;  /* 0x000000b835357221 */ /* 0x000fc80000010000 */
[----:B------:R-:W-:-:S04]  /*3720*/  FADD.FTZ R52, R53, R54 ;  /* 0x0000003635347221 */ /* 0x000fc80000010000 */
[----:B------:R-:W-:-:S04]  /*3730*/  FADD.FTZ R52, R52, R185 ;  /* 0x000000b934347221 */ /* 0x000fc80000010000 */
[----:B------:R-:W-:Y:S01]  /*3740*/  FADD.FTZ R69, R52, R55 ;  /* 0x0000003734457221 */ /* 0x000fe20000010000 */
[----:B------:R-:W-:Y:S05]  /*3750*/  BRA.DIV ~URZ, `(.L_x_357) ;  /* 0x00001aa27f007947 */ /* 0x000fea000b800000 */
[----:B0-----:R0:W1:Y:S02]  /*3760*/  SHFL.BFLY PT, R2, R69, 0x1, 0x1f ;  /* 0x0c201f0045027f89 */ /* 0x00106400000e0000 */
.L_x_361:
[----:B01----:R-:W-:Y:S01]  /*3770*/  FADD.FTZ R69, R69, R2 ;  /* 0x0000000245457221 */ /* 0x003fe20000010000 */
[----:B------:R-:W-:Y:S05]  /*3780*/  BRA.DIV ~URZ, `(.L_x_358) ;  /* 0x00001ae27f007947 */ /* 0x000fea000b800000 */
[----:B------:R-:W0:Y:S02]  /*3790*/  SHFL.BFLY PT, R2, R69, 0x2, 0x1f ;  /* 0x0c401f0045027f89 */ /* 0x000e2400000e0000 */
[----:B0-----:R-:W-:-:S05]  /*37a0*/  FADD.FTZ R2, R69, R2 ;  /* 0x0000000245027221 */ /* 0x001fca0000010000 */
[----:B------:R-:W0:Y:S02]  /*37b0*/  SHFL.BFLY PT, R3, R2, 0x4, 0x1f ;  /* 0x0c801f0002037f89 */ /* 0x000e2400000e0000 */
[----:B0-----:R-:W-:-:S05]  /*37c0*/  FADD.FTZ R3, R2, R3 ;  /* 0x0000000302037221 */ /* 0x001fca0000010000 */
[----:B------:R-:W0:Y:S02]  /*37d0*/  SHFL.BFLY PT, R52, R3, 0x8, 0x1f ;  /* 0x0d001f0003347f89 */ /* 0x000e2400000e0000 */
[----:B0-----:R-:W-:-:S05]  /*37e0*/  FADD.FTZ R52, R3, R52 ;  /* 0x0000003403347221 */ /* 0x001fca0000010000 */
[----:B------:R-:W0:Y:S02]  /*37f0*/  SHFL.BFLY PT, R53, R52, 0x10, 0x1f ;  /* 0x0e001f0034357f89 */ /* 0x000e2400000e0000 */
[----:B0-----:R-:W-:-:S04]  /*3800*/  FADD.FTZ R53, R52, R53 ;  /* 0x0000003534357221 */ /* 0x001fc80000010000 */
[----:B------:R-:W-:-:S04]  /*3810*/  FMUL.FTZ R63, R53, c[0x0][0x1e0] ;  /* 0x00007800353f7a20 */ /* 0x000fc80000410000 */
[C---:B------:R-:W-:Y:S02]  /*3820*/  FADD.FTZ R53, -R63.reuse, R60 ;  /* 0x0000003c3f357221 */ /* 0x040fe40000010100 */
[----:B------:R-:W-:Y:S02]  /*3830*/  FADD.FTZ R186, -R63, R61 ;  /* 0x0000003d3fba7221 */ /* 0x000fe40000010100 */
[----:B------:R-:W-:Y:S02]  /*3840*/  FFMA.FTZ R53, R53, R53, RZ ;  /* 0x0000003535357223 */ /* 0x000fe400000100ff */
[C---:B------:R-:W-:Y:S02]  /*3850*/  FADD.FTZ R188, -R63.reuse, R62 ;  /* 0x0000003e3fbc7221 */ /* 0x040fe40000010100 */
[----:B------:R-:W-:Y:S02]  /*3860*/  FFMA.FTZ R53, R186, R186, R53 ;  /* 0x000000baba357223 */ /* 0x000fe40000010035 */
[----:B------:R-:W-:-:S02]  /*3870*/  FADD.FTZ R2, -R63, R64 ;  /* 0x000000403f027221 */ /* 0x000fc40000010100 */
[----:B------:R-:W-:Y:S02]  /*3880*/  FFMA.FTZ R53, R188, R188, R53 ;  /* 0x000000bcbc357223 */ /* 0x000fe40000010035 */
[C---:B------:R-:W-:Y:S02]  /*3890*/  FADD.FTZ R186, -R63.reuse, R65 ;  /* 0x000000413fba7221 */ /* 0x040fe40000010100 */
[----:B------:R-:W-:Y:S02]  /*38a0*/  FFMA.FTZ R53, R2, R2, R53 ;  /* 0x0000000202357223 */ /* 0x000fe40000010035 */
        /* <DEDUP_REMOVED lines=69> */
[----:B------:R-:W-:-:S04]  /*3d00*/  FFMA.FTZ R53, R52, R52, R53 ;  /* 0x0000003434357223 */ /* 0x000fc80000010035 */
[----:B------:R-:W-:-:S05]  /*3d10*/  FFMA.FTZ R53, R2, R2, R53 ;  /* 0x0000000202357223 */ /* 0x000fca0000010035 */
        /* <DEDUP_REMOVED lines=9> */
.L_x_362:
[C---:B------:R-:W-:Y:S01]  /*3db0*/  FMUL.FTZ R2, R63.reuse, R63 ;  /* 0x0000003f3f027220 */ /* 0x040fe20000410000 */
[----:B------:R-:W-:Y:S01]  /*3dc0*/  ISETP.NE.AND P1, PT, RZ, UR6, PT ;  /* 0x00000006ff007c0c */ /* 0x000fe2000bf25270 */
[----:B-1----:R-:W-:Y:S01]  /*3dd0*/  FADD.FTZ R186, R186, R69 ;  /* 0x00000045baba7221 */ /* 0x002fe20000010000 */
[----:B------:R-:W-:Y:S01]  /*3de0*/  PRMT R216, RZ, 0x7610, R115 ;  /* 0x00007610ffd87816 */ /* 0x000fe20000000073 */
[----:B0-----:R-:W-:Y:S01]  /*3df0*/  IMAD.MOV.U32 R69, RZ, RZ, c[0x0][0x1e0] ;  /* 0x00007800ff457624 */ /* 0x001fe200078e00ff */
[----:B------:R-:W-:Y:S01]  /*3e00*/  FSEL R3, R2, RZ, P1 ;  /* 0x000000ff02037208 */ /* 0x000fe20000800000 */
[----:B------:R-:W-:Y:S01]  /*3e10*/  IMAD.MOV.U32 R177, RZ, RZ, 0x4 ;  /* 0x00000004ffb17424 */ /* 0x000fe200078e00ff */
[----:B------:R-:W-:Y:S01]  /*3e20*/  FSEL R187, R63, RZ, !P1 ;  /* 0x000000ff3fbb7208 */ /* 0x000fe20004800000 */
[----:B------:R-:W-:Y:S01]  /*3e30*/  FFMA.FTZ R2, R186, R69, c[0x0][0x228] ;  /* 0x00008a00ba027623 */ /* 0x000fe20000010045 */
[----:B------:R-:W-:Y:S01]  /*3e40*/  PRMT R220, RZ, 0x5410, R112 ;  /* 0x00005410ffdc7816 */ /* 0x000fe20000000070 */
[----:B------:R-:W-:Y:S01]  /*3e50*/  @!P2 IMAD.WIDE R52, R166, R177, c[0x0][0x1a0] ;  /* 0x00006800a634a625 */ /* 0x000fe200078e02b1 */
[----:B------:R-:W-:-:S02]  /*3e60*/  PRMT R211, RZ, 0x7610, R38 ;  /* 0x00007610ffd37816 */ /* 0x000fc40000000026 */
[----:B------:R-:W-:Y:S01]  /*3e70*/  PRMT R208, RZ, 0x7610, R39 ;  /* 0x00007610ffd07816 */ /* 0x000fe20000000027 */
[----:B------:R-:W-:Y:S01]  /*3e80*/  FADD.FTZ R186, R2, R3 ;  /* 0x0000000302ba7221 */ /* 0x000fe20000010000 */
[----:B------:R0:W-:Y:S01]  /*3e90*/  @!P2 STG.E [R52.64], R63 ;  /* 0x0000003f3400a986 */ /* 0x0001e2000c101904 */
[C---:B------:R-:W-:Y:S01]  /*3ea0*/  FADD.FTZ R78, -R187.reuse, R78 ;  /* 0x0000004ebb4e7221 */ /* 0x040fe20000010100 */
[----:B------:R-:W-:Y:S01]  /*3eb0*/  PRMT R218, RZ, 0x7610, R113 ;  /* 0x00007610ffda7816 */ /* 0x000fe20000000071 */
[----:B------:R-:W1:Y:S01]  /*3ec0*/  MUFU.RSQ R193, R186 ;  /* 0x000000ba00c17308 */ /* 0x000e620000001400 */
[C---:B------:R-:W-:Y:S01]  /*3ed0*/  FADD.FTZ R183, -R187.reuse, R183 ;  /* 0x000000b7bbb77221 */ /* 0x040fe20000010100 */
[----:B------:R-:W-:Y:S01]  /*3ee0*/  PRMT R212, RZ, 0x7610, R21 ;  /* 0x00007610ffd47816 */ /* 0x000fe20000000015 */
[C---:B------:R-:W-:Y:S01]  /*3ef0*/  FADD.FTZ R54, -R187.reuse, R54 ;  /* 0x00000036bb367221 */ /* 0x040fe20000010100 */
[----:B------:R-:W-:Y:S01]  /*3f00*/  PRMT R210, RZ, 0x7610, R37 ;  /* 0x00007610ffd27816 */ /* 0x000fe20000000025 */
[C---:B------:R-:W-:Y:S01]  /*3f10*/  FADD.FTZ R68, -R187.reuse, R68 ;  /* 0x00000044bb447221 */ /* 0x040fe20000010100 */
[----:B------:R-:W-:Y:S01]  /*3f20*/  PRMT R219, RZ, 0x7610, R114 ;  /* 0x00007610ffdb7816 */ /* 0x000fe20000000072 */
[C---:B------:R-:W-:Y:S01]  /*3f30*/  FADD.FTZ R73, -R187.reuse, R73 ;  /* 0x00000049bb497221 */ /* 0x040fe20000010100 */
[----:B------:R-:W-:Y:S01]  /*3f40*/  PRMT R217, RZ, 0x7610, R22 ;  /* 0x00007610ffd97816 */ /* 0x000fe20000000016 */
[C---:B0-----:R-:W-:Y:S01]  /*3f50*/  FADD.FTZ R63, -R187.reuse, R79 ;  /* 0x0000004fbb3f7221 */ /* 0x041fe20000010100 */
[----:B------:R-:W-:Y:S01]  /*3f60*/  PRMT R215, RZ, 0x7610, R36 ;  /* 0x00007610ffd77816 */ /* 0x000fe20000000024 */
[C---:B------:R-:W-:Y:S01]  /*3f70*/  FADD.FTZ R189, -R187.reuse, R81 ;  /* 0x00000051bbbd7221 */ /* 0x040fe20000010100 */
[----:B------:R-:W-:Y:S01]  /*3f80*/  PRMT R202, RZ, 0x7610, R29 ;  /* 0x00007610ffca7816 */ /* 0x000fe2000000001d */
[C---:B------:R-:W-:Y:S01]  /*3f90*/  FADD.FTZ R178, -R187.reuse, R178 ;  /* 0x000000b2bbb27221 */ /* 0x040fe20000010100 */
[----:B------:R-:W-:Y:S01]  /*3fa0*/  PRMT R197, RZ, 0x7610, R9 ;  /* 0x00007610ffc57816 */ /* 0x000fe20000000009 */
[----:B------:R-:W-:Y:S01]  /*3fb0*/  FADD.FTZ R190, -R187, R84 ;  /* 0x00000054bbbe7221 */ /* 0x000fe20000010100 */
[----:B------:R-:W-:Y:S01]  /*3fc0*/  PRMT R200, RZ, 0x7610, R31 ;  /* 0x00007610ffc87816 */ /* 0x000fe2000000001f */
[C---:B-1----:R-:W-:Y:S01]  /*3fd0*/  FMUL.FTZ R79, R193.reuse, R78 ;  /* 0x0000004ec14f7220 */ /* 0x042fe20000410000 */
[----:B------:R-:W-:Y:S01]  /*3fe0*/  PRMT R201, RZ, 0x7610, R11 ;  /* 0x00007610ffc97816 */ /* 0x000fe2000000000b */
[C---:B------:R-:W-:Y:S01]  /*3ff0*/  FMUL.FTZ R78, R193.reuse, R183 ;  /* 0x000000b7c14e7220 */ /* 0x040fe20000410000 */
[----:B------:R-:W-:Y:S01]  /*4000*/  PRMT R205, RZ, 0x7610, R28 ;  /* 0x00007610ffcd7816 */ /* 0x000fe2000000001c */
[C---:B------:R-:W-:Y:S01]  /*4010*/  FMUL.FTZ R183, R193.reuse, R54 ;  /* 0x00000036c1b77220 */ /* 0x040fe20000410000 */
[----:B------:R-:W-:Y:S01]  /*4020*/  PRMT R54, RZ, 0x7610, R23 ;  /* 0x00007610ff367816 */ /* 0x000fe20000000017 */
[----:B------:R-:W-:Y:S01]  /*4030*/  FMUL.FTZ R214, R193, R68 ;  /* 0x00000044c1d67220 */ /* 0x000fe20000410000 */
[----:B------:R-:W-:Y:S01]  /*4040*/  PRMT R195, RZ, 0x7610, R8 ;  /* 0x00007610ffc37816 */ /* 0x000fe20000000008 */
[----:B------:R-:W-:Y:S01]  /*4050*/  FADD.FTZ R58, -R187, R58 ;  /* 0x0000003abb3a7221 */ /* 0x000fe20000010100 */
[----:B------:R-:W-:Y:S01]  /*4060*/  PRMT R203, RZ, 0x7610, R30 ;  /* 0x00007610ffcb7816 */ /* 0x000fe2000000001e */
[----:B------:R-:W-:Y:S01]  /*4070*/  FMUL.FTZ R84, R193, R73 ;  /* 0x00000049c1547220 */ /* 0x000fe20000410000 */
[--C-:B------:R-:W-:Y:S01]  /*4080*/  PRMT R199, RZ, 0x7610, R10.reuse ;  /* 0x00007610ffc77816 */ /* 0x100fe2000000000a */
[----:B------:R-:W-:Y:S01]  /*4090*/  FADD.FTZ R65, -R187, R65 ;  /* 0x00000041bb417221 */ /* 0x000fe20000010100 */
[----:B------:R-:W-:Y:S01]  /*40a0*/  PRMT R196, RZ, 0x5410, R10 ;  /* 0x00005410ffc47816 */ /* 0x000fe2000000000a */
[C---:B------:R-:W-:Y:S01]  /*40b0*/  FMUL.FTZ R73, R193.reuse, R189 ;  /* 0x000000bdc1497220 */ /* 0x040fe20000410000 */
[----:B------:R-:W-:Y:S01]  /*40c0*/  PRMT R207, RZ, 0x7610, R12 ;  /* 0x00007610ffcf7816 */ /* 0x000fe2000000000c */
[C---:B------:R-:W-:Y:S01]  /*40d0*/  FMUL.FTZ R189, R193.reuse, R178 ;  /* 0x000000b2c1bd7220 */ /* 0x040fe20000410000 */
[----:B------:R-:W-:Y:S01]  /*40e0*/  PRMT R209, RZ, 0x7610, R14 ;  /* 0x00007610ffd17816 */ /* 0x000fe2000000000e */
[C---:B------:R-:W-:Y:S01]  /*40f0*/  FFMA.FTZ R216, R214.reuse, R216, R95 ;  /* 0x000000d8d6d87223 */ /* 0x040fe2000001005f */
[----:B------:R-:W-:Y:S01]  /*4100*/  PRMT R194, RZ, 0x5410, R9 ;  /* 0x00005410ffc27816 */ /* 0x000fe20000000009 */
[----:B------:R-:W-:Y:S01]  /*4110*/  FMUL.FTZ R178, R193, R58 ;  /* 0x0000003ac1b27220 */ /* 0x000fe20000410000 */
[----:B------:R-:W-:Y:S01]  /*4120*/  PRMT R58, RZ, 0x5410, R22 ;  /* 0x00005410ff3a7816 */ /* 0x000fe20000000016 */
[----:B------:R-:W-:Y:S01]  /*4130*/  FFMA.FTZ R214, R214, R54, R139 ;  /* 0x00000036d6d67223 */ /* 0x000fe2000001008b */
[----:B------:R-:W-:Y:S01]  /*4140*/  PRMT R54, RZ, 0x5410, R114 ;  /* 0x00005410ff367816 */ /* 0x000fe20000000072 */
[C---:B------:R-:W-:Y:S01]  /*4150*/  FADD.FTZ R76, -R187.reuse, R76 ;  /* 0x0000004cbb4c7221 */ /* 0x040fe20000010100 */
[----:B------:R-:W-:Y:S01]  /*4160*/  PRMT R221, RZ, 0x7610, R112 ;  /* 0x00007610ffdd7816 */ /* 0x000fe20000000070 */
[----:B------:R-:W-:Y:S01]  /*4170*/  FADD.FTZ R179, -R187, R179 ;  /* 0x000000b3bbb37221 */ /* 0x000fe20000010100 */
[----:B------:R-:W-:Y:S01]  /*4180*/  PRMT R213, RZ, 0x7610, R20 ;  /* 0x00007610ffd57816 */ /* 0x000fe20000000014 */
[----:B------:R-:W-:Y:S01]  /*4190*/  FMUL.FTZ R53, R193, R65 ;  /* 0x00000041c1357220 */ /* 0x000fe20000410000 */
[----:B------:R-:W-:Y:S01]  /*41a0*/  PRMT R198, RZ, 0x5410, R11 ;  /* 0x00005410ffc67816 */ /* 0x000fe2000000000b */
[----:B------:R-:W-:-:S02]  /*41b0*/  IMAD R188, R166, c[0x0][0x168], RZ ;  /* 0x00005a00a6bc7a24 */ /* 0x000fc400078e02ff */
[C---:B------:R-:W-:Y:S02]  /*41c0*/  FADD.FTZ R204, -R187.reuse, R82 ;  /* 0x00000052bbcc7221 */ /* 0x040fe40000010100 */
[C---:B------:R-:W-:Y:S01]  /*41d0*/  FADD.FTZ R56, -R187.reuse, R56 ;  /* 0x00000038bb387221 */ /* 0x040fe20000010100 */
[----:B------:R-:W-:Y:S01]  /*41e0*/  SHF.R.S32.HI R69, RZ, 0x1f, R188 ;  /* 0x0000001fff457819 */ /* 0x000fe200000114bc */
[C---:B------:R-:W-:Y:S02]  /*41f0*/  FADD.FTZ R62, -R187.reuse, R62 ;  /* 0x0000003ebb3e7221 */ /* 0x040fe40000010100 */
[----:B------:R-:W-:Y:S01]  /*4200*/  FADD.FTZ R82, -R187, R83 ;  /* 0x00000053bb527221 */ /* 0x000fe20000010100 */
[----:B------:R-:W-:Y:S01]  /*4210*/  LEA.HI R69, R69, R188, RZ, 0x3 ;  /* 0x000000bc45457211 */ /* 0x000fe200078f18ff */
[----:B------:R-:W-:Y:S02]  /*4220*/  FMUL.FTZ R83, R193, R76 ;  /* 0x0000004cc1537220 */ /* 0x000fe40000410000 */
[----:B------:R-:W-:-:S02]  /*4230*/  FADD.FTZ R191, -R187, R182 ;  /* 0x000000b6bbbf7221 */ /* 0x000fc40000010100 */
[----:B------:R-:W-:Y:S02]  /*4240*/  FMUL.FTZ R76, R193, R179 ;  /* 0x000000b3c14c7220 */ /* 0x000fe40000410000 */
[C---:B------:R-:W-:Y:S02]  /*4250*/  FFMA.FTZ R54, R53.reuse, R54, R92 ;  /* 0x0000003635367223 */ /* 0x040fe4000001005c */
[----:B------:R-:W-:Y:S01]  /*4260*/  FFMA.FTZ R58, R53, R58, R136 ;  /* 0x0000003a353a7223 */ /* 0x000fe20000010088 */
[----:B------:R-:W-:Y:S01]  /*4270*/  PRMT R53, RZ, 0x5410, R113 ;  /* 0x00005410ff357816 */ /* 0x000fe20000000071 */
[----:B------:R-:W-:Y:S02]  /*4280*/  FADD.FTZ R182, -R187, R57 ;  /* 0x00000039bbb67221 */ /* 0x000fe40000010100 */
[C---:B------:R-:W-:Y:S01]  /*4290*/  FMUL.FTZ R179, R193.reuse, R56 ;  /* 0x00000038c1b37220 */ /* 0x040fe20000410000 */
[----:B------:R-:W-:Y:S01]  /*42a0*/  PRMT R56, RZ, 0x5410, R21 ;  /* 0x00005410ff387816 */ /* 0x000fe20000000015 */
[----:B------:R-:W-:Y:S01]  /*42b0*/  FMUL.FTZ R57, R193, R62 ;  /* 0x0000003ec1397220 */ /* 0x000fe20000410000 */
[----:B------:R-:W-:Y:S01]  /*42c0*/  PRMT R62, RZ, 0x5410, R38 ;  /* 0x00005410ff3e7816 */ /* 0x000fe20000000026 */
[----:B------:R-:W-:-:S04]  /*42d0*/  @!P2 IMAD.WIDE R2, R166, R177, c[0x0][0x1a8] ;  /* 0x00006a00a602a625 */ /* 0x000fc800078e02b1 */
[C---:B------:R-:W-:Y:S01]  /*42e0*/  FADD.FTZ R87, -R187.reuse, R87 ;  /* 0x00000057bb577221 */ /* 0x040fe20000010100 */
[----:B------:R0:W-:Y:S01]  /*42f0*/  @!P2 STG.E [R2.64], R193 ;  /* 0x000000c10200a986 */ /* 0x0001e2000c101904 */
[C---:B------:R-:W-:Y:S02]  /*4300*/  FADD.FTZ R60, -R187.reuse, R60 ;  /* 0x0000003cbb3c7221 */ /* 0x040fe40000010100 */
[----:B------:R-:W-:Y:S02]  /*4310*/  FADD.FTZ R75, -R187, R75 ;  /* 0x0000004bbb4b7221 */ /* 0x000fe40000010100 */
[----:B------:R-:W-:Y:S02]  /*4320*/  FFMA.FTZ R53, R57, R53, R90 ;  /* 0x0000003539357223 */ /* 0x000fe4000001005a */
[C---:B------:R-:W-:Y:S02]  /*4330*/  FADD.FTZ R188, -R187.reuse, R61 ;  /* 0x0000003dbbbc7221 */ /* 0x040fe40000010100 */
[----:B------:R-:W-:-:S02]  /*4340*/  FADD.FTZ R64, -R187, R64 ;  /* 0x00000040bb407221 */ /* 0x000fc40000010100 */
[C---:B------:R-:W-:Y:S02]  /*4350*/  FADD.FTZ R66, -R187.reuse, R66 ;  /* 0x00000042bb427221 */ /* 0x040fe40000010100 */
[C---:B------:R-:W-:Y:S02]  /*4360*/  FADD.FTZ R67, -R187.reuse, R67 ;  /* 0x00000043bb437221 */ /* 0x040fe40000010100 */
[C---:B------:R-:W-:Y:S02]  /*4370*/  FADD.FTZ R70, -R187.reuse, R70 ;  /* 0x00000046bb467221 */ /* 0x040fe40000010100 */
[C---:B------:R-:W-:Y:S02]  /*4380*/  FADD.FTZ R52, -R187.reuse, R71 ;  /* 0x00000047bb347221 */ /* 0x040fe40000010100 */
        /* <DEDUP_REMOVED lines=11> */
[----:B------:R-:W-:Y:S02]  /*4440*/  FADD.FTZ R55, -R187, R55 ;  /* 0x00000037bb377221 */ /* 0x000fe40000010100 */
[----:B------:R-:W-:Y:S01]  /*4450*/  FFMA.FTZ R57, R57, R56, R134 ;  /* 0x0000003839397223 */ /* 0x000fe20000010086 */
[----:B------:R-:W-:Y:S01]  /*4460*/  PRMT R56, RZ, 0x5410, R20 ;  /* 0x00005410ff387816 */ /* 0x000fe20000000014 */
[C---:B------:R-:W-:Y:S01]  /*4470*/  FMUL.FTZ R187, R193.reuse, R87 ;  /* 0x00000057c1bb7220 */ /* 0x040fe20000410000 */
[----:B------:R-:W-:Y:S01]  /*4480*/  PRMT R87, RZ, 0x7610, R18 ;  /* 0x00007610ff577816 */ /* 0x000fe20000000012 */
[C---:B------:R-:W-:Y:S01]  /*4490*/  FMUL.FTZ R61, R193.reuse, R60 ;  /* 0x0000003cc13d7220 */ /* 0x040fe20000410000 */
[----:B------:R-:W-:Y:S01]  /*44a0*/  PRMT R60, RZ, 0x7610, R19 ;  /* 0x00007610ff3c7816 */ /* 0x000fe20000000013 */
[----:B0-----:R-:W-:-:S02]  /*44b0*/  FMUL.FTZ R2, R193, R75 ;  /* 0x0000004bc1027220 */ /* 0x001fc40000410000 */
[C---:B------:R-:W-:Y:S02]  /*44c0*/  FFMA.FTZ R220, R61.reuse, R220, R88 ;  /* 0x000000dc3ddc7223 */ /* 0x040fe40000010058 */
[----:B------:R-:W-:Y:S01]  /*44d0*/  FFMA.FTZ R56, R61, R56, R132 ;  /* 0x000000383d387223 */ /* 0x000fe20000010084 */
[----:B------:R-:W-:Y:S01]  /*44e0*/  PRMT R61, RZ, 0x5410, R37 ;  /* 0x00005410ff3d7816 */ /* 0x000fe20000000025 */
[C---:B------:R-:W-:Y:S02]  /*44f0*/  FMUL.FTZ R86, R193.reuse, R77 ;  /* 0x0000004dc1567220 */ /* 0x040fe40000410000 */
[C---:B------:R-:W-:Y:S02]  /*4500*/  FFMA.FTZ R211, R2.reuse, R211, R101 ;  /* 0x000000d302d37223 */ /* 0x040fe40000010065 */
[----:B------:R-:W-:Y:S01]  /*4510*/  FFMA.FTZ R87, R2, R87, R145 ;  /* 0x0000005702577223 */ /* 0x000fe20000010091 */
[----:B------:R-:W-:Y:S01]  /*4520*/  PRMT R2, RZ, 0x5410, R17 ;  /* 0x00005410ff027816 */ /* 0x000fe20000000011 */
[----:B------:R-:W-:-:S02]  /*4530*/  FMUL.FTZ R64, R193, R64 ;  /* 0x00000040c1407220 */ /* 0x000fc40000410000 */
[----:B------:R-:W-:Y:S02]  /*4540*/  FMUL.FTZ R65, R193, R72 ;  /* 0x00000048c1417220 */ /* 0x000fe40000410000 */
[----:B------:R-:W-:Y:S02]  /*4550*/  FFMA.FTZ R208, R86, R208, R103 ;  /* 0x000000d056d07223 */ /* 0x000fe40000010067 */
[C---:B------:R-:W-:Y:S02]  /*4560*/  FFMA.FTZ R218, R64.reuse, R218, R91 ;  /* 0x000000da40da7223 */ /* 0x040fe4000001005b */
[----:B------:R-:W-:Y:S01]  /*4570*/  FFMA.FTZ R212, R64, R212, R135 ;  /* 0x000000d440d47223 */ /* 0x000fe20000010087 */
[----:B------:R-:W-:Y:S01]  /*4580*/  PRMT R64, RZ, 0x5410, R16 ;  /* 0x00005410ff407816 */ /* 0x000fe20000000010 */
[----:B------:R-:W-:Y:S01]  /*4590*/  FFMA.FTZ R86, R86, R60, R147 ;  /* 0x0000003c56567223 */ /* 0x000fe20000010093 */
[----:B------:R-:W-:Y:S01]  /*45a0*/  PRMT R60, RZ, 0x5410, R36 ;  /* 0x00005410ff3c7816 */ /* 0x000fe20000000024 */
[C---:B------:R-:W-:Y:S01]  /*45b0*/  FFMA.FTZ R61, R65.reuse, R61, R98 ;  /* 0x0000003d413d7223 */ /* 0x040fe20000010062 */
[----:B------:R-:W-:Y:S01]  /*45c0*/  F2FP.BF16.PACK_AB R53, R218, R53 ;  /* 0x00000035da35723e */ /* 0x000fe200000010ff */
[----:B------:R-:W-:Y:S01]  /*45d0*/  FFMA.FTZ R65, R65, R2, R142 ;  /* 0x0000000241417223 */ /* 0x000fe2000001008e */
[----:B------:R-:W-:Y:S01]  /*45e0*/  PRMT R2, RZ, 0x7610, R17 ;  /* 0x00007610ff027816 */ /* 0x000fe20000000011 */
[----:B------:R-:W-:Y:S01]  /*45f0*/  FMUL.FTZ R71, R193, R70 ;  /* 0x00000046c1477220 */ /* 0x000fe20000410000 */
[----:B------:R-:W-:Y:S01]  /*4600*/  PRMT R70, RZ, 0x5410, R34 ;  /* 0x00005410ff467816 */ /* 0x000fe20000000022 */
[----:B------:R-:W-:Y:S01]  /*4610*/  FFMA.FTZ R210, R84, R210, R99 ;  /* 0x000000d254d27223 */ /* 0x000fe20000010063 */
[----:B------:R-:W-:Y:S01]  /*4620*/  F2FP.BF16.PACK_AB R57, R212, R57 ;  /* 0x00000039d439723e */ /* 0x000fe200000010ff */
[----:B------:R-:W-:-:S02]  /*4630*/  FFMA.FTZ R60, R71, R60, R96 ;  /* 0x0000003c473c7223 */ /* 0x000fc40000010060 */
[----:B------:R-:W-:Y:S01]  /*4640*/  FFMA.FTZ R64, R71, R64, R140 ;  /* 0x0000004047407223 */ /* 0x000fe2000001008c */
[----:B------:R-:W-:Y:S01]  /*4650*/  PRMT R71, RZ, 0x5410, R35 ;  /* 0x00005410ff477816 */ /* 0x000fe20000000023 */
[----:B------:R-:W-:Y:S01]  /*4660*/  FFMA.FTZ R84, R84, R2, R143 ;  /* 0x0000000254547223 */ /* 0x000fe2000001008f */
[----:B------:R-:W-:Y:S01]  /*4670*/  PRMT R2, RZ, 0x5410, R15 ;  /* 0x00005410ff027816 */ /* 0x000fe2000000000f */
[C---:B------:R-:W-:Y:S01]  /*4680*/  FMUL.FTZ R75, R193.reuse, R85 ;  /* 0x00000055c14b7220 */ /* 0x040fe20000410000 */
[----:B------:R-:W-:Y:S01]  /*4690*/  PRMT R85, RZ, 0x7610, R16 ;  /* 0x00007610ff557816 */ /* 0x000fe20000000010 */
[C---:B------:R-:W-:Y:S01]  /*46a0*/  FMUL.FTZ R66, R193.reuse, R66 ;  /* 0x00000042c1427220 */ /* 0x040fe20000410000 */
[----:B------:R-:W-:Y:S01]  /*46b0*/  F2FP.BF16.PACK_AB R65, R84, R65 ;  /* 0x000000415441723e */ /* 0x000fe200000010ff */
[----:B------:R-:W-:Y:S01]  /*46c0*/  FMUL.FTZ R68, R193, R52 ;  /* 0x00000034c1447220 */ /* 0x000fe20000410000 */
[----:B------:R-:W-:Y:S01]  /*46d0*/  LEA.HI.SX32 R84, R69, R0, 0x1d ;  /* 0x0000000045547211 */ /* 0x000fe200078feaff */
[C---:B------:R-:W-:Y:S01]  /*46e0*/  FMUL.FTZ R52, R193.reuse, R182 ;  /* 0x000000b6c1347220 */ /* 0x040fe20000410000 */
[----:B------:R-:W-:Y:S01]  /*46f0*/  F2FP.BF16.PACK_AB R61, R210, R61 ;  /* 0x0000003dd23d723e */ /* 0x000fe200000010ff */
[C---:B------:R-:W-:Y:S01]  /*4700*/  FMUL.FTZ R184, R193.reuse, R181 ;  /* 0x000000b5c1b87220 */ /* 0x040fe20000410000 */
[----:B------:R-:W-:Y:S01]  /*4710*/  IADD3 R84, R84, 0x20, RZ ;  /* 0x0000002054547810 */ /* 0x000fe20007ffe0ff */
[----:B------:R-:W-:-:S02]  /*4720*/  FMUL.FTZ R182, R193, R185 ;  /* 0x000000b9c1b67220 */ /* 0x000fc40000410000 */
[----:B------:R-:W-:Y:S02]  /*4730*/  FFMA.FTZ R71, R75, R71, R110 ;  /* 0x000000474b477223 */ /* 0x000fe4000001006e */
[C---:B------:R-:W-:Y:S02]  /*4740*/  FMUL.FTZ R77, R193.reuse, R180 ;  /* 0x000000b4c14d7220 */ /* 0x040fe40000410000 */
[C---:B------:R-:W-:Y:S01]  /*4750*/  FMUL.FTZ R181, R193.reuse, R59 ;  /* 0x0000003bc1b57220 */ /* 0x040fe20000410000 */
[----:B------:R-:W-:Y:S01]  /*4760*/  PRMT R59, RZ, 0x5410, R23 ;  /* 0x00005410ff3b7816 */ /* 0x000fe20000000017 */
[----:B------:R-:W-:Y:S01]  /*4770*/  FMUL.FTZ R185, R193, R55 ;  /* 0x00000037c1b97220 */ /* 0x000fe20000410000 */
[----:B------:R-:W-:Y:S01]  /*4780*/  PRMT R55, RZ, 0x5410, R115 ;  /* 0x00005410ff377816 */ /* 0x000fe20000000073 */
[C---:B------:R-:W-:Y:S02]  /*4790*/  FFMA.FTZ R219, R66.reuse, R219, R93 ;  /* 0x000000db42db7223 */ /* 0x040fe4000001005d */
[----:B------:R-:W-:Y:S01]  /*47a0*/  FFMA.FTZ R217, R66, R217, R137 ;  /* 0x000000d942d97223 */ /* 0x000fe20000010089 */
[----:B------:R-:W-:Y:S01]  /*47b0*/  PRMT R66, RZ, 0x5410, R18 ;  /* 0x00005410ff427816 */ /* 0x000fe20000000012 */
[----:B------:R-:W-:Y:S01]  /*47c0*/  FFMA.FTZ R75, R75, R2, R154 ;  /* 0x000000024b4b7223 */ /* 0x000fe2000001009a */
[----:B------:R-:W-:Y:S01]  /*47d0*/  PRMT R2, RZ, 0x7610, R35 ;  /* 0x00007610ff027816 */ /* 0x000fe20000000023 */
[----:B------:R-:W-:Y:S01]  /*47e0*/  FMUL.FTZ R180, R193, R192 ;  /* 0x000000c0c1b47220 */ /* 0x000fe20000410000 */
[----:B------:R-:W-:Y:S01]  /*47f0*/  PRMT R192, RZ, 0x5410, R8 ;  /* 0x00005410ffc07816 */ /* 0x000fe20000000008 */
[C---:B------:R-:W-:Y:S01]  /*4800*/  FFMA.FTZ R215, R68.reuse, R215, R97 ;  /* 0x000000d744d77223 */ /* 0x040fe20000010061 */
[----:B------:R-:W-:Y:S01]  /*4810*/  F2FP.BF16.PACK_AB R54, R219, R54 ;  /* 0x00000036db36723e */ /* 0x000fe200000010ff */
[----:B------:R-:W-:Y:S01]  /*4820*/  FFMA.FTZ R85, R68, R85, R141 ;  /* 0x0000005544557223 */ /* 0x000fe2000001008d */
[----:B------:R-:W-:Y:S01]  /*4830*/  PRMT R68, RZ, 0x7610, R15 ;  /* 0x00007610ff447816 */ /* 0x000fe2000000000f */
[C---:B------:R-:W-:Y:S01]  /*4840*/  FFMA.FTZ R202, R76.reuse, R202, R119 ;  /* 0x000000ca4cca7223 */ /* 0x040fe20000010077 */
[----:B------:R-:W-:Y:S01]  /*4850*/  F2FP.BF16.PACK_AB R58, R217, R58 ;  /* 0x0000003ad93a723e */ /* 0x000fe200000010ff */
[----:B------:R-:W-:Y:S01]  /*4860*/  FFMA.FTZ R197, R76, R197, R159 ;  /* 0x000000c54cc57223 */ /* 0x000fe2000001009f */
[----:B------:R-:W-:Y:S01]  /*4870*/  PRMT R76, RZ, 0x5410, R28 ;  /* 0x00005410ff4c7816 */ /* 0x000fe2000000001c */
[----:B------:R-:W-:Y:S01]  /*4880*/  FMUL.FTZ R67, R193, R67 ;  /* 0x00000043c1437220 */ /* 0x000fe20000410000 */
[----:B------:R-:W-:Y:S01]  /*4890*/  F2FP.BF16.PACK_AB R60, R215, R60 ;  /* 0x0000003cd73c723e */ /* 0x000fe200000010ff */
[C---:B------:R-:W-:Y:S01]  /*48a0*/  FMUL.FTZ R81, R193.reuse, R74 ;  /* 0x0000004ac1517220 */ /* 0x040fe20000410000 */
[----:B------:R-:W-:Y:S01]  /*48b0*/  PRMT R74, RZ, 0x5410, R14 ;  /* 0x00005410ff4a7816 */ /* 0x000fe2000000000e */
[----:B------:R-:W-:Y:S01]  /*48c0*/  FMUL.FTZ R206, R193, R206 ;  /* 0x000000cec1ce7220 */ /* 0x000fe20000410000 */
[----:B------:R-:W-:Y:S01]  /*48d0*/  F2FP.BF16.PACK_AB R64, R85, R64 ;  /* 0x000000405540723e */ /* 0x000fe200000010ff */
[----:B------:R-:W-:-:S02]  /*48e0*/  FMUL.FTZ R176, R193, R176 ;  /* 0x000000b0c1b07220 */ /* 0x000fc40000410000 */
[----:B------:R-:W-:Y:S01]  /*48f0*/  FMUL.FTZ R186, R193, R63 ;  /* 0x0000003fc1ba7220 */ /* 0x000fe20000410000 */
[----:B------:R-:W-:Y:S01]  /*4900*/  PRMT R63, RZ, 0x5410, R39 ;  /* 0x00005410ff3f7816 */ /* 0x000fe20000000027 */
[C---:B------:R-:W-:Y:S02]  /*4910*/  FFMA.FTZ R55, R67.reuse, R55, R94 ;  /* 0x0000003743377223 */ /* 0x040fe4000001005e */
[----:B------:R-:W-:Y:S01]  /*4920*/  FFMA.FTZ R59, R67, R59, R138 ;  /* 0x0000003b433b7223 */ /* 0x000fe2000001008a */
        /* <DEDUP_REMOVED lines=9> */
[----:B------:R-:W-:Y:S01]  /*49c0*/  FFMA.FTZ R200, R78, R200, R123 ;  /* 0x000000c84ec87223 */ /* 0x000fe2000001007b */
[----:B------:R-:W-:Y:S01]  /*49d0*/  F2FP.BF16.PACK_AB R71, R2, R71 ;  /* 0x000000470247723e */ /* 0x000fe200000010ff */
        /* <DEDUP_REMOVED lines=19> */
[----:B------:R-:W-:Y:S01]  /*4b10*/  F2FP.BF16.PACK_AB R67, R86, R67 ;  /* 0x000000435643723e */ /* 0x000fe200000010ff */
[----:B------:R-:W-:Y:S01]  /*4b20*/  FFMA.FTZ R199, R184, R199, R161 ;  /* 0x000000c7b8c77223 */ /* 0x000fe200000100a1 */
[----:B------:R-:W-:Y:S01]  /*4b30*/  F2FP.BF16.PACK_AB R76, R205, R76 ;  /* 0x0000004ccd4c723e */ /* 0x000fe200000010ff */
[----:B------:R-:W-:-:S02]  /*4b40*/  FFMA.FTZ R70, R3, R70, R108 ;  /* 0x0000004603467223 */ /* 0x000fc4000001006c */
[----:B------:R-:W-:Y:S01]  /*4b50*/  FFMA.FTZ R74, R3, R74, R152 ;  /* 0x0000004a034a7223 */ /* 0x000fe20000010098 */
[----:B------:R-:W-:Y:S01]  /*4b60*/  PRMT R3, RZ, 0x7610, R34 ;  /* 0x00007610ff037816 */ /* 0x000fe20000000022 */
[----:B------:R-:W-:Y:S01]  /*4b70*/  FFMA.FTZ R73, R73, R68, R150 ;  /* 0x0000004449497223 */ /* 0x000fe20000010096 */
[----:B------:R-:W-:Y:S01]  /*4b80*/  PRMT R68, RZ, 0x7610, R13 ;  /* 0x00007610ff447816 */ /* 0x000fe2000000000d */
[C---:B------:R-:W-:Y:S02]  /*4b90*/  FFMA.FTZ R78, R77.reuse, R78, R120 ;  /* 0x0000004e4d4e7223 */ /* 0x040fe40000010078 */
[----:B------:R-:W-:Y:S01]  /*4ba0*/  FFMA.FTZ R196, R77, R196, R160 ;  /* 0x000000c44dc47223 */ /* 0x000fe200000100a0 */
[----:B------:R-:W-:Y:S01]  /*4bb0*/  PRMT R77, RZ, 0x5410, R29 ;  /* 0x00005410ff4d7816 */ /* 0x000fe2000000001d */
[----:B------:R-:W-:Y:S01]  /*4bc0*/  FFMA.FTZ R184, R182, R187, R130 ;  /* 0x000000bbb6b87223 */ /* 0x000fe20000010082 */
[----:B------:R-:W-:Y:S01]  /*4bd0*/  F2FP.BF16.PACK_AB R78, R203, R78 ;  /* 0x0000004ecb4e723e */ /* 0x000fe200000010ff */
[----:B------:R-:W-:-:S02]  /*4be0*/  FMUL.FTZ R204, R193, R204 ;  /* 0x000000ccc1cc7220 */ /* 0x000fc40000410000 */
[----:B------:R-:W-:Y:S01]  /*4bf0*/  FFMA.FTZ R182, R182, R176, R171 ;  /* 0x000000b0b6b67223 */ /* 0x000fe200000100ab */
[----:B------:R-:W-:Y:S01]  /*4c00*/  PRMT R176, RZ, 0x7610, R27 ;  /* 0x00007610ffb07816 */ /* 0x000fe2000000001b */
[----:B------:R-:W-:Y:S01]  /*4c10*/  FMUL.FTZ R72, R193, R190 ;  /* 0x000000bec1487220 */ /* 0x000fe20000410000 */
[----:B------:R-:W-:Y:S01]  /*4c20*/  PRMT R190, RZ, 0x7610, R5 ;  /* 0x00007610ffbe7816 */ /* 0x000fe20000000005 */
[----:B------:R-:W-:Y:S02]  /*4c30*/  FFMA.FTZ R82, R204, R82, R107 ;  /* 0x00000052cc527223 */ /* 0x000fe4000001006b */
[C---:B------:R-:W-:Y:S02]  /*4c40*/  FFMA.FTZ R83, R186.reuse, R83, R105 ;  /* 0x00000053ba537223 */ /* 0x040fe40000010069 */
[----:B------:R-:W-:Y:S01]  /*4c50*/  FFMA.FTZ R207, R186, R207, R149 ;  /* 0x000000cfbacf7223 */ /* 0x000fe20000010095 */
[----:B------:R-:W-:Y:S01]  /*4c60*/  PRMT R186, RZ, 0x7610, R7 ;  /* 0x00007610ffba7816 */ /* 0x000fe20000000007 */
[----:B------:R-:W-:Y:S01]  /*4c70*/  FFMA.FTZ R3, R72, R3, R109 ;  /* 0x0000000348037223 */ /* 0x000fe2000001006d */
[----:B------:R-:W-:Y:S01]  /*4c80*/  F2FP.BF16.PACK_AB R69, R82, R81 ;  /* 0x000000515245723e */ /* 0x000fe200000010ff */
[----:B------:R-:W-:Y:S01]  /*4c90*/  FFMA.FTZ R209, R72, R209, R153 ;  /* 0x000000d148d17223 */ /* 0x000fe20000010099 */
[----:B------:R-:W-:Y:S01]  /*4ca0*/  PRMT R72, RZ, 0x5410, R12 ;  /* 0x00005410ff487816 */ /* 0x000fe2000000000c */
[----:B------:R-:W-:Y:S01]  /*4cb0*/  FFMA.FTZ R204, R204, R68, R151 ;  /* 0x00000044cccc7223 */ /* 0x000fe20000010097 */
[----:B------:R-:W-:Y:S01]  /*4cc0*/  PRMT R68, RZ, 0x5410, R32 ;  /* 0x00005410ff447816 */ /* 0x000fe20000000020 */
[----:B------:R-:W-:Y:S01]  /*4cd0*/  FFMA.FTZ R77, R189, R77, R118 ;  /* 0x0000004dbd4d7223 */ /* 0x000fe20000010076 */
[----:B------:R-:W-:Y:S01]  /*4ce0*/  F2FP.BF16.PACK_AB R70, R3, R70 ;  /* 0x000000460346723e */ /* 0x000fe200000010ff */
[----:B------:R-:W-:Y:S01]  /*4cf0*/  FFMA.FTZ R194, R189, R194, R158 ;  /* 0x000000c2bdc27223 */ /* 0x000fe2000001009e */
[----:B------:R-:W-:Y:S01]  /*4d00*/  PRMT R189, RZ, 0x5410, R26 ;  /* 0x00005410ffbd7816 */ /* 0x000fe2000000001a */
[C---:B------:R-:W-:Y:S01]  /*4d10*/  FFMA.FTZ R187, R185.reuse, R176, R131 ;  /* 0x000000b0b9bb7223 */ /* 0x040fe20000010083 */
[----:B------:R-:W-:Y:S01]  /*4d20*/  PRMT R176, RZ, 0x5410, R6 ;  /* 0x00005410ffb07816 */ /* 0x000fe20000000006 */
[----:B------:R-:W-:Y:S01]  /*4d30*/  FFMA.FTZ R185, R185, R186, R172 ;  /* 0x000000bab9b97223 */ /* 0x000fe200000100ac */
[----:B------:R-:W-:Y:S01]  /*4d40*/  F2FP.BF16.PACK_AB R74, R209, R74 ;  /* 0x0000004ad14a723e */ /* 0x000fe200000010ff */
[C---:B------:R-:W-:Y:S01]  /*4d50*/  FFMA.FTZ R68, R79.reuse, R68, R104 ;  /* 0x000000444f447223 */ /* 0x040fe20000010068 */
[----:B------:R-:W-:Y:S01]  /*4d60*/  F2FP.BF16.PACK_AB R73, R204, R73 ;  /* 0x00000049cc49723e */ /* 0x000fe200000010ff */
[----:B------:R-:W-:Y:S01]  /*4d70*/  FFMA.FTZ R72, R79, R72, R148 ;  /* 0x000000484f487223 */ /* 0x000fe20000010094 */
[----:B------:R-:W-:Y:S01]  /*4d80*/  PRMT R79, RZ, 0x5410, R31 ;  /* 0x00005410ff4f7816 */ /* 0x000fe2000000001f */
[C---:B------:R-:W-:Y:S01]  /*4d90*/  FFMA.FTZ R186, R180.reuse, R189, R128 ;  /* 0x000000bdb4ba7223 */ /* 0x040fe20000010080 */
[----:B------:R-:W-:Y:S01]  /*4da0*/  F2FP.BF16.PACK_AB R68, R83, R68 ;  /* 0x000000445344723e */ /* 0x000fe200000010ff */
[----:B------:R-:W-:Y:S01]  /*4db0*/  FMUL.FTZ R188, R193, R188 ;  /* 0x000000bcc1bc7220 */ /* 0x000fe20000410000 */
[----:B------:R-:W-:Y:S01]  /*4dc0*/  F2FP.BF16.PACK_AB R72, R207, R72 ;  /* 0x00000048cf48723e */ /* 0x000fe200000010ff */
[----:B------:R-:W-:Y:S01]  /*4dd0*/  FFMA.FTZ R180, R180, R176, R169 ;  /* 0x000000b0b4b47223 */ /* 0x000fe200000100a9 */
[----:B------:R-:W-:Y:S01]  /*4de0*/  PRMT R176, RZ, 0x7610, R26 ;  /* 0x00007610ffb07816 */ /* 0x000fe2000000001a */
[----:B------:R-:W-:Y:S01]  /*4df0*/  FMUL.FTZ R191, R193, R191 ;  /* 0x000000bfc1bf7220 */ /* 0x000fe20000410000 */
[----:B------:R-:W-:Y:S01]  /*4e00*/  PRMT R193, RZ, 0x7610, R24 ;  /* 0x00007610ffc17816 */ /* 0x000fe20000000018 */
[----:B------:R-:W-:Y:S01]  /*4e10*/  FFMA.FTZ R221, R188, R221, R89 ;  /* 0x000000ddbcdd7223 */ /* 0x000fe20000010059 */
[----:B------:R-:W-:Y:S01]  /*4e20*/  F2FP.BF16.PACK_AB R77, R202, R77 ;  /* 0x0000004dca4d723e */ /* 0x000fe200000010ff */
[----:B------:R-:W-:Y:S01]  /*4e30*/  FFMA.FTZ R213, R188, R213, R133 ;  /* 0x000000d5bcd57223 */ /* 0x000fe20000010085 */
[----:B------:R-:W-:Y:S01]  /*4e40*/  PRMT R188, RZ, 0x7610, R6 ;  /* 0x00007610ffbc7816 */ /* 0x000fe20000000006 */
[----:B------:R-:W-:-:S02]  /*4e50*/  FFMA.FTZ R79, R191, R79, R122 ;  /* 0x0000004fbf4f7223 */ /* 0x000fc4000001007a */
[----:B------:R-:W-:Y:S01]  /*4e60*/  FFMA.FTZ R198, R191, R198, R162 ;  /* 0x000000c6bfc67223 */ /* 0x000fe200000100a2 */
[----:B------:R-:W-:Y:S01]  /*4e70*/  PRMT R191, RZ, 0x5410, R25 ;  /* 0x00005410ffbf7816 */ /* 0x000fe20000000019 */
[C---:B------:R-:W-:Y:S01]  /*4e80*/  FFMA.FTZ R189, R183.reuse, R176, R129 ;  /* 0x000000b0b7bd7223 */ /* 0x040fe20000010081 */
[----:B------:R-:W-:Y:S01]  /*4e90*/  PRMT R176, RZ, 0x5410, R5 ;  /* 0x00005410ffb07816 */ /* 0x000fe20000000005 */
[----:B------:R-:W-:Y:S01]  /*4ea0*/  FFMA.FTZ R183, R183, R188, R170 ;  /* 0x000000bcb7b77223 */ /* 0x000fe200000100aa */
[----:B------:R-:W-:Y:S01]  /*4eb0*/  F2FP.BF16.PACK_AB R56, R213, R56 ;  /* 0x00000038d538723e */ /* 0x000fe200000010ff */
[----:B------:R-:W-:Y:S01]  /*4ec0*/  FFMA.FTZ R188, R178, R191, R126 ;  /* 0x000000bfb2bc7223 */ /* 0x000fe2000001007e */
[----:B------:R-:W-:Y:S01]  /*4ed0*/  F2FP.BF16.PACK_AB R79, R200, R79 ;  /* 0x0000004fc84f723e */ /* 0x000fe200000010ff */
[----:B------:R-:W-:Y:S01]  /*4ee0*/  FFMA.FTZ R178, R178, R176, R167 ;  /* 0x000000b0b2b27223 */ /* 0x000fe200000100a7 */
[----:B------:R-:W-:Y:S01]  /*4ef0*/  PRMT R176, RZ, 0x7610, R25 ;  /* 0x00007610ffb07816 */ /* 0x000fe20000000019 */
[----:B------:R-:W-:-:S02]  /*4f00*/  IMAD.MOV.U32 R211, RZ, RZ, 0x10 ;  /* 0x00000010ffd37424 */ /* 0x000fc400078e00ff */
[----:B------:R-:W-:Y:S02]  /*4f10*/  FFMA.FTZ R193, R52, R193, R125 ;  /* 0x000000c134c17223 */ /* 0x000fe4000001007d */
[C---:B------:R-:W-:Y:S01]  /*4f20*/  FFMA.FTZ R191, R181.reuse, R176, R127 ;  /* 0x000000b0b5bf7223 */ /* 0x040fe2000001007f */
[----:B------:R-:W-:Y:S01]  /*4f30*/  PRMT R176, RZ, 0x5410, R4 ;  /* 0x00005410ffb07816 */ /* 0x000fe20000000004 */
[----:B------:R-:W-:Y:S01]  /*4f40*/  FFMA.FTZ R181, R181, R190, R168 ;  /* 0x000000beb5b57223 */ /* 0x000fe200000100a8 */
[----:B------:R-:W-:Y:S01]  /*4f50*/  PRMT R190, RZ, 0x5410, R24 ;  /* 0x00005410ffbe7816 */ /* 0x000fe20000000018 */
[----:B------:R-:W-:-:S04]  /*4f60*/  IMAD.WIDE.U32 R2, R80, R211, c[0x0][0x208] ;  /* 0x0000820050027625 */ /* 0x000fc800078e00d3 */
[C---:B------:R-:W-:Y:S02]  /*4f70*/  FFMA.FTZ R190, R179.reuse, R190, R124 ;  /* 0x000000beb3be7223 */ /* 0x040fe4000001007c */
[----:B------:R-:W-:Y:S01]  /*4f80*/  FFMA.FTZ R176, R179, R176, R164 ;  /* 0x000000b0b3b07223 */ /* 0x000fe200000100a4 */
[----:B------:R-:W-:Y:S01]  /*4f90*/  PRMT R179, RZ, 0x7610, R4 ;  /* 0x00007610ffb37816 */ /* 0x000fe20000000004 */
[----:B------:R-:W-:-:S04]  /*4fa0*/  IMAD.WIDE.U32 R80, R80, R211, c[0x0][0x210] ;  /* 0x0000840050507625 */ /* 0x000fc800078e00d3 */
[----:B------:R-:W-:Y:S01]  /*4fb0*/  FFMA.FTZ R179, R52, R179, R165 ;  /* 0x000000b334b37223 */ /* 0x000fe200000100a5 */
[----:B------:R-:W-:Y:S01]  /*4fc0*/  F2FP.BF16.PACK_AB R52, R221, R220 ;  /* 0x000000dcdd34723e */ /* 0x000fe200000010ff */
[----:B------:R-:W-:-:S04]  /*4fd0*/  IMAD.WIDE.U32 R82, R84, R211, c[0x0][0x208] ;  /* 0x0000820054527625 */ /* 0x000fc800078e00d3 */
[-C--:B------:R-:W-:Y:S01]  /*4fe0*/  IMAD.WIDE.U32 R84, R84, R211.reuse, c[0x0][0x210] ;  /* 0x0000840054547625 */ /* 0x080fe200078e00d3 */
[----:B------:R0:W-:Y:S03]  /*4ff0*/  STG.E.128 [R2.64], R52 ;  /* 0x0000003402007986 */ /* 0x0001e6000c101d04 */
[----:B------:R-:W-:Y:S01]  /*5000*/  IMAD.WIDE.U32 R86, R173, R211, c[0x0][0x208] ;  /* 0x00008200ad567625 */ /* 0x000fe200078e00d3 */
[----:B------:R1:W-:Y:S03]  /*5010*/  STG.E.128 [R80.64], R56 ;  /* 0x0000003850007986 */ /* 0x0003e6000c101d04 */
[----:B------:R-:W-:Y:S01]  /*5020*/  IMAD R166, R177, c[0x0][0x160], R166 ;  /* 0x00005800b1a67a24 */ /* 0x000fe200078e02a6 */
[----:B------:R-:W-:Y:S04]  /*5030*/  STG.E.128 [R82.64], R60 ;  /* 0x0000003c52007986 */ /* 0x000fe8000c101d04 */
[----:B------:R2:W-:Y:S01]  /*5040*/  STG.E.128 [R84.64], R64 ;  /* 0x0000004054007986 */ /* 0x0005e2000c101d04 */
[----:B------:R-:W-:-:S03]  /*5050*/  ISETP.GE.AND P1, PT, R166, c[0x0][0x164], PT ;  /* 0x00005900a6007a0c */ /* 0x000fc60003f26270 */
[----:B------:R3:W-:Y:S01]  /*5060*/  STG.E.128 [R86.64], R68 ;  /* 0x0000004456007986 */ /* 0x0007e2000c101d04 */
[----:B0-----:R-:W-:Y:S01]  /*5070*/  IMAD.WIDE.U32 R2, R174, R211, c[0x0][0x208] ;  /* 0x00008200ae027625 */ /* 0x001fe200078e00d3 */
[----:B------:R-:W-:Y:S02]  /*5080*/  F2FP.BF16.PACK_AB R55, R201, R198 ;  /* 0x000000c6c937723e */ /* 0x000fe400000010ff */
[----:B------:R-:W-:Y:S02]  /*5090*/  F2FP.BF16.PACK_AB R54, R199, R196 ;  /* 0x000000c4c736723e */ /* 0x000fe400000010ff */
[----:B------:R-:W-:Y:S02]  /*50a0*/  F2FP.BF16.PACK_AB R53, R197, R194 ;  /* 0x000000c2c535723e */ /* 0x000fe400000010ff */
[----:B------:R-:W-:Y:S02]  /*50b0*/  F2FP.BF16.PACK_AB R52, R195, R192 ;  /* 0x000000c0c334723e */ /* 0x000fe400000010ff */
[----:B-1----:R-:W-:-:S02]  /*50c0*/  F2FP.BF16.PACK_AB R56, R193, R190 ;  /* 0x000000bec138723e */ /* 0x002fc400000010ff */
[----:B------:R-:W-:Y:S01]  /*50d0*/  F2FP.BF16.PACK_AB R57, R191, R188 ;  /* 0x000000bcbf39723e */ /* 0x000fe200000010ff */
[-C--:B--2---:R-:W-:Y:S01]  /*50e0*/  IMAD.WIDE.U32 R64, R173, R211.reuse, c[0x0][0x210] ;  /* 0x00008400ad407625 */ /* 0x084fe200078e00d3 */
[----:B------:R-:W-:Y:S02]  /*50f0*/  F2FP.BF16.PACK_AB R58, R189, R186 ;  /* 0x000000babd3a723e */ /* 0x000fe400000010ff */
[----:B------:R-:W-:Y:S01]  /*5100*/  F2FP.BF16.PACK_AB R59, R187, R184 ;  /* 0x000000b8bb3b723e */ /* 0x000fe200000010ff */
[-C--:B------:R-:W-:Y:S01]  /*5110*/  IMAD.WIDE.U32 R66, R174, R211.reuse, c[0x0][0x210] ;  /* 0x00008400ae427625 */ /* 0x080fe200078e00d3 */
[----:B------:R-:W-:Y:S01]  /*5120*/  F2FP.BF16.PACK_AB R63, R185, R182 ;  /* 0x000000b6b93f723e */ /* 0x000fe200000010ff */
[----:B------:R0:W-:Y:S01]  /*5130*/  STG.E.128 [R64.64], R72 ;  /* 0x0000004840007986 */ /* 0x0001e2000c101d04 */
[----:B------:R-:W-:Y:S01]  /*5140*/  F2FP.BF16.PACK_AB R62, R183, R180 ;  /* 0x000000b4b73e723e */ /* 0x000fe200000010ff */
[-C--:B---3--:R-:W-:Y:S01]  /*5150*/  IMAD.WIDE.U32 R68, R175, R211.reuse, c[0x0][0x208] ;  /* 0x00008200af447625 */ /* 0x088fe200078e00d3 */
[----:B------:R-:W-:Y:S01]  /*5160*/  F2FP.BF16.PACK_AB R61, R181, R178 ;  /* 0x000000b2b53d723e */ /* 0x000fe200000010ff */
[----:B------:R0:W-:Y:S01]  /*5170*/  STG.E.128 [R2.64], R76 ;  /* 0x0000004c02007986 */ /* 0x0001e2000c101d04 */
[----:B------:R-:W-:Y:S01]  /*5180*/  F2FP.BF16.PACK_AB R60, R179, R176 ;  /* 0x000000b0b33c723e */ /* 0x000fe200000010ff */
[----:B------:R-:W-:-:S02]  /*5190*/  IMAD.WIDE.U32 R70, R175, R211, c[0x0][0x210] ;  /* 0x00008400af467625 */ /* 0x000fc400078e00d3 */
[----:B------:R0:W-:Y:S04]  /*51a0*/  STG.E.128 [R66.64], R52 ;  /* 0x0000003442007986 */ /* 0x0001e8000c101d04 */
[----:B------:R0:W-:Y:S04]  /*51b0*/  STG.E.128 [R68.64], R56 ;  /* 0x0000003844007986 */ /* 0x0001e8000c101d04 */
[----:B------:R0:W-:Y:S02]  /*51c0*/  STG.E.128 [R70.64], R60 ;  /* 0x0000003c46007986 */ /* 0x0001e4000c101d04 */
[----:B0----5:R-:W-:Y:S01]  /*51d0*/  @P1 CALL.REL.NOINC `(.L_x_359) ;  /* 0x0000001000001944 */ /* 0x021fe20003c00000 */
[----:B------:R-:W-:Y:S05]  /*51e0*/  BRA `(.L_x_360) ;  /* 0xffffb76000007947 */ /* 0x000fea000383ffff */
.L_x_359:
[----:B------:R-:W-:Y:S05]  /*51f0*/  EXIT ;  /* 0x000000000000794d */ /* 0x000fea0003800000 */
.L_x_357:
[----:B0-----:R-:W-:Y:S01]  /*5200*/  HFMA2.MMA R186, -RZ, RZ, 0, 5.9604644775390625e-08 ;  /* 0x00000001ffba7435 */ /* 0x001fe200000001ff */
[----:B------:R-:W-:Y:S01]  /*5210*/  IMAD.MOV.U32 R52, RZ, RZ, 0x1f ;  /* 0x0000001fff347424 */ /* 0x000fe200078e00ff */
[----:B------:R-:W-:Y:S01]  /*5220*/  MOV R2, 0x5250 ;  /* 0x0000525000027802 */ /* 0x000fe20000000f00 */
[----:B------:R-:W-:-:S03]  /*5230*/  IMAD.MOV.U32 R53, RZ, RZ, -0x1 ;  /* 0xffffffffff357424 */ /* 0x000fc600078e00ff */
[----:B-----5:R-:W-:Y:S05]  /*5240*/  CALL.REL.NOINC `($__internal_1_$__cuda_sm70_shflsync_bfly_p) ;  /* 0x0000089000007944 */ /* 0x020fea0003c00000 */
[----:B-1----:R-:W-:Y:S01]  /*5250*/  IMAD.MOV.U32 R2, RZ, RZ, R186 ;  /* 0x000000ffff027224 */ /* 0x002fe200078e00ba */
[----:B0-----:R-:W-:Y:S05]  /*5260*/  BRA `(.L_x_361) ;  /* 0xffffe50000007947 */ /* 0x001fea000383ffff */
.L_x_358:
[----:B------:R-:W-:Y:S01]  /*5270*/  IMAD.MOV.U32 R186, RZ, RZ, 0x2 ;  /* 0x00000002ffba7424 */ /* 0x000fe200078e00ff */
[----:B------:R-:W-:Y:S01]  /*5280*/  MOV R52, 0x1f ;  /* 0x0000001f00347802 */ /* 0x000fe20000000f00 */
[----:B------:R-:W-:Y:S01]  /*5290*/  IMAD.MOV.U32 R53, RZ, RZ, -0x1 ;  /* 0xffffffffff357424 */ /* 0x000fe200078e00ff */
[----:B------:R-:W-:-:S02]  /*52a0*/  MOV R2, 0x52c0 ;  /* 0x000052c000027802 */ /* 0x000fc40000000f00 */
[----:B-----5:R-:W-:Y:S05]  /*52b0*/  CALL.REL.NOINC `($__internal_1_$__cuda_sm70_shflsync_bfly_p) ;  /* 0x0000082000007944 */ /* 0x020fea0003c00000 */
[----:B01----:R-:W-:Y:S01]  /*52c0*/  FADD.FTZ R69, R69, R186 ;  /* 0x000000ba45457221 */ /* 0x003fe20000010000 */
[----:B------:R-:W-:Y:S01]  /*52d0*/  MOV R53, 0xffffffff ;  /* 0xffffffff00357802 */ /* 0x000fe20000000f00 */
[----:B------:R-:W-:Y:S01]  /*52e0*/  IMAD.MOV.U32 R186, RZ, RZ, 0x4 ;  /* 0x00000004ffba7424 */ /* 0x000fe200078e00ff */
[----:B------:R-:W-:Y:S01]  /*52f0*/  MOV R2, 0x5320 ;  /* 0x0000532000027802 */ /* 0x000fe20000000f00 */
[----:B------:R-:W-:-:S02]  /*5300*/  IMAD.MOV.U32 R52, RZ, RZ, 0x1f ;  /* 0x0000001fff347424 */ /* 0x000fc400078e00ff */
[----:B------:R-:W-:Y:S05]  /*5310*/  CALL.REL.NOINC `($__internal_1_$__cuda_sm70_shflsync_bfly_p) ;  /* 0x000007c000007944 */ /* 0x000fea0003c00000 */
[----:B01----:R-:W-:Y:S01]  /*5320*/  FADD.FTZ R69, R69, R186 ;  /* 0x000000ba45457221 */ /* 0x003fe20000010000 */
[----:B------:R-:W-:Y:S01]  /*5330*/  MOV R2, 0x5380 ;  /* 0x0000538000027802 */ /* 0x000fe20000000f00 */
[----:B------:R-:W-:-:S02]  /*5340*/  IMAD.MOV.U32 R186, RZ, RZ, 0x8 ;  /* 0x00000008ffba7424 */ /* 0x000fc400078e00ff */
[----:B------:R-:W-:Y:S02]  /*5350*/  IMAD.MOV.U32 R52, RZ, RZ, 0x1f ;  /* 0x0000001fff347424 */ /* 0x000fe400078e00ff */
[----:B------:R-:W-:Y:S02]  /*5360*/  IMAD.MOV.U32 R53, RZ, RZ, -0x1 ;  /* 0xffffffffff357424 */ /* 0x000fe400078e00ff */
[----:B------:R-:W-:Y:S05]  /*5370*/  CALL.REL.NOINC `($__internal_1_$__cuda_sm70_shflsync_bfly_p) ;  /* 0x0000076000007944 */ /* 0x000fea0003c00000 */
[----:B01----:R-:W-:Y:S01]  /*5380*/  FADD.FTZ R69, R69, R186 ;  /* 0x000000ba45457221 */ /* 0x003fe20000010000 */
[----:B------:R-:W-:Y:S01]  /*5390*/  HFMA2.MMA R186, -RZ, RZ, 0, 9.5367431640625e-07 ;  /* 0x00000010ffba7435 */ /* 0x000fe200000001ff */
[----:B------:R-:W-:Y:S01]  /*53a0*/  IMAD.MOV.U32 R52, RZ, RZ, 0x1f ;  /* 0x0000001fff347424 */ /* 0x000fe200078e00ff */
[----:B------:R-:W-:Y:S01]  /*53b0*/  MOV R2, 0x53e0 ;  /* 0x000053e000027802 */ /* 0x000fe20000000f00 */
[----:B------:R-:W-:-:S03]  /*53c0*/  IMAD.MOV.U32 R53, RZ, RZ, -0x1 ;  /* 0xffffffffff357424 */ /* 0x000fc600078e00ff */
[----:B------:R-:W-:Y:S05]  /*53d0*/  CALL.REL.NOINC `($__internal_1_$__cuda_sm70_shflsync_bfly_p) ;  /* 0x0000070000007944 */ /* 0x000fea0003c00000 */
[----:B-1----:R-:W-:Y:S01]  /*53e0*/  FADD.FTZ R63, R69, R186 ;  /* 0x000000ba453f7221 */ /* 0x002fe20000010000 */
[----:B0-----:R-:W-:Y:S01]  /*53f0*/  MOV R52, 0x1f ;  /* 0x0000001f00347802 */ /* 0x001fe20000000f00 */
[----:B------:R-:W-:Y:S02]  /*5400*/  IMAD.MOV.U32 R186, RZ, RZ, 0x1 ;  /* 0x00000001ffba7424 */ /* 0x000fe400078e00ff */
[----:B------:R-:W-:-:S04]  /*5410*/  FMUL.FTZ R63, R63, c[0x0][0x1e0] ;  /* 0x000078003f3f7a20 */ /* 0x000fc80000410000 */
[C---:B------:R-:W-:Y:S02]  /*5420*/  FADD.FTZ R2, -R63.reuse, R60 ;  /* 0x0000003c3f027221 */ /* 0x040fe40000010100 */
[C---:B------:R-:W-:Y:S02]  /*5430*/  FADD.FTZ R3, -R63.reuse, R61 ;  /* 0x0000003d3f037221 */ /* 0x040fe40000010100 */
[----:B------:R-:W-:Y:S02]  /*5440*/  FFMA.FTZ R2, R2, R2, RZ ;  /* 0x0000000202027223 */ /* 0x000fe400000100ff */
[----:B------:R-:W-:Y:S02]  /*5450*/  FADD.FTZ R53, -R63, R62 ;  /* 0x0000003e3f357221 */ /* 0x000fe40000010100 */
[----:B------:R-:W-:Y:S02]  /*5460*/  FFMA.FTZ R2, R3, R3, R2 ;  /* 0x0000000303027223 */ /* 0x000fe40000010002 */
[----:B------:R-:W-:-:S02]  /*5470*/  FADD.FTZ R3, -R63, R64 ;  /* 0x000000403f037221 */ /* 0x000fc40000010100 */
[----:B------:R-:W-:Y:S02]  /*5480*/  FFMA.FTZ R2, R53, R53, R2 ;  /* 0x0000003535027223 */ /* 0x000fe40000010002 */
[----:B------:R-:W-:Y:S02]  /*5490*/  FADD.FTZ R53, -R63, R65 ;  /* 0x000000413f357221 */ /* 0x000fe40000010100 */
[----:B------:R-:W-:Y:S02]  /*54a0*/  FFMA.FTZ R2, R3, R3, R2 ;  /* 0x0000000303027223 */ /* 0x000fe40000010002 */
        /* <DEDUP_REMOVED lines=70> */
[----:B------:R-:W-:Y:S02]  /*5910*/  IMAD.MOV.U32 R53, RZ, RZ, -0x1 ;  /* 0xffffffffff357424 */ /* 0x000fe400078e00ff */
[----:B------:R-:W-:Y:S01]  /*5920*/  FFMA.FTZ R69, R3, R3, R2 ;  /* 0x0000000303457223 */ /* 0x000fe20000010002 */
[----:B------:R-:W-:Y:S02]  /*5930*/  MOV R2, 0x5950 ;  /* 0x0000595000027802 */ /* 0x000fe40000000f00 */
[----:B------:R-:W-:Y:S05]  /*5940*/  CALL.REL.NOINC `($__internal_1_$__cuda_sm70_shflsync_bfly_p) ;  /* 0x0000019000007944 */ /* 0x000fea0003c00000 */
[----:B01----:R-:W-:Y:S01]  /*5950*/  FADD.FTZ R69, R69, R186 ;  /* 0x000000ba45457221 */ /* 0x003fe20000010000 */
[----:B------:R-:W-:Y:S01]  /*5960*/  MOV R53, 0xffffffff ;  /* 0xffffffff00357802 */ /* 0x000fe20000000f00 */
[----:B------:R-:W-:Y:S01]  /*5970*/  IMAD.MOV.U32 R186, RZ, RZ, 0x2 ;  /* 0x00000002ffba7424 */ /* 0x000fe200078e00ff */
[----:B------:R-:W-:Y:S01]  /*5980*/  MOV R2, 0x59b0 ;  /* 0x000059b000027802 */ /* 0x000fe20000000f00 */
[----:B------:R-:W-:Y:S02]  /*5990*/  IMAD.MOV.U32 R52, RZ, RZ, 0x1f ;  /* 0x0000001fff347424 */ /* 0x000fe400078e00ff */
        /* <DEDUP_REMOVED lines=8> */
[----:B------:R-:W-:Y:S01]  /*5a20*/  HFMA2.MMA R186, -RZ, RZ, 0, 4.76837158203125e-07 ;  /* 0x00000008ffba7435 */ /* 0x000fe200000001ff */
[----:B------:R-:W-:Y:S01]  /*5a30*/  IMAD.MOV.U32 R52, RZ, RZ, 0x1f ;  /* 0x0000001fff347424 */ /* 0x000fe200078e00ff */
[----:B------:R-:W-:Y:S01]  /*5a40*/  MOV R2, 0x5a70 ;  /* 0x00005a7000027802 */ /* 0x000fe20000000f00 */
[----:B------:R-:W-:-:S03]  /*5a50*/  IMAD.MOV.U32 R53, RZ, RZ, -0x1 ;  /* 0xffffffffff357424 */ /* 0x000fc600078e00ff */
[----:B------:R-:W-:Y:S05]  /*5a60*/  CALL.REL.NOINC `($__internal_1_$__cuda_sm70_shflsync_bfly_p) ;  /* 0x0000007000007944 */ /* 0x000fea0003c00000 */
[----:B01----:R-:W-:Y:S01]  /*5a70*/  FADD.FTZ R69, R69, R186 ;  /* 0x000000ba45457221 */ /* 0x003fe20000010000 */
[----:B------:R-:W-:Y:S01]  /*5a80*/  MOV R52, 0x1f ;  /* 0x0000001f00347802 */ /* 0x000fe20000000f00 */
[----:B------:R-:W-:Y:S01]  /*5a90*/  IMAD.MOV.U32 R186, RZ, RZ, 0x10 ;  /* 0x00000010ffba7424 */ /* 0x000fe200078e00ff */
[----:B------:R-:W-:Y:S01]  /*5aa0*/  MOV R2, 0x5ad0 ;  /* 0x00005ad000027802 */ /* 0x000fe20000000f00 */
[----:B------:R-:W-:-:S02]  /*5ab0*/  IMAD.MOV.U32 R53, RZ, RZ, -0x1 ;  /* 0xffffffffff357424 */ /* 0x000fc400078e00ff */
[----:B------:R-:W-:Y:S05]  /*5ac0*/  CALL.REL.NOINC `($__internal_1_$__cuda_sm70_shflsync_bfly_p) ;  /* 0x0000001000007944 */ /* 0x000fea0003c00000 */
[----:B01----:R-:W-:Y:S05]  /*5ad0*/  BRA `(.L_x_362) ;  /* 0xffffe2d000007947 */ /* 0x003fea000383ffff */
        .weak           $__internal_1_$__cuda_sm70_shflsync_bfly_p
        .type           $__internal_1_$__cuda_sm70_shflsync_bfly_p,@function
        .size           $__internal_1_$__cuda_sm70_shflsync_bfly_p,(.L_x_32979 - $__internal_1_$__cuda_sm70_shflsync_bfly_p)
$__internal_1_$__cuda_sm70_shflsync_bfly_p:
[----:B------:R-:W-:Y:S01]  /*5ae0*/  IMAD.MOV.U32 R3, RZ, RZ, 0x0 ;  /* 0x00000000ff037424 */ /* 0x000fe200078e00ff */
[----:B------:R-:W-:Y:S04]  /*5af0*/  WARPSYNC R53 ;  /* 0x0000003500007348 */ /* 0x000fe80003800000 */
[----:B------:R0:W1:Y:S01]  /*5b00*/  SHFL.BFLY PT, R186, R69, R186, R52 ;  /* 0x0c0000ba45ba7389 */ /* 0x00006200000e0034 */
[----:B------:R-:W-:Y:S05]  /*5b10*/  RET.REL.NODEC R2 `(_ZN10layer_norm31ln_parallel_residual_fwd_kernelINS_13Kernel_traitsI13__nv_bfloat16S2_S2_S2_fjLj1280ELj1ELj4ELj1ELj16ENS_18Kernel_traits_baseILj1280ES2_S2_S2_S2_fjLj128EEEEELb0ELb0ELb1EEEvNS_9FwdParamsE) ;  /* 0xffffa4e002007950 */ /* 0x000fea0003c3ffff */
.L_x_363:
        /* <DEDUP_REMOVED lines=14> */
.L_x_32979:


//--------------------- .text._ZN10layer_norm31ln_parallel_residual_fwd_kernelINS_13Kernel_traitsI13__nv_bfloat16S2_S2_S2_fjLj1280ELj1ELj4ELj1ELj16ENS_18Kernel_traits_baseILj1280ES2_S2_S2_S2_fjLj128EEEEELb0ELb1ELb0EEEvNS_9FwdParamsE --------------------------
	.section	.text._ZN10layer_norm31ln_parallel_residual_fwd_kernelINS_13Kernel_traitsI13__nv_bfloat16S2_S2_S2_fjLj1280ELj1ELj4ELj1ELj16ENS_18Kernel_traits_baseILj1280ES2_S2_S2_S2_fjLj128EEEEELb0ELb1ELb0EEEvNS_9FwdParamsE,"ax",@progbits
	.sectioninfo	@"SHI_REGISTERS=155"
	.align	128
        .global         _ZN10layer_norm31ln_parallel_residual_fwd_kernelINS_13Kernel_traitsI13__nv_bfloat16S2_S2_S2_fjLj1280ELj1ELj4ELj1ELj16ENS_18Kernel_traits_baseILj1280ES2_S2_S2_S2_fjLj128EEEEELb0ELb1ELb0EEEvNS_9FwdParamsE
        .type           _ZN10layer_norm31ln_parallel_residual_fwd_kernelINS_13Kernel_traitsI13__nv_bfloat16S2_S2_S2_fjLj1280ELj1ELj4ELj1ELj16ENS_18Kernel_traits_baseILj1280ES2_S2_S2_S2_fjLj128EEEEELb0ELb1ELb0EEEvNS_9FwdParamsE,@function
        .size           _ZN10layer_norm31ln_parallel_residual_fwd_kernelINS_13Kernel_traitsI13__nv_bfloat16S2_S2_S2_fjLj1280ELj1ELj4ELj1ELj16ENS_18Kernel_traits_baseILj1280ES2_S2_S2_S2_fjLj128EEEEELb0ELb1ELb0EEEvNS_9FwdParamsE,(.L_x_32980 - _ZN10layer_norm31ln_parallel_residual_fwd_kernelINS_13Kernel_traitsI13__nv_bfloat16S2_S2_S2_fjLj1280ELj1ELj4ELj1ELj16ENS_18Kernel_traits_baseILj1280ES2_S2_S2_S2_fjLj128EEEEELb0ELb1ELb0EEEvNS_9FwdParamsE)
        .other          _ZN10layer_norm31ln_parallel_residual_fwd_kernelINS_13Kernel_traitsI13__nv_bfloat16S2_S2_S2_fjLj1280ELj1ELj4ELj1ELj16ENS_18Kernel_traits_baseILj1280ES2_S2_S2_S2_fjLj128EEEEELb0ELb1ELb0EEEvNS_9FwdParamsE,@"STO_CUDA_ENTRY STV_DEFAULT"
_ZN10layer_norm31ln_parallel_residual_fwd_kernelINS_13Kernel_traitsI13__nv_bfloat16S2_S2_S2_fjLj1280ELj1ELj4ELj1ELj16ENS_18Kernel_traits_baseILj1280ES2_S2_S2_S2_fjLj128EEEEELb0ELb1ELb0EEEvNS_9FwdParamsE:
.text._ZN10layer_norm31ln_parallel_residual_fwd_kernelINS_13Kernel_traitsI13__nv_bfloat16S2_S2_S2_fjLj1280ELj1ELj4ELj1ELj16ENS_18Kernel_traits_baseILj1280ES2_S2_S2_S2_fjLj128EEEEELb0ELb1ELb0EEEvNS_9FwdParamsE:
[----:B------:R-:W-:Y:S02]  /*0000*/  IMAD.MOV.U32 R1, RZ, RZ, c[0x0][0x28] ;  /* 0x00000a00ff017624 */ /* 0x000fe400078e00ff */
[----:B------:R-:W0:Y:S01]  /*0010*/  S2R R36, SR_TID.X ;  /* 0x0000000000247919 */ /* 0x000e220000002100 */
[----:B------:R-:W-:Y:S01]  /*0020*/  IMAD.MOV.U32 R0, RZ, RZ, c[0x0][0x168] ;  /* 0x00005a00ff007624 */ /* 0x000fe200078e00ff */
[----:B------:R-:W-:Y:S01]  /*0030*/  ULDC.64 UR4, c[0x0][0x118] ;  /* 0x0000460000047ab9 */ /* 0x000fe20000000a00 */
[----:B------:R-:W-:Y:S01]  /*0040*/  BSSY B0, `(.L_x_364) ;  /* 0x000001f000007945 */ /* 0x000fe20003800000 */
[----:B------:R-:W1:Y:S01]  /*0050*/  S2R R91, SR_CTAID.X ;  /* 0x00000000005b7919 */ /* 0x000e620000002500 */
[----:B------:R-:W-:Y:S01]  /*0060*/  IMAD.MOV.U32 R12, RZ, RZ, c[0x0][0x180] ;  /* 0x00006000ff0c7624 */ /* 0x000fe200078e00ff */
[----:B------:R-:W-:-:S04]  /*0070*/  SHF.R.S32.HI R0, RZ, 0x1f, R0 ;  /* 0x0000001fff007819 */ /* 0x000fc80000011400 */
[----:B------:R-:W-:Y:S02]  /*0080*/  LEA.HI R0, R0, c[0x0][0x168], RZ, 0x3 ;  /* 0x00005a0000007a11 */ /* 0x000fe400078f18ff */
[----:B0-----:R-:W-:-:S04]  /*0090*/  LOP3.LUT R3, R36, 0x1f, RZ, 0xc, !PT ;  /* 0x0000001f24037812 */ /* 0x001fc800078e0cff */
[----:B------:R-:W-:Y:S02]  /*00a0*/  LEA.HI.SX32 R34, R0, R3, 0x1d ;  /* 0x0000000300227211 */ /* 0x000fe400078feaff */
[----:B------:R-:W-:Y:S02]  /*00b0*/  SHF.R.U32.HI R0, RZ, 0x5, R36 ;  /* 0x00000005ff007819 */ /* 0x000fe40000011624 */
[C---:B------:R-:W-:Y:S02]  /*00c0*/  LOP3.LUT P0, RZ, R34.reuse, 0xffffffe0, RZ, 0xc0, !PT ;  /* 0xffffffe022ff7812 */ /* 0x040fe4000780c0ff */
[C---:B------:R-:W-:Y:S01]  /*00d0*/  ISETP.GE.U32.AND P5, PT, R34.reuse, 0x60, PT ;  /* 0x000000602200780c */ /* 0x040fe20003fa6070 */
[----:B-1----:R-:W-:Y:S01]  /*00e0*/  IMAD R91, R91, 0x4, R0 ;  /* 0x000000045b5b7824 */ /* 0x002fe200078e0200 */
[C---:B------:R-:W-:Y:S02]  /*00f0*/  ISETP.GE.U32.AND P4, PT, R34.reuse, 0x80, PT ;  /* 0x000000802200780c */ /* 0x040fe40003f86070 */
[----:B------:R-:W-:-:S02]  /*0100*/  ISETP.GE.U32.AND P6, PT, R34, 0x40, PT ;  /* 0x000000402200780c */ /* 0x000fc40003fc6070 */
[----:B------:R-:W-:Y:S02]  /*0110*/  ISETP.GE.U32.AND P3, PT, R34, 0xa0, PT ;  /* 0x000000a02200780c */ /* 0x000fe40003f66070 */
[----:B------:R-:W-:Y:S02]  /*0120*/  P2R R0, PR, RZ, 0x20 ;  /* 0x00000020ff007803 */ /* 0x000fe40000000000 */
[----:B------:R-:W-:Y:S02]  /*0130*/  P2R R0, PR, RZ, 0x10 ;  /* 0x00000010ff007803 */ /* 0x000fe40000000000 */
[----:B------:R-:W-:Y:S02]  /*0140*/  P2R R2, PR, RZ, 0x40 ;  /* 0x00000040ff027803 */ /* 0x000fe40000000000 */
[----:B------:R-:W-:Y:S02]  /*0150*/  P2R R0, PR, RZ, 0x8 ;  /* 0x00000008ff007803 */ /* 0x000fe40000000000 */
[----:B------:R-:W-:Y:S01]  /*0160*/  LOP3.LUT R36, R36, 0x1f, RZ, 0xc0, !PT ;  /* 0x0000001f24247812 */ /* 0x000fe200078ec0ff */
[----:B------:R-:W-:Y:S05]  /*0170*/  @!P0 BRA `(.L_x_365) ;  /* 0x000000b000008947 */ /* 0x000fea0003800000 */
[----:B------:R-:W-:Y:S01]  /*0180*/  ISETP.NE.U32.AND P1, PT, RZ, c[0x0][0x218], PT ;  /* 0x00008600ff007a0c */ /* 0x000fe20003f25070 */
[----:B------:R-:W-:-:S03]  /*0190*/  IMAD.MOV.U32 R3, RZ, RZ, 0x10 ;  /* 0x00000010ff037424 */ /* 0x000fc600078e00ff */
[----:B------:R-:W-:Y:S01]  /*01a0*/  ISETP.NE.AND.EX P1, PT, RZ, c[0x0][0x21c], PT, P1 ;  /* 0x00008700ff007a0c */ /* 0x000fe20003f25310 */
[----:B------:R-:W-:-:S05]  /*01b0*/  IMAD.WIDE.U32 R2, R36, R3, c[0x0][0x1b0] ;  /* 0x00006c0024027625 */ /* 0x000fca00078e0003 */
[----:B------:R0:W5:Y:S07]  /*01c0*/  LDG.E.128 R24, [R2.64] ;  /* 0x0000000402187981 */ /* 0x00016e000c1e1d00 */
[----:B------:R-:W-:-:S04]  /*01d0*/  @P1 LEA R8, P2, R36, c[0x0][0x218], 0x4 ;  /* 0x0000860024081a11 */ /* 0x000fc800078420ff */
[----:B------:R-:W-:-:S05]  /*01e0*/  @P1 LEA.HI.X R9, R36, c[0x0][0x21c], RZ, 0x4, P2 ;  /* 0x0000870024091a11 */ /* 0x000fca00010f24ff */
[----:B------:R0:W5:Y:S01]  /*01f0*/  @P1 LDG.E.128 R4, [R8.64] ;  /* 0x0000000408041981 */ /* 0x000162000c1e1d00 */
[----:B------:R-:W-:Y:S01]  /*0200*/  LOP3.LUT R36, R36, 0x20, RZ, 0xfc, !PT ;  /* 0x0000002024247812 */ /* 0x000fe200078efcff */
[----:B------:R-:W-:Y:S01]  /*0210*/  @!P1 CS2R R4, SRZ ;  /* 0x0000000000049805 */ /* 0x000fe2000001ff00 */
[----:B------:R-:W-:Y:S02]  /*0220*/  @!P1 CS2R R6, SRZ ;  /* 0x0000000000069805 */ /* 0x000fe4000001ff00 */
.L_x_365:
[----:B0-----:R-:W-:Y:S05]  /*0230*/  BSYNC B0 ;  /* 0x0000000000007941 */ /* 0x001fea0003800000 */
.L_x_364:
[----:B------:R-:W-:Y:S01]  /*0240*/  BSSY B0, `(.L_x_366) ;  /* 0x000000d000007945 */ /* 0x000fe20003800000 */
[----:B------:R-:W-:Y:S05]  /*0250*/  @!P6 BRA `(.L_x_367) ;  /* 0x000000b00000e947 */ /* 0x000fea0003800000 */
[----:B------:R-:W-:Y:S01]  /*0260*/  ISETP.NE.U32.AND P1, PT, RZ, c[0x0][0x218], PT ;  /* 0x00008600ff007a0c */ /* 0x000fe20003f25070 */
[----:B------:R-:W-:-:S03]  /*0270*/  IMAD.MOV.U32 R9, RZ, RZ, 0x10 ;  /* 0x00000010ff097424 */ /* 0x000fc600078e00ff */
[----:B------:R-:W-:Y:S01]  /*0280*/  ISETP.NE.AND.EX P1, PT, RZ, c[0x0][0x21c], PT, P1 ;  /* 0x00008700ff007a0c */ /* 0x000fe20003f25310 */
[----:B------:R-:W-:-:S06]  /*0290*/  IMAD.WIDE.U32 R8, R36, R9, c[0x0][0x1b0] ;  /* 0x00006c0024087625 */ /* 0x000fcc00078e0009 */
[----:B------:R-:W5:Y:S06]  /*02a0*/  LDG.E.128 R8, [R8.64] ;  /* 0x0000000408087981 */ /* 0x000f6c000c1e1d00 */
[----:B------:R-:W-:-:S04]  /*02b0*/  @P1 LEA R2, P2, R36, c[0x0][0x218], 0x4 ;  /* 0x0000860024021a11 */ /* 0x000fc800078420ff */
[----:B------:R-:W-:-:S05]  /*02c0*/  @P1 LEA.HI.X R3, R36, c[0x0][0x21c], RZ, 0x4, P2 ;  /* 0x0000870024031a11 */ /* 0x000fca00010f24ff */
[----:B------:R0:W5:Y:S01]  /*02d0*/  @P1 LDG.E.128 R60, [R2.64] ;  /* 0x00000004023c1981 */ /* 0x000162000c1e1d00 */
[----:B------:R-:W-:Y:S01]  /*02e0*/  IADD3 R36, R36, 0x20, RZ ;  /* 0x0000002024247810 */ /* 0x000fe20007ffe0ff */
[----:B------:R-:W-:Y:S01]  /*02f0*/  @!P1 CS2R R60, SRZ ;  /* 0x00000000003c9805 */ /* 0x000fe2000001ff00 */
[----:B------:R-:W-:Y:S02]  /*0300*/  @!P1 CS2R R62, SRZ ;  /* 0x00000000003e9805 */ /* 0x000fe4000001ff00 */
.L_x_367:
[----:B0-----:R-:W-:Y:S05]  /*0310*/  BSYNC B0 ;  /* 0x0000000000007941 */ /* 0x001fea0003800000 */
.L_x_366:
        /* <DEDUP_REMOVED lines=13> */
.L_x_369:
[----:B0-----:R-:W-:Y:S05]  /*03f0*/  BSYNC B0 ;  /* 0x0000000000007941 */ /* 0x001fea0003800000 */
.L_x_368:
        /* <DEDUP_REMOVED lines=13> */
.L_x_371:
[----:B0-----:R-:W-:Y:S05]  /*04d0*/  BSYNC B0 ;  /* 0x0000000000007941 */ /* 0x001fea0003800000 */
.L_x_370:
[----:B------:R-:W-:Y:S01]  /*04e0*/  BSSY B0, `(.L_x_372) ;  /* 0x000000c000007945 */ /* 0x000fe20003800000 */
[----:B------:R-:W-:Y:S05]  /*04f0*/  @!P3 BRA `(.L_x_373) ;  /* 0x000000a00000b947 */ /* 0x000fea0003800000 */
[----:B------:R-:W-:Y:S01]  /*0500*/  ISETP.NE.U32.AND P1, PT, RZ, c[0x0][0x218], PT ;  /* 0x00008600ff007a0c */ /* 0x000fe20003f25070 */
[----:B------:R-:W-:-:S03]  /*0510*/  IMAD.MOV.U32 R37, RZ, RZ, 0x10 ;  /* 0x00000010ff257424 */ /* 0x000fc600078e00ff */
[----:B------:R-:W-:-:S13]  /*0520*/  ISETP.NE.AND.EX P1, PT, RZ, c[0x0][0x21c], PT, P1 ;  /* 0x00008700ff007a0c */ /* 0x000fda0003f25310 */
[----:B------:R-:W-:-:S04]  /*0530*/  @P1 LEA R2, P2, R36, c[0x0][0x218], 0x4 ;  /* 0x0000860024021a11 */ /* 0x000fc800078420ff */
[C---:B------:R-:W-:Y:S01]  /*0540*/  @P1 LEA.HI.X R3, R36.reuse, c[0x0][0x21c], RZ, 0x4, P2 ;  /* 0x0000870024031a11 */ /* 0x040fe200010f24ff */
[----:B------:R-:W-:-:S04]  /*0550*/  IMAD.WIDE.U32 R36, R36, R37, c[0x0][0x1b0] ;  /* 0x00006c0024247625 */ /* 0x000fc800078e0025 */
[----:B------:R0:W5:Y:S04]  /*0560*/  @P1 LDG.E.128 R40, [R2.64] ;  /* 0x0000000402281981 */ /* 0x000168000c1e1d00 */
[----:B------:R-:W5:Y:S01]  /*0570*/  LDG.E.128 R36, [R36.64] ;  /* 0x0000000424247981 */ /* 0x000f62000c1e1d00 */
[----:B------:R-:W-:Y:S01]  /*0580*/  @!P1 CS2R R40, SRZ ;  /* 0x0000000000289805 */ /* 0x000fe2000001ff00 */
[----:B------:R-:W-:Y:S02]  /*0590*/  @!P1 CS2R R42, SRZ ;  /* 0x00000000002a9805 */ /* 0x000fe4000001ff00 */
.L_x_373:
[----:B0-----:R-:W-:Y:S05]  /*05a0*/  BSYNC B0 ;  /* 0x0000000000007941 */ /* 0x001fea0003800000 */
.L_x_372:
[----:B------:R-:W-:Y:S01]  /*05b0*/  ISETP.GE.AND P2, PT, R91, c[0x0][0x164], PT ;  /* 0x000059005b007a0c */ /* 0x000fe20003f46270 */
[----:B------:R-:W-:Y:S01]  /*05c0*/  IMAD.MOV.U32 R0, RZ, RZ, c[0x0][0x184] ;  /* 0x00006100ff007624 */ /* 0x000fe200078e00ff */
[----:B------:R-:W-:-:S04]  /*05d0*/  LOP3.LUT P1, RZ, R12, c[0x0][0x178], RZ, 0xfc, !PT ;  /* 0x00005e000cff7a12 */ /* 0x000fc8000782fcff */
[----:B------:R-:W-:-:S07]  /*05e0*/  LOP3.LUT P1, RZ, R0, c[0x0][0x17c], RZ, 0xfc, P1 ;  /* 0x00005f0000ff7a12 */ /* 0x000fce000082fcff */
[----:B------:R-:W-:Y:S06]  /*05f0*/  @P2 EXIT ;  /* 0x000000000000294d */ /* 0x000fec0003800000 */
        /* <DEDUP_REMOVED lines=81> */
.L_x_557:
        /* <DEDUP_REMOVED lines=31> */
.L_x_377:
[----:B-----5:R-:W-:-:S05]  /*0d00*/  PRMT R106, RZ, 0x5410, R40 ;  /* 0x00005410ff6a7816 */ /* 0x020fca0000000028 */
[----:B------:R-:W-:Y:S01]  /*0d10*/  FADD.FTZ R99, R106, R99 ;  /* 0x000000636a637221 */ /* 0x000fe20000010000 */
[----:B------:R-:W-:Y:S05]  /*0d20*/  BRA `(.L_x_378) ;  /* 0x0000004000007947 */ /* 0x000fea0003800000 */
.L_x_376:
[----:B0----5:R-:W-:-:S05]  /*0d30*/  PRMT R106, RZ, 0x5410, R44 ;  /* 0x00005410ff6a7816 */ /* 0x021fca000000002c */
[----:B------:R-:W-:Y:S01]  /*0d40*/  FADD.FTZ R99, R106, R99 ;  /* 0x000000636a637221 */ /* 0x000fe20000010000 */
[----:B------:R-:W-:-:S05]  /*0d50*/  @P2 PRMT R106, RZ, 0x5410, R40 ;  /* 0x00005410ff6a2816 */ /* 0x000fca0000000028 */
[----:B------:R-:W-:-:S05]  /*0d60*/  @P2 FADD.FTZ R99, R106, R99 ;  /* 0x000000636a632221 */ /* 0x000fca0000010000 */
.L_x_378:
[----:B------:R-:W-:-:S04]  /*0d70*/  F2FP.BF16.PACK_AB R105, RZ, R99 ;  /* 0x00000063ff69723e */ /* 0x000fc800000010ff */
[----:B------:R-:W-:Y:S02]  /*0d80*/  PRMT R36, R105, 0x7610, R36 ;  /* 0x0000761069247816 */ /* 0x000fe40000000024 */
.L_x_379:
[----:B------:R-:W-:Y:S01]  /*0d90*/  PRMT R106, RZ, 0x7610, R48 ;  /* 0x00007610ff6a7816 */ /* 0x000fe20000000030 */
[----:B------:R-:W-:Y:S05]  /*0da0*/  @P3 BRA `(.L_x_380) ;  /* 0x0000008000003947 */ /* 0x000fea0003800000 */
[----:B------:R-:W-:-:S04]  /*0db0*/  ISETP.NE.U32.AND P4, PT, RZ, c[0x0][0x180], PT ;  /* 0x00006000ff007a0c */ /* 0x000fc80003f85070 */
[----:B------:R-:W-:-:S13]  /*0dc0*/  ISETP.NE.AND.EX P4, PT, RZ, c[0x0][0x184], PT, P4 ;  /* 0x00006100ff007a0c */ /* 0x000fda0003f85340 */
[----:B------:R-:W-:Y:S05]  /*0dd0*/  @P4 BRA `(.L_x_381) ;  /* 0x0000002000004947 */ /* 0x000fea0003800000 */
[----:B------:R-:W-:Y:S05]  /*0de0*/  @P1 BRA `(.L_x_382) ;  /* 0x0000008000001947 */ /* 0x000fea0003800000 */
[----:B------:R-:W-:Y:S05]  /*0df0*/  BRA `(.L_x_383) ;  /* 0x0000009000007947 */ /* 0x000fea0003800000 */
.L_x_381:
[----:B-----5:R-:W-:-:S05]  /*0e00*/  PRMT R105, RZ, 0x7610, R40 ;  /* 0x00007610ff697816 */ /* 0x020fca0000000028 */
[----:B------:R-:W-:Y:S01]  /*0e10*/  FADD.FTZ R106, R105, R106 ;  /* 0x0000006a696a7221 */ /* 0x000fe20000010000 */
[----:B------:R-:W-:Y:S05]  /*0e20*/  BRA `(.L_x_382) ;  /* 0x0000004000007947 */ /* 0x000fea0003800000 */
.L_x_380:
[----:B-----5:R-:W-:-:S05]  /*0e30*/  PRMT R105, RZ, 0x7610, R44 ;  /* 0x00007610ff697816 */ /* 0x020fca000000002c */
[----:B------:R-:W-:Y:S01]  /*0e40*/  FADD.FTZ R106, R105, R106 ;  /* 0x0000006a696a7221 */ /* 0x000fe20000010000 */
[----:B------:R-:W-:-:S05]  /*0e50*/  @P2 PRMT R105, RZ, 0x7610, R40 ;  /* 0x00007610ff692816 */ /* 0x000fca0000000028 */
[----:B------:R-:W-:-:S05]  /*0e60*/  @P2 FADD.FTZ R106, R105, R106 ;  /* 0x0000006a696a2221 */ /* 0x000fca0000010000 */
.L_x_382:
[----:B------:R-:W-:-:S04]  /*0e70*/  F2FP.BF16.PACK_AB R48, RZ, R106 ;  /* 0x0000006aff30723e */ /* 0x000fc800000010ff */
[----:B------:R-:W-:Y:S02]  /*0e80*/  PRMT R36, R36, 0x5410, R48 ;  /* 0x0000541024247816 */ /* 0x000fe40000000030 */
.L_x_383:
[----:B------:R-:W-:Y:S01]  /*0e90*/  PRMT R105, RZ, 0x5410, R49 ;  /* 0x00005410ff697816 */ /* 0x000fe20000000031 */
[----:B------:R-:W-:Y:S05]  /*0ea0*/  @P3 BRA `(.L_x_384) ;  /* 0x0000008000003947 */ /* 0x000fea0003800000 */
[----:B------:R-:W-:-:S04]  /*0eb0*/  ISETP.NE.U32.AND P4, PT, RZ, c[0x0][0x180], PT ;  /* 0x00006000ff007a0c */ /* 0x000fc80003f85070 */
[----:B------:R-:W-:-:S13]  /*0ec0*/  ISETP.NE.AND.EX P4, PT, RZ, c[0x0][0x184], PT, P4 ;  /* 0x00006100ff007a0c */ /* 0x000fda0003f85340 */
[----:B------:R-:W-:Y:S05]  /*0ed0*/  @P4 BRA `(.L_x_385) ;  /* 0x0000002000004947 */ /* 0x000fea0003800000 */
[----:B------:R-:W-:Y:S05]  /*0ee0*/  @P1 BRA `(.L_x_386) ;  /* 0x0000008000001947 */ /* 0x000fea0003800000 */
[----:B------:R-:W-:Y:S05]  /*0ef0*/  BRA `(.L_x_387) ;  /* 0x0000009000007947 */ /* 0x000fea0003800000 */
.L_x_385:
[----:B-----5:R-:W-:-:S05]  /*0f00*/  PRMT R48, RZ, 0x5410, R41 ;  /* 0x00005410ff307816 */ /* 0x020fca0000000029 */
[----:B------:R-:W-:Y:S01]  /*0f10*/  FADD.FTZ R105, R48, R105 ;  /* 0x0000006930697221 */ /* 0x000fe20000010000 */
[----:B------:R-:W-:Y:S05]  /*0f20*/  BRA `(.L_x_386) ;  /* 0x0000004000007947 */ /* 0x000fea0003800000 */
.L_x_384:
[----:B-----5:R-:W-:-:S05]  /*0f30*/  PRMT R48, RZ, 0x5410, R45 ;  /* 0x00005410ff307816 */ /* 0x020fca000000002d */
[----:B------:R-:W-:Y:S01]  /*0f40*/  FADD.FTZ R105, R48, R105 ;  /* 0x0000006930697221 */ /* 0x000fe20000010000 */
[----:B------:R-:W-:-:S05]  /*0f50*/  @P2 PRMT R48, RZ, 0x5410, R41 ;  /* 0x00005410ff302816 */ /* 0x000fca0000000029 */
[----:B------:R-:W-:-:S05]  /*0f60*/  @P2 FADD.FTZ R105, R48, R105 ;  /* 0x0000006930692221 */ /* 0x000fca0000010000 */
.L_x_386:
[----:B------:R-:W-:-:S04]  /*0f70*/  F2FP.BF16.PACK_AB R48, RZ, R105 ;  /* 0x00000069ff30723e */ /* 0x000fc800000010ff */
[----:B------:R-:W-:Y:S02]  /*0f80*/  PRMT R37, R48, 0x7610, R37 ;  /* 0x0000761030257816 */ /* 0x000fe40000000025 */
.L_x_387:
[----:B------:R-:W-:Y:S01]  /*0f90*/  PRMT R116, RZ, 0x7610, R49 ;  /* 0x00007610ff747816 */ /* 0x000fe20000000031 */
[----:B------:R-:W-:Y:S05]  /*0fa0*/  @P3 BRA `(.L_x_388) ;  /* 0x0000008000003947 */ /* 0x000fea0003800000 */
[----:B------:R-:W-:-:S04]  /*0fb0*/  ISETP.NE.U32.AND P4, PT, RZ, c[0x0][0x180], PT ;  /* 0x00006000ff007a0c */ /* 0x000fc80003f85070 */
[----:B------:R-:W-:-:S13]  /*0fc0*/  ISETP.NE.AND.EX P4, PT, RZ, c[0x0][0x184], PT, P4 ;  /* 0x00006100ff007a0c */ /* 0x000fda0003f85340 */
[----:B------:R-:W-:Y:S05]  /*0fd0*/  @P4 BRA `(.L_x_389) ;  /* 0x0000002000004947 */ /* 0x000fea0003800000 */
[----:B------:R-:W-:Y:S05]  /*0fe0*/  @P1 BRA `(.L_x_390) ;  /* 0x0000008000001947 */ /* 0x000fea0003800000 */
[----:B------:R-:W-:Y:S05]  /*0ff0*/  BRA `(.L_x_391) ;  /* 0x0000009000007947 */ /* 0x000fea0003800000 */
.L_x_389:
[----:B-----5:R-:W-:-:S05]  /*1000*/  PRMT R49, RZ, 0x7610, R41 ;  /* 0x00007610ff317816 */ /* 0x020fca0000000029 */
[----:B------:R-:W-:Y:S01]  /*1010*/  FADD.FTZ R116, R49, R116 ;  /* 0x0000007431747221 */ /* 0x000fe20000010000 */
[----:B------:R-:W-:Y:S05]  /*1020*/  BRA `(.L_x_390) ;  /* 0x0000004000007947 */ /* 0x000fea0003800000 */
.L_x_388:
[----:B-----5:R-:W-:-:S05]  /*1030*/  PRMT R49, RZ, 0x7610, R45 ;  /* 0x00007610ff317816 */ /* 0x020fca000000002d */
[----:B------:R-:W-:Y:S01]  /*1040*/  FADD.FTZ R116, R49, R116 ;  /* 0x0000007431747221 */ /* 0x000fe20000010000 */
[----:B------:R-:W-:-:S05]  /*1050*/  @P2 PRMT R49, RZ, 0x7610, R41 ;  /* 0x00007610ff312816 */ /* 0x000fca0000000029 */
[----:B------:R-:W-:-:S05]  /*1060*/  @P2 FADD.FTZ R116, R49, R116 ;  /* 0x0000007431742221 */ /* 0x000fca0000010000 */
.L_x_390:
[----:B------:R-:W-:-:S04]  /*1070*/  F2FP.BF16.PACK_AB R48, RZ, R116 ;  /* 0x00000074ff30723e */ /* 0x000fc800000010ff */
[----:B------:R-:W-:Y:S02]  /*1080*/  PRMT R37, R37, 0x5410, R48 ;  /* 0x0000541025257816 */ /* 0x000fe40000000030 */
.L_x_391:
[----:B------:R-:W-:Y:S01]  /*1090*/  PRMT R115, RZ, 0x5410, R50 ;  /* 0x00005410ff737816 */ /* 0x000fe20000000032 */
[----:B------:R-:W-:Y:S05]  /*10a0*/  @P3 BRA `(.L_x_392) ;  /* 0x0000008000003947 */ /* 0x000fea0003800000 */
[----:B------:R-:W-:-:S04]  /*10b0*/  ISETP.NE.U32.AND P4, PT, RZ, c[0x0][0x180], PT ;  /* 0x00006000ff007a0c */ /* 0x000fc80003f85070 */
[----:B------:R-:W-:-:S13]  /*10c0*/  ISETP.NE.AND.EX P4, PT, RZ, c[0x0][0x184], PT, P4 ;  /* 0x00006100ff007a0c */ /* 0x000fda0003f85340 */
[----:B------:R-:W-:Y:S05]  /*10d0*/  @P4 BRA `(.L_x_393) ;  /* 0x0000002000004947 */ /* 0x000fea0003800000 */
[----:B------:R-:W-:Y:S05]  /*10e0*/  @P1 BRA `(.L_x_394) ;  /* 0x0000008000001947 */ /* 0x000fea0003800000 */
[----:B------:R-:W-:Y:S05]  /*10f0*/  BRA `(.L_x_395) ;  /* 0x0000009000007947 */ /* 0x000fea0003800000 */
.L_x_393:
[----:B-----5:R-:W-:-:S05]  /*1100*/  PRMT R48, RZ, 0x5410, R42 ;  /* 0x00005410ff307816 */ /* 0x020fca000000002a */
[----:B------:R-:W-:Y:S01]  /*1110*/  FADD.FTZ R115, R48, R115 ;  /* 0x0000007330737221 */ /* 0x000fe20000010000 */
[----:B------:R-:W-:Y:S05]  /*1120*/  BRA `(.L_x_394) ;  /* 0x0000004000007947 */ /* 0x000fea0003800000 */
.L_x_392:
[----:B-----5:R-:W-:-:S05]  /*1130*/  PRMT R48, RZ, 0x5410, R46 ;  /* 0x00005410ff307816 */ /* 0x020fca000000002e */
[----:B------:R-:W-:Y:S01]  /*1140*/  FADD.FTZ R115, R48, R115 ;  /* 0x0000007330737221 */ /* 0x000fe20000010000 */
[----:B------:R-:W-:-:S05]  /*1150*/  @P2 PRMT R48, RZ, 0x5410, R42 ;  /* 0x00005410ff302816 */ /* 0x000fca000000002a */
[----:B------:R-:W-:-:S05]  /*1160*/  @P2 FADD.FTZ R115, R48, R115 ;  /* 0x0000007330732221 */ /* 0x000fca0000010000 */
.L_x_394:
[----:B------:R-:W-:-:S04]  /*1170*/  F2FP.BF16.PACK_AB R48, RZ, R115 ;  /* 0x00000073ff30723e */ /* 0x000fc800000010ff */
[----:B------:R-:W-:Y:S02]  /*1180*/  PRMT R38, R48, 0x7610, R38 ;  /* 0x0000761030267816 */ /* 0x000fe40000000026 */
.L_x_395:
[----:B------:R-:W-:Y:S01]  /*1190*/  PRMT R132, RZ, 0x7610, R50 ;  /* 0x00007610ff847816 */ /* 0x000fe20000000032 */
[----:B------:R-:W-:Y:S05]  /*11a0*/  @P3 BRA `(.L_x_396) ;  /* 0x0000008000003947 */ /* 0x000fea0003800000 */
[----:B------:R-:W-:-:S04]  /*11b0*/  ISETP.NE.U32.AND P4, PT, RZ, c[0x0][0x180], PT ;  /* 0x00006000ff007a0c */ /* 0x000fc80003f85070 */
[----:B------:R-:W-:-:S13]  /*11c0*/  ISETP.NE.AND.EX P4, PT, RZ, c[0x0][0x184], PT, P4 ;  /* 0x00006100ff007a0c */ /* 0x000fda0003f85340 */
[----:B------:R-:W-:Y:S05]  /*11d0*/  @P4 BRA `(.L_x_397) ;  /* 0x0000002000004947 */ /* 0x000fea0003800000 */
[----:B------:R-:W-:Y:S05]  /*11e0*/  @P1 BRA `(.L_x_398) ;  /* 0x0000008000001947 */ /* 0x000fea0003800000 */
[----:B------:R-:W-:Y:S05]  /*11f0*/  BRA `(.L_x_399) ;  /* 0x0000009000007947 */ /* 0x000fea0003800000 */
.L_x_397:
[----:B-----5:R-:W-:-:S05]  /*1200*/  PRMT R49, RZ, 0x7610, R42 ;  /* 0x00007610ff317816 */ /* 0x020fca000000002a */
[----:B------:R-:W-:Y:S01]  /*1210*/  FADD.FTZ R132, R49, R132 ;  /* 0x0000008431847221 */ /* 0x000fe20000010000 */
[----:B------:R-:W-:Y:S05]  /*1220*/  BRA `(.L_x_398) ;  /* 0x0000004000007947 */ /* 0x000fea0003800000 */
.L_x_396:
[----:B-----5:R-:W-:-:S05]  /*1230*/  PRMT R49, RZ, 0x7610, R46 ;  /* 0x00007610ff317816 */ /* 0x020fca000000002e */
[----:B------:R-:W-:Y:S01]  /*1240*/  FADD.FTZ R132, R49, R132 ;  /* 0x0000008431847221 */ /* 0x000fe20000010000 */
[----:B------:R-:W-:-:S05]  /*1250*/  @P2 PRMT R49, RZ, 0x7610, R42 ;  /* 0x00007610ff312816 */ /* 0x000fca000000002a */
[----:B------:R-:W-:-:S05]  /*1260*/  @P2 FADD.FTZ R132, R49, R132 ;  /* 0x0000008431842221 */ /* 0x000fca0000010000 */
.L_x_398:
[----:B------:R-:W-:-:S04]  /*1270*/  F2FP.BF16.PACK_AB R48, RZ, R132 ;  /* 0x00000084ff30723e */ /* 0x000fc800000010ff */
[----:B------:R-:W-:Y:S02]  /*1280*/  PRMT R38, R38, 0x5410, R48 ;  /* 0x0000541026267816 */ /* 0x000fe40000000030 */
.L_x_399:
[----:B------:R-:W-:Y:S01]  /*1290*/  PRMT R131, RZ, 0x5410, R51 ;  /* 0x00005410ff837816 */ /* 0x000fe20000000033 */
[----:B------:R-:W-:Y:S05]  /*12a0*/  @P3 BRA `(.L_x_400) ;  /* 0x0000008000003947 */ /* 0x000fea0003800000 */
[----:B------:R-:W-:-:S04]  /*12b0*/  ISETP.NE.U32.AND P4, PT, RZ, c[0x0][0x180], PT ;  /* 0x00006000ff007a0c */ /* 0x000fc80003f85070 */
[----:B------:R-:W-:-:S13]  /*12c0*/  ISETP.NE.AND.EX P4, PT, RZ, c[0x0][0x184], PT, P4 ;  /* 0x00006100ff007a0c */ /* 0x000fda0003f85340 */
[----:B------:R-:W-:Y:S05]  /*12d0*/  @P4 BRA `(.L_x_401) ;  /* 0x0000002000004947 */ /* 0x000fea0003800000 */
[----:B------:R-:W-:Y:S05]  /*12e0*/  @P1 BRA `(.L_x_402) ;  /* 0x0000008000001947 */ /* 0x000fea0003800000 */
[----:B------:R-:W-:Y:S05]  /*12f0*/  BRA `(.L_x_403) ;  /* 0x0000009000007947 */ /* 0x000fea0003800000 */
.L_x_401:
[----:B-----5:R-:W-:-:S05]  /*1300*/  PRMT R48, RZ, 0x5410, R43 ;  /* 0x00005410ff307816 */ /* 0x020fca000000002b */
[----:B------:R-:W-:Y:S01]  /*1310*/  FADD.FTZ R131, R48, R131 ;  /* 0x0000008330837221 */ /* 0x000fe20000010000 */
[----:B------:R-:W-:Y:S05]  /*1320*/  BRA `(.L_x_402) ;  /* 0x0000004000007947 */ /* 0x000fea0003800000 */
.L_x_400:
[----:B-----5:R-:W-:-:S05]  /*1330*/  PRMT R48, RZ, 0x5410, R47 ;  /* 0x00005410ff307816 */ /* 0x020fca000000002f */
[----:B------:R-:W-:Y:S01]  /*1340*/  FADD.FTZ R131, R48, R131 ;  /* 0x0000008330837221 */ /* 0x000fe20000010000 */
[----:B------:R-:W-:-:S05]  /*1350*/  @P2 PRMT R48, RZ, 0x5410, R43 ;  /* 0x00005410ff302816 */ /* 0x000fca000000002b */
[----:B------:R-:W-:-:S05]  /*1360*/  @P2 FADD.FTZ R131, R48, R131 ;  /* 0x0000008330832221 */ /* 0x000fca0000010000 */
.L_x_402:
[----:B------:R-:W-:-:S04]  /*1370*/  F2FP.BF16.PACK_AB R48, RZ, R131 ;  /* 0x00000083ff30723e */ /* 0x000fc800000010ff */
[----:B------:R-:W-:Y:S02]  /*1380*/  PRMT R39, R48, 0x7610, R39 ;  /* 0x0000761030277816 */ /* 0x000fe40000000027 */
.L_x_403:
[----:B------:R-:W-:Y:S01]  /*1390*/  PRMT R135, RZ, 0x7610, R51 ;  /* 0x00007610ff877816 */ /* 0x000fe20000000033 */
[----:B------:R-:W-:Y:S05]  /*13a0*/  @P3 BRA `(.L_x_404) ;  /* 0x0000008000003947 */ /* 0x000fea0003800000 */
[----:B------:R-:W-:-:S04]  /*13b0*/  ISETP.NE.U32.AND P2, PT, RZ, c[0x0][0x180], PT ;  /* 0x00006000ff007a0c */ /* 0x000fc80003f45070 */
[----:B------:R-:W-:-:S13]  /*13c0*/  ISETP.NE.AND.EX P2, PT, RZ, c[0x0][0x184], PT, P2 ;  /* 0x00006100ff007a0c */ /* 0x000fda0003f45320 */
[----:B------:R-:W-:Y:S05]  /*13d0*/  @P2 BRA `(.L_x_405) ;  /* 0x0000002000002947 */ /* 0x000fea0003800000 */
[----:B------:R-:W-:Y:S05]  /*13e0*/  @P1 BRA `(.L_x_406) ;  /* 0x0000008000001947 */ /* 0x000fea0003800000 */
[----:B------:R-:W-:Y:S05]  /*13f0*/  BRA `(.L_x_407) ;  /* 0x0000009000007947 */ /* 0x000fea0003800000 */
.L_x_405:
[----:B-----5:R-:W-:-:S05]  /*1400*/  PRMT R48, RZ, 0x7610, R43 ;  /* 0x00007610ff307816 */ /* 0x020fca000000002b */
[----:B------:R-:W-:Y:S01]  /*1410*/  FADD.FTZ R135, R48, R135 ;  /* 0x0000008730877221 */ /* 0x000fe20000010000 */
[----:B------:R-:W-:Y:S05]  /*1420*/  BRA `(.L_x_406) ;  /* 0x0000004000007947 */ /* 0x000fea0003800000 */
.L_x_404:
[----:B-----5:R-:W-:-:S05]  /*1430*/  PRMT R48, RZ, 0x7610, R47 ;  /* 0x00007610ff307816 */ /* 0x020fca000000002f */
[----:B------:R-:W-:Y:S01]  /*1440*/  FADD.FTZ R135, R48, R135 ;  /* 0x0000008730877221 */ /* 0x000fe20000010000 */
[----:B------:R-:W-:-:S05]  /*1450*/  @P2 PRMT R48, RZ, 0x7610, R43 ;  /* 0x00007610ff302816 */ /* 0x000fca000000002b */
[----:B------:R-:W-:-:S05]  /*1460*/  @P2 FADD.FTZ R135, R48, R135 ;  /* 0x0000008730872221 */ /* 0x000fca0000010000 */
.L_x_406:
[----:B------:R-:W-:-:S04]  /*1470*/  F2FP.BF16.PACK_AB R48, RZ, R135 ;  /* 0x00000087ff30723e */ /* 0x000fc800000010ff */
[----:B------:R-:W-:Y:S02]  /*1480*/  PRMT R39, R39, 0x5410, R48 ;  /* 0x0000541027277816 */ /* 0x000fe40000000030 */
.L_x_407:
[C---:B------:R-:W-:Y:S02]  /*1490*/  @P1 LEA R48, P2, R100.reuse, c[0x0][0x188], 0x4 ;  /* 0x0000620064301a11 */ /* 0x040fe400078420ff */
[C---:B------:R-:W-:Y:S02]  /*14a0*/  IADD3 R141, R100.reuse, 0x20, RZ ;  /* 0x00000020648d7810 */ /* 0x040fe40007ffe0ff */
[----:B------:R-:W-:-:S05]  /*14b0*/  @P1 LEA.HI.X R49, R100, c[0x0][0x18c], RZ, 0x4, P2 ;  /* 0x0000630064311a11 */ /* 0x000fca00010f24ff */
[----:B------:R0:W-:Y:S04]  /*14c0*/  @P1 STG.E.128 [R48.64], R36 ;  /* 0x0000002430001986 */ /* 0x0001e8000c101d04 */
.L_x_375:
[----:B------:R-:W-:Y:S05]  /*14d0*/  BSYNC B0 ;  /* 0x0000000000007941 */ /* 0x000fea0003800000 */
.L_x_374:
        /* <DEDUP_REMOVED lines=25> */
.L_x_411:
[----:B-----5:R-:W-:-:S05]  /*1670*/  PRMT R107, RZ, 0x5410, R40 ;  /* 0x00005410ff6b7816 */ /* 0x020fca0000000028 */
[----:B------:R-:W-:Y:S01]  /*1680*/  FADD.FTZ R98, R107, R98 ;  /* 0x000000626b627221 */ /* 0x000fe20000010000 */
[----:B------:R-:W-:Y:S05]  /*1690*/  BRA `(.L_x_412) ;  /* 0x0000004000007947 */ /* 0x000fea0003800000 */
.L_x_410:
[----:B0----5:R-:W-:-:S05]  /*16a0*/  PRMT R107, RZ, 0x5410, R44 ;  /* 0x00005410ff6b7816 */ /* 0x021fca000000002c */
[----:B------:R-:W-:Y:S01]  /*16b0*/  FADD.FTZ R98, R107, R98 ;  /* 0x000000626b627221 */ /* 0x000fe20000010000 */
[----:B------:R-:W-:-:S05]  /*16c0*/  @P2 PRMT R107, RZ, 0x5410, R40 ;  /* 0x00005410ff6b2816 */ /* 0x000fca0000000028 */
[----:B------:R-:W-:-:S05]  /*16d0*/  @P2 FADD.FTZ R98, R107, R98 ;  /* 0x000000626b622221 */ /* 0x000fca0000010000 */
.L_x_412:
[----:B------:R-:W-:-:S04]  /*16e0*/  F2FP.BF16.PACK_AB R107, RZ, R98 ;  /* 0x00000062ff6b723e */ /* 0x000fc800000010ff */
[----:B------:R-:W-:Y:S02]  /*16f0*/  PRMT R36, R107, 0x7610, R36 ;  /* 0x000076106b247816 */ /* 0x000fe40000000024 */
.L_x_413:
[----:B------:R-:W-:Y:S01]  /*1700*/  PRMT R107, RZ, 0x7610, R48 ;  /* 0x00007610ff6b7816 */ /* 0x000fe20000000030 */
[----:B------:R-:W-:Y:S05]  /*1710*/  @P3 BRA `(.L_x_414) ;  /* 0x0000008000003947 */ /* 0x000fea0003800000 */
[----:B------:R-:W-:-:S04]  /*1720*/  ISETP.NE.U32.AND P4, PT, RZ, c[0x0][0x180], PT ;  /* 0x00006000ff007a0c */ /* 0x000fc80003f85070 */
[----:B------:R-:W-:-:S13]  /*1730*/  ISETP.NE.AND.EX P4, PT, RZ, c[0x0][0x184], PT, P4 ;  /* 0x00006100ff007a0c */ /* 0x000fda0003f85340 */
[----:B------:R-:W-:Y:S05]  /*1740*/  @P4 BRA `(.L_x_415) ;  /* 0x0000002000004947 */ /* 0x000fea0003800000 */
[----:B------:R-:W-:Y:S05]  /*1750*/  @P1 BRA `(.L_x_416) ;  /* 0x0000008000001947 */ /* 0x000fea0003800000 */
[----:B------:R-:W-:Y:S05]  /*1760*/  BRA `(.L_x_417) ;  /* 0x0000009000007947 */ /* 0x000fea0003800000 */
.L_x_415:
[----:B-----5:R-:W-:-:S05]  /*1770*/  PRMT R48, RZ, 0x7610, R40 ;  /* 0x00007610ff307816 */ /* 0x020fca0000000028 */
[----:B------:R-:W-:Y:S01]  /*1780*/  FADD.FTZ R107, R48, R107 ;  /* 0x0000006b306b7221 */ /* 0x000fe20000010000 */
[----:B------:R-:W-:Y:S05]  /*1790*/  BRA `(.L_x_416) ;  /* 0x0000004000007947 */ /* 0x000fea0003800000 */
.L_x_414:
[----:B-----5:R-:W-:-:S05]  /*17a0*/  PRMT R48, RZ, 0x7610, R44 ;  /* 0x00007610ff307816 */ /* 0x020fca000000002c */
[----:B------:R-:W-:Y:S01]  /*17b0*/  FADD.FTZ R107, R48, R107 ;  /* 0x0000006b306b7221 */ /* 0x000fe20000010000 */
[----:B------:R-:W-:-:S05]  /*17c0*/  @P2 PRMT R48, RZ, 0x7610, R40 ;  /* 0x00007610ff302816 */ /* 0x000fca0000000028 */
[----:B------:R-:W-:-:S05]  /*17d0*/  @P2 FADD.FTZ R107, R48, R107 ;  /* 0x0000006b306b2221 */ /* 0x000fca0000010000 */
.L_x_416:
[----:B------:R-:W-:-:S04]  /*17e0*/  F2FP.BF16.PACK_AB R48, RZ, R107 ;  /* 0x0000006bff30723e */ /* 0x000fc800000010ff */
[----:B------:R-:W-:Y:S02]  /*17f0*/  PRMT R36, R36, 0x5410, R48 ;  /* 0x0000541024247816 */ /* 0x000fe40000000030 */
.L_x_417:
[----:B------:R-:W-:Y:S01]  /*1800*/  PRMT R108, RZ, 0x5410, R49 ;  /* 0x00005410ff6c7816 */ /* 0x000fe20000000031 */
[----:B------:R-:W-:Y:S05]  /*1810*/  @P3 BRA `(.L_x_418) ;  /* 0x0000008000003947 */ /* 0x000fea0003800000 */
[----:B------:R-:W-:-:S04]  /*1820*/  ISETP.NE.U32.AND P4, PT, RZ, c[0x0][0x180], PT ;  /* 0x00006000ff007a0c */ /* 0x000fc80003f85070 */
[----:B------:R-:W-:-:S13]  /*1830*/  ISETP.NE.AND.EX P4, PT, RZ, c[0x0][0x184], PT, P4 ;  /* 0x00006100ff007a0c */ /* 0x000fda0003f85340 */
[----:B------:R-:W-:Y:S05]  /*1840*/  @P4 BRA `(.L_x_419) ;  /* 0x0000002000004947 */ /* 0x000fea0003800000 */
[----:B------:R-:W-:Y:S05]  /*1850*/  @P1 BRA `(.L_x_420) ;  /* 0x0000008000001947 */ /* 0x000fea0003800000 */
[----:B------:R-:W-:Y:S05]  /*1860*/  BRA `(.L_x_421) ;  /* 0x0000009000007947 */ /* 0x000fea0003800000 */
.L_x_419:
[----:B-----5:R-:W-:-:S05]  /*1870*/  PRMT R117, RZ, 0x5410, R41 ;  /* 0x00005410ff757816 */ /* 0x020fca0000000029 */
[----:B------:R-:W-:Y:S01]  /*1880*/  FADD.FTZ R108, R117, R108 ;  /* 0x0000006c756c7221 */ /* 0x000fe20000010000 */
[----:B------:R-:W-:Y:S05]  /*1890*/  BRA `(.L_x_420) ;  /* 0x0000004000007947 */ /* 0x000fea0003800000 */
.L_x_418:
[----:B-----5:R-:W-:-:S05]  /*18a0*/  PRMT R117, RZ, 0x5410, R45 ;  /* 0x00005410ff757816 */ /* 0x020fca000000002d */
[----:B------:R-:W-:Y:S01]  /*18b0*/  FADD.FTZ R108, R117, R108 ;  /* 0x0000006c756c7221 */ /* 0x000fe20000010000 */
[----:B------:R-:W-:-:S05]  /*18c0*/  @P2 PRMT R117, RZ, 0x5410, R41 ;  /* 0x00005410ff752816 */ /* 0x000fca0000000029 */
[----:B------:R-:W-:-:S05]  /*18d0*/  @P2 FADD.FTZ R108, R117, R108 ;  /* 0x0000006c756c2221 */ /* 0x000fca0000010000 */
.L_x_420:
[----:B------:R-:W-:-:S04]  /*18e0*/  F2FP.BF16.PACK_AB R48, RZ, R108 ;  /* 0x0000006cff30723e */ /* 0x000fc800000010ff */
[----:B------:R-:W-:Y:S02]  /*18f0*/  PRMT R37, R48, 0x7610, R37 ;  /* 0x0000761030257816 */ /* 0x000fe40000000025 */
.L_x_421:
[----:B------:R-:W-:Y:S01]  /*1900*/  PRMT R117, RZ, 0x7610, R49 ;  /* 0x00007610ff757816 */ /* 0x000fe20000000031 */
[----:B------:R-:W-:Y:S05]  /*1910*/  @P3 BRA `(.L_x_422) ;  /* 0x0000008000003947 */ /* 0x000fea0003800000 */
[----:B------:R-:W-:-:S04]  /*1920*/  ISETP.NE.U32.AND P4, PT, RZ, c[0x0][0x180], PT ;  /* 0x00006000ff007a0c */ /* 0x000fc80003f85070 */
[----:B------:R-:W-:-:S13]  /*1930*/  ISETP.NE.AND.EX P4, PT, RZ, c[0x0][0x184], PT, P4 ;  /* 0x00006100ff007a0c */ /* 0x000fda0003f85340 */
[----:B------:R-:W-:Y:S05]  /*1940*/  @P4 BRA `(.L_x_423) ;  /* 0x0000002000004947 */ /* 0x000fea0003800000 */
[----:B------:R-:W-:Y:S05]  /*1950*/  @P1 BRA `(.L_x_424) ;  /* 0x0000008000001947 */ /* 0x000fea0003800000 */
[----:B------:R-:W-:Y:S05]  /*1960*/  BRA `(.L_x_425) ;  /* 0x0000009000007947 */ /* 0x000fea0003800000 */
.L_x_423:
[----:B-----5:R-:W-:-:S05]  /*1970*/  PRMT R48, RZ, 0x7610, R41 ;  /* 0x00007610ff307816 */ /* 0x020fca0000000029 */
[----:B------:R-:W-:Y:S01]  /*1980*/  FADD.FTZ R117, R48, R117 ;  /* 0x0000007530757221 */ /* 0x000fe20000010000 */
[----:B------:R-:W-:Y:S05]  /*1990*/  BRA `(.L_x_424) ;  /* 0x0000004000007947 */ /* 0x000fea0003800000 */
.L_x_422:
[----:B-----5:R-:W-:-:S05]  /*19a0*/  PRMT R48, RZ, 0x7610, R45 ;  /* 0x00007610ff307816 */ /* 0x020fca000000002d */
[----:B------:R-:W-:Y:S01]  /*19b0*/  FADD.FTZ R117, R48, R117 ;  /* 0x0000007530757221 */ /* 0x000fe20000010000 */
[----:B------:R-:W-:-:S05]  /*19c0*/  @P2 PRMT R48, RZ, 0x7610, R41 ;  /* 0x00007610ff302816 */ /* 0x000fca0000000029 */
[----:B------:R-:W-:-:S05]  /*19d0*/  @P2 FADD.FTZ R117, R48, R117 ;  /* 0x0000007530752221 */ /* 0x000fca0000010000 */
.L_x_424:
[----:B------:R-:W-:-:S04]  /*19e0*/  F2FP.BF16.PACK_AB R48, RZ, R117 ;  /* 0x00000075ff30723e */ /* 0x000fc800000010ff */
[----:B------:R-:W-:Y:S02]  /*19f0*/  PRMT R37, R37, 0x5410, R48 ;  /* 0x0000541025257816 */ /* 0x000fe40000000030 */
.L_x_425:
[----:B------:R-:W-:Y:S01]  /*1a00*/  PRMT R118, RZ, 0x5410, R50 ;  /* 0x00005410ff767816 */ /* 0x000fe20000000032 */
[----:B------:R-:W-:Y:S05]  /*1a10*/  @P3 BRA `(.L_x_426) ;  /* 0x0000008000003947 */ /* 0x000fea0003800000 */
[----:B------:R-:W-:-:S04]  /*1a20*/  ISETP.NE.U32.AND P4, PT, RZ, c[0x0][0x180], PT ;  /* 0x00006000ff007a0c */ /* 0x000fc80003f85070 */
[----:B------:R-:W-:-:S13]  /*1a30*/  ISETP.NE.AND.EX P4, PT, RZ, c[0x0][0x184], PT, P4 ;  /* 0x00006100ff007a0c */ /* 0x000fda0003f85340 */
[----:B------:R-:W-:Y:S05]  /*1a40*/  @P4 BRA `(.L_x_427) ;  /* 0x0000002000004947 */ /* 0x000fea0003800000 */
[----:B------:R-:W-:Y:S05]  /*1a50*/  @P1 BRA `(.L_x_428) ;  /* 0x0000008000001947 */ /* 0x000fea0003800000 */
[----:B------:R-:W-:Y:S05]  /*1a60*/  BRA `(.L_x_429) ;  /* 0x0000009000007947 */ /* 0x000fea0003800000 */
.L_x_427:
[----:B-----5:R-:W-:-:S05]  /*1a70*/  PRMT R49, RZ, 0x5410, R42 ;  /* 0x00005410ff317816 */ /* 0x020fca000000002a */
[----:B------:R-:W-:Y:S01]  /*1a80*/  FADD.FTZ R118, R49, R118 ;  /* 0x0000007631767221 */ /* 0x000fe20000010000 */
[----:B------:R-:W-:Y:S05]  /*1a90*/  BRA `(.L_x_428) ;  /* 0x0000004000007947 */ /* 0x000fea0003800000 */
.L_x_426:
[----:B-----5:R-:W-:-:S05]  /*1aa0*/  PRMT R49, RZ, 0x5410, R46 ;  /* 0x00005410ff317816 */ /* 0x020fca000000002e */
[----:B------:R-:W-:Y:S01]  /*1ab0*/  FADD.FTZ R118, R49, R118 ;  /* 0x0000007631767221 */ /* 0x000fe20000010000 */
[----:B------:R-:W-:-:S05]  /*1ac0*/  @P2 PRMT R49, RZ, 0x5410, R42 ;  /* 0x00005410ff312816 */ /* 0x000fca000000002a */
[----:B------:R-:W-:-:S05]  /*1ad0*/  @P2 FADD.FTZ R118, R49, R118 ;  /* 0x0000007631762221 */ /* 0x000fca0000010000 */
.L_x_428:
[----:B------:R-:W-:-:S04]  /*1ae0*/  F2FP.BF16.PACK_AB R48, RZ, R118 ;  /* 0x00000076ff30723e */ /* 0x000fc800000010ff */
[----:B------:R-:W-:Y:S02]  /*1af0*/  PRMT R38, R48, 0x7610, R38 ;  /* 0x0000761030267816 */ /* 0x000fe40000000026 */
.L_x_429:
[----:B------:R-:W-:Y:S01]  /*1b00*/  PRMT R130, RZ, 0x7610, R50 ;  /* 0x00007610ff827816 */ /* 0x000fe20000000032 */
[----:B------:R-:W-:Y:S05]  /*1b10*/  @P3 BRA `(.L_x_430) ;  /* 0x0000008000003947 */ /* 0x000fea0003800000 */
[----:B------:R-:W-:-:S04]  /*1b20*/  ISETP.NE.U32.AND P4, PT, RZ, c[0x0][0x180], PT ;  /* 0x00006000ff007a0c */ /* 0x000fc80003f85070 */
[----:B------:R-:W-:-:S13]  /*1b30*/  ISETP.NE.AND.EX P4, PT, RZ, c[0x0][0x184], PT, P4 ;  /* 0x00006100ff007a0c */ /* 0x000fda0003f85340 */
[----:B------:R-:W-:Y:S05]  /*1b40*/  @P4 BRA `(.L_x_431) ;  /* 0x0000002000004947 */ /* 0x000fea0003800000 */
[----:B------:R-:W-:Y:S05]  /*1b50*/  @P1 BRA `(.L_x_432) ;  /* 0x0000008000001947 */ /* 0x000fea0003800000 */
[----:B------:R-:W-:Y:S05]  /*1b60*/  BRA `(.L_x_433) ;  /* 0x0000009000007947 */ /* 0x000fea0003800000 */
.L_x_431:
[----:B-----5:R-:W-:-:S05]  /*1b70*/  PRMT R49, RZ, 0x7610, R42 ;  /* 0x00007610ff317816 */ /* 0x020fca000000002a */
[----:B------:R-:W-:Y:S01]  /*1b80*/  FADD.FTZ R130, R49, R130 ;  /* 0x0000008231827221 */ /* 0x000fe20000010000 */
[----:B------:R-:W-:Y:S05]  /*1b90*/  BRA `(.L_x_432) ;  /* 0x0000004000007947 */ /* 0x000fea0003800000 */
.L_x_430:
[----:B-----5:R-:W-:-:S05]  /*1ba0*/  PRMT R49, RZ, 0x7610, R46 ;  /* 0x00007610ff317816 */ /* 0x020fca000000002e */
[----:B------:R-:W-:Y:S01]  /*1bb0*/  FADD.FTZ R130, R49, R130 ;  /* 0x0000008231827221 */ /* 0x000fe20000010000 */
[----:B------:R-:W-:-:S05]  /*1bc0*/  @P2 PRMT R49, RZ, 0x7610, R42 ;  /* 0x00007610ff312816 */ /* 0x000fca000000002a */
[----:B------:R-:W-:-:S05]  /*1bd0*/  @P2 FADD.FTZ R130, R49, R130 ;  /* 0x0000008231822221 */ /* 0x000fca0000010000 */
.L_x_432:
[----:B------:R-:W-:-:S04]  /*1be0*/  F2FP.BF16.PACK_AB R48, RZ, R130 ;  /* 0x00000082ff30723e */ /* 0x000fc800000010ff */
[----:B------:R-:W-:Y:S02]  /*1bf0*/  PRMT R38, R38, 0x5410, R48 ;  /* 0x0000541026267816 */ /* 0x000fe40000000030 */
.L_x_433:
[----:B------:R-:W-:Y:S01]  /*1c00*/  PRMT R129, RZ, 0x5410, R51 ;  /* 0x00005410ff817816 */ /* 0x000fe20000000033 */
[----:B------:R-:W-:Y:S05]  /*1c10*/  @P3 BRA `(.L_x_434) ;  /* 0x0000008000003947 */ /* 0x000fea0003800000 */
[----:B------:R-:W-:-:S04]  /*1c20*/  ISETP.NE.U32.AND P4, PT, RZ, c[0x0][0x180], PT ;  /* 0x00006000ff007a0c */ /* 0x000fc80003f85070 */
[----:B------:R-:W-:-:S13]  /*1c30*/  ISETP.NE.AND.EX P4, PT, RZ, c[0x0][0x184], PT, P4 ;  /* 0x00006100ff007a0c */ /* 0x000fda0003f85340 */
[----:B------:R-:W-:Y:S05]  /*1c40*/  @P4 BRA `(.L_x_435) ;  /* 0x0000002000004947 */ /* 0x000fea0003800000 */
[----:B------:R-:W-:Y:S05]  /*1c50*/  @P1 BRA `(.L_x_436) ;  /* 0x0000008000001947 */ /* 0x000fea0003800000 */
[----:B------:R-:W-:Y:S05]  /*1c60*/  BRA `(.L_x_437) ;  /* 0x0000009000007947 */ /* 0x000fea0003800000 */
.L_x_435:
[----:B-----5:R-:W-:-:S05]  /*1c70*/  PRMT R48, RZ, 0x5410, R43 ;  /* 0x00005410ff307816 */ /* 0x020fca000000002b */
[----:B------:R-:W-:Y:S01]  /*1c80*/  FADD.FTZ R129, R48, R129 ;  /* 0x0000008130817221 */ /* 0x000fe20000010000 */
[----:B------:R-:W-:Y:S05]  /*1c90*/  BRA `(.L_x_436) ;  /* 0x0000004000007947 */ /* 0x000fea0003800000 */
.L_x_434:
[----:B-----5:R-:W-:-:S05]  /*1ca0*/  PRMT R48, RZ, 0x5410, R47 ;  /* 0x00005410ff307816 */ /* 0x020fca000000002f */
[----:B------:R-:W-:Y:S01]  /*1cb0*/  FADD.FTZ R129, R48, R129 ;  /* 0x0000008130817221 */ /* 0x000fe20000010000 */
[----:B------:R-:W-:-:S05]  /*1cc0*/  @P2 PRMT R48, RZ, 0x5410, R43 ;  /* 0x00005410ff302816 */ /* 0x000fca000000002b */
[----:B------:R-:W-:-:S05]  /*1cd0*/  @P2 FADD.FTZ R129, R48, R129 ;  /* 0x0000008130812221 */ /* 0x000fca0000010000 */
.L_x_436:
[----:B------:R-:W-:-:S04]  /*1ce0*/  F2FP.BF16.PACK_AB R48, RZ, R129 ;  /* 0x00000081ff30723e */ /* 0x000fc800000010ff */
[----:B------:R-:W-:Y:S02]  /*1cf0*/  PRMT R39, R48, 0x7610, R39 ;  /* 0x0000761030277816 */ /* 0x000fe40000000027 */
.L_x_437:
[----:B------:R-:W-:Y:S01]  /*1d00*/  PRMT R136, RZ, 0x7610, R51 ;  /* 0x00007610ff887816 */ /* 0x000fe20000000033 */
[----:B------:R-:W-:Y:S05]  /*1d10*/  @P3 BRA `(.L_x_438) ;  /* 0x0000008000003947 */ /* 0x000fea0003800000 */
[----:B------:R-:W-:-:S04]  /*1d20*/  ISETP.NE.U32.AND P2, PT, RZ, c[0x0][0x180], PT ;  /* 0x00006000ff007a0c */ /* 0x000fc80003f45070 */
[----:B------:R-:W-:-:S13]  /*1d30*/  ISETP.NE.AND.EX P2, PT, RZ, c[0x0][0x184], PT, P2 ;  /* 0x00006100ff007a0c */ /* 0x000fda0003f45320 */
[----:B------:R-:W-:Y:S05]  /*1d40*/  @P2 BRA `(.L_x_439) ;  /* 0x0000002000002947 */ /* 0x000fea0003800000 */
[----:B------:R-:W-:Y:S05]  /*1d50*/  @P1 BRA `(.L_x_440) ;  /* 0x0000008000001947 */ /* 0x000fea0003800000 */
[----:B------:R-:W-:Y:S05]  /*1d60*/  BRA `(.L_x_441) ;  /* 0x0000009000007947 */ /* 0x000fea0003800000 */
.L_x_439:
[----:B-----5:R-:W-:-:S05]  /*1d70*/  PRMT R49, RZ, 0x7610, R43 ;  /* 0x00007610ff317816 */ /* 0x020fca000000002b */
[----:B------:R-:W-:Y:S01]  /*1d80*/  FADD.FTZ R136, R49, R136 ;  /* 0x0000008831887221 */ /* 0x000fe20000010000 */
[----:B------:R-:W-:Y:S05]  /*1d90*/  BRA `(.L_x_440) ;  /* 0x0000004000007947 */ /* 0x000fea0003800000 */
.L_x_438:
[----:B-----5:R-:W-:-:S05]  /*1da0*/  PRMT R49, RZ, 0x7610, R47 ;  /* 0x00007610ff317816 */ /* 0x020fca000000002f */
[----:B------:R-:W-:Y:S01]  /*1db0*/  FADD.FTZ R136, R49, R136 ;  /* 0x0000008831887221 */ /* 0x000fe20000010000 */
[----:B------:R-:W-:-:S05]  /*1dc0*/  @P2 PRMT R49, RZ, 0x7610, R43 ;  /* 0x00007610ff312816 */ /* 0x000fca000000002b */
[----:B------:R-:W-:-:S05]  /*1dd0*/  @P2 FADD.FTZ R136, R49, R136 ;  /* 0x0000008831882221 */ /* 0x000fca0000010000 */
.L_x_440:
[----:B------:R-:W-:-:S04]  /*1de0*/  F2FP.BF16.PACK_AB R48, RZ, R136 ;  /* 0x00000088ff30723e */ /* 0x000fc800000010ff */
[----:B------:R-:W-:Y:S02]  /*1df0*/  PRMT R39, R39, 0x5410, R48 ;  /* 0x0000541027277816 */ /* 0x000fe40000000030 */
.L_x_441:
[----:B------:R-:W-:-:S04]  /*1e00*/  @P1 LEA R48, P2, R141, c[0x0][0x188], 0x4 ;  /* 0x000062008d301a11 */ /* 0x000fc800078420ff */
[C---:B------:R-:W-:Y:S02]  /*1e10*/  @P1 LEA.HI.X R49, R141.reuse, c[0x0][0x18c], RZ, 0x4, P2 ;  /* 0x000063008d311a11 */ /* 0x040fe400010f24ff */
[----:B------:R-:W-:-:S03]  /*1e20*/  IADD3 R141, R141, 0x20, RZ ;  /* 0x000000208d8d7810 */ /* 0x000fc60007ffe0ff */
[----:B------:R0:W-:Y:S04]  /*1e30*/  @P1 STG.E.128 [R48.64], R36 ;  /* 0x0000002430001986 */ /* 0x0001e8000c101d04 */
.L_x_409:
[----:B------:R-:W-:Y:S05]  /*1e40*/  BSYNC B0 ;  /* 0x0000000000007941 */ /* 0x000fea0003800000 */
.L_x_408:
        /* <DEDUP_REMOVED lines=25> */
.L_x_445:
[----:B-----5:R-:W-:-:S05]  /*1fe0*/  PRMT R109, RZ, 0x5410, R40 ;  /* 0x00005410ff6d7816 */ /* 0x020fca0000000028 */
[----:B------:R-:W-:Y:S01]  /*1ff0*/  FADD.FTZ R102, R109, R102 ;  /* 0x000000666d667221 */ /* 0x000fe20000010000 */
[----:B------:R-:W-:Y:S05]  /*2000*/  BRA `(.L_x_446) ;  /* 0x0000004000007947 */ /* 0x000fea0003800000 */
.L_x_444:
[----:B0----5:R-:W-:-:S05]  /*2010*/  PRMT R109, RZ, 0x5410, R44 ;  /* 0x00005410ff6d7816 */ /* 0x021fca000000002c */
[----:B------:R-:W-:Y:S01]  /*2020*/  FADD.FTZ R102, R109, R102 ;  /* 0x000000666d667221 */ /* 0x000fe20000010000 */
[----:B------:R-:W-:-:S05]  /*2030*/  @P2 PRMT R109, RZ, 0x5410, R40 ;  /* 0x00005410ff6d2816 */ /* 0x000fca0000000028 */
[----:B------:R-:W-:-:S05]  /*2040*/  @P2 FADD.FTZ R102, R109, R102 ;  /* 0x000000666d662221 */ /* 0x000fca0000010000 */
.L_x_446:
[----:B------:R-:W-:-:S04]  /*2050*/  F2FP.BF16.PACK_AB R109, RZ, R102 ;  /* 0x00000066ff6d723e */ /* 0x000fc800000010ff */
[----:B------:R-:W-:Y:S02]  /*2060*/  PRMT R36, R109, 0x7610, R36 ;  /* 0x000076106d247816 */ /* 0x000fe40000000024 */
.L_x_447:
[----:B------:R-:W-:Y:S01]  /*2070*/  PRMT R109, RZ, 0x7610, R48 ;  /* 0x00007610ff6d7816 */ /* 0x000fe20000000030 */
[----:B------:R-:W-:Y:S05]  /*2080*/  @P3 BRA `(.L_x_448) ;  /* 0x0000008000003947 */ /* 0x000fea0003800000 */
[----:B------:R-:W-:-:S04]  /*2090*/  ISETP.NE.U32.AND P4, PT, RZ, c[0x0][0x180], PT ;  /* 0x00006000ff007a0c */ /* 0x000fc80003f85070 */
[----:B------:R-:W-:-:S13]  /*20a0*/  ISETP.NE.AND.EX P4, PT, RZ, c[0x0][0x184], PT, P4 ;  /* 0x00006100ff007a0c */ /* 0x000fda0003f85340 */
[----:B------:R-:W-:Y:S05]  /*20b0*/  @P4 BRA `(.L_x_449) ;  /* 0x0000002000004947 */ /* 0x000fea0003800000 */
[----:B------:R-:W-:Y:S05]  /*20c0*/  @P1 BRA `(.L_x_450) ;  /* 0x0000008000001947 */ /* 0x000fea0003800000 */
[----:B------:R-:W-:Y:S05]  /*20d0*/  BRA `(.L_x_451) ;  /* 0x0000009000007947 */ /* 0x000fea0003800000 */
.L_x_449:
[----:B-----5:R-:W-:-:S05]  /*20e0*/  PRMT R48, RZ, 0x7610, R40 ;  /* 0x00007610ff307816 */ /* 0x020fca0000000028 */
[----:B------:R-:W-:Y:S01]  /*20f0*/  FADD.FTZ R109, R48, R109 ;  /* 0x0000006d306d7221 */ /* 0x000fe20000010000 */
[----:B------:R-:W-:Y:S05]  /*2100*/  BRA `(.L_x_450) ;  /* 0x0000004000007947 */ /* 0x000fea0003800000 */
.L_x_448:
[----:B-----5:R-:W-:-:S05]  /*2110*/  PRMT R48, RZ, 0x7610, R44 ;  /* 0x00007610ff307816 */ /* 0x020fca000000002c */
[----:B------:R-:W-:Y:S01]  /*2120*/  FADD.FTZ R109, R48, R109 ;  /* 0x0000006d306d7221 */ /* 0x000fe20000010000 */
[----:B------:R-:W-:-:S05]  /*2130*/  @P2 PRMT R48, RZ, 0x7610, R40 ;  /* 0x00007610ff302816 */ /* 0x000fca0000000028 */
[----:B------:R-:W-:-:S05]  /*2140*/  @P2 FADD.FTZ R109, R48, R109 ;  /* 0x0000006d306d2221 */ /* 0x000fca0000010000 */
.L_x_450:
[----:B------:R-:W-:-:S04]  /*2150*/  F2FP.BF16.PACK_AB R48, RZ, R109 ;  /* 0x0000006dff30723e */ /* 0x000fc800000010ff */
[----:B------:R-:W-:Y:S02]  /*2160*/  PRMT R36, R36, 0x5410, R48 ;  /* 0x0000541024247816 */ /* 0x000fe40000000030 */
.L_x_451:
[----:B------:R-:W-:Y:S01]  /*2170*/  PRMT R110, RZ, 0x5410, R49 ;  /* 0x00005410ff6e7816 */ /* 0x000fe20000000031 */
[----:B------:R-:W-:Y:S05]  /*2180*/  @P3 BRA `(.L_x_452) ;  /* 0x0000008000003947 */ /* 0x000fea0003800000 */
[----:B------:R-:W-:-:S04]  /*2190*/  ISETP.NE.U32.AND P4, PT, RZ, c[0x0][0x180], PT ;  /* 0x00006000ff007a0c */ /* 0x000fc80003f85070 */
[----:B------:R-:W-:-:S13]  /*21a0*/  ISETP.NE.AND.EX P4, PT, RZ, c[0x0][0x184], PT, P4 ;  /* 0x00006100ff007a0c */ /* 0x000fda0003f85340 */
[----:B------:R-:W-:Y:S05]  /*21b0*/  @P4 BRA `(.L_x_453) ;  /* 0x0000002000004947 */ /* 0x000fea0003800000 */
[----:B------:R-:W-:Y:S05]  /*21c0*/  @P1 BRA `(.L_x_454) ;  /* 0x0000008000001947 */ /* 0x000fea0003800000 */
[----:B------:R-:W-:Y:S05]  /*21d0*/  BRA `(.L_x_455) ;  /* 0x0000009000007947 */ /* 0x000fea0003800000 */
.L_x_453:
[----:B-----5:R-:W-:-:S05]  /*21e0*/  PRMT R119, RZ, 0x5410, R41 ;  /* 0x00005410ff777816 */ /* 0x020fca0000000029 */
[----:B------:R-:W-:Y:S01]  /*21f0*/  FADD.FTZ R110, R119, R110 ;  /* 0x0000006e776e7221 */ /* 0x000fe20000010000 */
[----:B------:R-:W-:Y:S05]  /*2200*/  BRA `(.L_x_454) ;  /* 0x0000004000007947 */ /* 0x000fea0003800000 */
.L_x_452:
[----:B-----5:R-:W-:-:S05]  /*2210*/  PRMT R119, RZ, 0x5410, R45 ;  /* 0x00005410ff777816 */ /* 0x020fca000000002d */
[----:B------:R-:W-:Y:S01]  /*2220*/  FADD.FTZ R110, R119, R110 ;  /* 0x0000006e776e7221 */ /* 0x000fe20000010000 */
[----:B------:R-:W-:-:S05]  /*2230*/  @P2 PRMT R119, RZ, 0x5410, R41 ;  /* 0x00005410ff772816 */ /* 0x000fca0000000029 */
[----:B------:R-:W-:-:S05]  /*2240*/  @P2 FADD.FTZ R110, R119, R110 ;  /* 0x0000006e776e2221 */ /* 0x000fca0000010000 */
.L_x_454:
[----:B------:R-:W-:-:S04]  /*2250*/  F2FP.BF16.PACK_AB R48, RZ, R110 ;  /* 0x0000006eff30723e */ /* 0x000fc800000010ff */
[----:B------:R-:W-:Y:S02]  /*2260*/  PRMT R37, R48, 0x7610, R37 ;  /* 0x0000761030257816 */ /* 0x000fe40000000025 */
.L_x_455:
[----:B------:R-:W-:Y:S01]  /*2270*/  PRMT R119, RZ, 0x7610, R49 ;  /* 0x00007610ff777816 */ /* 0x000fe20000000031 */
[----:B------:R-:W-:Y:S05]  /*2280*/  @P3 BRA `(.L_x_456) ;  /* 0x0000008000003947 */ /* 0x000fea0003800000 */
[----:B------:R-:W-:-:S04]  /*2290*/  ISETP.NE.U32.AND P4, PT, RZ, c[0x0][0x180], PT ;  /* 0x00006000ff007a0c */ /* 0x000fc80003f85070 */
[----:B------:R-:W-:-:S13]  /*22a0*/  ISETP.NE.AND.EX P4, PT, RZ, c[0x0][0x184], PT, P4 ;  /* 0x00006100ff007a0c */ /* 0x000fda0003f85340 */
[----:B------:R-:W-:Y:S05]  /*22b0*/  @P4 BRA `(.L_x_457) ;  /* 0x0000002000004947 */ /* 0x000fea0003800000 */
[----:B------:R-:W-:Y:S05]  /*22c0*/  @P1 BRA `(.L_x_458) ;  /* 0x0000008000001947 */ /* 0x000fea0003800000 */
[----:B------:R-:W-:Y:S05]  /*22d0*/  BRA `(.L_x_459) ;  /* 0x0000009000007947 */ /* 0x000fea0003800000 */
.L_x_457:
[----:B-----5:R-:W-:-:S05]  /*22e0*/  PRMT R48, RZ, 0x7610, R41 ;  /* 0x00007610ff307816 */ /* 0x020fca0000000029 */
[----:B------:R-:W-:Y:S01]  /*22f0*/  FADD.FTZ R119, R48, R119 ;  /* 0x0000007730777221 */ /* 0x000fe20000010000 */
[----:B------:R-:W-:Y:S05]  /*2300*/  BRA `(.L_x_458) ;  /* 0x0000004000007947 */ /* 0x000fea0003800000 */
.L_x_456:
[----:B-----5:R-:W-:-:S05]  /*2310*/  PRMT R48, RZ, 0x7610, R45 ;  /* 0x00007610ff307816 */ /* 0x020fca000000002d */
[----:B------:R-:W-:Y:S01]  /*2320*/  FADD.FTZ R119, R48, R119 ;  /* 0x0000007730777221 */ /* 0x000fe20000010000 */
[----:B------:R-:W-:-:S05]  /*2330*/  @P2 PRMT R48, RZ, 0x7610, R41 ;  /* 0x00007610ff302816 */ /* 0x000fca0000000029 */
[----:B------:R-:W-:-:S05]  /*2340*/  @P2 FADD.FTZ R119, R48, R119 ;  /* 0x0000007730772221 */ /* 0x000fca0000010000 */
.L_x_458:
[----:B------:R-:W-:-:S04]  /*2350*/  F2FP.BF16.PACK_AB R48, RZ, R119 ;  /* 0x00000077ff30723e */ /* 0x000fc800000010ff */
[----:B------:R-:W-:Y:S02]  /*2360*/  PRMT R37, R37, 0x5410, R48 ;  /* 0x0000541025257816 */ /* 0x000fe40000000030 */
.L_x_459:
[----:B------:R-:W-:Y:S01]  /*2370*/  PRMT R120, RZ, 0x5410, R50 ;  /* 0x00005410ff787816 */ /* 0x000fe20000000032 */
[----:B------:R-:W-:Y:S05]  /*2380*/  @P3 BRA `(.L_x_460) ;  /* 0x0000008000003947 */ /* 0x000fea0003800000 */
[----:B------:R-:W-:-:S04]  /*2390*/  ISETP.NE.U32.AND P4, PT, RZ, c[0x0][0x180], PT ;  /* 0x00006000ff007a0c */ /* 0x000fc80003f85070 */
[----:B------:R-:W-:-:S13]  /*23a0*/  ISETP.NE.AND.EX P4, PT, RZ, c[0x0][0x184], PT, P4 ;  /* 0x00006100ff007a0c */ /* 0x000fda0003f85340 */
[----:B------:R-:W-:Y:S05]  /*23b0*/  @P4 BRA `(.L_x_461) ;  /* 0x0000002000004947 */ /* 0x000fea0003800000 */
[----:B------:R-:W-:Y:S05]  /*23c0*/  @P1 BRA `(.L_x_462) ;  /* 0x0000008000001947 */ /* 0x000fea0003800000 */
[----:B------:R-:W-:Y:S05]  /*23d0*/  BRA `(.L_x_463) ;  /* 0x0000009000007947 */ /* 0x000fea0003800000 */
.L_x_461:
[----:B-----5:R-:W-:-:S05]  /*23e0*/  PRMT R49, RZ, 0x5410, R42 ;  /* 0x00005410ff317816 */ /* 0x020fca000000002a */
[----:B------:R-:W-:Y:S01]  /*23f0*/  FADD.FTZ R120, R49, R120 ;  /* 0x0000007831787221 */ /* 0x000fe20000010000 */
[----:B------:R-:W-:Y:S05]  /*2400*/  BRA `(.L_x_462) ;  /* 0x0000004000007947 */ /* 0x000fea0003800000 */
.L_x_460:
[----:B-----5:R-:W-:-:S05]  /*2410*/  PRMT R49, RZ, 0x5410, R46 ;  /* 0x00005410ff317816 */ /* 0x020fca000000002e */
[----:B------:R-:W-:Y:S01]  /*2420*/  FADD.FTZ R120, R49, R120 ;  /* 0x0000007831787221 */ /* 0x000fe20000010000 */
[----:B------:R-:W-:-:S05]  /*2430*/  @P2 PRMT R49, RZ, 0x5410, R42 ;  /* 0x00005410ff312816 */ /* 0x000fca000000002a */
[----:B------:R-:W-:-:S05]  /*2440*/  @P2 FADD.FTZ R120, R49, R120 ;  /* 0x0000007831782221 */ /* 0x000fca0000010000 */
.L_x_462:
[----:B------:R-:W-:-:S04]  /*2450*/  F2FP.BF16.PACK_AB R48, RZ, R120 ;  /* 0x00000078ff30723e */ /* 0x000fc800000010ff */
[----:B------:R-:W-:Y:S02]  /*2460*/  PRMT R38, R48, 0x7610, R38 ;  /* 0x0000761030267816 */ /* 0x000fe40000000026 */
.L_x_463:
[----:B------:R-:W-:Y:S01]  /*2470*/  PRMT R128, RZ, 0x7610, R50 ;  /* 0x00007610ff807816 */ /* 0x000fe20000000032 */
[----:B------:R-:W-:Y:S05]  /*2480*/  @P3 BRA `(.L_x_464) ;  /* 0x0000008000003947 */ /* 0x000fea0003800000 */
[----:B------:R-:W-:-:S04]  /*2490*/  ISETP.NE.U32.AND P4, PT, RZ, c[0x0][0x180], PT ;  /* 0x00006000ff007a0c */ /* 0x000fc80003f85070 */
[----:B------:R-:W-:-:S13]  /*24a0*/  ISETP.NE.AND.EX P4, PT, RZ, c[0x0][0x184], PT, P4 ;  /* 0x00006100ff007a0c */ /* 0x000fda0003f85340 */
[----:B------:R-:W-:Y:S05]  /*24b0*/  @P4 BRA `(.L_x_465) ;  /* 0x0000002000004947 */ /* 0x000fea0003800000 */
[----:B------:R-:W-:Y:S05]  /*24c0*/  @P1 BRA `(.L_x_466) ;  /* 0x0000008000001947 */ /* 0x000fea0003800000 */
[----:B------:R-:W-:Y:S05]  /*24d0*/  BRA `(.L_x_467) ;  /* 0x0000009000007947 */ /* 0x000fea0003800000 */
.L_x_465:
[----:B-----5:R-:W-:-:S05]  /*24e0*/  PRMT R49, RZ, 0x7610, R42 ;  /* 0x00007610ff317816 */ /* 0x020fca000000002a */
[----:B------:R-:W-:Y:S01]  /*24f0*/  FADD.FTZ R128, R49, R128 ;  /* 0x0000008031807221 */ /* 0x000fe20000010000 */
[----:B------:R-:W-:Y:S05]  /*2500*/  BRA `(.L_x_466) ;  /* 0x0000004000007947 */ /* 0x000fea0003800000 */
.L_x_464:
[----:B-----5:R-:W-:-:S05]  /*2510*/  PRMT R49, RZ, 0x7610, R46 ;  /* 0x00007610ff317816 */ /* 0x020fca000000002e */
[----:B------:R-:W-:Y:S01]  /*2520*/  FADD.FTZ R128, R49, R128 ;  /* 0x0000008031807221 */ /* 0x000fe20000010000 */
[----:B------:R-:W-:-:S05]  /*2530*/  @P2 PRMT R49, RZ, 0x7610, R42 ;  /* 0x00007610ff312816 */ /* 0x000fca000000002a */
[----:B------:R-:W-:-:S05]  /*2540*/  @P2 FADD.FTZ R128, R49, R128 ;  /* 0x0000008031802221 */ /* 0x000fca0000010000 */
.L_x_466:
[----:B------:R-:W-:-:S04]  /*2550*/  F2FP.BF16.PACK_AB R48, RZ, R128 ;  /* 0x00000080ff30723e */ /* 0x000fc800000010ff */
[----:B------:R-:W-:Y:S02]  /*2560*/  PRMT R38, R38, 0x5410, R48 ;  /* 0x0000541026267816 */ /* 0x000fe40000000030 */
.L_x_467:
[----:B------:R-:W-:Y:S01]  /*2570*/  PRMT R127, RZ, 0x5410, R51 ;  /* 0x00005410ff7f7816 */ /* 0x000fe20000000033 */
[----:B------:R-:W-:Y:S05]  /*2580*/  @P3 BRA `(.L_x_468) ;  /* 0x0000008000003947 */ /* 0x000fea0003800000 */
[----:B------:R-:W-:-:S04]  /*2590*/  ISETP.NE.U32.AND P4, PT, RZ, c[0x0][0x180], PT ;  /* 0x00006000ff007a0c */ /* 0x000fc80003f85070 */
[----:B------:R-:W-:-:S13]  /*25a0*/  ISETP.NE.AND.EX P4, PT, RZ, c[0x0][0x184], PT, P4 ;  /* 0x00006100ff007a0c */ /* 0x000fda0003f85340 */
[----:B------:R-:W-:Y:S05]  /*25b0*/  @P4 BRA `(.L_x_469) ;  /* 0x0000002000004947 */ /* 0x000fea0003800000 */
[----:B------:R-:W-:Y:S05]  /*25c0*/  @P1 BRA `(.L_x_470) ;  /* 0x0000008000001947 */ /* 0x000fea0003800000 */
[----:B------:R-:W-:Y:S05]  /*25d0*/  BRA `(.L_x_471) ;  /* 0x0000009000007947 */ /* 0x000fea0003800000 */
.L_x_469:
[----:B-----5:R-:W-:-:S05]  /*25e0*/  PRMT R48, RZ, 0x5410, R43 ;  /* 0x00005410ff307816 */ /* 0x020fca000000002b */
[----:B------:R-:W-:Y:S01]  /*25f0*/  FADD.FTZ R127, R48, R127 ;  /* 0x0000007f307f7221 */ /* 0x000fe20000010000 */
[----:B------:R-:W-:Y:S05]  /*2600*/  BRA `(.L_x_470) ;  /* 0x0000004000007947 */ /* 0x000fea0003800000 */
.L_x_468:
[----:B-----5:R-:W-:-:S05]  /*2610*/  PRMT R48, RZ, 0x5410, R47 ;  /* 0x00005410ff307816 */ /* 0x020fca000000002f */
[----:B------:R-:W-:Y:S01]  /*2620*/  FADD.FTZ R127, R48, R127 ;  /* 0x0000007f307f7221 */ /* 0x000fe20000010000 */
[----:B------:R-:W-:-:S05]  /*2630*/  @P2 PRMT R48, RZ, 0x5410, R43 ;  /* 0x00005410ff302816 */ /* 0x000fca000000002b */
[----:B------:R-:W-:-:S05]  /*2640*/  @P2 FADD.FTZ R127, R48, R127 ;  /* 0x0000007f307f2221 */ /* 0x000fca0000010000 */
.L_x_470:
[----:B------:R-:W-:-:S04]  /*2650*/  F2FP.BF16.PACK_AB R48, RZ, R127 ;  /* 0x0000007fff30723e */ /* 0x000fc800000010ff */
[----:B------:R-:W-:Y:S02]  /*2660*/  PRMT R39, R48, 0x7610, R39 ;  /* 0x0000761030277816 */ /* 0x000fe40000000027 */
.L_x_471:
[----:B------:R-:W-:Y:S01]  /*2670*/  PRMT R137, RZ, 0x7610, R51 ;  /* 0x00007610ff897816 */ /* 0x000fe20000000033 */
[----:B------:R-:W-:Y:S05]  /*2680*/  @P3 BRA `(.L_x_472) ;  /* 0x0000008000003947 */ /* 0x000fea0003800000 */
[----:B------:R-:W-:-:S04]  /*2690*/  ISETP.NE.U32.AND P2, PT, RZ, c[0x0][0x180], PT ;  /* 0x00006000ff007a0c */ /* 0x000fc80003f45070 */
[----:B------:R-:W-:-:S13]  /*26a0*/  ISETP.NE.AND.EX P2, PT, RZ, c[0x0][0x184], PT, P2 ;  /* 0x00006100ff007a0c */ /* 0x000fda0003f45320 */
[----:B------:R-:W-:Y:S05]  /*26b0*/  @P2 BRA `(.L_x_473) ;  /* 0x0000002000002947 */ /* 0x000fea0003800000 */
[----:B------:R-:W-:Y:S05]  /*26c0*/  @P1 BRA `(.L_x_474) ;  /* 0x0000008000001947 */ /* 0x000fea0003800000 */
[----:B------:R-:W-:Y:S05]  /*26d0*/  BRA `(.L_x_475) ;  /* 0x0000009000007947 */ /* 0x000fea0003800000 */
.L_x_473:
[----:B-----5:R-:W-:-:S05]  /*26e0*/  PRMT R48, RZ, 0x7610, R43 ;  /* 0x00007610ff307816 */ /* 0x020fca000000002b */
[----:B------:R-:W-:Y:S01]  /*26f0*/  FADD.FTZ R137, R48, R137 ;  /* 0x0000008930897221 */ /* 0x000fe20000010000 */
[----:B------:R-:W-:Y:S05]  /*2700*/  BRA `(.L_x_474) ;  /* 0x0000004000007947 */ /* 0x000fea0003800000 */
.L_x_472:
[----:B-----5:R-:W-:-:S05]  /*2710*/  PRMT R48, RZ, 0x7610, R47 ;  /* 0x00007610ff307816 */ /* 0x020fca000000002f */
[----:B------:R-:W-:Y:S01]  /*2720*/  FADD.FTZ R137, R48, R137 ;  /* 0x0000008930897221 */ /* 0x000fe20000010000 */
[----:B------:R-:W-:-:S05]  /*2730*/  @P2 PRMT R48, RZ, 0x7610, R43 ;  /* 0x00007610ff302816 */ /* 0x000fca000000002b */
[----:B------:R-:W-:-:S05]  /*2740*/  @P2 FADD.FTZ R137, R48, R137 ;  /* 0x0000008930892221 */ /* 0x000fca0000010000 */
.L_x_474:
[----:B------:R-:W-:-:S04]  /*2750*/  F2FP.BF16.PACK_AB R48, RZ, R137 ;  /* 0x00000089ff30723e */ /* 0x000fc800000010ff */
[----:B------:R-:W-:Y:S02]  /*2760*/  PRMT R39, R39, 0x5410, R48 ;  /* 0x0000541027277816 */ /* 0x000fe40000000030 */
.L_x_475:
[----:B------:R-:W-:-:S04]  /*2770*/  @P1 LEA R48, P2, R141, c[0x0][0x188], 0x4 ;  /* 0x000062008d301a11 */ /* 0x000fc800078420ff */
[C---:B------:R-:W-:Y:S02]  /*2780*/  @P1 LEA.HI.X R49, R141.reuse, c[0x0][0x18c], RZ, 0x4, P2 ;  /* 0x000063008d311a11 */ /* 0x040fe400010f24ff */
[----:B------:R-:W-:-:S03]  /*2790*/  IADD3 R141, R141, 0x20, RZ ;  /* 0x000000208d8d7810 */ /* 0x000fc60007ffe0ff */
[----:B------:R0:W-:Y:S04]  /*27a0*/  @P1 STG.E.128 [R48.64], R36 ;  /* 0x0000002430001986 */ /* 0x0001e8000c101d04 */
.L_x_443:
[----:B------:R-:W-:Y:S05]  /*27b0*/  BSYNC B0 ;  /* 0x0000000000007941 */ /* 0x000fea0003800000 */
.L_x_442:
        /* <DEDUP_REMOVED lines=25> */
.L_x_479:
[----:B-----5:R-:W-:-:S05]  /*2950*/  PRMT R112, RZ, 0x5410, R40 ;  /* 0x00005410ff707816 */ /* 0x020fca0000000028 */
[----:B------:R-:W-:Y:S01]  /*2960*/  FADD.FTZ R103, R112, R103 ;  /* 0x0000006770677221 */ /* 0x000fe20000010000 */
[----:B------:R-:W-:Y:S05]  /*2970*/  BRA `(.L_x_480) ;  /* 0x0000004000007947 */ /* 0x000fea0003800000 */
.L_x_478:
[----:B0----5:R-:W-:-:S05]  /*2980*/  PRMT R112, RZ, 0x5410, R44 ;  /* 0x00005410ff707816 */ /* 0x021fca000000002c */
[----:B------:R-:W-:Y:S01]  /*2990*/  FADD.FTZ R103, R112, R103 ;  /* 0x0000006770677221 */ /* 0x000fe20000010000 */
[----:B------:R-:W-:-:S05]  /*29a0*/  @P2 PRMT R112, RZ, 0x5410, R40 ;  /* 0x00005410ff702816 */ /* 0x000fca0000000028 */
[----:B------:R-:W-:-:S05]  /*29b0*/  @P2 FADD.FTZ R103, R112, R103 ;  /* 0x0000006770672221 */ /* 0x000fca0000010000 */
.L_x_480:
[----:B------:R-:W-:-:S04]  /*29c0*/  F2FP.BF16.PACK_AB R111, RZ, R103 ;  /* 0x00000067ff6f723e */ /* 0x000fc800000010ff */
[----:B------:R-:W-:Y:S02]  /*29d0*/  PRMT R36, R111, 0x7610, R36 ;  /* 0x000076106f247816 */ /* 0x000fe40000000024 */
.L_x_481:
[----:B------:R-:W-:Y:S01]  /*29e0*/  PRMT R111, RZ, 0x7610, R48 ;  /* 0x00007610ff6f7816 */ /* 0x000fe20000000030 */
[----:B------:R-:W-:Y:S05]  /*29f0*/  @P3 BRA `(.L_x_482) ;  /* 0x0000008000003947 */ /* 0x000fea0003800000 */
[----:B------:R-:W-:-:S04]  /*2a00*/  ISETP.NE.U32.AND P4, PT, RZ, c[0x0][0x180], PT ;  /* 0x00006000ff007a0c */ /* 0x000fc80003f85070 */
[----:B------:R-:W-:-:S13]  /*2a10*/  ISETP.NE.AND.EX P4, PT, RZ, c[0x0][0x184], PT, P4 ;  /* 0x00006100ff007a0c */ /* 0x000fda0003f85340 */
[----:B------:R-:W-:Y:S05]  /*2a20*/  @P4 BRA `(.L_x_483) ;  /* 0x0000002000004947 */ /* 0x000fea0003800000 */
[----:B------:R-:W-:Y:S05]  /*2a30*/  @P1 BRA `(.L_x_484) ;  /* 0x0000008000001947 */ /* 0x000fea0003800000 */
[----:B------:R-:W-:Y:S05]  /*2a40*/  BRA `(.L_x_485) ;  /* 0x0000009000007947 */ /* 0x000fea0003800000 */
.L_x_483:
[----:B-----5:R-:W-:-:S05]  /*2a50*/  PRMT R48, RZ, 0x7610, R40 ;  /* 0x00007610ff307816 */ /* 0x020fca0000000028 */
[----:B------:R-:W-:Y:S01]  /*2a60*/  FADD.FTZ R111, R48, R111 ;  /* 0x0000006f306f7221 */ /* 0x000fe20000010000 */
[----:B------:R-:W-:Y:S05]  /*2a70*/  BRA `(.L_x_484) ;  /* 0x0000004000007947 */ /* 0x000fea0003800000 */
.L_x_482:
[----:B-----5:R-:W-:-:S05]  /*2a80*/  PRMT R48, RZ, 0x7610, R44 ;  /* 0x00007610ff307816 */ /* 0x020fca000000002c */
[----:B------:R-:W-:Y:S01]  /*2a90*/  FADD.FTZ R111, R48, R111 ;  /* 0x0000006f306f7221 */ /* 0x000fe20000010000 */
[----:B------:R-:W-:-:S05]  /*2aa0*/  @P2 PRMT R48, RZ, 0x7610, R40 ;  /* 0x00007610ff302816 */ /* 0x000fca0000000028 */
[----:B------:R-:W-:-:S05]  /*2ab0*/  @P2 FADD.FTZ R111, R48, R111 ;  /* 0x0000006f306f2221 */ /* 0x000fca0000010000 */
.L_x_484:
[----:B------:R-:W-:-:S04]  /*2ac0*/  F2FP.BF16.PACK_AB R48, RZ, R111 ;  /* 0x0000006fff30723e */ /* 0x000fc800000010ff */
[----:B------:R-:W-:Y:S02]  /*2ad0*/  PRMT R36, R36, 0x5410, R48 ;  /* 0x0000541024247816 */ /* 0x000fe40000000030 */
.L_x_485:
[----:B------:R-:W-:Y:S01]  /*2ae0*/  PRMT R112, RZ, 0x5410, R49 ;  /* 0x00005410ff707816 */ /* 0x000fe20000000031 */
[----:B------:R-:W-:Y:S05]  /*2af0*/  @P3 BRA `(.L_x_486) ;  /* 0x0000008000003947 */ /* 0x000fea0003800000 */
[----:B------:R-:W-:-:S04]  /*2b00*/  ISETP.NE.U32.AND P4, PT, RZ, c[0x0][0x180], PT ;  /* 0x00006000ff007a0c */ /* 0x000fc80003f85070 */
[----:B------:R-:W-:-:S13]  /*2b10*/  ISETP.NE.AND.EX P4, PT, RZ, c[0x0][0x184], PT, P4 ;  /* 0x00006100ff007a0c */ /* 0x000fda0003f85340 */
[----:B------:R-:W-:Y:S05]  /*2b20*/  @P4 BRA `(.L_x_487) ;  /* 0x0000002000004947 */ /* 0x000fea0003800000 */
[----:B------:R-:W-:Y:S05]  /*2b30*/  @P1 BRA `(.L_x_488) ;  /* 0x0000008000001947 */ /* 0x000fea0003800000 */
[----:B------:R-:W-:Y:S05]  /*2b40*/  BRA `(.L_x_489) ;  /* 0x0000009000007947 */ /* 0x000fea0003800000 */
.L_x_487:
[----:B-----5:R-:W-:-:S05]  /*2b50*/  PRMT R121, RZ, 0x5410, R41 ;  /* 0x00005410ff797816 */ /* 0x020fca0000000029 */
[----:B------:R-:W-:Y:S01]  /*2b60*/  FADD.FTZ R112, R121, R112 ;  /* 0x0000007079707221 */ /* 0x000fe20000010000 */
[----:B------:R-:W-:Y:S05]  /*2b70*/  BRA `(.L_x_488) ;  /* 0x0000004000007947 */ /* 0x000fea0003800000 */
.L_x_486:
[----:B-----5:R-:W-:-:S05]  /*2b80*/  PRMT R121, RZ, 0x5410, R45 ;  /* 0x00005410ff797816 */ /* 0x020fca000000002d */
[----:B------:R-:W-:Y:S01]  /*2b90*/  FADD.FTZ R112, R121, R112 ;  /* 0x0000007079707221 */ /* 0x000fe20000010000 */
[----:B------:R-:W-:-:S05]  /*2ba0*/  @P2 PRMT R121, RZ, 0x5410, R41 ;  /* 0x00005410ff792816 */ /* 0x000fca0000000029 */
[----:B------:R-:W-:-:S05]  /*2bb0*/  @P2 FADD.FTZ R112, R121, R112 ;  /* 0x0000007079702221 */ /* 0x000fca0000010000 */
.L_x_488:
[----:B------:R-:W-:-:S04]  /*2bc0*/  F2FP.BF16.PACK_AB R48, RZ, R112 ;  /* 0x00000070ff30723e */ /* 0x000fc800000010ff */
[----:B------:R-:W-:Y:S02]  /*2bd0*/  PRMT R37, R48, 0x7610, R37 ;  /* 0x0000761030257816 */ /* 0x000fe40000000025 */
.L_x_489:
[----:B------:R-:W-:Y:S01]  /*2be0*/  PRMT R121, RZ, 0x7610, R49 ;  /* 0x00007610ff797816 */ /* 0x000fe20000000031 */
[----:B------:R-:W-:Y:S05]  /*2bf0*/  @P3 BRA `(.L_x_490) ;  /* 0x0000008000003947 */ /* 0x000fea0003800000 */
[----:B------:R-:W-:-:S04]  /*2c00*/  ISETP.NE.U32.AND P4, PT, RZ, c[0x0][0x180], PT ;  /* 0x00006000ff007a0c */ /* 0x000fc80003f85070 */
[----:B------:R-:W-:-:S13]  /*2c10*/  ISETP.NE.AND.EX P4, PT, RZ, c[0x0][0x184], PT, P4 ;  /* 0x00006100ff007a0c */ /* 0x000fda0003f85340 */
[----:B------:R-:W-:Y:S05]  /*2c20*/  @P4 BRA `(.L_x_491) ;  /* 0x0000002000004947 */ /* 0x000fea0003800000 */
[----:B------:R-:W-:Y:S05]  /*2c30*/  @P1 BRA `(.L_x_492) ;  /* 0x0000008000001947 */ /* 0x000fea0003800000 */
[----:B------:R-:W-:Y:S05]  /*2c40*/  BRA `(.L_x_493) ;  /* 0x0000009000007947 */ /* 0x000fea0003800000 */
.L_x_491:
[----:B-----5:R-:W-:-:S05]  /*2c50*/  PRMT R48, RZ, 0x7610, R41 ;  /* 0x00007610ff307816 */ /* 0x020fca0000000029 */
[----:B------:R-:W-:Y:S01]  /*2c60*/  FADD.FTZ R121, R48, R121 ;  /* 0x0000007930797221 */ /* 0x000fe20000010000 */
[----:B------:R-:W-:Y:S05]  /*2c70*/  BRA `(.L_x_492) ;  /* 0x0000004000007947 */ /* 0x000fea0003800000 */
.L_x_490:
[----:B-----5:R-:W-:-:S05]  /*2c80*/  PRMT R48, RZ, 0x7610, R45 ;  /* 0x00007610ff307816 */ /* 0x020fca000000002d */
[----:B------:R-:W-:Y:S01]  /*2c90*/  FADD.FTZ R121, R48, R121 ;  /* 0x0000007930797221 */ /* 0x000fe20000010000 */
[----:B------:R-:W-:-:S05]  /*2ca0*/  @P2 PRMT R48, RZ, 0x7610, R41 ;  /* 0x00007610ff302816 */ /* 0x000fca0000000029 */
[----:B------:R-:W-:-:S05]  /*2cb0*/  @P2 FADD.FTZ R121, R48, R121 ;  /* 0x0000007930792221 */ /* 0x000fca0000010000 */
.L_x_492:
[----:B------:R-:W-:-:S04]  /*2cc0*/  F2FP.BF16.PACK_AB R48, RZ, R121 ;  /* 0x00000079ff30723e */ /* 0x000fc800000010ff */
[----:B------:R-:W-:Y:S02]  /*2cd0*/  PRMT R37, R37, 0x5410, R48 ;  /* 0x0000541025257816 */ /* 0x000fe40000000030 */
.L_x_493:
[----:B------:R-:W-:Y:S01]  /*2ce0*/  PRMT R122, RZ, 0x5410, R50 ;  /* 0x00005410ff7a7816 */ /* 0x000fe20000000032 */
[----:B------:R-:W-:Y:S05]  /*2cf0*/  @P3 BRA `(.L_x_494) ;  /* 0x0000008000003947 */ /* 0x000fea0003800000 */
[----:B------:R-:W-:-:S04]  /*2d00*/  ISETP.NE.U32.AND P4, PT, RZ, c[0x0][0x180], PT ;  /* 0x00006000ff007a0c */ /* 0x000fc80003f85070 */
[----:B------:R-:W-:-:S13]  /*2d10*/  ISETP.NE.AND.EX P4, PT, RZ, c[0x0][0x184], PT, P4 ;  /* 0x00006100ff007a0c */ /* 0x000fda0003f85340 */
[----:B------:R-:W-:Y:S05]  /*2d20*/  @P4 BRA `(.L_x_495) ;  /* 0x0000002000004947 */ /* 0x000fea0003800000 */
[----:B------:R-:W-:Y:S05]  /*2d30*/  @P1 BRA `(.L_x_496) ;  /* 0x0000008000001947 */ /* 0x000fea0003800000 */
[----:B------:R-:W-:Y:S05]  /*2d40*/  BRA `(.L_x_497) ;  /* 0x0000009000007947 */ /* 0x000fea0003800000 */
.L_x_495:
[----:B-----5:R-:W-:-:S05]  /*2d50*/  PRMT R49, RZ, 0x5410, R42 ;  /* 0x00005410ff317816 */ /* 0x020fca000000002a */
[----:B------:R-:W-:Y:S01]  /*2d60*/  FADD.FTZ R122, R49, R122 ;  /* 0x0000007a317a7221 */ /* 0x000fe20000010000 */
[----:B------:R-:W-:Y:S05]  /*2d70*/  BRA `(.L_x_496) ;  /* 0x0000004000007947 */ /* 0x000fea0003800000 */
.L_x_494:
[----:B-----5:R-:W-:-:S05]  /*2d80*/  PRMT R49, RZ, 0x5410, R46 ;  /* 0x00005410ff317816 */ /* 0x020fca000000002e */
[----:B------:R-:W-:Y:S01]  /*2d90*/  FADD.FTZ R122, R49, R122 ;  /* 0x0000007a317a7221 */ /* 0x000fe20000010000 */
[----:B------:R-:W-:-:S05]  /*2da0*/  @P2 PRMT R49, RZ, 0x5410, R42 ;  /* 0x00005410ff312816 */ /* 0x000fca000000002a */
[----:B------:R-:W-:-:S05]  /*2db0*/  @P2 FADD.FTZ R122, R49, R122 ;  /* 0x0000007a317a2221 */ /* 0x000fca0000010000 */
.L_x_496:
[----:B------:R-:W-:-:S04]  /*2dc0*/  F2FP.BF16.PACK_AB R48, RZ, R122 ;  /* 0x0000007aff30723e */ /* 0x000fc800000010ff */
[----:B------:R-:W-:Y:S02]  /*2dd0*/  PRMT R38, R48, 0x7610, R38 ;  /* 0x0000761030267816 */ /* 0x000fe40000000026 */
.L_x_497:
[----:B------:R-:W-:Y:S01]  /*2de0*/  PRMT R126, RZ, 0x7610, R50 ;  /* 0x00007610ff7e7816 */ /* 0x000fe20000000032 */
[----:B------:R-:W-:Y:S05]  /*2df0*/  @P3 BRA `(.L_x_498) ;  /* 0x0000008000003947 */ /* 0x000fea0003800000 */
[----:B------:R-:W-:-:S04]  /*2e00*/  ISETP.NE.U32.AND P4, PT, RZ, c[0x0][0x180], PT ;  /* 0x00006000ff007a0c */ /* 0x000fc80003f85070 */
[----:B------:R-:W-:-:S13]  /*2e10*/  ISETP.NE.AND.EX P4, PT, RZ, c[0x0][0x184], PT, P4 ;  /* 0x00006100ff007a0c */ /* 0x000fda0003f85340 */
[----:B------:R-:W-:Y:S05]  /*2e20*/  @P4 BRA `(.L_x_499) ;  /* 0x0000002000004947 */ /* 0x000fea0003800000 */
[----:B------:R-:W-:Y:S05]  /*2e30*/  @P1 BRA `(.L_x_500) ;  /* 0x0000008000001947 */ /* 0x000fea0003800000 */
[----:B------:R-:W-:Y:S05]  /*2e40*/  BRA `(.L_x_501) ;  /* 0x0000009000007947 */ /* 0x000fea0003800000 */
.L_x_499:
[----:B-----5:R-:W-:-:S05]  /*2e50*/  PRMT R49, RZ, 0x7610, R42 ;  /* 0x00007610ff317816 */ /* 0x020fca000000002a */
[----:B------:R-:W-:Y:S01]  /*2e60*/  FADD.FTZ R126, R49, R126 ;  /* 0x0000007e317e7221 */ /* 0x000fe20000010000 */
[----:B------:R-:W-:Y:S05]  /*2e70*/  BRA `(.L_x_500) ;  /* 0x0000004000007947 */ /* 0x000fea0003800000 */
.L_x_498:
[----:B-----5:R-:W-:-:S05]  /*2e80*/  PRMT R49, RZ, 0x7610, R46 ;  /* 0x00007610ff317816 */ /* 0x020fca000000002e */
[----:B------:R-:W-:Y:S01]  /*2e90*/  FADD.FTZ R126, R49, R126 ;  /* 0x0000007e317e7221 */ /* 0x000fe20000010000 */
[----:B------:R-:W-:-:S05]  /*2ea0*/  @P2 PRMT R49, RZ, 0x7610, R42 ;  /* 0x00007610ff312816 */ /* 0x000fca000000002a */
[----:B------:R-:W-:-:S05]  /*2eb0*/  @P2 FADD.FTZ R126, R49, R126 ;  /* 0x0000007e317e2221 */ /* 0x000fca0000010000 */
.L_x_500:
[----:B------:R-:W-:-:S04]  /*2ec0*/  F2FP.BF16.PACK_AB R48, RZ, R126 ;  /* 0x0000007eff30723e */ /* 0x000fc800000010ff */
[----:B------:R-:W-:Y:S02]  /*2ed0*/  PRMT R38, R38, 0x5410, R48 ;  /* 0x0000541026267816 */ /* 0x000fe40000000030 */
.L_x_501:
[----:B------:R-:W-:Y:S01]  /*2ee0*/  PRMT R125, RZ, 0x5410, R51 ;  /* 0x00005410ff7d7816 */ /* 0x000fe20000000033 */
[----:B------:R-:W-:Y:S05]  /*2ef0*/  @P3 BRA `(.L_x_502) ;  /* 0x0000008000003947 */ /* 0x000fea0003800000 */
[----:B------:R-:W-:-:S04]  /*2f00*/  ISETP.NE.U32.AND P4, PT, RZ, c[0x0][0x180], PT ;  /* 0x00006000ff007a0c */ /* 0x000fc80003f85070 */
[----:B------:R-:W-:-:S13]  /*2f10*/  ISETP.NE.AND.EX P4, PT, RZ, c[0x0][0x184], PT, P4 ;  /* 0x00006100ff007a0c */ /* 0x000fda0003f85340 */
[----:B------:R-:W-:Y:S05]  /*2f20*/  @P4 BRA `(.L_x_503) ;  /* 0x0000002000004947 */ /* 0x000fea0003800000 */
[----:B------:R-:W-:Y:S05]  /*2f30*/  @P1 BRA `(.L_x_504) ;  /* 0x0000008000001947 */ /* 0x000fea0003800000 */
[----:B------:R-:W-:Y:S05]  /*2f40*/  BRA `(.L_x_505) ;  /* 0x0000009000007947 */ /* 0x000fea0003800000 */
.L_x_503:
[----:B-----5:R-:W-:-:S05]  /*2f50*/  PRMT R48, RZ, 0x5410, R43 ;  /* 0x00005410ff307816 */ /* 0x020fca000000002b */
[----:B------:R-:W-:Y:S01]  /*2f60*/  FADD.FTZ R125, R48, R125 ;  /* 0x0000007d307d7221 */ /* 0x000fe20000010000 */
[----:B------:R-:W-:Y:S05]  /*2f70*/  BRA `(.L_x_504) ;  /* 0x0000004000007947 */ /* 0x000fea0003800000 */
.L_x_502:
[----:B-----5:R-:W-:-:S05]  /*2f80*/  PRMT R48, RZ, 0x5410, R47 ;  /* 0x00005410ff307816 */ /* 0x020fca000000002f */
[----:B------:R-:W-:Y:S01]  /*2f90*/  FADD.FTZ R125, R48, R125 ;  /* 0x0000007d307d7221 */ /* 0x000fe20000010000 */
[----:B------:R-:W-:-:S05]  /*2fa0*/  @P2 PRMT R48, RZ, 0x5410, R43 ;  /* 0x00005410ff302816 */ /* 0x000fca000000002b */
[----:B------:R-:W-:-:S05]  /*2fb0*/  @P2 FADD.FTZ R125, R48, R125 ;  /* 0x0000007d307d2221 */ /* 0x000fca0000010000 */
.L_x_504:
[----:B------:R-:W-:-:S04]  /*2fc0*/  F2FP.BF16.PACK_AB R48, RZ, R125 ;  /* 0x0000007dff30723e */ /* 0x000fc800000010ff */
[----:B------:R-:W-:Y:S02]  /*2fd0*/  PRMT R39, R48, 0x7610, R39 ;  /* 0x0000761030277816 */ /* 0x000fe40000000027 */
.L_x_505:
[----:B------:R-:W-:Y:S01]  /*2fe0*/  PRMT R138, RZ, 0x7610, R51 ;  /* 0x00007610ff8a7816 */ /* 0x000fe20000000033 */
[----:B------:R-:W-:Y:S05]  /*2ff0*/  @P3 BRA `(.L_x_506) ;  /* 0x0000008000003947 */ /* 0x000fea0003800000 */
[----:B------:R-:W-:-:S04]  /*3000*/  ISETP.NE.U32.AND P2, PT, RZ, c[0x0][0x180], PT ;  /* 0x00006000ff007a0c */ /* 0x000fc80003f45070 */
[----:B------:R-:W-:-:S13]  /*3010*/  ISETP.NE.AND.EX P2, PT, RZ, c[0x0][0x184], PT, P2 ;  /* 0x00006100ff007a0c */ /* 0x000fda0003f45320 */
[----:B------:R-:W-:Y:S05]  /*3020*/  @P2 BRA `(.L_x_507) ;  /* 0x0000002000002947 */ /* 0x000fea0003800000 */
[----:B------:R-:W-:Y:S05]  /*3030*/  @P1 BRA `(.L_x_508) ;  /* 0x0000008000001947 */ /* 0x000fea0003800000 */
[----:B------:R-:W-:Y:S05]  /*3040*/  BRA `(.L_x_509) ;  /* 0x0000009000007947 */ /* 0x000fea0003800000 */
.L_x_507:
[----:B-----5:R-:W-:-:S05]  /*3050*/  PRMT R49, RZ, 0x7610, R43 ;  /* 0x00007610ff317816 */ /* 0x020fca000000002b */
[----:B------:R-:W-:Y:S01]  /*3060*/  FADD.FTZ R138, R49, R138 ;  /* 0x0000008a318a7221 */ /* 0x000fe20000010000 */
[----:B------:R-:W-:Y:S05]  /*3070*/  BRA `(.L_x_508) ;  /* 0x0000004000007947 */ /* 0x000fea0003800000 */
.L_x_506:
[----:B-----5:R-:W-:-:S05]  /*3080*/  PRMT R49, RZ, 0x7610, R47 ;  /* 0x00007610ff317816 */ /* 0x020fca000000002f */
[----:B------:R-:W-:Y:S01]  /*3090*/  FADD.FTZ R138, R49, R138 ;  /* 0x0000008a318a7221 */ /* 0x000fe20000010000 */
[----:B------:R-:W-:-:S05]  /*30a0*/  @P2 PRMT R49, RZ, 0x7610, R43 ;  /* 0x00007610ff312816 */ /* 0x000fca000000002b */
[----:B------:R-:W-:-:S05]  /*30b0*/  @P2 FADD.FTZ R138, R49, R138 ;  /* 0x0000008a318a2221 */ /* 0x000fca0000010000 */
.L_x_508:
[----:B------:R-:W-:-:S04]  /*30c0*/  F2FP.BF16.PACK_AB R48, RZ, R138 ;  /* 0x0000008aff30723e */ /* 0x000fc800000010ff */
[----:B------:R-:W-:Y:S02]  /*30d0*/  PRMT R39, R39, 0x5410, R48 ;  /* 0x0000541027277816 */ /* 0x000fe40000000030 */
.L_x_509:
[----:B------:R-:W-:-:S04]  /*30e0*/  @P1 LEA R48, P2, R141, c[0x0][0x188], 0x4 ;  /* 0x000062008d301a11 */ /* 0x000fc800078420ff */
[C---:B------:R-:W-:Y:S02]  /*30f0*/  @P1 LEA.HI.X R49, R141.reuse, c[0x0][0x18c], RZ, 0x4, P2 ;  /* 0x000063008d311a11 */ /* 0x040fe400010f24ff */
[----:B------:R-:W-:-:S03]  /*3100*/  IADD3 R141, R141, 0x20, RZ ;  /* 0x000000208d8d7810 */ /* 0x000fc60007ffe0ff */
[----:B------:R0:W-:Y:S04]  /*3110*/  @P1 STG.E.128 [R48.64], R36 ;  /* 0x0000002430001986 */ /* 0x0001e8000c101d04 */
.L_x_477:
[----:B------:R-:W-:Y:S05]  /*3120*/  BSYNC B0 ;  /* 0x0000000000007941 */ /* 0x000fea0003800000 */
.L_x_476:
        /* <DEDUP_REMOVED lines=25> */
.L_x_513:
[----:B-----5:R-:W-:-:S05]  /*32c0*/  PRMT R113, RZ, 0x5410, R40 ;  /* 0x00005410ff717816 */ /* 0x020fca0000000028 */
[----:B------:R-:W-:Y:S01]  /*32d0*/  FADD.FTZ R104, R113, R104 ;  /* 0x0000006871687221 */ /* 0x000fe20000010000 */
[----:B------:R-:W-:Y:S05]  /*32e0*/  BRA `(.L_x_514) ;  /* 0x0000004000007947 */ /* 0x000fea0003800000 */
.L_x_512:
[----:B0----5:R-:W-:-:S05]  /*32f0*/  PRMT R113, RZ, 0x5410, R44 ;  /* 0x00005410ff717816 */ /* 0x021fca000000002c */
[----:B------:R-:W-:Y:S01]  /*3300*/  FADD.FTZ R104, R113, R104 ;  /* 0x0000006871687221 */ /* 0x000fe20000010000 */
[----:B------:R-:W-:-:S05]  /*3310*/  @P2 PRMT R113, RZ, 0x5410, R40 ;  /* 0x00005410ff712816 */ /* 0x000fca0000000028 */
[----:B------:R-:W-:-:S05]  /*3320*/  @P2 FADD.FTZ R104, R113, R104 ;  /* 0x0000006871682221 */ /* 0x000fca0000010000 */
.L_x_514:
[----:B------:R-:W-:-:S04]  /*3330*/  F2FP.BF16.PACK_AB R113, RZ, R104 ;  /* 0x00000068ff71723e */ /* 0x000fc800000010ff */
[----:B------:R-:W-:Y:S02]  /*3340*/  PRMT R36, R113, 0x7610, R36 ;  /* 0x0000761071247816 */ /* 0x000fe40000000024 */
.L_x_515:
[----:B------:R-:W-:Y:S01]  /*3350*/  PRMT R113, RZ, 0x7610, R48 ;  /* 0x00007610ff717816 */ /* 0x000fe20000000030 */
[----:B------:R-:W-:Y:S05]  /*3360*/  @P3 BRA `(.L_x_516) ;  /* 0x0000008000003947 */ /* 0x000fea0003800000 */
[----:B------:R-:W-:-:S04]  /*3370*/  ISETP.NE.U32.AND P4, PT, RZ, c[0x0][0x180], PT ;  /* 0x00006000ff007a0c */ /* 0x000fc80003f85070 */
[----:B------:R-:W-:-:S13]  /*3380*/  ISETP.NE.AND.EX P4, PT, RZ, c[0x0][0x184], PT, P4 ;  /* 0x00006100ff007a0c */ /* 0x000fda0003f85340 */
[----:B------:R-:W-:Y:S05]  /*3390*/  @P4 BRA `(.L_x_517) ;  /* 0x0000002000004947 */ /* 0x000fea0003800000 */
[----:B------:R-:W-:Y:S05]  /*33a0*/  @P1 BRA `(.L_x_518) ;  /* 0x0000008000001947 */ /* 0x000fea0003800000 */
[----:B------:R-:W-:Y:S05]  /*33b0*/  BRA `(.L_x_519) ;  /* 0x0000009000007947 */ /* 0x000fea0003800000 */
.L_x_517:
[----:B-----5:R-:W-:-:S05]  /*33c0*/  PRMT R48, RZ, 0x7610, R40 ;  /* 0x00007610ff307816 */ /* 0x020fca0000000028 */
[----:B------:R-:W-:Y:S01]  /*33d0*/  FADD.FTZ R113, R48, R113 ;  /* 0x0000007130717221 */ /* 0x000fe20000010000 */
[----:B------:R-:W-:Y:S05]  /*33e0*/  BRA `(.L_x_518) ;  /* 0x0000004000007947 */ /* 0x000fea0003800000 */
.L_x_516:
[----:B-----5:R-:W-:-:S05]  /*33f0*/  PRMT R48, RZ, 0x7610, R44 ;  /* 0x00007610ff307816 */ /* 0x020fca000000002c */
[----:B------:R-:W-:Y:S01]  /*3400*/  FADD.FTZ R113, R48, R113 ;  /* 0x0000007130717221 */ /* 0x000fe20000010000 */
[----:B------:R-:W-:-:S05]  /*3410*/  @P2 PRMT R48, RZ, 0x7610, R40 ;  /* 0x00007610ff302816 */ /* 0x000fca0000000028 */
[----:B------:R-:W-:-:S05]  /*3420*/  @P2 FADD.FTZ R113, R48, R113 ;  /* 0x0000007130712221 */ /* 0x000fca0000010000 */
.L_x_518:
[----:B------:R-:W-:-:S04]  /*3430*/  F2FP.BF16.PACK_AB R48, RZ, R113 ;  /* 0x00000071ff30723e */ /* 0x000fc800000010ff */
[----:B------:R-:W-:Y:S02]  /*3440*/  PRMT R36, R36, 0x5410, R48 ;  /* 0x0000541024247816 */ /* 0x000fe40000000030 */
.L_x_519:
[----:B------:R-:W-:Y:S01]  /*3450*/  PRMT R114, RZ, 0x5410, R49 ;  /* 0x00005410ff727816 */ /* 0x000fe20000000031 */
[----:B------:R-:W-:Y:S05]  /*3460*/  @P3 BRA `(.L_x_520) ;  /* 0x0000008000003947 */ /* 0x000fea0003800000 */
[----:B------:R-:W-:-:S04]  /*3470*/  ISETP.NE.U32.AND P4, PT, RZ, c[0x0][0x180], PT ;  /* 0x00006000ff007a0c */ /* 0x000fc80003f85070 */
[----:B------:R-:W-:-:S13]  /*3480*/  ISETP.NE.AND.EX P4, PT, RZ, c[0x0][0x184], PT, P4 ;  /* 0x00006100ff007a0c */ /* 0x000fda0003f85340 */
[----:B------:R-:W-:Y:S05]  /*3490*/  @P4 BRA `(.L_x_521) ;  /* 0x0000002000004947 */ /* 0x000fea0003800000 */
[----:B------:R-:W-:Y:S05]  /*34a0*/  @P1 BRA `(.L_x_522) ;  /* 0x0000008000001947 */ /* 0x000fea0003800000 */
[----:B------:R-:W-:Y:S05]  /*34b0*/  BRA `(.L_x_523) ;  /* 0x0000009000007947 */ /* 0x000fea0003800000 */
.L_x_521:
[----:B-----5:R-:W-:-:S05]  /*34c0*/  PRMT R123, RZ, 0x5410, R41 ;  /* 0x00005410ff7b7816 */ /* 0x020fca0000000029 */
[----:B------:R-:W-:Y:S01]  /*34d0*/  FADD.FTZ R114, R123, R114 ;  /* 0x000000727b727221 */ /* 0x000fe20000010000 */
[----:B------:R-:W-:Y:S05]  /*34e0*/  BRA `(.L_x_522) ;  /* 0x0000004000007947 */ /* 0x000fea0003800000 */
.L_x_520:
[----:B-----5:R-:W-:-:S05]  /*34f0*/  PRMT R123, RZ, 0x5410, R45 ;  /* 0x00005410ff7b7816 */ /* 0x020fca000000002d */
[----:B------:R-:W-:Y:S01]  /*3500*/  FADD.FTZ R114, R123, R114 ;  /* 0x000000727b727221 */ /* 0x000fe20000010000 */
[----:B------:R-:W-:-:S05]  /*3510*/  @P2 PRMT R123, RZ, 0x5410, R41 ;  /* 0x00005410ff7b2816 */ /* 0x000fca0000000029 */
[----:B------:R-:W-:-:S05]  /*3520*/  @P2 FADD.FTZ R114, R123, R114 ;  /* 0x000000727b722221 */ /* 0x000fca0000010000 */
.L_x_522:
[----:B------:R-:W-:-:S04]  /*3530*/  F2FP.BF16.PACK_AB R48, RZ, R114 ;  /* 0x00000072ff30723e */ /* 0x000fc800000010ff */
[----:B------:R-:W-:Y:S02]  /*3540*/  PRMT R37, R48, 0x7610, R37 ;  /* 0x0000761030257816 */ /* 0x000fe40000000025 */
.L_x_523:
[----:B------:R-:W-:Y:S01]  /*3550*/  PRMT R123, RZ, 0x7610, R49 ;  /* 0x00007610ff7b7816 */ /* 0x000fe20000000031 */
[----:B------:R-:W-:Y:S05]  /*3560*/  @P3 BRA `(.L_x_524) ;  /* 0x0000008000003947 */ /* 0x000fea0003800000 */
[----:B------:R-:W-:-:S04]  /*3570*/  ISETP.NE.U32.AND P4, PT, RZ, c[0x0][0x180], PT ;  /* 0x00006000ff007a0c */ /* 0x000fc80003f85070 */
[----:B------:R-:W-:-:S13]  /*3580*/  ISETP.NE.AND.EX P4, PT, RZ, c[0x0][0x184], PT, P4 ;  /* 0x00006100ff007a0c */ /* 0x000fda0003f85340 */
[----:B------:R-:W-:Y:S05]  /*3590*/  @P4 BRA `(.L_x_525) ;  /* 0x0000002000004947 */ /* 0x000fea0003800000 */
[----:B------:R-:W-:Y:S05]  /*35a0*/  @P1 BRA `(.L_x_526) ;  /* 0x0000008000001947 */ /* 0x000fea0003800000 */
[----:B------:R-:W-:Y:S05]  /*35b0*/  BRA `(.L_x_527) ;  /* 0x0000009000007947 */ /* 0x000fea0003800000 */
.L_x_525:
[----:B-----5:R-:W-:-:S05]  /*35c0*/  PRMT R48, RZ, 0x7610, R41 ;  /* 0x00007610ff307816 */ /* 0x020fca0000000029 */
[----:B------:R-:W-:Y:S01]  /*35d0*/  FADD.FTZ R123, R48, R123 ;  /* 0x0000007b307b7221 */ /* 0x000fe20000010000 */
[----:B------:R-:W-:Y:S05]  /*35e0*/  BRA `(.L_x_526) ;  /* 0x0000004000007947 */ /* 0x000fea0003800000 */
.L_x_524:
[----:B-----5:R-:W-:-:S05]  /*35f0*/  PRMT R48, RZ, 0x7610, R45 ;  /* 0x00007610ff307816 */ /* 0x020fca000000002d */
[----:B------:R-:W-:Y:S01]  /*3600*/  FADD.FTZ R123, R48, R123 ;  /* 0x0000007b307b7221 */ /* 0x000fe20000010000 */
[----:B------:R-:W-:-:S05]  /*3610*/  @P2 PRMT R48, RZ, 0x7610, R41 ;  /* 0x00007610ff302816 */ /* 0x000fca0000000029 */
[----:B------:R-:W-:-:S05]  /*3620*/  @P2 FADD.FTZ R123, R48, R123 ;  /* 0x0000007b307b2221 */ /* 0x000fca0000010000 */
.L_x_526:
[----:B------:R-:W-:-:S04]  /*3630*/  F2FP.BF16.PACK_AB R48, RZ, R123 ;  /* 0x0000007bff30723e */ /* 0x000fc800000010ff */
[----:B------:R-:W-:Y:S02]  /*3640*/  PRMT R37, R37, 0x5410, R48 ;  /* 0x0000541025257816 */ /* 0x000fe40000000030 */
.L_x_527:
[----:B------:R-:W-:Y:S01]  /*3650*/  PRMT R124, RZ, 0x5410, R50 ;  /* 0x00005410ff7c7816 */ /* 0x000fe20000000032 */
[----:B------:R-:W-:Y:S05]  /*3660*/  @P3 BRA `(.L_x_528) ;  /* 0x0000008000003947 */ /* 0x000fea0003800000 */
[----:B------:R-:W-:-:S04]  /*3670*/  ISETP.NE.U32.AND P4, PT, RZ, c[0x0][0x180], PT ;  /* 0x00006000ff007a0c */ /* 0x000fc80003f85070 */
[----:B------:R-:W-:-:S13]  /*3680*/  ISETP.NE.AND.EX P4, PT, RZ, c[0x0][0x184], PT, P4 ;  /* 0x00006100ff007a0c */ /* 0x000fda0003f85340 */
[----:B------:R-:W-:Y:S05]  /*3690*/  @P4 BRA `(.L_x_529) ;  /* 0x0000002000004947 */ /* 0x000fea0003800000 */
[----:B------:R-:W-:Y:S05]  /*36a0*/  @P1 BRA `(.L_x_530) ;  /* 0x0000008000001947 */ /* 0x000fea0003800000 */
[----:B------:R-:W-:Y:S05]  /*36b0*/  BRA `(.L_x_531) ;  /* 0x0000009000007947 */ /* 0x000fea0003800000 */
.L_x_529:
[----:B-----5:R-:W-:-:S05]  /*36c0*/  PRMT R49, RZ, 0x5410, R42 ;  /* 0x00005410ff317816 */ /* 0x020fca000000002a */
[----:B------:R-:W-:Y:S01]  /*36d0*/  FADD.FTZ R124, R49, R124 ;  /* 0x0000007c317c7221 */ /* 0x000fe20000010000 */
[----:B------:R-:W-:Y:S05]  /*36e0*/  BRA `(.L_x_530) ;  /* 0x0000004000007947 */ /* 0x000fea0003800000 */
.L_x_528:
[----:B-----5:R-:W-:-:S05]  /*36f0*/  PRMT R49, RZ, 0x5410, R46 ;  /* 0x00005410ff317816 */ /* 0x020fca000000002e */
[----:B------:R-:W-:Y:S01]  /*3700*/  FADD.FTZ R124, R49, R124 ;  /* 0x0000007c317c7221 */ /* 0x000fe20000010000 */
[----:B------:R-:W-:-:S05]  /*3710*/  @P2 PRMT R49, RZ, 0x5410, R42 ;  /* 0x00005410ff312816 */ /* 0x000fca000000002a */
[----:B------:R-:W-:-:S05]  /*3720*/  @P2 FADD.FTZ R124, R49, R124 ;  /* 0x0000007c317c2221 */ /* 0x000fca0000010000 */
.L_x_530:
[----:B------:R-:W-:-:S04]  /*3730*/  F2FP.BF16.PACK_AB R48, RZ, R124 ;  /* 0x0000007cff30723e */ /* 0x000fc800000010ff */
[----:B------:R-:W-:Y:S02]  /*3740*/  PRMT R38, R48, 0x7610, R38 ;  /* 0x0000761030267816 */ /* 0x000fe40000000026 */
.L_x_531:
[----:B------:R-:W-:Y:S01]  /*3750*/  PRMT R133, RZ, 0x7610, R50 ;  /* 0x00007610ff857816 */ /* 0x000fe20000000032 */
[----:B------:R-:W-:Y:S05]  /*3760*/  @P3 BRA `(.L_x_532) ;  /* 0x0000008000003947 */ /* 0x000fea0003800000 */
[----:B------:R-:W-:-:S04]  /*3770*/  ISETP.NE.U32.AND P4, PT, RZ, c[0x0][0x180], PT ;  /* 0x00006000ff007a0c */ /* 0x000fc80003f85070 */
[----:B------:R-:W-:-:S13]  /*3780*/  ISETP.NE.AND.EX P4, PT, RZ, c[0x0][0x184], PT, P4 ;  /* 0x00006100ff007a0c */ /* 0x000fda0003f85340 */
[----:B------:R-:W-:Y:S05]  /*3790*/  @P4 BRA `(.L_x_533) ;  /* 0x0000002000004947 */ /* 0x000fea0003800000 */
[----:B------:R-:W-:Y:S05]  /*37a0*/  @P1 BRA `(.L_x_534) ;  /* 0x0000008000001947 */ /* 0x000fea0003800000 */
[----:B------:R-:W-:Y:S05]  /*37b0*/  BRA `(.L_x_535) ;  /* 0x0000009000007947 */ /* 0x000fea0003800000 */
.L_x_533:
[----:B-----5:R-:W-:-:S05]  /*37c0*/  PRMT R48, RZ, 0x7610, R42 ;  /* 0x00007610ff307816 */ /* 0x020fca000000002a */
[----:B------:R-:W-:Y:S01]  /*37d0*/  FADD.FTZ R133, R48, R133 ;  /* 0x0000008530857221 */ /* 0x000fe20000010000 */
[----:B------:R-:W-:Y:S05]  /*37e0*/  BRA `(.L_x_534) ;  /* 0x0000004000007947 */ /* 0x000fea0003800000 */
.L_x_532:
[----:B-----5:R-:W-:-:S05]  /*37f0*/  PRMT R48, RZ, 0x7610, R46 ;  /* 0x00007610ff307816 */ /* 0x020fca000000002e */
[----:B------:R-:W-:Y:S01]  /*3800*/  FADD.FTZ R133, R48, R133 ;  /* 0x0000008530857221 */ /* 0x000fe20000010000 */
[----:B------:R-:W-:-:S05]  /*3810*/  @P2 PRMT R48, RZ, 0x7610, R42 ;  /* 0x00007610ff302816 */ /* 0x000fca000000002a */
[----:B------:R-:W-:-:S05]  /*3820*/  @P2 FADD.FTZ R133, R48, R133 ;  /* 0x0000008530852221 */ /* 0x000fca0000010000 */
.L_x_534:
[----:B------:R-:W-:-:S04]  /*3830*/  F2FP.BF16.PACK_AB R48, RZ, R133 ;  /* 0x00000085ff30723e */ /* 0x000fc800000010ff */
[----:B------:R-:W-:Y:S02]  /*3840*/  PRMT R38, R38, 0x5410, R48 ;  /* 0x0000541026267816 */ /* 0x000fe40000000030 */
.L_x_535:
[----:B------:R-:W-:Y:S01]  /*3850*/  PRMT R134, RZ, 0x5410, R51 ;  /* 0x00005410ff867816 */ /* 0x000fe20000000033 */
[----:B------:R-:W-:Y:S05]  /*3860*/  @P3 BRA `(.L_x_536) ;  /* 0x0000008000003947 */ /* 0x000fea0003800000 */
[----:B------:R-:W-:-:S04]  /*3870*/  ISETP.NE.U32.AND P4, PT, RZ, c[0x0][0x180], PT ;  /* 0x00006000ff007a0c */ /* 0x000fc80003f85070 */
[----:B------:R-:W-:-:S13]  /*3880*/  ISETP.NE.AND.EX P4, PT, RZ, c[0x0][0x184], PT, P4 ;  /* 0x00006100ff007a0c */ /* 0x000fda0003f85340 */
[----:B------:R-:W-:Y:S05]  /*3890*/  @P4 BRA `(.L_x_537) ;  /* 0x0000002000004947 */ /* 0x000fea0003800000 */
[----:B------:R-:W-:Y:S05]  /*38a0*/  @P1 BRA `(.L_x_538) ;  /* 0x0000008000001947 */ /* 0x000fea0003800000 */
[----:B------:R-:W-:Y:S05]  /*38b0*/  BRA `(.L_x_539) ;  /* 0x0000009000007947 */ /* 0x000fea0003800000 */
.L_x_537:
[----:B-----5:R-:W-:-:S05]  /*38c0*/  PRMT R49, RZ, 0x5410, R43 ;  /* 0x00005410ff317816 */ /* 0x020fca000000002b */
[----:B------:R-:W-:Y:S01]  /*38d0*/  FADD.FTZ R134, R49, R134 ;  /* 0x0000008631867221 */ /* 0x000fe20000010000 */
[----:B------:R-:W-:Y:S05]  /*38e0*/  BRA `(.L_x_538) ;  /* 0x0000004000007947 */ /* 0x000fea0003800000 */
.L_x_536:
[----:B-----5:R-:W-:-:S05]  /*38f0*/  PRMT R49, RZ, 0x5410, R47 ;  /* 0x00005410ff317816 */ /* 0x020fca000000002f */
[----:B------:R-:W-:Y:S01]  /*3900*/  FADD.FTZ R134, R49, R134 ;  /* 0x0000008631867221 */ /* 0x000fe20000010000 */
[----:B------:R-:W-:-:S05]  /*3910*/  @P2 PRMT R49, RZ, 0x5410, R43 ;  /* 0x00005410ff312816 */ /* 0x000fca000000002b */
[----:B------:R-:W-:-:S05]  /*3920*/  @P2 FADD.FTZ R134, R49, R134 ;  /* 0x0000008631862221 */ /* 0x000fca0000010000 */
.L_x_538:
[----:B------:R-:W-:-:S04]  /*3930*/  F2FP.BF16.PACK_AB R48, RZ, R134 ;  /* 0x00000086ff30723e */ /* 0x000fc800000010ff */
[----:B------:R-:W-:Y:S02]  /*3940*/  PRMT R39, R48, 0x7610, R39 ;  /* 0x0000761030277816 */ /* 0x000fe40000000027 */
.L_x_539:
[----:B------:R-:W-:Y:S01]  /*3950*/  PRMT R139, RZ, 0x7610, R51 ;  /* 0x00007610ff8b7816 */ /* 0x000fe20000000033 */
[----:B------:R-:W-:Y:S05]  /*3960*/  @P3 BRA `(.L_x_540) ;  /* 0x0000008000003947 */ /* 0x000fea0003800000 */
[----:B------:R-:W-:-:S04]  /*3970*/  ISETP.NE.U32.AND P2, PT, RZ, c[0x0][0x180], PT ;  /* 0x00006000ff007a0c */ /* 0x000fc80003f45070 */
[----:B------:R-:W-:-:S13]  /*3980*/  ISETP.NE.AND.EX P2, PT, RZ, c[0x0][0x184], PT, P2 ;  /* 0x00006100ff007a0c */ /* 0x000fda0003f45320 */
[----:B------:R-:W-:Y:S05]  /*3990*/  @P2 BRA `(.L_x_541) ;  /* 0x0000002000002947 */ /* 0x000fea0003800000 */
[----:B------:R-:W-:Y:S05]  /*39a0*/  @P1 BRA `(.L_x_542) ;  /* 0x0000008000001947 */ /* 0x000fea0003800000 */
[----:B------:R-:W-:Y:S05]  /*39b0*/  BRA `(.L_x_543) ;  /* 0x0000009000007947 */ /* 0x000fea0003800000 */
.L_x_541:
[----:B-----5:R-:W-:-:S05]  /*39c0*/  PRMT R48, RZ, 0x7610, R43 ;  /* 0x00007610ff307816 */ /* 0x020fca000000002b */
[----:B------:R-:W-:Y:S01]  /*39d0*/  FADD.FTZ R139, R48, R139 ;  /* 0x0000008b308b7221 */ /* 0x000fe20000010000 */
[----:B------:R-:W-:Y:S05]  /*39e0*/  BRA `(.L_x_542) ;  /* 0x0000004000007947 */ /* 0x000fea0003800000 */
.L_x_540:
[----:B-----5:R-:W-:-:S05]  /*39f0*/  PRMT R48, RZ, 0x7610, R47 ;  /* 0x00007610ff307816 */ /* 0x020fca000000002f */
[----:B------:R-:W-:Y:S01]  /*3a00*/  FADD.FTZ R139, R48, R139 ;  /* 0x0000008b308b7221 */ /* 0x000fe20000010000 */
[----:B------:R-:W-:-:S05]  /*3a10*/  @P2 PRMT R48, RZ, 0x7610, R43 ;  /* 0x00007610ff302816 */ /* 0x000fca000000002b */
[----:B------:R-:W-:-:S05]  /*3a20*/  @P2 FADD.FTZ R139, R48, R139 ;  /* 0x0000008b308b2221 */ /* 0x000fca0000010000 */
.L_x_542:
[----:B------:R-:W-:-:S04]  /*3a30*/  F2FP.BF16.PACK_AB R48, RZ, R139 ;  /* 0x0000008bff30723e */ /* 0x000fc800000010ff */
[----:B------:R-:W-:Y:S02]  /*3a40*/  PRMT R39, R39, 0x5410, R48 ;  /* 0x0000541027277816 */ /* 0x000fe40000000030 */
.L_x_543:
[----:B------:R-:W-:-:S04]  /*3a50*/  @P1 LEA R48, P2, R141, c[0x0][0x188], 0x4 ;  /* 0x000062008d301a11 */ /* 0x000fc800078420ff */
[----:B------:R-:W-:-:S05]  /*3a60*/  @P1 LEA.HI.X R49, R141, c[0x0][0x18c], RZ, 0x4, P2 ;  /* 0x000063008d311a11 */ /* 0x000fca00010f24ff */
[----:B------:R0:W-:Y:S04]  /*3a70*/  @P1 STG.E.128 [R48.64], R36 ;  /* 0x0000002430001986 */ /* 0x0001e8000c101d04 */
.L_x_511:
[----:B------:R-:W-:Y:S05]  /*3a80*/  BSYNC B0 ;  /* 0x0000000000007941 */ /* 0x000fea0003800000 */
.L_x_510:
        /* <DEDUP_REMOVED lines=48> */
.L_x_558:
        /* <DEDUP_REMOVED lines=101> */
.L_x_559:
        /* <DEDUP_REMOVED lines=19> */
[--C-:B0-----:R-:W-:Y:S02]  /*4510*/  FADD.FTZ R140, R105, -R142.reuse ;  /* 0x8000008e698c7221 */ /* 0x101fe40000010000 */
        /* <DEDUP_REMOVED lines=24> */
[----:B------:R-:W-:-:S03]  /*46a0*/  IMAD.MOV.U32 R147, RZ, RZ, 0x10 ;  /* 0x00000010ff937424 */ /* 0x000fc600078e00ff */
[----:B------:R-:W-:Y:S01]  /*46b0*/  F2FP.BF16.PACK_AB R51, R145, R150 ;  /* 0x000000969133723e */ /* 0x000fe200000010ff */
[C---:B------:R-:W-:Y:S01]  /*46c0*/  IMAD.WIDE.U32 R140, R100.reuse, R147, c[0x0][0x208] ;  /* 0x00008200648c7625 */ /* 0x040fe200078e0093 */
[----:B------:R-:W-:-:S04]  /*46d0*/  IADD3 R100, R100, 0x20, RZ ;  /* 0x0000002064647810 */ /* 0x000fc80007ffe0ff */
[----:B------:R0:W-:Y:S03]  /*46e0*/  STG.E.128 [R140.64], R48 ;  /* 0x000000308c007986 */ /* 0x0001e6000c101d04 */
.L_x_547:
[----:B------:R-:W-:Y:S05]  /*46f0*/  BSYNC B0 ;  /* 0x0000000000007941 */ /* 0x000fea0003800000 */
.L_x_546:
        /* <DEDUP_REMOVED lines=35> */
.L_x_549:
[----:B------:R-:W-:Y:S05]  /*4930*/  BSYNC B0 ;  /* 0x0000000000007941 */ /* 0x000fea0003800000 */
.L_x_548:
        /* <DEDUP_REMOVED lines=35> */
.L_x_551:
[----:B------:R-:W-:Y:S05]  /*4b70*/  BSYNC B0 ;  /* 0x0000000000007941 */ /* 0x000fea0003800000 */
.L_x_550:
        /* <DEDUP_REMOVED lines=35> */
.L_x_553:
[----:B------:R-:W-:Y:S05]  /*4db0*/  BSYNC B0 ;  /* 0x0000000000007941 */ /* 0x000fea0003800000 */
.L_x_552:
        /* <DEDUP_REMOVED lines=25> */
[----:B------:R-:W-:Y:S02]  /*4f50*/  FFMA.FTZ R142, R90, R142, R101 ;  /* 0x0000008e5a8e7223 */ /* 0x000fe40000010065 */
[----:B------:R-:W-:Y:S02]  /*4f60*/  FFMA.FTZ R143, R88, R148, R97 ;  /* 0x00000094588f7223 */ /* 0x000fe40000010061 */
[----:B------:R-:W-:Y:S01]  /*4f70*/  FFMA.FTZ R144, R86, R144, R95 ;  /* 0x0000009056907223 */ /* 0x000fe2000001005f */
[----:B------:R-:W-:Y:S01]  /*4f80*/  F2FP.BF16.PACK_AB R51, R142, R51 ;  /* 0x000000338e33723e */ /* 0x000fe200000010ff */
[----:B------:R-:W-:Y:S01]  /*4f90*/  IMAD.MOV.U32 R145, RZ, RZ, 0x10 ;  /* 0x00000010ff917424 */ /* 0x000fe200078e00ff */
[----:B------:R-:W-:-:S02]  /*4fa0*/  F2FP.BF16.PACK_AB R50, R143, R146 ;  /* 0x000000928f32723e */ /* 0x000fc400000010ff */
[----:B------:R-:W-:Y:S01]  /*4fb0*/  F2FP.BF16.PACK_AB R49, R144, R49 ;  /* 0x000000319031723e */ /* 0x000fe200000010ff */
[----:B------:R-:W-:-:S05]  /*4fc0*/  IMAD.WIDE.U32 R140, R100, R145, c[0x0][0x208] ;  /* 0x00008200648c7625 */ /* 0x000fca00078e0091 */
[----:B------:R0:W-:Y:S02]  /*4fd0*/  STG.E.128 [R140.64], R48 ;  /* 0x000000308c007986 */ /* 0x0001e4000c101d04 */
.L_x_555:
[----:B------:R-:W-:Y:S05]  /*4fe0*/  BSYNC B0 ;  /* 0x0000000000007941 */ /* 0x000fea0003800000 */
.L_x_554:
[----:B01----:R-:W-:-:S04]  /*4ff0*/  IMAD.MOV.U32 R48, RZ, RZ, 0x4 ;  /* 0x00000004ff307424 */ /* 0x003fc800078e00ff */
[----:B------:R-:W-:-:S05]  /*5000*/  IMAD R91, R48, c[0x0][0x160], R91 ;  /* 0x00005800305b7a24 */ /* 0x000fca00078e025b */
[----:B------:R-:W-:-:S13]  /*5010*/  ISETP.GE.AND P2, PT, R91, c[0x0][0x164], PT ;  /* 0x000059005b007a0c */ /* 0x000fda0003f46270 */
[----:B-----5:R-:W-:Y:S01]  /*5020*/  @P2 CALL.REL.NOINC `(.L_x_556) ;  /* 0x0000001000002944 */ /* 0x020fe20003c00000 */
[----:B------:R-:W-:Y:S05]  /*5030*/  BRA `(.L_x_557) ;  /* 0xffffbad000007947 */ /* 0x000fea000383ffff */
.L_x_556:
[----:B------:R-:W-:Y:S05]  /*5040*/  EXIT ;  /* 0x000000000000794d */ /* 0x000fea0003800000 */
.L_x_544:
[----:B------:R-:W-:Y:S01]  /*5050*/  IMAD.MOV.U32 R50, RZ, RZ, R51 ;  /* 0x000000ffff327224 */ /* 0x000fe200078e0033 */
[----:B------:R-:W-:Y:S01]  /*5060*/  MOV R48, 0x50b0 ;  /* 0x000050b000307802 */ /* 0x000fe20000000f00 */
[----:B------:R-:W-:Y:S02]  /*5070*/  IMAD.MOV.U32 R143, RZ, RZ, 0x1 ;  /* 0x00000001ff8f7424 */ /* 0x000fe400078e00ff */
[----:B------:R-:W-:Y:S02]  /*5080*/  IMAD.MOV.U32 R142, RZ, RZ, 0x1f ;  /* 0x0000001fff8e7424 */ /* 0x000fe400078e00ff */
[----:B------:R-:W-:Y:S02]  /*5090*/  IMAD.MOV.U32 R145, RZ, RZ, -0x1 ;  /* 0xffffffffff917424 */ /* 0x000fe400078e00ff */
[----:B-----5:R-:W-:Y:S05]  /*50a0*/  CALL.REL.NOINC `($__internal_2_$__cuda_sm70_shflsync_bfly_p) ;  /* 0x000008c000007944 */ /* 0x020fea0003c00000 */
[----:B-1----:R-:W-:Y:S01]  /*50b0*/  IMAD.MOV.U32 R48, RZ, RZ, R143 ;  /* 0x000000ffff307224 */ /* 0x002fe200078e008f */
[----:B0-----:R-:W-:Y:S05]  /*50c0*/  BRA `(.L_x_558) ;  /* 0xffffecc000007947 */ /* 0x001fea000383ffff */
.L_x_545:
[----:B------:R-:W-:Y:S01]  /*50d0*/  IMAD.MOV.U32 R50, RZ, RZ, R144 ;  /* 0x000000ffff327224 */ /* 0x000fe200078e0090 */
[----:B------:R-:W-:Y:S01]  /*50e0*/  MOV R48, 0x5130 ;  /* 0x0000513000307802 */ /* 0x000fe20000000f00 */
[----:B------:R-:W-:Y:S02]  /*50f0*/  IMAD.MOV.U32 R143, RZ, RZ, 0x2 ;  /* 0x00000002ff8f7424 */ /* 0x000fe400078e00ff */
[----:B------:R-:W-:-:S02]  /*5100*/  IMAD.MOV.U32 R142, RZ, RZ, 0x1f ;  /* 0x0000001fff8e7424 */ /* 0x000fc400078e00ff */
[----:B------:R-:W-:Y:S02]  /*5110*/  IMAD.MOV.U32 R145, RZ, RZ, -0x1 ;  /* 0xffffffffff917424 */ /* 0x000fe400078e00ff */
[----:B0----5:R-:W-:Y:S05]  /*5120*/  CALL.REL.NOINC `($__internal_2_$__cuda_sm70_shflsync_bfly_p) ;  /* 0x0000084000007944 */ /* 0x021fea0003c00000 */
[----:B01----:R-:W-:Y:S01]  /*5130*/  FADD.FTZ R50, R144, R143 ;  /* 0x0000008f90327221 */ /* 0x003fe20000010000 */
[----:B------:R-:W-:Y:S01]  /*5140*/  MOV R48, 0x5190 ;  /* 0x0000519000307802 */ /* 0x000fe20000000f00 */
[----:B------:R-:W-:Y:S02]  /*5150*/  IMAD.MOV.U32 R143, RZ, RZ, 0x4 ;  /* 0x00000004ff8f7424 */ /* 0x000fe400078e00ff */
[----:B------:R-:W-:Y:S02]  /*5160*/  IMAD.MOV.U32 R142, RZ, RZ, 0x1f ;  /* 0x0000001fff8e7424 */ /* 0x000fe400078e00ff */
[----:B------:R-:W-:Y:S02]  /*5170*/  IMAD.MOV.U32 R145, RZ, RZ, -0x1 ;  /* 0xffffffffff917424 */ /* 0x000fe400078e00ff */
[----:B------:R-:W-:Y:S05]  /*5180*/  CALL.REL.NOINC `($__internal_2_$__cuda_sm70_shflsync_bfly_p) ;  /* 0x000007e000007944 */ /* 0x000fea0003c00000 */
[----:B01----:R-:W-:Y:S01]  /*5190*/  FADD.FTZ R50, R50, R143 ;  /* 0x0000008f32327221 */ /* 0x003fe20000010000 */
[----:B------:R-:W-:Y:S01]  /*51a0*/  MOV R48, 0x51f0 ;  /* 0x000051f000307802 */ /* 0x000fe20000000f00 */
[----:B------:R-:W-:Y:S02]  /*51b0*/  IMAD.MOV.U32 R143, RZ, RZ, 0x8 ;  /* 0x00000008ff8f7424 */ /* 0x000fe400078e00ff */
[----:B------:R-:W-:-:S02]  /*51c0*/  IMAD.MOV.U32 R142, RZ, RZ, 0x1f ;  /* 0x0000001fff8e7424 */ /* 0x000fc400078e00ff */
[----:B------:R-:W-:Y:S02]  /*51d0*/  IMAD.MOV.U32 R145, RZ, RZ, -0x1 ;  /* 0xffffffffff917424 */ /* 0x000fe400078e00ff */
[----:B------:R-:W-:Y:S05]  /*51e0*/  CALL.REL.NOINC `($__internal_2_$__cuda_sm70_shflsync_bfly_p) ;  /* 0x0000078000007944 */ /* 0x000fea0003c00000 */
[----:B01----:R-:W-:Y:S01]  /*51f0*/  FADD.FTZ R50, R50, R143 ;  /* 0x0000008f32327221 */ /* 0x003fe20000010000 */
[----:B------:R-:W-:Y:S01]  /*5200*/  MOV R48, 0x5250 ;  /* 0x0000525000307802 */ /* 0x000fe20000000f00 */
[----:B------:R-:W-:Y:S02]  /*5210*/  IMAD.MOV.U32 R143, RZ, RZ, 0x10 ;  /* 0x00000010ff8f7424 */ /* 0x000fe400078e00ff */
[----:B------:R-:W-:Y:S02]  /*5220*/  IMAD.MOV.U32 R142, RZ, RZ, 0x1f ;  /* 0x0000001fff8e7424 */ /* 0x000fe400078e00ff */
[----:B------:R-:W-:Y:S02]  /*5230*/  IMAD.MOV.U32 R145, RZ, RZ, -0x1 ;  /* 0xffffffffff917424 */ /* 0x000fe400078e00ff */
[----:B------:R-:W-:Y:S05]  /*5240*/  CALL.REL.NOINC `($__internal_2_$__cuda_sm70_shflsync_bfly_p) ;  /* 0x0000072000007944 */ /* 0x000fea0003c00000 */
        /* <DEDUP_REMOVED lines=87> */
[----:B------:R-:W-:Y:S05]  /*57c0*/  CALL.REL.NOINC `($__internal_2_$__cuda_sm70_shflsync_bfly_p) ;  /* 0x000001a000007944 */ /* 0x000fea0003c00000 */
        /* <DEDUP_REMOVED lines=18> */
[----:B-1----:R-:W-:Y:S01]  /*58f0*/  FADD.FTZ R140, R50, R143 ;  /* 0x0000008f328c7221 */ /* 0x002fe20000010000 */
[----:B------:R-:W-:Y:S01]  /*5900*/  MOV R48, 0x5960 ;  /* 0x0000596000307802 */ /* 0x000fe20000000f00 */
[----:B------:R-:W-:Y:S02]  /*5910*/  IMAD.MOV.U32 R143, RZ, RZ, 0x10 ;  /* 0x00000010ff8f7424 */ /* 0x000fe400078e00ff */
[----:B0-----:R-:W-:-:S02]  /*5920*/  IMAD.MOV.U32 R142, RZ, RZ, 0x1f ;  /* 0x0000001fff8e7424 */ /* 0x001fc400078e00ff */
[----:B------:R-:W-:Y:S02]  /*5930*/  IMAD.MOV.U32 R145, RZ, RZ, -0x1 ;  /* 0xffffffffff917424 */ /* 0x000fe400078e00ff */
[----:B------:R-:W-:Y:S02]  /*5940*/  IMAD.MOV.U32 R50, RZ, RZ, R140 ;  /* 0x000000ffff327224 */ /* 0x000fe400078e008c */
[----:B------:R-:W-:Y:S05]  /*5950*/  CALL.REL.NOINC `($__internal_2_$__cuda_sm70_shflsync_bfly_p) ;  /* 0x0000001000007944 */ /* 0x000fea0003c00000 */
[----:B01----:R-:W-:Y:S05]  /*5960*/  BRA `(.L_x_559) ;  /* 0xffffea7000007947 */ /* 0x003fea000383ffff */
        .weak           $__internal_2_$__cuda_sm70_shflsync_bfly_p
        .type           $__internal_2_$__cuda_sm70_shflsync_bfly_p,@function
        .size           $__internal_2_$__cuda_sm70_shflsync_bfly_p,(.L_x_32980 - $__internal_2_$__cuda_sm70_shflsync_bfly_p)
$__internal_2_$__cuda_sm70_shflsync_bfly_p:
[----:B------:R-:W-:Y:S01]  /*5970*/  IMAD.MOV.U32 R49, RZ, RZ, 0x0 ;  /* 0x00000000ff317424 */ /* 0x000fe200078e00ff */
[----:B------:R-:W-:Y:S04]  /*5980*/  WARPSYNC R145 ;  /* 0x0000009100007348 */ /* 0x000fe80003800000 */
[----:B------:R0:W1:Y:S01]  /*5990*/  SHFL.BFLY PT, R143, R50, R143, R142 ;  /* 0x0c00008f328f7389 */ /* 0x00006200000e008e */
[----:B------:R-:W-:Y:S05]  /*59a0*/  RET.REL.NODEC R48 `(_ZN10layer_norm31ln_parallel_residual_fwd_kernelINS_13Kernel_traitsI13__nv_bfloat16S2_S2_S2_fjLj1280ELj1ELj4ELj1ELj16ENS_18Kernel_traits_baseILj1280ES2_S2_S2_S2_fjLj128EEEEELb0ELb1ELb0EEEvNS_9FwdParamsE) ;  /* 0xffffa65030007950 */ /* 0x000fea0003c3ffff */
.L_x_560:
        /* <DEDUP_REMOVED lines=13> */
.L_x_32980:


//--------------------- .text._ZN10layer_norm31ln_parallel_residual_fwd_kernelINS_13Kernel_traitsI13__nv_bfloat16S2_S2_S2_fjLj1280ELj1ELj4ELj1ELj16ENS_18Kernel_traits_baseILj1280ES2_S2_S2_S2_fjLj128EEEEELb0ELb1ELb1EEEvNS_9FwdParamsE --------------------------
	.section	.text._ZN10layer_norm31ln_parallel_residual_fwd_kernelINS_13Kernel_traitsI13__nv_bfloat16S2_S2_S2_fjLj1280ELj1ELj4ELj1ELj16ENS_18Kernel_traits_baseILj1280ES2_S2_S2_S2_fjLj128EEEEELb0ELb1ELb1EEEvNS_9FwdParamsE,"ax",@progbits
	.sectioninfo	@"SHI_REGISTERS=161"
	.align	128
        .global         _ZN10layer_norm31ln_parallel_residual_fwd_kernelINS_13Kernel_traitsI13__nv_bfloat16S2_S2_S2_fjLj1280ELj1ELj4ELj1ELj16ENS_18Kernel_traits_baseILj1280ES2_S2_S2_S2_fjLj128EEEEELb0ELb1ELb1EEEvNS_9FwdParamsE
        .type           _ZN10layer_norm31ln_parallel_residual_fwd_kernelINS_13Kernel_traitsI13__nv_bfloat16S2_S2_S2_fjLj1280ELj1ELj4ELj1ELj16ENS_18Kernel_traits_baseILj1280ES2_S2_S2_S2_fjLj128EEEEELb0ELb1ELb1EEEvNS_9FwdParamsE,@function
        .size           _ZN10layer_norm31ln_parallel_residual_fwd_kernelINS_13Kernel_traitsI13__nv_bfloat16S2_S2_S2_fjLj1280ELj1ELj4ELj1ELj16ENS_18Kernel_traits_baseILj1280ES2_S2_S2_S2_fjLj128EEEEELb0ELb1ELb1EEEvNS_9FwdParamsE,(.L_x_32981 - _ZN10layer_norm31ln_parallel_residual_fwd_kernelINS_13Kernel_traitsI13__nv_bfloat16S2_S2_S2_fjLj1280ELj1ELj4ELj1ELj16ENS_18Kernel_traits_baseILj1280ES2_S2_S2_S2_fjLj128EEEEELb0ELb1ELb1EEEvNS_9FwdParamsE)
        .other          _ZN10layer_norm31ln_parallel_residual_fwd_kernelINS_13Kernel_traitsI13__nv_bfloat16S2_S2_S2_fjLj1280ELj1ELj4ELj1ELj16ENS_18Kernel_traits_baseILj1280ES2_S2_S2_S2_fjLj128EEEEELb0ELb1ELb1EEEvNS_9FwdParamsE,@"STO_CUDA_ENTRY STV_DEFAULT"
_ZN10layer_norm31ln_parallel_residual_fwd_kernelINS_13Kernel_traitsI13__nv_bfloat16S2_S2_S2_fjLj1280ELj1ELj4ELj1ELj16ENS_18Kernel_traits_baseILj1280ES2_S2_S2_S2_fjLj128EEEEELb0ELb1ELb1EEEvNS_9FwdParamsE:
.text._ZN10layer_norm31ln_parallel_residual_fwd_kernelINS_13Kernel_traitsI13__nv_bfloat16S2_S2_S2_fjLj1280ELj1ELj4ELj1ELj16ENS_18Kernel_traits_baseILj1280ES2_S2_S2_S2_fjLj128EEEEELb0ELb1ELb1EEEvNS_9FwdParamsE:
[----:B------:R-:W-:Y:S02]  /*0000*/  IMAD.MOV.U32 R1, RZ, RZ, c[0x0][0x28] ;  /* 0x00000a00ff017624 */ /* 0x000fe400078e00ff */
[----:B------:R-:W0:Y:S01]  /*0010*/  S2R R89, SR_TID.X ;  /* 0x0000000000597919 */ /* 0x000e220000002100 */
[----:B------:R-:W-:Y:S01]  /*0020*/  ISETP.NE.U32.AND P1, PT, RZ, c[0x0][0x218], PT ;  /* 0x00008600ff007a0c */ /* 0x000fe20003f25070 */
[----:B------:R-:W-:-:S03]  /*0030*/  ULDC.64 UR4, c[0x0][0x118] ;  /* 0x0000460000047ab9 */ /* 0x000fc60000000a00 */
[----:B------:R-:W-:Y:S01]  /*0040*/  ISETP.NE.AND.EX P1, PT, RZ, c[0x0][0x21c], PT, P1 ;  /* 0x00008700ff007a0c */ /* 0x000fe20003f25310 */
[----:B0-----:R-:W-:-:S05]  /*0050*/  IMAD.SHL.U32 R0, R89, 0x10, RZ ;  /* 0x0000001059007824 */ /* 0x001fca00078e00ff */
[----:B------:R-:W-:-:S04]  /*0060*/  LOP3.LUT R2, R0, 0x1f0, RZ, 0xc0, !PT ;  /* 0x000001f000027812 */ /* 0x000fc800078ec0ff */
[----:B------:R-:W-:-:S05]  /*0070*/  IADD3 R4, P0, R2, c[0x0][0x218], RZ ;  /* 0x0000860002047a10 */ /* 0x000fca0007f1e0ff */
[----:B------:R-:W-:-:S05]  /*0080*/  IMAD.X R5, RZ, RZ, c[0x0][0x21c], P0 ;  /* 0x00008700ff057624 */ /* 0x000fca00000e06ff */
        /* <DEDUP_REMOVED lines=10> */
[----:B------:R-:W-:-:S11]  /*0130*/  IADD3.X R3, RZ, c[0x0][0x1b4], RZ, P2, !PT ;  /* 0x00006d00ff037a10 */ /* 0x000fd600017fe4ff */
[----:B------:R-:W-:Y:S05]  /*0140*/  @P0 EXIT ;  /* 0x000000000000094d */ /* 0x000fea0003800000 */
[----:B0-----:R0:W2:Y:S04]  /*0150*/  LDG.E.128 R16, [R2.64+0x600] ;  /* 0x0006000402107981 */ /* 0x0010a8000c1e1d00 */
[----:B------:R0:W3:Y:S01]  /*0160*/  LDG.E.128 R20, [R2.64+0x800] ;  /* 0x0008000402147981 */ /* 0x0000e2000c1e1d00 */
[----:B------:R-:W-:Y:S01]  /*0170*/  IMAD.MOV.U32 R0, RZ, RZ, c[0x0][0x180] ;  /* 0x00006000ff007624 */ /* 0x000fe200078e00ff */
[----:B-----5:R-:W-:Y:S01]  /*0180*/  @!P1 CS2R R36, SRZ ;  /* 0x0000000000249805 */ /* 0x020fe2000001ff00 */
[----:B------:R-:W-:Y:S01]  /*0190*/  @!P1 CS2R R38, SRZ ;  /* 0x0000000000269805 */ /* 0x000fe2000001ff00 */
[----:B------:R-:W-:Y:S01]  /*01a0*/  @!P1 CS2R R40, SRZ ;  /* 0x0000000000289805 */ /* 0x000fe2000001ff00 */
[----:B------:R-:W-:Y:S01]  /*01b0*/  @!P1 CS2R R42, SRZ ;  /* 0x00000000002a9805 */ /* 0x000fe2000001ff00 */
[----:B------:R-:W-:Y:S01]  /*01c0*/  LOP3.LUT P0, RZ, R0, c[0x0][0x178], RZ, 0xfc, !PT ;  /* 0x00005e0000ff7a12 */ /* 0x000fe2000780fcff */
[----:B------:R-:W-:Y:S01]  /*01d0*/  IMAD.MOV.U32 R0, RZ, RZ, c[0x0][0x184] ;  /* 0x00006100ff007624 */ /* 0x000fe200078e00ff */
[----:B------:R-:W-:Y:S01]  /*01e0*/  @!P1 CS2R R32, SRZ ;  /* 0x0000000000209805 */ /* 0x000fe2000001ff00 */
[----:B------:R-:W-:Y:S01]  /*01f0*/  @!P1 CS2R R34, SRZ ;  /* 0x0000000000229805 */ /* 0x000fe2000001ff00 */
[----:B------:R-:W-:Y:S01]  /*0200*/  @!P1 CS2R R28, SRZ ;  /* 0x00000000001c9805 */ /* 0x000fe2000001ff00 */
[----:B------:R-:W-:Y:S01]  /*0210*/  @!P1 CS2R R30, SRZ ;  /* 0x00000000001e9805 */ /* 0x000fe2000001ff00 */
[----:B------:R-:W-:Y:S01]  /*0220*/  @!P1 CS2R R24, SRZ ;  /* 0x0000000000189805 */ /* 0x000fe2000001ff00 */
[----:B------:R-:W-:Y:S01]  /*0230*/  @!P1 CS2R R26, SRZ ;  /* 0x00000000001a9805 */ /* 0x000fe2000001ff00 */
[----:B------:R0:W5:Y:S01]  /*0240*/  LDG.E.128 R12, [R2.64] ;  /* 0x00000004020c7981 */ /* 0x000162000c1e1d00 */
[----:B------:R-:W-:-:S02]  /*0250*/  LOP3.LUT P0, RZ, R0, c[0x0][0x17c], RZ, 0xfc, P0 ;  /* 0x00005f0000ff7a12 */ /* 0x000fc4000000fcff */
[----:B------:R-:W-:Y:S01]  /*0260*/  PRMT R0, RZ, 0x5410, R36 ;  /* 0x00005410ff007816 */ /* 0x000fe20000000024 */
[----:B------:R0:W5:Y:S01]  /*0270*/  LDG.E.128 R8, [R2.64+0x200] ;  /* 0x0002000402087981 */ /* 0x000162000c1e1d00 */
[----:B------:R-:W-:Y:S02]  /*0280*/  PRMT R52, RZ, 0x7610, R37 ;  /* 0x00007610ff347816 */ /* 0x000fe40000000025 */
[--C-:B------:R-:W-:Y:S01]  /*0290*/  PRMT R53, RZ, 0x5410, R38.reuse ;  /* 0x00005410ff357816 */ /* 0x100fe20000000026 */
[----:B------:R0:W5:Y:S01]  /*02a0*/  LDG.E.128 R4, [R2.64+0x400] ;  /* 0x0004000402047981 */ /* 0x000162000c1e1d00 */
[----:B------:R-:W-:Y:S01]  /*02b0*/  PRMT R54, RZ, 0x7610, R38 ;  /* 0x00007610ff367816 */ /* 0x000fe20000000026 */
[----:B------:R-:W-:Y:S01]  /*02c0*/  ULDC.U8 UR6, c[0x0][0x1f0] ;  /* 0x00007c0000067ab9 */ /* 0x000fe20000000000 */
[--C-:B------:R-:W-:Y:S02]  /*02d0*/  PRMT R55, RZ, 0x5410, R39.reuse ;  /* 0x00005410ff377816 */ /* 0x100fe40000000027 */
[----:B------:R-:W-:-:S02]  /*02e0*/  PRMT R56, RZ, 0x7610, R39 ;  /* 0x00007610ff387816 */ /* 0x000fc40000000027 */
[--C-:B------:R-:W-:Y:S02]  /*02f0*/  PRMT R57, RZ, 0x5410, R40.reuse ;  /* 0x00005410ff397816 */ /* 0x100fe40000000028 */
[----:B------:R-:W-:Y:S02]  /*0300*/  PRMT R58, RZ, 0x7610, R40 ;  /* 0x00007610ff3a7816 */ /* 0x000fe40000000028 */
[----:B0-----:R-:W-:Y:S02]  /*0310*/  PRMT R2, RZ, 0x7610, R36 ;  /* 0x00007610ff027816 */ /* 0x001fe40000000024 */
        /* <DEDUP_REMOVED lines=31> */
[----:B------:R-:W-:Y:S02]  /*0510*/  LOP3.LUT R89, R89, 0x1f, RZ, 0xc0, !PT ;  /* 0x0000001f59597812 */ /* 0x000fe400078ec0ff */
[----:B--2---:R-:W-:-:S02]  /*0520*/  PRMT R96, RZ, 0x5410, R18 ;  /* 0x00005410ff607816 */ /* 0x004fc40000000012 */
[----:B------:R-:W-:Y:S02]  /*0530*/  PRMT R95, RZ, 0x7610, R18 ;  /* 0x00007610ff5f7816 */ /* 0x000fe40000000012 */
[----:B---3--:R-:W-:Y:S02]  /*0540*/  PRMT R100, RZ, 0x5410, R22 ;  /* 0x00005410ff647816 */ /* 0x008fe40000000016 */
        /* <DEDUP_REMOVED lines=9> */
.L_x_724:
[----:B------:R-:W-:Y:S01]  /*05e0*/  IMAD R16, R90, c[0x0][0x168], RZ ;  /* 0x00005a005a107a24 */ /* 0x000fe200078e02ff */
[----:B------:R-:W-:Y:S01]  /*05f0*/  ISETP.NE.U32.AND P1, PT, RZ, c[0x0][0x178], PT ;  /* 0x00005e00ff007a0c */ /* 0x000fe20003f25070 */
[----:B------:R-:W-:Y:S01]  /*0600*/  IMAD.MOV.U32 R130, RZ, RZ, 0x10 ;  /* 0x00000010ff827424 */ /* 0x000fe200078e00ff */
[----:B------:R-:W-:-:S02]  /*0610*/  ISETP.NE.U32.AND P2, PT, RZ, c[0x0][0x180], PT ;  /* 0x00006000ff007a0c */ /* 0x000fc40003f45070 */
[----:B------:R-:W-:Y:S02]  /*0620*/  SHF.R.S32.HI R17, RZ, 0x1f, R16 ;  /* 0x0000001fff117819 */ /* 0x000fe40000011410 */
[----:B------:R-:W-:Y:S02]  /*0630*/  ISETP.NE.AND.EX P1, PT, RZ, c[0x0][0x17c], PT, P1 ;  /* 0x00005f00ff007a0c */ /* 0x000fe40003f25310 */
[----:B------:R-:W-:Y:S02]  /*0640*/  ISETP.NE.AND.EX P2, PT, RZ, c[0x0][0x184], PT, P2 ;  /* 0x00006100ff007a0c */ /* 0x000fe40003f45320 */
[----:B------:R-:W-:-:S04]  /*0650*/  LEA.HI R40, R17, R16, RZ, 0x3 ;  /* 0x0000001011287211 */ /* 0x000fc800078f18ff */
[----:B------:R-:W-:-:S05]  /*0660*/  LEA.HI.SX32 R40, R40, R89, 0x1d ;  /* 0x0000005928287211 */ /* 0x000fca00078feaff */
[C---:B------:R-:W-:Y:S01]  /*0670*/  IMAD.WIDE.U32 R36, R40.reuse, R130, c[0x0][0x170] ;  /* 0x00005c0028247625 */ /* 0x040fe200078e0082 */
[C---:B------:R-:W-:Y:S02]  /*0680*/  @P1 LEA R16, P3, R40.reuse, c[0x0][0x178], 0x4 ;  /* 0x00005e0028101a11 */ /* 0x040fe400078620ff */
[C---:B------:R-:W-:Y:S02]  /*0690*/  @P2 LEA R20, P4, R40.reuse, c[0x0][0x180], 0x4 ;  /* 0x0000600028142a11 */ /* 0x040fe400078820ff */
[C---:B------:R-:W-:Y:S01]  /*06a0*/  @P1 LEA.HI.X R17, R40.reuse, c[0x0][0x17c], RZ, 0x4, P3 ;  /* 0x00005f0028111a11 */ /* 0x040fe200018f24ff */
[----:B------:R-:W2:Y:S01]  /*06b0*/  LDG.E.128 R36, [R36.64] ;  /* 0x0000000424247981 */ /* 0x000ea2000c1e1d00 */
[----:B------:R-:W-:-:S03]  /*06c0*/  @P2 LEA.HI.X R21, R40, c[0x0][0x184], RZ, 0x4, P4 ;  /* 0x0000610028152a11 */ /* 0x000fc600020f24ff */
[----:B-----5:R0:W5:Y:S04]  /*06d0*/  @P1 LDG.E.128 R24, [R16.64] ;  /* 0x0000000410181981 */ /* 0x020168000c1e1d00 */
        /* <DEDUP_REMOVED lines=10> */
.L_x_562:
[----:B-----5:R-:W-:-:S05]  /*0780*/  PRMT R17, RZ, 0x5410, R28 ;  /* 0x00005410ff117816 */ /* 0x020fca000000001c */
[----:B------:R-:W-:Y:S01]  /*0790*/  FADD.FTZ R42, R42, R17 ;  /* 0x000000112a2a7221 */ /* 0x000fe20000010000 */
[----:B------:R-:W-:Y:S05]  /*07a0*/  BRA `(.L_x_563) ;  /* 0x0000004000007947 */ /* 0x000fea0003800000 */
.L_x_561:
[----:B0----5:R-:W-:-:S05]  /*07b0*/  PRMT R17, RZ, 0x5410, R24 ;  /* 0x00005410ff117816 */ /* 0x021fca0000000018 */
[----:B------:R-:W-:Y:S01]  /*07c0*/  FADD.FTZ R42, R42, R17 ;  /* 0x000000112a2a7221 */ /* 0x000fe20000010000 */
[----:B------:R-:W-:-:S05]  /*07d0*/  @P2 PRMT R17, RZ, 0x5410, R28 ;  /* 0x00005410ff112816 */ /* 0x000fca000000001c */
[----:B------:R-:W-:-:S05]  /*07e0*/  @P2 FADD.FTZ R42, R42, R17 ;  /* 0x000000112a2a2221 */ /* 0x000fca0000010000 */
.L_x_563:
[----:B------:R-:W-:-:S04]  /*07f0*/  F2FP.BF16.PACK_AB R16, RZ, R42 ;  /* 0x0000002aff10723e */ /* 0x000fc800000010ff */
[----:B------:R-:W-:Y:S02]  /*0800*/  PRMT R32, R16, 0x7610, R32 ;  /* 0x0000761010207816 */ /* 0x000fe40000000020 */
.L_x_564:
[----:B------:R-:W-:Y:S01]  /*0810*/  PRMT R44, RZ, 0x7610, R36 ;  /* 0x00007610ff2c7816 */ /* 0x000fe20000000024 */
[----:B------:R-:W-:Y:S05]  /*0820*/  @P3 BRA `(.L_x_565) ;  /* 0x0000008000003947 */ /* 0x000fea0003800000 */
[----:B------:R-:W-:-:S04]  /*0830*/  ISETP.NE.U32.AND P4, PT, RZ, c[0x0][0x180], PT ;  /* 0x00006000ff007a0c */ /* 0x000fc80003f85070 */
[----:B------:R-:W-:-:S13]  /*0840*/  ISETP.NE.AND.EX P4, PT, RZ, c[0x0][0x184], PT, P4 ;  /* 0x00006100ff007a0c */ /* 0x000fda0003f85340 */
[----:B------:R-:W-:Y:S05]  /*0850*/  @P4 BRA `(.L_x_566) ;  /* 0x0000002000004947 */ /* 0x000fea0003800000 */
[----:B------:R-:W-:Y:S05]  /*0860*/  @P0 BRA `(.L_x_567) ;  /* 0x0000008000000947 */ /* 0x000fea0003800000 */
[----:B------:R-:W-:Y:S05]  /*0870*/  BRA `(.L_x_568) ;  /* 0x0000009000007947 */ /* 0x000fea0003800000 */
.L_x_566:
[----:B-----5:R-:W-:-:S05]  /*0880*/  PRMT R17, RZ, 0x7610, R28 ;  /* 0x00007610ff117816 */ /* 0x020fca000000001c */
[----:B------:R-:W-:Y:S01]  /*0890*/  FADD.FTZ R44, R44, R17 ;  /* 0x000000112c2c7221 */ /* 0x000fe20000010000 */
[----:B------:R-:W-:Y:S05]  /*08a0*/  BRA `(.L_x_567) ;  /* 0x0000004000007947 */ /* 0x000fea0003800000 */
.L_x_565:
[----:B-----5:R-:W-:-:S05]  /*08b0*/  PRMT R17, RZ, 0x7610, R24 ;  /* 0x00007610ff117816 */ /* 0x020fca0000000018 */
[----:B------:R-:W-:Y:S01]  /*08c0*/  FADD.FTZ R44, R44, R17 ;  /* 0x000000112c2c7221 */ /* 0x000fe20000010000 */
[----:B------:R-:W-:-:S05]  /*08d0*/  @P2 PRMT R17, RZ, 0x7610, R28 ;  /* 0x00007610ff112816 */ /* 0x000fca000000001c */
[----:B------:R-:W-:-:S05]  /*08e0*/  @P2 FADD.FTZ R44, R44, R17 ;  /* 0x000000112c2c2221 */ /* 0x000fca0000010000 */
.L_x_567:
[----:B------:R-:W-:-:S04]  /*08f0*/  F2FP.BF16.PACK_AB R16, RZ, R44 ;  /* 0x0000002cff10723e */ /* 0x000fc800000010ff */
[----:B------:R-:W-:Y:S02]  /*0900*/  PRMT R32, R32, 0x5410, R16 ;  /* 0x0000541020207816 */ /* 0x000fe40000000010 */
.L_x_568:
[----:B------:R-:W-:Y:S01]  /*0910*/  PRMT R43, RZ, 0x5410, R37 ;  /* 0x00005410ff2b7816 */ /* 0x000fe20000000025 */
[----:B------:R-:W-:Y:S05]  /*0920*/  @P3 BRA `(.L_x_569) ;  /* 0x0000008000003947 */ /* 0x000fea0003800000 */
[----:B------:R-:W-:-:S04]  /*0930*/  ISETP.NE.U32.AND P4, PT, RZ, c[0x0][0x180], PT ;  /* 0x00006000ff007a0c */ /* 0x000fc80003f85070 */
[----:B------:R-:W-:-:S13]  /*0940*/  ISETP.NE.AND.EX P4, PT, RZ, c[0x0][0x184], PT, P4 ;  /* 0x00006100ff007a0c */ /* 0x000fda0003f85340 */
[----:B------:R-:W-:Y:S05]  /*0950*/  @P4 BRA `(.L_x_570) ;  /* 0x0000002000004947 */ /* 0x000fea0003800000 */
[----:B------:R-:W-:Y:S05]  /*0960*/  @P0 BRA `(.L_x_571) ;  /* 0x0000008000000947 */ /* 0x000fea0003800000 */
[----:B------:R-:W-:Y:S05]  /*0970*/  BRA `(.L_x_572) ;  /* 0x0000009000007947 */ /* 0x000fea0003800000 */
.L_x_570:
[----:B-----5:R-:W-:-:S05]  /*0980*/  PRMT R16, RZ, 0x5410, R29 ;  /* 0x00005410ff107816 */ /* 0x020fca000000001d */
[----:B------:R-:W-:Y:S01]  /*0990*/  FADD.FTZ R43, R43, R16 ;  /* 0x000000102b2b7221 */ /* 0x000fe20000010000 */
[----:B------:R-:W-:Y:S05]  /*09a0*/  BRA `(.L_x_571) ;  /* 0x0000004000007947 */ /* 0x000fea0003800000 */
.L_x_569:
[----:B-----5:R-:W-:-:S05]  /*09b0*/  PRMT R16, RZ, 0x5410, R25 ;  /* 0x00005410ff107816 */ /* 0x020fca0000000019 */
[----:B------:R-:W-:Y:S01]  /*09c0*/  FADD.FTZ R43, R43, R16 ;  /* 0x000000102b2b7221 */ /* 0x000fe20000010000 */
[----:B------:R-:W-:-:S05]  /*09d0*/  @P2 PRMT R16, RZ, 0x5410, R29 ;  /* 0x00005410ff102816 */ /* 0x000fca000000001d */
[----:B------:R-:W-:-:S05]  /*09e0*/  @P2 FADD.FTZ R43, R43, R16 ;  /* 0x000000102b2b2221 */ /* 0x000fca0000010000 */
.L_x_571:
[----:B------:R-:W-:-:S04]  /*09f0*/  F2FP.BF16.PACK_AB R16, RZ, R43 ;  /* 0x0000002bff10723e */ /* 0x000fc800000010ff */
[----:B------:R-:W-:Y:S02]  /*0a00*/  PRMT R33, R16, 0x7610, R33 ;  /* 0x0000761010217816 */ /* 0x000fe40000000021 */
.L_x_572:
[----:B------:R-:W-:Y:S01]  /*0a10*/  PRMT R46, RZ, 0x7610, R37 ;  /* 0x00007610ff2e7816 */ /* 0x000fe20000000025 */
[----:B------:R-:W-:Y:S05]  /*0a20*/  @P3 BRA `(.L_x_573) ;  /* 0x0000008000003947 */ /* 0x000fea0003800000 */
[----:B------:R-:W-:-:S04]  /*0a30*/  ISETP.NE.U32.AND P4, PT, RZ, c[0x0][0x180], PT ;  /* 0x00006000ff007a0c */ /* 0x000fc80003f85070 */
[----:B------:R-:W-:-:S13]  /*0a40*/  ISETP.NE.AND.EX P4, PT, RZ, c[0x0][0x184], PT, P4 ;  /* 0x00006100ff007a0c */ /* 0x000fda0003f85340 */
[----:B------:R-:W-:Y:S05]  /*0a50*/  @P4 BRA `(.L_x_574) ;  /* 0x0000002000004947 */ /* 0x000fea0003800000 */
[----:B------:R-:W-:Y:S05]  /*0a60*/  @P0 BRA `(.L_x_575) ;  /* 0x0000008000000947 */ /* 0x000fea0003800000 */
[----:B------:R-:W-:Y:S05]  /*0a70*/  BRA `(.L_x_576) ;  /* 0x0000009000007947 */ /* 0x000fea0003800000 */
.L_x_574:
[----:B-----5:R-:W-:-:S05]  /*0a80*/  PRMT R17, RZ, 0x7610, R29 ;  /* 0x00007610ff117816 */ /* 0x020fca000000001d */
[----:B------:R-:W-:Y:S01]  /*0a90*/  FADD.FTZ R46, R46, R17 ;  /* 0x000000112e2e7221 */ /* 0x000fe20000010000 */
[----:B------:R-:W-:Y:S05]  /*0aa0*/  BRA `(.L_x_575) ;  /* 0x0000004000007947 */ /* 0x000fea0003800000 */
.L_x_573:
[----:B-----5:R-:W-:-:S05]  /*0ab0*/  PRMT R17, RZ, 0x7610, R25 ;  /* 0x00007610ff117816 */ /* 0x020fca0000000019 */
[----:B------:R-:W-:Y:S01]  /*0ac0*/  FADD.FTZ R46, R46, R17 ;  /* 0x000000112e2e7221 */ /* 0x000fe20000010000 */
[----:B------:R-:W-:-:S05]  /*0ad0*/  @P2 PRMT R17, RZ, 0x7610, R29 ;  /* 0x00007610ff112816 */ /* 0x000fca000000001d */
[----:B------:R-:W-:-:S05]  /*0ae0*/  @P2 FADD.FTZ R46, R46, R17 ;  /* 0x000000112e2e2221 */ /* 0x000fca0000010000 */
.L_x_575:
[----:B------:R-:W-:-:S04]  /*0af0*/  F2FP.BF16.PACK_AB R16, RZ, R46 ;  /* 0x0000002eff10723e */ /* 0x000fc800000010ff */
[----:B------:R-:W-:Y:S02]  /*0b00*/  PRMT R33, R33, 0x5410, R16 ;  /* 0x0000541021217816 */ /* 0x000fe40000000010 */
.L_x_576:
[----:B------:R-:W-:Y:S01]  /*0b10*/  PRMT R45, RZ, 0x5410, R38 ;  /* 0x00005410ff2d7816 */ /* 0x000fe20000000026 */
[----:B------:R-:W-:Y:S05]  /*0b20*/  @P3 BRA `(.L_x_577) ;  /* 0x0000008000003947 */ /* 0x000fea0003800000 */
[----:B------:R-:W-:-:S04]  /*0b30*/  ISETP.NE.U32.AND P4, PT, RZ, c[0x0][0x180], PT ;  /* 0x00006000ff007a0c */ /* 0x000fc80003f85070 */
[----:B------:R-:W-:-:S13]  /*0b40*/  ISETP.NE.AND.EX P4, PT, RZ, c[0x0][0x184], PT, P4 ;  /* 0x00006100ff007a0c */ /* 0x000fda0003f85340 */
[----:B------:R-:W-:Y:S05]  /*0b50*/  @P4 BRA `(.L_x_578) ;  /* 0x0000002000004947 */ /* 0x000fea0003800000 */
[----:B------:R-:W-:Y:S05]  /*0b60*/  @P0 BRA `(.L_x_579) ;  /* 0x0000008000000947 */ /* 0x000fea0003800000 */
[----:B------:R-:W-:Y:S05]  /*0b70*/  BRA `(.L_x_580) ;  /* 0x0000009000007947 */ /* 0x000fea0003800000 */
.L_x_578:
[----:B-----5:R-:W-:-:S05]  /*0b80*/  PRMT R16, RZ, 0x5410, R30 ;  /* 0x00005410ff107816 */ /* 0x020fca000000001e */
[----:B------:R-:W-:Y:S01]  /*0b90*/  FADD.FTZ R45, R45, R16 ;  /* 0x000000102d2d7221 */ /* 0x000fe20000010000 */
[----:B------:R-:W-:Y:S05]  /*0ba0*/  BRA `(.L_x_579) ;  /* 0x0000004000007947 */ /* 0x000fea0003800000 */
.L_x_577:
[----:B-----5:R-:W-:-:S05]  /*0bb0*/  PRMT R16, RZ, 0x5410, R26 ;  /* 0x00005410ff107816 */ /* 0x020fca000000001a */
[----:B------:R-:W-:Y:S01]  /*0bc0*/  FADD.FTZ R45, R45, R16 ;  /* 0x000000102d2d7221 */ /* 0x000fe20000010000 */
[----:B------:R-:W-:-:S05]  /*0bd0*/  @P2 PRMT R16, RZ, 0x5410, R30 ;  /* 0x00005410ff102816 */ /* 0x000fca000000001e */
[----:B------:R-:W-:-:S05]  /*0be0*/  @P2 FADD.FTZ R45, R45, R16 ;  /* 0x000000102d2d2221 */ /* 0x000fca0000010000 */
.L_x_579:
[----:B------:R-:W-:-:S04]  /*0bf0*/  F2FP.BF16.PACK_AB R17, RZ, R45 ;  /* 0x0000002dff11723e */ /* 0x000fc800000010ff */
[----:B------:R-:W-:Y:S02]  /*0c00*/  PRMT R34, R17, 0x7610, R34 ;  /* 0x0000761011227816 */ /* 0x000fe40000000022 */
.L_x_580:
[----:B------:R-:W-:Y:S01]  /*0c10*/  PRMT R50, RZ, 0x7610, R38 ;  /* 0x00007610ff327816 */ /* 0x000fe20000000026 */
[----:B------:R-:W-:Y:S05]  /*0c20*/  @P3 BRA `(.L_x_581) ;  /* 0x0000008000003947 */ /* 0x000fea0003800000 */
[----:B------:R-:W-:-:S04]  /*0c30*/  ISETP.NE.U32.AND P4, PT, RZ, c[0x0][0x180], PT ;  /* 0x00006000ff007a0c */ /* 0x000fc80003f85070 */
[----:B------:R-:W-:-:S13]  /*0c40*/  ISETP.NE.AND.EX P4, PT, RZ, c[0x0][0x184], PT, P4 ;  /* 0x00006100ff007a0c */ /* 0x000fda0003f85340 */
[----:B------:R-:W-:Y:S05]  /*0c50*/  @P4 BRA `(.L_x_582) ;  /* 0x0000002000004947 */ /* 0x000fea0003800000 */
[----:B------:R-:W-:Y:S05]  /*0c60*/  @P0 BRA `(.L_x_583) ;  /* 0x0000008000000947 */ /* 0x000fea0003800000 */
[----:B------:R-:W-:Y:S05]  /*0c70*/  BRA `(.L_x_584) ;  /* 0x0000009000007947 */ /* 0x000fea0003800000 */
.L_x_582:
[----:B-----5:R-:W-:-:S05]  /*0c80*/  PRMT R17, RZ, 0x7610, R30 ;  /* 0x00007610ff117816 */ /* 0x020fca000000001e */
[----:B------:R-:W-:Y:S01]  /*0c90*/  FADD.FTZ R50, R50, R17 ;  /* 0x0000001132327221 */ /* 0x000fe20000010000 */
[----:B------:R-:W-:Y:S05]  /*0ca0*/  BRA `(.L_x_583) ;  /* 0x0000004000007947 */ /* 0x000fea0003800000 */
.L_x_581:
[----:B-----5:R-:W-:-:S05]  /*0cb0*/  PRMT R17, RZ, 0x7610, R26 ;  /* 0x00007610ff117816 */ /* 0x020fca000000001a */
[----:B------:R-:W-:Y:S01]  /*0cc0*/  FADD.FTZ R50, R50, R17 ;  /* 0x0000001132327221 */ /* 0x000fe20000010000 */
[----:B------:R-:W-:-:S05]  /*0cd0*/  @P2 PRMT R17, RZ, 0x7610, R30 ;  /* 0x00007610ff112816 */ /* 0x000fca000000001e */
[----:B------:R-:W-:-:S05]  /*0ce0*/  @P2 FADD.FTZ R50, R50, R17 ;  /* 0x0000001132322221 */ /* 0x000fca0000010000 */
.L_x_583:
[----:B------:R-:W-:-:S04]  /*0cf0*/  F2FP.BF16.PACK_AB R17, RZ, R50 ;  /* 0x00000032ff11723e */ /* 0x000fc800000010ff */
[----:B------:R-:W-:Y:S02]  /*0d00*/  PRMT R34, R34, 0x5410, R17 ;  /* 0x0000541022227816 */ /* 0x000fe40000000011 */
.L_x_584:
[----:B------:R-:W-:Y:S01]  /*0d10*/  PRMT R47, RZ, 0x5410, R39 ;  /* 0x00005410ff2f7816 */ /* 0x000fe20000000027 */
[----:B------:R-:W-:Y:S05]  /*0d20*/  @P3 BRA `(.L_x_585) ;  /* 0x0000008000003947 */ /* 0x000fea0003800000 */
[----:B------:R-:W-:-:S04]  /*0d30*/  ISETP.NE.U32.AND P4, PT, RZ, c[0x0][0x180], PT ;  /* 0x00006000ff007a0c */ /* 0x000fc80003f85070 */
[----:B------:R-:W-:-:S13]  /*0d40*/  ISETP.NE.AND.EX P4, PT, RZ, c[0x0][0x184], PT, P4 ;  /* 0x00006100ff007a0c */ /* 0x000fda0003f85340 */
[----:B------:R-:W-:Y:S05]  /*0d50*/  @P4 BRA `(.L_x_586) ;  /* 0x0000002000004947 */ /* 0x000fea0003800000 */
[----:B------:R-:W-:Y:S05]  /*0d60*/  @P0 BRA `(.L_x_587) ;  /* 0x0000008000000947 */ /* 0x000fea0003800000 */
[----:B------:R-:W-:Y:S05]  /*0d70*/  BRA `(.L_x_588) ;  /* 0x0000009000007947 */ /* 0x000fea0003800000 */
.L_x_586:
[----:B-----5:R-:W-:-:S05]  /*0d80*/  PRMT R16, RZ, 0x5410, R31 ;  /* 0x00005410ff107816 */ /* 0x020fca000000001f */
[----:B------:R-:W-:Y:S01]  /*0d90*/  FADD.FTZ R47, R47, R16 ;  /* 0x000000102f2f7221 */ /* 0x000fe20000010000 */
[----:B------:R-:W-:Y:S05]  /*0da0*/  BRA `(.L_x_587) ;  /* 0x0000004000007947 */ /* 0x000fea0003800000 */
.L_x_585:
[----:B-----5:R-:W-:-:S05]  /*0db0*/  PRMT R16, RZ, 0x5410, R27 ;  /* 0x00005410ff107816 */ /* 0x020fca000000001b */
[----:B------:R-:W-:Y:S01]  /*0dc0*/  FADD.FTZ R47, R47, R16 ;  /* 0x000000102f2f7221 */ /* 0x000fe20000010000 */
[----:B------:R-:W-:-:S05]  /*0dd0*/  @P2 PRMT R16, RZ, 0x5410, R31 ;  /* 0x00005410ff102816 */ /* 0x000fca000000001f */
[----:B------:R-:W-:-:S05]  /*0de0*/  @P2 FADD.FTZ R47, R47, R16 ;  /* 0x000000102f2f2221 */ /* 0x000fca0000010000 */
.L_x_587:
[----:B------:R-:W-:-:S04]  /*0df0*/  F2FP.BF16.PACK_AB R16, RZ, R47 ;  /* 0x0000002fff10723e */ /* 0x000fc800000010ff */
[----:B------:R-:W-:Y:S02]  /*0e00*/  PRMT R35, R16, 0x7610, R35 ;  /* 0x0000761010237816 */ /* 0x000fe40000000023 */
.L_x_588:
[----:B------:R-:W-:Y:S01]  /*0e10*/  PRMT R51, RZ, 0x7610, R39 ;  /* 0x00007610ff337816 */ /* 0x000fe20000000027 */
[----:B------:R-:W-:Y:S05]  /*0e20*/  @P3 BRA `(.L_x_589) ;  /* 0x0000008000003947 */ /* 0x000fea0003800000 */
[----:B------:R-:W-:-:S04]  /*0e30*/  ISETP.NE.U32.AND P4, PT, RZ, c[0x0][0x180], PT ;  /* 0x00006000ff007a0c */ /* 0x000fc80003f85070 */
[----:B------:R-:W-:-:S13]  /*0e40*/  ISETP.NE.AND.EX P4, PT, RZ, c[0x0][0x184], PT, P4 ;  /* 0x00006100ff007a0c */ /* 0x000fda0003f85340 */
[----:B------:R-:W-:Y:S05]  /*0e50*/  @P4 BRA `(.L_x_590) ;  /* 0x0000002000004947 */ /* 0x000fea0003800000 */
[----:B------:R-:W-:Y:S05]  /*0e60*/  @P0 BRA `(.L_x_591) ;  /* 0x0000008000000947 */ /* 0x000fea0003800000 */
[----:B------:R-:W-:Y:S05]  /*0e70*/  BRA `(.L_x_592) ;  /* 0x0000009000007947 */ /* 0x000fea0003800000 */
.L_x_590:
[----:B-----5:R-:W-:-:S05]  /*0e80*/  PRMT R16, RZ, 0x7610, R31 ;  /* 0x00007610ff107816 */ /* 0x020fca000000001f */
[----:B------:R-:W-:Y:S01]  /*0e90*/  FADD.FTZ R51, R51, R16 ;  /* 0x0000001033337221 */ /* 0x000fe20000010000 */
[----:B------:R-:W-:Y:S05]  /*0ea0*/  BRA `(.L_x_591) ;  /* 0x0000004000007947 */ /* 0x000fea0003800000 */
.L_x_589:
[----:B-----5:R-:W-:-:S05]  /*0eb0*/  PRMT R16, RZ, 0x7610, R27 ;  /* 0x00007610ff107816 */ /* 0x020fca000000001b */
[----:B------:R-:W-:Y:S01]  /*0ec0*/  FADD.FTZ R51, R51, R16 ;  /* 0x0000001033337221 */ /* 0x000fe20000010000 */
[----:B------:R-:W-:-:S05]  /*0ed0*/  @P2 PRMT R16, RZ, 0x7610, R31 ;  /* 0x00007610ff102816 */ /* 0x000fca000000001f */
[----:B------:R-:W-:-:S05]  /*0ee0*/  @P2 FADD.FTZ R51, R51, R16 ;  /* 0x0000001033332221 */ /* 0x000fca0000010000 */
.L_x_591:
[----:B------:R-:W-:-:S04]  /*0ef0*/  F2FP.BF16.PACK_AB R16, RZ, R51 ;  /* 0x00000033ff10723e */ /* 0x000fc800000010ff */
[----:B------:R-:W-:Y:S02]  /*0f00*/  PRMT R35, R35, 0x5410, R16 ;  /* 0x0000541023237816 */ /* 0x000fe40000000010 */
.L_x_592:
[C---:B------:R-:W-:Y:S02]  /*0f10*/  IADD3 R41, R40.reuse, 0x20, RZ ;  /* 0x0000002028297810 */ /* 0x040fe40007ffe0ff */
[C---:B------:R-:W-:Y:S02]  /*0f20*/  @P0 LEA R48, P4, R40.reuse, c[0x0][0x188], 0x4 ;  /* 0x0000620028300a11 */ /* 0x040fe400078820ff */
[C---:B------:R-:W-:Y:S01]  /*0f30*/  @P2 LEA R20, P5, R41.reuse, c[0x0][0x180], 0x4 ;  /* 0x0000600029142a11 */ /* 0x040fe200078a20ff */
[C---:B------:R-:W-:Y:S01]  /*0f40*/  IMAD.WIDE.U32 R36, R41.reuse, R130, c[0x0][0x170] ;  /* 0x00005c0029247625 */ /* 0x040fe200078e0082 */
[----:B------:R-:W-:Y:S02]  /*0f50*/  @P0 LEA.HI.X R49, R40, c[0x0][0x18c], RZ, 0x4, P4 ;  /* 0x0000630028310a11 */ /* 0x000fe400020f24ff */
[C---:B------:R-:W-:Y:S02]  /*0f60*/  @P1 LEA R16, P4, R41.reuse, c[0x0][0x178], 0x4 ;  /* 0x00005e0029101a11 */ /* 0x040fe400078820ff */
[C---:B------:R-:W-:Y:S01]  /*0f70*/  @P2 LEA.HI.X R21, R41.reuse, c[0x0][0x184], RZ, 0x4, P5 ;  /* 0x0000610029152a11 */ /* 0x040fe200028f24ff */
[----:B------:R0:W-:Y:S01]  /*0f80*/  @P0 STG.E.128 [R48.64], R32 ;  /* 0x0000002030000986 */ /* 0x0001e2000c101d04 */
[----:B------:R-:W-:-:S03]  /*0f90*/  @P1 LEA.HI.X R17, R41, c[0x0][0x17c], RZ, 0x4, P4 ;  /* 0x00005f0029111a11 */ /* 0x000fc600020f24ff */
[----:B------:R-:W2:Y:S04]  /*0fa0*/  LDG.E.128 R36, [R36.64] ;  /* 0x0000000424247981 */ /* 0x000ea8000c1e1d00 */
        /* <DEDUP_REMOVED lines=9> */
.L_x_594:
[----:B-----5:R-:W-:-:S05]  /*1040*/  PRMT R16, RZ, 0x5410, R28 ;  /* 0x00005410ff107816 */ /* 0x020fca000000001c */
[----:B------:R-:W-:Y:S01]  /*1050*/  FADD.FTZ R103, R16, R103 ;  /* 0x0000006710677221 */ /* 0x000fe20000010000 */
[----:B------:R-:W-:Y:S05]  /*1060*/  BRA `(.L_x_595) ;  /* 0x0000004000007947 */ /* 0x000fea0003800000 */
.L_x_593:
[----:B0----5:R-:W-:-:S05]  /*1070*/  PRMT R16, RZ, 0x5410, R24 ;  /* 0x00005410ff107816 */ /* 0x021fca0000000018 */
[----:B------:R-:W-:Y:S01]  /*1080*/  FADD.FTZ R103, R16, R103 ;  /* 0x0000006710677221 */ /* 0x000fe20000010000 */
[----:B------:R-:W-:-:S05]  /*1090*/  @P2 PRMT R16, RZ, 0x5410, R28 ;  /* 0x00005410ff102816 */ /* 0x000fca000000001c */
[----:B------:R-:W-:-:S05]  /*10a0*/  @P2 FADD.FTZ R103, R16, R103 ;  /* 0x0000006710672221 */ /* 0x000fca0000010000 */
.L_x_595:
[----:B------:R-:W-:-:S04]  /*10b0*/  F2FP.BF16.PACK_AB R16, RZ, R103 ;  /* 0x00000067ff10723e */ /* 0x000fc800000010ff */
[----:B------:R-:W-:Y:S02]  /*10c0*/  PRMT R32, R16, 0x7610, R32 ;  /* 0x0000761010207816 */ /* 0x000fe40000000020 */
.L_x_596:
[----:B------:R-:W-:Y:S01]  /*10d0*/  PRMT R105, RZ, 0x7610, R36 ;  /* 0x00007610ff697816 */ /* 0x000fe20000000024 */
[----:B------:R-:W-:Y:S05]  /*10e0*/  @P3 BRA `(.L_x_597) ;  /* 0x0000008000003947 */ /* 0x000fea0003800000 */
[----:B------:R-:W-:-:S04]  /*10f0*/  ISETP.NE.U32.AND P4, PT, RZ, c[0x0][0x180], PT ;  /* 0x00006000ff007a0c */ /* 0x000fc80003f85070 */
[----:B------:R-:W-:-:S13]  /*1100*/  ISETP.NE.AND.EX P4, PT, RZ, c[0x0][0x184], PT, P4 ;  /* 0x00006100ff007a0c */ /* 0x000fda0003f85340 */
[----:B------:R-:W-:Y:S05]  /*1110*/  @P4 BRA `(.L_x_598) ;  /* 0x0000002000004947 */ /* 0x000fea0003800000 */
[----:B------:R-:W-:Y:S05]  /*1120*/  @P0 BRA `(.L_x_599) ;  /* 0x0000008000000947 */ /* 0x000fea0003800000 */
[----:B------:R-:W-:Y:S05]  /*1130*/  BRA `(.L_x_600) ;  /* 0x0000009000007947 */ /* 0x000fea0003800000 */
.L_x_598:
[----:B-----5:R-:W-:-:S05]  /*1140*/  PRMT R16, RZ, 0x7610, R28 ;  /* 0x00007610ff107816 */ /* 0x020fca000000001c */
[----:B------:R-:W-:Y:S01]  /*1150*/  FADD.FTZ R105, R16, R105 ;  /* 0x0000006910697221 */ /* 0x000fe20000010000 */
[----:B------:R-:W-:Y:S05]  /*1160*/  BRA `(.L_x_599) ;  /* 0x0000004000007947 */ /* 0x000fea0003800000 */
.L_x_597:
[----:B-----5:R-:W-:-:S05]  /*1170*/  PRMT R16, RZ, 0x7610, R24 ;  /* 0x00007610ff107816 */ /* 0x020fca0000000018 */
[----:B------:R-:W-:Y:S01]  /*1180*/  FADD.FTZ R105, R16, R105 ;  /* 0x0000006910697221 */ /* 0x000fe20000010000 */
[----:B------:R-:W-:-:S05]  /*1190*/  @P2 PRMT R16, RZ, 0x7610, R28 ;  /* 0x00007610ff102816 */ /* 0x000fca000000001c */
[----:B------:R-:W-:-:S05]  /*11a0*/  @P2 FADD.FTZ R105, R16, R105 ;  /* 0x0000006910692221 */ /* 0x000fca0000010000 */
.L_x_599:
[----:B------:R-:W-:-:S04]  /*11b0*/  F2FP.BF16.PACK_AB R16, RZ, R105 ;  /* 0x00000069ff10723e */ /* 0x000fc800000010ff */
[----:B------:R-:W-:Y:S02]  /*11c0*/  PRMT R32, R32, 0x5410, R16 ;  /* 0x0000541020207816 */ /* 0x000fe40000000010 */
.L_x_600:
[----:B------:R-:W-:Y:S01]  /*11d0*/  PRMT R104, RZ, 0x5410, R37 ;  /* 0x00005410ff687816 */ /* 0x000fe20000000025 */
[----:B------:R-:W-:Y:S05]  /*11e0*/  @P3 BRA `(.L_x_601) ;  /* 0x0000008000003947 */ /* 0x000fea0003800000 */
[----:B------:R-:W-:-:S04]  /*11f0*/  ISETP.NE.U32.AND P4, PT, RZ, c[0x0][0x180], PT ;  /* 0x00006000ff007a0c */ /* 0x000fc80003f85070 */
[----:B------:R-:W-:-:S13]  /*1200*/  ISETP.NE.AND.EX P4, PT, RZ, c[0x0][0x184], PT, P4 ;  /* 0x00006100ff007a0c */ /* 0x000fda0003f85340 */
[----:B------:R-:W-:Y:S05]  /*1210*/  @P4 BRA `(.L_x_602) ;  /* 0x0000002000004947 */ /* 0x000fea0003800000 */
[----:B------:R-:W-:Y:S05]  /*1220*/  @P0 BRA `(.L_x_603) ;  /* 0x0000008000000947 */ /* 0x000fea0003800000 */
[----:B------:R-:W-:Y:S05]  /*1230*/  BRA `(.L_x_604) ;  /* 0x0000009000007947 */ /* 0x000fea0003800000 */
.L_x_602:
[----:B-----5:R-:W-:-:S05]  /*1240*/  PRMT R17, RZ, 0x5410, R29 ;  /* 0x00005410ff117816 */ /* 0x020fca000000001d */
[----:B------:R-:W-:Y:S01]  /*1250*/  FADD.FTZ R104, R17, R104 ;  /* 0x0000006811687221 */ /* 0x000fe20000010000 */
[----:B------:R-:W-:Y:S05]  /*1260*/  BRA `(.L_x_603) ;  /* 0x0000004000007947 */ /* 0x000fea0003800000 */
.L_x_601:
[----:B-----5:R-:W-:-:S05]  /*1270*/  PRMT R17, RZ, 0x5410, R25 ;  /* 0x00005410ff117816 */ /* 0x020fca0000000019 */
[----:B------:R-:W-:Y:S01]  /*1280*/  FADD.FTZ R104, R17, R104 ;  /* 0x0000006811687221 */ /* 0x000fe20000010000 */
[----:B------:R-:W-:-:S05]  /*1290*/  @P2 PRMT R17, RZ, 0x5410, R29 ;  /* 0x00005410ff112816 */ /* 0x000fca000000001d */
[----:B------:R-:W-:-:S05]  /*12a0*/  @P2 FADD.FTZ R104, R17, R104 ;  /* 0x0000006811682221 */ /* 0x000fca0000010000 */
.L_x_603:
[----:B------:R-:W-:-:S04]  /*12b0*/  F2FP.BF16.PACK_AB R16, RZ, R104 ;  /* 0x00000068ff10723e */ /* 0x000fc800000010ff */
[----:B------:R-:W-:Y:S02]  /*12c0*/  PRMT R33, R16, 0x7610, R33 ;  /* 0x0000761010217816 */ /* 0x000fe40000000021 */
.L_x_604:
[----:B------:R-:W-:Y:S01]  /*12d0*/  PRMT R107, RZ, 0x7610, R37 ;  /* 0x00007610ff6b7816 */ /* 0x000fe20000000025 */
[----:B------:R-:W-:Y:S05]  /*12e0*/  @P3 BRA `(.L_x_605) ;  /* 0x0000008000003947 */ /* 0x000fea0003800000 */
[----:B------:R-:W-:-:S04]  /*12f0*/  ISETP.NE.U32.AND P4, PT, RZ, c[0x0][0x180], PT ;  /* 0x00006000ff007a0c */ /* 0x000fc80003f85070 */
[----:B------:R-:W-:-:S13]  /*1300*/  ISETP.NE.AND.EX P4, PT, RZ, c[0x0][0x184], PT, P4 ;  /* 0x00006100ff007a0c */ /* 0x000fda0003f85340 */
[----:B------:R-:W-:Y:S05]  /*1310*/  @P4 BRA `(.L_x_606) ;  /* 0x0000002000004947 */ /* 0x000fea0003800000 */
[----:B------:R-:W-:Y:S05]  /*1320*/  @P0 BRA `(.L_x_607) ;  /* 0x0000008000000947 */ /* 0x000fea0003800000 */
[----:B------:R-:W-:Y:S05]  /*1330*/  BRA `(.L_x_608) ;  /* 0x0000009000007947 */ /* 0x000fea0003800000 */
.L_x_606:
[----:B-----5:R-:W-:-:S05]  /*1340*/  PRMT R16, RZ, 0x7610, R29 ;  /* 0x00007610ff107816 */ /* 0x020fca000000001d */
[----:B------:R-:W-:Y:S01]  /*1350*/  FADD.FTZ R107, R16, R107 ;  /* 0x0000006b106b7221 */ /* 0x000fe20000010000 */
[----:B------:R-:W-:Y:S05]  /*1360*/  BRA `(.L_x_607) ;  /* 0x0000004000007947 */ /* 0x000fea0003800000 */
.L_x_605:
[----:B-----5:R-:W-:-:S05]  /*1370*/  PRMT R16, RZ, 0x7610, R25 ;  /* 0x00007610ff107816 */ /* 0x020fca0000000019 */
[----:B------:R-:W-:Y:S01]  /*1380*/  FADD.FTZ R107, R16, R107 ;  /* 0x0000006b106b7221 */ /* 0x000fe20000010000 */
[----:B------:R-:W-:-:S05]  /*1390*/  @P2 PRMT R16, RZ, 0x7610, R29 ;  /* 0x00007610ff102816 */ /* 0x000fca000000001d */
[----:B------:R-:W-:-:S05]  /*13a0*/  @P2 FADD.FTZ R107, R16, R107 ;  /* 0x0000006b106b2221 */ /* 0x000fca0000010000 */
.L_x_607:
[----:B------:R-:W-:-:S04]  /*13b0*/  F2FP.BF16.PACK_AB R16, RZ, R107 ;  /* 0x0000006bff10723e */ /* 0x000fc800000010ff */
[----:B------:R-:W-:Y:S02]  /*13c0*/  PRMT R33, R33, 0x5410, R16 ;  /* 0x0000541021217816 */ /* 0x000fe40000000010 */
.L_x_608:
[----:B------:R-:W-:Y:S01]  /*13d0*/  PRMT R106, RZ, 0x5410, R38 ;  /* 0x00005410ff6a7816 */ /* 0x000fe20000000026 */
[----:B------:R-:W-:Y:S05]  /*13e0*/  @P3 BRA `(.L_x_609) ;  /* 0x0000008000003947 */ /* 0x000fea0003800000 */
[----:B------:R-:W-:-:S04]  /*13f0*/  ISETP.NE.U32.AND P4, PT, RZ, c[0x0][0x180], PT ;  /* 0x00006000ff007a0c */ /* 0x000fc80003f85070 */
[----:B------:R-:W-:-:S13]  /*1400*/  ISETP.NE.AND.EX P4, PT, RZ, c[0x0][0x184], PT, P4 ;  /* 0x00006100ff007a0c */ /* 0x000fda0003f85340 */
[----:B------:R-:W-:Y:S05]  /*1410*/  @P4 BRA `(.L_x_610) ;  /* 0x0000002000004947 */ /* 0x000fea0003800000 */
[----:B------:R-:W-:Y:S05]  /*1420*/  @P0 BRA `(.L_x_611) ;  /* 0x0000008000000947 */ /* 0x000fea0003800000 */
[----:B------:R-:W-:Y:S05]  /*1430*/  BRA `(.L_x_612) ;  /* 0x0000009000007947 */ /* 0x000fea0003800000 */
.L_x_610:
[----:B-----5:R-:W-:-:S05]  /*1440*/  PRMT R17, RZ, 0x5410, R30 ;  /* 0x00005410ff117816 */ /* 0x020fca000000001e */
[----:B------:R-:W-:Y:S01]  /*1450*/  FADD.FTZ R106, R17, R106 ;  /* 0x0000006a116a7221 */ /* 0x000fe20000010000 */
[----:B------:R-:W-:Y:S05]  /*1460*/  BRA `(.L_x_611) ;  /* 0x0000004000007947 */ /* 0x000fea0003800000 */
.L_x_609:
[----:B-----5:R-:W-:-:S05]  /*1470*/  PRMT R17, RZ, 0x5410, R26 ;  /* 0x00005410ff117816 */ /* 0x020fca000000001a */
[----:B------:R-:W-:Y:S01]  /*1480*/  FADD.FTZ R106, R17, R106 ;  /* 0x0000006a116a7221 */ /* 0x000fe20000010000 */
[----:B------:R-:W-:-:S05]  /*1490*/  @P2 PRMT R17, RZ, 0x5410, R30 ;  /* 0x00005410ff112816 */ /* 0x000fca000000001e */
[----:B------:R-:W-:-:S05]  /*14a0*/  @P2 FADD.FTZ R106, R17, R106 ;  /* 0x0000006a116a2221 */ /* 0x000fca0000010000 */
.L_x_611:
[----:B------:R-:W-:-:S04]  /*14b0*/  F2FP.BF16.PACK_AB R17, RZ, R106 ;  /* 0x0000006aff11723e */ /* 0x000fc800000010ff */
[----:B------:R-:W-:Y:S02]  /*14c0*/  PRMT R34, R17, 0x7610, R34 ;  /* 0x0000761011227816 */ /* 0x000fe40000000022 */
.L_x_612:
[----:B------:R-:W-:Y:S01]  /*14d0*/  PRMT R109, RZ, 0x7610, R38 ;  /* 0x00007610ff6d7816 */ /* 0x000fe20000000026 */
[----:B------:R-:W-:Y:S05]  /*14e0*/  @P3 BRA `(.L_x_613) ;  /* 0x0000008000003947 */ /* 0x000fea0003800000 */
[----:B------:R-:W-:-:S04]  /*14f0*/  ISETP.NE.U32.AND P4, PT, RZ, c[0x0][0x180], PT ;  /* 0x00006000ff007a0c */ /* 0x000fc80003f85070 */
[----:B------:R-:W-:-:S13]  /*1500*/  ISETP.NE.AND.EX P4, PT, RZ, c[0x0][0x184], PT, P4 ;  /* 0x00006100ff007a0c */ /* 0x000fda0003f85340 */
[----:B------:R-:W-:Y:S05]  /*1510*/  @P4 BRA `(.L_x_614) ;  /* 0x0000002000004947 */ /* 0x000fea0003800000 */
[----:B------:R-:W-:Y:S05]  /*1520*/  @P0 BRA `(.L_x_615) ;  /* 0x0000008000000947 */ /* 0x000fea0003800000 */
[----:B------:R-:W-:Y:S05]  /*1530*/  BRA `(.L_x_616) ;  /* 0x0000009000007947 */ /* 0x000fea0003800000 */
.L_x_614:
[----:B-----5:R-:W-:-:S05]  /*1540*/  PRMT R16, RZ, 0x7610, R30 ;  /* 0x00007610ff107816 */ /* 0x020fca000000001e */
[----:B------:R-:W-:Y:S01]  /*1550*/  FADD.FTZ R109, R16, R109 ;  /* 0x0000006d106d7221 */ /* 0x000fe20000010000 */
[----:B------:R-:W-:Y:S05]  /*1560*/  BRA `(.L_x_615) ;  /* 0x0000004000007947 */ /* 0x000fea0003800000 */
.L_x_613:
[----:B-----5:R-:W-:-:S05]  /*1570*/  PRMT R16, RZ, 0x7610, R26 ;  /* 0x00007610ff107816 */ /* 0x020fca000000001a */
[----:B------:R-:W-:Y:S01]  /*1580*/  FADD.FTZ R109, R16, R109 ;  /* 0x0000006d106d7221 */ /* 0x000fe20000010000 */
[----:B------:R-:W-:-:S05]  /*1590*/  @P2 PRMT R16, RZ, 0x7610, R30 ;  /* 0x00007610ff102816 */ /* 0x000fca000000001e */
[----:B------:R-:W-:-:S05]  /*15a0*/  @P2 FADD.FTZ R109, R16, R109 ;  /* 0x0000006d106d2221 */ /* 0x000fca0000010000 */
.L_x_615:
[----:B------:R-:W-:-:S04]  /*15b0*/  F2FP.BF16.PACK_AB R17, RZ, R109 ;  /* 0x0000006dff11723e */ /* 0x000fc800000010ff */
[----:B------:R-:W-:Y:S02]  /*15c0*/  PRMT R34, R34, 0x5410, R17 ;  /* 0x0000541022227816 */ /* 0x000fe40000000011 */
.L_x_616:
[----:B------:R-:W-:Y:S01]  /*15d0*/  PRMT R108, RZ, 0x5410, R39 ;  /* 0x00005410ff6c7816 */ /* 0x000fe20000000027 */
[----:B------:R-:W-:Y:S05]  /*15e0*/  @P3 BRA `(.L_x_617) ;  /* 0x0000008000003947 */ /* 0x000fea0003800000 */
[----:B------:R-:W-:-:S04]  /*15f0*/  ISETP.NE.U32.AND P4, PT, RZ, c[0x0][0x180], PT ;  /* 0x00006000ff007a0c */ /* 0x000fc80003f85070 */
[----:B------:R-:W-:-:S13]  /*1600*/  ISETP.NE.AND.EX P4, PT, RZ, c[0x0][0x184], PT, P4 ;  /* 0x00006100ff007a0c */ /* 0x000fda0003f85340 */
[----:B------:R-:W-:Y:S05]  /*1610*/  @P4 BRA `(.L_x_618) ;  /* 0x0000002000004947 */ /* 0x000fea0003800000 */
[----:B------:R-:W-:Y:S05]  /*1620*/  @P0 BRA `(.L_x_619) ;  /* 0x0000008000000947 */ /* 0x000fea0003800000 */
[----:B------:R-:W-:Y:S05]  /*1630*/  BRA `(.L_x_620) ;  /* 0x0000009000007947 */ /* 0x000fea0003800000 */
.L_x_618:
[----:B-----5:R-:W-:-:S05]  /*1640*/  PRMT R17, RZ, 0x5410, R31 ;  /* 0x00005410ff117816 */ /* 0x020fca000000001f */
[----:B------:R-:W-:Y:S01]  /*1650*/  FADD.FTZ R108, R17, R108 ;  /* 0x0000006c116c7221 */ /* 0x000fe20000010000 */
[----:B------:R-:W-:Y:S05]  /*1660*/  BRA `(.L_x_619) ;  /* 0x0000004000007947 */ /* 0x000fea0003800000 */
.L_x_617:
[----:B-----5:R-:W-:-:S05]  /*1670*/  PRMT R17, RZ, 0x5410, R27 ;  /* 0x00005410ff117816 */ /* 0x020fca000000001b */
[----:B------:R-:W-:Y:S01]  /*1680*/  FADD.FTZ R108, R17, R108 ;  /* 0x0000006c116c7221 */ /* 0x000fe20000010000 */
[----:B------:R-:W-:-:S05]  /*1690*/  @P2 PRMT R17, RZ, 0x5410, R31 ;  /* 0x00005410ff112816 */ /* 0x000fca000000001f */
[----:B------:R-:W-:-:S05]  /*16a0*/  @P2 FADD.FTZ R108, R17, R108 ;  /* 0x0000006c116c2221 */ /* 0x000fca0000010000 */
.L_x_619:
[----:B------:R-:W-:-:S04]  /*16b0*/  F2FP.BF16.PACK_AB R16, RZ, R108 ;  /* 0x0000006cff10723e */ /* 0x000fc800000010ff */
[----:B------:R-:W-:Y:S02]  /*16c0*/  PRMT R35, R16, 0x7610, R35 ;  /* 0x0000761010237816 */ /* 0x000fe40000000023 */
.L_x_620:
[----:B------:R-:W-:Y:S01]  /*16d0*/  PRMT R110, RZ, 0x7610, R39 ;  /* 0x00007610ff6e7816 */ /* 0x000fe20000000027 */
[----:B------:R-:W-:Y:S05]  /*16e0*/  @P3 BRA `(.L_x_621) ;  /* 0x0000008000003947 */ /* 0x000fea0003800000 */
[----:B------:R-:W-:-:S04]  /*16f0*/  ISETP.NE.U32.AND P4, PT, RZ, c[0x0][0x180], PT ;  /* 0x00006000ff007a0c */ /* 0x000fc80003f85070 */
[----:B------:R-:W-:-:S13]  /*1700*/  ISETP.NE.AND.EX P4, PT, RZ, c[0x0][0x184], PT, P4 ;  /* 0x00006100ff007a0c */ /* 0x000fda0003f85340 */
[----:B------:R-:W-:Y:S05]  /*1710*/  @P4 BRA `(.L_x_622) ;  /* 0x0000002000004947 */ /* 0x000fea0003800000 */
[----:B------:R-:W-:Y:S05]  /*1720*/  @P0 BRA `(.L_x_623) ;  /* 0x0000008000000947 */ /* 0x000fea0003800000 */
[----:B------:R-:W-:Y:S05]  /*1730*/  BRA `(.L_x_624) ;  /* 0x0000009000007947 */ /* 0x000fea0003800000 */
.L_x_622:
[----:B-----5:R-:W-:-:S05]  /*1740*/  PRMT R17, RZ, 0x7610, R31 ;  /* 0x00007610ff117816 */ /* 0x020fca000000001f */
[----:B------:R-:W-:Y:S01]  /*1750*/  FADD.FTZ R110, R17, R110 ;  /* 0x0000006e116e7221 */ /* 0x000fe20000010000 */
[----:B------:R-:W-:Y:S05]  /*1760*/  BRA `(.L_x_623) ;  /* 0x0000004000007947 */ /* 0x000fea0003800000 */
.L_x_621:
[----:B-----5:R-:W-:-:S05]  /*1770*/  PRMT R17, RZ, 0x7610, R27 ;  /* 0x00007610ff117816 */ /* 0x020fca000000001b */
[----:B------:R-:W-:Y:S01]  /*1780*/  FADD.FTZ R110, R17, R110 ;  /* 0x0000006e116e7221 */ /* 0x000fe20000010000 */
[----:B------:R-:W-:-:S05]  /*1790*/  @P2 PRMT R17, RZ, 0x7610, R31 ;  /* 0x00007610ff112816 */ /* 0x000fca000000001f */
[----:B------:R-:W-:-:S05]  /*17a0*/  @P2 FADD.FTZ R110, R17, R110 ;  /* 0x0000006e116e2221 */ /* 0x000fca0000010000 */
.L_x_623:
[----:B------:R-:W-:-:S04]  /*17b0*/  F2FP.BF16.PACK_AB R16, RZ, R110 ;  /* 0x0000006eff10723e */ /* 0x000fc800000010ff */
[----:B------:R-:W-:Y:S02]  /*17c0*/  PRMT R35, R35, 0x5410, R16 ;  /* 0x0000541023237816 */ /* 0x000fe40000000010 */
.L_x_624:
[----:B------:R-:W-:Y:S02]  /*17d0*/  IADD3 R101, R40, 0x40, RZ ;  /* 0x0000004028657810 */ /* 0x000fe40007ffe0ff */
[----:B------:R-:W-:Y:S02]  /*17e0*/  @P0 LEA R20, P4, R41, c[0x0][0x188], 0x4 ;  /* 0x0000620029140a11 */ /* 0x000fe400078820ff */
[C---:B------:R-:W-:Y:S01]  /*17f0*/  @P2 LEA R48, P5, R101.reuse, c[0x0][0x180], 0x4 ;  /* 0x0000600065302a11 */ /* 0x040fe200078a20ff */
[----:B------:R-:W-:Y:S01]  /*1800*/  IMAD.WIDE.U32 R36, R101, R130, c[0x0][0x170] ;  /* 0x00005c0065247625 */ /* 0x000fe200078e0082 */
        /* <DEDUP_REMOVED lines=15> */
.L_x_626:
[----:B-----5:R-:W-:-:S05]  /*1900*/  PRMT R17, RZ, 0x5410, R28 ;  /* 0x00005410ff117816 */ /* 0x020fca000000001c */
[----:B------:R-:W-:Y:S01]  /*1910*/  FADD.FTZ R112, R17, R112 ;  /* 0x0000007011707221 */ /* 0x000fe20000010000 */
[----:B------:R-:W-:Y:S05]  /*1920*/  BRA `(.L_x_627) ;  /* 0x0000004000007947 */ /* 0x000fea0003800000 */
.L_x_625:
[----:B0----5:R-:W-:-:S05]  /*1930*/  PRMT R17, RZ, 0x5410, R24 ;  /* 0x00005410ff117816 */ /* 0x021fca0000000018 */
[----:B------:R-:W-:Y:S01]  /*1940*/  FADD.FTZ R112, R17, R112 ;  /* 0x0000007011707221 */ /* 0x000fe20000010000 */
[----:B------:R-:W-:-:S05]  /*1950*/  @P2 PRMT R17, RZ, 0x5410, R28 ;  /* 0x00005410ff112816 */ /* 0x000fca000000001c */
[----:B------:R-:W-:-:S05]  /*1960*/  @P2 FADD.FTZ R112, R17, R112 ;  /* 0x0000007011702221 */ /* 0x000fca0000010000 */
.L_x_627:
[----:B------:R-:W-:-:S04]  /*1970*/  F2FP.BF16.PACK_AB R16, RZ, R112 ;  /* 0x00000070ff10723e */ /* 0x000fc800000010ff */
[----:B------:R-:W-:Y:S02]  /*1980*/  PRMT R32, R16, 0x7610, R32 ;  /* 0x0000761010207816 */ /* 0x000fe40000000020 */
.L_x_628:
[----:B------:R-:W-:Y:S01]  /*1990*/  PRMT R114, RZ, 0x7610, R36 ;  /* 0x00007610ff727816 */ /* 0x000fe20000000024 */
[----:B------:R-:W-:Y:S05]  /*19a0*/  @P3 BRA `(.L_x_629) ;  /* 0x0000008000003947 */ /* 0x000fea0003800000 */
[----:B------:R-:W-:-:S04]  /*19b0*/  ISETP.NE.U32.AND P4, PT, RZ, c[0x0][0x180], PT ;  /* 0x00006000ff007a0c */ /* 0x000fc80003f85070 */
[----:B------:R-:W-:-:S13]  /*19c0*/  ISETP.NE.AND.EX P4, PT, RZ, c[0x0][0x184], PT, P4 ;  /* 0x00006100ff007a0c */ /* 0x000fda0003f85340 */
[----:B------:R-:W-:Y:S05]  /*19d0*/  @P4 BRA `(.L_x_630) ;  /* 0x0000002000004947 */ /* 0x000fea0003800000 */
[----:B------:R-:W-:Y:S05]  /*19e0*/  @P0 BRA `(.L_x_631) ;  /* 0x0000008000000947 */ /* 0x000fea0003800000 */
[----:B------:R-:W-:Y:S05]  /*19f0*/  BRA `(.L_x_632) ;  /* 0x0000009000007947 */ /* 0x000fea0003800000 */
.L_x_630:
[----:B-----5:R-:W-:-:S05]  /*1a00*/  PRMT R17, RZ, 0x7610, R28 ;  /* 0x00007610ff117816 */ /* 0x020fca000000001c */
[----:B------:R-:W-:Y:S01]  /*1a10*/  FADD.FTZ R114, R17, R114 ;  /* 0x0000007211727221 */ /* 0x000fe20000010000 */
[----:B------:R-:W-:Y:S05]  /*1a20*/  BRA `(.L_x_631) ;  /* 0x0000004000007947 */ /* 0x000fea0003800000 */
.L_x_629:
[----:B-----5:R-:W-:-:S05]  /*1a30*/  PRMT R17, RZ, 0x7610, R24 ;  /* 0x00007610ff117816 */ /* 0x020fca0000000018 */
[----:B------:R-:W-:Y:S01]  /*1a40*/  FADD.FTZ R114, R17, R114 ;  /* 0x0000007211727221 */ /* 0x000fe20000010000 */
[----:B------:R-:W-:-:S05]  /*1a50*/  @P2 PRMT R17, RZ, 0x7610, R28 ;  /* 0x00007610ff112816 */ /* 0x000fca000000001c */
[----:B------:R-:W-:-:S05]  /*1a60*/  @P2 FADD.FTZ R114, R17, R114 ;  /* 0x0000007211722221 */ /* 0x000fca0000010000 */
.L_x_631:
[----:B------:R-:W-:-:S04]  /*1a70*/  F2FP.BF16.PACK_AB R16, RZ, R114 ;  /* 0x00000072ff10723e */ /* 0x000fc800000010ff */
[----:B------:R-:W-:Y:S02]  /*1a80*/  PRMT R32, R32, 0x5410, R16 ;  /* 0x0000541020207816 */ /* 0x000fe40000000010 */
.L_x_632:
[----:B------:R-:W-:Y:S01]  /*1a90*/  PRMT R113, RZ, 0x5410, R37 ;  /* 0x00005410ff717816 */ /* 0x000fe20000000025 */
[----:B------:R-:W-:Y:S05]  /*1aa0*/  @P3 BRA `(.L_x_633) ;  /* 0x0000008000003947 */ /* 0x000fea0003800000 */
[----:B------:R-:W-:-:S04]  /*1ab0*/  ISETP.NE.U32.AND P4, PT, RZ, c[0x0][0x180], PT ;  /* 0x00006000ff007a0c */ /* 0x000fc80003f85070 */
[----:B------:R-:W-:-:S13]  /*1ac0*/  ISETP.NE.AND.EX P4, PT, RZ, c[0x0][0x184], PT, P4 ;  /* 0x00006100ff007a0c */ /* 0x000fda0003f85340 */
[----:B------:R-:W-:Y:S05]  /*1ad0*/  @P4 BRA `(.L_x_634) ;  /* 0x0000002000004947 */ /* 0x000fea0003800000 */
[----:B------:R-:W-:Y:S05]  /*1ae0*/  @P0 BRA `(.L_x_635) ;  /* 0x0000008000000947 */ /* 0x000fea0003800000 */
[----:B------:R-:W-:Y:S05]  /*1af0*/  BRA `(.L_x_636) ;  /* 0x0000009000007947 */ /* 0x000fea0003800000 */
.L_x_634:
[----:B-----5:R-:W-:-:S05]  /*1b00*/  PRMT R16, RZ, 0x5410, R29 ;  /* 0x00005410ff107816 */ /* 0x020fca000000001d */
[----:B------:R-:W-:Y:S01]  /*1b10*/  FADD.FTZ R113, R16, R113 ;  /* 0x0000007110717221 */ /* 0x000fe20000010000 */
[----:B------:R-:W-:Y:S05]  /*1b20*/  BRA `(.L_x_635) ;  /* 0x0000004000007947 */ /* 0x000fea0003800000 */
.L_x_633:
[----:B-----5:R-:W-:-:S05]  /*1b30*/  PRMT R16, RZ, 0x5410, R25 ;  /* 0x00005410ff107816 */ /* 0x020fca0000000019 */
[----:B------:R-:W-:Y:S01]  /*1b40*/  FADD.FTZ R113, R16, R113 ;  /* 0x0000007110717221 */ /* 0x000fe20000010000 */
[----:B------:R-:W-:-:S05]  /*1b50*/  @P2 PRMT R16, RZ, 0x5410, R29 ;  /* 0x00005410ff102816 */ /* 0x000fca000000001d */
[----:B------:R-:W-:-:S05]  /*1b60*/  @P2 FADD.FTZ R113, R16, R113 ;  /* 0x0000007110712221 */ /* 0x000fca0000010000 */
.L_x_635:
[----:B------:R-:W-:-:S04]  /*1b70*/  F2FP.BF16.PACK_AB R16, RZ, R113 ;  /* 0x00000071ff10723e */ /* 0x000fc800000010ff */
[----:B------:R-:W-:Y:S02]  /*1b80*/  PRMT R33, R16, 0x7610, R33 ;  /* 0x0000761010217816 */ /* 0x000fe40000000021 */
.L_x_636:
[----:B------:R-:W-:Y:S01]  /*1b90*/  PRMT R116, RZ, 0x7610, R37 ;  /* 0x00007610ff747816 */ /* 0x000fe20000000025 */
[----:B------:R-:W-:Y:S05]  /*1ba0*/  @P3 BRA `(.L_x_637) ;  /* 0x0000008000003947 */ /* 0x000fea0003800000 */
[----:B------:R-:W-:-:S04]  /*1bb0*/  ISETP.NE.U32.AND P4, PT, RZ, c[0x0][0x180], PT ;  /* 0x00006000ff007a0c */ /* 0x000fc80003f85070 */
[----:B------:R-:W-:-:S13]  /*1bc0*/  ISETP.NE.AND.EX P4, PT, RZ, c[0x0][0x184], PT, P4 ;  /* 0x00006100ff007a0c */ /* 0x000fda0003f85340 */
[----:B------:R-:W-:Y:S05]  /*1bd0*/  @P4 BRA `(.L_x_638) ;  /* 0x0000002000004947 */ /* 0x000fea0003800000 */
[----:B------:R-:W-:Y:S05]  /*1be0*/  @P0 BRA `(.L_x_639) ;  /* 0x0000008000000947 */ /* 0x000fea0003800000 */
[----:B------:R-:W-:Y:S05]  /*1bf0*/  BRA `(.L_x_640) ;  /* 0x0000009000007947 */ /* 0x000fea0003800000 */
.L_x_638:
[----:B-----5:R-:W-:-:S05]  /*1c00*/  PRMT R17, RZ, 0x7610, R29 ;  /* 0x00007610ff117816 */ /* 0x020fca000000001d */
[----:B------:R-:W-:Y:S01]  /*1c10*/  FADD.FTZ R116, R17, R116 ;  /* 0x0000007411747221 */ /* 0x000fe20000010000 */
[----:B------:R-:W-:Y:S05]  /*1c20*/  BRA `(.L_x_639) ;  /* 0x0000004000007947 */ /* 0x000fea0003800000 */
.L_x_637:
[----:B-----5:R-:W-:-:S05]  /*1c30*/  PRMT R17, RZ, 0x7610, R25 ;  /* 0x00007610ff117816 */ /* 0x020fca0000000019 */
[----:B------:R-:W-:Y:S01]  /*1c40*/  FADD.FTZ R116, R17, R116 ;  /* 0x0000007411747221 */ /* 0x000fe20000010000 */
[----:B------:R-:W-:-:S05]  /*1c50*/  @P2 PRMT R17, RZ, 0x7610, R29 ;  /* 0x00007610ff112816 */ /* 0x000fca000000001d */
[----:B------:R-:W-:-:S05]  /*1c60*/  @P2 FADD.FTZ R116, R17, R116 ;  /* 0x0000007411742221 */ /* 0x000fca0000010000 */
.L_x_639:
[----:B------:R-:W-:-:S04]  /*1c70*/  F2FP.BF16.PACK_AB R16, RZ, R116 ;  /* 0x00000074ff10723e */ /* 0x000fc800000010ff */
[----:B------:R-:W-:Y:S02]  /*1c80*/  PRMT R33, R33, 0x5410, R16 ;  /* 0x0000541021217816 */ /* 0x000fe40000000010 */
.L_x_640:
[----:B------:R-:W-:Y:S01]  /*1c90*/  PRMT R115, RZ, 0x5410, R38 ;  /* 0x00005410ff737816 */ /* 0x000fe20000000026 */
[----:B------:R-:W-:Y:S05]  /*1ca0*/  @P3 BRA `(.L_x_641) ;  /* 0x0000008000003947 */ /* 0x000fea0003800000 */
[----:B------:R-:W-:-:S04]  /*1cb0*/  ISETP.NE.U32.AND P4, PT, RZ, c[0x0][0x180], PT ;  /* 0x00006000ff007a0c */ /* 0x000fc80003f85070 */
[----:B------:R-:W-:-:S13]  /*1cc0*/  ISETP.NE.AND.EX P4, PT, RZ, c[0x0][0x184], PT, P4 ;  /* 0x00006100ff007a0c */ /* 0x000fda0003f85340 */
[----:B------:R-:W-:Y:S05]  /*1cd0*/  @P4 BRA `(.L_x_642) ;  /* 0x0000002000004947 */ /* 0x000fea0003800000 */
[----:B------:R-:W-:Y:S05]  /*1ce0*/  @P0 BRA `(.L_x_643) ;  /* 0x0000008000000947 */ /* 0x000fea0003800000 */
[----:B------:R-:W-:Y:S05]  /*1cf0*/  BRA `(.L_x_644) ;  /* 0x0000009000007947 */ /* 0x000fea0003800000 */
.L_x_642:
[----:B-----5:R-:W-:-:S05]  /*1d00*/  PRMT R16, RZ, 0x5410, R30 ;  /* 0x00005410ff107816 */ /* 0x020fca000000001e */
[----:B------:R-:W-:Y:S01]  /*1d10*/  FADD.FTZ R115, R16, R115 ;  /* 0x0000007310737221 */ /* 0x000fe20000010000 */
[----:B------:R-:W-:Y:S05]  /*1d20*/  BRA `(.L_x_643) ;  /* 0x0000004000007947 */ /* 0x000fea0003800000 */
.L_x_641:
[----:B-----5:R-:W-:-:S05]  /*1d30*/  PRMT R16, RZ, 0x5410, R26 ;  /* 0x00005410ff107816 */ /* 0x020fca000000001a */
[----:B------:R-:W-:Y:S01]  /*1d40*/  FADD.FTZ R115, R16, R115 ;  /* 0x0000007310737221 */ /* 0x000fe20000010000 */
[----:B------:R-:W-:-:S05]  /*1d50*/  @P2 PRMT R16, RZ, 0x5410, R30 ;  /* 0x00005410ff102816 */ /* 0x000fca000000001e */
[----:B------:R-:W-:-:S05]  /*1d60*/  @P2 FADD.FTZ R115, R16, R115 ;  /* 0x0000007310732221 */ /* 0x000fca0000010000 */
.L_x_643:
[----:B------:R-:W-:-:S04]  /*1d70*/  F2FP.BF16.PACK_AB R17, RZ, R115 ;  /* 0x00000073ff11723e */ /* 0x000fc800000010ff */
[----:B------:R-:W-:Y:S02]  /*1d80*/  PRMT R34, R17, 0x7610, R34 ;  /* 0x0000761011227816 */ /* 0x000fe40000000022 */
.L_x_644:
[----:B------:R-:W-:Y:S01]  /*1d90*/  PRMT R117, RZ, 0x7610, R38 ;  /* 0x00007610ff757816 */ /* 0x000fe20000000026 */
[----:B------:R-:W-:Y:S05]  /*1da0*/  @P3 BRA `(.L_x_645) ;  /* 0x0000008000003947 */ /* 0x000fea0003800000 */
[----:B------:R-:W-:-:S04]  /*1db0*/  ISETP.NE.U32.AND P4, PT, RZ, c[0x0][0x180], PT ;  /* 0x00006000ff007a0c */ /* 0x000fc80003f85070 */
[----:B------:R-:W-:-:S13]  /*1dc0*/  ISETP.NE.AND.EX P4, PT, RZ, c[0x0][0x184], PT, P4 ;  /* 0x00006100ff007a0c */ /* 0x000fda0003f85340 */
[----:B------:R-:W-:Y:S05]  /*1dd0*/  @P4 BRA `(.L_x_646) ;  /* 0x0000002000004947 */ /* 0x000fea0003800000 */
[----:B------:R-:W-:Y:S05]  /*1de0*/  @P0 BRA `(.L_x_647) ;  /* 0x0000008000000947 */ /* 0x000fea0003800000 */
[----:B------:R-:W-:Y:S05]  /*1df0*/  BRA `(.L_x_648) ;  /* 0x0000009000007947 */ /* 0x000fea0003800000 */
.L_x_646:
[----:B-----5:R-:W-:-:S05]  /*1e00*/  PRMT R16, RZ, 0x7610, R30 ;  /* 0x00007610ff107816 */ /* 0x020fca000000001e */
[----:B------:R-:W-:Y:S01]  /*1e10*/  FADD.FTZ R117, R16, R117 ;  /* 0x0000007510757221 */ /* 0x000fe20000010000 */
[----:B------:R-:W-:Y:S05]  /*1e20*/  BRA `(.L_x_647) ;  /* 0x0000004000007947 */ /* 0x000fea0003800000 */
.L_x_645:
[----:B-----5:R-:W-:-:S05]  /*1e30*/  PRMT R16, RZ, 0x7610, R26 ;  /* 0x00007610ff107816 */ /* 0x020fca000000001a */
[----:B------:R-:W-:Y:S01]  /*1e40*/  FADD.FTZ R117, R16, R117 ;  /* 0x0000007510757221 */ /* 0x000fe20000010000 */
[----:B------:R-:W-:-:S05]  /*1e50*/  @P2 PRMT R16, RZ, 0x7610, R30 ;  /* 0x00007610ff102816 */ /* 0x000fca000000001e */
[----:B------:R-:W-:-:S05]  /*1e60*/  @P2 FADD.FTZ R117, R16, R117 ;  /* 0x0000007510752221 */ /* 0x000fca0000010000 */
.L_x_647:
[----:B------:R-:W-:-:S04]  /*1e70*/  F2FP.BF16.PACK_AB R17, RZ, R117 ;  /* 0x00000075ff11723e */ /* 0x000fc800000010ff */
[----:B------:R-:W-:Y:S02]  /*1e80*/  PRMT R34, R34, 0x5410, R17 ;  /* 0x0000541022227816 */ /* 0x000fe40000000011 */
.L_x_648:
[----:B------:R-:W-:Y:S01]  /*1e90*/  PRMT R118, RZ, 0x5410, R39 ;  /* 0x00005410ff767816 */ /* 0x000fe20000000027 */
[----:B------:R-:W-:Y:S05]  /*1ea0*/  @P3 BRA `(.L_x_649) ;  /* 0x0000008000003947 */ /* 0x000fea0003800000 */
[----:B------:R-:W-:-:S04]  /*1eb0*/  ISETP.NE.U32.AND P4, PT, RZ, c[0x0][0x180], PT ;  /* 0x00006000ff007a0c */ /* 0x000fc80003f85070 */
[----:B------:R-:W-:-:S13]  /*1ec0*/  ISETP.NE.AND.EX P4, PT, RZ, c[0x0][0x184], PT, P4 ;  /* 0x00006100ff007a0c */ /* 0x000fda0003f85340 */
[----:B------:R-:W-:Y:S05]  /*1ed0*/  @P4 BRA `(.L_x_650) ;  /* 0x0000002000004947 */ /* 0x000fea0003800000 */
[----:B------:R-:W-:Y:S05]  /*1ee0*/  @P0 BRA `(.L_x_651) ;  /* 0x0000008000000947 */ /* 0x000fea0003800000 */
[----:B------:R-:W-:Y:S05]  /*1ef0*/  BRA `(.L_x_652) ;  /* 0x0000009000007947 */ /* 0x000fea0003800000 */
.L_x_650:
[----:B-----5:R-:W-:-:S05]  /*1f00*/  PRMT R17, RZ, 0x5410, R31 ;  /* 0x00005410ff117816 */ /* 0x020fca000000001f */
[----:B------:R-:W-:Y:S01]  /*1f10*/  FADD.FTZ R118, R17, R118 ;  /* 0x0000007611767221 */ /* 0x000fe20000010000 */
[----:B------:R-:W-:Y:S05]  /*1f20*/  BRA `(.L_x_651) ;  /* 0x0000004000007947 */ /* 0x000fea0003800000 */
.L_x_649:
[----:B-----5:R-:W-:-:S05]  /*1f30*/  PRMT R17, RZ, 0x5410, R27 ;  /* 0x00005410ff117816 */ /* 0x020fca000000001b */
[----:B------:R-:W-:Y:S01]  /*1f40*/  FADD.FTZ R118, R17, R118 ;  /* 0x0000007611767221 */ /* 0x000fe20000010000 */
[----:B------:R-:W-:-:S05]  /*1f50*/  @P2 PRMT R17, RZ, 0x5410, R31 ;  /* 0x00005410ff112816 */ /* 0x000fca000000001f */
[----:B------:R-:W-:-:S05]  /*1f60*/  @P2 FADD.FTZ R118, R17, R118 ;  /* 0x0000007611762221 */ /* 0x000fca0000010000 */
.L_x_651:
[----:B------:R-:W-:-:S04]  /*1f70*/  F2FP.BF16.PACK_AB R16, RZ, R118 ;  /* 0x00000076ff10723e */ /* 0x000fc800000010ff */
[----:B------:R-:W-:Y:S02]  /*1f80*/  PRMT R35, R16, 0x7610, R35 ;  /* 0x0000761010237816 */ /* 0x000fe40000000023 */
.L_x_652:
[----:B------:R-:W-:Y:S01]  /*1f90*/  PRMT R119, RZ, 0x7610, R39 ;  /* 0x00007610ff777816 */ /* 0x000fe20000000027 */
[----:B------:R-:W-:Y:S05]  /*1fa0*/  @P3 BRA `(.L_x_653) ;  /* 0x0000008000003947 */ /* 0x000fea0003800000 */
[----:B------:R-:W-:-:S04]  /*1fb0*/  ISETP.NE.U32.AND P4, PT, RZ, c[0x0][0x180], PT ;  /* 0x00006000ff007a0c */ /* 0x000fc80003f85070 */
[----:B------:R-:W-:-:S13]  /*1fc0*/  ISETP.NE.AND.EX P4, PT, RZ, c[0x0][0x184], PT, P4 ;  /* 0x00006100ff007a0c */ /* 0x000fda0003f85340 */
[----:B------:R-:W-:Y:S05]  /*1fd0*/  @P4 BRA `(.L_x_654) ;  /* 0x0000002000004947 */ /* 0x000fea0003800000 */
[----:B------:R-:W-:Y:S05]  /*1fe0*/  @P0 BRA `(.L_x_655) ;  /* 0x0000008000000947 */ /* 0x000fea0003800000 */
[----:B------:R-:W-:Y:S05]  /*1ff0*/  BRA `(.L_x_656) ;  /* 0x0000009000007947 */ /* 0x000fea0003800000 */
.L_x_654:
[----:B-----5:R-:W-:-:S05]  /*2000*/  PRMT R16, RZ, 0x7610, R31 ;  /* 0x00007610ff107816 */ /* 0x020fca000000001f */
[----:B------:R-:W-:Y:S01]  /*2010*/  FADD.FTZ R119, R16, R119 ;  /* 0x0000007710777221 */ /* 0x000fe20000010000 */
[----:B------:R-:W-:Y:S05]  /*2020*/  BRA `(.L_x_655) ;  /* 0x0000004000007947 */ /* 0x000fea0003800000 */
.L_x_653:
[----:B-----5:R-:W-:-:S05]  /*2030*/  PRMT R16, RZ, 0x7610, R27 ;  /* 0x00007610ff107816 */ /* 0x020fca000000001b */
[----:B------:R-:W-:Y:S01]  /*2040*/  FADD.FTZ R119, R16, R119 ;  /* 0x0000007710777221 */ /* 0x000fe20000010000 */
[----:B------:R-:W-:-:S05]  /*2050*/  @P2 PRMT R16, RZ, 0x7610, R31 ;  /* 0x00007610ff102816 */ /* 0x000fca000000001f */
[----:B------:R-:W-:-:S05]  /*2060*/  @P2 FADD.FTZ R119, R16, R119 ;  /* 0x0000007710772221 */ /* 0x000fca0000010000 */
.L_x_655:
[----:B------:R-:W-:-:S04]  /*2070*/  F2FP.BF16.PACK_AB R16, RZ, R119 ;  /* 0x00000077ff10723e */ /* 0x000fc800000010ff */
[----:B------:R-:W-:Y:S02]  /*2080*/  PRMT R35, R35, 0x5410, R16 ;  /* 0x0000541023237816 */ /* 0x000fe40000000010 */
.L_x_656:
[----:B------:R-:W-:Y:S02]  /*2090*/  IADD3 R102, R40, 0x60, RZ ;  /* 0x0000006028667810 */ /* 0x000fe40007ffe0ff */
        /* <DEDUP_REMOVED lines=18> */
.L_x_658:
[----:B-----5:R-:W-:-:S05]  /*21c0*/  PRMT R17, RZ, 0x5410, R28 ;  /* 0x00005410ff117816 */ /* 0x020fca000000001c */
[----:B------:R-:W-:Y:S01]  /*21d0*/  FADD.FTZ R122, R17, R122 ;  /* 0x0000007a117a7221 */ /* 0x000fe20000010000 */
[----:B------:R-:W-:Y:S05]  /*21e0*/  BRA `(.L_x_659) ;  /* 0x0000004000007947 */ /* 0x000fea0003800000 */
.L_x_657:
[----:B0----5:R-:W-:-:S05]  /*21f0*/  PRMT R17, RZ, 0x5410, R24 ;  /* 0x00005410ff117816 */ /* 0x021fca0000000018 */
[----:B------:R-:W-:Y:S01]  /*2200*/  FADD.FTZ R122, R17, R122 ;  /* 0x0000007a117a7221 */ /* 0x000fe20000010000 */
[----:B------:R-:W-:-:S05]  /*2210*/  @P2 PRMT R17, RZ, 0x5410, R28 ;  /* 0x00005410ff112816 */ /* 0x000fca000000001c */
[----:B------:R-:W-:-:S05]  /*2220*/  @P2 FADD.FTZ R122, R17, R122 ;  /* 0x0000007a117a2221 */ /* 0x000fca0000010000 */
.L_x_659:
[----:B------:R-:W-:-:S04]  /*2230*/  F2FP.BF16.PACK_AB R16, RZ, R122 ;  /* 0x0000007aff10723e */ /* 0x000fc800000010ff */
[----:B------:R-:W-:Y:S02]  /*2240*/  PRMT R32, R16, 0x7610, R32 ;  /* 0x0000761010207816 */ /* 0x000fe40000000020 */
.L_x_660:
[----:B------:R-:W-:Y:S01]  /*2250*/  PRMT R123, RZ, 0x7610, R36 ;  /* 0x00007610ff7b7816 */ /* 0x000fe20000000024 */
[----:B------:R-:W-:Y:S05]  /*2260*/  @P3 BRA `(.L_x_661) ;  /* 0x0000008000003947 */ /* 0x000fea0003800000 */
[----:B------:R-:W-:-:S04]  /*2270*/  ISETP.NE.U32.AND P4, PT, RZ, c[0x0][0x180], PT ;  /* 0x00006000ff007a0c */ /* 0x000fc80003f85070 */
[----:B------:R-:W-:-:S13]  /*2280*/  ISETP.NE.AND.EX P4, PT, RZ, c[0x0][0x184], PT, P4 ;  /* 0x00006100ff007a0c */ /* 0x000fda0003f85340 */
[----:B------:R-:W-:Y:S05]  /*2290*/  @P4 BRA `(.L_x_662) ;  /* 0x0000002000004947 */ /* 0x000fea0003800000 */
[----:B------:R-:W-:Y:S05]  /*22a0*/  @P0 BRA `(.L_x_663) ;  /* 0x0000008000000947 */ /* 0x000fea0003800000 */
[----:B------:R-:W-:Y:S05]  /*22b0*/  BRA `(.L_x_664) ;  /* 0x0000009000007947 */ /* 0x000fea0003800000 */
.L_x_662:
[----:B-----5:R-:W-:-:S05]  /*22c0*/  PRMT R16, RZ, 0x7610, R28 ;  /* 0x00007610ff107816 */ /* 0x020fca000000001c */
[----:B------:R-:W-:Y:S01]  /*22d0*/  FADD.FTZ R123, R16, R123 ;  /* 0x0000007b107b7221 */ /* 0x000fe20000010000 */
[----:B------:R-:W-:Y:S05]  /*22e0*/  BRA `(.L_x_663) ;  /* 0x0000004000007947 */ /* 0x000fea0003800000 */
.L_x_661:
[----:B-----5:R-:W-:-:S05]  /*22f0*/  PRMT R16, RZ, 0x7610, R24 ;  /* 0x00007610ff107816 */ /* 0x020fca0000000018 */
[----:B------:R-:W-:Y:S01]  /*2300*/  FADD.FTZ R123, R16, R123 ;  /* 0x0000007b107b7221 */ /* 0x000fe20000010000 */
[----:B------:R-:W-:-:S05]  /*2310*/  @P2 PRMT R16, RZ, 0x7610, R28 ;  /* 0x00007610ff102816 */ /* 0x000fca000000001c */
[----:B------:R-:W-:-:S05]  /*2320*/  @P2 FADD.FTZ R123, R16, R123 ;  /* 0x0000007b107b2221 */ /* 0x000fca0000010000 */
.L_x_663:
[----:B------:R-:W-:-:S04]  /*2330*/  F2FP.BF16.PACK_AB R16, RZ, R123 ;  /* 0x0000007bff10723e */ /* 0x000fc800000010ff */
[----:B------:R-:W-:Y:S02]  /*2340*/  PRMT R32, R32, 0x5410, R16 ;  /* 0x0000541020207816 */ /* 0x000fe40000000010 */
.L_x_664:
[----:B------:R-:W-:Y:S01]  /*2350*/  PRMT R120, RZ, 0x5410, R37 ;  /* 0x00005410ff787816 */ /* 0x000fe20000000025 */
[----:B------:R-:W-:Y:S05]  /*2360*/  @P3 BRA `(.L_x_665) ;  /* 0x0000008000003947 */ /* 0x000fea0003800000 */
[----:B------:R-:W-:-:S04]  /*2370*/  ISETP.NE.U32.AND P4, PT, RZ, c[0x0][0x180], PT ;  /* 0x00006000ff007a0c */ /* 0x000fc80003f85070 */
[----:B------:R-:W-:-:S13]  /*2380*/  ISETP.NE.AND.EX P4, PT, RZ, c[0x0][0x184], PT, P4 ;  /* 0x00006100ff007a0c */ /* 0x000fda0003f85340 */
[----:B------:R-:W-:Y:S05]  /*2390*/  @P4 BRA `(.L_x_666) ;  /* 0x0000002000004947 */ /* 0x000fea0003800000 */
[----:B------:R-:W-:Y:S05]  /*23a0*/  @P0 BRA `(.L_x_667) ;  /* 0x0000008000000947 */ /* 0x000fea0003800000 */
[----:B------:R-:W-:Y:S05]  /*23b0*/  BRA `(.L_x_668) ;  /* 0x0000009000007947 */ /* 0x000fea0003800000 */
.L_x_666:
[----:B-----5:R-:W-:-:S05]  /*23c0*/  PRMT R17, RZ, 0x5410, R29 ;  /* 0x00005410ff117816 */ /* 0x020fca000000001d */
[----:B------:R-:W-:Y:S01]  /*23d0*/  FADD.FTZ R120, R17, R120 ;  /* 0x0000007811787221 */ /* 0x000fe20000010000 */
[----:B------:R-:W-:Y:S05]  /*23e0*/  BRA `(.L_x_667) ;  /* 0x0000004000007947 */ /* 0x000fea0003800000 */
.L_x_665:
[----:B-----5:R-:W-:-:S05]  /*23f0*/  PRMT R17, RZ, 0x5410, R25 ;  /* 0x00005410ff117816 */ /* 0x020fca0000000019 */
[----:B------:R-:W-:Y:S01]  /*2400*/  FADD.FTZ R120, R17, R120 ;  /* 0x0000007811787221 */ /* 0x000fe20000010000 */
[----:B------:R-:W-:-:S05]  /*2410*/  @P2 PRMT R17, RZ, 0x5410, R29 ;  /* 0x00005410ff112816 */ /* 0x000fca000000001d */
[----:B------:R-:W-:-:S05]  /*2420*/  @P2 FADD.FTZ R120, R17, R120 ;  /* 0x0000007811782221 */ /* 0x000fca0000010000 */
.L_x_667:
[----:B------:R-:W-:-:S04]  /*2430*/  F2FP.BF16.PACK_AB R16, RZ, R120 ;  /* 0x00000078ff10723e */ /* 0x000fc800000010ff */
[----:B------:R-:W-:Y:S02]  /*2440*/  PRMT R33, R16, 0x7610, R33 ;  /* 0x0000761010217816 */ /* 0x000fe40000000021 */
.L_x_668:
[----:B------:R-:W-:Y:S01]  /*2450*/  PRMT R124, RZ, 0x7610, R37 ;  /* 0x00007610ff7c7816 */ /* 0x000fe20000000025 */
[----:B------:R-:W-:Y:S05]  /*2460*/  @P3 BRA `(.L_x_669) ;  /* 0x0000008000003947 */ /* 0x000fea0003800000 */
[----:B------:R-:W-:-:S04]  /*2470*/  ISETP.NE.U32.AND P4, PT, RZ, c[0x0][0x180], PT ;  /* 0x00006000ff007a0c */ /* 0x000fc80003f85070 */
[----:B------:R-:W-:-:S13]  /*2480*/  ISETP.NE.AND.EX P4, PT, RZ, c[0x0][0x184], PT, P4 ;  /* 0x00006100ff007a0c */ /* 0x000fda0003f85340 */
[----:B------:R-:W-:Y:S05]  /*2490*/  @P4 BRA `(.L_x_670) ;  /* 0x0000002000004947 */ /* 0x000fea0003800000 */
[----:B------:R-:W-:Y:S05]  /*24a0*/  @P0 BRA `(.L_x_671) ;  /* 0x0000008000000947 */ /* 0x000fea0003800000 */
[----:B------:R-:W-:Y:S05]  /*24b0*/  BRA `(.L_x_672) ;  /* 0x0000009000007947 */ /* 0x000fea0003800000 */
.L_x_670:
[----:B-----5:R-:W-:-:S05]  /*24c0*/  PRMT R17, RZ, 0x7610, R29 ;  /* 0x00007610ff117816 */ /* 0x020fca000000001d */
[----:B------:R-:W-:Y:S01]  /*24d0*/  FADD.FTZ R124, R17, R124 ;  /* 0x0000007c117c7221 */ /* 0x000fe20000010000 */
[----:B------:R-:W-:Y:S05]  /*24e0*/  BRA `(.L_x_671) ;  /* 0x0000004000007947 */ /* 0x000fea0003800000 */
.L_x_669:
[----:B-----5:R-:W-:-:S05]  /*24f0*/  PRMT R17, RZ, 0x7610, R25 ;  /* 0x00007610ff117816 */ /* 0x020fca0000000019 */
[----:B------:R-:W-:Y:S01]  /*2500*/  FADD.FTZ R124, R17, R124 ;  /* 0x0000007c117c7221 */ /* 0x000fe20000010000 */
[----:B------:R-:W-:-:S05]  /*2510*/  @P2 PRMT R17, RZ, 0x7610, R29 ;  /* 0x00007610ff112816 */ /* 0x000fca000000001d */
[----:B------:R-:W-:-:S05]  /*2520*/  @P2 FADD.FTZ R124, R17, R124 ;  /* 0x0000007c117c2221 */ /* 0x000fca0000010000 */
.L_x_671:
[----:B------:R-:W-:-:S04]  /*2530*/  F2FP.BF16.PACK_AB R16, RZ, R124 ;  /* 0x0000007cff10723e */ /* 0x000fc800000010ff */
[----:B------:R-:W-:Y:S02]  /*2540*/  PRMT R33, R33, 0x5410, R16 ;  /* 0x0000541021217816 */ /* 0x000fe40000000010 */
.L_x_672:
[----:B------:R-:W-:Y:S01]  /*2550*/  PRMT R125, RZ, 0x5410, R38 ;  /* 0x00005410ff7d7816 */ /* 0x000fe20000000026 */
[----:B------:R-:W-:Y:S05]  /*2560*/  @P3 BRA `(.L_x_673) ;  /* 0x0000008000003947 */ /* 0x000fea0003800000 */
[----:B------:R-:W-:-:S04]  /*2570*/  ISETP.NE.U32.AND P4, PT, RZ, c[0x0][0x180], PT ;  /* 0x00006000ff007a0c */ /* 0x000fc80003f85070 */
[----:B------:R-:W-:-:S13]  /*2580*/  ISETP.NE.AND.EX P4, PT, RZ, c[0x0][0x184], PT, P4 ;  /* 0x00006100ff007a0c */ /* 0x000fda0003f85340 */
[----:B------:R-:W-:Y:S05]  /*2590*/  @P4 BRA `(.L_x_674) ;  /* 0x0000002000004947 */ /* 0x000fea0003800000 */
[----:B------:R-:W-:Y:S05]  /*25a0*/  @P0 BRA `(.L_x_675) ;  /* 0x0000008000000947 */ /* 0x000fea0003800000 */
[----:B------:R-:W-:Y:S05]  /*25b0*/  BRA `(.L_x_676) ;  /* 0x0000009000007947 */ /* 0x000fea0003800000 */
.L_x_674:
[----:B-----5:R-:W-:-:S05]  /*25c0*/  PRMT R16, RZ, 0x5410, R30 ;  /* 0x00005410ff107816 */ /* 0x020fca000000001e */
[----:B------:R-:W-:Y:S01]  /*25d0*/  FADD.FTZ R125, R16, R125 ;  /* 0x0000007d107d7221 */ /* 0x000fe20000010000 */
[----:B------:R-:W-:Y:S05]  /*25e0*/  BRA `(.L_x_675) ;  /* 0x0000004000007947 */ /* 0x000fea0003800000 */
.L_x_673:
[----:B-----5:R-:W-:-:S05]  /*25f0*/  PRMT R16, RZ, 0x5410, R26 ;  /* 0x00005410ff107816 */ /* 0x020fca000000001a */
[----:B------:R-:W-:Y:S01]  /*2600*/  FADD.FTZ R125, R16, R125 ;  /* 0x0000007d107d7221 */ /* 0x000fe20000010000 */
[----:B------:R-:W-:-:S05]  /*2610*/  @P2 PRMT R16, RZ, 0x5410, R30 ;  /* 0x00005410ff102816 */ /* 0x000fca000000001e */
[----:B------:R-:W-:-:S05]  /*2620*/  @P2 FADD.FTZ R125, R16, R125 ;  /* 0x0000007d107d2221 */ /* 0x000fca0000010000 */
.L_x_675:
[----:B------:R-:W-:-:S04]  /*2630*/  F2FP.BF16.PACK_AB R17, RZ, R125 ;  /* 0x0000007dff11723e */ /* 0x000fc800000010ff */
[----:B------:R-:W-:Y:S02]  /*2640*/  PRMT R34, R17, 0x7610, R34 ;  /* 0x0000761011227816 */ /* 0x000fe40000000022 */
.L_x_676:
[----:B------:R-:W-:Y:S01]  /*2650*/  PRMT R126, RZ, 0x7610, R38 ;  /* 0x00007610ff7e7816 */ /* 0x000fe20000000026 */
[----:B------:R-:W-:Y:S05]  /*2660*/  @P3 BRA `(.L_x_677) ;  /* 0x0000008000003947 */ /* 0x000fea0003800000 */
[----:B------:R-:W-:-:S04]  /*2670*/  ISETP.NE.U32.AND P4, PT, RZ, c[0x0][0x180], PT ;  /* 0x00006000ff007a0c */ /* 0x000fc80003f85070 */
[----:B------:R-:W-:-:S13]  /*2680*/  ISETP.NE.AND.EX P4, PT, RZ, c[0x0][0x184], PT, P4 ;  /* 0x00006100ff007a0c */ /* 0x000fda0003f85340 */
[----:B------:R-:W-:Y:S05]  /*2690*/  @P4 BRA `(.L_x_678) ;  /* 0x0000002000004947 */ /* 0x000fea0003800000 */
[----:B------:R-:W-:Y:S05]  /*26a0*/  @P0 BRA `(.L_x_679) ;  /* 0x0000008000000947 */ /* 0x000fea0003800000 */
[----:B------:R-:W-:Y:S05]  /*26b0*/  BRA `(.L_x_680) ;  /* 0x0000009000007947 */ /* 0x000fea0003800000 */
.L_x_678:
[----:B-----5:R-:W-:-:S05]  /*26c0*/  PRMT R17, RZ, 0x7610, R30 ;  /* 0x00007610ff117816 */ /* 0x020fca000000001e */
[----:B------:R-:W-:Y:S01]  /*26d0*/  FADD.FTZ R126, R17, R126 ;  /* 0x0000007e117e7221 */ /* 0x000fe20000010000 */
[----:B------:R-:W-:Y:S05]  /*26e0*/  BRA `(.L_x_679) ;  /* 0x0000004000007947 */ /* 0x000fea0003800000 */
.L_x_677:
[----:B-----5:R-:W-:-:S05]  /*26f0*/  PRMT R17, RZ, 0x7610, R26 ;  /* 0x00007610ff117816 */ /* 0x020fca000000001a */
[----:B------:R-:W-:Y:S01]  /*2700*/  FADD.FTZ R126, R17, R126 ;  /* 0x0000007e117e7221 */ /* 0x000fe20000010000 */
[----:B------:R-:W-:-:S05]  /*2710*/  @P2 PRMT R17, RZ, 0x7610, R30 ;  /* 0x00007610ff112816 */ /* 0x000fca000000001e */
[----:B------:R-:W-:-:S05]  /*2720*/  @P2 FADD.FTZ R126, R17, R126 ;  /* 0x0000007e117e2221 */ /* 0x000fca0000010000 */
.L_x_679:
[----:B------:R-:W-:-:S04]  /*2730*/  F2FP.BF16.PACK_AB R17, RZ, R126 ;  /* 0x0000007eff11723e */ /* 0x000fc800000010ff */
[----:B------:R-:W-:Y:S02]  /*2740*/  PRMT R34, R34, 0x5410, R17 ;  /* 0x0000541022227816 */ /* 0x000fe40000000011 */
.L_x_680:
[----:B------:R-:W-:Y:S01]  /*2750*/  PRMT R127, RZ, 0x5410, R39 ;  /* 0x00005410ff7f7816 */ /* 0x000fe20000000027 */
[----:B------:R-:W-:Y:S05]  /*2760*/  @P3 BRA `(.L_x_681) ;  /* 0x0000008000003947 */ /* 0x000fea0003800000 */
[----:B------:R-:W-:-:S04]  /*2770*/  ISETP.NE.U32.AND P4, PT, RZ, c[0x0][0x180], PT ;  /* 0x00006000ff007a0c */ /* 0x000fc80003f85070 */
[----:B------:R-:W-:-:S13]  /*2780*/  ISETP.NE.AND.EX P4, PT, RZ, c[0x0][0x184], PT, P4 ;  /* 0x00006100ff007a0c */ /* 0x000fda0003f85340 */
[----:B------:R-:W-:Y:S05]  /*2790*/  @P4 BRA `(.L_x_682) ;  /* 0x0000002000004947 */ /* 0x000fea0003800000 */
[----:B------:R-:W-:Y:S05]  /*27a0*/  @P0 BRA `(.L_x_683) ;  /* 0x0000008000000947 */ /* 0x000fea0003800000 */
[----:B------:R-:W-:Y:S05]  /*27b0*/  BRA `(.L_x_684) ;  /* 0x0000009000007947 */ /* 0x000fea0003800000 */
.L_x_682:
[----:B-----5:R-:W-:-:S05]  /*27c0*/  PRMT R16, RZ, 0x5410, R31 ;  /* 0x00005410ff107816 */ /* 0x020fca000000001f */
[----:B------:R-:W-:Y:S01]  /*27d0*/  FADD.FTZ R127, R16, R127 ;  /* 0x0000007f107f7221 */ /* 0x000fe20000010000 */
[----:B------:R-:W-:Y:S05]  /*27e0*/  BRA `(.L_x_683) ;  /* 0x0000004000007947 */ /* 0x000fea0003800000 */
.L_x_681:
[----:B-----5:R-:W-:-:S05]  /*27f0*/  PRMT R16, RZ, 0x5410, R27 ;  /* 0x00005410ff107816 */ /* 0x020fca000000001b */
[----:B------:R-:W-:Y:S01]  /*2800*/  FADD.FTZ R127, R16, R127 ;  /* 0x0000007f107f7221 */ /* 0x000fe20000010000 */
[----:B------:R-:W-:-:S05]  /*2810*/  @P2 PRMT R16, RZ, 0x5410, R31 ;  /* 0x00005410ff102816 */ /* 0x000fca000000001f */
[----:B------:R-:W-:-:S05]  /*2820*/  @P2 FADD.FTZ R127, R16, R127 ;  /* 0x0000007f107f2221 */ /* 0x000fca0000010000 */
.L_x_683:
[----:B------:R-:W-:-:S04]  /*2830*/  F2FP.BF16.PACK_AB R16, RZ, R127 ;  /* 0x0000007fff10723e */ /* 0x000fc800000010ff */
[----:B------:R-:W-:Y:S02]  /*2840*/  PRMT R35, R16, 0x7610, R35 ;  /* 0x0000761010237816 */ /* 0x000fe40000000023 */
.L_x_684:
[----:B------:R-:W-:Y:S01]  /*2850*/  PRMT R128, RZ, 0x7610, R39 ;  /* 0x00007610ff807816 */ /* 0x000fe20000000027 */
[----:B------:R-:W-:Y:S05]  /*2860*/  @P3 BRA `(.L_x_685) ;  /* 0x0000008000003947 */ /* 0x000fea0003800000 */
[----:B------:R-:W-:-:S04]  /*2870*/  ISETP.NE.U32.AND P4, PT, RZ, c[0x0][0x180], PT ;  /* 0x00006000ff007a0c */ /* 0x000fc80003f85070 */
[----:B------:R-:W-:-:S13]  /*2880*/  ISETP.NE.AND.EX P4, PT, RZ, c[0x0][0x184], PT, P4 ;  /* 0x00006100ff007a0c */ /* 0x000fda0003f85340 */
[----:B------:R-:W-:Y:S05]  /*2890*/  @P4 BRA `(.L_x_686) ;  /* 0x0000002000004947 */ /* 0x000fea0003800000 */
[----:B------:R-:W-:Y:S05]  /*28a0*/  @P0 BRA `(.L_x_687) ;  /* 0x0000008000000947 */ /* 0x000fea0003800000 */
[----:B------:R-:W-:Y:S05]  /*28b0*/  BRA `(.L_x_688) ;  /* 0x0000009000007947 */ /* 0x000fea0003800000 */
.L_x_686:
[----:B-----5:R-:W-:-:S05]  /*28c0*/  PRMT R17, RZ, 0x7610, R31 ;  /* 0x00007610ff117816 */ /* 0x020fca000000001f */
[----:B------:R-:W-:Y:S01]  /*28d0*/  FADD.FTZ R128, R17, R128 ;  /* 0x0000008011807221 */ /* 0x000fe20000010000 */
[----:B------:R-:W-:Y:S05]  /*28e0*/  BRA `(.L_x_687) ;  /* 0x0000004000007947 */ /* 0x000fea0003800000 */
.L_x_685:
[----:B-----5:R-:W-:-:S05]  /*28f0*/  PRMT R17, RZ, 0x7610, R27 ;  /* 0x00007610ff117816 */ /* 0x020fca000000001b */
[----:B------:R-:W-:Y:S01]  /*2900*/  FADD.FTZ R128, R17, R128 ;  /* 0x0000008011807221 */ /* 0x000fe20000010000 */
[----:B------:R-:W-:-:S05]  /*2910*/  @P2 PRMT R17, RZ, 0x7610, R31 ;  /* 0x00007610ff112816 */ /* 0x000fca000000001f */
[----:B------:R-:W-:-:S05]  /*2920*/  @P2 FADD.FTZ R128, R17, R128 ;  /* 0x0000008011802221 */ /* 0x000fca0000010000 */
.L_x_687:
[----:B------:R-:W-:-:S04]  /*2930*/  F2FP.BF16.PACK_AB R16, RZ, R128 ;  /* 0x00000080ff10723e */ /* 0x000fc800000010ff */
[----:B------:R-:W-:Y:S02]  /*2940*/  PRMT R35, R35, 0x5410, R16 ;  /* 0x0000541023237816 */ /* 0x000fe40000000010 */
.L_x_688:
        /* <DEDUP_REMOVED lines=19> */
.L_x_690:
[----:B-----5:R-:W-:-:S05]  /*2a80*/  PRMT R17, RZ, 0x5410, R28 ;  /* 0x00005410ff117816 */ /* 0x020fca000000001c */
[----:B------:R-:W-:Y:S01]  /*2a90*/  FADD.FTZ R48, R17, R48 ;  /* 0x0000003011307221 */ /* 0x000fe20000010000 */
[----:B------:R-:W-:Y:S05]  /*2aa0*/  BRA `(.L_x_691) ;  /* 0x0000004000007947 */ /* 0x000fea0003800000 */
.L_x_689:
[----:B0----5:R-:W-:-:S05]  /*2ab0*/  PRMT R17, RZ, 0x5410, R24 ;  /* 0x00005410ff117816 */ /* 0x021fca0000000018 */
[----:B------:R-:W-:Y:S01]  /*2ac0*/  FADD.FTZ R48, R17, R48 ;  /* 0x0000003011307221 */ /* 0x000fe20000010000 */
[----:B------:R-:W-:-:S05]  /*2ad0*/  @P2 PRMT R17, RZ, 0x5410, R28 ;  /* 0x00005410ff112816 */ /* 0x000fca000000001c */
[----:B------:R-:W-:-:S05]  /*2ae0*/  @P2 FADD.FTZ R48, R17, R48 ;  /* 0x0000003011302221 */ /* 0x000fca0000010000 */
.L_x_691:
[----:B------:R-:W-:-:S04]  /*2af0*/  F2FP.BF16.PACK_AB R16, RZ, R48 ;  /* 0x00000030ff10723e */ /* 0x000fc800000010ff */
[----:B------:R-:W-:Y:S02]  /*2b00*/  PRMT R32, R16, 0x7610, R32 ;  /* 0x0000761010207816 */ /* 0x000fe40000000020 */
.L_x_692:
[----:B------:R-:W-:Y:S01]  /*2b10*/  PRMT R49, RZ, 0x7610, R36 ;  /* 0x00007610ff317816 */ /* 0x000fe20000000024 */
[----:B------:R-:W-:Y:S05]  /*2b20*/  @P3 BRA `(.L_x_693) ;  /* 0x0000008000003947 */ /* 0x000fea0003800000 */
[----:B------:R-:W-:-:S04]  /*2b30*/  ISETP.NE.U32.AND P1, PT, RZ, c[0x0][0x180], PT ;  /* 0x00006000ff007a0c */ /* 0x000fc80003f25070 */
[----:B------:R-:W-:-:S13]  /*2b40*/  ISETP.NE.AND.EX P1, PT, RZ, c[0x0][0x184], PT, P1 ;  /* 0x00006100ff007a0c */ /* 0x000fda0003f25310 */
[----:B------:R-:W-:Y:S05]  /*2b50*/  @P1 BRA `(.L_x_694) ;  /* 0x0000002000001947 */ /* 0x000fea0003800000 */
[----:B------:R-:W-:Y:S05]  /*2b60*/  @P0 BRA `(.L_x_695) ;  /* 0x0000008000000947 */ /* 0x000fea0003800000 */
[----:B------:R-:W-:Y:S05]  /*2b70*/  BRA `(.L_x_696) ;  /* 0x0000009000007947 */ /* 0x000fea0003800000 */
.L_x_694:
[----:B-----5:R-:W-:-:S05]  /*2b80*/  PRMT R16, RZ, 0x7610, R28 ;  /* 0x00007610ff107816 */ /* 0x020fca000000001c */
[----:B------:R-:W-:Y:S01]  /*2b90*/  FADD.FTZ R49, R16, R49 ;  /* 0x0000003110317221 */ /* 0x000fe20000010000 */
[----:B------:R-:W-:Y:S05]  /*2ba0*/  BRA `(.L_x_695) ;  /* 0x0000004000007947 */ /* 0x000fea0003800000 */
.L_x_693:
[----:B-----5:R-:W-:-:S05]  /*2bb0*/  PRMT R16, RZ, 0x7610, R24 ;  /* 0x00007610ff107816 */ /* 0x020fca0000000018 */
[----:B------:R-:W-:Y:S01]  /*2bc0*/  FADD.FTZ R49, R16, R49 ;  /* 0x0000003110317221 */ /* 0x000fe20000010000 */
[----:B------:R-:W-:-:S05]  /*2bd0*/  @P2 PRMT R16, RZ, 0x7610, R28 ;  /* 0x00007610ff102816 */ /* 0x000fca000000001c */
[----:B------:R-:W-:-:S05]  /*2be0*/  @P2 FADD.FTZ R49, R16, R49 ;  /* 0x0000003110312221 */ /* 0x000fca0000010000 */
.L_x_695:
[----:B------:R-:W-:-:S04]  /*2bf0*/  F2FP.BF16.PACK_AB R16, RZ, R49 ;  /* 0x00000031ff10723e */ /* 0x000fc800000010ff */
[----:B------:R-:W-:Y:S02]  /*2c00*/  PRMT R32, R32, 0x5410, R16 ;  /* 0x0000541020207816 */ /* 0x000fe40000000010 */
.L_x_696:
[----:B------:R-:W-:Y:S01]  /*2c10*/  PRMT R36, RZ, 0x5410, R37 ;  /* 0x00005410ff247816 */ /* 0x000fe20000000025 */
[----:B------:R-:W-:Y:S05]  /*2c20*/  @P3 BRA `(.L_x_697) ;  /* 0x0000008000003947 */ /* 0x000fea0003800000 */
[----:B------:R-:W-:-:S04]  /*2c30*/  ISETP.NE.U32.AND P1, PT, RZ, c[0x0][0x180], PT ;  /* 0x00006000ff007a0c */ /* 0x000fc80003f25070 */
[----:B------:R-:W-:-:S13]  /*2c40*/  ISETP.NE.AND.EX P1, PT, RZ, c[0x0][0x184], PT, P1 ;  /* 0x00006100ff007a0c */ /* 0x000fda0003f25310 */
[----:B------:R-:W-:Y:S05]  /*2c50*/  @P1 BRA `(.L_x_698) ;  /* 0x0000002000001947 */ /* 0x000fea0003800000 */
[----:B------:R-:W-:Y:S05]  /*2c60*/  @P0 BRA `(.L_x_699) ;  /* 0x0000008000000947 */ /* 0x000fea0003800000 */
[----:B------:R-:W-:Y:S05]  /*2c70*/  BRA `(.L_x_700) ;  /* 0x0000009000007947 */ /* 0x000fea0003800000 */
.L_x_698:
[----:B-----5:R-:W-:-:S05]  /*2c80*/  PRMT R17, RZ, 0x5410, R29 ;  /* 0x00005410ff117816 */ /* 0x020fca000000001d */
[----:B------:R-:W-:Y:S01]  /*2c90*/  FADD.FTZ R36, R17, R36 ;  /* 0x0000002411247221 */ /* 0x000fe20000010000 */
[----:B------:R-:W-:Y:S05]  /*2ca0*/  BRA `(.L_x_699) ;  /* 0x0000004000007947 */ /* 0x000fea0003800000 */
.L_x_697:
[----:B-----5:R-:W-:-:S05]  /*2cb0*/  PRMT R17, RZ, 0x5410, R25 ;  /* 0x00005410ff117816 */ /* 0x020fca0000000019 */
[----:B------:R-:W-:Y:S01]  /*2cc0*/  FADD.FTZ R36, R17, R36 ;  /* 0x0000002411247221 */ /* 0x000fe20000010000 */
[----:B------:R-:W-:-:S05]  /*2cd0*/  @P2 PRMT R17, RZ, 0x5410, R29 ;  /* 0x00005410ff112816 */ /* 0x000fca000000001d */
[----:B------:R-:W-:-:S05]  /*2ce0*/  @P2 FADD.FTZ R36, R17, R36 ;  /* 0x0000002411242221 */ /* 0x000fca0000010000 */
.L_x_699:
[----:B------:R-:W-:-:S04]  /*2cf0*/  F2FP.BF16.PACK_AB R16, RZ, R36 ;  /* 0x00000024ff10723e */ /* 0x000fc800000010ff */
[----:B------:R-:W-:Y:S02]  /*2d00*/  PRMT R33, R16, 0x7610, R33 ;  /* 0x0000761010217816 */ /* 0x000fe40000000021 */
.L_x_700:
[----:B------:R-:W-:Y:S01]  /*2d10*/  PRMT R129, RZ, 0x7610, R37 ;  /* 0x00007610ff817816 */ /* 0x000fe20000000025 */
[----:B------:R-:W-:Y:S05]  /*2d20*/  @P3 BRA `(.L_x_701) ;  /* 0x0000008000003947 */ /* 0x000fea0003800000 */
[----:B------:R-:W-:-:S04]  /*2d30*/  ISETP.NE.U32.AND P1, PT, RZ, c[0x0][0x180], PT ;  /* 0x00006000ff007a0c */ /* 0x000fc80003f25070 */
[----:B------:R-:W-:-:S13]  /*2d40*/  ISETP.NE.AND.EX P1, PT, RZ, c[0x0][0x184], PT, P1 ;  /* 0x00006100ff007a0c */ /* 0x000fda0003f25310 */
[----:B------:R-:W-:Y:S05]  /*2d50*/  @P1 BRA `(.L_x_702) ;  /* 0x0000002000001947 */ /* 0x000fea0003800000 */
[----:B------:R-:W-:Y:S05]  /*2d60*/  @P0 BRA `(.L_x_703) ;  /* 0x0000008000000947 */ /* 0x000fea0003800000 */
[----:B------:R-:W-:Y:S05]  /*2d70*/  BRA `(.L_x_704) ;  /* 0x0000009000007947 */ /* 0x000fea0003800000 */
.L_x_702:
[----:B-----5:R-:W-:-:S05]  /*2d80*/  PRMT R16, RZ, 0x7610, R29 ;  /* 0x00007610ff107816 */ /* 0x020fca000000001d */
[----:B------:R-:W-:Y:S01]  /*2d90*/  FADD.FTZ R129, R16, R129 ;  /* 0x0000008110817221 */ /* 0x000fe20000010000 */
[----:B------:R-:W-:Y:S05]  /*2da0*/  BRA `(.L_x_703) ;  /* 0x0000004000007947 */ /* 0x000fea0003800000 */
.L_x_701:
[----:B-----5:R-:W-:-:S05]  /*2db0*/  PRMT R16, RZ, 0x7610, R25 ;  /* 0x00007610ff107816 */ /* 0x020fca0000000019 */
[----:B------:R-:W-:Y:S01]  /*2dc0*/  FADD.FTZ R129, R16, R129 ;  /* 0x0000008110817221 */ /* 0x000fe20000010000 */
[----:B------:R-:W-:-:S05]  /*2dd0*/  @P2 PRMT R16, RZ, 0x7610, R29 ;  /* 0x00007610ff102816 */ /* 0x000fca000000001d */
[----:B------:R-:W-:-:S05]  /*2de0*/  @P2 FADD.FTZ R129, R16, R129 ;  /* 0x0000008110812221 */ /* 0x000fca0000010000 */
.L_x_703:
[----:B------:R-:W-:-:S04]  /*2df0*/  F2FP.BF16.PACK_AB R16, RZ, R129 ;  /* 0x00000081ff10723e */ /* 0x000fc800000010ff */
[----:B------:R-:W-:Y:S02]  /*2e00*/  PRMT R33, R33, 0x5410, R16 ;  /* 0x0000541021217816 */ /* 0x000fe40000000010 */
.L_x_704:
[----:B------:R-:W-:Y:S01]  /*2e10*/  PRMT R37, RZ, 0x5410, R38 ;  /* 0x00005410ff257816 */ /* 0x000fe20000000026 */
[----:B------:R-:W-:Y:S05]  /*2e20*/  @P3 BRA `(.L_x_705) ;  /* 0x0000008000003947 */ /* 0x000fea0003800000 */
[----:B------:R-:W-:-:S04]  /*2e30*/  ISETP.NE.U32.AND P1, PT, RZ, c[0x0][0x180], PT ;  /* 0x00006000ff007a0c */ /* 0x000fc80003f25070 */
[----:B------:R-:W-:-:S13]  /*2e40*/  ISETP.NE.AND.EX P1, PT, RZ, c[0x0][0x184], PT, P1 ;  /* 0x00006100ff007a0c */ /* 0x000fda0003f25310 */
[----:B------:R-:W-:Y:S05]  /*2e50*/  @P1 BRA `(.L_x_706) ;  /* 0x0000002000001947 */ /* 0x000fea0003800000 */
[----:B------:R-:W-:Y:S05]  /*2e60*/  @P0 BRA `(.L_x_707) ;  /* 0x0000008000000947 */ /* 0x000fea0003800000 */
[----:B------:R-:W-:Y:S05]  /*2e70*/  BRA `(.L_x_708) ;  /* 0x0000009000007947 */ /* 0x000fea0003800000 */
.L_x_706:
[----:B-----5:R-:W-:-:S05]  /*2e80*/  PRMT R16, RZ, 0x5410, R30 ;  /* 0x00005410ff107816 */ /* 0x020fca000000001e */
[----:B------:R-:W-:Y:S01]  /*2e90*/  FADD.FTZ R37, R16, R37 ;  /* 0x0000002510257221 */ /* 0x000fe20000010000 */
[----:B------:R-:W-:Y:S05]  /*2ea0*/  BRA `(.L_x_707) ;  /* 0x0000004000007947 */ /* 0x000fea0003800000 */
.L_x_705:
[----:B-----5:R-:W-:-:S05]  /*2eb0*/  PRMT R16, RZ, 0x5410, R26 ;  /* 0x00005410ff107816 */ /* 0x020fca000000001a */
[----:B------:R-:W-:Y:S01]  /*2ec0*/  FADD.FTZ R37, R16, R37 ;  /* 0x0000002510257221 */ /* 0x000fe20000010000 */
[----:B------:R-:W-:-:S05]  /*2ed0*/  @P2 PRMT R16, RZ, 0x5410, R30 ;  /* 0x00005410ff102816 */ /* 0x000fca000000001e */
[----:B------:R-:W-:-:S05]  /*2ee0*/  @P2 FADD.FTZ R37, R16, R37 ;  /* 0x0000002510252221 */ /* 0x000fca0000010000 */
.L_x_707:
[----:B------:R-:W-:-:S04]  /*2ef0*/  F2FP.BF16.PACK_AB R17, RZ, R37 ;  /* 0x00000025ff11723e */ /* 0x000fc800000010ff */
[----:B------:R-:W-:Y:S02]  /*2f00*/  PRMT R34, R17, 0x7610, R34 ;  /* 0x0000761011227816 */ /* 0x000fe40000000022 */
.L_x_708:
[----:B------:R-:W-:Y:S01]  /*2f10*/  PRMT R130, RZ, 0x7610, R38 ;  /* 0x00007610ff827816 */ /* 0x000fe20000000026 */
[----:B------:R-:W-:Y:S05]  /*2f20*/  @P3 BRA `(.L_x_709) ;  /* 0x0000008000003947 */ /* 0x000fea0003800000 */
[----:B------:R-:W-:-:S04]  /*2f30*/  ISETP.NE.U32.AND P1, PT, RZ, c[0x0][0x180], PT ;  /* 0x00006000ff007a0c */ /* 0x000fc80003f25070 */
[----:B------:R-:W-:-:S13]  /*2f40*/  ISETP.NE.AND.EX P1, PT, RZ, c[0x0][0x184], PT, P1 ;  /* 0x00006100ff007a0c */ /* 0x000fda0003f25310 */
[----:B------:R-:W-:Y:S05]  /*2f50*/  @P1 BRA `(.L_x_710) ;  /* 0x0000002000001947 */ /* 0x000fea0003800000 */
[----:B------:R-:W-:Y:S05]  /*2f60*/  @P0 BRA `(.L_x_711) ;  /* 0x0000008000000947 */ /* 0x000fea0003800000 */
[----:B------:R-:W-:Y:S05]  /*2f70*/  BRA `(.L_x_712) ;  /* 0x0000009000007947 */ /* 0x000fea0003800000 */
.L_x_710:
[----:B-----5:R-:W-:-:S05]  /*2f80*/  PRMT R17, RZ, 0x7610, R30 ;  /* 0x00007610ff117816 */ /* 0x020fca000000001e */
[----:B------:R-:W-:Y:S01]  /*2f90*/  FADD.FTZ R130, R17, R130 ;  /* 0x0000008211827221 */ /* 0x000fe20000010000 */
[----:B------:R-:W-:Y:S05]  /*2fa0*/  BRA `(.L_x_711) ;  /* 0x0000004000007947 */ /* 0x000fea0003800000 */
.L_x_709:
[----:B-----5:R-:W-:-:S05]  /*2fb0*/  PRMT R17, RZ, 0x7610, R26 ;  /* 0x00007610ff117816 */ /* 0x020fca000000001a */
[----:B------:R-:W-:Y:S01]  /*2fc0*/  FADD.FTZ R130, R17, R130 ;  /* 0x0000008211827221 */ /* 0x000fe20000010000 */
[----:B------:R-:W-:-:S05]  /*2fd0*/  @P2 PRMT R17, RZ, 0x7610, R30 ;  /* 0x00007610ff112816 */ /* 0x000fca000000001e */
[----:B------:R-:W-:-:S05]  /*2fe0*/  @P2 FADD.FTZ R130, R17, R130 ;  /* 0x0000008211822221 */ /* 0x000fca0000010000 */
.L_x_711:
[----:B------:R-:W-:-:S04]  /*2ff0*/  F2FP.BF16.PACK_AB R17, RZ, R130 ;  /* 0x00000082ff11723e */ /* 0x000fc800000010ff */
[----:B------:R-:W-:Y:S02]  /*3000*/  PRMT R34, R34, 0x5410, R17 ;  /* 0x0000541022227816 */ /* 0x000fe40000000011 */
.L_x_712:
[----:B------:R-:W-:Y:S01]  /*3010*/  PRMT R38, RZ, 0x5410, R39 ;  /* 0x00005410ff267816 */ /* 0x000fe20000000027 */
[----:B------:R-:W-:Y:S05]  /*3020*/  @P3 BRA `(.L_x_713) ;  /* 0x0000008000003947 */ /* 0x000fea0003800000 */
[----:B------:R-:W-:-:S04]  /*3030*/  ISETP.NE.U32.AND P1, PT, RZ, c[0x0][0x180], PT ;  /* 0x00006000ff007a0c */ /* 0x000fc80003f25070 */
[----:B------:R-:W-:-:S13]  /*3040*/  ISETP.NE.AND.EX P1, PT, RZ, c[0x0][0x184], PT, P1 ;  /* 0x00006100ff007a0c */ /* 0x000fda0003f25310 */
[----:B------:R-:W-:Y:S05]  /*3050*/  @P1 BRA `(.L_x_714) ;  /* 0x0000002000001947 */ /* 0x000fea0003800000 */
[----:B------:R-:W-:Y:S05]  /*3060*/  @P0 BRA `(.L_x_715) ;  /* 0x0000008000000947 */ /* 0x000fea0003800000 */
[----:B------:R-:W-:Y:S05]  /*3070*/  BRA `(.L_x_716) ;  /* 0x0000009000007947 */ /* 0x000fea0003800000 */
.L_x_714:
[----:B-----5:R-:W-:-:S05]  /*3080*/  PRMT R17, RZ, 0x5410, R31 ;  /* 0x00005410ff117816 */ /* 0x020fca000000001f */
[----:B------:R-:W-:Y:S01]  /*3090*/  FADD.FTZ R38, R17, R38 ;  /* 0x0000002611267221 */ /* 0x000fe20000010000 */
[----:B------:R-:W-:Y:S05]  /*30a0*/  BRA `(.L_x_715) ;  /* 0x0000004000007947 */ /* 0x000fea0003800000 */
.L_x_713:
[----:B-----5:R-:W-:-:S05]  /*30b0*/  PRMT R17, RZ, 0x5410, R27 ;  /* 0x00005410ff117816 */ /* 0x020fca000000001b */
[----:B------:R-:W-:Y:S01]  /*30c0*/  FADD.FTZ R38, R17, R38 ;  /* 0x0000002611267221 */ /* 0x000fe20000010000 */
[----:B------:R-:W-:-:S05]  /*30d0*/  @P2 PRMT R17, RZ, 0x5410, R31 ;  /* 0x00005410ff112816 */ /* 0x000fca000000001f */
[----:B------:R-:W-:-:S05]  /*30e0*/  @P2 FADD.FTZ R38, R17, R38 ;  /* 0x0000002611262221 */ /* 0x000fca0000010000 */
.L_x_715:
[----:B------:R-:W-:-:S04]  /*30f0*/  F2FP.BF16.PACK_AB R16, RZ, R38 ;  /* 0x00000026ff10723e */ /* 0x000fc800000010ff */
[----:B------:R-:W-:Y:S02]  /*3100*/  PRMT R35, R16, 0x7610, R35 ;  /* 0x0000761010237816 */ /* 0x000fe40000000023 */
.L_x_716:
[----:B------:R-:W-:Y:S01]  /*3110*/  PRMT R39, RZ, 0x7610, R39 ;  /* 0x00007610ff277816 */ /* 0x000fe20000000027 */
[----:B------:R-:W-:Y:S05]  /*3120*/  @P3 BRA `(.L_x_717) ;  /* 0x0000008000003947 */ /* 0x000fea0003800000 */
[----:B------:R-:W-:-:S04]  /*3130*/  ISETP.NE.U32.AND P1, PT, RZ, c[0x0][0x180], PT ;  /* 0x00006000ff007a0c */ /* 0x000fc80003f25070 */
[----:B------:R-:W-:-:S13]  /*3140*/  ISETP.NE.AND.EX P1, PT, RZ, c[0x0][0x184], PT, P1 ;  /* 0x00006100ff007a0c */ /* 0x000fda0003f25310 */
[----:B------:R-:W-:Y:S05]  /*3150*/  @P1 BRA `(.L_x_718) ;  /* 0x0000002000001947 */ /* 0x000fea0003800000 */
[----:B------:R-:W-:Y:S05]  /*3160*/  @P0 BRA `(.L_x_719) ;  /* 0x0000008000000947 */ /* 0x000fea0003800000 */
[----:B------:R-:W-:Y:S05]  /*3170*/  BRA `(.L_x_720) ;  /* 0x0000009000007947 */ /* 0x000fea0003800000 */
.L_x_718:
[----:B-----5:R-:W-:-:S05]  /*3180*/  PRMT R16, RZ, 0x7610, R31 ;  /* 0x00007610ff107816 */ /* 0x020fca000000001f */
[----:B------:R-:W-:Y:S01]  /*3190*/  FADD.FTZ R39, R16, R39 ;  /* 0x0000002710277221 */ /* 0x000fe20000010000 */
[----:B------:R-:W-:Y:S05]  /*31a0*/  BRA `(.L_x_719) ;  /* 0x0000004000007947 */ /* 0x000fea0003800000 */
.L_x_717:
[----:B-----5:R-:W-:-:S05]  /*31b0*/  PRMT R16, RZ, 0x7610, R27 ;  /* 0x00007610ff107816 */ /* 0x020fca000000001b */
[----:B------:R-:W-:Y:S01]  /*31c0*/  FADD.FTZ R39, R16, R39 ;  /* 0x0000002710277221 */ /* 0x000fe20000010000 */
[----:B------:R-:W-:-:S05]  /*31d0*/  @P2 PRMT R16, RZ, 0x7610, R31 ;  /* 0x00007610ff102816 */ /* 0x000fca000000001f */
[----:B------:R-:W-:-:S05]  /*31e0*/  @P2 FADD.FTZ R39, R16, R39 ;  /* 0x0000002710272221 */ /* 0x000fca0000010000 */
.L_x_719:
[----:B------:R-:W-:-:S04]  /*31f0*/  F2FP.BF16.PACK_AB R16, RZ, R39 ;  /* 0x00000027ff10723e */ /* 0x000fc800000010ff */
[----:B------:R-:W-:Y:S02]  /*3200*/  PRMT R35, R35, 0x5410, R16 ;  /* 0x0000541023237816 */ /* 0x000fe40000000010 */
.L_x_720:
        /* <DEDUP_REMOVED lines=31> */
[----:B------:R-:W-:Y:S01]  /*3400*/  FADD.FTZ R17, R16, R127 ;  /* 0x0000007f10117221 */ /* 0x000fe20000010000 */
[----:B------:R-:W-:-:S03]  /*3410*/  @P0 LEA R16, P1, R111, c[0x0][0x188], 0x4 ;  /* 0x000062006f100a11 */ /* 0x000fc600078220ff */
[----:B------:R-:W-:-:S04]  /*3420*/  FADD.FTZ R17, R17, R128 ;  /* 0x0000008011117221 */ /* 0x000fc80000010000 */
[----:B------:R-:W-:Y:S01]  /*3430*/  FADD.FTZ R20, R17, R48 ;  /* 0x0000003011147221 */ /* 0x000fe20000010000 */
[----:B------:R-:W-:-:S03]  /*3440*/  @P0 LEA.HI.X R17, R111, c[0x0][0x18c], RZ, 0x4, P1 ;  /* 0x000063006f110a11 */ /* 0x000fc600008f24ff */
[----:B------:R-:W-:Y:S02]  /*3450*/  FADD.FTZ R21, R20, R49 ;  /* 0x0000003114157221 */ /* 0x000fe40000010000 */
[----:B------:R0:W-:Y:S02]  /*3460*/  @P0 STG.E.128 [R16.64], R32 ;  /* 0x0000002010000986 */ /* 0x0001e4000c101d04 */
[----:B------:R-:W-:-:S04]  /*3470*/  FADD.FTZ R20, R21, R36 ;  /* 0x0000002415147221 */ /* 0x000fc80000010000 */
[----:B------:R-:W-:-:S04]  /*3480*/  FADD.FTZ R20, R20, R129 ;  /* 0x0000008114147221 */ /* 0x000fc80000010000 */
[----:B------:R-:W-:-:S04]  /*3490*/  FADD.FTZ R21, R20, R37 ;  /* 0x0000002514157221 */ /* 0x000fc80000010000 */
[----:B------:R-:W-:-:S04]  /*34a0*/  FADD.FTZ R21, R21, R130 ;  /* 0x0000008215157221 */ /* 0x000fc80000010000 */
[----:B------:R-:W-:-:S04]  /*34b0*/  FADD.FTZ R20, R21, R38 ;  /* 0x0000002615147221 */ /* 0x000fc80000010000 */
[----:B------:R-:W-:Y:S01]  /*34c0*/  FADD.FTZ R131, R20, R39 ;  /* 0x0000002714837221 */ /* 0x000fe20000010000 */
[----:B------:R-:W-:Y:S05]  /*34d0*/  BRA.DIV ~URZ, `(.L_x_721) ;  /* 0x000012f27f007947 */ /* 0x000fea000b800000 */
[----:B0-----:R0:W1:Y:S02]  /*34e0*/  SHFL.BFLY PT, R16, R131, 0x1, 0x1f ;  /* 0x0c201f0083107f89 */ /* 0x00106400000e0000 */
.L_x_725:
        /* <DEDUP_REMOVED lines=100> */
.L_x_726:
[----:B------:R-:W-:Y:S01]  /*3b30*/  FMUL.FTZ R20, R133, R133 ;  /* 0x0000008585147220 */ /* 0x000fe20000410000 */
[----:B------:R-:W-:Y:S01]  /*3b40*/  ISETP.NE.AND P1, PT, RZ, UR6, PT ;  /* 0x00000006ff007c0c */ /* 0x000fe2000bf25270 */
[----:B01----:R-:W-:Y:S01]  /*3b50*/  FADD.FTZ R131, R132, R131 ;  /* 0x0000008384837221 */ /* 0x003fe20000010000 */
[----:B------:R-:W-:Y:S01]  /*3b60*/  MOV R134, c[0x0][0x1e0] ;  /* 0x0000780000867a02 */ /* 0x000fe20000000f00 */
[----:B------:R-:W-:Y:S01]  /*3b70*/  IMAD.MOV.U32 R121, RZ, RZ, 0x4 ;  /* 0x00000004ff797424 */ /* 0x000fe200078e00ff */
[----:B------:R-:W-:-:S03]  /*3b80*/  FSEL R21, R20, RZ, P1 ;  /* 0x000000ff14157208 */ /* 0x000fc60000800000 */
[----:B------:R-:W-:Y:S01]  /*3b90*/  FFMA.FTZ R20, R131, R134, c[0x0][0x228] ;  /* 0x00008a0083147623 */ /* 0x000fe20000010086 */
[----:B------:R-:W-:Y:S01]  /*3ba0*/  FSEL R131, R133, RZ, !P1 ;  /* 0x000000ff85837208 */ /* 0x000fe20004800000 */
[----:B------:R-:W-:-:S04]  /*3bb0*/  @!P2 IMAD.WIDE R16, R90, R121, c[0x0][0x1a0] ;  /* 0x000068005a10a625 */ /* 0x000fc800078e0279 */
[----:B------:R-:W-:Y:S01]  /*3bc0*/  FADD.FTZ R135, R20, R21 ;  /* 0x0000001514877221 */ /* 0x000fe20000010000 */
[----:B------:R0:W-:Y:S01]  /*3bd0*/  @!P2 STG.E [R16.64], R133 ;  /* 0x000000851000a986 */ /* 0x0001e2000c101904 */
[----:B------:R-:W-:-:S04]  /*3be0*/  @!P2 IMAD.WIDE R20, R90, R121, c[0x0][0x1a8] ;  /* 0x00006a005a14a625 */ /* 0x000fc800078e0279 */
[C---:B------:R-:W-:Y:S02]  /*3bf0*/  FADD.FTZ R44, -R131.reuse, R44 ;  /* 0x0000002c832c7221 */ /* 0x040fe40000010100 */
[C---:B------:R-:W-:Y:S02]  /*3c00*/  FADD.FTZ R45, -R131.reuse, R45 ;  /* 0x0000002d832d7221 */ /* 0x040fe40000010100 */
[C---:B------:R-:W-:Y:S02]  /*3c10*/  FADD.FTZ R158, -R131.reuse, R39 ;  /* 0x00000027839e7221 */ /* 0x040fe40000010100 */
[C---:B------:R-:W-:Y:S01]  /*3c20*/  FADD.FTZ R42, -R131.reuse, R42 ;  /* 0x0000002a832a7221 */ /* 0x040fe20000010100 */
[----:B0-----:R-:W0:Y:S01]  /*3c30*/  MUFU.RSQ R17, R135 ;  /* 0x0000008700117308 */ /* 0x001e220000001400 */
[C---:B------:R-:W-:Y:S02]  /*3c40*/  FADD.FTZ R50, -R131.reuse, R50 ;  /* 0x0000003283327221 */ /* 0x040fe40000010100 */
[----:B------:R-:W-:-:S02]  /*3c50*/  FADD.FTZ R43, -R131, R43 ;  /* 0x0000002b832b7221 */ /* 0x000fc40000010100 */
[C---:B------:R-:W-:Y:S02]  /*3c60*/  FADD.FTZ R46, -R131.reuse, R46 ;  /* 0x0000002e832e7221 */ /* 0x040fe40000010100 */
[C---:B------:R-:W-:Y:S02]  /*3c70*/  FADD.FTZ R47, -R131.reuse, R47 ;  /* 0x0000002f832f7221 */ /* 0x040fe40000010100 */
[C---:B------:R-:W-:Y:S02]  /*3c80*/  FADD.FTZ R132, -R131.reuse, R105 ;  /* 0x0000006983847221 */ /* 0x040fe40000010100 */
[C---:B------:R-:W-:Y:S02]  /*3c90*/  FADD.FTZ R134, -R131.reuse, R104 ;  /* 0x0000006883867221 */ /* 0x040fe40000010100 */
[C---:B------:R-:W-:Y:S02]  /*3ca0*/  FADD.FTZ R152, -R131.reuse, R37 ;  /* 0x0000002583987221 */ /* 0x040fe40000010100 */
[----:B------:R-:W-:Y:S01]  /*3cb0*/  FADD.FTZ R104, -R131, R109 ;  /* 0x0000006d83687221 */ /* 0x000fe20000010100 */
[----:B0-----:R0:W-:Y:S01]  /*3cc0*/  @!P2 STG.E [R20.64], R17 ;  /* 0x000000111400a986 */ /* 0x0011e2000c101904 */
[----:B------:R-:W-:-:S02]  /*3cd0*/  FMUL.FTZ R39, R17, R44 ;  /* 0x0000002c11277220 */ /* 0x000fc40000410000 */
[----:B------:R-:W-:Y:S02]  /*3ce0*/  FMUL.FTZ R44, R17, R45 ;  /* 0x0000002d112c7220 */ /* 0x000fe40000410000 */
[----:B------:R-:W-:Y:S02]  /*3cf0*/  FADD.FTZ R154, -R131, R36 ;  /* 0x00000024839a7221 */ /* 0x000fe40000010100 */
[C---:B------:R-:W-:Y:S02]  /*3d00*/  FMUL.FTZ R37, R17.reuse, R42 ;  /* 0x0000002a11257220 */ /* 0x040fe40000410000 */
[----:B------:R-:W-:Y:S02]  /*3d10*/  FMUL.FTZ R105, R17, R50 ;  /* 0x0000003211697220 */ /* 0x000fe40000410000 */
[----:B------:R-:W-:Y:S01]  /*3d20*/  FADD.FTZ R36, -R131, R129 ;  /* 0x0000008183247221 */ /* 0x000fe20000010100 */
[----:B0-----:R-:W-:Y:S01]  /*3d30*/  PRMT R20, RZ, 0x5410, R14 ;  /* 0x00005410ff147816 */ /* 0x001fe2000000000e */
[----:B------:R-:W-:-:S02]  /*3d40*/  FMUL.FTZ R42, R17, R43 ;  /* 0x0000002b112a7220 */ /* 0x000fc40000410000 */
[----:B------:R-:W-:Y:S02]  /*3d50*/  FMUL.FTZ R43, R17, R46 ;  /* 0x0000002e112b7220 */ /* 0x000fe40000410000 */
[----:B------:R-:W-:Y:S01]  /*3d60*/  FFMA.FTZ R44, R44, R20, R53 ;  /* 0x000000142c2c7223 */ /* 0x000fe20000010035 */
[----:B------:R-:W-:Y:S01]  /*3d70*/  PRMT R20, RZ, 0x7610, R14 ;  /* 0x00007610ff147816 */ /* 0x000fe2000000000e */
[----:B------:R-:W-:Y:S02]  /*3d80*/  FADD.FTZ R108, -R131, R108 ;  /* 0x0000006c836c7221 */ /* 0x000fe40000010100 */
[----:B------:R-:W-:Y:S02]  /*3d90*/  FMUL.FTZ R46, R17, R47 ;  /* 0x0000002f112e7220 */ /* 0x000fe40000410000 */
[----:B------:R-:W-:Y:S02]  /*3da0*/  FADD.FTZ R150, -R131, R122 ;  /* 0x0000007a83967221 */ /* 0x000fe40000010100 */
[----:B------:R-:W-:-:S02]  /*3db0*/  FMUL.FTZ R47, R17, R104 ;  /* 0x00000068112f7220 */ /* 0x000fc40000410000 */
[----:B------:R-:W-:Y:S01]  /*3dc0*/  FFMA.FTZ R105, R105, R20, R54 ;  /* 0x0000001469697223 */ /* 0x000fe20000010036 */
[----:B------:R-:W-:Y:S01]  /*3dd0*/  PRMT R20, RZ, 0x5410, R13 ;  /* 0x00005410ff147816 */ /* 0x000fe2000000000d */
[C---:B------:R-:W-:Y:S02]  /*3de0*/  FADD.FTZ R51, -R131.reuse, R51 ;  /* 0x0000003383337221 */ /* 0x040fe40000010100 */
[C---:B------:R-:W-:Y:S02]  /*3df0*/  FADD.FTZ R122, -R131.reuse, R120 ;  /* 0x00000078837a7221 */ /* 0x040fe40000010100 */
[----:B------:R-:W-:Y:S02]  /*3e00*/  FADD.FTZ R156, -R131, R48 ;  /* 0x00000030839c7221 */ /* 0x000fe40000010100 */
[----:B------:R-:W-:Y:S01]  /*3e10*/  FMUL.FTZ R104, R17, R36 ;  /* 0x0000002411687220 */ /* 0x000fe20000410000 */
[----:B------:R-:W-:Y:S01]  /*3e20*/  PRMT R36, RZ, 0x5410, R11 ;  /* 0x00005410ff247816 */ /* 0x000fe2000000000b */
        /* <DEDUP_REMOVED lines=20> */
[----:B------:R-:W-:Y:S02]  /*3f70*/  FADD.FTZ R38, -R131, R38 ;  /* 0x0000002683267221 */ /* 0x000fe40000010100 */
[C---:B------:R-:W-:Y:S02]  /*3f80*/  FMUL.FTZ R108, R17.reuse, R108 ;  /* 0x0000006c116c7220 */ /* 0x040fe40000410000 */
[C---:B------:R-:W-:Y:S02]  /*3f90*/  FMUL.FTZ R123, R17.reuse, R51 ;  /* 0x00000033117b7220 */ /* 0x040fe40000410000 */
[C---:B------:R-:W-:Y:S02]  /*3fa0*/  FMUL.FTZ R136, R17.reuse, R136 ;  /* 0x0000008811887220 */ /* 0x040fe40000410000 */
[----:B------:R-:W-:-:S02]  /*3fb0*/  FMUL.FTZ R45, R17, R132 ;  /* 0x00000084112d7220 */ /* 0x000fc40000410000 */
[C---:B------:R-:W-:Y:S02]  /*3fc0*/  FMUL.FTZ R134, R17.reuse, R134 ;  /* 0x0000008611867220 */ /* 0x040fe40000410000 */
[C---:B------:R-:W-:Y:S01]  /*3fd0*/  FMUL.FTZ R21, R17.reuse, R16 ;  /* 0x0000001011157220 */ /* 0x040fe20000410000 */
[----:B------:R-:W-:Y:S01]  /*3fe0*/  PRMT R16, RZ, 0x5410, R15 ;  /* 0x00005410ff107816 */ /* 0x000fe2000000000f */
[C---:B------:R-:W-:Y:S02]  /*3ff0*/  FMUL.FTZ R106, R17.reuse, R106 ;  /* 0x0000006a116a7220 */ /* 0x040fe40000410000 */
[C---:B------:R-:W-:Y:S02]  /*4000*/  FMUL.FTZ R49, R17.reuse, R110 ;  /* 0x0000006e11317220 */ /* 0x040fe40000410000 */
[C---:B------:R-:W-:Y:S02]  /*4010*/  FMUL.FTZ R112, R17.reuse, R112 ;  /* 0x0000007011707220 */ /* 0x040fe40000410000 */
[----:B------:R-:W-:-:S02]  /*4020*/  FMUL.FTZ R51, R17, R114 ;  /* 0x0000007211337220 */ /* 0x000fc40000410000 */
[C---:B------:R-:W-:Y:S02]  /*4030*/  FMUL.FTZ R138, R17.reuse, R138 ;  /* 0x0000008a118a7220 */ /* 0x040fe40000410000 */
[C---:B------:R-:W-:Y:S02]  /*4040*/  FMUL.FTZ R107, R17.reuse, R116 ;  /* 0x00000074116b7220 */ /* 0x040fe40000410000 */
        /* <DEDUP_REMOVED lines=18> */
[----:B------:R-:W-:Y:S01]  /*4170*/  FMUL.FTZ R115, R17, R158 ;  /* 0x0000009e11737220 */ /* 0x000fe20000410000 */
[----:B------:R-:W-:Y:S01]  /*4180*/  PRMT R17, RZ, 0x7610, R15 ;  /* 0x00007610ff117816 */ /* 0x000fe2000000000f */
[----:B------:R-:W-:Y:S01]  /*4190*/  FFMA.FTZ R42, R42, R20, R3 ;  /* 0x000000142a2a7223 */ /* 0x000fe20000010003 */
[----:B------:R-:W-:Y:S01]  /*41a0*/  PRMT R20, RZ, 0x7610, R13 ;  /* 0x00007610ff147816 */ /* 0x000fe2000000000d */
[----:B------:R-:W-:Y:S01]  /*41b0*/  FFMA.FTZ R108, R108, R36, R63 ;  /* 0x000000246c6c7223 */ /* 0x000fe2000001003f */
[----:B------:R-:W-:Y:S01]  /*41c0*/  PRMT R36, RZ, 0x7610, R11 ;  /* 0x00007610ff247816 */ /* 0x000fe2000000000b */
[----:B------:R-:W-:-:S02]  /*41d0*/  FFMA.FTZ R17, R123, R17, R56 ;  /* 0x000000117b117223 */ /* 0x000fc40000010038 */
        /* <DEDUP_REMOVED lines=10> */
[----:B------:R-:W-:-:S02]  /*4280*/  FFMA.FTZ R105, R95, R126, R78 ;  /* 0x0000007e5f697223 */ /* 0x000fc4000001004e */
[----:B------:R-:W-:Y:S02]  /*4290*/  FFMA.FTZ R20, R39, R20, R2 ;  /* 0x0000001427147223 */ /* 0x000fe40000010002 */
[----:B------:R-:W-:Y:S01]  /*42a0*/  FFMA.FTZ R39, R47, R36, R62 ;  /* 0x000000242f277223 */ /* 0x000fe2000001003e */
[----:B------:R-:W-:Y:S01]  /*42b0*/  PRMT R36, RZ, 0x5410, R9 ;  /* 0x00005410ff247816 */ /* 0x000fe20000000009 */
[----:B------:R-:W-:Y:S01]  /*42c0*/  FFMA.FTZ R124, R93, R124, R76 ;  /* 0x0000007c5d7c7223 */ /* 0x000fe2000001004c */
[----:B------:R-:W-:Y:S01]  /*42d0*/  F2FP.BF16.PACK_AB R47, R17, R16 ;  /* 0x00000010112f723e */ /* 0x000fe200000010ff */
[----:B------:R-:W-:Y:S01]  /*42e0*/  FFMA.FTZ R104, R99, R104, R84 ;  /* 0x0000006863687223 */ /* 0x000fe20000010054 */
[----:B------:R-:W-:Y:S01]  /*42f0*/  F2FP.BF16.PACK_AB R44, R20, R37 ;  /* 0x00000025142c723e */ /* 0x000fe200000010ff */
[----:B------:R-:W-:Y:S01]  /*4300*/  FFMA.FTZ R49, R134, R36, R59 ;  /* 0x0000002486317223 */ /* 0x000fe2000001003b */
[----:B------:R-:W-:Y:S01]  /*4310*/  PRMT R36, RZ, 0x7610, R9 ;  /* 0x00007610ff247816 */ /* 0x000fe20000000009 */
[----:B------:R-:W-:Y:S01]  /*4320*/  FFMA.FTZ R103, R97, R103, R82 ;  /* 0x0000006761677223 */ /* 0x000fe20000010052 */
[----:B------:R-:W-:Y:S01]  /*4330*/  LEA R16, P1, R40, c[0x0][0x208], 0x4 ;  /* 0x0000820028107a11 */ /* 0x000fe200078220ff */
[----:B------:R-:W-:Y:S01]  /*4340*/  IMAD R90, R121, c[0x0][0x160], R90 ;  /* 0x00005800795a7a24 */ /* 0x000fe200078e025a */
[----:B------:R-:W-:Y:S01]  /*4350*/  LEA R20, P2, R41, c[0x0][0x208], 0x4 ;  /* 0x0000820029147a11 */ /* 0x000fe200078420ff */
[----:B------:R-:W-:Y:S01]  /*4360*/  FFMA.FTZ R38, R21, R36, R60 ;  /* 0x0000002415267223 */ /* 0x000fe2000001003c */
[----:B------:R-:W-:-:S02]  /*4370*/  PRMT R36, RZ, 0x7610, R8 ;  /* 0x00007610ff247816 */ /* 0x000fc40000000008 */
[----:B------:R-:W-:Y:S02]  /*4380*/  PRMT R21, RZ, 0x5410, R8 ;  /* 0x00005410ff157816 */ /* 0x000fe40000000008 */
[----:B------:R-:W-:Y:S01]  /*4390*/  LEA.HI.X R17, R40, c[0x0][0x20c], RZ, 0x4, P1 ;  /* 0x0000830028117a11 */ /* 0x000fe200008f24ff */
[----:B------:R-:W-:Y:S01]  /*43a0*/  FFMA.FTZ R36, R45, R36, R58 ;  /* 0x000000242d247223 */ /* 0x000fe2000001003a */
[----:B------:R-:W-:Y:S01]  /*43b0*/  PRMT R45, RZ, 0x5410, R7 ;  /* 0x00005410ff2d7816 */ /* 0x000fe20000000007 */
[----:B------:R-:W-:Y:S01]  /*43c0*/  FFMA.FTZ R21, R136, R21, R57 ;  /* 0x0000001588157223 */ /* 0x000fe20000010039 */
[----:B------:R-:W-:Y:S01]  /*43d0*/  F2FP.BF16.PACK_AB R50, R39, R50 ;  /* 0x000000322732723e */ /* 0x000fe200000010ff */
[----:B------:R-:W-:Y:S01]  /*43e0*/  FFMA.FTZ R40, R92, R150, R73 ;  /* 0x000000965c287223 */ /* 0x000fe20000010049 */
[----:B------:R-:W-:Y:S01]  /*43f0*/  F2FP.BF16.PACK_AB R49, R38, R49 ;  /* 0x000000312631723e */ /* 0x000fe200000010ff */
[----:B------:R-:W-:Y:S01]  /*4400*/  FFMA.FTZ R118, R118, R45, R71 ;  /* 0x0000002d76767223 */ /* 0x000fe20000010047 */
[----:B------:R-:W-:-:S02]  /*4410*/  PRMT R45, RZ, 0x7610, R7 ;  /* 0x00007610ff2d7816 */ /* 0x000fc40000000007 */
[----:B------:R-:W-:Y:S02]  /*4420*/  F2FP.BF16.PACK_AB R48, R36, R21 ;  /* 0x000000152430723e */ /* 0x000fe400000010ff */
[----:B------:R-:W-:Y:S01]  /*4430*/  LEA.HI.X R21, R41, c[0x0][0x20c], RZ, 0x4, P2 ;  /* 0x0000830029157a11 */ /* 0x000fe200010f24ff */
[----:B------:R-:W-:Y:S01]  /*4440*/  FFMA.FTZ R125, R113, R45, R72 ;  /* 0x0000002d717d7223 */ /* 0x000fe20000010048 */
[--C-:B------:R-:W-:Y:S01]  /*4450*/  PRMT R45, RZ, 0x5410, R6.reuse ;  /* 0x00005410ff2d7816 */ /* 0x100fe20000000006 */
[----:B------:R-:W-:Y:S01]  /*4460*/  FFMA.FTZ R41, R94, R122, R75 ;  /* 0x0000007a5e297223 */ /* 0x000fe2000001004b */
[----:B------:R-:W-:Y:S02]  /*4470*/  PRMT R36, RZ, 0x7610, R23 ;  /* 0x00007610ff247816 */ /* 0x000fe40000000017 */
[----:B------:R-:W-:Y:S01]  /*4480*/  F2FP.BF16.PACK_AB R39, R125, R118 ;  /* 0x000000767d27723e */ /* 0x000fe200000010ff */
[----:B------:R-:W-:Y:S01]  /*4490*/  FFMA.FTZ R140, R140, R45, R69 ;  /* 0x0000002d8c8c7223 */ /* 0x000fe20000010045 */
[----:B------:R-:W-:Y:S01]  /*44a0*/  PRMT R45, RZ, 0x7610, R6 ;  /* 0x00007610ff2d7816 */ /* 0x000fe20000000006 */
[----:B------:R-:W-:Y:S01]  /*44b0*/  FFMA.FTZ R106, R115, R36, R88 ;  /* 0x00000024736a7223 */ /* 0x000fe20000010058 */
[----:B------:R-:W-:-:S03]  /*44c0*/  F2FP.BF16.PACK_AB R41, R124, R41 ;  /* 0x000000297c29723e */ /* 0x000fc600000010ff */
[----:B------:R-:W-:Y:S01]  /*44d0*/  FFMA.FTZ R113, R109, R45, R70 ;  /* 0x0000002d6d717223 */ /* 0x000fe20000010046 */
[----:B------:R-:W-:-:S04]  /*44e0*/  PRMT R45, RZ, 0x5410, R5 ;  /* 0x00005410ff2d7816 */ /* 0x000fc80000000005 */
[----:B------:R-:W-:Y:S01]  /*44f0*/  F2FP.BF16.PACK_AB R38, R113, R140 ;  /* 0x0000008c7126723e */ /* 0x000fe200000010ff */
[----:B------:R-:W-:Y:S01]  /*4500*/  FFMA.FTZ R138, R138, R45, R67 ;  /* 0x0000002d8a8a7223 */ /* 0x000fe20000010043 */
[----:B------:R-:W-:-:S05]  /*4510*/  PRMT R45, RZ, 0x7610, R5 ;  /* 0x00007610ff2d7816 */ /* 0x000fca0000000005 */
[----:B------:R-:W-:Y:S01]  /*4520*/  FFMA.FTZ R109, R107, R45, R68 ;  /* 0x0000002d6b6d7223 */ /* 0x000fe20000010044 */
[----:B------:R-:W-:-:S04]  /*4530*/  PRMT R45, RZ, 0x5410, R4 ;  /* 0x00005410ff2d7816 */ /* 0x000fc80000000004 */
[----:B------:R-:W-:Y:S01]  /*4540*/  F2FP.BF16.PACK_AB R37, R109, R138 ;  /* 0x0000008a6d25723e */ /* 0x000fe200000010ff */
[----:B------:R-:W-:Y:S01]  /*4550*/  FFMA.FTZ R112, R112, R45, R65 ;  /* 0x0000002d70707223 */ /* 0x000fe20000010041 */
[----:B------:R-:W-:-:S05]  /*4560*/  PRMT R45, RZ, 0x7610, R4 ;  /* 0x00007610ff2d7816 */ /* 0x000fca0000000004 */
[----:B------:R-:W-:Y:S01]  /*4570*/  FFMA.FTZ R107, R51, R45, R66 ;  /* 0x0000002d336b7223 */ /* 0x000fe20000010042 */
[----:B------:R-:W-:Y:S02]  /*4580*/  PRMT R45, RZ, 0x5410, R19 ;  /* 0x00005410ff2d7816 */ /* 0x000fe40000000013 */
[----:B------:R-:W-:Y:S02]  /*4590*/  F2FP.BF16.PACK_AB R51, R123, R108 ;  /* 0x0000006c7b33723e */ /* 0x000fe400000010ff */
[----:B------:R-:W-:Y:S01]  /*45a0*/  F2FP.BF16.PACK_AB R36, R107, R112 ;  /* 0x000000706b24723e */ /* 0x000fe200000010ff */
[----:B------:R-:W-:Y:S01]  /*45b0*/  FFMA.FTZ R148, R148, R45, R79 ;  /* 0x0000002d94947223 */ /* 0x000fe2000001004f */
[----:B------:R-:W-:-:S05]  /*45c0*/  PRMT R45, RZ, 0x7610, R19 ;  /* 0x00007610ff2d7816 */ /* 0x000fca0000000013 */
[----:B------:R-:W-:Y:S01]  /*45d0*/  FFMA.FTZ R117, R117, R45, R80 ;  /* 0x0000002d75757223 */ /* 0x000fe20000010050 */
[----:B------:R-:W-:-:S05]  /*45e0*/  PRMT R45, RZ, 0x5410, R23 ;  /* 0x00005410ff2d7816 */ /* 0x000fca0000000017 */
[----:B------:R-:W-:Y:S01]  /*45f0*/  FFMA.FTZ R119, R119, R45, R86 ;  /* 0x0000002d77777223 */ /* 0x000fe20000010056 */
[----:B------:R-:W-:Y:S01]  /*4600*/  F2FP.BF16.PACK_AB R45, R43, R42 ;  /* 0x0000002a2b2d723e */ /* 0x000fe200000010ff */
[----:B------:R-:W-:Y:S01]  /*4610*/  FFMA.FTZ R42, R96, R120, R77 ;  /* 0x00000078602a7223 */ /* 0x000fe2000001004d */
[----:B------:R-:W-:-:S03]  /*4620*/  F2FP.BF16.PACK_AB R43, R117, R148 ;  /* 0x00000094752b723e */ /* 0x000fc600000010ff */
[----:B------:R0:W-:Y:S01]  /*4630*/  STG.E.128 [R16.64], R44 ;  /* 0x0000002c10007986 */ /* 0x0001e2000c101d04 */
[----:B------:R-:W-:-:S03]  /*4640*/  F2FP.BF16.PACK_AB R42, R105, R42 ;  /* 0x0000002a692a723e */ /* 0x000fc600000010ff */
[----:B------:R1:W-:Y:S01]  /*4650*/  STG.E.128 [R20.64], R48 ;  /* 0x0000003014007986 */ /* 0x0003e2000c101d04 */
[----:B0-----:R-:W-:Y:S01]  /*4660*/  FFMA.FTZ R17, R91, R146, R74 ;  /* 0x000000925b117223 */ /* 0x001fe2000001004a */
[----:B------:R-:W-:Y:S01]  /*4670*/  LEA R16, P1, R101, c[0x0][0x208], 0x4 ;  /* 0x0000820065107a11 */ /* 0x000fe200078220ff */
[----:B------:R-:W-:Y:S01]  /*4680*/  FFMA.FTZ R46, R100, R152, R85 ;  /* 0x00000098642e7223 */ /* 0x000fe20000010055 */
[----:B------:R-:W-:Y:S01]  /*4690*/  F2FP.BF16.PACK_AB R47, R106, R119 ;  /* 0x000000776a2f723e */ /* 0x000fe200000010ff */
[----:B-1----:R-:W-:Y:S01]  /*46a0*/  FFMA.FTZ R21, R22, R130, R87 ;  /* 0x0000008216157223 */ /* 0x002fe20000010057 */
[----:B------:R-:W-:Y:S01]  /*46b0*/  LEA R20, P2, R102, c[0x0][0x208], 0x4 ;  /* 0x0000820066147a11 */ /* 0x000fe200078420ff */
[----:B------:R-:W-:Y:S01]  /*46c0*/  FFMA.FTZ R45, R98, R154, R83 ;  /* 0x0000009a622d7223 */ /* 0x000fe20000010053 */
[----:B------:R-:W-:Y:S01]  /*46d0*/  LEA R48, P3, R111, c[0x0][0x208], 0x4 ;  /* 0x000082006f307a11 */ /* 0x000fe200078620ff */
[----:B------:R-:W-:Y:S01]  /*46e0*/  FFMA.FTZ R44, R18, R156, R81 ;  /* 0x0000009c122c7223 */ /* 0x000fe20000010051 */
[----:B------:R-:W-:-:S02]  /*46f0*/  F2FP.BF16.PACK_AB R40, R17, R40 ;  /* 0x000000281128723e */ /* 0x000fc400000010ff */
[----:B------:R-:W-:Y:S02]  /*4700*/  F2FP.BF16.PACK_AB R46, R21, R46 ;  /* 0x0000002e152e723e */ /* 0x000fe400000010ff */
[----:B------:R-:W-:Y:S02]  /*4710*/  LEA.HI.X R17, R101, c[0x0][0x20c], RZ, 0x4, P1 ;  /* 0x0000830065117a11 */ /* 0x000fe400008f24ff */
[----:B------:R-:W-:Y:S02]  /*4720*/  LEA.HI.X R21, R102, c[0x0][0x20c], RZ, 0x4, P2 ;  /* 0x0000830066157a11 */ /* 0x000fe400010f24ff */
[----:B------:R-:W-:Y:S01]  /*4730*/  F2FP.BF16.PACK_AB R45, R104, R45 ;  /* 0x0000002d682d723e */ /* 0x000fe200000010ff */
[----:B------:R0:W-:Y:S01]  /*4740*/  STG.E.128 [R16.64], R36 ;  /* 0x0000002410007986 */ /* 0x0001e2000c101d04 */
[----:B------:R-:W-:Y:S02]  /*4750*/  F2FP.BF16.PACK_AB R44, R103, R44 ;  /* 0x0000002c672c723e */ /* 0x000fe400000010ff */
[----:B------:R-:W-:Y:S01]  /*4760*/  LEA.HI.X R49, R111, c[0x0][0x20c], RZ, 0x4, P3 ;  /* 0x000083006f317a11 */ /* 0x000fe200018f24ff */
[----:B------:R0:W-:Y:S01]  /*4770*/  STG.E.128 [R20.64], R40 ;  /* 0x0000002814007986 */ /* 0x0001e2000c101d04 */
[----:B------:R-:W-:-:S03]  /*4780*/  ISETP.GE.AND P1, PT, R90, c[0x0][0x164], PT ;  /* 0x000059005a007a0c */ /* 0x000fc60003f26270 */
[----:B------:R0:W-:Y:S10]  /*4790*/  STG.E.128 [R48.64], R44 ;  /* 0x0000002c30007986 */ /* 0x0001f4000c101d04 */
[----:B0----5:R-:W-:Y:S01]  /*47a0*/  @P1 CALL.REL.NOINC `(.L_x_723) ;  /* 0x0000001000001944 */ /* 0x021fe20003c00000 */
[----:B------:R-:W-:Y:S05]  /*47b0*/  BRA `(.L_x_724) ;  /* 0xffffbe2000007947 */ /* 0x000fea000383ffff */
.L_x_723:
[----:B------:R-:W-:Y:S05]  /*47c0*/  EXIT ;  /* 0x000000000000794d */ /* 0x000fea0003800000 */
.L_x_721:
[----:B0-----:R-:W-:Y:S01]  /*47d0*/  IMAD.MOV.U32 R132, RZ, RZ, 0x1 ;  /* 0x00000001ff847424 */ /* 0x001fe200078e00ff */
[----:B------:R-:W-:Y:S01]  /*47e0*/  MOV R16, 0x4820 ;  /* 0x0000482000107802 */ /* 0x000fe20000000f00 */
[----:B------:R-:W-:-:S02]  /*47f0*/  IMAD.MOV.U32 R20, RZ, RZ, 0x1f ;  /* 0x0000001fff147424 */ /* 0x000fc400078e00ff */
[----:B------:R-:W-:Y:S02]  /*4800*/  IMAD.MOV.U32 R21, RZ, RZ, -0x1 ;  /* 0xffffffffff157424 */ /* 0x000fe400078e00ff */
[----:B-----5:R-:W-:Y:S05]  /*4810*/  CALL.REL.NOINC `($__internal_3_$__cuda_sm70_shflsync_bfly_p) ;  /* 0x0000089000007944 */ /* 0x020fea0003c00000 */
[----:B-1----:R-:W-:Y:S01]  /*4820*/  IMAD.MOV.U32 R16, RZ, RZ, R132 ;  /* 0x000000ffff107224 */ /* 0x002fe200078e0084 */
[----:B0-----:R-:W-:Y:S05]  /*4830*/  BRA `(.L_x_725) ;  /* 0xffffecb000007947 */ /* 0x001fea000383ffff */
.L_x_722:
[----:B------:R-:W-:Y:S01]  /*4840*/  HFMA2.MMA R132, -RZ, RZ, 0, 1.1920928955078125e-07 ;  /* 0x00000002ff847435 */ /* 0x000fe200000001ff */
[----:B------:R-:W-:Y:S01]  /*4850*/  IMAD.MOV.U32 R20, RZ, RZ, 0x1f ;  /* 0x0000001fff147424 */ /* 0x000fe200078e00ff */
[----:B------:R-:W-:Y:S01]  /*4860*/  MOV R16, 0x4890 ;  /* 0x0000489000107802 */ /* 0x000fe20000000f00 */
[----:B------:R-:W-:-:S03]  /*4870*/  IMAD.MOV.U32 R21, RZ, RZ, -0x1 ;  /* 0xffffffffff157424 */ /* 0x000fc600078e00ff */
[----:B-----5:R-:W-:Y:S05]  /*4880*/  CALL.REL.NOINC `($__internal_3_$__cuda_sm70_shflsync_bfly_p) ;  /* 0x0000082000007944 */ /* 0x020fea0003c00000 */
[----:B01----:R-:W-:Y:S01]  /*4890*/  FADD.FTZ R131, R131, R132 ;  /* 0x0000008483837221 */ /* 0x003fe20000010000 */
[----:B------:R-:W-:Y:S01]  /*48a0*/  MOV R21, 0xffffffff ;  /* 0xffffffff00157802 */ /* 0x000fe20000000f00 */
[----:B------:R-:W-:Y:S01]  /*48b0*/  IMAD.MOV.U32 R132, RZ, RZ, 0x4 ;  /* 0x00000004ff847424 */ /* 0x000fe200078e00ff */
[----:B------:R-:W-:Y:S01]  /*48c0*/  MOV R16, 0x48f0 ;  /* 0x000048f000107802 */ /* 0x000fe20000000f00 */
[----:B------:R-:W-:Y:S02]  /*48d0*/  IMAD.MOV.U32 R20, RZ, RZ, 0x1f ;  /* 0x0000001fff147424 */ /* 0x000fe400078e00ff */
[----:B------:R-:W-:Y:S05]  /*48e0*/  CALL.REL.NOINC `($__internal_3_$__cuda_sm70_shflsync_bfly_p) ;  /* 0x000007c000007944 */ /* 0x000fea0003c00000 */
[----:B01----:R-:W-:Y:S01]  /*48f0*/  FADD.FTZ R131, R131, R132 ;  /* 0x0000008483837221 */ /* 0x003fe20000010000 */
[----:B------:R-:W-:Y:S01]  /*4900*/  MOV R16, 0x4950 ;  /* 0x0000495000107802 */ /* 0x000fe20000000f00 */
[----:B------:R-:W-:-:S02]  /*4910*/  IMAD.MOV.U32 R132, RZ, RZ, 0x8 ;  /* 0x00000008ff847424 */ /* 0x000fc400078e00ff */
[----:B------:R-:W-:Y:S02]  /*4920*/  IMAD.MOV.U32 R20, RZ, RZ, 0x1f ;  /* 0x0000001fff147424 */ /* 0x000fe400078e00ff */
[----:B------:R-:W-:Y:S02]  /*4930*/  IMAD.MOV.U32 R21, RZ, RZ, -0x1 ;  /* 0xffffffffff157424 */ /* 0x000fe400078e00ff */
[----:B------:R-:W-:Y:S05]  /*4940*/  CALL.REL.NOINC `($__internal_3_$__cuda_sm70_shflsync_bfly_p) ;  /* 0x0000076000007944 */ /* 0x000fea0003c00000 */
[----:B01----:R-:W-:Y:S01]  /*4950*/  FADD.FTZ R131, R131, R132 ;  /* 0x0000008483837221 */ /* 0x003fe20000010000 */
[----:B------:R-:W-:Y:S01]  /*4960*/  HFMA2.MMA R132, -RZ, RZ, 0, 9.5367431640625e-07 ;  /* 0x00000010ff847435 */ /* 0x000fe200000001ff */
[----:B------:R-:W-:Y:S01]  /*4970*/  IMAD.MOV.U32 R20, RZ, RZ, 0x1f ;  /* 0x0000001fff147424 */ /* 0x000fe200078e00ff */
[----:B------:R-:W-:Y:S01]  /*4980*/  MOV R16, 0x49b0 ;  /* 0x000049b000107802 */ /* 0x000fe20000000f00 */
[----:B------:R-:W-:-:S03]  /*4990*/  IMAD.MOV.U32 R21, RZ, RZ, -0x1 ;  /* 0xffffffffff157424 */ /* 0x000fc600078e00ff */
[----:B------:R-:W-:Y:S05]  /*49a0*/  CALL.REL.NOINC `($__internal_3_$__cuda_sm70_shflsync_bfly_p) ;  /* 0x0000070000007944 */ /* 0x000fea0003c00000 */
[----:B-1----:R-:W-:Y:S01]  /*49b0*/  FADD.FTZ R132, R131, R132 ;  /* 0x0000008483847221 */ /* 0x002fe20000010000 */
[----:B0-----:R-:W-:-:S03]  /*49c0*/  MOV R20, 0x1f ;  /* 0x0000001f00147802 */ /* 0x001fc60000000f00 */
[----:B------:R-:W-:Y:S02]  /*49d0*/  FMUL.FTZ R133, R132, c[0x0][0x1e0] ;  /* 0x0000780084857a20 */ /* 0x000fe40000410000 */
[----:B------:R-:W-:Y:S02]  /*49e0*/  IMAD.MOV.U32 R132, RZ, RZ, 0x1 ;  /* 0x00000001ff847424 */ /* 0x000fe400078e00ff */
[C---:B------:R-:W-:Y:S02]  /*49f0*/  FADD.FTZ R16, -R133.reuse, R42 ;  /* 0x0000002a85107221 */ /* 0x040fe40000010100 */
[C---:B------:R-:W-:Y:S02]  /*4a00*/  FADD.FTZ R17, -R133.reuse, R44 ;  /* 0x0000002c85117221 */ /* 0x040fe40000010100 */
[----:B------:R-:W-:Y:S02]  /*4a10*/  FFMA.FTZ R16, R16, R16, RZ ;  /* 0x0000001010107223 */ /* 0x000fe400000100ff */
        /* <DEDUP_REMOVED lines=76> */
[----:B------:R-:W-:Y:S02]  /*4ee0*/  IMAD.MOV.U32 R21, RZ, RZ, -0x1 ;  /* 0xffffffffff157424 */ /* 0x000fe400078e00ff */
[----:B------:R-:W-:Y:S01]  /*4ef0*/  FFMA.FTZ R131, R17, R17, R16 ;  /* 0x0000001111837223 */ /* 0x000fe20000010010 */
[----:B------:R-:W-:Y:S02]  /*4f00*/  MOV R16, 0x4f20 ;  /* 0x00004f2000107802 */ /* 0x000fe40000000f00 */
[----:B------:R-:W-:Y:S05]  /*4f10*/  CALL.REL.NOINC `($__internal_3_$__cuda_sm70_shflsync_bfly_p) ;  /* 0x0000019000007944 */ /* 0x000fea0003c00000 */
[----:B01----:R-:W-:Y:S01]  /*4f20*/  FADD.FTZ R131, R131, R132 ;  /* 0x0000008483837221 */ /* 0x003fe20000010000 */
[----:B------:R-:W-:Y:S01]  /*4f30*/  MOV R21, 0xffffffff ;  /* 0xffffffff00157802 */ /* 0x000fe20000000f00 */
[----:B------:R-:W-:Y:S01]  /*4f40*/  IMAD.MOV.U32 R132, RZ, RZ, 0x2 ;  /* 0x00000002ff847424 */ /* 0x000fe200078e00ff */
[----:B------:R-:W-:Y:S01]  /*4f50*/  MOV R16, 0x4f80 ;  /* 0x00004f8000107802 */ /* 0x000fe20000000f00 */
[----:B------:R-:W-:-:S02]  /*4f60*/  IMAD.MOV.U32 R20, RZ, RZ, 0x1f ;  /* 0x0000001fff147424 */ /* 0x000fc400078e00ff */
        /* <DEDUP_REMOVED lines=8> */
[----:B------:R-:W-:Y:S01]  /*4ff0*/  HFMA2.MMA R132, -RZ, RZ, 0, 4.76837158203125e-07 ;  /* 0x00000008ff847435 */ /* 0x000fe200000001ff */
[----:B------:R-:W-:Y:S01]  /*5000*/  IMAD.MOV.U32 R20, RZ, RZ, 0x1f ;  /* 0x0000001fff147424 */ /* 0x000fe200078e00ff */
[----:B------:R-:W-:Y:S01]  /*5010*/  MOV R16, 0x5040 ;  /* 0x0000504000107802 */ /* 0x000fe20000000f00 */
[----:B------:R-:W-:-:S03]  /*5020*/  IMAD.MOV.U32 R21, RZ, RZ, -0x1 ;  /* 0xffffffffff157424 */ /* 0x000fc600078e00ff */
[----:B------:R-:W-:Y:S05]  /*5030*/  CALL.REL.NOINC `($__internal_3_$__cuda_sm70_shflsync_bfly_p) ;  /* 0x0000007000007944 */ /* 0x000fea0003c00000 */
[----:B01----:R-:W-:Y:S01]  /*5040*/  FADD.FTZ R131, R131, R132 ;  /* 0x0000008483837221 */ /* 0x003fe20000010000 */
[----:B------:R-:W-:Y:S01]  /*5050*/  MOV R20, 0x1f ;  /* 0x0000001f00147802 */ /* 0x000fe20000000f00 */
[----:B------:R-:W-:Y:S01]  /*5060*/  IMAD.MOV.U32 R132, RZ, RZ, 0x10 ;  /* 0x00000010ff847424 */ /* 0x000fe200078e00ff */
[----:B------:R-:W-:Y:S01]  /*5070*/  MOV R16, 0x50a0 ;  /* 0x000050a000107802 */ /* 0x000fe20000000f00 */
[----:B------:R-:W-:-:S02]  /*5080*/  IMAD.MOV.U32 R21, RZ, RZ, -0x1 ;  /* 0xffffffffff157424 */ /* 0x000fc400078e00ff */
[----:B------:R-:W-:Y:S05]  /*5090*/  CALL.REL.NOINC `($__internal_3_$__cuda_sm70_shflsync_bfly_p) ;  /* 0x0000001000007944 */ /* 0x000fea0003c00000 */
[----:B01----:R-:W-:Y:S05]  /*50a0*/  BRA `(.L_x_726) ;  /* 0xffffea8000007947 */ /* 0x003fea000383ffff */
        .weak           $__internal_3_$__cuda_sm70_shflsync_bfly_p
        .type           $__internal_3_$__cuda_sm70_shflsync_bfly_p,@function
        .size           $__internal_3_$__cuda_sm70_shflsync_bfly_p,(.L_x_32981 - $__internal_3_$__cuda_sm70_shflsync_bfly_p)
$__internal_3_$__cuda_sm70_shflsync_bfly_p:
[----:B------:R-:W-:Y:S01]  /*50b0*/  IMAD.MOV.U32 R17, RZ, RZ, 0x0 ;  /* 0x00000000ff117424 */ /* 0x000fe200078e00ff */
[----:B------:R-:W-:Y:S04]  /*50c0*/  WARPSYNC R21 ;  /* 0x0000001500007348 */ /* 0x000fe80003800000 */
[----:B------:R0:W1:Y:S01]  /*50d0*/  SHFL.BFLY PT, R132, R131, R132, R20 ;  /* 0x0c00008483847389 */ /* 0x00006200000e0014 */
[----:B------:R-:W-:Y:S05]  /*50e0*/  RET.REL.NODEC R16 `(_ZN10layer_norm31ln_parallel_residual_fwd_kernelINS_13Kernel_traitsI13__nv_bfloat16S2_S2_S2_fjLj1280ELj1ELj4ELj1ELj16ENS_18Kernel_traits_baseILj1280ES2_S2_S2_S2_fjLj128EEEEELb0ELb1ELb1EEEvNS_9FwdParamsE) ;  /* 0xffffaf1010007950 */ /* 0x000fea0003c3ffff */
.L_x_727:
        /* <DEDUP_REMOVED lines=9> */
.L_x_32981:


//--------------------- .text._ZN10layer_norm31ln_parallel_residual_fwd_kernelINS_13Kernel_traitsI13__nv_bfloat16S2_S2_S2_fjLj1280ELj1ELj4ELj1ELj16ENS_18Kernel_traits_baseILj1280ES2_S2_S2_S2_fjLj128EEEEELb1ELb0ELb0EEEvNS_9FwdParamsE --------------------------
	.section	.text._ZN10layer_norm31ln_parallel_residual_fwd_kernelINS_13Kernel_traitsI13__nv_bfloat16S2_S2_S2_fjLj1280ELj1ELj4ELj1ELj16ENS_18Kernel_traits_baseILj1280ES2_S2_S2_S2_fjLj128EEEEELb1ELb0ELb0EEEvNS_9FwdParamsE,"ax",@progbits
	.sectioninfo	@"SHI_REGISTERS=251"
	.align	128
        .global         _ZN10layer_norm31ln_parallel_residual_fwd_kernelINS_13Kernel_traitsI13__nv_bfloat16S2_S2_S2_fjLj1280ELj1ELj4ELj1ELj16ENS_18Kernel_traits_baseILj1280ES2_S2_S2_S2_fjLj128EEEEELb1ELb0ELb0EEEvNS_9FwdParamsE
        .type           _ZN10layer_norm31ln_parallel_residual_fwd_kernelINS_13Kernel_traitsI13__nv_bfloat16S2_S2_S2_fjLj1280ELj1ELj4ELj1ELj16ENS_18Kernel_traits_baseILj1280ES2_S2_S2_S2_fjLj128EEEEELb1ELb0ELb0EEEvNS_9FwdParamsE,@function
        .size           _ZN10layer_norm31ln_parallel_residual_fwd_kernelINS_13Kernel_traitsI13__nv_bfloat16S2_S2_S2_fjLj1280ELj1ELj4ELj1ELj16ENS_18Kernel_traits_baseILj1280ES2_S2_S2_S2_fjLj128EEEEELb1ELb0ELb0EEEvNS_9FwdParamsE,(.L_x_32982 - _ZN10layer_norm31ln_parallel_residual_fwd_kernelINS_13Kernel_traitsI13__nv_bfloat16S2_S2_S2_fjLj1280ELj1ELj4ELj1ELj16ENS_18Kernel_traits_baseILj1280ES2_S2_S2_S2_fjLj128EEEEELb1ELb0ELb0EEEvNS_9FwdParamsE)
        .other          _ZN10layer_norm31ln_parallel_residual_fwd_kernelINS_13Kernel_traitsI13__nv_bfloat16S2_S2_S2_fjLj1280ELj1ELj4ELj1ELj16ENS_18Kernel_traits_baseILj1280ES2_S2_S2_S2_fjLj128EEEEELb1ELb0ELb0EEEvNS_9FwdParamsE,@"STO_CUDA_ENTRY STV_DEFAULT"
_ZN10layer_norm31ln_parallel_residual_fwd_kernelINS_13Kernel_traitsI13__nv_bfloat16S2_S2_S2_fjLj1280ELj1ELj4ELj1ELj16ENS_18Kernel_traits_baseILj1280ES2_S2_S2_S2_fjLj128EEEEELb1ELb0ELb0EEEvNS_9FwdParamsE:
.text._ZN10layer_norm31ln_parallel_residual_fwd_kernelINS_13Kernel_traitsI13__nv_bfloat16S2_S2_S2_fjLj1280ELj1ELj4ELj1ELj16ENS_18Kernel_traits_baseILj1280ES2_S2_S2_S2_fjLj128EEEEELb1ELb0ELb0EEEvNS_9FwdParamsE:
[----:B------:R-:W-:Y:S02]  /*0000*/  IMAD.MOV.U32 R1, RZ, RZ, c[0x0][0x28] ;  /* 0x00000a00ff017624 */ /* 0x000fe400078e00ff */
[----:B------:R-:W-:Y:S02]  /*0010*/  ULDC.U8 UR4, c[0x0][0x244] ;  /* 0x0000910000047ab9 */ /* 0x000fe40000000000 */
[----:B------:R-:W-:Y:S01]  /*0020*/  ISETP.NE.AND P0, PT, RZ, UR4, PT ;  /* 0x00000004ff007c0c */ /* 0x000fe2000bf05270 */
[----:B------:R-:W-:Y:S02]  /*0030*/  ULDC.64 UR4, c[0x0][0x230] ;  /* 0x00008c0000047ab9 */ /* 0x000fe40000000a00 */
[----:B------:R-:W-:Y:S01]  /*0040*/  IMAD.U32 R2, RZ, RZ, UR4 ;  /* 0x00000004ff027e24 */ /* 0x000fe2000f8e00ff */
[----:B------:R-:W-:Y:S01]  /*0050*/  ULDC.64 UR6, c[0x0][0x118] ;  /* 0x0000460000067ab9 */ /* 0x000fe20000000a00 */
[----:B------:R-:W-:Y:S02]  /*0060*/  IMAD.U32 R3, RZ, RZ, UR5 ;  /* 0x00000005ff037e24 */ /* 0x000fe4000f8e00ff */
[----:B------:R-:W-:Y:S02]  /*0070*/  IMAD.MOV.U32 R182, RZ, RZ, c[0x0][0x238] ;  /* 0x00008e00ffb67624 */ /* 0x000fe400078e00ff */
[----:B------:R-:W-:-:S04]  /*0080*/  IMAD.MOV.U32 R183, RZ, RZ, c[0x0][0x23c] ;  /* 0x00008f00ffb77624 */ /* 0x000fc800078e00ff */
[----:B------:R-:W2:Y:S01]  /*0090*/  @P0 LDG.E.64 R2, [R2.64] ;  /* 0x0000000602020981 */ /* 0x000ea2000c1e1b00 */
[----:B------:R-:W-:Y:S02]  /*00a0*/  @P0 IMAD.MOV.U32 R8, RZ, RZ, R182 ;  /* 0x000000ffff080224 */ /* 0x000fe400078e00b6 */
[----:B------:R-:W-:-:S05]  /*00b0*/  @P0 IMAD.MOV.U32 R9, RZ, RZ, R183 ;  /* 0x000000ffff090224 */ /* 0x000fca00078e00b7 */
[----:B------:R-:W3:Y:S01]  /*00c0*/  @P0 LDG.E.64 R4, [R8.64] ;  /* 0x0000000608040981 */ /* 0x000ee2000c1e1b00 */
[----:B------:R-:W-:Y:S01]  /*00d0*/  LOP3.LUT R43, R43, 0xffffffdf, RZ, 0xc0, !PT ;  /* 0xffffffdf2b2b7812 */ /* 0x000fe200078ec0ff */
[----:B------:R-:W-:Y:S02]  /*00e0*/  BSSY B0, `(.L_x_728) ;  /* 0x0000063000007945 */ /* 0x000fe40003800000 */
[----:B------:R-:W0:Y:S04]  /*00f0*/  S2R R42, SR_TID.X ;  /* 0x00000000002a7919 */ /* 0x000e280000002100 */
[----:B------:R-:W1:Y:S01]  /*0100*/  S2R R13, SR_CTAID.X ;  /* 0x00000000000d7919 */ /* 0x000e620000002500 */
[----:B0-----:R-:W-:Y:S01]  /*0110*/  LOP3.LUT R52, R42, 0x1f, RZ, 0xc0, !PT ;  /* 0x0000001f2a347812 */ /* 0x001fe200078ec0ff */
[----:B-1----:R-:W-:-:S04]  /*0120*/  IMAD R47, R13, c[0x0][0x0], R42 ;  /* 0x000000000d2f7a24 */ /* 0x002fc800078e022a */
[----:B------:R-:W-:Y:S01]  /*0130*/  IMAD.WIDE.U32 R6, R47, -0x326172a9, RZ ;  /* 0xcd9e8d572f067825 */ /* 0x000fe200078e00ff */
[----:B--2---:R-:W0:Y:S08]  /*0140*/  @P0 R2UR UR4, R2 ;  /* 0x00000000020403c2 */ /* 0x004e3000000e0000 */
[----:B------:R1:W2:Y:S01]  /*0150*/  @P0 R2UR UR5, R3 ;  /* 0x00000000030503c2 */ /* 0x0002a200000e0000 */
[----:B---3--:R-:W-:-:S05]  /*0160*/  @P0 IADD3 R182, P1, R4, c[0x0][0x240], RZ ;  /* 0x0000900004b60a10 */ /* 0x008fca0007f3e0ff */
[----:B------:R-:W-:-:S05]  /*0170*/  @P0 IMAD.X R183, RZ, RZ, R5, P1 ;  /* 0x000000ffffb70224 */ /* 0x000fca00008e0605 */
[--C-:B------:R-:W-:Y:S02]  /*0180*/  SHF.R.U64 R46, R182, 0x2, R183.reuse ;  /* 0x00000002b62e7819 */ /* 0x100fe400000012b7 */
[----:B------:R-:W-:-:S03]  /*0190*/  SHF.R.U32.HI R45, RZ, 0x2, R183 ;  /* 0x00000002ff2d7819 */ /* 0x000fc600000116b7 */
[----:B------:R-:W-:Y:S01]  /*01a0*/  IMAD.WIDE.U32 R4, R46, -0x2daee0ad, RZ ;  /* 0xd2511f532e047825 */ /* 0x000fe200078e00ff */
[----:B0-----:R-:W-:Y:S01]  /*01b0*/  LOP3.LUT R0, R7, UR4, R45, 0x96, !PT ;  /* 0x0000000407007c12 */ /* 0x001fe2000f8e962d */
[----:B------:R-:W-:Y:S02]  /*01c0*/  UIADD3 UR9, UR4, -0x61c88647, URZ ;  /* 0x9e3779b904097890 */ /* 0x000fe4000fffe03f */
[----:B------:R-:W-:Y:S02]  /*01d0*/  UIADD3 UR11, UR4, 0x3c6ef372, URZ ;  /* 0x3c6ef372040b7890 */ /* 0x000fe4000fffe03f */
[----:B-1----:R-:W-:Y:S01]  /*01e0*/  IMAD.WIDE.U32 R2, R0, -0x2daee0ad, RZ ;  /* 0xd2511f5300027825 */ /* 0x002fe200078e00ff */
[----:B------:R-:W-:Y:S01]  /*01f0*/  UIADD3 UR13, UR4, -0x255992d5, URZ ;  /* 0xdaa66d2b040d7890 */ /* 0x000fe2000fffe03f */
[----:B--2---:R-:W-:Y:S01]  /*0200*/  LOP3.LUT R8, R5, UR5, RZ, 0x3c, !PT ;  /* 0x0000000505087c12 */ /* 0x004fe2000f8e3cff */
[----:B------:R-:W-:Y:S01]  /*0210*/  UIADD3 UR10, UR5, -0x4498517b, URZ ;  /* 0xbb67ae85050a7890 */ /* 0x000fe2000fffe03f */
[----:B------:R-:W-:Y:S01]  /*0220*/  IMAD.MOV.U32 R0, RZ, RZ, c[0x0][0x168] ;  /* 0x00005a00ff007624 */ /* 0x000fe200078e00ff */
[----:B------:R-:W-:-:S02]  /*0230*/  UIADD3 UR12, UR5, 0x76cf5d0a, URZ ;  /* 0x76cf5d0a050c7890 */ /* 0x000fc4000fffe03f */
[----:B------:R-:W-:Y:S01]  /*0240*/  IMAD.WIDE.U32 R8, R8, -0x326172a9, RZ ;  /* 0xcd9e8d5708087825 */ /* 0x000fe200078e00ff */
[----:B------:R-:W-:Y:S01]  /*0250*/  UIADD3 UR14, UR5, 0x32370b8f, URZ ;  /* 0x32370b8f050e7890 */ /* 0x000fe2000fffe03f */
[----:B------:R-:W-:Y:S01]  /*0260*/  LOP3.LUT R7, R3, UR10, R4, 0x96, !PT ;  /* 0x0000000a03077c12 */ /* 0x000fe2000f8e9604 */
[----:B------:R-:W-:Y:S01]  /*0270*/  UIADD3 UR15, UR4, 0x78dde6e4, URZ ;  /* 0x78dde6e4040f7890 */ /* 0x000fe2000fffe03f */
[----:B------:R-:W-:Y:S01]  /*0280*/  SHF.R.S32.HI R0, RZ, 0x1f, R0 ;  /* 0x0000001fff007819 */ /* 0x000fe20000011400 */
[----:B------:R-:W-:Y:S01]  /*0290*/  UIADD3 UR16, UR5, -0x126145ec, URZ ;  /* 0xed9eba1405107890 */ /* 0x000fe2000fffe03f */
[----:B------:R-:W-:Y:S01]  /*02a0*/  LOP3.LUT R4, R9, UR9, R6, 0x96, !PT ;  /* 0x0000000909047c12 */ /* 0x000fe2000f8e9606 */
[----:B------:R-:W-:Y:S01]  /*02b0*/  IMAD.WIDE.U32 R6, R7, -0x326172a9, RZ ;  /* 0xcd9e8d5707067825 */ /* 0x000fe200078e00ff */
[----:B------:R-:W-:Y:S01]  /*02c0*/  LEA.HI R0, R0, c[0x0][0x168], RZ, 0x3 ;  /* 0x00005a0000007a11 */ /* 0x000fe200078f18ff */
[----:B------:R-:W-:Y:S02]  /*02d0*/  UIADD3 UR18, UR5, -0x56f99767, URZ ;  /* 0xa906689905127890 */ /* 0x000fe4000fffe03f */
[----:B------:R-:W-:Y:S01]  /*02e0*/  IMAD.WIDE.U32 R4, R4, -0x2daee0ad, RZ ;  /* 0xd2511f5304047825 */ /* 0x000fe200078e00ff */
[----:B------:R-:W-:Y:S01]  /*02f0*/  LOP3.LUT R3, R7, UR11, R8, 0x96, !PT ;  /* 0x0000000b07037c12 */ /* 0x000fe2000f8e9608 */
[----:B------:R-:W-:-:S02]  /*0300*/  UIADD3 UR17, UR4, 0x1715609d, URZ ;  /* 0x1715609d04117890 */ /* 0x000fc4000fffe03f */
[----:B------:R-:W-:Y:S01]  /*0310*/  UIADD3 UR19, UR4, -0x4ab325aa, URZ ;  /* 0xb54cda5604137890 */ /* 0x000fe2000fffe03f */
[----:B------:R-:W-:Y:S01]  /*0320*/  LOP3.LUT R8, R5, UR12, R2, 0x96, !PT ;  /* 0x0000000c05087c12 */ /* 0x000fe2000f8e9602 */
[----:B------:R-:W-:Y:S01]  /*0330*/  IMAD.WIDE.U32 R2, R3, -0x2daee0ad, RZ ;  /* 0xd2511f5303027825 */ /* 0x000fe200078e00ff */
[----:B------:R-:W-:Y:S02]  /*0340*/  UIADD3 UR20, UR5, 0x646e171e, URZ ;  /* 0x646e171e05147890 */ /* 0x000fe4000fffe03f */
[----:B------:R-:W-:Y:S01]  /*0350*/  UIADD3 UR21, UR4, 0x5384540f, URZ ;  /* 0x5384540f04157890 */ /* 0x000fe2000fffe03f */
[----:B------:R-:W-:Y:S01]  /*0360*/  IMAD.WIDE.U32 R8, R8, -0x326172a9, RZ ;  /* 0xcd9e8d5708087825 */ /* 0x000fe200078e00ff */
[----:B------:R-:W-:Y:S01]  /*0370*/  LOP3.LUT R7, R3, UR14, R4, 0x96, !PT ;  /* 0x0000000e03077c12 */ /* 0x000fe2000f8e9604 */
[----:B------:R-:W-:Y:S02]  /*0380*/  UIADD3 UR22, UR5, 0x1fd5c5a3, URZ ;  /* 0x1fd5c5a305167890 */ /* 0x000fe4000fffe03f */
[----:B------:R-:W-:Y:S01]  /*0390*/  UIADD3 UR23, UR4, -0xe443238, URZ ;  /* 0xf1bbcdc804177890 */ /* 0x000fe2000fffe03f */
[----:B------:R-:W-:Y:S01]  /*03a0*/  LOP3.LUT R4, R9, UR13, R6, 0x96, !PT ;  /* 0x0000000d09047c12 */ /* 0x000fe2000f8e9606 */
[----:B------:R-:W-:Y:S01]  /*03b0*/  IMAD.WIDE.U32 R6, R7, -0x326172a9, RZ ;  /* 0xcd9e8d5707067825 */ /* 0x000fe200078e00ff */
[----:B------:R-:W-:-:S03]  /*03c0*/  UIADD3 UR24, UR5, -0x24c28bd8, URZ ;  /* 0xdb3d742805187890 */ /* 0x000fc6000fffe03f */
[----:B------:R-:W-:Y:S01]  /*03d0*/  IMAD.WIDE.U32 R4, R4, -0x2daee0ad, RZ ;  /* 0xd2511f5304047825 */ /* 0x000fe200078e00ff */
[----:B------:R-:W-:-:S04]  /*03e0*/  LOP3.LUT R3, R7, UR15, R8, 0x96, !PT ;  /* 0x0000000f07037c12 */ /* 0x000fc8000f8e9608 */
[----:B------:R-:W-:Y:S01]  /*03f0*/  LOP3.LUT R8, R5, UR16, R2, 0x96, !PT ;  /* 0x0000001005087c12 */ /* 0x000fe2000f8e9602 */
[----:B------:R-:W-:Y:S01]  /*0400*/  IMAD.WIDE.U32 R2, R3, -0x2daee0ad, RZ ;  /* 0xd2511f5303027825 */ /* 0x000fe200078e00ff */
[----:B------:R-:W-:-:S03]  /*0410*/  LOP3.LUT R5, R52, 0x1f, RZ, 0x3c, !PT ;  /* 0x0000001f34057812 */ /* 0x000fc600078e3cff */
[----:B------:R-:W-:Y:S01]  /*0420*/  IMAD.WIDE.U32 R8, R8, -0x326172a9, RZ ;  /* 0xcd9e8d5708087825 */ /* 0x000fe200078e00ff */
[----:B------:R-:W-:Y:S02]  /*0430*/  LEA.HI.SX32 R44, R0, R5, 0x1d ;  /* 0x00000005002c7211 */ /* 0x000fe400078feaff */
[----:B------:R-:W-:Y:S02]  /*0440*/  LOP3.LUT R172, R3, UR18, R4, 0x96, !PT ;  /* 0x0000001203ac7c12 */ /* 0x000fe4000f8e9604 */
[C---:B------:R-:W-:Y:S02]  /*0450*/  LOP3.LUT P2, RZ, R44.reuse, 0xffffffe0, RZ, 0xc0, !PT ;  /* 0xffffffe02cff7812 */ /* 0x040fe4000784c0ff */
[----:B------:R-:W-:Y:S01]  /*0460*/  ISETP.GE.U32.AND P5, PT, R44, 0x40, PT ;  /* 0x000000402c00780c */ /* 0x000fe20003fa6070 */
[----:B------:R-:W-:Y:S01]  /*0470*/  IMAD.WIDE.U32 R172, R172, -0x326172a9, RZ ;  /* 0xcd9e8d57acac7825 */ /* 0x000fe200078e00ff */
[----:B------:R-:W-:Y:S02]  /*0480*/  ISETP.GE.U32.AND P4, PT, R44, 0x60, PT ;  /* 0x000000602c00780c */ /* 0x000fe40003f86070 */
[----:B------:R-:W-:-:S02]  /*0490*/  LOP3.LUT R170, R9, UR17, R6, 0x96, !PT ;  /* 0x0000001109aa7c12 */ /* 0x000fc4000f8e9606 */
[----:B------:R-:W-:Y:S02]  /*04a0*/  ISETP.GE.U32.AND P3, PT, R44, 0x80, PT ;  /* 0x000000802c00780c */ /* 0x000fe40003f66070 */
[----:B------:R-:W-:Y:S01]  /*04b0*/  LOP3.LUT R184, R173, UR19, R8, 0x96, !PT ;  /* 0x00000013adb87c12 */ /* 0x000fe2000f8e9608 */
[----:B------:R-:W-:Y:S02]  /*04c0*/  IMAD.WIDE.U32 R170, R170, -0x2daee0ad, RZ ;  /* 0xd2511f53aaaa7825 */ /* 0x000fe400078e00ff */
[----:B------:R-:W-:Y:S02]  /*04d0*/  @P2 LOP3.LUT R43, R43, 0x20, RZ, 0xfc, !PT ;  /* 0x000000202b2b2812 */ /* 0x000fe400078efcff */
[----:B------:R-:W-:Y:S01]  /*04e0*/  IMAD.WIDE.U32 R184, R184, -0x2daee0ad, RZ ;  /* 0xd2511f53b8b87825 */ /* 0x000fe200078e00ff */
[----:B------:R-:W-:Y:S02]  /*04f0*/  LOP3.LUT R2, R171, UR20, R2, 0x96, !PT ;  /* 0x00000014ab027c12 */ /* 0x000fe4000f8e9602 */
[----:B------:R-:W-:-:S02]  /*0500*/  LOP3.LUT R43, R43, 0xfffffdff, RZ, 0xc0, !PT ;  /* 0xfffffdff2b2b7812 */ /* 0x000fc400078ec0ff */
[----:B------:R-:W-:Y:S01]  /*0510*/  LOP3.LUT R170, R185, UR22, R170, 0x96, !PT ;  /* 0x00000016b9aa7c12 */ /* 0x000fe2000f8e96aa */
[----:B------:R-:W-:Y:S01]  /*0520*/  IMAD.WIDE.U32 R2, R2, -0x326172a9, RZ ;  /* 0xcd9e8d5702027825 */ /* 0x000fe200078e00ff */
[----:B------:R-:W-:-:S04]  /*0530*/  @P5 LOP3.LUT R43, R43, 0x200, RZ, 0xfc, !PT ;  /* 0x000002002b2b5812 */ /* 0x000fc800078efcff */
[----:B------:R-:W-:Y:S02]  /*0540*/  LOP3.LUT R43, R43, 0xfffffeff, RZ, 0xc0, !PT ;  /* 0xfffffeff2b2b7812 */ /* 0x000fe400078ec0ff */
[----:B------:R-:W-:Y:S02]  /*0550*/  LOP3.LUT R172, R3, UR21, R172, 0x96, !PT ;  /* 0x0000001503ac7c12 */ /* 0x000fe4000f8e96ac */
[----:B------:R-:W-:-:S04]  /*0560*/  @P4 LOP3.LUT R43, R43, 0x100, RZ, 0xfc, !PT ;  /* 0x000001002b2b4812 */ /* 0x000fc800078efcff */
[----:B------:R-:W-:-:S04]  /*0570*/  LOP3.LUT R43, R43, 0xffffff7f, RZ, 0xc0, !PT ;  /* 0xffffff7f2b2b7812 */ /* 0x000fc800078ec0ff */
[----:B------:R-:W-:Y:S01]  /*0580*/  @P3 LOP3.LUT R43, R43, 0x80, RZ, 0xfc, !PT ;  /* 0x000000802b2b3812 */ /* 0x000fe200078efcff */
[----:B------:R-:W-:Y:S05]  /*0590*/  @!P2 BRA `(.L_x_729) ;  /* 0x000001700000a947 */ /* 0x000fea0003800000 */
[----:B------:R-:W-:Y:S01]  /*05a0*/  ISETP.NE.U32.AND P0, PT, RZ, c[0x0][0x218], PT ;  /* 0x00008600ff007a0c */ /* 0x000fe20003f05070 */
        /* <DEDUP_REMOVED lines=22> */
.L_x_729:
[----:B------:R-:W-:Y:S05]  /*0710*/  BSYNC B0 ;  /* 0x0000000000007941 */ /* 0x000fea0003800000 */
.L_x_728:
        /* <DEDUP_REMOVED lines=25> */
.L_x_731:
[----:B------:R-:W-:Y:S05]  /*08b0*/  BSYNC B0 ;  /* 0x0000000000007941 */ /* 0x000fea0003800000 */
.L_x_730:
        /* <DEDUP_REMOVED lines=25> */
.L_x_733:
[----:B------:R-:W-:Y:S05]  /*0a50*/  BSYNC B0 ;  /* 0x0000000000007941 */ /* 0x000fea0003800000 */
.L_x_732:
        /* <DEDUP_REMOVED lines=25> */
.L_x_735:
[----:B------:R-:W-:Y:S05]  /*0bf0*/  BSYNC B0 ;  /* 0x0000000000007941 */ /* 0x000fea0003800000 */
.L_x_734:
[----:B------:R-:W-:Y:S01]  /*0c00*/  ISETP.GE.U32.AND P0, PT, R44, 0xa0, PT ;  /* 0x000000a02c00780c */ /* 0x000fe20003f06070 */
[----:B------:R-:W-:Y:S01]  /*0c10*/  UIADD3 UR25, UR4, -0x700cb87f, URZ ;  /* 0x8ff3478104197890 */ /* 0x000fe2000fffe03f */
[----:B------:R-:W-:Y:S01]  /*0c20*/  SHF.R.U32.HI R42, RZ, 0x5, R42 ;  /* 0x00000005ff2a7819 */ /* 0x000fe2000001162a */
[----:B------:R-:W-:Y:S01]  /*0c30*/  UIADD3 UR26, UR5, -0x695add53, URZ ;  /* 0x96a522ad051a7890 */ /* 0x000fe2000fffe03f */
[----:B------:R-:W-:Y:S01]  /*0c40*/  LOP3.LUT R43, R43, 0xffffffbf, RZ, 0xc0, !PT ;  /* 0xffffffbf2b2b7812 */ /* 0x000fe200078ec0ff */
[----:B------:R-:W-:Y:S01]  /*0c50*/  BSSY B0, `(.L_x_736) ;  /* 0x000001c000007945 */ /* 0x000fe20003800000 */
[----:B------:R-:W-:-:S04]  /*0c60*/  IMAD.HI.U32 R23, R170, -0x326172a9, RZ ;  /* 0xcd9e8d57aa177827 */ /* 0x000fc800078e00ff */
[----:B------:R-:W-:Y:S02]  /*0c70*/  IMAD R42, R13, 0x4, R42 ;  /* 0x000000040d2a7824 */ /* 0x000fe400078e022a */
[----:B------:R-:W-:Y:S01]  /*0c80*/  IMAD.HI.U32 R21, R172, -0x2daee0ad, RZ ;  /* 0xd2511f53ac157827 */ /* 0x000fe200078e00ff */
        /* <DEDUP_REMOVED lines=24> */
.L_x_737:
[----:B0-----:R-:W-:Y:S05]  /*0e10*/  BSYNC B0 ;  /* 0x0000000000007941 */ /* 0x001fea0003800000 */
.L_x_736:
[----:B------:R-:W-:Y:S02]  /*0e20*/  ISETP.GE.AND P0, PT, R42, c[0x0][0x164], PT ;  /* 0x000059002a007a0c */ /* 0x000fe40003f06270 */
[----:B------:R-:W-:Y:S02]  /*0e30*/  LOP3.LUT R178, R23, UR23, R2, 0x96, !PT ;  /* 0x0000001717b27c12 */ /* 0x000fe4000f8e9602 */
[----:B------:R-:W-:-:S09]  /*0e40*/  LOP3.LUT R184, R21, UR24, R184, 0x96, !PT ;  /* 0x0000001815b87c12 */ /* 0x000fd2000f8e96b8 */
[----:B------:R-:W-:Y:S05]  /*0e50*/  @P0 EXIT ;  /* 0x000000000000094d */ /* 0x000fea0003800000 */
[--C-:B-----5:R-:W-:Y:S01]  /*0e60*/  PRMT R40, RZ, 0x5410, R32.reuse ;  /* 0x00005410ff287816 */ /* 0x120fe20000000020 */
[----:B------:R-:W-:Y:S01]  /*0e70*/  IMAD.WIDE.U32 R178, R178, -0x2daee0ad, RZ ;  /* 0xd2511f53b2b27825 */ /* 0x000fe200078e00ff */
[----:B------:R-:W-:Y:S01]  /*0e80*/  PRMT R41, RZ, 0x7610, R32 ;  /* 0x00007610ff297816 */ /* 0x000fe20000000020 */
[----:B------:R-:W-:Y:S01]  /*0e90*/  BSSY B0, `(.L_x_738) ;  /* 0x0001f53000007945 */ /* 0x000fe20003800000 */
[--C-:B------:R-:W-:Y:S01]  /*0ea0*/  PRMT R38, RZ, 0x5410, R33.reuse ;  /* 0x00005410ff267816 */ /* 0x100fe20000000021 */
[C---:B------:R-:W-:Y:S01]  /*0eb0*/  IMAD.HI.U32 R174, R184.reuse, -0x326172a9, RZ ;  /* 0xcd9e8d57b8ae7827 */ /* 0x040fe200078e00ff */
[----:B------:R-:W-:Y:S01]  /*0ec0*/  PRMT R39, RZ, 0x7610, R33 ;  /* 0x00007610ff277816 */ /* 0x000fe20000000021 */
[----:B------:R-:W-:Y:S01]  /*0ed0*/  ULDC.U8 UR8, c[0x0][0x1f0] ;  /* 0x00007c0000087ab9 */ /* 0x000fe20000000000 */
[--C-:B------:R-:W-:Y:S01]  /*0ee0*/  PRMT R33, RZ, 0x5410, R8.reuse ;  /* 0x00005410ff217816 */ /* 0x100fe20000000008 */
[----:B------:R-:W-:Y:S01]  /*0ef0*/  IMAD R184, R184, -0x326172a9, RZ ;  /* 0xcd9e8d57b8b87824 */ /* 0x000fe200078e02ff */
[----:B------:R-:W-:Y:S01]  /*0f00*/  PRMT R32, RZ, 0x7610, R8 ;  /* 0x00007610ff207816 */ /* 0x000fe20000000008 */
[----:B------:R-:W-:Y:S01]  /*0f10*/  IMAD.MOV.U32 R181, RZ, RZ, RZ ;  /* 0x000000ffffb57224 */ /* 0x000fe200078e00ff */
        /* <DEDUP_REMOVED lines=15> */
[----:B------:R-:W-:Y:S01]  /*1010*/  PRMT R171, RZ, 0x7610, R49 ;  /* 0x00007610ffab7816 */ /* 0x000fe20000000031 */
[----:B------:R-:W-:Y:S01]  /*1020*/  IMAD R49, R172, -0x2daee0ad, RZ ;  /* 0xd2511f53ac317824 */ /* 0x000fe200078e02ff */
        /* <DEDUP_REMOVED lines=98> */
[----:B------:R-:W-:Y:S02]  /*1650*/  LOP3.LUT R176, R179, UR26, R49, 0x96, !PT ;  /* 0x0000001ab3b07c12 */ /* 0x000fe4000f8e9631 */
        /* <DEDUP_REMOVED lines=33> */
[----:B------:R-:W-:Y:S02]  /*1870*/  LOP3.LUT R174, R174, UR25, R53, 0x96, !PT ;  /* 0x00000019aeae7c12 */ /* 0x000fe4000f8e9635 */
[--C-:B------:R-:W-:Y:S02]  /*1880*/  PRMT R177, RZ, 0x5410, R56.reuse ;  /* 0x00005410ffb17816 */ /* 0x100fe40000000038 */
[----:B------:R-:W-:Y:S02]  /*1890*/  PRMT R180, RZ, 0x7610, R56 ;  /* 0x00007610ffb47816 */ /* 0x000fe40000000038 */
[----:B------:R-:W-:-:S02]  /*18a0*/  LOP3.LUT R182, R182, 0x3, RZ, 0xc0, !PT ;  /* 0x00000003b6b67812 */ /* 0x000fc400078ec0ff */
[--C-:B------:R-:W-:Y:S02]  /*18b0*/  PRMT R179, RZ, 0x5410, R57.reuse ;  /* 0x00005410ffb37816 */ /* 0x100fe40000000039 */
[----:B------:R-:W-:Y:S02]  /*18c0*/  PRMT R186, RZ, 0x7610, R57 ;  /* 0x00007610ffba7816 */ /* 0x000fe40000000039 */
[--C-:B------:R-:W-:Y:S02]  /*18d0*/  PRMT R183, RZ, 0x5410, R58.reuse ;  /* 0x00005410ffb77816 */ /* 0x100fe4000000003a */
[----:B------:R-:W-:Y:S02]  /*18e0*/  PRMT R188, RZ, 0x7610, R58 ;  /* 0x00007610ffbc7816 */ /* 0x000fe4000000003a */
[--C-:B------:R-:W-:Y:S02]  /*18f0*/  PRMT R185, RZ, 0x5410, R59.reuse ;  /* 0x00005410ffb97816 */ /* 0x100fe4000000003b */
[----:B------:R-:W-:-:S02]  /*1900*/  PRMT R190, RZ, 0x7610, R59 ;  /* 0x00007610ffbe7816 */ /* 0x000fc4000000003b */
.L_x_1406:
[----:B------:R-:W0:Y:S01]  /*1910*/  S2R R60, SR_TID.X ;  /* 0x00000000003c7919 */ /* 0x000e220000002100 */
[----:B------:R-:W-:Y:S01]  /*1920*/  IMAD R56, R42, c[0x0][0x168], RZ ;  /* 0x00005a002a387a24 */ /* 0x000fe200078e02ff */
[----:B------:R-:W-:Y:S01]  /*1930*/  LOP3.LUT P0, RZ, R43, 0x20, RZ, 0xc0, !PT ;  /* 0x000000202bff7812 */ /* 0x000fe2000780c0ff */
[----:B------:R-:W-:Y:S03]  /*1940*/  BSSY B1, `(.L_x_739) ;  /* 0x00005d0000017945 */ /* 0x000fe60003800000 */
[----:B------:R-:W-:-:S04]  /*1950*/  SHF.R.S32.HI R57, RZ, 0x1f, R56 ;  /* 0x0000001fff397819 */ /* 0x000fc80000011438 */
[----:B------:R-:W-:Y:S02]  /*1960*/  LEA.HI R57, R57, R56, RZ, 0x3 ;  /* 0x0000003839397211 */ /* 0x000fe400078f18ff */
[----:B0-----:R-:W-:-:S04]  /*1970*/  LOP3.LUT R60, R60, 0x1f, RZ, 0xc0, !PT ;  /* 0x0000001f3c3c7812 */ /* 0x001fc800078ec0ff */
[----:B------:R-:W-:-:S05]  /*1980*/  LEA.HI.SX32 R202, R57, R60, 0x1d ;  /* 0x0000003c39ca7211 */ /* 0x000fca00078feaff */
[----:B------:R-:W-:Y:S01]  /*1990*/  IMAD.MOV.U32 R61, RZ, RZ, R202 ;  /* 0x000000ffff3d7224 */ /* 0x000fe200078e00ca */
[----:B------:R-:W-:Y:S05]  /*19a0*/  @!P0 BRA `(.L_x_740) ;  /* 0x00005c9000008947 */ /* 0x000fea0003800000 */
[----:B------:R-:W-:Y:S01]  /*19b0*/  ISETP.NE.U32.AND P0, PT, RZ, c[0x0][0x178], PT ;  /* 0x00005e00ff007a0c */ /* 0x000fe20003f05070 */
[----:B------:R-:W-:Y:S01]  /*19c0*/  IMAD.MOV.U32 R57, RZ, RZ, 0x10 ;  /* 0x00000010ff397424 */ /* 0x000fe200078e00ff */
[----:B------:R-:W-:Y:S02]  /*19d0*/  LOP3.LUT R43, R43, 0xffffffef, RZ, 0xc0, !PT ;  /* 0xffffffef2b2b7812 */ /* 0x000fe400078ec0ff */
[----:B------:R-:W-:Y:S01]  /*19e0*/  ISETP.NE.AND.EX P2, PT, RZ, c[0x0][0x17c], PT, P0 ;  /* 0x00005f00ff007a0c */ /* 0x000fe20003f45300 */
[----:B------:R-:W-:-:S06]  /*19f0*/  IMAD.WIDE.U32 R56, R202, R57, c[0x0][0x170] ;  /* 0x00005c00ca387625 */ /* 0x000fcc00078e0039 */
[----:B------:R-:W5:Y:S06]  /*1a00*/  LDG.E.128 R56, [R56.64] ;  /* 0x0000000638387981 */ /* 0x000f6c000c1e1d00 */
[C---:B------:R-:W-:Y:S01]  /*1a10*/  @P2 LEA R234, P0, R202.reuse, c[0x0][0x178], 0x4 ;  /* 0x00005e00caea2a11 */ /* 0x040fe200078020ff */
[----:B------:R-:W-:Y:S01]  /*1a20*/  BSSY B2, `(.L_x_741) ;  /* 0x0000015000027945 */ /* 0x000fe20003800000 */
[----:B------:R-:W-:Y:S02]  /*1a30*/  @P2 LOP3.LUT R43, R43, 0x10, RZ, 0xfc, !PT ;  /* 0x000000102b2b2812 */ /* 0x000fe400078efcff */
[----:B------:R-:W-:-:S02]  /*1a40*/  @P2 LEA.HI.X R235, R202, c[0x0][0x17c], RZ, 0x4, P0 ;  /* 0x00005f00caeb2a11 */ /* 0x000fc400000f24ff */
[----:B------:R-:W-:-:S03]  /*1a50*/  ISETP.NE.U32.AND P0, PT, RZ, c[0x0][0x180], PT ;  /* 0x00006000ff007a0c */ /* 0x000fc60003f05070 */
[----:B------:R0:W5:Y:S01]  /*1a60*/  @P2 LDG.E.128 R52, [R234.64] ;  /* 0x00000006ea342981 */ /* 0x000162000c1e1d00 */
[----:B------:R-:W-:-:S13]  /*1a70*/  ISETP.NE.AND.EX P0, PT, RZ, c[0x0][0x184], PT, P0 ;  /* 0x00006100ff007a0c */ /* 0x000fda0003f05300 */
[----:B------:R-:W-:-:S04]  /*1a80*/  @P0 LEA R62, P1, R202, c[0x0][0x180], 0x4 ;  /* 0x00006000ca3e0a11 */ /* 0x000fc800078220ff */
[----:B------:R-:W-:-:S05]  /*1a90*/  @P0 LEA.HI.X R63, R202, c[0x0][0x184], RZ, 0x4, P1 ;  /* 0x00006100ca3f0a11 */ /* 0x000fca00008f24ff */
[----:B------:R0:W5:Y:S01]  /*1aa0*/  @P0 LDG.E.128 R48, [R62.64] ;  /* 0x000000063e300981 */ /* 0x000162000c1e1d00 */
[C---:B------:R-:W-:Y:S02]  /*1ab0*/  ISETP.NE.AND P1, PT, R182.reuse, 0x1, PT ;  /* 0x00000001b600780c */ /* 0x040fe40003f25270 */
[----:B------:R-:W-:-:S11]  /*1ac0*/  IADD3 R204, R182, 0x1, RZ ;  /* 0x00000001b6cc7810 */ /* 0x000fd60007ffe0ff */
[----:B------:R-:W-:Y:S05]  /*1ad0*/  @!P1 BRA `(.L_x_742) ;  /* 0x0000008000009947 */ /* 0x000fea0003800000 */
[----:B0-----:R-:W-:Y:S01]  /*1ae0*/  ISETP.NE.AND P1, PT, R182, 0x2, PT ;  /* 0x00000002b600780c */ /* 0x001fe20003f25270 */
[----:B------:R-:W-:-:S12]  /*1af0*/  IMAD.MOV.U32 R203, RZ, RZ, R176 ;  /* 0x000000ffffcb7224 */ /* 0x000fd800078e00b0 */
[----:B------:R-:W-:Y:S05]  /*1b00*/  @!P1 BRA `(.L_x_743) ;  /* 0x0000006000009947 */ /* 0x000fea0003800000 */
[----:B------:R-:W-:Y:S01]  /*1b10*/  ISETP.NE.AND P1, PT, R182, 0x3, PT ;  /* 0x00000003b600780c */ /* 0x000fe20003f25270 */
[----:B------:R-:W-:-:S12]  /*1b20*/  IMAD.MOV.U32 R203, RZ, RZ, R174 ;  /* 0x000000ffffcb7224 */ /* 0x000fd800078e00ae */
[----:B------:R-:W-:Y:S05]  /*1b30*/  @P1 BRA `(.L_x_743) ;  /* 0x0000003000001947 */ /* 0x000fea0003800000 */
[----:B------:R-:W-:Y:S01]  /*1b40*/  IMAD.MOV.U32 R203, RZ, RZ, R178 ;  /* 0x000000ffffcb7224 */ /* 0x000fe200078e00b2 */
[----:B------:R-:W-:Y:S05]  /*1b50*/  BRA `(.L_x_743) ;  /* 0x0000001000007947 */ /* 0x000fea0003800000 */
.L_x_742:
[----:B0-----:R-:W-:Y:S02]  /*1b60*/  IMAD.MOV.U32 R203, RZ, RZ, R184 ;  /* 0x000000ffffcb7224 */ /* 0x001fe400078e00b8 */
.L_x_743:
[----:B------:R-:W-:Y:S05]  /*1b70*/  BSYNC B2 ;  /* 0x0000000000027941 */ /* 0x000fea0003800000 */
.L_x_741:
[----:B------:R-:W-:Y:S01]  /*1b80*/  ISETP.NE.AND P1, PT, R204, 0x4, PT ;  /* 0x00000004cc00780c */ /* 0x000fe20003f25270 */
[----:B------:R-:W-:-:S12]  /*1b90*/  BSSY B2, `(.L_x_744) ;  /* 0x000003c000027945 */ /* 0x000fd80003800000 */
[----:B------:R-:W-:Y:S05]  /*1ba0*/  @P1 BRA `(.L_x_745) ;  /* 0x000003a000001947 */ /* 0x000fea0003800000 */
[----:B------:R-:W-:Y:S01]  /*1bb0*/  IADD3 R46, R46, 0x1, RZ ;  /* 0x000000012e2e7810 */ /* 0x000fe20007ffe0ff */
[----:B------:R-:W-:Y:S03]  /*1bc0*/  BSSY B3, `(.L_x_746) ;  /* 0x000000c000037945 */ /* 0x000fe60003800000 */
[C---:B------:R-:W-:Y:S01]  /*1bd0*/  ISETP.NE.AND P1, PT, R46.reuse, RZ, PT ;  /* 0x000000ff2e00720c */ /* 0x040fe20003f25270 */
[----:B------:R-:W-:-:S12]  /*1be0*/  IMAD.HI.U32 R174, R46, -0x2daee0ad, RZ ;  /* 0xd2511f532eae7827 */ /* 0x000fd800078e00ff */
[----:B------:R-:W-:Y:S05]  /*1bf0*/  @P1 BRA `(.L_x_747) ;  /* 0x0000008000001947 */ /* 0x000fea0003800000 */
[----:B------:R-:W-:-:S04]  /*1c00*/  IADD3 R45, R45, 0x1, RZ ;  /* 0x000000012d2d7810 */ /* 0x000fc80007ffe0ff */
[----:B------:R-:W-:-:S13]  /*1c10*/  ISETP.NE.AND P1, PT, R45, RZ, PT ;  /* 0x000000ff2d00720c */ /* 0x000fda0003f25270 */
[----:B------:R-:W-:Y:S01]  /*1c20*/  @!P1 IADD3 R47, R47, 0x1, RZ ;  /* 0x000000012f2f9810 */ /* 0x000fe20007ffe0ff */
[----:B------:R-:W-:Y:S01]  /*1c30*/  @!P1 IMAD.MOV.U32 R45, RZ, RZ, RZ ;  /* 0x000000ffff2d9224 */ /* 0x000fe200078e00ff */
[----:B------:R-:W-:Y:S02]  /*1c40*/  @!P1 IADD3 R61, R181, 0x1, RZ ;  /* 0x00000001b53d9810 */ /* 0x000fe40007ffe0ff */
[----:B------:R-:W-:-:S13]  /*1c50*/  ISETP.NE.AND P2, PT, R47, RZ, !P1 ;  /* 0x000000ff2f00720c */ /* 0x000fda0004f45270 */
[----:B------:R-:W-:-:S04]  /*1c60*/  @P2 IMAD.MOV R61, RZ, RZ, R181 ;  /* 0x000000ffff3d2224 */ /* 0x000fc800078e02b5 */
[----:B------:R-:W-:Y:S02]  /*1c70*/  @!P1 IMAD.MOV.U32 R181, RZ, RZ, R61 ;  /* 0x000000ffffb59224 */ /* 0x000fe400078e003d */
.L_x_747:
[----:B------:R-:W-:Y:S05]  /*1c80*/  BSYNC B3 ;  /* 0x0000000000037941 */ /* 0x000fea0003800000 */
.L_x_746:
[----:B------:R-:W-:Y:S01]  /*1c90*/  IMAD.HI.U32 R62, R47, -0x326172a9, RZ ;  /* 0xcd9e8d572f3e7827 */ /* 0x000fe200078e00ff */
[----:B------:R-:W-:-:S03]  /*1ca0*/  LOP3.LUT R63, R174, UR5, R181, 0x96, !PT ;  /* 0x00000005ae3f7c12 */ /* 0x000fc6000f8e96b5 */
[----:B------:R-:W-:Y:S01]  /*1cb0*/  IMAD R61, R47, -0x326172a9, RZ ;  /* 0xcd9e8d572f3d7824 */ /* 0x000fe200078e02ff */
[----:B------:R-:W-:Y:S01]  /*1cc0*/  LOP3.LUT R242, R62, UR4, R45, 0x96, !PT ;  /* 0x000000043ef27c12 */ /* 0x000fe2000f8e962d */
[----:B------:R-:W-:-:S04]  /*1cd0*/  IMAD.WIDE.U32 R62, R63, -0x326172a9, RZ ;  /* 0xcd9e8d573f3e7825 */ /* 0x000fc800078e00ff */
[----:B------:R-:W-:Y:S01]  /*1ce0*/  IMAD R187, R46, -0x2daee0ad, RZ ;  /* 0xd2511f532ebb7824 */ /* 0x000fe200078e02ff */
[----:B------:R-:W-:Y:S01]  /*1cf0*/  LOP3.LUT R61, R63, UR9, R61, 0x96, !PT ;  /* 0x000000093f3d7c12 */ /* 0x000fe2000f8e963d */
[----:B------:R-:W-:-:S04]  /*1d00*/  IMAD.WIDE.U32 R242, R242, -0x2daee0ad, RZ ;  /* 0xd2511f53f2f27825 */ /* 0x000fc800078e00ff */
[----:B------:R-:W-:Y:S01]  /*1d10*/  IMAD.WIDE.U32 R244, R61, -0x2daee0ad, RZ ;  /* 0xd2511f533df47825 */ /* 0x000fe200078e00ff */
[----:B------:R-:W-:-:S03]  /*1d20*/  LOP3.LUT R187, R243, UR10, R187, 0x96, !PT ;  /* 0x0000000af3bb7c12 */ /* 0x000fc6000f8e96bb */
[----:B------:R-:W-:Y:S01]  /*1d30*/  IMAD.MOV.U32 R204, RZ, RZ, RZ ;  /* 0x000000ffffcc7224 */ /* 0x000fe200078e00ff */
[----:B------:R-:W-:Y:S01]  /*1d40*/  LOP3.LUT R63, R245, UR12, R242, 0x96, !PT ;  /* 0x0000000cf53f7c12 */ /* 0x000fe2000f8e96f2 */
[----:B------:R-:W-:-:S05]  /*1d50*/  IMAD.WIDE.U32 R234, R187, -0x326172a9, RZ ;  /* 0xcd9e8d57bbea7825 */ /* 0x000fca00078e00ff */
[----:B------:R-:W-:Y:S01]  /*1d60*/  LOP3.LUT R242, R235, UR11, R62, 0x96, !PT ;  /* 0x0000000bebf27c12 */ /* 0x000fe2000f8e963e */
[----:B------:R-:W-:-:S04]  /*1d70*/  IMAD.WIDE.U32 R62, R63, -0x326172a9, RZ ;  /* 0xcd9e8d573f3e7825 */ /* 0x000fc800078e00ff */
[----:B------:R-:W-:Y:S01]  /*1d80*/  IMAD.WIDE.U32 R242, R242, -0x2daee0ad, RZ ;  /* 0xd2511f53f2f27825 */ /* 0x000fe200078e00ff */
[----:B------:R-:W-:-:S04]  /*1d90*/  LOP3.LUT R245, R63, UR13, R234, 0x96, !PT ;  /* 0x0000000d3ff57c12 */ /* 0x000fc8000f8e96ea */
        /* <DEDUP_REMOVED lines=23> */
[----:B------:R-:W-:-:S03]  /*1f10*/  LOP3.LUT R174, R243, UR25, R244, 0x96, !PT ;  /* 0x00000019f3ae7c12 */ /* 0x000fc6000f8e96f4 */
[----:B------:R-:W-:Y:S01]  /*1f20*/  IMAD.MOV.U32 R184, RZ, RZ, R242 ;  /* 0x000000ffffb87224 */ /* 0x000fe200078e00f2 */
[----:B------:R-:W-:Y:S01]  /*1f30*/  LOP3.LUT R176, R63, UR26, R234, 0x96, !PT ;  /* 0x0000001a3fb07c12 */ /* 0x000fe2000f8e96ea */
[----:B------:R-:W-:Y:S02]  /*1f40*/  IMAD.MOV.U32 R178, RZ, RZ, R62 ;  /* 0x000000ffffb27224 */ /* 0x000fe400078e003e */
.L_x_745:
[----:B------:R-:W-:Y:S05]  /*1f50*/  BSYNC B2 ;  /* 0x0000000000027941 */ /* 0x000fea0003800000 */
.L_x_744:
[----:B------:R-:W0:Y:S01]  /*1f60*/  I2F.U32 R62, R203 ;  /* 0x000000cb003e7306 */ /* 0x000e220000201000 */
[----:B------:R-:W-:Y:S01]  /*1f70*/  IMAD.MOV.U32 R61, RZ, RZ, 0x2f800000 ;  /* 0x2f800000ff3d7424 */ /* 0x000fe200078e00ff */
[----:B------:R-:W-:Y:S02]  /*1f80*/  ISETP.NE.U32.AND P1, PT, RZ, c[0x0][0x178], PT ;  /* 0x00005e00ff007a0c */ /* 0x000fe40003f25070 */
[----:B-----5:R-:W-:Y:S02]  /*1f90*/  PRMT R63, RZ, 0x5410, R56 ;  /* 0x00005410ff3f7816 */ /* 0x020fe40000000038 */
[----:B------:R-:W-:Y:S02]  /*1fa0*/  ISETP.NE.AND.EX P1, PT, RZ, c[0x0][0x17c], PT, P1 ;  /* 0x00005f00ff007a0c */ /* 0x000fe40003f25310 */
[----:B------:R-:W-:Y:S01]  /*1fb0*/  LOP3.LUT R43, R43, 0xfffffff7, RZ, 0xc0, !PT ;  /* 0xfffffff72b2b7812 */ /* 0x000fe200078ec0ff */
[----:B------:R-:W-:-:S02]  /*1fc0*/  FMUL.FTZ R63, R63, c[0x0][0x1e8] ;  /* 0x00007a003f3f7a20 */ /* 0x000fc40000410000 */
[----:B0-----:R-:W-:-:S05]  /*1fd0*/  FFMA.FTZ R62, R62, R61, 1.1641532182693481445e-10 ;  /* 0x2f0000003e3e7423 */ /* 0x001fca000001003d */
[----:B------:R-:W-:-:S04]  /*1fe0*/  FSETP.GTU.FTZ.AND P2, PT, R62, c[0x0][0x1e4], PT ;  /* 0x000079003e007a0b */ /* 0x000fc80003f5c000 */
[----:B------:R-:W-:-:S09]  /*1ff0*/  FSEL R187, R63, RZ, !P2 ;  /* 0x000000ff3fbb7208 */ /* 0x000fd20005000000 */
[----:B------:R-:W-:Y:S01]  /*2000*/  @P2 LOP3.LUT R43, R43, 0x8, RZ, 0xfc, !PT ;  /* 0x000000082b2b2812 */ /* 0x000fe200078efcff */
[----:B------:R-:W-:Y:S05]  /*2010*/  @P1 BRA `(.L_x_748) ;  /* 0x0000006000001947 */ /* 0x000fea0003800000 */
[----:B------:R-:W-:Y:S01]  /*2020*/  IMAD.MOV.U32 R62, RZ, RZ, R204 ;  /* 0x000000ffff3e7224 */ /* 0x000fe200078e00cc */
[----:B------:R-:W-:Y:S05]  /*2030*/  @!P0 BRA `(.L_x_749) ;  /* 0x000005a000008947 */ /* 0x000fea0003800000 */
[----:B------:R-:W-:Y:S01]  /*2040*/  PRMT R182, RZ, 0x5410, R48 ;  /* 0x00005410ffb67816 */ /* 0x000fe20000000030 */
[----:B------:R-:W-:-:S04]  /*2050*/  IMAD.MOV.U32 R62, RZ, RZ, R204 ;  /* 0x000000ffff3e7224 */ /* 0x000fc800078e00cc */
[----:B------:R-:W-:Y:S01]  /*2060*/  FADD.FTZ R187, R182, R187 ;  /* 0x000000bbb6bb7221 */ /* 0x000fe20000010000 */
[----:B------:R-:W-:Y:S05]  /*2070*/  BRA `(.L_x_749) ;  /* 0x0000056000007947 */ /* 0x000fea0003800000 */
.L_x_748:
[C---:B------:R-:W-:Y:S01]  /*2080*/  ISETP.NE.AND P2, PT, R204.reuse, 0x1, PT ;  /* 0x00000001cc00780c */ /* 0x040fe20003f45270 */
[----:B------:R-:W-:Y:S01]  /*2090*/  BSSY B2, `(.L_x_750) ;  /* 0x000000c000027945 */ /* 0x000fe20003800000 */
[----:B------:R-:W-:-:S11]  /*20a0*/  IADD3 R62, R204, 0x1, RZ ;  /* 0x00000001cc3e7810 */ /* 0x000fd60007ffe0ff */
[----:B------:R-:W-:Y:S05]  /*20b0*/  @!P2 BRA `(.L_x_751) ;  /* 0x000000800000a947 */ /* 0x000fea0003800000 */
[----:B------:R-:W-:Y:S01]  /*20c0*/  ISETP.NE.AND P2, PT, R204, 0x2, PT ;  /* 0x00000002cc00780c */ /* 0x000fe20003f45270 */
[----:B------:R-:W-:-:S12]  /*20d0*/  IMAD.MOV.U32 R182, RZ, RZ, R176 ;  /* 0x000000ffffb67224 */ /* 0x000fd800078e00b0 */
[----:B------:R-:W-:Y:S05]  /*20e0*/  @!P2 BRA `(.L_x_752) ;  /* 0x000000600000a947 */ /* 0x000fea0003800000 */
[----:B------:R-:W-:Y:S01]  /*20f0*/  ISETP.NE.AND P2, PT, R204, 0x3, PT ;  /* 0x00000003cc00780c */ /* 0x000fe20003f45270 */
[----:B------:R-:W-:-:S12]  /*2100*/  IMAD.MOV.U32 R182, RZ, RZ, R174 ;  /* 0x000000ffffb67224 */ /* 0x000fd800078e00ae */
[----:B------:R-:W-:Y:S05]  /*2110*/  @P2 BRA `(.L_x_752) ;  /* 0x0000003000002947 */ /* 0x000fea0003800000 */
[----:B------:R-:W-:Y:S01]  /*2120*/  IMAD.MOV.U32 R182, RZ, RZ, R178 ;  /* 0x000000ffffb67224 */ /* 0x000fe200078e00b2 */
[----:B------:R-:W-:Y:S05]  /*2130*/  BRA `(.L_x_752) ;  /* 0x0000001000007947 */ /* 0x000fea0003800000 */
.L_x_751:
[----:B------:R-:W-:Y:S02]  /*2140*/  IMAD.MOV.U32 R182, RZ, RZ, R184 ;  /* 0x000000ffffb67224 */ /* 0x000fe400078e00b8 */
.L_x_752:
[----:B------:R-:W-:Y:S05]  /*2150*/  BSYNC B2 ;  /* 0x0000000000027941 */ /* 0x000fea0003800000 */
.L_x_750:
        /* <DEDUP_REMOVED lines=16> */
.L_x_756:
[----:B------:R-:W-:Y:S05]  /*2260*/  BSYNC B3 ;  /* 0x0000000000037941 */ /* 0x000fea0003800000 */
.L_x_755:
        /* <DEDUP_REMOVED lines=9> */
[----:B------:R-:W-:-:S04]  /*2300*/  LOP3.LUT R203, R243, UR10, R203, 0x96, !PT ;  /* 0x0000000af3cb7c12 */ /* 0x000fc8000f8e96cb */
        /* <DEDUP_REMOVED lines=33> */
[----:B------:R-:W-:Y:S02]  /*2520*/  IMAD.MOV.U32 R62, RZ, RZ, RZ ;  /* 0x000000ffff3e7224 */ /* 0x000fe400078e00ff */
.L_x_754:
[----:B------:R-:W-:Y:S05]  /*2530*/  BSYNC B2 ;  /* 0x0000000000027941 */ /* 0x000fea0003800000 */
.L_x_753:
[----:B------:R-:W0:Y:S02]  /*2540*/  I2F.U32 R182, R182 ;  /* 0x000000b600b67306 */ /* 0x000e240000201000 */
[----:B0-----:R-:W-:Y:S01]  /*2550*/  FFMA.FTZ R63, R182, R61, 1.1641532182693481445e-10 ;  /* 0x2f000000b63f7423 */ /* 0x001fe2000001003d */
[----:B------:R-:W-:-:S04]  /*2560*/  PRMT R182, RZ, 0x5410, R52 ;  /* 0x00005410ffb67816 */ /* 0x000fc80000000034 */
[----:B------:R-:W-:Y:S01]  /*2570*/  FSETP.GTU.FTZ.AND P2, PT, R63, c[0x0][0x1e4], PT ;  /* 0x000079003f007a0b */ /* 0x000fe20003f5c000 */
[----:B------:R-:W-:Y:S01]  /*2580*/  FMUL.FTZ R201, R182, c[0x0][0x1e8] ;  /* 0x00007a00b6c97a20 */ /* 0x000fe20000410000 */
[----:B------:R-:W-:-:S04]  /*2590*/  @P0 PRMT R182, RZ, 0x5410, R48 ;  /* 0x00005410ffb60816 */ /* 0x000fc80000000030 */
[----:B------:R-:W-:Y:S02]  /*25a0*/  FSEL R204, R201, RZ, !P2 ;  /* 0x000000ffc9cc7208 */ /* 0x000fe40005000000 */
[----:B------:R-:W-:-:S03]  /*25b0*/  SEL R201, RZ, 0x1, P2 ;  /* 0x00000001ffc97807 */ /* 0x000fc60001000000 */
[----:B------:R-:W-:-:S04]  /*25c0*/  FADD.FTZ R187, R204, R187 ;  /* 0x000000bbccbb7221 */ /* 0x000fc80000010000 */
[----:B------:R-:W-:Y:S02]  /*25d0*/  @P0 FADD.FTZ R187, R182, R187 ;  /* 0x000000bbb6bb0221 */ /* 0x000fe40000010000 */
.L_x_749:
        /* <DEDUP_REMOVED lines=12> */
.L_x_758:
[----:B------:R-:W-:Y:S02]  /*26a0*/  IMAD.MOV.U32 R182, RZ, RZ, R184 ;  /* 0x000000ffffb67224 */ /* 0x000fe400078e00b8 */
.L_x_759:
[----:B------:R-:W-:Y:S05]  /*26b0*/  BSYNC B2 ;  /* 0x0000000000027941 */ /* 0x000fea0003800000 */
.L_x_757:
        /* <DEDUP_REMOVED lines=16> */
.L_x_763:
[----:B------:R-:W-:Y:S05]  /*27c0*/  BSYNC B3 ;  /* 0x0000000000037941 */ /* 0x000fea0003800000 */
.L_x_762:
        /* <DEDUP_REMOVED lines=44> */
.L_x_761:
[----:B------:R-:W-:Y:S05]  /*2a90*/  BSYNC B2 ;  /* 0x0000000000027941 */ /* 0x000fea0003800000 */
.L_x_760:
[----:B------:R-:W0:Y:S01]  /*2aa0*/  I2F.U32 R62, R182 ;  /* 0x000000b6003e7306 */ /* 0x000e220000201000 */
[----:B------:R-:W-:Y:S02]  /*2ab0*/  PRMT R56, RZ, 0x7610, R56 ;  /* 0x00007610ff387816 */ /* 0x000fe40000000038 */
[----:B------:R-:W-:-:S03]  /*2ac0*/  LOP3.LUT R43, R43, 0xfffffffb, RZ, 0xc0, !PT ;  /* 0xfffffffb2b2b7812 */ /* 0x000fc600078ec0ff */
[----:B------:R-:W-:Y:S02]  /*2ad0*/  FMUL.FTZ R56, R56, c[0x0][0x1e8] ;  /* 0x00007a0038387a20 */ /* 0x000fe40000410000 */
[----:B0-----:R-:W-:-:S05]  /*2ae0*/  FFMA.FTZ R62, R62, R61, 1.1641532182693481445e-10 ;  /* 0x2f0000003e3e7423 */ /* 0x001fca000001003d */
[----:B------:R-:W-:-:S04]  /*2af0*/  FSETP.GTU.FTZ.AND P2, PT, R62, c[0x0][0x1e4], PT ;  /* 0x000079003e007a0b */ /* 0x000fc80003f5c000 */
[----:B------:R-:W-:-:S09]  /*2b00*/  FSEL R204, R56, RZ, !P2 ;  /* 0x000000ff38cc7208 */ /* 0x000fd20005000000 */
[----:B------:R-:W-:Y:S01]  /*2b10*/  @P2 LOP3.LUT R43, R43, 0x4, RZ, 0xfc, !PT ;  /* 0x000000042b2b2812 */ /* 0x000fe200078efcff */
[----:B------:R-:W-:Y:S05]  /*2b20*/  @P1 BRA `(.L_x_764) ;  /* 0x0000006000001947 */ /* 0x000fea0003800000 */
[----:B------:R-:W-:Y:S01]  /*2b30*/  IMAD.MOV.U32 R62, RZ, RZ, R63 ;  /* 0x000000ffff3e7224 */ /* 0x000fe200078e003f */
[----:B------:R-:W-:Y:S05]  /*2b40*/  @!P0 BRA `(.L_x_765) ;  /* 0x000005a000008947 */ /* 0x000fea0003800000 */
[----:B------:R-:W-:Y:S01]  /*2b50*/  IMAD.MOV.U32 R62, RZ, RZ, R63 ;  /* 0x000000ffff3e7224 */ /* 0x000fe200078e003f */
[----:B------:R-:W-:-:S05]  /*2b60*/  PRMT R63, RZ, 0x7610, R48 ;  /* 0x00007610ff3f7816 */ /* 0x000fca0000000030 */
[----:B------:R-:W-:Y:S01]  /*2b70*/  FADD.FTZ R204, R63, R204 ;  /* 0x000000cc3fcc7221 */ /* 0x000fe20000010000 */
[----:B------:R-:W-:Y:S05]  /*2b80*/  BRA `(.L_x_765) ;  /* 0x0000056000007947 */ /* 0x000fea0003800000 */
.L_x_764:
        /* <DEDUP_REMOVED lines=12> */
.L_x_767:
[----:B------:R-:W-:Y:S02]  /*2c50*/  IMAD.MOV.U32 R56, RZ, RZ, R184 ;  /* 0x000000ffff387224 */ /* 0x000fe400078e00b8 */
.L_x_768:
[----:B------:R-:W-:Y:S05]  /*2c60*/  BSYNC B2 ;  /* 0x0000000000027941 */ /* 0x000fea0003800000 */
.L_x_766:
        /* <DEDUP_REMOVED lines=16> */
.L_x_772:
[----:B------:R-:W-:Y:S05]  /*2d70*/  BSYNC B3 ;  /* 0x0000000000037941 */ /* 0x000fea0003800000 */
.L_x_771:
        /* <DEDUP_REMOVED lines=44> */
.L_x_770:
[----:B------:R-:W-:Y:S05]  /*3040*/  BSYNC B2 ;  /* 0x0000000000027941 */ /* 0x000fea0003800000 */
.L_x_769:
[----:B------:R-:W0:Y:S02]  /*3050*/  I2F.U32 R56, R56 ;  /* 0x0000003800387306 */ /* 0x000e240000201000 */
[----:B0-----:R-:W-:Y:S01]  /*3060*/  FFMA.FTZ R63, R56, R61, 1.1641532182693481445e-10 ;  /* 0x2f000000383f7423 */ /* 0x001fe2000001003d */
[----:B------:R-:W-:-:S04]  /*3070*/  PRMT R56, RZ, 0x7610, R52 ;  /* 0x00007610ff387816 */ /* 0x000fc80000000034 */
[----:B------:R-:W-:Y:S01]  /*3080*/  FSETP.GTU.FTZ.AND P2, PT, R63, c[0x0][0x1e4], PT ;  /* 0x000079003f007a0b */ /* 0x000fe20003f5c000 */
[----:B------:R-:W-:-:S03]  /*3090*/  FMUL.FTZ R182, R56, c[0x0][0x1e8] ;  /* 0x00007a0038b67a20 */ /* 0x000fc60000410000 */
[----:B------:R-:W-:Y:S02]  /*30a0*/  SEL R200, RZ, 0x1, P2 ;  /* 0x00000001ffc87807 */ /* 0x000fe40001000000 */
[----:B------:R-:W-:-:S05]  /*30b0*/  FSEL R63, R182, RZ, !P2 ;  /* 0x000000ffb63f7208 */ /* 0x000fca0005000000 */
[----:B------:R-:W-:Y:S01]  /*30c0*/  FADD.FTZ R204, R63, R204 ;  /* 0x000000cc3fcc7221 */ /* 0x000fe20000010000 */
[----:B------:R-:W-:-:S05]  /*30d0*/  @P0 PRMT R63, RZ, 0x7610, R48 ;  /* 0x00007610ff3f0816 */ /* 0x000fca0000000030 */
[----:B------:R-:W-:Y:S02]  /*30e0*/  @P0 FADD.FTZ R204, R63, R204 ;  /* 0x000000cc3fcc0221 */ /* 0x000fe40000010000 */
.L_x_765:
        /* <DEDUP_REMOVED lines=12> */
.L_x_774:
[----:B------:R-:W-:Y:S02]  /*31b0*/  IMAD.MOV.U32 R56, RZ, RZ, R184 ;  /* 0x000000ffff387224 */ /* 0x000fe400078e00b8 */
.L_x_775:
[----:B------:R-:W-:Y:S05]  /*31c0*/  BSYNC B2 ;  /* 0x0000000000027941 */ /* 0x000fea0003800000 */
.L_x_773:
        /* <DEDUP_REMOVED lines=16> */
.L_x_779:
[----:B------:R-:W-:Y:S05]  /*32d0*/  BSYNC B3 ;  /* 0x0000000000037941 */ /* 0x000fea0003800000 */
.L_x_778:
        /* <DEDUP_REMOVED lines=44> */
.L_x_777:
[----:B------:R-:W-:Y:S05]  /*35a0*/  BSYNC B2 ;  /* 0x0000000000027941 */ /* 0x000fea0003800000 */
.L_x_776:
[----:B------:R-:W0:Y:S01]  /*35b0*/  I2F.U32 R56, R56 ;  /* 0x0000003800387306 */ /* 0x000e220000201000 */
[----:B------:R-:W-:Y:S01]  /*35c0*/  LOP3.LUT R43, R43, 0xfffffffd, RZ, 0xc0, !PT ;  /* 0xfffffffd2b2b7812 */ /* 0x000fe200078ec0ff */
[----:B0-----:R-:W-:Y:S01]  /*35d0*/  FFMA.FTZ R62, R56, R61, 1.1641532182693481445e-10 ;  /* 0x2f000000383e7423 */ /* 0x001fe2000001003d */
[----:B------:R-:W-:-:S04]  /*35e0*/  PRMT R56, RZ, 0x5410, R57 ;  /* 0x00005410ff387816 */ /* 0x000fc80000000039 */
[----:B------:R-:W-:Y:S01]  /*35f0*/  FSETP.GTU.FTZ.AND P2, PT, R62, c[0x0][0x1e4], PT ;  /* 0x000079003e007a0b */ /* 0x000fe20003f5c000 */
[----:B------:R-:W-:-:S05]  /*3600*/  FMUL.FTZ R203, R56, c[0x0][0x1e8] ;  /* 0x00007a0038cb7a20 */ /* 0x000fca0000410000 */
[----:B------:R-:W-:-:S07]  /*3610*/  FSEL R203, R203, RZ, !P2 ;  /* 0x000000ffcbcb7208 */ /* 0x000fce0005000000 */
        /* <DEDUP_REMOVED lines=8> */
.L_x_780:
        /* <DEDUP_REMOVED lines=12> */
.L_x_783:
[----:B------:R-:W-:Y:S02]  /*3760*/  IMAD.MOV.U32 R56, RZ, RZ, R184 ;  /* 0x000000ffff387224 */ /* 0x000fe400078e00b8 */
.L_x_784:
[----:B------:R-:W-:Y:S05]  /*3770*/  BSYNC B2 ;  /* 0x0000000000027941 */ /* 0x000fea0003800000 */
.L_x_782:
        /* <DEDUP_REMOVED lines=16> */
.L_x_788:
[----:B------:R-:W-:Y:S05]  /*3880*/  BSYNC B3 ;  /* 0x0000000000037941 */ /* 0x000fea0003800000 */
.L_x_787:
        /* <DEDUP_REMOVED lines=44> */
.L_x_786:
[----:B------:R-:W-:Y:S05]  /*3b50*/  BSYNC B2 ;  /* 0x0000000000027941 */ /* 0x000fea0003800000 */
.L_x_785:
[----:B------:R-:W0:Y:S02]  /*3b60*/  I2F.U32 R56, R56 ;  /* 0x0000003800387306 */ /* 0x000e240000201000 */
[----:B0-----:R-:W-:Y:S01]  /*3b70*/  FFMA.FTZ R63, R56, R61, 1.1641532182693481445e-10 ;  /* 0x2f000000383f7423 */ /* 0x001fe2000001003d */
[----:B------:R-:W-:-:S04]  /*3b80*/  PRMT R56, RZ, 0x5410, R53 ;  /* 0x00005410ff387816 */ /* 0x000fc80000000035 */
[----:B------:R-:W-:Y:S01]  /*3b90*/  FSETP.GTU.FTZ.AND P2, PT, R63, c[0x0][0x1e4], PT ;  /* 0x000079003f007a0b */ /* 0x000fe20003f5c000 */
[----:B------:R-:W-:Y:S01]  /*3ba0*/  FMUL.FTZ R182, R56, c[0x0][0x1e8] ;  /* 0x00007a0038b67a20 */ /* 0x000fe20000410000 */
[----:B------:R-:W-:Y:S02]  /*3bb0*/  @P0 PRMT R56, RZ, 0x5410, R49 ;  /* 0x00005410ff380816 */ /* 0x000fe40000000031 */
[----:B------:R-:W-:Y:S02]  /*3bc0*/  SEL R199, RZ, 0x1, P2 ;  /* 0x00000001ffc77807 */ /* 0x000fe40001000000 */
[----:B------:R-:W-:-:S05]  /*3bd0*/  FSEL R182, R182, RZ, !P2 ;  /* 0x000000ffb6b67208 */ /* 0x000fca0005000000 */
[----:B------:R-:W-:-:S04]  /*3be0*/  FADD.FTZ R203, R182, R203 ;  /* 0x000000cbb6cb7221 */ /* 0x000fc80000010000 */
[----:B------:R-:W-:Y:S02]  /*3bf0*/  @P0 FADD.FTZ R203, R56, R203 ;  /* 0x000000cb38cb0221 */ /* 0x000fe40000010000 */
.L_x_781:
        /* <DEDUP_REMOVED lines=12> */
.L_x_790:
[----:B------:R-:W-:Y:S02]  /*3cc0*/  IMAD.MOV.U32 R56, RZ, RZ, R184 ;  /* 0x000000ffff387224 */ /* 0x000fe400078e00b8 */
.L_x_791:
[----:B------:R-:W-:Y:S05]  /*3cd0*/  BSYNC B2 ;  /* 0x0000000000027941 */ /* 0x000fea0003800000 */
.L_x_789:
        /* <DEDUP_REMOVED lines=16> */
.L_x_795:
[----:B------:R-:W-:Y:S05]  /*3de0*/  BSYNC B3 ;  /* 0x0000000000037941 */ /* 0x000fea0003800000 */
.L_x_794:
        /* <DEDUP_REMOVED lines=44> */
.L_x_793:
[----:B------:R-:W-:Y:S05]  /*40b0*/  BSYNC B2 ;  /* 0x0000000000027941 */ /* 0x000fea0003800000 */
.L_x_792:
        /* <DEDUP_REMOVED lines=15> */
.L_x_796:
        /* <DEDUP_REMOVED lines=12> */
.L_x_799:
[----:B------:R-:W-:Y:S02]  /*4270*/  IMAD.MOV.U32 R182, RZ, RZ, R184 ;  /* 0x000000ffffb67224 */ /* 0x000fe400078e00b8 */
.L_x_800:
[----:B------:R-:W-:Y:S05]  /*4280*/  BSYNC B2 ;  /* 0x0000000000027941 */ /* 0x000fea0003800000 */
.L_x_798:
        /* <DEDUP_REMOVED lines=16> */
.L_x_804:
[----:B------:R-:W-:Y:S05]  /*4390*/  BSYNC B3 ;  /* 0x0000000000037941 */ /* 0x000fea0003800000 */
.L_x_803:
        /* <DEDUP_REMOVED lines=44> */
.L_x_802:
[----:B------:R-:W-:Y:S05]  /*4660*/  BSYNC B2 ;  /* 0x0000000000027941 */ /* 0x000fea0003800000 */
.L_x_801:
[----:B------:R-:W0:Y:S01]  /*4670*/  I2F.U32 R62, R182 ;  /* 0x000000b6003e7306 */ /* 0x000e220000201000 */
[----:B------:R-:W-:-:S05]  /*4680*/  PRMT R57, RZ, 0x7610, R53 ;  /* 0x00007610ff397816 */ /* 0x000fca0000000035 */
[----:B------:R-:W-:Y:S02]  /*4690*/  FMUL.FTZ R57, R57, c[0x0][0x1e8] ;  /* 0x00007a0039397a20 */ /* 0x000fe40000410000 */
[----:B0-----:R-:W-:-:S05]  /*46a0*/  FFMA.FTZ R62, R62, R61, 1.1641532182693481445e-10 ;  /* 0x2f0000003e3e7423 */ /* 0x001fca000001003d */
[----:B------:R-:W-:-:S04]  /*46b0*/  FSETP.GTU.FTZ.AND P2, PT, R62, c[0x0][0x1e4], PT ;  /* 0x000079003e007a0b */ /* 0x000fc80003f5c000 */
[----:B------:R-:W-:Y:S02]  /*46c0*/  FSEL R57, R57, RZ, !P2 ;  /* 0x000000ff39397208 */ /* 0x000fe40005000000 */
[----:B------:R-:W-:-:S03]  /*46d0*/  SEL R198, RZ, 0x1, P2 ;  /* 0x00000001ffc67807 */ /* 0x000fc60001000000 */
[----:B------:R-:W-:Y:S01]  /*46e0*/  FADD.FTZ R214, R57, R214 ;  /* 0x000000d639d67221 */ /* 0x000fe20000010000 */
[----:B------:R-:W-:-:S05]  /*46f0*/  @P0 PRMT R57, RZ, 0x7610, R49 ;  /* 0x00007610ff390816 */ /* 0x000fca0000000031 */
[----:B------:R-:W-:Y:S02]  /*4700*/  @P0 FADD.FTZ R214, R57, R214 ;  /* 0x000000d639d60221 */ /* 0x000fe40000010000 */
.L_x_797:
        /* <DEDUP_REMOVED lines=12> */
.L_x_806:
[----:B------:R-:W-:Y:S02]  /*47d0*/  IMAD.MOV.U32 R182, RZ, RZ, R184 ;  /* 0x000000ffffb67224 */ /* 0x000fe400078e00b8 */
.L_x_807:
[----:B------:R-:W-:Y:S05]  /*47e0*/  BSYNC B2 ;  /* 0x0000000000027941 */ /* 0x000fea0003800000 */
.L_x_805:
        /* <DEDUP_REMOVED lines=16> */
.L_x_811:
[----:B------:R-:W-:Y:S05]  /*48f0*/  BSYNC B3 ;  /* 0x0000000000037941 */ /* 0x000fea0003800000 */
.L_x_810:
        /* <DEDUP_REMOVED lines=44> */
.L_x_809:
[----:B------:R-:W-:Y:S05]  /*4bc0*/  BSYNC B2 ;  /* 0x0000000000027941 */ /* 0x000fea0003800000 */
.L_x_808:
[----:B------:R-:W0:Y:S01]  /*4bd0*/  I2F.U32 R56, R182 ;  /* 0x000000b600387306 */ /* 0x000e220000201000 */
[----:B------:R-:W-:-:S05]  /*4be0*/  PRMT R62, RZ, 0x5410, R58 ;  /* 0x00005410ff3e7816 */ /* 0x000fca000000003a */
[----:B------:R-:W-:Y:S02]  /*4bf0*/  FMUL.FTZ R62, R62, c[0x0][0x1e8] ;  /* 0x00007a003e3e7a20 */ /* 0x000fe40000410000 */
[----:B0-----:R-:W-:-:S05]  /*4c00*/  FFMA.FTZ R56, R56, R61, 1.1641532182693481445e-10 ;  /* 0x2f00000038387423 */ /* 0x001fca000001003d */
[----:B------:R-:W-:-:S04]  /*4c10*/  FSETP.GTU.FTZ.AND P2, PT, R56, c[0x0][0x1e4], PT ;  /* 0x0000790038007a0b */ /* 0x000fc80003f5c000 */
[----:B------:R-:W-:Y:S01]  /*4c20*/  FSEL R213, R62, RZ, !P2 ;  /* 0x000000ff3ed57208 */ /* 0x000fe20005000000 */
[----:B------:R-:W-:Y:S05]  /*4c30*/  @P1 BRA `(.L_x_812) ;  /* 0x0000006000001947 */ /* 0x000fea0003800000 */
[----:B------:R-:W-:Y:S01]  /*4c40*/  IMAD.MOV.U32 R56, RZ, RZ, R57 ;  /* 0x000000ffff387224 */ /* 0x000fe200078e0039 */
[----:B------:R-:W-:Y:S05]  /*4c50*/  @!P0 BRA `(.L_x_813) ;  /* 0x000005a000008947 */ /* 0x000fea0003800000 */
[----:B------:R-:W-:Y:S01]  /*4c60*/  PRMT R62, RZ, 0x5410, R50 ;  /* 0x00005410ff3e7816 */ /* 0x000fe20000000032 */
[----:B------:R-:W-:-:S04]  /*4c70*/  IMAD.MOV.U32 R56, RZ, RZ, R57 ;  /* 0x000000ffff387224 */ /* 0x000fc800078e0039 */
[----:B------:R-:W-:Y:S01]  /*4c80*/  FADD.FTZ R213, R62, R213 ;  /* 0x000000d53ed57221 */ /* 0x000fe20000010000 */
[----:B------:R-:W-:Y:S05]  /*4c90*/  BRA `(.L_x_813) ;  /* 0x0000056000007947 */ /* 0x000fea0003800000 */
.L_x_812:
        /* <DEDUP_REMOVED lines=12> */
.L_x_815:
[----:B------:R-:W-:Y:S02]  /*4d60*/  IMAD.MOV.U32 R182, RZ, RZ, R184 ;  /* 0x000000ffffb67224 */ /* 0x000fe400078e00b8 */
.L_x_816:
[----:B------:R-:W-:Y:S05]  /*4d70*/  BSYNC B2 ;  /* 0x0000000000027941 */ /* 0x000fea0003800000 */
.L_x_814:
        /* <DEDUP_REMOVED lines=16> */
.L_x_820:
[----:B------:R-:W-:Y:S05]  /*4e80*/  BSYNC B3 ;  /* 0x0000000000037941 */ /* 0x000fea0003800000 */
.L_x_819:
        /* <DEDUP_REMOVED lines=44> */
.L_x_818:
[----:B------:R-:W-:Y:S05]  /*5150*/  BSYNC B2 ;  /* 0x0000000000027941 */ /* 0x000fea0003800000 */
.L_x_817:
        /* <DEDUP_REMOVED lines=10> */
.L_x_813:
        /* <DEDUP_REMOVED lines=12> */
.L_x_822:
[----:B------:R-:W-:Y:S02]  /*52c0*/  IMAD.MOV.U32 R182, RZ, RZ, R184 ;  /* 0x000000ffffb67224 */ /* 0x000fe400078e00b8 */
.L_x_823:
[----:B------:R-:W-:Y:S05]  /*52d0*/  BSYNC B2 ;  /* 0x0000000000027941 */ /* 0x000fea0003800000 */
.L_x_821:
        /* <DEDUP_REMOVED lines=16> */
.L_x_827:
[----:B------:R-:W-:Y:S05]  /*53e0*/  BSYNC B3 ;  /* 0x0000000000037941 */ /* 0x000fea0003800000 */
.L_x_826:
        /* <DEDUP_REMOVED lines=44> */
.L_x_825:
[----:B------:R-:W-:Y:S05]  /*56b0*/  BSYNC B2 ;  /* 0x0000000000027941 */ /* 0x000fea0003800000 */
.L_x_824:
        /* <DEDUP_REMOVED lines=9> */
[----:B------:R-:W-:Y:S01]  /*5750*/  IMAD.MOV.U32 R56, RZ, RZ, R57 ;  /* 0x000000ffff387224 */ /* 0x000fe200078e0039 */
[----:B------:R-:W-:-:S05]  /*5760*/  PRMT R57, RZ, 0x7610, R50 ;  /* 0x00007610ff397816 */ /* 0x000fca0000000032 */
[----:B------:R-:W-:Y:S01]  /*5770*/  FADD.FTZ R224, R57, R224 ;  /* 0x000000e039e07221 */ /* 0x000fe20000010000 */
[----:B------:R-:W-:Y:S05]  /*5780*/  BRA `(.L_x_829) ;  /* 0x0000056000007947 */ /* 0x000fea0003800000 */
.L_x_828:
        /* <DEDUP_REMOVED lines=12> */
.L_x_831:
[----:B------:R-:W-:Y:S02]  /*5850*/  IMAD.MOV.U32 R58, RZ, RZ, R184 ;  /* 0x000000ffff3a7224 */ /* 0x000fe400078e00b8 */
.L_x_832:
[----:B------:R-:W-:Y:S05]  /*5860*/  BSYNC B2 ;  /* 0x0000000000027941 */ /* 0x000fea0003800000 */
.L_x_830:
        /* <DEDUP_REMOVED lines=16> */
.L_x_836:
[----:B------:R-:W-:Y:S05]  /*5970*/  BSYNC B3 ;  /* 0x0000000000037941 */ /* 0x000fea0003800000 */
.L_x_835:
        /* <DEDUP_REMOVED lines=44> */
.L_x_834:
[----:B------:R-:W-:Y:S05]  /*5c40*/  BSYNC B2 ;  /* 0x0000000000027941 */ /* 0x000fea0003800000 */
.L_x_833:
        /* <DEDUP_REMOVED lines=10> */
.L_x_829:
        /* <DEDUP_REMOVED lines=12> */
.L_x_838:
[----:B------:R-:W-:Y:S02]  /*5db0*/  IMAD.MOV.U32 R58, RZ, RZ, R184 ;  /* 0x000000ffff3a7224 */ /* 0x000fe400078e00b8 */
.L_x_839:
[----:B------:R-:W-:Y:S05]  /*5dc0*/  BSYNC B2 ;  /* 0x0000000000027941 */ /* 0x000fea0003800000 */
.L_x_837:
        /* <DEDUP_REMOVED lines=16> */
.L_x_843:
[----:B------:R-:W-:Y:S05]  /*5ed0*/  BSYNC B3 ;  /* 0x0000000000037941 */ /* 0x000fea0003800000 */
.L_x_842:
        /* <DEDUP_REMOVED lines=44> */
.L_x_841:
[----:B------:R-:W-:Y:S05]  /*61a0*/  BSYNC B2 ;  /* 0x0000000000027941 */ /* 0x000fea0003800000 */
.L_x_840:
[----:B------:R0:W1:Y:S02]  /*61b0*/  I2F.U32 R56, R58 ;  /* 0x0000003a00387306 */ /* 0x0000640000201000 */
[----:B0-----:R-:W-:-:S05]  /*61c0*/  PRMT R58, RZ, 0x5410, R59 ;  /* 0x00005410ff3a7816 */ /* 0x001fca000000003b */
[----:B------:R-:W-:Y:S02]  /*61d0*/  FMUL.FTZ R223, R58, c[0x0][0x1e8] ;  /* 0x00007a003adf7a20 */ /* 0x000fe40000410000 */
[----:B-1----:R-:W-:-:S05]  /*61e0*/  FFMA.FTZ R56, R56, R61, 1.1641532182693481445e-10 ;  /* 0x2f00000038387423 */ /* 0x002fca000001003d */
        /* <DEDUP_REMOVED lines=9> */
.L_x_844:
        /* <DEDUP_REMOVED lines=12> */
.L_x_847:
[----:B------:R-:W-:Y:S02]  /*6340*/  IMAD.MOV.U32 R58, RZ, RZ, R184 ;  /* 0x000000ffff3a7224 */ /* 0x000fe400078e00b8 */
.L_x_848:
[----:B------:R-:W-:Y:S05]  /*6350*/  BSYNC B2 ;  /* 0x0000000000027941 */ /* 0x000fea0003800000 */
.L_x_846:
        /* <DEDUP_REMOVED lines=16> */
.L_x_852:
[----:B------:R-:W-:Y:S05]  /*6460*/  BSYNC B3 ;  /* 0x0000000000037941 */ /* 0x000fea0003800000 */
.L_x_851:
        /* <DEDUP_REMOVED lines=44> */
.L_x_850:
[----:B------:R-:W-:Y:S05]  /*6730*/  BSYNC B2 ;  /* 0x0000000000027941 */ /* 0x000fea0003800000 */
.L_x_849:
        /* <DEDUP_REMOVED lines=10> */
.L_x_845:
        /* <DEDUP_REMOVED lines=12> */
.L_x_854:
[----:B------:R-:W-:Y:S02]  /*68a0*/  IMAD.MOV.U32 R58, RZ, RZ, R184 ;  /* 0x000000ffff3a7224 */ /* 0x000fe400078e00b8 */
.L_x_855:
[----:B------:R-:W-:Y:S05]  /*68b0*/  BSYNC B2 ;  /* 0x0000000000027941 */ /* 0x000fea0003800000 */
.L_x_853:
        /* <DEDUP_REMOVED lines=16> */
.L_x_859:
[----:B------:R-:W-:Y:S05]  /*69c0*/  BSYNC B3 ;  /* 0x0000000000037941 */ /* 0x000fea0003800000 */
.L_x_858:
        /* <DEDUP_REMOVED lines=44> */
.L_x_857:
[----:B------:R-:W-:Y:S05]  /*6c90*/  BSYNC B2 ;  /* 0x0000000000027941 */ /* 0x000fea0003800000 */
.L_x_856:
        /* <DEDUP_REMOVED lines=13> */
.L_x_860:
        /* <DEDUP_REMOVED lines=12> */
.L_x_863:
[----:B------:R-:W-:Y:S02]  /*6e30*/  IMAD.MOV.U32 R235, RZ, RZ, R184 ;  /* 0x000000ffffeb7224 */ /* 0x000fe400078e00b8 */
.L_x_864:
[----:B------:R-:W-:Y:S05]  /*6e40*/  BSYNC B2 ;  /* 0x0000000000027941 */ /* 0x000fea0003800000 */
.L_x_862:
        /* <DEDUP_REMOVED lines=16> */
.L_x_868:
[----:B------:R-:W-:Y:S05]  /*6f50*/  BSYNC B3 ;  /* 0x0000000000037941 */ /* 0x000fea0003800000 */
.L_x_867:
        /* <DEDUP_REMOVED lines=44> */
.L_x_866:
[----:B------:R-:W-:Y:S05]  /*7220*/  BSYNC B2 ;  /* 0x0000000000027941 */ /* 0x000fea0003800000 */
.L_x_865:
        /* <DEDUP_REMOVED lines=10> */
.L_x_861:
[----:B------:R-:W-:Y:S02]  /*72d0*/  SEL R248, RZ, 0x10000, P4 ;  /* 0x00010000fff87807 */ /* 0x000fe40002000000 */
[C---:B------:R-:W-:Y:S02]  /*72e0*/  LOP3.LUT P4, RZ, R43.reuse, 0x1, RZ, 0xc0, !PT ;  /* 0x000000012bff7812 */ /* 0x040fe4000788c0ff */
[----:B------:R-:W-:Y:S02]  /*72f0*/  SEL R237, RZ, 0x1000000, P5 ;  /* 0x01000000ffed7807 */ /* 0x000fe40002800000 */
[----:B------:R-:W-:Y:S02]  /*7300*/  SEL R246, RZ, 0x1, P4 ;  /* 0x00000001fff67807 */ /* 0x000fe40002000000 */
[C---:B------:R-:W-:Y:S02]  /*7310*/  LOP3.LUT P0, RZ, R43.reuse, 0x4, RZ, 0xc0, !PT ;  /* 0x000000042bff7812 */ /* 0x040fe4000780c0ff */
[----:B------:R-:W-:Y:S01]  /*7320*/  LOP3.LUT P5, RZ, R43, 0x2, RZ, 0xc0, !PT ;  /* 0x000000022bff7812 */ /* 0x000fe200078ac0ff */
[----:B------:R-:W-:Y:S01]  /*7330*/  IMAD.WIDE.U32 R246, R246, 0x1000000, RZ ;  /* 0x01000000f6f67825 */ /* 0x000fe200078e00ff */
[----:B------:R-:W-:-:S02]  /*7340*/  SEL R235, RZ, 0x100, P3 ;  /* 0x00000100ffeb7807 */ /* 0x000fc40001800000 */
[----:B------:R-:W-:Y:S02]  /*7350*/  SEL R244, RZ, 0x1, P5 ;  /* 0x00000001fff47807 */ /* 0x000fe40002800000 */
[----:B------:R-:W-:Y:S02]  /*7360*/  SEL R242, RZ, 0x1, P0 ;  /* 0x00000001fff27807 */ /* 0x000fe40000000000 */
[----:B------:R-:W-:Y:S01]  /*7370*/  SEL R61, RZ, 0x1, P2 ;  /* 0x00000001ff3d7807 */ /* 0x000fe20001000000 */
[----:B------:R-:W-:Y:S01]  /*7380*/  IMAD.WIDE.U32 R244, R244, 0x10000, RZ ;  /* 0x00010000f4f47825 */ /* 0x000fe200078e00ff */
[----:B------:R-:W-:Y:S02]  /*7390*/  LEA R62, P0, R202, c[0x0][0x188], 0x4 ;  /* 0x00006200ca3e7a11 */ /* 0x000fe400078020ff */
[----:B------:R-:W-:Y:S01]  /*73a0*/  LOP3.LUT R235, R235, R237, R248, 0xfe, !PT ;  /* 0x000000edebeb7212 */ /* 0x000fe200078efef8 */
[----:B------:R-:W-:Y:S01]  /*73b0*/  IMAD.WIDE.U32 R242, R242, 0x100, RZ ;  /* 0x00000100f2f27825 */ /* 0x000fe200078e00ff */
[----:B------:R-:W-:-:S02]  /*73c0*/  LEA.HI.X R63, R202, c[0x0][0x18c], RZ, 0x4, P0 ;  /* 0x00006300ca3f7a11 */ /* 0x000fc400000f24ff */
[----:B------:R-:W-:Y:S02]  /*73d0*/  F2FP.BF16.PACK_AB R59, R234, R223 ;  /* 0x000000dfea3b723e */ /* 0x000fe400000010ff */
[----:B------:R-:W-:Y:S02]  /*73e0*/  F2FP.BF16.PACK_AB R58, R224, R213 ;  /* 0x000000d5e03a723e */ /* 0x000fe400000010ff */
[----:B------:R-:W-:Y:S02]  /*73f0*/  F2FP.BF16.PACK_AB R57, R214, R203 ;  /* 0x000000cbd639723e */ /* 0x000fe400000010ff */
[----:B------:R-:W-:Y:S02]  /*7400*/  F2FP.BF16.PACK_AB R56, R204, R187 ;  /* 0x000000bbcc38723e */ /* 0x000fe400000010ff */
[----:B------:R-:W-:Y:S01]  /*7410*/  LOP3.LUT R61, R247, R235, R61, 0xfe, !PT ;  /* 0x000000ebf73d7212 */ /* 0x000fe200078efe3d */
[----:B------:R-:W-:Y:S01]  /*7420*/  IMAD.SHL.U32 R235, R202, 0x8, RZ ;  /* 0x00000008caeb7824 */ /* 0x000fe200078e00ff */
[----:B------:R-:W-:Y:S01]  /*7430*/  LOP3.LUT P6, RZ, R43, 0x8, RZ, 0xc0, !PT ;  /* 0x000000082bff7812 */ /* 0x000fe200078cc0ff */
[----:B------:R0:W-:Y:S01]  /*7440*/  STG.E.128 [R62.64], R56 ;  /* 0x000000383e007986 */ /* 0x0001e2000c101d06 */
[----:B------:R-:W-:-:S02]  /*7450*/  LOP3.LUT R243, R243, R61, R245, 0xfe, !PT ;  /* 0x0000003df3f37212 */ /* 0x000fc400078efef5 */
[----:B------:R-:W-:Y:S02]  /*7460*/  LOP3.LUT R246, R242, R246, R244, 0xfe, !PT ;  /* 0x000000f6f2f67212 */ /* 0x000fe400078efef4 */
[----:B------:R-:W-:Y:S02]  /*7470*/  SEL R237, RZ, 0x1, P6 ;  /* 0x00000001ffed7807 */ /* 0x000fe40003000000 */
[----:B------:R-:W-:Y:S02]  /*7480*/  SHF.L.U64.HI R61, R202, 0x3, RZ ;  /* 0x00000003ca3d7819 */ /* 0x000fe400000102ff */
[----:B------:R-:W-:Y:S02]  /*7490*/  LOP3.LUT R242, R246, R237, RZ, 0xfc, !PT ;  /* 0x000000edf6f27212 */ /* 0x000fe400078efcff */
[----:B------:R-:W-:Y:S02]  /*74a0*/  LOP3.LUT P1, RZ, R43, 0x10, RZ, 0xc0, !PT ;  /* 0x000000102bff7812 */ /* 0x000fe4000782c0ff */
[----:B0-----:R-:W-:-:S04]  /*74b0*/  IADD3 R56, P0, R235, c[0x0][0x190], RZ ;  /* 0x00006400eb387a10 */ /* 0x001fc80007f1e0ff */
[----:B------:R-:W-:-:S05]  /*74c0*/  IADD3.X R57, R61, c[0x0][0x194], RZ, P0, !PT ;  /* 0x000065003d397a10 */ /* 0x000fca00007fe4ff */
[----:B------:R0:W-:Y:S02]  /*74d0*/  STG.E.64 [R56.64], R242 ;  /* 0x000000f238007986 */ /* 0x0001e4000c101b06 */
[----:B------:R-:W-:Y:S05]  /*74e0*/  @!P1 BRA `(.L_x_869) ;  /* 0x0000014000009947 */ /* 0x000fea0003800000 */
[----:B0-----:R-:W-:Y:S01]  /*74f0*/  IMAD.U32 R57, R195, 0x10000, RZ ;  /* 0x00010000c3397824 */ /* 0x001fe200078e00ff */
[----:B------:R-:W-:Y:S02]  /*7500*/  LOP3.LUT R56, R194, 0xffff, RZ, 0xc0, !PT ;  /* 0x0000ffffc2387812 */ /* 0x000fe400078ec0ff */
[----:B------:R-:W-:Y:S02]  /*7510*/  LOP3.LUT R62, R198, 0xff, RZ, 0xc0, !PT ;  /* 0x000000ffc63e7812 */ /* 0x000fe400078ec0ff */
[----:B------:R-:W-:Y:S02]  /*7520*/  LOP3.LUT R57, R57, 0xff0000, RZ, 0xc0, !PT ;  /* 0x00ff000039397812 */ /* 0x000fe400078ec0ff */
[----:B------:R-:W-:Y:S01]  /*7530*/  LOP3.LUT R58, R199, 0xff, RZ, 0xc0, !PT ;  /* 0x000000ffc73a7812 */ /* 0x000fe200078ec0ff */
[----:B------:R-:W-:Y:S01]  /*7540*/  IMAD.WIDE.U32 R62, R62, 0x1000000, RZ ;  /* 0x010000003e3e7825 */ /* 0x000fe200078e00ff */
[----:B------:R-:W-:-:S02]  /*7550*/  PRMT R57, R57, 0x4210, R56 ;  /* 0x0000421039397816 */ /* 0x000fc40000000038 */
[----:B------:R-:W-:Y:S01]  /*7560*/  PRMT R56, R196, 0x7104, RZ ;  /* 0x00007104c4387816 */ /* 0x000fe200000000ff */
[----:B------:R-:W-:-:S03]  /*7570*/  IMAD.WIDE.U32 R58, R58, 0x10000, RZ ;  /* 0x000100003a3a7825 */ /* 0x000fc600078e00ff */
[----:B------:R-:W-:-:S04]  /*7580*/  LOP3.LUT R56, R57, 0xff00, R56, 0xf8, !PT ;  /* 0x0000ff0039387812 */ /* 0x000fc800078ef838 */
[----:B------:R-:W-:Y:S02]  /*7590*/  LOP3.LUT R237, R56, 0xff, R197, 0xf8, !PT ;  /* 0x000000ff38ed7812 */ /* 0x000fe400078ef8c5 */
[----:B------:R-:W-:Y:S02]  /*75a0*/  LOP3.LUT R56, R200, 0xff, RZ, 0xc0, !PT ;  /* 0x000000ffc8387812 */ /* 0x000fe400078ec0ff */
[----:B------:R-:W-:-:S03]  /*75b0*/  LOP3.LUT R59, R59, R237, R63, 0xfe, !PT ;  /* 0x000000ed3b3b7212 */ /* 0x000fc600078efe3f */
[----:B------:R-:W-:-:S05]  /*75c0*/  IMAD.WIDE.U32 R56, R56, 0x100, RZ ;  /* 0x0000010038387825 */ /* 0x000fca00078e00ff */
[----:B------:R-:W-:Y:S02]  /*75d0*/  LOP3.LUT R58, R56, R62, R58, 0xfe, !PT ;  /* 0x0000003e383a7212 */ /* 0x000fe400078efe3a */
[----:B------:R-:W-:Y:S02]  /*75e0*/  IADD3 R56, P0, R235, c[0x0][0x198], RZ ;  /* 0x00006600eb387a10 */ /* 0x000fe40007f1e0ff */
[----:B------:R-:W-:Y:S02]  /*75f0*/  LOP3.LUT R59, R59, R57, RZ, 0xfc, !PT ;  /* 0x000000393b3b7212 */ /* 0x000fe400078efcff */
[----:B------:R-:W-:Y:S02]  /*7600*/  IADD3.X R57, R61, c[0x0][0x19c], RZ, P0, !PT ;  /* 0x000067003d397a10 */ /* 0x000fe400007fe4ff */
[----:B------:R-:W-:-:S05]  /*7610*/  LOP3.LUT R58, R58, 0xff, R201, 0xf8, !PT ;  /* 0x000000ff3a3a7812 */ /* 0x000fca00078ef8c9 */
[----:B------:R0:W-:Y:S02]  /*7620*/  STG.E.64 [R56.64], R58 ;  /* 0x0000003a38007986 */ /* 0x0001e4000c101b06 */
.L_x_869:
[----:B------:R-:W-:Y:S02]  /*7630*/  IADD3 R61, R202, 0x20, RZ ;  /* 0x00000020ca3d7810 */ /* 0x000fe40007ffe0ff */
.L_x_740:
[----:B------:R-:W-:Y:S05]  /*7640*/  BSYNC B1 ;  /* 0x0000000000017941 */ /* 0x000fea0003800000 */
.L_x_739:
[----:B------:R-:W-:Y:S01]  /*7650*/  LOP3.LUT P0, RZ, R43, 0x200, RZ, 0xc0, !PT ;  /* 0x000002002bff7812 */ /* 0x000fe2000780c0ff */
[----:B------:R-:W-:-:S12]  /*7660*/  BSSY B1, `(.L_x_870) ;  /* 0x00005cb000017945 */ /* 0x000fd80003800000 */
[----:B------:R-:W-:Y:S05]  /*7670*/  @!P0 BRA `(.L_x_871) ;  /* 0x00005c9000008947 */ /* 0x000fea0003800000 */
[----:B------:R-:W-:Y:S01]  /*7680*/  ISETP.NE.U32.AND P0, PT, RZ, c[0x0][0x178], PT ;  /* 0x00005e00ff007a0c */ /* 0x000fe20003f05070 */
[----:B0-----:R-:W-:Y:S01]  /*7690*/  IMAD.MOV.U32 R56, RZ, RZ, 0x10 ;  /* 0x00000010ff387424 */ /* 0x001fe200078e00ff */
[----:B------:R-:W-:Y:S02]  /*76a0*/  LOP3.LUT R43, R43, 0xffffffef, RZ, 0xc0, !PT ;  /* 0xffffffef2b2b7812 */ /* 0x000fe400078ec0ff */
[----:B------:R-:W-:Y:S01]  /*76b0*/  ISETP.NE.AND.EX P2, PT, RZ, c[0x0][0x17c], PT, P0 ;  /* 0x00005f00ff007a0c */ /* 0x000fe20003f45300 */
[----:B------:R-:W-:-:S06]  /*76c0*/  IMAD.WIDE.U32 R56, R61, R56, c[0x0][0x170] ;  /* 0x00005c003d387625 */ /* 0x000fcc00078e0038 */
[----:B------:R-:W5:Y:S06]  /*76d0*/  LDG.E.128 R56, [R56.64] ;  /* 0x0000000638387981 */ /* 0x000f6c000c1e1d00 */
[----:B------:R-:W-:Y:S01]  /*76e0*/  @P2 LEA R236, P0, R61, c[0x0][0x178], 0x4 ;  /* 0x00005e003dec2a11 */ /* 0x000fe200078020ff */
        /* <DEDUP_REMOVED lines=20> */
.L_x_873:
[----:B0-----:R-:W-:Y:S02]  /*7830*/  IMAD.MOV.U32 R205, RZ, RZ, R184 ;  /* 0x000000ffffcd7224 */ /* 0x001fe400078e00b8 */
.L_x_874:
[----:B------:R-:W-:Y:S05]  /*7840*/  BSYNC B2 ;  /* 0x0000000000027941 */ /* 0x000fea0003800000 */
.L_x_872:
        /* <DEDUP_REMOVED lines=16> */
.L_x_878:
[----:B------:R-:W-:Y:S05]  /*7950*/  BSYNC B3 ;  /* 0x0000000000037941 */ /* 0x000fea0003800000 */
.L_x_877:
        /* <DEDUP_REMOVED lines=44> */
.L_x_876:
[----:B------:R-:W-:Y:S05]  /*7c20*/  BSYNC B2 ;  /* 0x0000000000027941 */ /* 0x000fea0003800000 */
.L_x_875:
        /* <DEDUP_REMOVED lines=18> */
.L_x_879:
        /* <DEDUP_REMOVED lines=12> */
.L_x_882:
[----:B------:R-:W-:Y:S02]  /*7e10*/  IMAD.MOV.U32 R182, RZ, RZ, R184 ;  /* 0x000000ffffb67224 */ /* 0x000fe400078e00b8 */
.L_x_883:
[----:B------:R-:W-:Y:S05]  /*7e20*/  BSYNC B2 ;  /* 0x0000000000027941 */ /* 0x000fea0003800000 */
.L_x_881:
        /* <DEDUP_REMOVED lines=16> */
.L_x_887:
[----:B------:R-:W-:Y:S05]  /*7f30*/  BSYNC B3 ;  /* 0x0000000000037941 */ /* 0x000fea0003800000 */
.L_x_886:
        /* <DEDUP_REMOVED lines=44> */
.L_x_885:
[----:B------:R-:W-:Y:S05]  /*8200*/  BSYNC B2 ;  /* 0x0000000000027941 */ /* 0x000fea0003800000 */
.L_x_884:
        /* <DEDUP_REMOVED lines=10> */
.L_x_880:
        /* <DEDUP_REMOVED lines=12> */
.L_x_889:
[----:B------:R-:W-:Y:S02]  /*8370*/  IMAD.MOV.U32 R182, RZ, RZ, R184 ;  /* 0x000000ffffb67224 */ /* 0x000fe400078e00b8 */
.L_x_890:
[----:B------:R-:W-:Y:S05]  /*8380*/  BSYNC B2 ;  /* 0x0000000000027941 */ /* 0x000fea0003800000 */
.L_x_888:
        /* <DEDUP_REMOVED lines=16> */
.L_x_894:
[----:B------:R-:W-:Y:S05]  /*8490*/  BSYNC B3 ;  /* 0x0000000000037941 */ /* 0x000fea0003800000 */
.L_x_893:
        /* <DEDUP_REMOVED lines=44> */
.L_x_892:
[----:B------:R-:W-:Y:S05]  /*8760*/  BSYNC B2 ;  /* 0x0000000000027941 */ /* 0x000fea0003800000 */
.L_x_891:
        /* <DEDUP_REMOVED lines=15> */
.L_x_895:
        /* <DEDUP_REMOVED lines=12> */
.L_x_898:
[----:B------:R-:W-:Y:S02]  /*8920*/  IMAD.MOV.U32 R56, RZ, RZ, R184 ;  /* 0x000000ffff387224 */ /* 0x000fe400078e00b8 */
.L_x_899:
[----:B------:R-:W-:Y:S05]  /*8930*/  BSYNC B2 ;  /* 0x0000000000027941 */ /* 0x000fea0003800000 */
.L_x_897:
        /* <DEDUP_REMOVED lines=16> */
.L_x_903:
[----:B------:R-:W-:Y:S05]  /*8a40*/  BSYNC B3 ;  /* 0x0000000000037941 */ /* 0x000fea0003800000 */
.L_x_902:
        /* <DEDUP_REMOVED lines=44> */
.L_x_901:
[----:B------:R-:W-:Y:S05]  /*8d10*/  BSYNC B2 ;  /* 0x0000000000027941 */ /* 0x000fea0003800000 */
.L_x_900:
        /* <DEDUP_REMOVED lines=10> */
.L_x_896:
        /* <DEDUP_REMOVED lines=12> */
.L_x_905:
[----:B------:R-:W-:Y:S02]  /*8e80*/  IMAD.MOV.U32 R56, RZ, RZ, R184 ;  /* 0x000000ffff387224 */ /* 0x000fe400078e00b8 */
.L_x_906:
[----:B------:R-:W-:Y:S05]  /*8e90*/  BSYNC B2 ;  /* 0x0000000000027941 */ /* 0x000fea0003800000 */
.L_x_904:
        /* <DEDUP_REMOVED lines=16> */
.L_x_910:
[----:B------:R-:W-:Y:S05]  /*8fa0*/  BSYNC B3 ;  /* 0x0000000000037941 */ /* 0x000fea0003800000 */
.L_x_909:
        /* <DEDUP_REMOVED lines=44> */
.L_x_908:
[----:B------:R-:W-:Y:S05]  /*9270*/  BSYNC B2 ;  /* 0x0000000000027941 */ /* 0x000fea0003800000 */
.L_x_907:
        /* <DEDUP_REMOVED lines=15> */
.L_x_911:
        /* <DEDUP_REMOVED lines=12> */
.L_x_914:
[----:B------:R-:W-:Y:S02]  /*9430*/  IMAD.MOV.U32 R56, RZ, RZ, R184 ;  /* 0x000000ffff387224 */ /* 0x000fe400078e00b8 */
.L_x_915:
[----:B------:R-:W-:Y:S05]  /*9440*/  BSYNC B2 ;  /* 0x0000000000027941 */ /* 0x000fea0003800000 */
.L_x_913:
        /* <DEDUP_REMOVED lines=16> */
.L_x_919:
[----:B------:R-:W-:Y:S05]  /*9550*/  BSYNC B3 ;  /* 0x0000000000037941 */ /* 0x000fea0003800000 */
.L_x_918:
        /* <DEDUP_REMOVED lines=44> */
.L_x_917:
[----:B------:R-:W-:Y:S05]  /*9820*/  BSYNC B2 ;  /* 0x0000000000027941 */ /* 0x000fea0003800000 */
.L_x_916:
        /* <DEDUP_REMOVED lines=10> */
.L_x_912:
        /* <DEDUP_REMOVED lines=12> */
.L_x_921:
[----:B------:R-:W-:Y:S02]  /*9990*/  IMAD.MOV.U32 R56, RZ, RZ, R184 ;  /* 0x000000ffff387224 */ /* 0x000fe400078e00b8 */
.L_x_922:
[----:B------:R-:W-:Y:S05]  /*99a0*/  BSYNC B2 ;  /* 0x0000000000027941 */ /* 0x000fea0003800000 */
.L_x_920:
        /* <DEDUP_REMOVED lines=16> */
.L_x_926:
[----:B------:R-:W-:Y:S05]  /*9ab0*/  BSYNC B3 ;  /* 0x0000000000037941 */ /* 0x000fea0003800000 */
.L_x_925:
        /* <DEDUP_REMOVED lines=44> */
.L_x_924:
[----:B------:R-:W-:Y:S05]  /*9d80*/  BSYNC B2 ;  /* 0x0000000000027941 */ /* 0x000fea0003800000 */
.L_x_923:
        /* <DEDUP_REMOVED lines=15> */
.L_x_927:
        /* <DEDUP_REMOVED lines=12> */
.L_x_930:
[----:B------:R-:W-:Y:S02]  /*9f40*/  IMAD.MOV.U32 R182, RZ, RZ, R184 ;  /* 0x000000ffffb67224 */ /* 0x000fe400078e00b8 */
.L_x_931:
[----:B------:R-:W-:Y:S05]  /*9f50*/  BSYNC B2 ;  /* 0x0000000000027941 */ /* 0x000fea0003800000 */
.L_x_929:
        /* <DEDUP_REMOVED lines=16> */
.L_x_935:
[----:B------:R-:W-:Y:S05]  /*a060*/  BSYNC B3 ;  /* 0x0000000000037941 */ /* 0x000fea0003800000 */
.L_x_934:
        /* <DEDUP_REMOVED lines=44> */
.L_x_933:
[----:B------:R-:W-:Y:S05]  /*a330*/  BSYNC B2 ;  /* 0x0000000000027941 */ /* 0x000fea0003800000 */
.L_x_932:
        /* <DEDUP_REMOVED lines=10> */
.L_x_928:
        /* <DEDUP_REMOVED lines=12> */
.L_x_937:
[----:B------:R-:W-:Y:S02]  /*a4a0*/  IMAD.MOV.U32 R182, RZ, RZ, R184 ;  /* 0x000000ffffb67224 */ /* 0x000fe400078e00b8 */
.L_x_938:
[----:B------:R-:W-:Y:S05]  /*a4b0*/  BSYNC B2 ;  /* 0x0000000000027941 */ /* 0x000fea0003800000 */
.L_x_936:
        /* <DEDUP_REMOVED lines=16> */
.L_x_942:
[----:B------:R-:W-:Y:S05]  /*a5c0*/  BSYNC B3 ;  /* 0x0000000000037941 */ /* 0x000fea0003800000 */
.L_x_941:
        /* <DEDUP_REMOVED lines=44> */
.L_x_940:
[----:B------:R-:W-:Y:S05]  /*a890*/  BSYNC B2 ;  /* 0x0000000000027941 */ /* 0x000fea0003800000 */
.L_x_939:
        /* <DEDUP_REMOVED lines=13> */
.L_x_943:
        /* <DEDUP_REMOVED lines=12> */
.L_x_946:
[----:B------:R-:W-:Y:S02]  /*aa30*/  IMAD.MOV.U32 R182, RZ, RZ, R184 ;  /* 0x000000ffffb67224 */ /* 0x000fe400078e00b8 */
.L_x_947:
[----:B------:R-:W-:Y:S05]  /*aa40*/  BSYNC B2 ;  /* 0x0000000000027941 */ /* 0x000fea0003800000 */
.L_x_945:
        /* <DEDUP_REMOVED lines=16> */
.L_x_951:
[----:B------:R-:W-:Y:S05]  /*ab50*/  BSYNC B3 ;  /* 0x0000000000037941 */ /* 0x000fea0003800000 */
.L_x_950:
        /* <DEDUP_REMOVED lines=44> */
.L_x_949:
[----:B------:R-:W-:Y:S05]  /*ae20*/  BSYNC B2 ;  /* 0x0000000000027941 */ /* 0x000fea0003800000 */
.L_x_948:
        /* <DEDUP_REMOVED lines=10> */
.L_x_944:
        /* <DEDUP_REMOVED lines=12> */
.L_x_953:
[----:B------:R-:W-:Y:S02]  /*af90*/  IMAD.MOV.U32 R182, RZ, RZ, R184 ;  /* 0x000000ffffb67224 */ /* 0x000fe400078e00b8 */
.L_x_954:
[----:B------:R-:W-:Y:S05]  /*afa0*/  BSYNC B2 ;  /* 0x0000000000027941 */ /* 0x000fea0003800000 */
.L_x_952:
        /* <DEDUP_REMOVED lines=16> */
.L_x_958:
[----:B------:R-:W-:Y:S05]  /*b0b0*/  BSYNC B3 ;  /* 0x0000000000037941 */ /* 0x000fea0003800000 */
.L_x_957:
        /* <DEDUP_REMOVED lines=44> */
.L_x_956:
[----:B------:R-:W-:Y:S05]  /*b380*/  BSYNC B2 ;  /* 0x0000000000027941 */ /* 0x000fea0003800000 */
.L_x_955:
        /* <DEDUP_REMOVED lines=13> */
.L_x_959:
        /* <DEDUP_REMOVED lines=12> */
.L_x_962:
[----:B------:R-:W-:Y:S02]  /*b520*/  IMAD.MOV.U32 R58, RZ, RZ, R184 ;  /* 0x000000ffff3a7224 */ /* 0x000fe400078e00b8 */
.L_x_963:
[----:B------:R-:W-:Y:S05]  /*b530*/  BSYNC B2 ;  /* 0x0000000000027941 */ /* 0x000fea0003800000 */
.L_x_961:
        /* <DEDUP_REMOVED lines=16> */
.L_x_967:
[----:B------:R-:W-:Y:S05]  /*b640*/  BSYNC B3 ;  /* 0x0000000000037941 */ /* 0x000fea0003800000 */
.L_x_966:
        /* <DEDUP_REMOVED lines=44> */
.L_x_965:
[----:B------:R-:W-:Y:S05]  /*b910*/  BSYNC B2 ;  /* 0x0000000000027941 */ /* 0x000fea0003800000 */
.L_x_964:
        /* <DEDUP_REMOVED lines=10> */
.L_x_960:
        /* <DEDUP_REMOVED lines=12> */
.L_x_969:
[----:B------:R-:W-:Y:S02]  /*ba80*/  IMAD.MOV.U32 R58, RZ, RZ, R184 ;  /* 0x000000ffff3a7224 */ /* 0x000fe400078e00b8 */
.L_x_970:
[----:B------:R-:W-:Y:S05]  /*ba90*/  BSYNC B2 ;  /* 0x0000000000027941 */ /* 0x000fea0003800000 */
.L_x_968:
        /* <DEDUP_REMOVED lines=16> */
.L_x_974:
[----:B------:R-:W-:Y:S05]  /*bba0*/  BSYNC B3 ;  /* 0x0000000000037941 */ /* 0x000fea0003800000 */
.L_x_973:
        /* <DEDUP_REMOVED lines=44> */
.L_x_972:
[----:B------:R-:W-:Y:S05]  /*be70*/  BSYNC B2 ;  /* 0x0000000000027941 */ /* 0x000fea0003800000 */
.L_x_971:
        /* <DEDUP_REMOVED lines=13> */
.L_x_975:
        /* <DEDUP_REMOVED lines=12> */
.L_x_978:
[----:B------:R-:W-:Y:S02]  /*c010*/  IMAD.MOV.U32 R58, RZ, RZ, R184 ;  /* 0x000000ffff3a7224 */ /* 0x000fe400078e00b8 */
.L_x_979:
[----:B------:R-:W-:Y:S05]  /*c020*/  BSYNC B2 ;  /* 0x0000000000027941 */ /* 0x000fea0003800000 */
.L_x_977:
        /* <DEDUP_REMOVED lines=16> */
.L_x_983:
[----:B------:R-:W-:Y:S05]  /*c130*/  BSYNC B3 ;  /* 0x0000000000037941 */ /* 0x000fea0003800000 */
.L_x_982:
        /* <DEDUP_REMOVED lines=44> */
.L_x_981:
[----:B------:R-:W-:Y:S05]  /*c400*/  BSYNC B2 ;  /* 0x0000000000027941 */ /* 0x000fea0003800000 */
.L_x_980:
        /* <DEDUP_REMOVED lines=10> */
.L_x_976:
        /* <DEDUP_REMOVED lines=12> */
.L_x_985:
[----:B------:R-:W-:Y:S02]  /*c570*/  IMAD.MOV.U32 R58, RZ, RZ, R184 ;  /* 0x000000ffff3a7224 */ /* 0x000fe400078e00b8 */
.L_x_986:
[----:B------:R-:W-:Y:S05]  /*c580*/  BSYNC B2 ;  /* 0x0000000000027941 */ /* 0x000fea0003800000 */
.L_x_984:
        /* <DEDUP_REMOVED lines=16> */
.L_x_990:
[----:B------:R-:W-:Y:S05]  /*c690*/  BSYNC B3 ;  /* 0x0000000000037941 */ /* 0x000fea0003800000 */
.L_x_989:
        /* <DEDUP_REMOVED lines=44> */
.L_x_988:
[----:B------:R-:W-:Y:S05]  /*c960*/  BSYNC B2 ;  /* 0x0000000000027941 */ /* 0x000fea0003800000 */
.L_x_987:
        /* <DEDUP_REMOVED lines=13> */
.L_x_991:
        /* <DEDUP_REMOVED lines=12> */
.L_x_994:
[----:B------:R-:W-:Y:S02]  /*cb00*/  IMAD.MOV.U32 R237, RZ, RZ, R184 ;  /* 0x000000ffffed7224 */ /* 0x000fe400078e00b8 */
.L_x_995:
[----:B------:R-:W-:Y:S05]  /*cb10*/  BSYNC B2 ;  /* 0x0000000000027941 */ /* 0x000fea0003800000 */
.L_x_993:
        /* <DEDUP_REMOVED lines=16> */
.L_x_999:
[----:B------:R-:W-:Y:S05]  /*cc20*/  BSYNC B3 ;  /* 0x0000000000037941 */ /* 0x000fea0003800000 */
.L_x_998:
        /* <DEDUP_REMOVED lines=44> */
.L_x_997:
[----:B------:R-:W-:Y:S05]  /*cef0*/  BSYNC B2 ;  /* 0x0000000000027941 */ /* 0x000fea0003800000 */
.L_x_996:
        /* <DEDUP_REMOVED lines=10> */
.L_x_992:
[----:B------:R-:W-:Y:S02]  /*cfa0*/  SEL R248, RZ, 0x10000, P4 ;  /* 0x00010000fff87807 */ /* 0x000fe40002000000 */
[C---:B------:R-:W-:Y:S02]  /*cfb0*/  LOP3.LUT P4, RZ, R43.reuse, 0x1, RZ, 0xc0, !PT ;  /* 0x000000012bff7812 */ /* 0x040fe4000788c0ff */
[----:B------:R-:W-:Y:S02]  /*cfc0*/  SEL R239, RZ, 0x1000000, P5 ;  /* 0x01000000ffef7807 */ /* 0x000fe40002800000 */
[C---:B------:R-:W-:Y:S02]  /*cfd0*/  LOP3.LUT P0, RZ, R43.reuse, 0x4, RZ, 0xc0, !PT ;  /* 0x000000042bff7812 */ /* 0x040fe4000780c0ff */
[----:B------:R-:W-:Y:S02]  /*cfe0*/  LOP3.LUT P5, RZ, R43, 0x2, RZ, 0xc0, !PT ;  /* 0x000000022bff7812 */ /* 0x000fe400078ac0ff */
[----:B------:R-:W-:-:S02]  /*cff0*/  SEL R246, RZ, 0x1, P4 ;  /* 0x00000001fff67807 */ /* 0x000fc40002000000 */
[----:B------:R-:W-:Y:S02]  /*d000*/  SEL R237, RZ, 0x100, P3 ;  /* 0x00000100ffed7807 */ /* 0x000fe40001800000 */
[----:B------:R-:W-:Y:S01]  /*d010*/  SEL R244, RZ, 0x1, P5 ;  /* 0x00000001fff47807 */ /* 0x000fe20002800000 */
[----:B------:R-:W-:Y:S01]  /*d020*/  IMAD.WIDE.U32 R246, R246, 0x1000000, RZ ;  /* 0x01000000f6f67825 */ /* 0x000fe200078e00ff */
[----:B------:R-:W-:Y:S02]  /*d030*/  SEL R242, RZ, 0x1, P0 ;  /* 0x00000001fff27807 */ /* 0x000fe40000000000 */
[----:B------:R-:W-:Y:S01]  /*d040*/  SEL R235, RZ, 0x1, P2 ;  /* 0x00000001ffeb7807 */ /* 0x000fe20001000000 */
[----:B------:R-:W-:Y:S01]  /*d050*/  IMAD.WIDE.U32 R244, R244, 0x10000, RZ ;  /* 0x00010000f4f47825 */ /* 0x000fe200078e00ff */
[----:B------:R-:W-:Y:S02]  /*d060*/  LOP3.LUT R237, R237, R239, R248, 0xfe, !PT ;  /* 0x000000efeded7212 */ /* 0x000fe400078efef8 */
[----:B------:R-:W-:Y:S01]  /*d070*/  LEA R62, P0, R61, c[0x0][0x188], 0x4 ;  /* 0x000062003d3e7a11 */ /* 0x000fe200078020ff */
[----:B------:R-:W-:Y:S01]  /*d080*/  IMAD.WIDE.U32 R242, R242, 0x100, RZ ;  /* 0x00000100f2f27825 */ /* 0x000fe200078e00ff */
[----:B------:R-:W-:-:S02]  /*d090*/  LOP3.LUT R235, R247, R237, R235, 0xfe, !PT ;  /* 0x000000edf7eb7212 */ /* 0x000fc400078efeeb */
[----:B------:R-:W-:Y:S02]  /*d0a0*/  LOP3.LUT P6, RZ, R43, 0x8, RZ, 0xc0, !PT ;  /* 0x000000082bff7812 */ /* 0x000fe400078cc0ff */
[----:B------:R-:W-:Y:S02]  /*d0b0*/  LEA.HI.X R63, R61, c[0x0][0x18c], RZ, 0x4, P0 ;  /* 0x000063003d3f7a11 */ /* 0x000fe400000f24ff */
[----:B------:R-:W-:Y:S02]  /*d0c0*/  F2FP.BF16.PACK_AB R59, R236, R225 ;  /* 0x000000e1ec3b723e */ /* 0x000fe400000010ff */
[----:B------:R-:W-:Y:S02]  /*d0d0*/  F2FP.BF16.PACK_AB R58, R226, R215 ;  /* 0x000000d7e23a723e */ /* 0x000fe400000010ff */
[----:B------:R-:W-:Y:S02]  /*d0e0*/  F2FP.BF16.PACK_AB R57, R216, R205 ;  /* 0x000000cdd839723e */ /* 0x000fe400000010ff */
[----:B------:R-:W-:-:S02]  /*d0f0*/  F2FP.BF16.PACK_AB R56, R206, R189 ;  /* 0x000000bdce38723e */ /* 0x000fc400000010ff */
[----:B------:R-:W-:Y:S01]  /*d100*/  LOP3.LUT R243, R243, R235, R245, 0xfe, !PT ;  /* 0x000000ebf3f37212 */ /* 0x000fe200078efef5 */
[----:B------:R-:W-:Y:S01]  /*d110*/  IMAD.SHL.U32 R235, R61, 0x8, RZ ;  /* 0x000000083deb7824 */ /* 0x000fe200078e00ff */
[----:B------:R-:W-:Y:S01]  /*d120*/  LOP3.LUT R246, R242, R246, R244, 0xfe, !PT ;  /* 0x000000f6f2f67212 */ /* 0x000fe200078efef4 */
[----:B------:R0:W-:Y:S01]  /*d130*/  STG.E.128 [R62.64], R56 ;  /* 0x000000383e007986 */ /* 0x0001e2000c101d06 */
[----:B------:R-:W-:Y:S02]  /*d140*/  SEL R237, RZ, 0x1, P6 ;  /* 0x00000001ffed7807 */ /* 0x000fe40003000000 */
[----:B------:R-:W-:Y:S02]  /*d150*/  LOP3.LUT P1, RZ, R43, 0x10, RZ, 0xc0, !PT ;  /* 0x000000102bff7812 */ /* 0x000fe4000782c0ff */
[----:B------:R-:W-:Y:S02]  /*d160*/  LOP3.LUT R242, R246, R237, RZ, 0xfc, !PT ;  /* 0x000000edf6f27212 */ /* 0x000fe400078efcff */
[----:B------:R-:W-:-:S02]  /*d170*/  SHF.L.U64.HI R237, R61, 0x3, RZ ;  /* 0x000000033ded7819 */ /* 0x000fc400000102ff */
[----:B0-----:R-:W-:-:S04]  /*d180*/  IADD3 R56, P0, R235, c[0x0][0x190], RZ ;  /* 0x00006400eb387a10 */ /* 0x001fc80007f1e0ff */
[----:B------:R-:W-:-:S05]  /*d190*/  IADD3.X R57, R237, c[0x0][0x194], RZ, P0, !PT ;  /* 0x00006500ed397a10 */ /* 0x000fca00007fe4ff */
[----:B------:R0:W-:Y:S01]  /*d1a0*/  STG.E.64 [R56.64], R242 ;  /* 0x000000f238007986 */ /* 0x0001e2000c101b06 */
[----:B------:R-:W-:Y:S05]  /*d1b0*/  @!P1 BRA `(.L_x_1000) ;  /* 0x0000014000009947 */ /* 0x000fea0003800000 */
[----:B0-----:R-:W-:Y:S01]  /*d1c0*/  IMAD.U32 R56, R195, 0x10000, RZ ;  /* 0x00010000c3387824 */ /* 0x001fe200078e00ff */
[----:B------:R-:W-:Y:S02]  /*d1d0*/  LOP3.LUT R62, R198, 0xff, RZ, 0xc0, !PT ;  /* 0x000000ffc63e7812 */ /* 0x000fe400078ec0ff */
[----:B------:R-:W-:Y:S02]  /*d1e0*/  LOP3.LUT R58, R199, 0xff, RZ, 0xc0, !PT ;  /* 0x000000ffc73a7812 */ /* 0x000fe400078ec0ff */
[----:B------:R-:W-:Y:S01]  /*d1f0*/  LOP3.LUT R57, R56, 0xff0000, RZ, 0xc0, !PT ;  /* 0x00ff000038397812 */ /* 0x000fe200078ec0ff */
[----:B------:R-:W-:Y:S01]  /*d200*/  IMAD.WIDE.U32 R62, R62, 0x1000000, RZ ;  /* 0x010000003e3e7825 */ /* 0x000fe200078e00ff */
[----:B------:R-:W-:-:S03]  /*d210*/  LOP3.LUT R56, R194, 0xffff, RZ, 0xc0, !PT ;  /* 0x0000ffffc2387812 */ /* 0x000fc600078ec0ff */
[----:B------:R-:W-:Y:S01]  /*d220*/  IMAD.WIDE.U32 R58, R58, 0x10000, RZ ;  /* 0x000100003a3a7825 */ /* 0x000fe200078e00ff */
[----:B------:R-:W-:Y:S02]  /*d230*/  PRMT R56, R57, 0x4210, R56 ;  /* 0x0000421039387816 */ /* 0x000fe40000000038 */
[----:B------:R-:W-:-:S04]  /*d240*/  PRMT R57, R196, 0x7104, RZ ;  /* 0x00007104c4397816 */ /* 0x000fc800000000ff */
        /* <DEDUP_REMOVED lines=11> */
.L_x_1000:
[----:B------:R-:W-:Y:S02]  /*d300*/  IADD3 R61, R61, 0x20, RZ ;  /* 0x000000203d3d7810 */ /* 0x000fe40007ffe0ff */
.L_x_871:
[----:B------:R-:W-:Y:S05]  /*d310*/  BSYNC B1 ;  /* 0x0000000000017941 */ /* 0x000fea0003800000 */
.L_x_870:
        /* <DEDUP_REMOVED lines=30> */
.L_x_1004:
[----:B0-----:R-:W-:Y:S02]  /*d500*/  IMAD.MOV.U32 R207, RZ, RZ, R184 ;  /* 0x000000ffffcf7224 */ /* 0x001fe400078e00b8 */
.L_x_1005:
[----:B------:R-:W-:Y:S05]  /*d510*/  BSYNC B2 ;  /* 0x0000000000027941 */ /* 0x000fea0003800000 */
.L_x_1003:
        /* <DEDUP_REMOVED lines=16> */
.L_x_1009:
[----:B------:R-:W-:Y:S05]  /*d620*/  BSYNC B3 ;  /* 0x0000000000037941 */ /* 0x000fea0003800000 */
.L_x_1008:
        /* <DEDUP_REMOVED lines=44> */
.L_x_1007:
[----:B------:R-:W-:Y:S05]  /*d8f0*/  BSYNC B2 ;  /* 0x0000000000027941 */ /* 0x000fea0003800000 */
.L_x_1006:
        /* <DEDUP_REMOVED lines=18> */
.L_x_1010:
        /* <DEDUP_REMOVED lines=12> */
.L_x_1013:
[----:B------:R-:W-:Y:S02]  /*dae0*/  IMAD.MOV.U32 R182, RZ, RZ, R184 ;  /* 0x000000ffffb67224 */ /* 0x000fe400078e00b8 */
.L_x_1014:
[----:B------:R-:W-:Y:S05]  /*daf0*/  BSYNC B2 ;  /* 0x0000000000027941 */ /* 0x000fea0003800000 */
.L_x_1012:
        /* <DEDUP_REMOVED lines=16> */
.L_x_1018:
[----:B------:R-:W-:Y:S05]  /*dc00*/  BSYNC B3 ;  /* 0x0000000000037941 */ /* 0x000fea0003800000 */
.L_x_1017:
        /* <DEDUP_REMOVED lines=44> */
.L_x_1016:
[----:B------:R-:W-:Y:S05]  /*ded0*/  BSYNC B2 ;  /* 0x0000000000027941 */ /* 0x000fea0003800000 */
.L_x_1015:
        /* <DEDUP_REMOVED lines=10> */
.L_x_1011:
        /* <DEDUP_REMOVED lines=12> */
.L_x_1020:
[----:B------:R-:W-:Y:S02]  /*e040*/  IMAD.MOV.U32 R182, RZ, RZ, R184 ;  /* 0x000000ffffb67224 */ /* 0x000fe400078e00b8 */
.L_x_1021:
[----:B------:R-:W-:Y:S05]  /*e050*/  BSYNC B2 ;  /* 0x0000000000027941 */ /* 0x000fea0003800000 */
.L_x_1019:
        /* <DEDUP_REMOVED lines=16> */
.L_x_1025:
[----:B------:R-:W-:Y:S05]  /*e160*/  BSYNC B3 ;  /* 0x0000000000037941 */ /* 0x000fea0003800000 */
.L_x_1024:
        /* <DEDUP_REMOVED lines=44> */
.L_x_1023:
[----:B------:R-:W-:Y:S05]  /*e430*/  BSYNC B2 ;  /* 0x0000000000027941 */ /* 0x000fea0003800000 */
.L_x_1022:
        /* <DEDUP_REMOVED lines=15> */
.L_x_1026:
        /* <DEDUP_REMOVED lines=12> */
.L_x_1029:
[----:B------:R-:W-:Y:S02]  /*e5f0*/  IMAD.MOV.U32 R56, RZ, RZ, R184 ;  /* 0x000000ffff387224 */ /* 0x000fe400078e00b8 */
.L_x_1030:
[----:B------:R-:W-:Y:S05]  /*e600*/  BSYNC B2 ;  /* 0x0000000000027941 */ /* 0x000fea0003800000 */
.L_x_1028:
        /* <DEDUP_REMOVED lines=16> */
.L_x_1034:
[----:B------:R-:W-:Y:S05]  /*e710*/  BSYNC B3 ;  /* 0x0000000000037941 */ /* 0x000fea0003800000 */
.L_x_1033:
        /* <DEDUP_REMOVED lines=44> */
.L_x_1032:
[----:B------:R-:W-:Y:S05]  /*e9e0*/  BSYNC B2 ;  /* 0x0000000000027941 */ /* 0x000fea0003800000 */
.L_x_1031:
        /* <DEDUP_REMOVED lines=10> */
.L_x_1027:
        /* <DEDUP_REMOVED lines=12> */
.L_x_1036:
[----:B------:R-:W-:Y:S02]  /*eb50*/  IMAD.MOV.U32 R56, RZ, RZ, R184 ;  /* 0x000000ffff387224 */ /* 0x000fe400078e00b8 */
.L_x_1037:
[----:B------:R-:W-:Y:S05]  /*eb60*/  BSYNC B2 ;  /* 0x0000000000027941 */ /* 0x000fea0003800000 */
.L_x_1035:
        /* <DEDUP_REMOVED lines=16> */
.L_x_1041:
[----:B------:R-:W-:Y:S05]  /*ec70*/  BSYNC B3 ;  /* 0x0000000000037941 */ /* 0x000fea0003800000 */
.L_x_1040:
        /* <DEDUP_REMOVED lines=44> */
.L_x_1039:
[----:B------:R-:W-:Y:S05]  /*ef40*/  BSYNC B2 ;  /* 0x0000000000027941 */ /* 0x000fea0003800000 */
.L_x_1038:
        /* <DEDUP_REMOVED lines=15> */
.L_x_1042:
        /* <DEDUP_REMOVED lines=12> */
.L_x_1045:
[----:B------:R-:W-:Y:S02]  /*f100*/  IMAD.MOV.U32 R56, RZ, RZ, R184 ;  /* 0x000000ffff387224 */ /* 0x000fe400078e00b8 */
.L_x_1046:
[----:B------:R-:W-:Y:S05]  /*f110*/  BSYNC B2 ;  /* 0x0000000000027941 */ /* 0x000fea0003800000 */
.L_x_1044:
        /* <DEDUP_REMOVED lines=16> */
.L_x_1050:
[----:B------:R-:W-:Y:S05]  /*f220*/  BSYNC B3 ;  /* 0x0000000000037941 */ /* 0x000fea0003800000 */
.L_x_1049:
        /* <DEDUP_REMOVED lines=44> */
.L_x_1048:
[----:B------:R-:W-:Y:S05]  /*f4f0*/  BSYNC B2 ;  /* 0x0000000000027941 */ /* 0x000fea0003800000 */
.L_x_1047:
        /* <DEDUP_REMOVED lines=10> */
.L_x_1043:
        /* <DEDUP_REMOVED lines=12> */
.L_x_1052:
[----:B------:R-:W-:Y:S02]  /*f660*/  IMAD.MOV.U32 R56, RZ, RZ, R184 ;  /* 0x000000ffff387224 */ /* 0x000fe400078e00b8 */
.L_x_1053:
[----:B------:R-:W-:Y:S05]  /*f670*/  BSYNC B2 ;  /* 0x0000000000027941 */ /* 0x000fea0003800000 */
.L_x_1051:
        /* <DEDUP_REMOVED lines=16> */
.L_x_1057:
[----:B------:R-:W-:Y:S05]  /*f780*/  BSYNC B3 ;  /* 0x0000000000037941 */ /* 0x000fea0003800000 */
.L_x_1056:
        /* <DEDUP_REMOVED lines=44> */
.L_x_1055:
[----:B------:R-:W-:Y:S05]  /*fa50*/  BSYNC B2 ;  /* 0x0000000000027941 */ /* 0x000fea0003800000 */
.L_x_1054:
        /* <DEDUP_REMOVED lines=15> */
.L_x_1058:
        /* <DEDUP_REMOVED lines=12> */
.L_x_1061:
[----:B------:R-:W-:Y:S02]  /*fc10*/  IMAD.MOV.U32 R182, RZ, RZ, R184 ;  /* 0x000000ffffb67224 */ /* 0x000fe400078e00b8 */
.L_x_1062:
[----:B------:R-:W-:Y:S05]  /*fc20*/  BSYNC B2 ;  /* 0x0000000000027941 */ /* 0x000fea0003800000 */
.L_x_1060:
        /* <DEDUP_REMOVED lines=16> */
.L_x_1066:
[----:B------:R-:W-:Y:S05]  /*fd30*/  BSYNC B3 ;  /* 0x0000000000037941 */ /* 0x000fea0003800000 */
.L_x_1065:
        /* <DEDUP_REMOVED lines=44> */
.L_x_1064:
[----:B------:R-:W-:Y:S05]  /*10000*/  BSYNC B2 ;  /* 0x0000000000027941 */ /* 0x000fea0003800000 */
.L_x_1063:
        /* <DEDUP_REMOVED lines=10> */
.L_x_1059:
        /* <DEDUP_REMOVED lines=12> */
.L_x_1068:
[----:B------:R-:W-:Y:S02]  /*10170*/  IMAD.MOV.U32 R182, RZ, RZ, R184 ;  /* 0x000000ffffb67224 */ /* 0x000fe400078e00b8 */
.L_x_1069:
[----:B------:R-:W-:Y:S05]  /*10180*/  BSYNC B2 ;  /* 0x0000000000027941 */ /* 0x000fea0003800000 */
.L_x_1067:
        /* <DEDUP_REMOVED lines=16> */
.L_x_1073:
[----:B------:R-:W-:Y:S05]  /*10290*/  BSYNC B3 ;  /* 0x0000000000037941 */ /* 0x000fea0003800000 */
.L_x_1072:
        /* <DEDUP_REMOVED lines=44> */
.L_x_1071:
[----:B------:R-:W-:Y:S05]  /*10560*/  BSYNC B2 ;  /* 0x0000000000027941 */ /* 0x000fea0003800000 */
.L_x_1070:
        /* <DEDUP_REMOVED lines=13> */
.L_x_1074:
        /* <DEDUP_REMOVED lines=12> */
.L_x_1077:
[----:B------:R-:W-:Y:S02]  /*10700*/  IMAD.MOV.U32 R182, RZ, RZ, R184 ;  /* 0x000000ffffb67224 */ /* 0x000fe400078e00b8 */
.L_x_1078:
[----:B------:R-:W-:Y:S05]  /*10710*/  BSYNC B2 ;  /* 0x0000000000027941 */ /* 0x000fea0003800000 */
.L_x_1076:
        /* <DEDUP_REMOVED lines=16> */
.L_x_1082:
[----:B------:R-:W-:Y:S05]  /*10820*/  BSYNC B3 ;  /* 0x0000000000037941 */ /* 0x000fea0003800000 */
.L_x_1081:
        /* <DEDUP_REMOVED lines=44> */
.L_x_1080:
[----:B------:R-:W-:Y:S05]  /*10af0*/  BSYNC B2 ;  /* 0x0000000000027941 */ /* 0x000fea0003800000 */
.L_x_1079:
        /* <DEDUP_REMOVED lines=10> */
.L_x_1075:
        /* <DEDUP_REMOVED lines=12> */
.L_x_1084:
[----:B------:R-:W-:Y:S02]  /*10c60*/  IMAD.MOV.U32 R182, RZ, RZ, R184 ;  /* 0x000000ffffb67224 */ /* 0x000fe400078e00b8 */
.L_x_1085:
[----:B------:R-:W-:Y:S05]  /*10c70*/  BSYNC B2 ;  /* 0x0000000000027941 */ /* 0x000fea0003800000 */
.L_x_1083:
        /* <DEDUP_REMOVED lines=16> */
.L_x_1089:
[----:B------:R-:W-:Y:S05]  /*10d80*/  BSYNC B3 ;  /* 0x0000000000037941 */ /* 0x000fea0003800000 */
.L_x_1088:
        /* <DEDUP_REMOVED lines=44> */
.L_x_1087:
[----:B------:R-:W-:Y:S05]  /*11050*/  BSYNC B2 ;  /* 0x0000000000027941 */ /* 0x000fea0003800000 */
.L_x_1086:
        /* <DEDUP_REMOVED lines=13> */
.L_x_1090:
        /* <DEDUP_REMOVED lines=12> */
.L_x_1093:
[----:B------:R-:W-:Y:S02]  /*111f0*/  IMAD.MOV.U32 R58, RZ, RZ, R184 ;  /* 0x000000ffff3a7224 */ /* 0x000fe400078e00b8 */
.L_x_1094:
[----:B------:R-:W-:Y:S05]  /*11200*/  BSYNC B2 ;  /* 0x0000000000027941 */ /* 0x000fea0003800000 */
.L_x_1092:
        /* <DEDUP_REMOVED lines=16> */
.L_x_1098:
[----:B------:R-:W-:Y:S05]  /*11310*/  BSYNC B3 ;  /* 0x0000000000037941 */ /* 0x000fea0003800000 */
.L_x_1097:
        /* <DEDUP_REMOVED lines=44> */
.L_x_1096:
[----:B------:R-:W-:Y:S05]  /*115e0*/  BSYNC B2 ;  /* 0x0000000000027941 */ /* 0x000fea0003800000 */
.L_x_1095:
        /* <DEDUP_REMOVED lines=10> */
.L_x_1091:
        /* <DEDUP_REMOVED lines=12> */
.L_x_1100:
[----:B------:R-:W-:Y:S02]  /*11750*/  IMAD.MOV.U32 R58, RZ, RZ, R184 ;  /* 0x000000ffff3a7224 */ /* 0x000fe400078e00b8 */
.L_x_1101:
[----:B------:R-:W-:Y:S05]  /*11760*/  BSYNC B2 ;  /* 0x0000000000027941 */ /* 0x000fea0003800000 */
.L_x_1099:
        /* <DEDUP_REMOVED lines=16> */
.L_x_1105:
[----:B------:R-:W-:Y:S05]  /*11870*/  BSYNC B3 ;  /* 0x0000000000037941 */ /* 0x000fea0003800000 */
.L_x_1104:
        /* <DEDUP_REMOVED lines=44> */
.L_x_1103:
[----:B------:R-:W-:Y:S05]  /*11b40*/  BSYNC B2 ;  /* 0x0000000000027941 */ /* 0x000fea0003800000 */
.L_x_1102:
        /* <DEDUP_REMOVED lines=13> */
.L_x_1106:
        /* <DEDUP_REMOVED lines=12> */
.L_x_1109:
[----:B------:R-:W-:Y:S02]  /*11ce0*/  IMAD.MOV.U32 R58, RZ, RZ, R184 ;  /* 0x000000ffff3a7224 */ /* 0x000fe400078e00b8 */
.L_x_1110:
[----:B------:R-:W-:Y:S05]  /*11cf0*/  BSYNC B2 ;  /* 0x0000000000027941 */ /* 0x000fea0003800000 */
.L_x_1108:
        /* <DEDUP_REMOVED lines=16> */
.L_x_1114:
[----:B------:R-:W-:Y:S05]  /*11e00*/  BSYNC B3 ;  /* 0x0000000000037941 */ /* 0x000fea0003800000 */
.L_x_1113:
        /* <DEDUP_REMOVED lines=44> */
.L_x_1112:
[----:B------:R-:W-:Y:S05]  /*120d0*/  BSYNC B2 ;  /* 0x0000000000027941 */ /* 0x000fea0003800000 */
.L_x_1111:
        /* <DEDUP_REMOVED lines=10> */
.L_x_1107:
        /* <DEDUP_REMOVED lines=12> */
.L_x_1116:
[----:B------:R-:W-:Y:S02]  /*12240*/  IMAD.MOV.U32 R58, RZ, RZ, R184 ;  /* 0x000000ffff3a7224 */ /* 0x000fe400078e00b8 */
.L_x_1117:
[----:B------:R-:W-:Y:S05]  /*12250*/  BSYNC B2 ;  /* 0x0000000000027941 */ /* 0x000fea0003800000 */
.L_x_1115:
        /* <DEDUP_REMOVED lines=16> */
.L_x_1121:
[----:B------:R-:W-:Y:S05]  /*12360*/  BSYNC B3 ;  /* 0x0000000000037941 */ /* 0x000fea0003800000 */
.L_x_1120:
        /* <DEDUP_REMOVED lines=44> */
.L_x_1119:
[----:B------:R-:W-:Y:S05]  /*12630*/  BSYNC B2 ;  /* 0x0000000000027941 */ /* 0x000fea0003800000 */
.L_x_1118:
        /* <DEDUP_REMOVED lines=13> */
.L_x_1122:
        /* <DEDUP_REMOVED lines=12> */
.L_x_1125:
[----:B------:R-:W-:Y:S02]  /*127d0*/  IMAD.MOV.U32 R237, RZ, RZ, R184 ;  /* 0x000000ffffed7224 */ /* 0x000fe400078e00b8 */
.L_x_1126:
[----:B------:R-:W-:Y:S05]  /*127e0*/  BSYNC B2 ;  /* 0x0000000000027941 */ /* 0x000fea0003800000 */
.L_x_1124:
        /* <DEDUP_REMOVED lines=16> */
.L_x_1130:
[----:B------:R-:W-:Y:S05]  /*128f0*/  BSYNC B3 ;  /* 0x0000000000037941 */ /* 0x000fea0003800000 */
.L_x_1129:
        /* <DEDUP_REMOVED lines=44> */
.L_x_1128:
[----:B------:R-:W-:Y:S05]  /*12bc0*/  BSYNC B2 ;  /* 0x0000000000027941 */ /* 0x000fea0003800000 */
.L_x_1127:
        /* <DEDUP_REMOVED lines=10> */
.L_x_1123:
        /* <DEDUP_REMOVED lines=54> */
.L_x_1131:
[----:B------:R-:W-:Y:S02]  /*12fd0*/  IADD3 R61, R61, 0x20, RZ ;  /* 0x000000203d3d7810 */ /* 0x000fe40007ffe0ff */
.L_x_1002:
[----:B------:R-:W-:Y:S05]  /*12fe0*/  BSYNC B1 ;  /* 0x0000000000017941 */ /* 0x000fea0003800000 */
.L_x_1001:
        /* <DEDUP_REMOVED lines=30> */
.L_x_1135:
[----:B0-----:R-:W-:Y:S02]  /*131d0*/  IMAD.MOV.U32 R209, RZ, RZ, R184 ;  /* 0x000000ffffd17224 */ /* 0x001fe400078e00b8 */
.L_x_1136:
[----:B------:R-:W-:Y:S05]  /*131e0*/  BSYNC B2 ;  /* 0x0000000000027941 */ /* 0x000fea0003800000 */
.L_x_1134:
        /* <DEDUP_REMOVED lines=16> */
.L_x_1140:
[----:B------:R-:W-:Y:S05]  /*132f0*/  BSYNC B3 ;  /* 0x0000000000037941 */ /* 0x000fea0003800000 */
.L_x_1139:
        /* <DEDUP_REMOVED lines=44> */
.L_x_1138:
[----:B------:R-:W-:Y:S05]  /*135c0*/  BSYNC B2 ;  /* 0x0000000000027941 */ /* 0x000fea0003800000 */
.L_x_1137:
        /* <DEDUP_REMOVED lines=18> */
.L_x_1141:
        /* <DEDUP_REMOVED lines=12> */
.L_x_1144:
[----:B------:R-:W-:Y:S02]  /*137b0*/  IMAD.MOV.U32 R182, RZ, RZ, R184 ;  /* 0x000000ffffb67224 */ /* 0x000fe400078e00b8 */
.L_x_1145:
[----:B------:R-:W-:Y:S05]  /*137c0*/  BSYNC B2 ;  /* 0x0000000000027941 */ /* 0x000fea0003800000 */
.L_x_1143:
        /* <DEDUP_REMOVED lines=16> */
.L_x_1149:
[----:B------:R-:W-:Y:S05]  /*138d0*/  BSYNC B3 ;  /* 0x0000000000037941 */ /* 0x000fea0003800000 */
.L_x_1148:
        /* <DEDUP_REMOVED lines=44> */
.L_x_1147:
[----:B------:R-:W-:Y:S05]  /*13ba0*/  BSYNC B2 ;  /* 0x0000000000027941 */ /* 0x000fea0003800000 */
.L_x_1146:
[----:B------:R-:W0:Y:S02]  /*13bb0*/  I2F.U32 R182, R182 ;  /* 0x000000b600b67306 */ /* 0x000e240000201000 */
[----:B0-----:R-:W-:Y:S01]  /*13bc0*/  FFMA.FTZ R63, R182, R235, 1.1641532182693481445e-10 ;  /* 0x2f000000b63f7423 */ /* 0x001fe200000100eb */
[----:B------:R-:W-:-:S04]  /*13bd0*/  PRMT R182, RZ, 0x5410, R52 ;  /* 0x00005410ffb67816 */ /* 0x000fc80000000034 */
[----:B------:R-:W-:Y:S01]  /*13be0*/  FSETP.GTU.FTZ.AND P2, PT, R63, c[0x0][0x1e4], PT ;  /* 0x000079003f007a0b */ /* 0x000fe20003f5c000 */
[----:B------:R-:W-:-:S05]  /*13bf0*/  FMUL.FTZ R201, R182, c[0x0][0x1e8] ;  /* 0x00007a00b6c97a20 */ /* 0x000fca0000410000 */
[----:B------:R-:W-:Y:S02]  /*13c00*/  FSEL R63, R201, RZ, !P2 ;  /* 0x000000ffc93f7208 */ /* 0x000fe40005000000 */
[----:B------:R-:W-:-:S03]  /*13c10*/  SEL R201, RZ, 0x1, P2 ;  /* 0x00000001ffc97807 */ /* 0x000fc60001000000 */
[----:B------:R-:W-:Y:S01]  /*13c20*/  FADD.FTZ R192, R63, R192 ;  /* 0x000000c03fc07221 */ /* 0x000fe20000010000 */
[----:B------:R-:W-:-:S05]  /*13c30*/  @P0 PRMT R63, RZ, 0x5410, R48 ;  /* 0x00005410ff3f0816 */ /* 0x000fca0000000030 */
[----:B------:R-:W-:Y:S02]  /*13c40*/  @P0 FADD.FTZ R192, R63, R192 ;  /* 0x000000c03fc00221 */ /* 0x000fe40000010000 */
.L_x_1142:
        /* <DEDUP_REMOVED lines=12> */
.L_x_1151:
[----:B------:R-:W-:Y:S02]  /*13d10*/  IMAD.MOV.U32 R182, RZ, RZ, R184 ;  /* 0x000000ffffb67224 */ /* 0x000fe400078e00b8 */
.L_x_1152:
[----:B------:R-:W-:Y:S05]  /*13d20*/  BSYNC B2 ;  /* 0x0000000000027941 */ /* 0x000fea0003800000 */
.L_x_1150:
        /* <DEDUP_REMOVED lines=16> */
.L_x_1156:
[----:B------:R-:W-:Y:S05]  /*13e30*/  BSYNC B3 ;  /* 0x0000000000037941 */ /* 0x000fea0003800000 */
.L_x_1155:
        /* <DEDUP_REMOVED lines=44> */
.L_x_1154:
[----:B------:R-:W-:Y:S05]  /*14100*/  BSYNC B2 ;  /* 0x0000000000027941 */ /* 0x000fea0003800000 */
.L_x_1153:
        /* <DEDUP_REMOVED lines=15> */
.L_x_1157:
        /* <DEDUP_REMOVED lines=12> */
.L_x_1160:
[----:B------:R-:W-:Y:S02]  /*142c0*/  IMAD.MOV.U32 R56, RZ, RZ, R184 ;  /* 0x000000ffff387224 */ /* 0x000fe400078e00b8 */
.L_x_1161:
[----:B------:R-:W-:Y:S05]  /*142d0*/  BSYNC B2 ;  /* 0x0000000000027941 */ /* 0x000fea0003800000 */
.L_x_1159:
        /* <DEDUP_REMOVED lines=16> */
.L_x_1165:
[----:B------:R-:W-:Y:S05]  /*143e0*/  BSYNC B3 ;  /* 0x0000000000037941 */ /* 0x000fea0003800000 */
.L_x_1164:
        /* <DEDUP_REMOVED lines=44> */
.L_x_1163:
[----:B------:R-:W-:Y:S05]  /*146b0*/  BSYNC B2 ;  /* 0x0000000000027941 */ /* 0x000fea0003800000 */
.L_x_1162:
        /* <DEDUP_REMOVED lines=10> */
.L_x_1158:
        /* <DEDUP_REMOVED lines=12> */
.L_x_1167:
[----:B------:R-:W-:Y:S02]  /*14820*/  IMAD.MOV.U32 R56, RZ, RZ, R184 ;  /* 0x000000ffff387224 */ /* 0x000fe400078e00b8 */
.L_x_1168:
[----:B------:R-:W-:Y:S05]  /*14830*/  BSYNC B2 ;  /* 0x0000000000027941 */ /* 0x000fea0003800000 */
.L_x_1166:
        /* <DEDUP_REMOVED lines=16> */
.L_x_1172:
[----:B------:R-:W-:Y:S05]  /*14940*/  BSYNC B3 ;  /* 0x0000000000037941 */ /* 0x000fea0003800000 */
.L_x_1171:
        /* <DEDUP_REMOVED lines=44> */
.L_x_1170:
[----:B------:R-:W-:Y:S05]  /*14c10*/  BSYNC B2 ;  /* 0x0000000000027941 */ /* 0x000fea0003800000 */
.L_x_1169:
        /* <DEDUP_REMOVED lines=15> */
.L_x_1173:
        /* <DEDUP_REMOVED lines=12> */
.L_x_1176:
[----:B------:R-:W-:Y:S02]  /*14dd0*/  IMAD.MOV.U32 R56, RZ, RZ, R184 ;  /* 0x000000ffff387224 */ /* 0x000fe400078e00b8 */
.L_x_1177:
[----:B------:R-:W-:Y:S05]  /*14de0*/  BSYNC B2 ;  /* 0x0000000000027941 */ /* 0x000fea0003800000 */
.L_x_1175:
        /* <DEDUP_REMOVED lines=16> */
.L_x_1181:
[----:B------:R-:W-:Y:S05]  /*14ef0*/  BSYNC B3 ;  /* 0x0000000000037941 */ /* 0x000fea0003800000 */
.L_x_1180:
        /* <DEDUP_REMOVED lines=44> */
.L_x_1179:
[----:B------:R-:W-:Y:S05]  /*151c0*/  BSYNC B2 ;  /* 0x0000000000027941 */ /* 0x000fea0003800000 */
.L_x_1178:
        /* <DEDUP_REMOVED lines=10> */
.L_x_1174:
        /* <DEDUP_REMOVED lines=12> */
.L_x_1183:
[----:B------:R-:W-:Y:S02]  /*15330*/  IMAD.MOV.U32 R56, RZ, RZ, R184 ;  /* 0x000000ffff387224 */ /* 0x000fe400078e00b8 */
.L_x_1184:
[----:B------:R-:W-:Y:S05]  /*15340*/  BSYNC B2 ;  /* 0x0000000000027941 */ /* 0x000fea0003800000 */
.L_x_1182:
        /* <DEDUP_REMOVED lines=16> */
.L_x_1188:
[----:B------:R-:W-:Y:S05]  /*15450*/  BSYNC B3 ;  /* 0x0000000000037941 */ /* 0x000fea0003800000 */
.L_x_1187:
        /* <DEDUP_REMOVED lines=44> */
.L_x_1186:
[----:B------:R-:W-:Y:S05]  /*15720*/  BSYNC B2 ;  /* 0x0000000000027941 */ /* 0x000fea0003800000 */
.L_x_1185:
        /* <DEDUP_REMOVED lines=15> */
.L_x_1189:
        /* <DEDUP_REMOVED lines=12> */
.L_x_1192:
[----:B------:R-:W-:Y:S02]  /*158e0*/  IMAD.MOV.U32 R182, RZ, RZ, R184 ;  /* 0x000000ffffb67224 */ /* 0x000fe400078e00b8 */
.L_x_1193:
[----:B------:R-:W-:Y:S05]  /*158f0*/  BSYNC B2 ;  /* 0x0000000000027941 */ /* 0x000fea0003800000 */
.L_x_1191:
        /* <DEDUP_REMOVED lines=16> */
.L_x_1197:
[----:B------:R-:W-:Y:S05]  /*15a00*/  BSYNC B3 ;  /* 0x0000000000037941 */ /* 0x000fea0003800000 */
.L_x_1196:
        /* <DEDUP_REMOVED lines=44> */
.L_x_1195:
[----:B------:R-:W-:Y:S05]  /*15cd0*/  BSYNC B2 ;  /* 0x0000000000027941 */ /* 0x000fea0003800000 */
.L_x_1194:
        /* <DEDUP_REMOVED lines=10> */
.L_x_1190:
        /* <DEDUP_REMOVED lines=12> */
.L_x_1199:
[----:B------:R-:W-:Y:S02]  /*15e40*/  IMAD.MOV.U32 R182, RZ, RZ, R184 ;  /* 0x000000ffffb67224 */ /* 0x000fe400078e00b8 */
.L_x_1200:
[----:B------:R-:W-:Y:S05]  /*15e50*/  BSYNC B2 ;  /* 0x0000000000027941 */ /* 0x000fea0003800000 */
.L_x_1198:
        /* <DEDUP_REMOVED lines=16> */
.L_x_1204:
[----:B------:R-:W-:Y:S05]  /*15f60*/  BSYNC B3 ;  /* 0x0000000000037941 */ /* 0x000fea0003800000 */
.L_x_1203:
        /* <DEDUP_REMOVED lines=44> */
.L_x_1202:
[----:B------:R-:W-:Y:S05]  /*16230*/  BSYNC B2 ;  /* 0x0000000000027941 */ /* 0x000fea0003800000 */
.L_x_1201:
        /* <DEDUP_REMOVED lines=13> */
.L_x_1205:
        /* <DEDUP_REMOVED lines=12> */
.L_x_1208:
[----:B------:R-:W-:Y:S02]  /*163d0*/  IMAD.MOV.U32 R182, RZ, RZ, R184 ;  /* 0x000000ffffb67224 */ /* 0x000fe400078e00b8 */
.L_x_1209:
[----:B------:R-:W-:Y:S05]  /*163e0*/  BSYNC B2 ;  /* 0x0000000000027941 */ /* 0x000fea0003800000 */
.L_x_1207:
        /* <DEDUP_REMOVED lines=16> */
.L_x_1213:
[----:B------:R-:W-:Y:S05]  /*164f0*/  BSYNC B3 ;  /* 0x0000000000037941 */ /* 0x000fea0003800000 */
.L_x_1212:
        /* <DEDUP_REMOVED lines=44> */
.L_x_1211:
[----:B------:R-:W-:Y:S05]  /*167c0*/  BSYNC B2 ;  /* 0x0000000000027941 */ /* 0x000fea0003800000 */
.L_x_1210:
        /* <DEDUP_REMOVED lines=10> */
.L_x_1206:
        /* <DEDUP_REMOVED lines=12> */
.L_x_1215:
[----:B------:R-:W-:Y:S02]  /*16930*/  IMAD.MOV.U32 R182, RZ, RZ, R184 ;  /* 0x000000ffffb67224 */ /* 0x000fe400078e00b8 */
.L_x_1216:
[----:B------:R-:W-:Y:S05]  /*16940*/  BSYNC B2 ;  /* 0x0000000000027941 */ /* 0x000fea0003800000 */
.L_x_1214:
        /* <DEDUP_REMOVED lines=16> */
.L_x_1220:
[----:B------:R-:W-:Y:S05]  /*16a50*/  BSYNC B3 ;  /* 0x0000000000037941 */ /* 0x000fea0003800000 */
.L_x_1219:
        /* <DEDUP_REMOVED lines=44> */
.L_x_1218:
[----:B------:R-:W-:Y:S05]  /*16d20*/  BSYNC B2 ;  /* 0x0000000000027941 */ /* 0x000fea0003800000 */
.L_x_1217:
        /* <DEDUP_REMOVED lines=13> */
.L_x_1221:
        /* <DEDUP_REMOVED lines=12> */
.L_x_1224:
[----:B------:R-:W-:Y:S02]  /*16ec0*/  IMAD.MOV.U32 R58, RZ, RZ, R184 ;  /* 0x000000ffff3a7224 */ /* 0x000fe400078e00b8 */
.L_x_1225:
[----:B------:R-:W-:Y:S05]  /*16ed0*/  BSYNC B2 ;  /* 0x0000000000027941 */ /* 0x000fea0003800000 */
.L_x_1223:
        /* <DEDUP_REMOVED lines=16> */
.L_x_1229:
[----:B------:R-:W-:Y:S05]  /*16fe0*/  BSYNC B3 ;  /* 0x0000000000037941 */ /* 0x000fea0003800000 */
.L_x_1228:
        /* <DEDUP_REMOVED lines=44> */
.L_x_1227:
[----:B------:R-:W-:Y:S05]  /*172b0*/  BSYNC B2 ;  /* 0x0000000000027941 */ /* 0x000fea0003800000 */
.L_x_1226:
        /* <DEDUP_REMOVED lines=10> */
.L_x_1222:
        /* <DEDUP_REMOVED lines=12> */
.L_x_1231:
[----:B------:R-:W-:Y:S02]  /*17420*/  IMAD.MOV.U32 R58, RZ, RZ, R184 ;  /* 0x000000ffff3a7224 */ /* 0x000fe400078e00b8 */
.L_x_1232:
[----:B------:R-:W-:Y:S05]  /*17430*/  BSYNC B2 ;  /* 0x0000000000027941 */ /* 0x000fea0003800000 */
.L_x_1230:
        /* <DEDUP_REMOVED lines=16> */
.L_x_1236:
[----:B------:R-:W-:Y:S05]  /*17540*/  BSYNC B3 ;  /* 0x0000000000037941 */ /* 0x000fea0003800000 */
.L_x_1235:
        /* <DEDUP_REMOVED lines=44> */
.L_x_1234:
[----:B------:R-:W-:Y:S05]  /*17810*/  BSYNC B2 ;  /* 0x0000000000027941 */ /* 0x000fea0003800000 */
.L_x_1233:
        /* <DEDUP_REMOVED lines=13> */
.L_x_1237:
        /* <DEDUP_REMOVED lines=12> */
.L_x_1240:
[----:B------:R-:W-:Y:S02]  /*179b0*/  IMAD.MOV.U32 R58, RZ, RZ, R184 ;  /* 0x000000ffff3a7224 */ /* 0x000fe400078e00b8 */
.L_x_1241:
[----:B------:R-:W-:Y:S05]  /*179c0*/  BSYNC B2 ;  /* 0x0000000000027941 */ /* 0x000fea0003800000 */
.L_x_1239:
        /* <DEDUP_REMOVED lines=16> */
.L_x_1245:
[----:B------:R-:W-:Y:S05]  /*17ad0*/  BSYNC B3 ;  /* 0x0000000000037941 */ /* 0x000fea0003800000 */
.L_x_1244:
        /* <DEDUP_REMOVED lines=44> */
.L_x_1243:
[----:B------:R-:W-:Y:S05]  /*17da0*/  BSYNC B2 ;  /* 0x0000000000027941 */ /* 0x000fea0003800000 */
.L_x_1242:
        /* <DEDUP_REMOVED lines=10> */
.L_x_1238:
        /* <DEDUP_REMOVED lines=12> */
.L_x_1247:
[----:B------:R-:W-:Y:S02]  /*17f10*/  IMAD.MOV.U32 R58, RZ, RZ, R184 ;  /* 0x000000ffff3a7224 */ /* 0x000fe400078e00b8 */
.L_x_1248:
[----:B------:R-:W-:Y:S05]  /*17f20*/  BSYNC B2 ;  /* 0x0000000000027941 */ /* 0x000fea0003800000 */
.L_x_1246:
        /* <DEDUP_REMOVED lines=16> */
.L_x_1252:
[----:B------:R-:W-:Y:S05]  /*18030*/  BSYNC B3 ;  /* 0x0000000000037941 */ /* 0x000fea0003800000 */
.L_x_1251:
        /* <DEDUP_REMOVED lines=44> */
.L_x_1250:
[----:B------:R-:W-:Y:S05]  /*18300*/  BSYNC B2 ;  /* 0x0000000000027941 */ /* 0x000fea0003800000 */
.L_x_1249:
        /* <DEDUP_REMOVED lines=13> */
.L_x_1253:
        /* <DEDUP_REMOVED lines=12> */
.L_x_1256:
[----:B------:R-:W-:Y:S02]  /*184a0*/  IMAD.MOV.U32 R237, RZ, RZ, R184 ;  /* 0x000000ffffed7224 */ /* 0x000fe400078e00b8 */
.L_x_1257:
[----:B------:R-:W-:Y:S05]  /*184b0*/  BSYNC B2 ;  /* 0x0000000000027941 */ /* 0x000fea0003800000 */
.L_x_1255:
        /* <DEDUP_REMOVED lines=16> */
.L_x_1261:
[----:B------:R-:W-:Y:S05]  /*185c0*/  BSYNC B3 ;  /* 0x0000000000037941 */ /* 0x000fea0003800000 */
.L_x_1260:
        /* <DEDUP_REMOVED lines=44> */
.L_x_1259:
[----:B------:R-:W-:Y:S05]  /*18890*/  BSYNC B2 ;  /* 0x0000000000027941 */ /* 0x000fea0003800000 */
.L_x_1258:
        /* <DEDUP_REMOVED lines=10> */
.L_x_1254:
        /* <DEDUP_REMOVED lines=54> */
.L_x_1262:
[----:B------:R-:W-:Y:S02]  /*18ca0*/  IADD3 R61, R61, 0x20, RZ ;  /* 0x000000203d3d7810 */ /* 0x000fe40007ffe0ff */
.L_x_1133:
[----:B------:R-:W-:Y:S05]  /*18cb0*/  BSYNC B1 ;  /* 0x0000000000017941 */ /* 0x000fea0003800000 */
.L_x_1132:
        /* <DEDUP_REMOVED lines=30> */
.L_x_1266:
[----:B0-----:R-:W-:Y:S02]  /*18ea0*/  IMAD.MOV.U32 R211, RZ, RZ, R184 ;  /* 0x000000ffffd37224 */ /* 0x001fe400078e00b8 */
.L_x_1267:
[----:B------:R-:W-:Y:S05]  /*18eb0*/  BSYNC B2 ;  /* 0x0000000000027941 */ /* 0x000fea0003800000 */
.L_x_1265:
        /* <DEDUP_REMOVED lines=16> */
.L_x_1271:
[----:B------:R-:W-:Y:S05]  /*18fc0*/  BSYNC B3 ;  /* 0x0000000000037941 */ /* 0x000fea0003800000 */
.L_x_1270:
        /* <DEDUP_REMOVED lines=44> */
.L_x_1269:
[----:B------:R-:W-:Y:S05]  /*19290*/  BSYNC B2 ;  /* 0x0000000000027941 */ /* 0x000fea0003800000 */
.L_x_1268:
        /* <DEDUP_REMOVED lines=18> */
.L_x_1272:
        /* <DEDUP_REMOVED lines=12> */
.L_x_1275:
[----:B------:R-:W-:Y:S02]  /*19480*/  IMAD.MOV.U32 R182, RZ, RZ, R184 ;  /* 0x000000ffffb67224 */ /* 0x000fe400078e00b8 */
.L_x_1276:
[----:B------:R-:W-:Y:S05]  /*19490*/  BSYNC B2 ;  /* 0x0000000000027941 */ /* 0x000fea0003800000 */
.L_x_1274:
        /* <DEDUP_REMOVED lines=16> */
.L_x_1280:
[----:B------:R-:W-:Y:S05]  /*195a0*/  BSYNC B3 ;  /* 0x0000000000037941 */ /* 0x000fea0003800000 */
.L_x_1279:
        /* <DEDUP_REMOVED lines=44> */
.L_x_1278:
[----:B------:R-:W-:Y:S05]  /*19870*/  BSYNC B2 ;  /* 0x0000000000027941 */ /* 0x000fea0003800000 */
.L_x_1277:
        /* <DEDUP_REMOVED lines=10> */
.L_x_1273:
        /* <DEDUP_REMOVED lines=12> */
.L_x_1282:
[----:B------:R-:W-:Y:S02]  /*199e0*/  IMAD.MOV.U32 R182, RZ, RZ, R184 ;  /* 0x000000ffffb67224 */ /* 0x000fe400078e00b8 */
.L_x_1283:
[----:B------:R-:W-:Y:S05]  /*199f0*/  BSYNC B2 ;  /* 0x0000000000027941 */ /* 0x000fea0003800000 */
.L_x_1281:
        /* <DEDUP_REMOVED lines=16> */
.L_x_1287:
[----:B------:R-:W-:Y:S05]  /*19b00*/  BSYNC B3 ;  /* 0x0000000000037941 */ /* 0x000fea0003800000 */
.L_x_1286:
        /* <DEDUP_REMOVED lines=44> */
.L_x_1285:
[----:B------:R-:W-:Y:S05]  /*19dd0*/  BSYNC B2 ;  /* 0x0000000000027941 */ /* 0x000fea0003800000 */
.L_x_1284:
        /* <DEDUP_REMOVED lines=15> */
.L_x_1288:
        /* <DEDUP_REMOVED lines=12> */
.L_x_1291:
[----:B------:R-:W-:Y:S02]  /*19f90*/  IMAD.MOV.U32 R56, RZ, RZ, R184 ;  /* 0x000000ffff387224 */ /* 0x000fe400078e00b8 */
.L_x_1292:
[----:B------:R-:W-:Y:S05]  /*19fa0*/  BSYNC B2 ;  /* 0x0000000000027941 */ /* 0x000fea0003800000 */
.L_x_1290:
        /* <DEDUP_REMOVED lines=16> */
.L_x_1296:
[----:B------:R-:W-:Y:S05]  /*1a0b0*/  BSYNC B3 ;  /* 0x0000000000037941 */ /* 0x000fea0003800000 */
.L_x_1295:
        /* <DEDUP_REMOVED lines=44> */
.L_x_1294:
[----:B------:R-:W-:Y:S05]  /*1a380*/  BSYNC B2 ;  /* 0x0000000000027941 */ /* 0x000fea0003800000 */
.L_x_1293:
        /* <DEDUP_REMOVED lines=10> */
.L_x_1289:
        /* <DEDUP_REMOVED lines=12> */
.L_x_1298:
[----:B------:R-:W-:Y:S02]  /*1a4f0*/  IMAD.MOV.U32 R56, RZ, RZ, R184 ;  /* 0x000000ffff387224 */ /* 0x000fe400078e00b8 */
.L_x_1299:
[----:B------:R-:W-:Y:S05]  /*1a500*/  BSYNC B2 ;  /* 0x0000000000027941 */ /* 0x000fea0003800000 */
.L_x_1297:
        /* <DEDUP_REMOVED lines=16> */
.L_x_1303:
[----:B------:R-:W-:Y:S05]  /*1a610*/  BSYNC B3 ;  /* 0x0000000000037941 */ /* 0x000fea0003800000 */
.L_x_1302:
        /* <DEDUP_REMOVED lines=44> */
.L_x_1301:
[----:B------:R-:W-:Y:S05]  /*1a8e0*/  BSYNC B2 ;  /* 0x0000000000027941 */ /* 0x000fea0003800000 */
.L_x_1300:
        /* <DEDUP_REMOVED lines=15> */
.L_x_1304:
        /* <DEDUP_REMOVED lines=12> */
.L_x_1307:
[----:B------:R-:W-:Y:S02]  /*1aaa0*/  IMAD.MOV.U32 R56, RZ, RZ, R184 ;  /* 0x000000ffff387224 */ /* 0x000fe400078e00b8 */
.L_x_1308:
[----:B------:R-:W-:Y:S05]  /*1aab0*/  BSYNC B2 ;  /* 0x0000000000027941 */ /* 0x000fea0003800000 */
.L_x_1306:
        /* <DEDUP_REMOVED lines=16> */
.L_x_1312:
[----:B------:R-:W-:Y:S05]  /*1abc0*/  BSYNC B3 ;  /* 0x0000000000037941 */ /* 0x000fea0003800000 */
.L_x_1311:
        /* <DEDUP_REMOVED lines=44> */
.L_x_1310:
[----:B------:R-:W-:Y:S05]  /*1ae90*/  BSYNC B2 ;  /* 0x0000000000027941 */ /* 0x000fea0003800000 */
.L_x_1309:
        /* <DEDUP_REMOVED lines=10> */
.L_x_1305:
        /* <DEDUP_REMOVED lines=12> */
.L_x_1314:
[----:B------:R-:W-:Y:S02]  /*1b000*/  IMAD.MOV.U32 R56, RZ, RZ, R184 ;  /* 0x000000ffff387224 */ /* 0x000fe400078e00b8 */
.L_x_1315:
[----:B------:R-:W-:Y:S05]  /*1b010*/  BSYNC B2 ;  /* 0x0000000000027941 */ /* 0x000fea0003800000 */
.L_x_1313:
        /* <DEDUP_REMOVED lines=16> */
.L_x_1319:
[----:B------:R-:W-:Y:S05]  /*1b120*/  BSYNC B3 ;  /* 0x0000000000037941 */ /* 0x000fea0003800000 */
.L_x_1318:
        /* <DEDUP_REMOVED lines=44> */
.L_x_1317:
[----:B------:R-:W-:Y:S05]  /*1b3f0*/  BSYNC B2 ;  /* 0x0000000000027941 */ /* 0x000fea0003800000 */
.L_x_1316:
        /* <DEDUP_REMOVED lines=15> */
.L_x_1320:
        /* <DEDUP_REMOVED lines=12> */
.L_x_1323:
[----:B------:R-:W-:Y:S02]  /*1b5b0*/  IMAD.MOV.U32 R182, RZ, RZ, R184 ;  /* 0x000000ffffb67224 */ /* 0x000fe400078e00b8 */
.L_x_1324:
[----:B------:R-:W-:Y:S05]  /*1b5c0*/  BSYNC B2 ;  /* 0x0000000000027941 */ /* 0x000fea0003800000 */
.L_x_1322:
        /* <DEDUP_REMOVED lines=16> */
.L_x_1328:
[----:B------:R-:W-:Y:S05]  /*1b6d0*/  BSYNC B3 ;  /* 0x0000000000037941 */ /* 0x000fea0003800000 */
.L_x_1327:
        /* <DEDUP_REMOVED lines=44> */
.L_x_1326:
[----:B------:R-:W-:Y:S05]  /*1b9a0*/  BSYNC B2 ;  /* 0x0000000000027941 */ /* 0x000fea0003800000 */
.L_x_1325:
        /* <DEDUP_REMOVED lines=10> */
.L_x_1321:
        /* <DEDUP_REMOVED lines=12> */
.L_x_1330:
[----:B------:R-:W-:Y:S02]  /*1bb10*/  IMAD.MOV.U32 R182, RZ, RZ, R184 ;  /* 0x000000ffffb67224 */ /* 0x000fe400078e00b8 */
.L_x_1331:
[----:B------:R-:W-:Y:S05]  /*1bb20*/  BSYNC B2 ;  /* 0x0000000000027941 */ /* 0x000fea0003800000 */
.L_x_1329:
        /* <DEDUP_REMOVED lines=16> */
.L_x_1335:
[----:B------:R-:W-:Y:S05]  /*1bc30*/  BSYNC B3 ;  /* 0x0000000000037941 */ /* 0x000fea0003800000 */
.L_x_1334:
        /* <DEDUP_REMOVED lines=44> */
.L_x_1333:
[----:B------:R-:W-:Y:S05]  /*1bf00*/  BSYNC B2 ;  /* 0x0000000000027941 */ /* 0x000fea0003800000 */
.L_x_1332:
        /* <DEDUP_REMOVED lines=13> */
.L_x_1336:
        /* <DEDUP_REMOVED lines=12> */
.L_x_1339:
[----:B------:R-:W-:Y:S02]  /*1c0a0*/  IMAD.MOV.U32 R182, RZ, RZ, R184 ;  /* 0x000000ffffb67224 */ /* 0x000fe400078e00b8 */
.L_x_1340:
[----:B------:R-:W-:Y:S05]  /*1c0b0*/  BSYNC B2 ;  /* 0x0000000000027941 */ /* 0x000fea0003800000 */
.L_x_1338:
        /* <DEDUP_REMOVED lines=16> */
.L_x_1344:
[----:B------:R-:W-:Y:S05]  /*1c1c0*/  BSYNC B3 ;  /* 0x0000000000037941 */ /* 0x000fea0003800000 */
.L_x_1343:
        /* <DEDUP_REMOVED lines=44> */
.L_x_1342:
[----:B------:R-:W-:Y:S05]  /*1c490*/  BSYNC B2 ;  /* 0x0000000000027941 */ /* 0x000fea0003800000 */
.L_x_1341:
        /* <DEDUP_REMOVED lines=10> */
.L_x_1337:
        /* <DEDUP_REMOVED lines=12> */
.L_x_1346:
[----:B------:R-:W-:Y:S02]  /*1c600*/  IMAD.MOV.U32 R182, RZ, RZ, R184 ;  /* 0x000000ffffb67224 */ /* 0x000fe400078e00b8 */
.L_x_1347:
[----:B------:R-:W-:Y:S05]  /*1c610*/  BSYNC B2 ;  /* 0x0000000000027941 */ /* 0x000fea0003800000 */
.L_x_1345:
        /* <DEDUP_REMOVED lines=16> */
.L_x_1351:
[----:B------:R-:W-:Y:S05]  /*1c720*/  BSYNC B3 ;  /* 0x0000000000037941 */ /* 0x000fea0003800000 */
.L_x_1350:
        /* <DEDUP_REMOVED lines=44> */
.L_x_1349:
[----:B------:R-:W-:Y:S05]  /*1c9f0*/  BSYNC B2 ;  /* 0x0000000000027941 */ /* 0x000fea0003800000 */
.L_x_1348:
        /* <DEDUP_REMOVED lines=13> */
.L_x_1352:
        /* <DEDUP_REMOVED lines=12> */
.L_x_1355:
[----:B------:R-:W-:Y:S02]  /*1cb90*/  IMAD.MOV.U32 R58, RZ, RZ, R184 ;  /* 0x000000ffff3a7224 */ /* 0x000fe400078e00b8 */
.L_x_1356:
[----:B------:R-:W-:Y:S05]  /*1cba0*/  BSYNC B2 ;  /* 0x0000000000027941 */ /* 0x000fea0003800000 */
.L_x_1354:
        /* <DEDUP_REMOVED lines=16> */
.L_x_1360:
[----:B------:R-:W-:Y:S05]  /*1ccb0*/  BSYNC B3 ;  /* 0x0000000000037941 */ /* 0x000fea0003800000 */
.L_x_1359:
        /* <DEDUP_REMOVED lines=44> */
.L_x_1358:
[----:B------:R-:W-:Y:S05]  /*1cf80*/  BSYNC B2 ;  /* 0x0000000000027941 */ /* 0x000fea0003800000 */
.L_x_1357:
        /* <DEDUP_REMOVED lines=10> */
.L_x_1353:
        /* <DEDUP_REMOVED lines=12> */
.L_x_1362:
[----:B------:R-:W-:Y:S02]  /*1d0f0*/  IMAD.MOV.U32 R58, RZ, RZ, R184 ;  /* 0x000000ffff3a7224 */ /* 0x000fe400078e00b8 */
.L_x_1363:
[----:B------:R-:W-:Y:S05]  /*1d100*/  BSYNC B2 ;  /* 0x0000000000027941 */ /* 0x000fea0003800000 */
.L_x_1361:
        /* <DEDUP_REMOVED lines=16> */
.L_x_1367:
[----:B------:R-:W-:Y:S05]  /*1d210*/  BSYNC B3 ;  /* 0x0000000000037941 */ /* 0x000fea0003800000 */
.L_x_1366:
        /* <DEDUP_REMOVED lines=44> */
.L_x_1365:
[----:B------:R-:W-:Y:S05]  /*1d4e0*/  BSYNC B2 ;  /* 0x0000000000027941 */ /* 0x000fea0003800000 */
.L_x_1364:
        /* <DEDUP_REMOVED lines=13> */
.L_x_1368:
        /* <DEDUP_REMOVED lines=12> */
.L_x_1371:
[----:B------:R-:W-:Y:S02]  /*1d680*/  IMAD.MOV.U32 R58, RZ, RZ, R184 ;  /* 0x000000ffff3a7224 */ /* 0x000fe400078e00b8 */
.L_x_1372:
[----:B------:R-:W-:Y:S05]  /*1d690*/  BSYNC B2 ;  /* 0x0000000000027941 */ /* 0x000fea0003800000 */
.L_x_1370:
        /* <DEDUP_REMOVED lines=16> */
.L_x_1376:
[----:B------:R-:W-:Y:S05]  /*1d7a0*/  BSYNC B3 ;  /* 0x0000000000037941 */ /* 0x000fea0003800000 */
.L_x_1375:
        /* <DEDUP_REMOVED lines=44> */
.L_x_1374:
[----:B------:R-:W-:Y:S05]  /*1da70*/  BSYNC B2 ;  /* 0x0000000000027941 */ /* 0x000fea0003800000 */
.L_x_1373:
        /* <DEDUP_REMOVED lines=10> */
.L_x_1369:
        /* <DEDUP_REMOVED lines=12> */
.L_x_1378:
[----:B------:R-:W-:Y:S02]  /*1dbe0*/  IMAD.MOV.U32 R58, RZ, RZ, R184 ;  /* 0x000000ffff3a7224 */ /* 0x000fe400078e00b8 */
.L_x_1379:
[----:B------:R-:W-:Y:S05]  /*1dbf0*/  BSYNC B2 ;  /* 0x0000000000027941 */ /* 0x000fea0003800000 */
.L_x_1377:
        /* <DEDUP_REMOVED lines=16> */
.L_x_1383:
[----:B------:R-:W-:Y:S05]  /*1dd00*/  BSYNC B3 ;  /* 0x0000000000037941 */ /* 0x000fea0003800000 */
.L_x_1382:
        /* <DEDUP_REMOVED lines=44> */
.L_x_1381:
[----:B------:R-:W-:Y:S05]  /*1dfd0*/  BSYNC B2 ;  /* 0x0000000000027941 */ /* 0x000fea0003800000 */
.L_x_1380:
        /* <DEDUP_REMOVED lines=13> */
.L_x_1384:
        /* <DEDUP_REMOVED lines=12> */
.L_x_1387:
[----:B------:R-:W-:Y:S02]  /*1e170*/  IMAD.MOV.U32 R237, RZ, RZ, R184 ;  /* 0x000000ffffed7224 */ /* 0x000fe400078e00b8 */
.L_x_1388:
[----:B------:R-:W-:Y:S05]  /*1e180*/  BSYNC B2 ;  /* 0x0000000000027941 */ /* 0x000fea0003800000 */
.L_x_1386:
        /* <DEDUP_REMOVED lines=16> */
.L_x_1392:
[----:B------:R-:W-:Y:S05]  /*1e290*/  BSYNC B3 ;  /* 0x0000000000037941 */ /* 0x000fea0003800000 */
.L_x_1391:
        /* <DEDUP_REMOVED lines=44> */
.L_x_1390:
[----:B------:R-:W-:Y:S05]  /*1e560*/  BSYNC B2 ;  /* 0x0000000000027941 */ /* 0x000fea0003800000 */
.L_x_1389:
        /* <DEDUP_REMOVED lines=10> */
.L_x_1385:
        /* <DEDUP_REMOVED lines=16> */
[----:B------:R-:W-:Y:S02]  /*1e710*/  LEA.HI.X R63, R61, c[0x0][0x18c], RZ, 0x4, P0 ;  /* 0x000063003d3f7a11 */ /* 0x000fe400000f24ff */
        /* <DEDUP_REMOVED lines=9> */
[----:B------:R-:W-:Y:S02]  /*1e7b0*/  SHF.R.U32.HI R61, RZ, 0x1d, R61 ;  /* 0x0000001dff3d7819 */ /* 0x000fe4000001163d */
[----:B------:R-:W-:Y:S02]  /*1e7c0*/  SEL R237, RZ, 0x1, P6 ;  /* 0x00000001ffed7807 */ /* 0x000fe40003000000 */
[----:B------:R-:W-:Y:S02]  /*1e7d0*/  LOP3.LUT P1, RZ, R43, 0x10, RZ, 0xc0, !PT ;  /* 0x000000102bff7812 */ /* 0x000fe4000782c0ff */
[----:B------:R-:W-:Y:S02]  /*1e7e0*/  LOP3.LUT R242, R246, R237, RZ, 0xfc, !PT ;  /* 0x000000edf6f27212 */ /* 0x000fe400078efcff */
[----:B0-----:R-:W-:-:S04]  /*1e7f0*/  IADD3 R56, P0, R235, c[0x0][0x190], RZ ;  /* 0x00006400eb387a10 */ /* 0x001fc80007f1e0ff */
[----:B------:R-:W-:-:S05]  /*1e800*/  IADD3.X R57, R61, c[0x0][0x194], RZ, P0, !PT ;  /* 0x000065003d397a10 */ /* 0x000fca00007fe4ff */
[----:B------:R0:W-:Y:S01]  /*1e810*/  STG.E.64 [R56.64], R242 ;  /* 0x000000f238007986 */ /* 0x0001e2000c101b06 */
        /* <DEDUP_REMOVED lines=21> */
.L_x_1264:
[----:B------:R-:W-:Y:S05]  /*1e970*/  BSYNC B1 ;  /* 0x0000000000017941 */ /* 0x000fea0003800000 */
.L_x_1263:
[----:B0-----:R-:W-:Y:S01]  /*1e980*/  FADD.FTZ R57, RZ, R187 ;  /* 0x000000bbff397221 */ /* 0x001fe20000010000 */
[----:B------:R-:W-:Y:S02]  /*1e990*/  LOP3.LUT P0, RZ, R43, 0x20, RZ, 0xc0, !PT ;  /* 0x000000202bff7812 */ /* 0x000fe4000780c0ff */
        /* <DEDUP_REMOVED lines=11> */
[----:B------:R-:W-:Y:S02]  /*1ea50*/  FSEL R58, R57, RZ, P0 ;  /* 0x000000ff393a7208 */ /* 0x000fe40000000000 */
[----:B------:R-:W-:-:S03]  /*1ea60*/  ISETP.GT.U32.AND P0, PT, R44, 0x3f, PT ;  /* 0x0000003f2c00780c */ /* 0x000fc60003f04070 */
        /* <DEDUP_REMOVED lines=34> */
.L_x_1407:
[----:B-1----:R-:W-:Y:S01]  /*1ec90*/  FADD.FTZ R235, R58, R57 ;  /* 0x000000393aeb7221 */ /* 0x002fe20000010000 */
[----:B------:R-:W-:Y:S05]  /*1eca0*/  BRA.DIV ~URZ, `(.L_x_1394) ;  /* 0x000017a27f007947 */ /* 0x000fea000b800000 */
[----:B------:R-:W1:Y:S01]  /*1ecb0*/  SHFL.BFLY PT, R56, R235, 0x2, 0x1f ;  /* 0x0c401f00eb387f89 */ /* 0x000e6200000e0000 */
[----:B------:R-:W-:Y:S01]  /*1ecc0*/  LOP3.LUT P5, RZ, R43, 0x20, RZ, 0xc0, !PT ;  /* 0x000000202bff7812 */ /* 0x000fe200078ac0ff */
[----:B-1----:R-:W-:-:S05]  /*1ecd0*/  FADD.FTZ R56, R235, R56 ;  /* 0x00000038eb387221 */ /* 0x002fca0000010000 */
[----:B------:R-:W1:Y:S02]  /*1ece0*/  SHFL.BFLY PT, R57, R56, 0x4, 0x1f ;  /* 0x0c801f0038397f89 */ /* 0x000e6400000e0000 */
[----:B-1----:R-:W-:-:S05]  /*1ecf0*/  FADD.FTZ R57, R56, R57 ;  /* 0x0000003938397221 */ /* 0x002fca0000010000 */
[----:B0-----:R-:W0:Y:S02]  /*1ed00*/  SHFL.BFLY PT, R58, R57, 0x8, 0x1f ;  /* 0x0d001f00393a7f89 */ /* 0x001e2400000e0000 */
[----:B0-----:R-:W-:-:S05]  /*1ed10*/  FADD.FTZ R58, R57, R58 ;  /* 0x0000003a393a7221 */ /* 0x001fca0000010000 */
[----:B------:R-:W0:Y:S02]  /*1ed20*/  SHFL.BFLY PT, R59, R58, 0x10, 0x1f ;  /* 0x0e001f003a3b7f89 */ /* 0x000e2400000e0000 */
        /* <DEDUP_REMOVED lines=92> */
.L_x_1408:
[----:B------:R-:W-:Y:S01]  /*1f2f0*/  FMUL.FTZ R56, R61, R61 ;  /* 0x0000003d3d387220 */ /* 0x000fe20000410000 */
[----:B------:R-:W-:Y:S01]  /*1f300*/  ISETP.NE.AND P0, PT, RZ, UR8, PT ;  /* 0x00000008ff007c0c */ /* 0x000fe2000bf05270 */
[----:B------:R-:W-:Y:S01]  /*1f310*/  IMAD.MOV.U32 R58, RZ, RZ, c[0x0][0x1e0] ;  /* 0x00007800ff3a7624 */ /* 0x000fe200078e00ff */
[----:B------:R-:W-:Y:S01]  /*1f320*/  LOP3.LUT P1, RZ, R43, 0x20, RZ, 0xc0, !PT ;  /* 0x000000202bff7812 */ /* 0x000fe2000782c0ff */
[----:B-1----:R-:W-:Y:S01]  /*1f330*/  FADD.FTZ R63, R63, R60 ;  /* 0x0000003c3f3f7221 */ /* 0x002fe20000010000 */
[----:B------:R-:W-:Y:S01]  /*1f340*/  FSEL R57, R56, RZ, P0 ;  /* 0x000000ff38397208 */ /* 0x000fe20000000000 */
[----:B------:R-:W-:Y:S01]  /*1f350*/  @!P4 IMAD.MOV.U32 R59, RZ, RZ, 0x4 ;  /* 0x00000004ff3bc424 */ /* 0x000fe200078e00ff */
[----:B------:R-:W-:Y:S01]  /*1f360*/  BSSY B1, `(.L_x_1395) ;  /* 0x0000039000017945 */ /* 0x000fe20003800000 */
[----:B------:R-:W-:Y:S01]  /*1f370*/  FFMA.FTZ R56, R63, R58, c[0x0][0x228] ;  /* 0x00008a003f387623 */ /* 0x000fe2000001003a */
[----:B------:R-:W-:Y:S01]  /*1f380*/  FSEL R235, R61, RZ, !P0 ;  /* 0x000000ff3deb7208 */ /* 0x000fe20004000000 */
[----:B------:R-:W-:-:S04]  /*1f390*/  @!P4 IMAD.WIDE R58, R42, R59, c[0x0][0x1a0] ;  /* 0x000068002a3ac625 */ /* 0x000fc800078e023b */
[----:B------:R-:W-:Y:S01]  /*1f3a0*/  FADD.FTZ R237, R56, R57 ;  /* 0x0000003938ed7221 */ /* 0x000fe20000010000 */
[----:B------:R1:W-:Y:S01]  /*1f3b0*/  @!P4 STG.E [R58.64], R61 ;  /* 0x0000003d3a00c986 */ /* 0x0003e2000c101906 */
        /* <DEDUP_REMOVED lines=8> */
[----:B------:R-:W-:Y:S02]  /*1f440*/  FADD.FTZ R58, R214, -R235 ;  /* 0x800000ebd63a7221 */ /* 0x000fe40000010000 */
[C---:B------:R-:W-:Y:S02]  /*1f450*/  FMUL.FTZ R239, R237.reuse, R56 ;  /* 0x00000038edef7220 */ /* 0x040fe40000410000 */
[----:B------:R-:W-:-:S02]  /*1f460*/  FMUL.FTZ R62, R237, R62 ;  /* 0x0000003eed3e7220 */ /* 0x000fc40000410000 */
[C---:B------:R-:W-:Y:S02]  /*1f470*/  FMUL.FTZ R242, R237.reuse, R242 ;  /* 0x000000f2edf27220 */ /* 0x040fe40000410000 */
[----:B------:R-:W-:Y:S02]  /*1f480*/  FMUL.FTZ R241, R237, R58 ;  /* 0x0000003aedf17220 */ /* 0x000fe40000410000 */
[----:B------:R-:W-:Y:S02]  /*1f490*/  FFMA.FTZ R56, R40, R239, R33 ;  /* 0x000000ef28387223 */ /* 0x000fe40000010021 */
[----:B------:R-:W-:Y:S02]  /*1f4a0*/  FFMA.FTZ R57, R41, R62, R32 ;  /* 0x0000003e29397223 */ /* 0x000fe40000010020 */
[----:B------:R-:W-:Y:S02]  /*1f4b0*/  FFMA.FTZ R58, R38, R242, R31 ;  /* 0x000000f2263a7223 */ /* 0x000fe4000001001f */
[----:B------:R-:W-:Y:S01]  /*1f4c0*/  FFMA.FTZ R59, R39, R241, R30 ;  /* 0x000000f1273b7223 */ /* 0x000fe2000001001e */
[----:B------:R-:W-:Y:S01]  /*1f4d0*/  F2FP.BF16.PACK_AB R56, R57, R56 ;  /* 0x000000383938723e */ /* 0x000fe200000010ff */
[----:B------:R-:W-:-:S02]  /*1f4e0*/  FADD.FTZ R244, R213, -R235 ;  /* 0x800000ebd5f47221 */ /* 0x000fc40000010000 */
[--C-:B0-----:R-:W-:Y:S01]  /*1f4f0*/  FADD.FTZ R60, R223, -R235.reuse ;  /* 0x800000ebdf3c7221 */ /* 0x101fe20000010000 */
[----:B------:R-:W-:Y:S01]  /*1f500*/  F2FP.BF16.PACK_AB R57, R59, R58 ;  /* 0x0000003a3b39723e */ /* 0x000fe200000010ff */
[--C-:B------:R-:W-:Y:S02]  /*1f510*/  FADD.FTZ R58, R224, -R235.reuse ;  /* 0x800000ebe03a7221 */ /* 0x100fe40000010000 */
[C---:B------:R-:W-:Y:S02]  /*1f520*/  FMUL.FTZ R244, R237.reuse, R244 ;  /* 0x000000f4edf47220 */ /* 0x040fe40000410000 */
[----:B------:R-:W-:Y:S02]  /*1f530*/  FMUL.FTZ R245, R237, R58 ;  /* 0x0000003aedf57220 */ /* 0x000fe40000410000 */
[----:B------:R-:W-:Y:S02]  /*1f540*/  FADD.FTZ R246, R234, -R235 ;  /* 0x800000ebeaf67221 */ /* 0x000fe40000010000 */
[----:B------:R-:W-:-:S02]  /*1f550*/  FFMA.FTZ R58, R36, R244, R29 ;  /* 0x000000f4243a7223 */ /* 0x000fc4000001001d */
[----:B------:R-:W-:Y:S02]  /*1f560*/  FFMA.FTZ R59, R37, R245, R28 ;  /* 0x000000f5253b7223 */ /* 0x000fe4000001001c */
[C---:B------:R-:W-:Y:S02]  /*1f570*/  FMUL.FTZ R63, R237.reuse, R60 ;  /* 0x0000003ced3f7220 */ /* 0x040fe40000410000 */
[----:B------:R-:W-:Y:S01]  /*1f580*/  FMUL.FTZ R246, R237, R246 ;  /* 0x000000f6edf67220 */ /* 0x000fe20000410000 */
[----:B------:R-:W-:Y:S01]  /*1f590*/  F2FP.BF16.PACK_AB R58, R59, R58 ;  /* 0x0000003a3b3a723e */ /* 0x000fe200000010ff */
[-C--:B------:R-:W-:Y:S02]  /*1f5a0*/  FFMA.FTZ R59, R34, R63.reuse, R27 ;  /* 0x0000003f223b7223 */ /* 0x080fe4000001001b */
[----:B------:R-:W-:Y:S02]  /*1f5b0*/  FFMA.FTZ R60, R35, R246, R26 ;  /* 0x000000f6233c7223 */ /* 0x000fe4000001001a */
[----:B------:R-:W-:-:S02]  /*1f5c0*/  FFMA.FTZ R63, R18, R63, R11 ;  /* 0x0000003f123f7223 */ /* 0x000fc4000001000b */
[----:B------:R-:W-:Y:S01]  /*1f5d0*/  FFMA.FTZ R246, R19, R246, R10 ;  /* 0x000000f613f67223 */ /* 0x000fe2000001000a */
[----:B------:R-:W-:Y:S01]  /*1f5e0*/  F2FP.BF16.PACK_AB R59, R60, R59 ;  /* 0x0000003b3c3b723e */ /* 0x000fe200000010ff */
[----:B------:R-:W-:Y:S02]  /*1f5f0*/  IMAD.MOV.U32 R243, RZ, RZ, 0x10 ;  /* 0x00000010fff37424 */ /* 0x000fe400078e00ff */
[----:B------:R-:W-:Y:S01]  /*1f600*/  FFMA.FTZ R239, R24, R239, R17 ;  /* 0x000000ef18ef7223 */ /* 0x000fe20000010011 */
[----:B------:R-:W-:Y:S01]  /*1f610*/  F2FP.BF16.PACK_AB R63, R246, R63 ;  /* 0x0000003ff63f723e */ /* 0x000fe200000010ff */
[----:B------:R-:W-:-:S04]  /*1f620*/  IMAD.WIDE.U32 R60, R202, R243, c[0x0][0x208] ;  /* 0x00008200ca3c7625 */ /* 0x000fc800078e00f3 */
[----:B------:R-:W-:Y:S01]  /*1f630*/  FFMA.FTZ R246, R22, R242, R15 ;  /* 0x000000f216f67223 */ /* 0x000fe2000001000f */
[----:B------:R0:W-:Y:S01]  /*1f640*/  STG.E.128 [R60.64], R56 ;  /* 0x000000383c007986 */ /* 0x0001e2000c101d06 */
[----:B------:R-:W-:Y:S02]  /*1f650*/  FFMA.FTZ R244, R20, R244, R13 ;  /* 0x000000f414f47223 */ /* 0x000fe4000001000d */
[----:B------:R-:W-:Y:S02]  /*1f660*/  FFMA.FTZ R245, R21, R245, R12 ;  /* 0x000000f515f57223 */ /* 0x000fe4000001000c */
[----:B------:R-:W-:Y:S02]  /*1f670*/  FFMA.FTZ R241, R23, R241, R14 ;  /* 0x000000f117f17223 */ /* 0x000fe4000001000e */
[----:B------:R-:W-:Y:S01]  /*1f680*/  FFMA.FTZ R242, R25, R62, R16 ;  /* 0x0000003e19f27223 */ /* 0x000fe20000010010 */
[----:B------:R-:W-:Y:S02]  /*1f690*/  F2FP.BF16.PACK_AB R62, R245, R244 ;  /* 0x000000f4f53e723e */ /* 0x000fe400000010ff */
[----:B0-----:R-:W-:Y:S01]  /*1f6a0*/  F2FP.BF16.PACK_AB R61, R241, R246 ;  /* 0x000000f6f13d723e */ /* 0x001fe200000010ff */
[----:B------:R-:W-:Y:S01]  /*1f6b0*/  IMAD.WIDE.U32 R56, R202, R243, c[0x0][0x210] ;  /* 0x00008400ca387625 */ /* 0x000fe200078e00f3 */
[----:B------:R-:W-:-:S02]  /*1f6c0*/  F2FP.BF16.PACK_AB R60, R242, R239 ;  /* 0x000000eff23c723e */ /* 0x000fc400000010ff */
[----:B------:R-:W-:-:S03]  /*1f6d0*/  IADD3 R202, R202, 0x20, RZ ;  /* 0x00000020caca7810 */ /* 0x000fc60007ffe0ff */
[----:B------:R0:W-:Y:S04]  /*1f6e0*/  STG.E.128 [R56.64], R60 ;  /* 0x0000003c38007986 */ /* 0x0001e8000c101d06 */
.L_x_1396:
[----:B------:R-:W-:Y:S05]  /*1f6f0*/  BSYNC B1 ;  /* 0x0000000000017941 */ /* 0x000fea0003800000 */
.L_x_1395:
[----:B------:R-:W-:Y:S01]  /*1f700*/  LOP3.LUT P0, RZ, R43, 0x200, RZ, 0xc0, !PT ;  /* 0x000002002bff7812 */ /* 0x000fe2000780c0ff */
[----:B------:R-:W-:-:S12]  /*1f710*/  BSSY B1, `(.L_x_1397) ;  /* 0x0000030000017945 */ /* 0x000fd80003800000 */
[----:B------:R-:W-:Y:S05]  /*1f720*/  @!P0 BRA `(.L_x_1398) ;  /* 0x000002e000008947 */ /* 0x000fea0003800000 */
[--C-:B01----:R-:W-:Y:S02]  /*1f730*/  FADD.FTZ R56, R189, -R235.reuse ;  /* 0x800000ebbd387221 */ /* 0x103fe40000010000 */
        /* <DEDUP_REMOVED lines=13> */
[--C-:B------:R-:W-:Y:S01]  /*1f810*/  FADD.FTZ R60, R225, -R235.reuse ;  /* 0x800000ebe13c7221 */ /* 0x100fe20000010000 */
        /* <DEDUP_REMOVED lines=31> */
.L_x_1398:
[----:B------:R-:W-:Y:S05]  /*1fa10*/  BSYNC B1 ;  /* 0x0000000000017941 */ /* 0x000fea0003800000 */
.L_x_1397:
        /* <DEDUP_REMOVED lines=49> */
.L_x_1400:
[----:B------:R-:W-:Y:S05]  /*1fd30*/  BSYNC B1 ;  /* 0x0000000000017941 */ /* 0x000fea0003800000 */
.L_x_1399:
        /* <DEDUP_REMOVED lines=49> */
.L_x_1402:
[----:B------:R-:W-:Y:S05]  /*20050*/  BSYNC B1 ;  /* 0x0000000000017941 */ /* 0x000fea0003800000 */
.L_x_1401:
[----:B------:R-:W-:Y:S01]  /*20060*/  LOP3.LUT P0, RZ, R43, 0x40, RZ, 0xc0, !PT ;  /* 0x000000402bff7812 */ /* 0x000fe2000780c0ff */
        /* <DEDUP_REMOVED lines=11> */
[----:B------:R-:W-:Y:S02]  /*20120*/  FMUL.FTZ R62, R237, R62 ;  /* 0x0000003eed3e7220 */ /* 0x000fe40000410000 */
[----:B------:R-:W-:Y:S02]  /*20130*/  FFMA.FTZ R56, R74, R235, R159 ;  /* 0x000000eb4a387223 */ /* 0x000fe4000001009f */
[----:B------:R-:W-:-:S02]  /*20140*/  FFMA.FTZ R57, R152, R62, R161 ;  /* 0x0000003e98397223 */ /* 0x000fc400000100a1 */
[C---:B------:R-:W-:Y:S02]  /*20150*/  FMUL.FTZ R239, R237.reuse, R58 ;  /* 0x0000003aedef7220 */ /* 0x040fe40000410000 */
[----:B------:R-:W-:Y:S01]  /*20160*/  FMUL.FTZ R241, R237, R60 ;  /* 0x0000003cedf17220 */ /* 0x000fe20000410000 */
[----:B------:R-:W-:Y:S01]  /*20170*/  F2FP.BF16.PACK_AB R56, R57, R56 ;  /* 0x000000383938723e */ /* 0x000fe200000010ff */
[C---:B------:R-:W-:Y:S02]  /*20180*/  FMUL.FTZ R242, R237.reuse, R242 ;  /* 0x000000f2edf27220 */ /* 0x040fe40000410000 */
[----:B------:R-:W-:Y:S02]  /*20190*/  FMUL.FTZ R243, R237, R244 ;  /* 0x000000f4edf37220 */ /* 0x000fe40000410000 */
[----:B------:R-:W-:Y:S02]  /*201a0*/  FFMA.FTZ R57, R75, R239, R160 ;  /* 0x000000ef4b397223 */ /* 0x000fe400000100a0 */
[----:B------:R-:W-:-:S02]  /*201b0*/  FFMA.FTZ R58, R155, R241, R162 ;  /* 0x000000f19b3a7223 */ /* 0x000fc400000100a2 */
[----:B------:R-:W-:Y:S02]  /*201c0*/  FFMA.FTZ R59, R154, R242, R163 ;  /* 0x000000f29a3b7223 */ /* 0x000fe400000100a3 */
[----:B------:R-:W-:Y:S01]  /*201d0*/  FFMA.FTZ R60, R157, R243, R164 ;  /* 0x000000f39d3c7223 */ /* 0x000fe200000100a4 */
[----:B------:R-:W-:Y:S01]  /*201e0*/  F2FP.BF16.PACK_AB R57, R58, R57 ;  /* 0x000000393a39723e */ /* 0x000fe200000010ff */
[C---:B------:R-:W-:Y:S02]  /*201f0*/  FMUL.FTZ R63, R237.reuse, R246 ;  /* 0x000000f6ed3f7220 */ /* 0x040fe40000410000 */
[----:B------:R-:W-:Y:S01]  /*20200*/  FMUL.FTZ R244, R237, R248 ;  /* 0x000000f8edf47220 */ /* 0x000fe20000410000 */
[----:B------:R-:W-:Y:S01]  /*20210*/  F2FP.BF16.PACK_AB R58, R60, R59 ;  /* 0x0000003b3c3a723e */ /* 0x000fe200000010ff */
[----:B------:R-:W-:Y:S02]  /*20220*/  FFMA.FTZ R59, R156, R63, R165 ;  /* 0x0000003f9c3b7223 */ /* 0x000fe400000100a5 */
[----:B------:R-:W-:-:S02]  /*20230*/  FFMA.FTZ R60, R158, R244, R167 ;  /* 0x000000f49e3c7223 */ /* 0x000fc400000100a7 */
[----:B------:R-:W-:Y:S02]  /*20240*/  FFMA.FTZ R63, R172, R63, R185 ;  /* 0x0000003fac3f7223 */ /* 0x000fe400000100b9 */
        /* <DEDUP_REMOVED lines=15> */
[----:B------:R-:W-:-:S05]  /*20340*/  F2FP.BF16.PACK_AB R60, R242, R235 ;  /* 0x000000ebf23c723e */ /* 0x000fca00000010ff */
[----:B------:R0:W-:Y:S02]  /*20350*/  STG.E.128 [R56.64], R60 ;  /* 0x0000003c38007986 */ /* 0x0001e4000c101d06 */
.L_x_1404:
[----:B------:R-:W-:Y:S05]  /*20360*/  BSYNC B1 ;  /* 0x0000000000017941 */ /* 0x000fea0003800000 */
.L_x_1403:
[----:B01----:R-:W-:-:S04]  /*20370*/  IMAD.MOV.U32 R57, RZ, RZ, 0x4 ;  /* 0x00000004ff397424 */ /* 0x003fc800078e00ff */
[----:B------:R-:W-:-:S05]  /*20380*/  IMAD R42, R57, c[0x0][0x160], R42 ;  /* 0x00005800392a7a24 */ /* 0x000fca00078e022a */
[----:B------:R-:W-:-:S13]  /*20390*/  ISETP.GE.AND P0, PT, R42, c[0x0][0x164], PT ;  /* 0x000059002a007a0c */ /* 0x000fda0003f06270 */
[----:B------:R-:W-:Y:S01]  /*203a0*/  @P0 CALL.REL.NOINC `(.L_x_1405) ;  /* 0x0000001000000944 */ /* 0x000fe20003c00000 */
[----:B------:R-:W-:Y:S05]  /*203b0*/  BRA `(.L_x_1406) ;  /* 0xfffe155000007947 */ /* 0x000fea000383ffff */
.L_x_1405:
[----:B------:R-:W-:Y:S05]  /*203c0*/  BSYNC B0 ;  /* 0x0000000000007941 */ /* 0x000fea0003800000 */
.L_x_738:
[----:B------:R-:W-:Y:S05]  /*203d0*/  EXIT ;  /* 0x000000000000794d */ /* 0x000fea0003800000 */
.L_x_1393:
[----:B------:R-:W-:Y:S01]  /*203e0*/  IMAD.MOV.U32 R63, RZ, RZ, 0x1 ;  /* 0x00000001ff3f7424 */ /* 0x000fe200078e00ff */
[----:B------:R-:W-:Y:S01]  /*203f0*/  MOV R56, 0x20430 ;  /* 0x0002043000387802 */ /* 0x000fe20000000f00 */
[----:B------:R-:W-:Y:S02]  /*20400*/  IMAD.MOV.U32 R59, RZ, RZ, 0x1f ;  /* 0x0000001fff3b7424 */ /* 0x000fe400078e00ff */
[----:B------:R-:W-:Y:S02]  /*20410*/  IMAD.MOV.U32 R62, RZ, RZ, -0x1 ;  /* 0xffffffffff3e7424 */ /* 0x000fe400078e00ff */
[----:B------:R-:W-:Y:S05]  /*20420*/  CALL.REL.NOINC `($__internal_4_$__cuda_sm70_shflsync_bfly_p) ;  /* 0x000008d000007944 */ /* 0x000fea0003c00000 */
[----:B-1----:R-:W-:Y:S01]  /*20430*/  IMAD.MOV.U32 R57, RZ, RZ, R63 ;  /* 0x000000ffff397224 */ /* 0x002fe200078e003f */
[----:B0-----:R-:W-:Y:S05]  /*20440*/  BRA `(.L_x_1407) ;  /* 0xffffe84000007947 */ /* 0x001fea000383ffff */
.L_x_1394:
[----:B0-----:R-:W-:Y:S01]  /*20450*/  IMAD.MOV.U32 R58, RZ, RZ, R235 ;  /* 0x000000ffff3a7224 */ /* 0x001fe200078e00eb */
[----:B------:R-:W-:Y:S01]  /*20460*/  MOV R56, 0x204b0 ;  /* 0x000204b000387802 */ /* 0x000fe20000000f00 */
[----:B------:R-:W-:Y:S02]  /*20470*/  IMAD.MOV.U32 R63, RZ, RZ, 0x2 ;  /* 0x00000002ff3f7424 */ /* 0x000fe400078e00ff */
[----:B------:R-:W-:Y:S02]  /*20480*/  IMAD.MOV.U32 R59, RZ, RZ, 0x1f ;  /* 0x0000001fff3b7424 */ /* 0x000fe400078e00ff */
[----:B------:R-:W-:-:S02]  /*20490*/  IMAD.MOV.U32 R62, RZ, RZ, -0x1 ;  /* 0xffffffffff3e7424 */ /* 0x000fc400078e00ff */
[----:B------:R-:W-:Y:S05]  /*204a0*/  CALL.REL.NOINC `($__internal_4_$__cuda_sm70_shflsync_bfly_p) ;  /* 0x0000085000007944 */ /* 0x000fea0003c00000 */
[----:B01----:R-:W-:Y:S01]  /*204b0*/  FADD.FTZ R58, R235, R63 ;  /* 0x0000003feb3a7221 */ /* 0x003fe20000010000 */
[----:B------:R-:W-:Y:S01]  /*204c0*/  MOV R56, 0x20510 ;  /* 0x0002051000387802 */ /* 0x000fe20000000f00 */
[----:B------:R-:W-:-:S02]  /*204d0*/  IMAD.MOV.U32 R63, RZ, RZ, 0x4 ;  /* 0x00000004ff3f7424 */ /* 0x000fc400078e00ff */
[----:B------:R-:W-:Y:S02]  /*204e0*/  IMAD.MOV.U32 R59, RZ, RZ, 0x1f ;  /* 0x0000001fff3b7424 */ /* 0x000fe400078e00ff */
[----:B------:R-:W-:Y:S02]  /*204f0*/  IMAD.MOV.U32 R62, RZ, RZ, -0x1 ;  /* 0xffffffffff3e7424 */ /* 0x000fe400078e00ff */
[----:B------:R-:W-:Y:S05]  /*20500*/  CALL.REL.NOINC `($__internal_4_$__cuda_sm70_shflsync_bfly_p) ;  /* 0x000007f000007944 */ /* 0x000fea0003c00000 */
[----:B01----:R-:W-:Y:S01]  /*20510*/  FADD.FTZ R58, R58, R63 ;  /* 0x0000003f3a3a7221 */ /* 0x003fe20000010000 */
[----:B------:R-:W-:Y:S01]  /*20520*/  MOV R56, 0x20570 ;  /* 0x0002057000387802 */ /* 0x000fe20000000f00 */
[----:B------:R-:W-:Y:S02]  /*20530*/  IMAD.MOV.U32 R63, RZ, RZ, 0x8 ;  /* 0x00000008ff3f7424 */ /* 0x000fe400078e00ff */
[----:B------:R-:W-:Y:S02]  /*20540*/  IMAD.MOV.U32 R59, RZ, RZ, 0x1f ;  /* 0x0000001fff3b7424 */ /* 0x000fe400078e00ff */
[----:B------:R-:W-:Y:S02]  /*20550*/  IMAD.MOV.U32 R62, RZ, RZ, -0x1 ;  /* 0xffffffffff3e7424 */ /* 0x000fe400078e00ff */
[----:B------:R-:W-:Y:S05]  /*20560*/  CALL.REL.NOINC `($__internal_4_$__cuda_sm70_shflsync_bfly_p) ;  /* 0x0000079000007944 */ /* 0x000fea0003c00000 */
[----:B01----:R-:W-:Y:S01]  /*20570*/  FADD.FTZ R58, R58, R63 ;  /* 0x0000003f3a3a7221 */ /* 0x003fe20000010000 */
[----:B------:R-:W-:Y:S01]  /*20580*/  MOV R56, 0x205d0 ;  /* 0x000205d000387802 */ /* 0x000fe20000000f00 */
[----:B------:R-:W-:-:S02]  /*20590*/  IMAD.MOV.U32 R63, RZ, RZ, 0x10 ;  /* 0x00000010ff3f7424 */ /* 0x000fc400078e00ff */
[----:B------:R-:W-:Y:S02]  /*205a0*/  IMAD.MOV.U32 R59, RZ, RZ, 0x1f ;  /* 0x0000001fff3b7424 */ /* 0x000fe400078e00ff */
[----:B------:R-:W-:Y:S02]  /*205b0*/  IMAD.MOV.U32 R62, RZ, RZ, -0x1 ;  /* 0xffffffffff3e7424 */ /* 0x000fe400078e00ff */
[----:B------:R-:W-:Y:S05]  /*205c0*/  CALL.REL.NOINC `($__internal_4_$__cuda_sm70_shflsync_bfly_p) ;  /* 0x0000073000007944 */ /* 0x000fea0003c00000 */
[----:B-1----:R-:W-:Y:S01]  /*205d0*/  FADD.FTZ R61, R58, R63 ;  /* 0x0000003f3a3d7221 */ /* 0x002fe20000010000 */
[----:B------:R-:W-:Y:S01]  /*205e0*/  LOP3.LUT P5, RZ, R43, 0x20, RZ, 0xc0, !PT ;  /* 0x000000202bff7812 */ /* 0x000fe200078ac0ff */
[----:B------:R-:W-:Y:S02]  /*205f0*/  IMAD.MOV.U32 R63, RZ, RZ, 0x1 ;  /* 0x00000001ff3f7424 */ /* 0x000fe400078e00ff */
[----:B------:R-:W-:Y:S02]  /*20600*/  FMUL.FTZ R61, R61, c[0x0][0x1e0] ;  /* 0x000078003d3d7a20 */ /* 0x000fe40000410000 */
[----:B0-----:R-:W-:Y:S02]  /*20610*/  IMAD.MOV.U32 R62, RZ, RZ, -0x1 ;  /* 0xffffffffff3e7424 */ /* 0x001fe400078e00ff */
[----:B------:R-:W-:-:S02]  /*20620*/  FADD.FTZ R56, R187, -R61 ;  /* 0x8000003dbb387221 */ /* 0x000fc40000010000 */
[--C-:B------:R-:W-:Y:S02]  /*20630*/  FADD.FTZ R57, R204, -R61.reuse ;  /* 0x8000003dcc397221 */ /* 0x100fe40000010000 */
[----:B------:R-:W-:Y:S02]  /*20640*/  FFMA.FTZ R56, R56, R56, RZ ;  /* 0x0000003838387223 */ /* 0x000fe400000100ff */
        /* <DEDUP_REMOVED lines=14> */
[--C-:B------:R-:W-:Y:S02]  /*20730*/  FADD.FTZ R57, R189, -R61.reuse ;  /* 0x8000003dbd397221 */ /* 0x100fe40000010000 */
[----:B------:R-:W-:Y:S01]  /*20740*/  IMAD.MOV.U32 R59, RZ, RZ, 0x1f ;  /* 0x0000001fff3b7424 */ /* 0x000fe200078e00ff */
        /* <DEDUP_REMOVED lines=73> */
[----:B------:R-:W-:Y:S02]  /*20be0*/  IMAD.MOV.U32 R63, RZ, RZ, 0x4 ;  /* 0x00000004ff3f7424 */ /* 0x000fe400078e00ff */
[----:B------:R-:W-:-:S02]  /*20bf0*/  IMAD.MOV.U32 R59, RZ, RZ, 0x1f ;  /* 0x0000001fff3b7424 */ /* 0x000fc400078e00ff */
        /* <DEDUP_REMOVED lines=8> */
[----:B-1----:R-:W-:Y:S01]  /*20c80*/  FADD.FTZ R60, R58, R63 ;  /* 0x0000003f3a3c7221 */ /* 0x002fe20000010000 */
[----:B------:R-:W-:Y:S01]  /*20c90*/  MOV R56, 0x20cf0 ;  /* 0x00020cf000387802 */ /* 0x000fe20000000f00 */
[----:B------:R-:W-:Y:S02]  /*20ca0*/  IMAD.MOV.U32 R63, RZ, RZ, 0x10 ;  /* 0x00000010ff3f7424 */ /* 0x000fe400078e00ff */
[----:B0-----:R-:W-:-:S02]  /*20cb0*/  IMAD.MOV.U32 R59, RZ, RZ, 0x1f ;  /* 0x0000001fff3b7424 */ /* 0x001fc400078e00ff */
[----:B------:R-:W-:Y:S02]  /*20cc0*/  IMAD.MOV.U32 R62, RZ, RZ, -0x1 ;  /* 0xffffffffff3e7424 */ /* 0x000fe400078e00ff */
[----:B------:R-:W-:Y:S02]  /*20cd0*/  IMAD.MOV.U32 R58, RZ, RZ, R60 ;  /* 0x000000ffff3a7224 */ /* 0x000fe400078e003c */
[----:B------:R-:W-:Y:S05]  /*20ce0*/  CALL.REL.NOINC `($__internal_4_$__cuda_sm70_shflsync_bfly_p) ;  /* 0x0000001000007944 */ /* 0x000fea0003c00000 */
[----:B01----:R-:W-:Y:S05]  /*20cf0*/  BRA `(.L_x_1408) ;  /* 0xffffe5f000007947 */ /* 0x003fea000383ffff */
        .weak           $__internal_4_$__cuda_sm70_shflsync_bfly_p
        .type           $__internal_4_$__cuda_sm70_shflsync_bfly_p,@function
        .size           $__internal_4_$__cuda_sm70_shflsync_bfly_p,(.L_x_32982 - $__internal_4_$__cuda_sm70_shflsync_bfly_p)
$__internal_4_$__cuda_sm70_shflsync_bfly_p:
[----:B------:R-:W-:Y:S01]  /*20d00*/  IMAD.MOV.U32 R57, RZ, RZ, 0x0 ;  /* 0x00000000ff397424 */ /* 0x000fe200078e00ff */
[----:B------:R-:W-:Y:S04]  /*20d10*/  WARPSYNC R62 ;  /* 0x0000003e00007348 */ /* 0x000fe80003800000 */
[----:B------:R0:W1:Y:S01]  /*20d20*/  SHFL.BFLY PT, R63, R58, R63, R59 ;  /* 0x0c00003f3a3f7389 */ /* 0x00006200000e003b */
[----:B------:R-:W-:Y:S05]  /*20d30*/  RET.REL.NODEC R56 `(_ZN10layer_norm31ln_parallel_residual_fwd_kernelINS_13Kernel_traitsI13__nv_bfloat16S2_S2_S2_fjLj1280ELj1ELj4ELj1ELj16ENS_18Kernel_traits_baseILj1280ES2_S2_S2_S2_fjLj128EEEEELb1ELb0ELb0EEEvNS_9FwdParamsE) ;  /* 0xfffdf2c038007950 */ /* 0x000fea0003c3ffff */
.L_x_1409:
        /* <DEDUP_REMOVED lines=12> */
.L_x_32982:


//--------------------- .text._ZN10layer_norm31ln_parallel_residual_fwd_kernelINS_13Kernel_traitsI13__nv_bfloat16S2_S2_S2_fjLj1280ELj1ELj4ELj1ELj16ENS_18Kernel_traits_baseILj1280ES2_S2_S2_S2_fjLj128EEEEELb1ELb0ELb1EEEvNS_9FwdParamsE --------------------------
	.section	.text._ZN10layer_norm31ln_parallel_residual_fwd_kernelINS_13Kernel_traitsI13__nv_bfloat16S2_S2_S2_fjLj1280ELj1ELj4ELj1ELj16ENS_18Kernel_traits_baseILj1280ES2_S2_S2_S2_fjLj128EEEEELb1ELb0ELb1EEEvNS_9FwdParamsE,"ax",@progbits
	.sectioninfo	@"SHI_REGISTERS=255"
	.align	128
        .global         _ZN10layer_norm31ln_parallel_residual_fwd_kernelINS_13Kernel_traitsI13__nv_bfloat16S2_S2_S2_fjLj1280ELj1ELj4ELj1ELj16ENS_18Kernel_traits_baseILj1280ES2_S2_S2_S2_fjLj128EEEEELb1ELb0ELb1EEEvNS_9FwdParamsE
        .type           _ZN10layer_norm31ln_parallel_residual_fwd_kernelINS_13Kernel_traitsI13__nv_bfloat16S2_S2_S2_fjLj1280ELj1ELj4ELj1ELj16ENS_18Kernel_traits_baseILj1280ES2_S2_S2_S2_fjLj128EEEEELb1ELb0ELb1EEEvNS_9FwdParamsE,@function
        .size           _ZN10layer_norm31ln_parallel_residual_fwd_kernelINS_13Kernel_traitsI13__nv_bfloat16S2_S2_S2_fjLj1280ELj1ELj4ELj1ELj16ENS_18Kernel_traits_baseILj1280ES2_S2_S2_S2_fjLj128EEEEELb1ELb0ELb1EEEvNS_9FwdParamsE,(.L_x_32983 - _ZN10layer_norm31ln_parallel_residual_fwd_kernelINS_13Kernel_traitsI13__nv_bfloat16S2_S2_S2_fjLj1280ELj1ELj4ELj1ELj16ENS_18Kernel_traits_baseILj1280ES2_S2_S2_S2_fjLj128EEEEELb1ELb0ELb1EEEvNS_9FwdParamsE)
        .other          _ZN10layer_norm31ln_parallel_residual_fwd_kernelINS_13Kernel_traitsI13__nv_bfloat16S2_S2_S2_fjLj1280ELj1ELj4ELj1ELj16ENS_18Kernel_traits_baseILj1280ES2_S2_S2_S2_fjLj128EEEEELb1ELb0ELb1EEEvNS_9FwdParamsE,@"STO_CUDA_ENTRY STV_DEFAULT"
_ZN10layer_norm31ln_parallel_residual_fwd_kernelINS_13Kernel_traitsI13__nv_bfloat16S2_S2_S2_fjLj1280ELj1ELj4ELj1ELj16ENS_18Kernel_traits_baseILj1280ES2_S2_S2_S2_fjLj128EEEEELb1ELb0ELb1EEEvNS_9FwdParamsE:
.text._ZN10layer_norm31ln_parallel_residual_fwd_kernelINS_13Kernel_traitsI13__nv_bfloat16S2_S2_S2_fjLj1280ELj1ELj4ELj1ELj16ENS_18Kernel_traits_baseILj1280ES2_S2_S2_S2_fjLj128EEEEELb1ELb0ELb1EEEvNS_9FwdParamsE:
[----:B------:R-:W-:Y:S02]  /*0000*/  IMAD.MOV.U32 R1, RZ, RZ, c[0x0][0x28] ;  /* 0x00000a00ff017624 */ /* 0x000fe400078e00ff */
[----:B------:R-:W0:Y:S01]  /*0010*/  S2R R177, SR_TID.X ;  /* 0x0000000000b17919 */ /* 0x000e220000002100 */
[----:B------:R-:W-:Y:S01]  /*0020*/  ISETP.NE.U32.AND P1, PT, RZ, c[0x0][0x220], PT ;  /* 0x00008800ff007a0c */ /* 0x000fe20003f25070 */
[----:B------:R-:W-:Y:S01]  /*0030*/  ULDC.U8 UR4, c[0x0][0x244] ;  /* 0x0000910000047ab9 */ /* 0x000fe20000000000 */
[----:B------:R-:W-:Y:S01]  /*0040*/  ISETP.NE.U32.AND P0, PT, RZ, c[0x0][0x218], PT ;  /* 0x00008600ff007a0c */ /* 0x000fe20003f05070 */
[----:B------:R-:W-:Y:S01]  /*0050*/  IMAD.MOV.U32 R120, RZ, RZ, c[0x0][0x238] ;  /* 0x00008e00ff787624 */ /* 0x000fe200078e00ff */
[----:B------:R-:W-:Y:S01]  /*0060*/  ISETP.NE.AND.EX P1, PT, RZ, c[0x0][0x224], PT, P1 ;  /* 0x00008900ff007a0c */ /* 0x000fe20003f25310 */
[----:B------:R-:W-:Y:S01]  /*0070*/  IMAD.MOV.U32 R121, RZ, RZ, c[0x0][0x23c] ;  /* 0x00008f00ff797624 */ /* 0x000fe200078e00ff */
[----:B------:R-:W-:Y:S01]  /*0080*/  ISETP.NE.AND P2, PT, RZ, UR4, PT ;  /* 0x00000004ff007c0c */ /* 0x000fe2000bf45270 */
[----:B------:R-:W-:Y:S01]  /*0090*/  IMAD.MOV.U32 R17, RZ, RZ, 0x10 ;  /* 0x00000010ff117424 */ /* 0x000fe200078e00ff */
[----:B------:R-:W-:Y:S01]  /*00a0*/  ISETP.NE.AND.EX P0, PT, RZ, c[0x0][0x21c], PT, P0 ;  /* 0x00008700ff007a0c */ /* 0x000fe20003f05300 */
[----:B------:R-:W-:Y:S01]  /*00b0*/  IMAD.MOV.U32 R118, RZ, RZ, c[0x0][0x230] ;  /* 0x00008c00ff767624 */ /* 0x000fe200078e00ff */
[----:B------:R-:W-:Y:S01]  /*00c0*/  ULDC.64 UR4, c[0x0][0x118] ;  /* 0x0000460000047ab9 */ /* 0x000fe20000000a00 */
[----:B------:R-:W-:-:S08]  /*00d0*/  IMAD.MOV.U32 R119, RZ, RZ, c[0x0][0x234] ;  /* 0x00008d00ff777624 */ /* 0x000fd000078e00ff */
[----:B------:R1:W5:Y:S01]  /*00e0*/  @P2 LDG.E.64 R18, [R120.64] ;  /* 0x0000000478122981 */ /* 0x000362000c1e1b00 */
[----:B0-----:R-:W-:-:S03]  /*00f0*/  LOP3.LUT R42, R177, 0x1f, RZ, 0xc0, !PT ;  /* 0x0000001fb12a7812 */ /* 0x001fc600078ec0ff */
[----:B------:R-:W5:Y:S02]  /*0100*/  @P2 LDG.E.64 R118, [R118.64] ;  /* 0x0000000476762981 */ /* 0x000f64000c1e1b00 */
[C---:B------:R-:W-:Y:S02]  /*0110*/  IMAD.SHL.U32 R12, R42.reuse, 0x10, RZ ;  /* 0x000000102a0c7824 */ /* 0x040fe400078e00ff */
[----:B------:R-:W-:-:S03]  /*0120*/  @P1 IMAD.WIDE.U32 R88, R42, R17, c[0x0][0x220] ;  /* 0x000088002a581625 */ /* 0x000fc600078e0011 */
[----:B------:R-:W-:Y:S01]  /*0130*/  IADD3 R14, P3, R12, c[0x0][0x220], RZ ;  /* 0x000088000c0e7a10 */ /* 0x000fe20007f7e0ff */
[----:B------:R-:W-:Y:S02]  /*0140*/  IMAD.WIDE.U32 R2, R42, R17, c[0x0][0x218] ;  /* 0x000086002a027625 */ /* 0x000fe400078e0011 */
[----:B------:R-:W5:Y:S02]  /*0150*/  @P1 LDG.E.128 R88, [R88.64+0x800] ;  /* 0x0008000458581981 */ /* 0x000f64000c1e1d00 */
[----:B------:R-:W-:Y:S02]  /*0160*/  IMAD.X R15, RZ, RZ, c[0x0][0x224], P3 ;  /* 0x00008900ff0f7624 */ /* 0x000fe400018e06ff */
[----:B------:R1:W5:Y:S04]  /*0170*/  @P0 LDG.E.128 R8, [R2.64] ;  /* 0x0000000402080981 */ /* 0x000368000c1e1d00 */
        /* <DEDUP_REMOVED lines=8> */
[----:B------:R-:W0:Y:S01]  /*0200*/  S2R R16, SR_CTAID.X ;  /* 0x0000000000107919 */ /* 0x000e220000002500 */
[----:B------:R-:W-:-:S02]  /*0210*/  SHF.R.U32.HI R0, RZ, 0x5, R177 ;  /* 0x00000005ff007819 */ /* 0x000fc400000116b1 */
[----:B------:R-:W-:-:S03]  /*0220*/  IADD3 R12, P4, R12, c[0x0][0x1b8], RZ ;  /* 0x00006e000c0c7a10 */ /* 0x000fc60007f9e0ff */
[----:B0-----:R-:W-:-:S05]  /*0230*/  IMAD R173, R16, 0x4, R0 ;  /* 0x0000000410ad7824 */ /* 0x001fca00078e0200 */
[----:B------:R-:W-:Y:S01]  /*0240*/  ISETP.GE.AND P3, PT, R173, c[0x0][0x164], PT ;  /* 0x00005900ad007a0c */ /* 0x000fe20003f66270 */
[----:B------:R-:W-:-:S12]  /*0250*/  IMAD.X R13, RZ, RZ, c[0x0][0x1bc], P4 ;  /* 0x00006f00ff0d7624 */ /* 0x000fd800020e06ff */
[----:B------:R-:W-:Y:S05]  /*0260*/  @P3 EXIT ;  /* 0x000000000000394d */ /* 0x000fea0003800000 */
[----:B-1---5:R-:W-:Y:S01]  /*0270*/  @P2 IADD3 R120, P3, R18, c[0x0][0x240], RZ ;  /* 0x0000900012782a10 */ /* 0x022fe20007f7e0ff */
[----:B------:R0:W5:Y:S01]  /*0280*/  LDG.E.128 R84, [R12.64] ;  /* 0x000000040c547981 */ /* 0x000162000c1e1d00 */
[----:B------:R-:W-:-:S03]  /*0290*/  IMAD.WIDE.U32 R2, R42, R17, c[0x0][0x1b0] ;  /* 0x00006c002a027625 */ /* 0x000fc600078e0011 */
[----:B------:R0:W5:Y:S01]  /*02a0*/  LDG.E.128 R80, [R12.64+0x200] ;  /* 0x000200040c507981 */ /* 0x000162000c1e1d00 */
[----:B------:R-:W-:Y:S02]  /*02b0*/  @P2 IMAD.X R121, RZ, RZ, R19, P3 ;  /* 0x000000ffff792224 */ /* 0x000fe400018e0613 */
[----:B------:R-:W-:Y:S01]  /*02c0*/  IMAD R177, R16, c[0x0][0x0], R177 ;  /* 0x0000000010b17a24 */ /* 0x000fe200078e02b1 */
[----:B------:R0:W5:Y:S02]  /*02d0*/  LDG.E.128 R76, [R12.64+0x400] ;  /* 0x000400040c4c7981 */ /* 0x000164000c1e1d00 */
[--C-:B------:R-:W-:Y:S01]  /*02e0*/  SHF.R.U64 R176, R120, 0x2, R121.reuse ;  /* 0x0000000278b07819 */ /* 0x100fe20000001279 */
[----:B------:R-:W-:Y:S01]  /*02f0*/  IMAD.WIDE.U32 R14, R177, -0x326172a9, RZ ;  /* 0xcd9e8d57b10e7825 */ /* 0x000fe200078e00ff */
[----:B------:R0:W5:Y:S01]  /*0300*/  LDG.E.128 R72, [R12.64+0x600] ;  /* 0x000600040c487981 */ /* 0x000162000c1e1d00 */
[----:B------:R-:W-:-:S03]  /*0310*/  SHF.R.U32.HI R175, RZ, 0x2, R121 ;  /* 0x00000002ffaf7819 */ /* 0x000fc60000011679 */
[----:B------:R0:W5:Y:S01]  /*0320*/  LDG.E.128 R68, [R12.64+0x800] ;  /* 0x000800040c447981 */ /* 0x000162000c1e1d00 */
[----:B------:R-:W-:Y:S02]  /*0330*/  LOP3.LUT R16, R15, R175, R118, 0x96, !PT ;  /* 0x000000af0f107212 */ /* 0x000fe400078e9676 */
[----:B------:R-:W-:Y:S01]  /*0340*/  IADD3 R41, R119, -0x4498517b, RZ ;  /* 0xbb67ae8577297810 */ /* 0x000fe20007ffe0ff */
[----:B------:R1:W5:Y:S01]  /*0350*/  LDG.E.128 R64, [R2.64] ;  /* 0x0000000402407981 */ /* 0x000362000c1e1d00 */
[----:B------:R-:W-:-:S03]  /*0360*/  IADD3 R40, R118, -0x61c88647, RZ ;  /* 0x9e3779b976287810 */ /* 0x000fc60007ffe0ff */
[----:B------:R1:W5:Y:S01]  /*0370*/  LDG.E.128 R60, [R2.64+0x200] ;  /* 0x00020004023c7981 */ /* 0x000362000c1e1d00 */
[----:B0-----:R-:W-:-:S03]  /*0380*/  IMAD.WIDE.U32 R12, R176, -0x2daee0ad, RZ ;  /* 0xd2511f53b00c7825 */ /* 0x001fc600078e00ff */
[----:B------:R1:W5:Y:S02]  /*0390*/  LDG.E.128 R56, [R2.64+0x400] ;  /* 0x0004000402387981 */ /* 0x000364000c1e1d00 */
[----:B------:R-:W-:Y:S02]  /*03a0*/  LOP3.LUT R0, R13, R119, RZ, 0x3c, !PT ;  /* 0x000000770d007212 */ /* 0x000fe400078e3cff */
[----:B------:R1:W5:Y:S01]  /*03b0*/  LDG.E.128 R52, [R2.64+0x600] ;  /* 0x0006000402347981 */ /* 0x000362000c1e1d00 */
[----:B------:R-:W-:-:S03]  /*03c0*/  IMAD.WIDE.U32 R16, R16, -0x2daee0ad, RZ ;  /* 0xd2511f5310107825 */ /* 0x000fc600078e00ff */
[----:B------:R1:W5:Y:S02]  /*03d0*/  LDG.E.128 R48, [R2.64+0x800] ;  /* 0x0008000402307981 */ /* 0x000364000c1e1d00 */
[----:B------:R-:W-:Y:S01]  /*03e0*/  LOP3.LUT R15, R17, R12, R41, 0x96, !PT ;  /* 0x0000000c110f7212 */ /* 0x000fe200078e9629 */
[----:B-1----:R-:W-:-:S05]  /*03f0*/  IMAD.WIDE.U32 R2, R0, -0x326172a9, RZ ;  /* 0xcd9e8d5700027825 */ /* 0x002fca00078e00ff */
[----:B------:R-:W-:Y:S01]  /*0400*/  LOP3.LUT R12, R3, R40, R14, 0x96, !PT ;  /* 0x00000028030c7212 */ /* 0x000fe200078e960e */
[----:B------:R-:W-:Y:S01]  /*0410*/  IMAD.WIDE.U32 R14, R15, -0x326172a9, RZ ;  /* 0xcd9e8d570f0e7825 */ /* 0x000fe200078e00ff */
[----:B------:R-:W-:Y:S02]  /*0420*/  IADD3 R39, R118, 0x3c6ef372, RZ ;  /* 0x3c6ef37276277810 */ /* 0x000fe40007ffe0ff */
[----:B------:R-:W-:Y:S01]  /*0430*/  IADD3 R38, R119, 0x76cf5d0a, RZ ;  /* 0x76cf5d0a77267810 */ /* 0x000fe20007ffe0ff */
[----:B------:R-:W-:Y:S01]  /*0440*/  IMAD.WIDE.U32 R12, R12, -0x2daee0ad, RZ ;  /* 0xd2511f530c0c7825 */ /* 0x000fe200078e00ff */
[----:B------:R-:W-:-:S04]  /*0450*/  LOP3.LUT R2, R15, R2, R39, 0x96, !PT ;  /* 0x000000020f027212 */ /* 0x000fc800078e9627 */
[----:B------:R-:W-:Y:S01]  /*0460*/  LOP3.LUT R16, R13, R16, R38, 0x96, !PT ;  /* 0x000000100d107212 */ /* 0x000fe200078e9626 */
[----:B------:R-:W-:Y:S01]  /*0470*/  IMAD.WIDE.U32 R2, R2, -0x2daee0ad, RZ ;  /* 0xd2511f5302027825 */ /* 0x000fe200078e00ff */
[----:B------:R-:W-:Y:S02]  /*0480*/  IADD3 R37, R119, 0x32370b8f, RZ ;  /* 0x32370b8f77257810 */ /* 0x000fe40007ffe0ff */
[----:B------:R-:W-:Y:S01]  /*0490*/  IADD3 R36, R118, -0x255992d5, RZ ;  /* 0xdaa66d2b76247810 */ /* 0x000fe20007ffe0ff */
        /* <DEDUP_REMOVED lines=10> */
[----:B------:R-:W-:Y:S02]  /*0540*/  IADD3 R33, R119, -0x56f99767, RZ ;  /* 0xa906689977217810 */ /* 0x000fe40007ffe0ff */
[----:B------:R-:W-:Y:S01]  /*0550*/  IADD3 R32, R118, 0x1715609d, RZ ;  /* 0x1715609d76207810 */ /* 0x000fe20007ffe0ff */
        /* <DEDUP_REMOVED lines=10> */
[----:B------:R-:W-:Y:S02]  /*0600*/  IADD3 R29, R119, 0x1fd5c5a3, RZ ;  /* 0x1fd5c5a3771d7810 */ /* 0x000fe40007ffe0ff */
[----:B------:R-:W-:Y:S01]  /*0610*/  IADD3 R28, R118, 0x5384540f, RZ ;  /* 0x5384540f761c7810 */ /* 0x000fe20007ffe0ff */
[----:B------:R-:W-:Y:S01]  /*0620*/  IMAD.WIDE.U32 R16, R16, -0x326172a9, RZ ;  /* 0xcd9e8d5710107825 */ /* 0x000fe200078e00ff */
[----:B------:R-:W-:-:S04]  /*0630*/  LOP3.LUT R178, R3, R12, R29, 0x96, !PT ;  /* 0x0000000c03b27212 */ /* 0x000fc800078e961d */
[----:B------:R-:W-:Y:S01]  /*0640*/  LOP3.LUT R179, R17, R14, R28, 0x96, !PT ;  /* 0x0000000e11b37212 */ /* 0x000fe200078e961c */
[----:B------:R-:W-:Y:S01]  /*0650*/  IMAD.HI.U32 R0, R178, -0x326172a9, RZ ;  /* 0xcd9e8d57b2007827 */ /* 0x000fe200078e00ff */
[----:B------:R-:W-:Y:S02]  /*0660*/  IADD3 R27, R118, -0xe443238, RZ ;  /* 0xf1bbcdc8761b7810 */ /* 0x000fe40007ffe0ff */
[----:B------:R-:W-:Y:S01]  /*0670*/  IADD3 R26, R119, -0x24c28bd8, RZ ;  /* 0xdb3d7428771a7810 */ /* 0x000fe20007ffe0ff */
[----:B------:R-:W-:Y:S01]  /*0680*/  IMAD.HI.U32 R3, R179, -0x2daee0ad, RZ ;  /* 0xd2511f53b3037827 */ /* 0x000fe200078e00ff */
[----:B------:R-:W-:Y:S01]  /*0690*/  @!P1 CS2R R92, SRZ ;  /* 0x00000000005c9805 */ /* 0x000fe2000001ff00 */
[----:B------:R-:W-:Y:S01]  /*06a0*/  LOP3.LUT R174, R0, R16, R27, 0x96, !PT ;  /* 0x0000001000ae7212 */ /* 0x000fe200078e961b */
[----:B------:R-:W-:Y:S02]  /*06b0*/  @!P0 CS2R R10, SRZ ;  /* 0x00000000000a8805 */ /* 0x000fe4000001ff00 */
[----:B------:R-:W-:Y:S01]  /*06c0*/  LOP3.LUT R172, R3, R2, R26, 0x96, !PT ;  /* 0x0000000203ac7212 */ /* 0x000fe200078e961a */
        /* <DEDUP_REMOVED lines=16> */
[--C-:B------:R-:W-:Y:S01]  /*07d0*/  PRMT R160, RZ, 0x5410, R92.reuse ;  /* 0x00005410ffa07816 */ /* 0x100fe2000000005c */
[----:B------:R-:W-:Y:S01]  /*07e0*/  @!P1 CS2R R88, SRZ ;  /* 0x0000000000589805 */ /* 0x000fe2000001ff00 */
[----:B------:R-:W-:Y:S01]  /*07f0*/  PRMT R161, RZ, 0x7610, R92 ;  /* 0x00007610ffa17816 */ /* 0x000fe2000000005c */
[----:B------:R-:W-:Y:S01]  /*0800*/  @!P1 CS2R R90, SRZ ;  /* 0x00000000005a9805 */ /* 0x000fe2000001ff00 */
[--C-:B------:R-:W-:Y:S01]  /*0810*/  PRMT R162, RZ, 0x5410, R93.reuse ;  /* 0x00005410ffa27816 */ /* 0x100fe2000000005d */
[----:B------:R-:W-:Y:S01]  /*0820*/  IMAD R178, R178, -0x326172a9, RZ ;  /* 0xcd9e8d57b2b27824 */ /* 0x000fe200078e02ff */
[----:B------:R-:W-:Y:S01]  /*0830*/  PRMT R163, RZ, 0x7610, R93 ;  /* 0x00007610ffa37816 */ /* 0x000fe2000000005d */
[----:B------:R-:W-:Y:S01]  /*0840*/  IMAD R179, R179, -0x2daee0ad, RZ ;  /* 0xd2511f53b3b37824 */ /* 0x000fe200078e02ff */
[----:B------:R-:W-:Y:S01]  /*0850*/  IADD3 R166, R119, -0x695add53, RZ ;  /* 0x96a522ad77a67810 */ /* 0x000fe20007ffe0ff */
[----:B------:R-:W-:Y:S01]  /*0860*/  IMAD.HI.U32 R92, R174, -0x2daee0ad, RZ ;  /* 0xd2511f53ae5c7827 */ /* 0x000fe200078e00ff */
[----:B------:R-:W-:-:S03]  /*0870*/  IADD3 R167, R118, -0x700cb87f, RZ ;  /* 0x8ff3478176a77810 */ /* 0x000fc60007ffe0ff */
[----:B------:R-:W-:Y:S01]  /*0880*/  IMAD.HI.U32 R93, R172, -0x326172a9, RZ ;  /* 0xcd9e8d57ac5d7827 */ /* 0x000fe200078e00ff */
[--C-:B------:R-:W-:Y:S02]  /*0890*/  PRMT R21, RZ, 0x5410, R10.reuse ;  /* 0x00005410ff157816 */ /* 0x100fe4000000000a */
[----:B------:R-:W-:Y:S02]  /*08a0*/  PRMT R20, RZ, 0x7610, R10 ;  /* 0x00007610ff147816 */ /* 0x000fe4000000000a */
[--C-:B------:R-:W-:Y:S02]  /*08b0*/  PRMT R19, RZ, 0x5410, R11.reuse ;  /* 0x00005410ff137816 */ /* 0x100fe4000000000b */
[----:B------:R-:W-:Y:S01]  /*08c0*/  PRMT R18, RZ, 0x7610, R11 ;  /* 0x00007610ff127816 */ /* 0x000fe2000000000b */
[----:B------:R-:W-:Y:S01]  /*08d0*/  IMAD.MOV.U32 R171, RZ, RZ, RZ ;  /* 0x000000ffffab7224 */ /* 0x000fe200078e00ff */
[--C-:B------:R-:W-:Y:S01]  /*08e0*/  PRMT R25, RZ, 0x5410, R8.reuse ;  /* 0x00005410ff197816 */ /* 0x100fe20000000008 */
[----:B------:R-:W-:Y:S01]  /*08f0*/  IMAD R174, R174, -0x2daee0ad, RZ ;  /* 0xd2511f53aeae7824 */ /* 0x000fe200078e02ff */
[----:B------:R-:W-:Y:S01]  /*0900*/  PRMT R24, RZ, 0x7610, R8 ;  /* 0x00007610ff187816 */ /* 0x000fe20000000008 */
[----:B------:R-:W-:Y:S01]  /*0910*/  IMAD R172, R172, -0x326172a9, RZ ;  /* 0xcd9e8d57acac7824 */ /* 0x000fe200078e02ff */
        /* <DEDUP_REMOVED lines=62> */
[----:B------:R-:W-:Y:S02]  /*0d00*/  LOP3.LUT R179, R92, R179, R166, 0x96, !PT ;  /* 0x000000b35cb37212 */ /* 0x000fe400078e96a6 */
[----:B------:R-:W-:Y:S02]  /*0d10*/  LOP3.LUT R178, R93, R178, R167, 0x96, !PT ;  /* 0x000000b25db27212 */ /* 0x000fe400078e96a7 */
[----:B------:R-:W-:Y:S02]  /*0d20*/  LOP3.LUT R197, R120, 0x3, RZ, 0xc0, !PT ;  /* 0x0000000378c57812 */ /* 0x000fe400078ec0ff */
        /* <DEDUP_REMOVED lines=8> */
.L_x_2058:
[----:B------:R-:W-:Y:S01]  /*0db0*/  IMAD R96, R173, c[0x0][0x168], RZ ;  /* 0x00005a00ad607a24 */ /* 0x000fe200078e02ff */
[----:B------:R-:W-:Y:S01]  /*0dc0*/  ISETP.NE.U32.AND P0, PT, RZ, c[0x0][0x178], PT ;  /* 0x00005e00ff007a0c */ /* 0x000fe20003f05070 */
[----:B------:R-:W-:Y:S01]  /*0dd0*/  IMAD.MOV.U32 R199, RZ, RZ, 0x10 ;  /* 0x00000010ffc77424 */ /* 0x000fe200078e00ff */
[----:B------:R-:W-:-:S02]  /*0de0*/  ISETP.NE.U32.AND P1, PT, RZ, c[0x0][0x180], PT ;  /* 0x00006000ff007a0c */ /* 0x000fc40003f25070 */
[----:B------:R-:W-:Y:S02]  /*0df0*/  ISETP.NE.AND.EX P2, PT, RZ, c[0x0][0x17c], PT, P0 ;  /* 0x00005f00ff007a0c */ /* 0x000fe40003f45300 */
[----:B------:R-:W-:Y:S02]  /*0e00*/  SHF.R.S32.HI R97, RZ, 0x1f, R96 ;  /* 0x0000001fff617819 */ /* 0x000fe40000011460 */
[----:B------:R-:W-:Y:S02]  /*0e10*/  ISETP.NE.AND.EX P0, PT, RZ, c[0x0][0x184], PT, P1 ;  /* 0x00006100ff007a0c */ /* 0x000fe40003f05310 */
[----:B------:R-:W-:Y:S02]  /*0e20*/  LEA.HI R97, R97, R96, RZ, 0x3 ;  /* 0x0000006061617211 */ /* 0x000fe400078f18ff */
[----:B------:R-:W-:Y:S02]  /*0e30*/  LOP3.LUT R187, R187, 0xffffffdf, RZ, 0xc0, !PT ;  /* 0xffffffdfbbbb7812 */ /* 0x000fe400078ec0ff */
[----:B------:R-:W-:-:S02]  /*0e40*/  LEA.HI.SX32 R120, R97, R42, 0x1d ;  /* 0x0000002a61787211 */ /* 0x000fc400078feaff */
[----:B------:R-:W-:Y:S01]  /*0e50*/  ISETP.NE.AND P1, PT, R197, 0x1, PT ;  /* 0x00000001c500780c */ /* 0x000fe20003f25270 */
[----:B------:R-:W-:Y:S01]  /*0e60*/  BSSY B0, `(.L_x_1410) ;  /* 0x0000013000007945 */ /* 0x000fe20003800000 */
[----:B------:R-:W-:Y:S01]  /*0e70*/  @P2 LOP3.LUT R187, R187, 0x20, RZ, 0xfc, !PT ;  /* 0x00000020bbbb2812 */ /* 0x000fe200078efcff */
[----:B------:R-:W-:-:S04]  /*0e80*/  IMAD.WIDE.U32 R96, R120, R199, c[0x0][0x170] ;  /* 0x00005c0078607625 */ /* 0x000fc800078e00c7 */
[CC--:B------:R-:W-:Y:S02]  /*0e90*/  @P2 IMAD.WIDE.U32 R102, R120.reuse, R199.reuse, c[0x0][0x178] ;  /* 0x00005e0078662625 */ /* 0x0c0fe400078e00c7 */
[----:B-----5:R-:W5:Y:S02]  /*0ea0*/  LDG.E.128 R96, [R96.64] ;  /* 0x0000000460607981 */ /* 0x020f64000c1e1d00 */
[----:B------:R-:W-:Y:S02]  /*0eb0*/  @P0 IMAD.WIDE.U32 R100, R120, R199, c[0x0][0x180] ;  /* 0x0000600078640625 */ /* 0x000fe400078e00c7 */
[----:B------:R0:W5:Y:S04]  /*0ec0*/  @P2 LDG.E.128 R88, [R102.64] ;  /* 0x0000000466582981 */ /* 0x000168000c1e1d00 */
[----:B------:R0:W5:Y:S01]  /*0ed0*/  @P0 LDG.E.128 R92, [R100.64] ;  /* 0x00000004645c0981 */ /* 0x000162000c1e1d00 */
[----:B------:R-:W-:Y:S01]  /*0ee0*/  IADD3 R104, R197, 0x1, RZ ;  /* 0x00000001c5687810 */ /* 0x000fe20007ffe0ff */
        /* <DEDUP_REMOVED lines=9> */
.L_x_1411:
[----:B------:R-:W-:Y:S02]  /*0f80*/  IMAD.MOV.U32 R108, RZ, RZ, R172 ;  /* 0x000000ffff6c7224 */ /* 0x000fe400078e00ac */
.L_x_1412:
[----:B------:R-:W-:Y:S05]  /*0f90*/  BSYNC B0 ;  /* 0x0000000000007941 */ /* 0x000fea0003800000 */
.L_x_1410:
[----:B------:R-:W-:Y:S01]  /*0fa0*/  ISETP.NE.AND P1, PT, R104, 0x4, PT ;  /* 0x000000046800780c */ /* 0x000fe20003f25270 */
[----:B------:R-:W-:-:S12]  /*0fb0*/  BSSY B0, `(.L_x_1413) ;  /* 0x000003c000007945 */ /* 0x000fd80003800000 */
[----:B------:R-:W-:Y:S05]  /*0fc0*/  @P1 BRA `(.L_x_1414) ;  /* 0x000003a000001947 */ /* 0x000fea0003800000 */
[----:B------:R-:W-:Y:S01]  /*0fd0*/  IADD3 R176, R176, 0x1, RZ ;  /* 0x00000001b0b07810 */ /* 0x000fe20007ffe0ff */
[----:B------:R-:W-:Y:S03]  /*0fe0*/  BSSY B1, `(.L_x_1415) ;  /* 0x000000c000017945 */ /* 0x000fe60003800000 */
[C---:B------:R-:W-:Y:S01]  /*0ff0*/  ISETP.NE.AND P1, PT, R176.reuse, RZ, PT ;  /* 0x000000ffb000720c */ /* 0x040fe20003f25270 */
[----:B0-----:R-:W-:-:S12]  /*1000*/  IMAD.HI.U32 R101, R176, -0x2daee0ad, RZ ;  /* 0xd2511f53b0657827 */ /* 0x001fd800078e00ff */
        /* <DEDUP_REMOVED lines=9> */
.L_x_1416:
[----:B------:R-:W-:Y:S05]  /*10a0*/  BSYNC B1 ;  /* 0x0000000000017941 */ /* 0x000fea0003800000 */
.L_x_1415:
[----:B------:R-:W-:Y:S01]  /*10b0*/  IMAD.HI.U32 R100, R177, -0x326172a9, RZ ;  /* 0xcd9e8d57b1647827 */ /* 0x000fe200078e00ff */
[----:B------:R-:W-:-:S03]  /*10c0*/  LOP3.LUT R101, R101, R171, R119, 0x96, !PT ;  /* 0x000000ab65657212 */ /* 0x000fc600078e9677 */
[----:B------:R-:W-:Y:S01]  /*10d0*/  IMAD R103, R177, -0x326172a9, RZ ;  /* 0xcd9e8d57b1677824 */ /* 0x000fe200078e02ff */
[----:B------:R-:W-:Y:S01]  /*10e0*/  LOP3.LUT R104, R100, R175, R118, 0x96, !PT ;  /* 0x000000af64687212 */ /* 0x000fe200078e9676 */
[----:B------:R-:W-:-:S04]  /*10f0*/  IMAD.WIDE.U32 R100, R101, -0x326172a9, RZ ;  /* 0xcd9e8d5765647825 */ /* 0x000fc800078e00ff */
[----:B------:R-:W-:Y:S01]  /*1100*/  IMAD R102, R176, -0x2daee0ad, RZ ;  /* 0xd2511f53b0667824 */ /* 0x000fe200078e02ff */
[----:B------:R-:W-:Y:S01]  /*1110*/  LOP3.LUT R103, R101, R103, R40, 0x96, !PT ;  /* 0x0000006765677212 */ /* 0x000fe200078e9628 */
[----:B------:R-:W-:-:S04]  /*1120*/  IMAD.WIDE.U32 R104, R104, -0x2daee0ad, RZ ;  /* 0xd2511f5368687825 */ /* 0x000fc800078e00ff */
[----:B------:R-:W-:Y:S01]  /*1130*/  IMAD.WIDE.U32 R106, R103, -0x2daee0ad, RZ ;  /* 0xd2511f53676a7825 */ /* 0x000fe200078e00ff */
[----:B------:R-:W-:-:S04]  /*1140*/  LOP3.LUT R102, R105, R102, R41, 0x96, !PT ;  /* 0x0000006669667212 */ /* 0x000fc800078e9629 */
[----:B------:R-:W-:Y:S01]  /*1150*/  LOP3.LUT R101, R107, R104, R38, 0x96, !PT ;  /* 0x000000686b657212 */ /* 0x000fe200078e9626 */
[----:B------:R-:W-:-:S05]  /*1160*/  IMAD.WIDE.U32 R102, R102, -0x326172a9, RZ ;  /* 0xcd9e8d5766667825 */ /* 0x000fca00078e00ff */
[----:B------:R-:W-:Y:S01]  /*1170*/  LOP3.LUT R104, R103, R100, R39, 0x96, !PT ;  /* 0x0000006467687212 */ /* 0x000fe200078e9627 */
[----:B------:R-:W-:-:S04]  /*1180*/  IMAD.WIDE.U32 R100, R101, -0x326172a9, RZ ;  /* 0xcd9e8d5765647825 */ /* 0x000fc800078e00ff */
[----:B------:R-:W-:Y:S01]  /*1190*/  IMAD.WIDE.U32 R104, R104, -0x2daee0ad, RZ ;  /* 0xd2511f5368687825 */ /* 0x000fe200078e00ff */
[----:B------:R-:W-:-:S04]  /*11a0*/  LOP3.LUT R107, R101, R102, R36, 0x96, !PT ;  /* 0x00000066656b7212 */ /* 0x000fc800078e9624 */
        /* <DEDUP_REMOVED lines=23> */
[----:B------:R-:W-:-:S03]  /*1320*/  LOP3.LUT R178, R105, R178, R167, 0x96, !PT ;  /* 0x000000b269b27212 */ /* 0x000fc600078e96a7 */
[----:B------:R-:W-:Y:S01]  /*1330*/  IMAD.MOV.U32 R172, RZ, RZ, R104 ;  /* 0x000000ffffac7224 */ /* 0x000fe200078e0068 */
[----:B------:R-:W-:Y:S01]  /*1340*/  LOP3.LUT R179, R101, R102, R166, 0x96, !PT ;  /* 0x0000006665b37212 */ /* 0x000fe200078e96a6 */
[----:B------:R-:W-:Y:S02]  /*1350*/  IMAD.MOV.U32 R174, RZ, RZ, R100 ;  /* 0x000000ffffae7224 */ /* 0x000fe400078e0064 */
[----:B------:R-:W-:Y:S02]  /*1360*/  IMAD.MOV.U32 R104, RZ, RZ, RZ ;  /* 0x000000ffff687224 */ /* 0x000fe400078e00ff */
.L_x_1414:
[----:B------:R-:W-:Y:S05]  /*1370*/  BSYNC B0 ;  /* 0x0000000000007941 */ /* 0x000fea0003800000 */
.L_x_1413:
[----:B0-----:R-:W0:Y:S01]  /*1380*/  I2F.U32 R101, R108 ;  /* 0x0000006c00657306 */ /* 0x001e220000201000 */
[----:B------:R-:W-:Y:S01]  /*1390*/  ISETP.NE.U32.AND P1, PT, RZ, c[0x0][0x178], PT ;  /* 0x00005e00ff007a0c */ /* 0x000fe20003f25070 */
[----:B------:R-:W-:Y:S01]  /*13a0*/  IMAD.MOV.U32 R206, RZ, RZ, 0x2f800000 ;  /* 0x2f800000ffce7424 */ /* 0x000fe200078e00ff */
[----:B-----5:R-:W-:Y:S02]  /*13b0*/  PRMT R100, RZ, 0x5410, R96 ;  /* 0x00005410ff647816 */ /* 0x020fe40000000060 */
[----:B------:R-:W-:Y:S02]  /*13c0*/  ISETP.NE.AND.EX P6, PT, RZ, c[0x0][0x17c], PT, P1 ;  /* 0x00005f00ff007a0c */ /* 0x000fe40003fc5310 */
[----:B------:R-:W-:Y:S01]  /*13d0*/  LOP3.LUT R187, R187, 0xffffffef, RZ, 0xc0, !PT ;  /* 0xffffffefbbbb7812 */ /* 0x000fe200078ec0ff */
[----:B------:R-:W-:-:S02]  /*13e0*/  FMUL.FTZ R100, R100, c[0x0][0x1e8] ;  /* 0x00007a0064647a20 */ /* 0x000fc40000410000 */
[----:B0-----:R-:W-:-:S08]  /*13f0*/  FFMA.FTZ R101, R101, R206, 1.1641532182693481445e-10 ;  /* 0x2f00000065657423 */ /* 0x001fd000000100ce */
[----:B------:R-:W-:Y:S02]  /*1400*/  @P6 LOP3.LUT R187, R187, 0x10, RZ, 0xfc, !PT ;  /* 0x00000010bbbb6812 */ /* 0x000fe400078efcff */
[----:B------:R-:W-:-:S04]  /*1410*/  FSETP.GTU.FTZ.AND P2, PT, R101, c[0x0][0x1e4], PT ;  /* 0x0000790065007a0b */ /* 0x000fc80003f5c000 */
[----:B------:R-:W-:Y:S02]  /*1420*/  P2R R114, PR, RZ, 0x4 ;  /* 0x00000004ff727803 */ /* 0x000fe40000000000 */
        /* <DEDUP_REMOVED lines=8> */
.L_x_1417:
        /* <DEDUP_REMOVED lines=12> */
.L_x_1420:
[----:B------:R-:W-:Y:S02]  /*1570*/  IMAD.MOV.U32 R107, RZ, RZ, R172 ;  /* 0x000000ffff6b7224 */ /* 0x000fe400078e00ac */
.L_x_1421:
[----:B------:R-:W-:Y:S05]  /*1580*/  BSYNC B0 ;  /* 0x0000000000007941 */ /* 0x000fea0003800000 */
.L_x_1419:
        /* <DEDUP_REMOVED lines=16> */
.L_x_1425:
[----:B------:R-:W-:Y:S05]  /*1690*/  BSYNC B1 ;  /* 0x0000000000017941 */ /* 0x000fea0003800000 */
.L_x_1424:
        /* <DEDUP_REMOVED lines=44> */
.L_x_1423:
[----:B------:R-:W-:Y:S05]  /*1960*/  BSYNC B0 ;  /* 0x0000000000007941 */ /* 0x000fea0003800000 */
.L_x_1422:
        /* <DEDUP_REMOVED lines=10> */
.L_x_1418:
        /* <DEDUP_REMOVED lines=12> */
.L_x_1427:
[----:B------:R-:W-:Y:S02]  /*1ad0*/  IMAD.MOV.U32 R107, RZ, RZ, R172 ;  /* 0x000000ffff6b7224 */ /* 0x000fe400078e00ac */
.L_x_1428:
[----:B------:R-:W-:Y:S05]  /*1ae0*/  BSYNC B0 ;  /* 0x0000000000007941 */ /* 0x000fea0003800000 */
.L_x_1426:
        /* <DEDUP_REMOVED lines=16> */
.L_x_1432:
[----:B------:R-:W-:Y:S05]  /*1bf0*/  BSYNC B1 ;  /* 0x0000000000017941 */ /* 0x000fea0003800000 */
.L_x_1431:
        /* <DEDUP_REMOVED lines=44> */
.L_x_1430:
[----:B------:R-:W-:Y:S05]  /*1ec0*/  BSYNC B0 ;  /* 0x0000000000007941 */ /* 0x000fea0003800000 */
.L_x_1429:
[----:B------:R-:W0:Y:S01]  /*1ed0*/  I2F.U32 R103, R107 ;  /* 0x0000006b00677306 */ /* 0x000e220000201000 */
[----:B------:R-:W-:-:S05]  /*1ee0*/  PRMT R96, RZ, 0x7610, R96 ;  /* 0x00007610ff607816 */ /* 0x000fca0000000060 */
[----:B------:R-:W-:Y:S02]  /*1ef0*/  FMUL.FTZ R96, R96, c[0x0][0x1e8] ;  /* 0x00007a0060607a20 */ /* 0x000fe40000410000 */
[----:B0-----:R-:W-:-:S05]  /*1f00*/  FFMA.FTZ R103, R103, R206, 1.1641532182693481445e-10 ;  /* 0x2f00000067677423 */ /* 0x001fca00000100ce */
        /* <DEDUP_REMOVED lines=10> */
.L_x_1433:
        /* <DEDUP_REMOVED lines=12> */
.L_x_1436:
[----:B------:R-:W-:Y:S02]  /*2070*/  IMAD.MOV.U32 R107, RZ, RZ, R172 ;  /* 0x000000ffff6b7224 */ /* 0x000fe400078e00ac */
.L_x_1437:
[----:B------:R-:W-:Y:S05]  /*2080*/  BSYNC B0 ;  /* 0x0000000000007941 */ /* 0x000fea0003800000 */
.L_x_1435:
        /* <DEDUP_REMOVED lines=16> */
.L_x_1441:
[----:B------:R-:W-:Y:S05]  /*2190*/  BSYNC B1 ;  /* 0x0000000000017941 */ /* 0x000fea0003800000 */
.L_x_1440:
        /* <DEDUP_REMOVED lines=9> */
[----:B------:R-:W-:-:S03]  /*2230*/  LOP3.LUT R102, R105, R102, R41, 0x96, !PT ;  /* 0x0000006669667212 */ /* 0x000fc600078e9629 */
[----:B------:R-:W-:Y:S01]  /*2240*/  IMAD.MOV.U32 R96, RZ, RZ, RZ ;  /* 0x000000ffff607224 */ /* 0x000fe200078e00ff */
        /* <DEDUP_REMOVED lines=33> */
.L_x_1439:
[----:B------:R-:W-:Y:S05]  /*2460*/  BSYNC B0 ;  /* 0x0000000000007941 */ /* 0x000fea0003800000 */
.L_x_1438:
        /* <DEDUP_REMOVED lines=10> */
.L_x_1434:
[C---:B------:R-:W-:Y:S01]  /*2510*/  ISETP.NE.AND P1, PT, R96.reuse, 0x1, PT ;  /* 0x000000016000780c */ /* 0x040fe20003f25270 */
[----:B------:R-:W-:Y:S01]  /*2520*/  BSSY B0, `(.L_x_1442) ;  /* 0x000000c000007945 */ /* 0x000fe20003800000 */
[----:B------:R-:W-:-:S11]  /*2530*/  IADD3 R100, R96, 0x1, RZ ;  /* 0x0000000160647810 */ /* 0x000fd60007ffe0ff */
[----:B------:R-:W-:Y:S05]  /*2540*/  @!P1 BRA `(.L_x_1443) ;  /* 0x0000008000009947 */ /* 0x000fea0003800000 */
[----:B------:R-:W-:Y:S02]  /*2550*/  ISETP.NE.AND P1, PT, R96, 0x2, PT ;  /* 0x000000026000780c */ /* 0x000fe40003f25270 */
[----:B------:R-:W-:-:S11]  /*2560*/  MOV R108, R179 ;  /* 0x000000b3006c7202 */ /* 0x000fd60000000f00 */
[----:B------:R-:W-:Y:S05]  /*2570*/  @!P1 BRA `(.L_x_1444) ;  /* 0x0000006000009947 */ /* 0x000fea0003800000 */
[----:B------:R-:W-:Y:S01]  /*2580*/  ISETP.NE.AND P1, PT, R96, 0x3, PT ;  /* 0x000000036000780c */ /* 0x000fe20003f25270 */
[----:B------:R-:W-:-:S12]  /*2590*/  IMAD.MOV.U32 R108, RZ, RZ, R178 ;  /* 0x000000ffff6c7224 */ /* 0x000fd800078e00b2 */
[----:B------:R-:W-:Y:S05]  /*25a0*/  @P1 BRA `(.L_x_1444) ;  /* 0x0000003000001947 */ /* 0x000fea0003800000 */
[----:B------:R-:W-:Y:S01]  /*25b0*/  IMAD.MOV.U32 R108, RZ, RZ, R174 ;  /* 0x000000ffff6c7224 */ /* 0x000fe200078e00ae */
[----:B------:R-:W-:Y:S05]  /*25c0*/  BRA `(.L_x_1444) ;  /* 0x0000001000007947 */ /* 0x000fea0003800000 */
.L_x_1443:
[----:B------:R-:W-:Y:S02]  /*25d0*/  IMAD.MOV.U32 R108, RZ, RZ, R172 ;  /* 0x000000ffff6c7224 */ /* 0x000fe400078e00ac */
.L_x_1444:
[----:B------:R-:W-:Y:S05]  /*25e0*/  BSYNC B0 ;  /* 0x0000000000007941 */ /* 0x000fea0003800000 */
.L_x_1442:
        /* <DEDUP_REMOVED lines=16> */
.L_x_1448:
[----:B------:R-:W-:Y:S05]  /*26f0*/  BSYNC B1 ;  /* 0x0000000000017941 */ /* 0x000fea0003800000 */
.L_x_1447:
        /* <DEDUP_REMOVED lines=44> */
.L_x_1446:
[----:B------:R-:W-:Y:S05]  /*29c0*/  BSYNC B0 ;  /* 0x0000000000007941 */ /* 0x000fea0003800000 */
.L_x_1445:
        /* <DEDUP_REMOVED lines=14> */
.L_x_1449:
        /* <DEDUP_REMOVED lines=12> */
.L_x_1452:
[----:B------:R-:W-:Y:S02]  /*2b70*/  IMAD.MOV.U32 R108, RZ, RZ, R172 ;  /* 0x000000ffff6c7224 */ /* 0x000fe400078e00ac */
.L_x_1453:
[----:B------:R-:W-:Y:S05]  /*2b80*/  BSYNC B0 ;  /* 0x0000000000007941 */ /* 0x000fea0003800000 */
.L_x_1451:
        /* <DEDUP_REMOVED lines=16> */
.L_x_1457:
[----:B------:R-:W-:Y:S05]  /*2c90*/  BSYNC B1 ;  /* 0x0000000000017941 */ /* 0x000fea0003800000 */
.L_x_1456:
        /* <DEDUP_REMOVED lines=44> */
.L_x_1455:
[----:B------:R-:W-:Y:S05]  /*2f60*/  BSYNC B0 ;  /* 0x0000000000007941 */ /* 0x000fea0003800000 */
.L_x_1454:
        /* <DEDUP_REMOVED lines=10> */
.L_x_1450:
        /* <DEDUP_REMOVED lines=12> */
.L_x_1459:
[----:B------:R-:W-:Y:S02]  /*30d0*/  IMAD.MOV.U32 R108, RZ, RZ, R172 ;  /* 0x000000ffff6c7224 */ /* 0x000fe400078e00ac */
.L_x_1460:
[----:B------:R-:W-:Y:S05]  /*30e0*/  BSYNC B0 ;  /* 0x0000000000007941 */ /* 0x000fea0003800000 */
.L_x_1458:
        /* <DEDUP_REMOVED lines=16> */
.L_x_1464:
[----:B------:R-:W-:Y:S05]  /*31f0*/  BSYNC B1 ;  /* 0x0000000000017941 */ /* 0x000fea0003800000 */
.L_x_1463:
        /* <DEDUP_REMOVED lines=44> */
.L_x_1462:
[----:B------:R-:W-:Y:S05]  /*34c0*/  BSYNC B0 ;  /* 0x0000000000007941 */ /* 0x000fea0003800000 */
.L_x_1461:
        /* <DEDUP_REMOVED lines=13> */
.L_x_1465:
        /* <DEDUP_REMOVED lines=12> */
.L_x_1468:
[----:B------:R-:W-:Y:S02]  /*3660*/  IMAD.MOV.U32 R108, RZ, RZ, R172 ;  /* 0x000000ffff6c7224 */ /* 0x000fe400078e00ac */
.L_x_1469:
[----:B------:R-:W-:Y:S05]  /*3670*/  BSYNC B0 ;  /* 0x0000000000007941 */ /* 0x000fea0003800000 */
.L_x_1467:
        /* <DEDUP_REMOVED lines=16> */
.L_x_1473:
[----:B------:R-:W-:Y:S05]  /*3780*/  BSYNC B1 ;  /* 0x0000000000017941 */ /* 0x000fea0003800000 */
.L_x_1472:
        /* <DEDUP_REMOVED lines=44> */
.L_x_1471:
[----:B------:R-:W-:Y:S05]  /*3a50*/  BSYNC B0 ;  /* 0x0000000000007941 */ /* 0x000fea0003800000 */
.L_x_1470:
        /* <DEDUP_REMOVED lines=10> */
.L_x_1466:
        /* <DEDUP_REMOVED lines=12> */
.L_x_1475:
[----:B------:R-:W-:Y:S02]  /*3bc0*/  IMAD.MOV.U32 R111, RZ, RZ, R172 ;  /* 0x000000ffff6f7224 */ /* 0x000fe400078e00ac */
.L_x_1476:
[----:B------:R-:W-:Y:S05]  /*3bd0*/  BSYNC B0 ;  /* 0x0000000000007941 */ /* 0x000fea0003800000 */
.L_x_1474:
        /* <DEDUP_REMOVED lines=16> */
.L_x_1480:
[----:B------:R-:W-:Y:S05]  /*3ce0*/  BSYNC B1 ;  /* 0x0000000000017941 */ /* 0x000fea0003800000 */
.L_x_1479:
        /* <DEDUP_REMOVED lines=44> */
.L_x_1478:
[----:B------:R-:W-:Y:S05]  /*3fb0*/  BSYNC B0 ;  /* 0x0000000000007941 */ /* 0x000fea0003800000 */
.L_x_1477:
        /* <DEDUP_REMOVED lines=9> */
[----:B------:R-:W-:Y:S02]  /*4050*/  MOV R96, R97 ;  /* 0x0000006100607202 */ /* 0x000fe40000000f00 */
[----:B------:R-:W-:-:S05]  /*4060*/  PRMT R97, RZ, 0x5410, R94 ;  /* 0x00005410ff617816 */ /* 0x000fca000000005e */
[----:B------:R-:W-:Y:S01]  /*4070*/  FADD.FTZ R108, R108, R97 ;  /* 0x000000616c6c7221 */ /* 0x000fe20000010000 */
[----:B------:R-:W-:Y:S05]  /*4080*/  BRA `(.L_x_1482) ;  /* 0x0000056000007947 */ /* 0x000fea0003800000 */
.L_x_1481:
        /* <DEDUP_REMOVED lines=12> */
.L_x_1484:
[----:B------:R-:W-:Y:S02]  /*4150*/  IMAD.MOV.U32 R111, RZ, RZ, R172 ;  /* 0x000000ffff6f7224 */ /* 0x000fe400078e00ac */
.L_x_1485:
[----:B------:R-:W-:Y:S05]  /*4160*/  BSYNC B0 ;  /* 0x0000000000007941 */ /* 0x000fea0003800000 */
.L_x_1483:
        /* <DEDUP_REMOVED lines=16> */
.L_x_1489:
[----:B------:R-:W-:Y:S05]  /*4270*/  BSYNC B1 ;  /* 0x0000000000017941 */ /* 0x000fea0003800000 */
.L_x_1488:
        /* <DEDUP_REMOVED lines=44> */
.L_x_1487:
[----:B------:R-:W-:Y:S05]  /*4540*/  BSYNC B0 ;  /* 0x0000000000007941 */ /* 0x000fea0003800000 */
.L_x_1486:
        /* <DEDUP_REMOVED lines=10> */
.L_x_1482:
        /* <DEDUP_REMOVED lines=12> */
.L_x_1491:
[----:B------:R-:W-:Y:S02]  /*46b0*/  IMAD.MOV.U32 R111, RZ, RZ, R172 ;  /* 0x000000ffff6f7224 */ /* 0x000fe400078e00ac */
.L_x_1492:
[----:B------:R-:W-:Y:S05]  /*46c0*/  BSYNC B0 ;  /* 0x0000000000007941 */ /* 0x000fea0003800000 */
.L_x_1490:
        /* <DEDUP_REMOVED lines=16> */
.L_x_1496:
[----:B------:R-:W-:Y:S05]  /*47d0*/  BSYNC B1 ;  /* 0x0000000000017941 */ /* 0x000fea0003800000 */
.L_x_1495:
        /* <DEDUP_REMOVED lines=44> */
.L_x_1494:
[----:B------:R-:W-:Y:S05]  /*4aa0*/  BSYNC B0 ;  /* 0x0000000000007941 */ /* 0x000fea0003800000 */
.L_x_1493:
        /* <DEDUP_REMOVED lines=13> */
.L_x_1497:
        /* <DEDUP_REMOVED lines=12> */
.L_x_1500:
[----:B------:R-:W-:Y:S02]  /*4c40*/  IMAD.MOV.U32 R98, RZ, RZ, R172 ;  /* 0x000000ffff627224 */ /* 0x000fe400078e00ac */
.L_x_1501:
[----:B------:R-:W-:Y:S05]  /*4c50*/  BSYNC B0 ;  /* 0x0000000000007941 */ /* 0x000fea0003800000 */
.L_x_1499:
        /* <DEDUP_REMOVED lines=16> */
.L_x_1505:
[----:B------:R-:W-:Y:S05]  /*4d60*/  BSYNC B1 ;  /* 0x0000000000017941 */ /* 0x000fea0003800000 */
.L_x_1504:
        /* <DEDUP_REMOVED lines=44> */
.L_x_1503:
[----:B------:R-:W-:Y:S05]  /*5030*/  BSYNC B0 ;  /* 0x0000000000007941 */ /* 0x000fea0003800000 */
.L_x_1502:
[----:B------:R0:W1:Y:S02]  /*5040*/  I2F.U32 R97, R98 ;  /* 0x0000006200617306 */ /* 0x0000640000201000 */
[----:B0-----:R-:W-:-:S05]  /*5050*/  PRMT R98, RZ, 0x7610, R90 ;  /* 0x00007610ff627816 */ /* 0x001fca000000005a */
[----:B------:R-:W-:Y:S01]  /*5060*/  FMUL.FTZ R100, R98, c[0x0][0x1e8] ;  /* 0x00007a0062647a20 */ /* 0x000fe20000410000 */
[----:B------:R-:W-:Y:S01]  /*5070*/  @P0 PRMT R98, RZ, 0x7610, R94 ;  /* 0x00007610ff620816 */ /* 0x000fe2000000005e */
[----:B-1----:R-:W-:-:S05]  /*5080*/  FFMA.FTZ R97, R97, R206, 1.1641532182693481445e-10 ;  /* 0x2f00000061617423 */ /* 0x002fca00000100ce */
[----:B------:R-:W-:-:S04]  /*5090*/  FSETP.GTU.FTZ.AND P4, PT, R97, c[0x0][0x1e4], PT ;  /* 0x0000790061007a0b */ /* 0x000fc80003f9c000 */
[----:B------:R-:W-:Y:S02]  /*50a0*/  FSEL R100, R100, RZ, !P4 ;  /* 0x000000ff64647208 */ /* 0x000fe40006000000 */
[----:B------:R-:W-:-:S03]  /*50b0*/  SEL R193, RZ, 0x1, P4 ;  /* 0x00000001ffc17807 */ /* 0x000fc60002000000 */
[----:B------:R-:W-:-:S04]  /*50c0*/  FADD.FTZ R113, R113, R100 ;  /* 0x0000006471717221 */ /* 0x000fc80000010000 */
[----:B------:R-:W-:Y:S02]  /*50d0*/  @P0 FADD.FTZ R113, R113, R98 ;  /* 0x0000006271710221 */ /* 0x000fe40000010000 */
.L_x_1498:
        /* <DEDUP_REMOVED lines=12> */
.L_x_1507:
[----:B------:R-:W-:Y:S02]  /*51a0*/  IMAD.MOV.U32 R98, RZ, RZ, R172 ;  /* 0x000000ffff627224 */ /* 0x000fe400078e00ac */
.L_x_1508:
[----:B------:R-:W-:Y:S05]  /*51b0*/  BSYNC B0 ;  /* 0x0000000000007941 */ /* 0x000fea0003800000 */
.L_x_1506:
        /* <DEDUP_REMOVED lines=16> */
.L_x_1512:
[----:B------:R-:W-:Y:S05]  /*52c0*/  BSYNC B1 ;  /* 0x0000000000017941 */ /* 0x000fea0003800000 */
.L_x_1511:
        /* <DEDUP_REMOVED lines=44> */
.L_x_1510:
[----:B------:R-:W-:Y:S05]  /*5590*/  BSYNC B0 ;  /* 0x0000000000007941 */ /* 0x000fea0003800000 */
.L_x_1509:
        /* <DEDUP_REMOVED lines=13> */
.L_x_1513:
        /* <DEDUP_REMOVED lines=12> */
.L_x_1516:
[----:B------:R-:W-:Y:S02]  /*5730*/  IMAD.MOV.U32 R98, RZ, RZ, R172 ;  /* 0x000000ffff627224 */ /* 0x000fe400078e00ac */
.L_x_1517:
[----:B------:R-:W-:Y:S05]  /*5740*/  BSYNC B0 ;  /* 0x0000000000007941 */ /* 0x000fea0003800000 */
.L_x_1515:
        /* <DEDUP_REMOVED lines=16> */
.L_x_1521:
[----:B------:R-:W-:Y:S05]  /*5850*/  BSYNC B1 ;  /* 0x0000000000017941 */ /* 0x000fea0003800000 */
.L_x_1520:
        /* <DEDUP_REMOVED lines=44> */
.L_x_1519:
[----:B------:R-:W-:Y:S05]  /*5b20*/  BSYNC B0 ;  /* 0x0000000000007941 */ /* 0x000fea0003800000 */
.L_x_1518:
        /* <DEDUP_REMOVED lines=10> */
.L_x_1514:
        /* <DEDUP_REMOVED lines=12> */
.L_x_1523:
[----:B------:R-:W-:Y:S02]  /*5c90*/  IMAD.MOV.U32 R98, RZ, RZ, R172 ;  /* 0x000000ffff627224 */ /* 0x000fe400078e00ac */
.L_x_1524:
[----:B------:R-:W-:Y:S05]  /*5ca0*/  BSYNC B0 ;  /* 0x0000000000007941 */ /* 0x000fea0003800000 */
.L_x_1522:
        /* <DEDUP_REMOVED lines=16> */
.L_x_1528:
[----:B------:R-:W-:Y:S05]  /*5db0*/  BSYNC B1 ;  /* 0x0000000000017941 */ /* 0x000fea0003800000 */
.L_x_1527:
        /* <DEDUP_REMOVED lines=44> */
.L_x_1526:
[----:B------:R-:W-:Y:S05]  /*6080*/  BSYNC B0 ;  /* 0x0000000000007941 */ /* 0x000fea0003800000 */
.L_x_1525:
[----:B------:R-:W0:Y:S01]  /*6090*/  I2F.U32 R101, R98 ;  /* 0x0000006200657306 */ /* 0x000e220000201000 */
[----:B------:R-:W-:Y:S02]  /*60a0*/  LOP3.LUT P6, RZ, R187, 0x10, RZ, 0xc0, !PT ;  /* 0x00000010bbff7812 */ /* 0x000fe400078cc0ff */
        /* <DEDUP_REMOVED lines=12> */
.L_x_1529:
        /* <DEDUP_REMOVED lines=12> */
.L_x_1532:
[----:B------:R-:W-:Y:S02]  /*6230*/  IMAD.MOV.U32 R104, RZ, RZ, R172 ;  /* 0x000000ffff687224 */ /* 0x000fe400078e00ac */
.L_x_1533:
[----:B------:R-:W-:Y:S05]  /*6240*/  BSYNC B0 ;  /* 0x0000000000007941 */ /* 0x000fea0003800000 */
.L_x_1531:
        /* <DEDUP_REMOVED lines=8> */
[----:B------:R-:W-:Y:S02]  /*62d0*/  IADD3 R175, R175, 0x1, RZ ;  /* 0x00000001afaf7810 */ /* 0x000fe40007ffe0ff */
[----:B------:R-:W-:Y:S02]  /*62e0*/  P2R R96, PR, RZ, 0x1 ;  /* 0x00000001ff607803 */ /* 0x000fe40000000000 */
[----:B------:R-:W-:-:S13]  /*62f0*/  ISETP.NE.AND P6, PT, R175, RZ, PT ;  /* 0x000000ffaf00720c */ /* 0x000fda0003fc5270 */
[----:B------:R-:W-:Y:S01]  /*6300*/  @!P6 IADD3 R177, R177, 0x1, RZ ;  /* 0x00000001b1b1e810 */ /* 0x000fe20007ffe0ff */
[----:B------:R-:W-:Y:S01]  /*6310*/  @!P6 IMAD.MOV.U32 R175, RZ, RZ, RZ ;  /* 0x000000ffffafe224 */ /* 0x000fe200078e00ff */
[----:B------:R-:W-:Y:S02]  /*6320*/  @!P6 IADD3 R98, R171, 0x1, RZ ;  /* 0x00000001ab62e810 */ /* 0x000fe40007ffe0ff */
[----:B------:R-:W-:-:S13]  /*6330*/  ISETP.NE.AND P0, PT, R177, RZ, !P6 ;  /* 0x000000ffb100720c */ /* 0x000fda0007705270 */
[----:B------:R-:W-:Y:S01]  /*6340*/  @P0 IMAD.MOV R98, RZ, RZ, R171 ;  /* 0x000000ffff620224 */ /* 0x000fe200078e02ab */
[----:B------:R-:W-:-:S03]  /*6350*/  ISETP.NE.AND P0, PT, R96, RZ, PT ;  /* 0x000000ff6000720c */ /* 0x000fc60003f05270 */
[----:B------:R-:W-:-:S05]  /*6360*/  @!P6 IMAD.MOV.U32 R171, RZ, RZ, R98 ;  /* 0x000000ffffabe224 */ /* 0x000fca00078e0062 */
.L_x_1537:
[----:B------:R-:W-:Y:S05]  /*6370*/  BSYNC B1 ;  /* 0x0000000000017941 */ /* 0x000fea0003800000 */
.L_x_1536:
        /* <DEDUP_REMOVED lines=44> */
.L_x_1535:
[----:B------:R-:W-:Y:S05]  /*6640*/  BSYNC B0 ;  /* 0x0000000000007941 */ /* 0x000fea0003800000 */
.L_x_1534:
        /* <DEDUP_REMOVED lines=10> */
.L_x_1530:
[----:B------:R-:W-:Y:S01]  /*66f0*/  SEL R97, RZ, 0x10000, P4 ;  /* 0x00010000ff617807 */ /* 0x000fe20002000000 */
[C---:B------:R-:W-:Y:S01]  /*6700*/  IMAD.WIDE.U32 R126, R120.reuse, R199, c[0x0][0x188] ;  /* 0x00006200787e7625 */ /* 0x040fe200078e00c7 */
[----:B------:R-:W-:Y:S02]  /*6710*/  SEL R96, RZ, 0x100, P3 ;  /* 0x00000100ff607807 */ /* 0x000fe40001800000 */
[----:B------:R-:W-:Y:S01]  /*6720*/  ISETP.NE.AND P4, PT, R115, RZ, PT ;  /* 0x000000ff7300720c */ /* 0x000fe20003f85270 */
[----:B------:R-:W-:Y:S01]  /*6730*/  IMAD.MOV.U32 R115, RZ, RZ, 0x8 ;  /* 0x00000008ff737424 */ /* 0x000fe200078e00ff */
[----:B------:R-:W-:Y:S02]  /*6740*/  ISETP.NE.AND P3, PT, R121, RZ, PT ;  /* 0x000000ff7900720c */ /* 0x000fe40003f65270 */
[----:B------:R-:W-:Y:S01]  /*6750*/  SEL R102, RZ, 0x1, P1 ;  /* 0x00000001ff667807 */ /* 0x000fe20000800000 */
[----:B------:R-:W-:Y:S01]  /*6760*/  IMAD.WIDE.U32 R124, R120, R115, c[0x0][0x190] ;  /* 0x00006400787c7625 */ /* 0x000fe200078e0073 */
[----:B------:R-:W-:-:S02]  /*6770*/  SEL R100, RZ, 0x1, P3 ;  /* 0x00000001ff647807 */ /* 0x000fc40001800000 */
[----:B------:R-:W-:Y:S01]  /*6780*/  SEL R122, RZ, 0x1, P4 ;  /* 0x00000001ff7a7807 */ /* 0x000fe20002000000 */
[----:B------:R-:W-:Y:S01]  /*6790*/  IMAD.WIDE.U32 R102, R102, 0x1000000, RZ ;  /* 0x0100000066667825 */ /* 0x000fe200078e00ff */
[----:B------:R-:W-:Y:S02]  /*67a0*/  SEL R98, RZ, 0x1000000, P5 ;  /* 0x01000000ff627807 */ /* 0x000fe40002800000 */
[----:B------:R-:W-:Y:S01]  /*67b0*/  SEL R105, RZ, 0x1, P2 ;  /* 0x00000001ff697807 */ /* 0x000fe20001000000 */
[----:B------:R-:W-:Y:S01]  /*67c0*/  IMAD.WIDE.U32 R100, R100, 0x10000, RZ ;  /* 0x0001000064647825 */ /* 0x000fe200078e00ff */
[----:B------:R-:W-:Y:S02]  /*67d0*/  LOP3.LUT R96, R96, R98, R97, 0xfe, !PT ;  /* 0x0000006260607212 */ /* 0x000fe400078efe61 */
[----:B------:R-:W-:Y:S01]  /*67e0*/  ISETP.NE.AND P5, PT, R114, RZ, PT ;  /* 0x000000ff7200720c */ /* 0x000fe20003fa5270 */
[----:B------:R-:W-:Y:S01]  /*67f0*/  IMAD.WIDE.U32 R122, R122, 0x100, RZ ;  /* 0x000001007a7a7825 */ /* 0x000fe200078e00ff */
[----:B------:R-:W-:-:S02]  /*6800*/  LOP3.LUT R105, R103, R96, R105, 0xfe, !PT ;  /* 0x0000006067697212 */ /* 0x000fc400078efe69 */
[----:B------:R-:W-:Y:S02]  /*6810*/  SEL R103, RZ, 0x1, P5 ;  /* 0x00000001ff677807 */ /* 0x000fe40002800000 */
[----:B------:R-:W-:Y:S02]  /*6820*/  LOP3.LUT R102, R122, R102, R100, 0xfe, !PT ;  /* 0x000000667a667212 */ /* 0x000fe400078efe64 */
[----:B------:R-:W-:Y:S02]  /*6830*/  F2FP.BF16.PACK_AB R99, R112, R111 ;  /* 0x0000006f7063723e */ /* 0x000fe400000010ff */
[----:B------:R-:W-:Y:S02]  /*6840*/  F2FP.BF16.PACK_AB R98, R113, R108 ;  /* 0x0000006c7162723e */ /* 0x000fe400000010ff */
[----:B------:R-:W-:Y:S02]  /*6850*/  F2FP.BF16.PACK_AB R97, R110, R107 ;  /* 0x0000006b6e61723e */ /* 0x000fe400000010ff */
[----:B------:R-:W-:-:S02]  /*6860*/  F2FP.BF16.PACK_AB R96, R109, R106 ;  /* 0x0000006a6d60723e */ /* 0x000fc400000010ff */
[----:B------:R-:W-:Y:S02]  /*6870*/  LOP3.LUT R123, R123, R105, R101, 0xfe, !PT ;  /* 0x000000697b7b7212 */ /* 0x000fe400078efe65 */
[----:B------:R-:W-:Y:S01]  /*6880*/  LOP3.LUT R122, R102, R103, RZ, 0xfc, !PT ;  /* 0x00000067667a7212 */ /* 0x000fe200078efcff */
[----:B------:R0:W-:Y:S01]  /*6890*/  STG.E.128 [R126.64], R96 ;  /* 0x000000607e007986 */ /* 0x0001e2000c101d04 */
[----:B------:R-:W-:Y:S02]  /*68a0*/  LOP3.LUT P6, RZ, R187, 0x20, RZ, 0xc0, !PT ;  /* 0x00000020bbff7812 */ /* 0x000fe400078cc0ff */
[----:B------:R-:W-:Y:S01]  /*68b0*/  IADD3 R198, R120, 0x20, RZ ;  /* 0x0000002078c67810 */ /* 0x000fe20007ffe0ff */
[----:B------:R0:W-:Y:S04]  /*68c0*/  STG.E.64 [R124.64], R122 ;  /* 0x0000007a7c007986 */ /* 0x0001e8000c101b04 */
[----:B------:R-:W-:-:S04]  /*68d0*/  @P0 IMAD.WIDE.U32 R100, R198, R199, c[0x0][0x180] ;  /* 0x00006000c6640625 */ /* 0x000fc800078e00c7 */
[----:B------:R-:W-:-:S04]  /*68e0*/  IMAD.WIDE.U32 R104, R198, R199, c[0x0][0x170] ;  /* 0x00005c00c6687625 */ /* 0x000fc800078e00c7 */
[----:B------:R-:W-:Y:S01]  /*68f0*/  @P6 IMAD.WIDE.U32 R102, R198, R199, c[0x0][0x178] ;  /* 0x00005e00c6666625 */ /* 0x000fe200078e00c7 */
[----:B------:R-:W-:Y:S05]  /*6900*/  @!P6 BRA `(.L_x_1538) ;  /* 0x000001300000e947 */ /* 0x000fea0003800000 */
[----:B0-----:R-:W-:Y:S01]  /*6910*/  IMAD.U32 R97, R194, 0x10000, RZ ;  /* 0x00010000c2617824 */ /* 0x001fe200078e00ff */
[----:B------:R-:W-:Y:S02]  /*6920*/  LOP3.LUT R96, R195, 0xffff, RZ, 0xc0, !PT ;  /* 0x0000ffffc3607812 */ /* 0x000fe400078ec0ff */
[----:B------:R-:W-:Y:S02]  /*6930*/  LOP3.LUT R122, R191, 0xff, RZ, 0xc0, !PT ;  /* 0x000000ffbf7a7812 */ /* 0x000fe400078ec0ff */
[----:B------:R-:W-:Y:S02]  /*6940*/  LOP3.LUT R99, R97, 0xff0000, RZ, 0xc0, !PT ;  /* 0x00ff000061637812 */ /* 0x000fe400078ec0ff */
[----:B------:R-:W-:Y:S01]  /*6950*/  PRMT R97, R193, 0x7104, RZ ;  /* 0x00007104c1617816 */ /* 0x000fe200000000ff */
[----:B------:R-:W-:Y:S01]  /*6960*/  IMAD.WIDE.U32 R122, R122, 0x1000000, RZ ;  /* 0x010000007a7a7825 */ /* 0x000fe200078e00ff */
[----:B------:R-:W-:-:S02]  /*6970*/  PRMT R114, R99, 0x4210, R96 ;  /* 0x0000421063727816 */ /* 0x000fc40000000060 */
[----:B------:R-:W-:Y:S02]  /*6980*/  LOP3.LUT R98, R190, 0xff, RZ, 0xc0, !PT ;  /* 0x000000ffbe627812 */ /* 0x000fe400078ec0ff */
[----:B------:R-:W-:Y:S02]  /*6990*/  LOP3.LUT R96, R189, 0xff, RZ, 0xc0, !PT ;  /* 0x000000ffbd607812 */ /* 0x000fe400078ec0ff */
[----:B------:R-:W-:Y:S01]  /*69a0*/  LOP3.LUT R125, R114, 0xff00, R97, 0xf8, !PT ;  /* 0x0000ff00727d7812 */ /* 0x000fe200078ef861 */
[----:B------:R-:W-:-:S03]  /*69b0*/  IMAD.WIDE.U32 R98, R98, 0x10000, RZ ;  /* 0x0001000062627825 */ /* 0x000fc600078e00ff */
[----:B------:R-:W-:Y:S01]  /*69c0*/  LOP3.LUT R125, R125, 0xff, R192, 0xf8, !PT ;  /* 0x000000ff7d7d7812 */ /* 0x000fe200078ef8c0 */
[----:B------:R-:W-:-:S03]  /*69d0*/  IMAD.WIDE.U32 R96, R96, 0x100, RZ ;  /* 0x0000010060607825 */ /* 0x000fc600078e00ff */
[----:B------:R-:W-:Y:S02]  /*69e0*/  LOP3.LUT R99, R99, R125, R123, 0xfe, !PT ;  /* 0x0000007d63637212 */ /* 0x000fe400078efe7b */
[----:B------:R-:W-:Y:S02]  /*69f0*/  LOP3.LUT R121, R96, R122, R98, 0xfe, !PT ;  /* 0x0000007a60797212 */ /* 0x000fe400078efe62 */
[----:B------:R-:W-:Y:S01]  /*6a00*/  LOP3.LUT R97, R99, R97, RZ, 0xfc, !PT ;  /* 0x0000006163617212 */ /* 0x000fe200078efcff */
[----:B------:R-:W-:Y:S01]  /*6a10*/  IMAD.WIDE.U32 R98, R120, R115, c[0x0][0x198] ;  /* 0x0000660078627625 */ /* 0x000fe200078e0073 */
[----:B------:R-:W-:-:S05]  /*6a20*/  LOP3.LUT R96, R121, 0xff, R188, 0xf8, !PT ;  /* 0x000000ff79607812 */ /* 0x000fca00078ef8bc */
[----:B------:R0:W-:Y:S02]  /*6a30*/  STG.E.64 [R98.64], R96 ;  /* 0x0000006062007986 */ /* 0x0001e4000c101b04 */
.L_x_1538:
[----:B------:R1:W5:Y:S04]  /*6a40*/  @P6 LDG.E.128 R88, [R102.64] ;  /* 0x0000000466586981 */ /* 0x000368000c1e1d00 */
[----:B------:R1:W5:Y:S04]  /*6a50*/  @P0 LDG.E.128 R92, [R100.64] ;  /* 0x00000004645c0981 */ /* 0x000368000c1e1d00 */
[----:B0-----:R1:W5:Y:S01]  /*6a60*/  LDG.E.128 R96, [R104.64] ;  /* 0x0000000468607981 */ /* 0x001362000c1e1d00 */
[C---:B------:R-:W-:Y:S01]  /*6a70*/  ISETP.NE.AND P1, PT, R196.reuse, 0x1, PT ;  /* 0x00000001c400780c */ /* 0x040fe20003f25270 */
[----:B------:R-:W-:Y:S01]  /*6a80*/  BSSY B0, `(.L_x_1539) ;  /* 0x000000c000007945 */ /* 0x000fe20003800000 */
[----:B------:R-:W-:-:S11]  /*6a90*/  IADD3 R121, R196, 0x1, RZ ;  /* 0x00000001c4797810 */ /* 0x000fd60007ffe0ff */
[----:B------:R-:W-:Y:S05]  /*6aa0*/  @!P1 BRA `(.L_x_1540) ;  /* 0x0000008000009947 */ /* 0x000fea0003800000 */
[----:B-1----:R-:W-:Y:S01]  /*6ab0*/  ISETP.NE.AND P1, PT, R196, 0x2, PT ;  /* 0x00000002c400780c */ /* 0x002fe20003f25270 */
[----:B------:R-:W-:-:S12]  /*6ac0*/  IMAD.MOV.U32 R124, RZ, RZ, R179 ;  /* 0x000000ffff7c7224 */ /* 0x000fd800078e00b3 */
[----:B------:R-:W-:Y:S05]  /*6ad0*/  @!P1 BRA `(.L_x_1541) ;  /* 0x0000006000009947 */ /* 0x000fea0003800000 */
[----:B------:R-:W-:Y:S01]  /*6ae0*/  ISETP.NE.AND P1, PT, R196, 0x3, PT ;  /* 0x00000003c400780c */ /* 0x000fe20003f25270 */
[----:B------:R-:W-:-:S12]  /*6af0*/  IMAD.MOV.U32 R124, RZ, RZ, R178 ;  /* 0x000000ffff7c7224 */ /* 0x000fd800078e00b2 */
[----:B------:R-:W-:Y:S05]  /*6b00*/  @P1 BRA `(.L_x_1541) ;  /* 0x0000003000001947 */ /* 0x000fea0003800000 */
[----:B------:R-:W-:Y:S01]  /*6b10*/  IMAD.MOV.U32 R124, RZ, RZ, R174 ;  /* 0x000000ffff7c7224 */ /* 0x000fe200078e00ae */
[----:B------:R-:W-:Y:S05]  /*6b20*/  BRA `(.L_x_1541) ;  /* 0x0000001000007947 */ /* 0x000fea0003800000 */
.L_x_1540:
[----:B-1----:R-:W-:Y:S02]  /*6b30*/  IMAD.MOV.U32 R124, RZ, RZ, R172 ;  /* 0x000000ffff7c7224 */ /* 0x002fe400078e00ac */
.L_x_1541:
[----:B------:R-:W-:Y:S05]  /*6b40*/  BSYNC B0 ;  /* 0x0000000000007941 */ /* 0x000fea0003800000 */
.L_x_1539:
        /* <DEDUP_REMOVED lines=16> */
.L_x_1545:
[----:B------:R-:W-:Y:S05]  /*6c50*/  BSYNC B1 ;  /* 0x0000000000017941 */ /* 0x000fea0003800000 */
.L_x_1544:
        /* <DEDUP_REMOVED lines=44> */
.L_x_1543:
[----:B------:R-:W-:Y:S05]  /*6f20*/  BSYNC B0 ;  /* 0x0000000000007941 */ /* 0x000fea0003800000 */
.L_x_1542:
[----:B------:R-:W0:Y:S01]  /*6f30*/  I2F.U32 R101, R124 ;  /* 0x0000007c00657306 */ /* 0x000e220000201000 */
[C---:B------:R-:W-:Y:S02]  /*6f40*/  LOP3.LUT P6, RZ, R187.reuse, 0x10, RZ, 0xc0, !PT ;  /* 0x00000010bbff7812 */ /* 0x040fe400078cc0ff */
[----:B-----5:R-:W-:Y:S02]  /*6f50*/  PRMT R100, RZ, 0x5410, R96 ;  /* 0x00005410ff647816 */ /* 0x020fe40000000060 */
        /* <DEDUP_REMOVED lines=13> */
.L_x_1546:
        /* <DEDUP_REMOVED lines=12> */
.L_x_1549:
[----:B------:R-:W-:Y:S02]  /*70f0*/  IMAD.MOV.U32 R124, RZ, RZ, R172 ;  /* 0x000000ffff7c7224 */ /* 0x000fe400078e00ac */
.L_x_1550:
[----:B------:R-:W-:Y:S05]  /*7100*/  BSYNC B0 ;  /* 0x0000000000007941 */ /* 0x000fea0003800000 */
.L_x_1548:
        /* <DEDUP_REMOVED lines=16> */
.L_x_1554:
[----:B------:R-:W-:Y:S05]  /*7210*/  BSYNC B1 ;  /* 0x0000000000017941 */ /* 0x000fea0003800000 */
.L_x_1553:
        /* <DEDUP_REMOVED lines=44> */
.L_x_1552:
[----:B------:R-:W-:Y:S05]  /*74e0*/  BSYNC B0 ;  /* 0x0000000000007941 */ /* 0x000fea0003800000 */
.L_x_1551:
        /* <DEDUP_REMOVED lines=10> */
.L_x_1547:
        /* <DEDUP_REMOVED lines=12> */
.L_x_1556:
[----:B------:R-:W-:Y:S02]  /*7650*/  IMAD.MOV.U32 R124, RZ, RZ, R172 ;  /* 0x000000ffff7c7224 */ /* 0x000fe400078e00ac */
.L_x_1557:
[----:B------:R-:W-:Y:S05]  /*7660*/  BSYNC B0 ;  /* 0x0000000000007941 */ /* 0x000fea0003800000 */
.L_x_1555:
        /* <DEDUP_REMOVED lines=16> */
.L_x_1561:
[----:B------:R-:W-:Y:S05]  /*7770*/  BSYNC B1 ;  /* 0x0000000000017941 */ /* 0x000fea0003800000 */
.L_x_1560:
        /* <DEDUP_REMOVED lines=42> */
[----:B------:R-:W-:Y:S01]  /*7a20*/  HFMA2.MMA R101, -RZ, RZ, 0, 0 ;  /* 0x00000000ff657435 */ /* 0x000fe200000001ff */
[----:B------:R-:W-:-:S05]  /*7a30*/  IMAD.MOV.U32 R174, RZ, RZ, R100 ;  /* 0x000000ffffae7224 */ /* 0x000fca00078e0064 */
.L_x_1559:
[----:B------:R-:W-:Y:S05]  /*7a40*/  BSYNC B0 ;  /* 0x0000000000007941 */ /* 0x000fea0003800000 */
.L_x_1558:
        /* <DEDUP_REMOVED lines=14> */
.L_x_1562:
        /* <DEDUP_REMOVED lines=12> */
.L_x_1565:
[----:B------:R-:W-:Y:S02]  /*7bf0*/  IMAD.MOV.U32 R124, RZ, RZ, R172 ;  /* 0x000000ffff7c7224 */ /* 0x000fe400078e00ac */
.L_x_1566:
[----:B------:R-:W-:Y:S05]  /*7c00*/  BSYNC B0 ;  /* 0x0000000000007941 */ /* 0x000fea0003800000 */
.L_x_1564:
        /* <DEDUP_REMOVED lines=16> */
.L_x_1570:
[----:B------:R-:W-:Y:S05]  /*7d10*/  BSYNC B1 ;  /* 0x0000000000017941 */ /* 0x000fea0003800000 */
.L_x_1569:
        /* <DEDUP_REMOVED lines=44> */
.L_x_1568:
[----:B------:R-:W-:Y:S05]  /*7fe0*/  BSYNC B0 ;  /* 0x0000000000007941 */ /* 0x000fea0003800000 */
.L_x_1567:
        /* <DEDUP_REMOVED lines=10> */
.L_x_1563:
        /* <DEDUP_REMOVED lines=12> */
.L_x_1572:
[----:B------:R-:W-:Y:S02]  /*8150*/  IMAD.MOV.U32 R124, RZ, RZ, R172 ;  /* 0x000000ffff7c7224 */ /* 0x000fe400078e00ac */
.L_x_1573:
[----:B------:R-:W-:Y:S05]  /*8160*/  BSYNC B0 ;  /* 0x0000000000007941 */ /* 0x000fea0003800000 */
.L_x_1571:
        /* <DEDUP_REMOVED lines=16> */
.L_x_1577:
[----:B------:R-:W-:Y:S05]  /*8270*/  BSYNC B1 ;  /* 0x0000000000017941 */ /* 0x000fea0003800000 */
.L_x_1576:
        /* <DEDUP_REMOVED lines=44> */
.L_x_1575:
[----:B------:R-:W-:Y:S05]  /*8540*/  BSYNC B0 ;  /* 0x0000000000007941 */ /* 0x000fea0003800000 */
.L_x_1574:
        /* <DEDUP_REMOVED lines=14> */
.L_x_1578:
        /* <DEDUP_REMOVED lines=12> */
.L_x_1581:
[----:B------:R-:W-:Y:S02]  /*86f0*/  IMAD.MOV.U32 R123, RZ, RZ, R172 ;  /* 0x000000ffff7b7224 */ /* 0x000fe400078e00ac */
.L_x_1582:
[----:B------:R-:W-:Y:S05]  /*8700*/  BSYNC B0 ;  /* 0x0000000000007941 */ /* 0x000fea0003800000 */
.L_x_1580:
        /* <DEDUP_REMOVED lines=16> */
.L_x_1586:
[----:B------:R-:W-:Y:S05]  /*8810*/  BSYNC B1 ;  /* 0x0000000000017941 */ /* 0x000fea0003800000 */
.L_x_1585:
        /* <DEDUP_REMOVED lines=44> */
.L_x_1584:
[----:B------:R-:W-:Y:S05]  /*8ae0*/  BSYNC B0 ;  /* 0x0000000000007941 */ /* 0x000fea0003800000 */
.L_x_1583:
        /* <DEDUP_REMOVED lines=10> */
.L_x_1579:
        /* <DEDUP_REMOVED lines=12> */
.L_x_1588:
[----:B------:R-:W-:Y:S02]  /*8c50*/  IMAD.MOV.U32 R123, RZ, RZ, R172 ;  /* 0x000000ffff7b7224 */ /* 0x000fe400078e00ac */
.L_x_1589:
[----:B------:R-:W-:Y:S05]  /*8c60*/  BSYNC B0 ;  /* 0x0000000000007941 */ /* 0x000fea0003800000 */
.L_x_1587:
        /* <DEDUP_REMOVED lines=16> */
.L_x_1593:
[----:B------:R-:W-:Y:S05]  /*8d70*/  BSYNC B1 ;  /* 0x0000000000017941 */ /* 0x000fea0003800000 */
.L_x_1592:
        /* <DEDUP_REMOVED lines=44> */
.L_x_1591:
[----:B------:R-:W-:Y:S05]  /*9040*/  BSYNC B0 ;  /* 0x0000000000007941 */ /* 0x000fea0003800000 */
.L_x_1590:
        /* <DEDUP_REMOVED lines=13> */
.L_x_1594:
        /* <DEDUP_REMOVED lines=12> */
.L_x_1597:
[----:B------:R-:W-:Y:S02]  /*91e0*/  IMAD.MOV.U32 R123, RZ, RZ, R172 ;  /* 0x000000ffff7b7224 */ /* 0x000fe400078e00ac */
.L_x_1598:
[----:B------:R-:W-:Y:S05]  /*91f0*/  BSYNC B0 ;  /* 0x0000000000007941 */ /* 0x000fea0003800000 */
.L_x_1596:
        /* <DEDUP_REMOVED lines=16> */
.L_x_1602:
[----:B------:R-:W-:Y:S05]  /*9300*/  BSYNC B1 ;  /* 0x0000000000017941 */ /* 0x000fea0003800000 */
.L_x_1601:
        /* <DEDUP_REMOVED lines=41> */
[----:B------:R-:W-:Y:S01]  /*95a0*/  MOV R174, R96 ;  /* 0x0000006000ae7202 */ /* 0x000fe20000000f00 */
[----:B------:R-:W-:Y:S01]  /*95b0*/  IMAD.MOV.U32 R96, RZ, RZ, RZ ;  /* 0x000000ffff607224 */ /* 0x000fe200078e00ff */
[----:B------:R-:W-:Y:S02]  /*95c0*/  LOP3.LUT R179, R97, R100, R166, 0x96, !PT ;  /* 0x0000006461b37212 */ /* 0x000fe400078e96a6 */
.L_x_1600:
[----:B------:R-:W-:Y:S05]  /*95d0*/  BSYNC B0 ;  /* 0x0000000000007941 */ /* 0x000fea0003800000 */
.L_x_1599:
        /* <DEDUP_REMOVED lines=10> */
.L_x_1595:
        /* <DEDUP_REMOVED lines=12> */
.L_x_1604:
[----:B------:R-:W-:Y:S02]  /*9740*/  IMAD.MOV.U32 R124, RZ, RZ, R172 ;  /* 0x000000ffff7c7224 */ /* 0x000fe400078e00ac */
.L_x_1605:
[----:B------:R-:W-:Y:S05]  /*9750*/  BSYNC B0 ;  /* 0x0000000000007941 */ /* 0x000fea0003800000 */
.L_x_1603:
        /* <DEDUP_REMOVED lines=16> */
.L_x_1609:
[----:B------:R-:W-:Y:S05]  /*9860*/  BSYNC B1 ;  /* 0x0000000000017941 */ /* 0x000fea0003800000 */
.L_x_1608:
        /* <DEDUP_REMOVED lines=44> */
.L_x_1607:
[----:B------:R-:W-:Y:S05]  /*9b30*/  BSYNC B0 ;  /* 0x0000000000007941 */ /* 0x000fea0003800000 */
.L_x_1606:
        /* <DEDUP_REMOVED lines=13> */
.L_x_1610:
        /* <DEDUP_REMOVED lines=12> */
.L_x_1613:
[----:B------:R-:W-:Y:S02]  /*9cd0*/  IMAD.MOV.U32 R124, RZ, RZ, R172 ;  /* 0x000000ffff7c7224 */ /* 0x000fe400078e00ac */
.L_x_1614:
[----:B------:R-:W-:Y:S05]  /*9ce0*/  BSYNC B0 ;  /* 0x0000000000007941 */ /* 0x000fea0003800000 */
.L_x_1612:
        /* <DEDUP_REMOVED lines=16> */
.L_x_1618:
[----:B------:R-:W-:Y:S05]  /*9df0*/  BSYNC B1 ;  /* 0x0000000000017941 */ /* 0x000fea0003800000 */
.L_x_1617:
        /* <DEDUP_REMOVED lines=44> */
.L_x_1616:
[----:B------:R-:W-:Y:S05]  /*a0c0*/  BSYNC B0 ;  /* 0x0000000000007941 */ /* 0x000fea0003800000 */
.L_x_1615:
        /* <DEDUP_REMOVED lines=10> */
.L_x_1611:
        /* <DEDUP_REMOVED lines=12> */
.L_x_1620:
[----:B------:R-:W-:Y:S02]  /*a230*/  IMAD.MOV.U32 R124, RZ, RZ, R172 ;  /* 0x000000ffff7c7224 */ /* 0x000fe400078e00ac */
.L_x_1621:
[----:B------:R-:W-:Y:S05]  /*a240*/  BSYNC B0 ;  /* 0x0000000000007941 */ /* 0x000fea0003800000 */
.L_x_1619:
        /* <DEDUP_REMOVED lines=16> */
.L_x_1625:
[----:B------:R-:W-:Y:S05]  /*a350*/  BSYNC B1 ;  /* 0x0000000000017941 */ /* 0x000fea0003800000 */
.L_x_1624:
        /* <DEDUP_REMOVED lines=44> */
.L_x_1623:
[----:B------:R-:W-:Y:S05]  /*a620*/  BSYNC B0 ;  /* 0x0000000000007941 */ /* 0x000fea0003800000 */
.L_x_1622:
        /* <DEDUP_REMOVED lines=13> */
.L_x_1626:
        /* <DEDUP_REMOVED lines=12> */
.L_x_1629:
[----:B------:R-:W-:Y:S02]  /*a7c0*/  IMAD.MOV.U32 R98, RZ, RZ, R172 ;  /* 0x000000ffff627224 */ /* 0x000fe400078e00ac */
.L_x_1630:
[----:B------:R-:W-:Y:S05]  /*a7d0*/  BSYNC B0 ;  /* 0x0000000000007941 */ /* 0x000fea0003800000 */
.L_x_1628:
        /* <DEDUP_REMOVED lines=16> */
.L_x_1634:
[----:B------:R-:W-:Y:S05]  /*a8e0*/  BSYNC B1 ;  /* 0x0000000000017941 */ /* 0x000fea0003800000 */
.L_x_1633:
        /* <DEDUP_REMOVED lines=44> */
.L_x_1632:
[----:B------:R-:W-:Y:S05]  /*abb0*/  BSYNC B0 ;  /* 0x0000000000007941 */ /* 0x000fea0003800000 */
.L_x_1631:
[----:B------:R0:W1:Y:S02]  /*abc0*/  I2F.U32 R97, R98 ;  /* 0x0000006200617306 */ /* 0x0000640000201000 */
[----:B0-----:R-:W-:-:S05]  /*abd0*/  PRMT R98, RZ, 0x7610, R90 ;  /* 0x00007610ff627816 */ /* 0x001fca000000005a */
[----:B------:R-:W-:Y:S02]  /*abe0*/  FMUL.FTZ R100, R98, c[0x0][0x1e8] ;  /* 0x00007a0062647a20 */ /* 0x000fe40000410000 */
[----:B-1----:R-:W-:-:S05]  /*abf0*/  FFMA.FTZ R97, R97, R206, 1.1641532182693481445e-10 ;  /* 0x2f00000061617423 */ /* 0x002fca00000100ce */
[----:B------:R-:W-:-:S04]  /*ac00*/  FSETP.GTU.FTZ.AND P4, PT, R97, c[0x0][0x1e4], PT ;  /* 0x0000790061007a0b */ /* 0x000fc80003f9c000 */
[----:B------:R-:W-:Y:S02]  /*ac10*/  FSEL R97, R100, RZ, !P4 ;  /* 0x000000ff64617208 */ /* 0x000fe40006000000 */
[----:B------:R-:W-:-:S03]  /*ac20*/  SEL R193, RZ, 0x1, P4 ;  /* 0x00000001ffc17807 */ /* 0x000fc60002000000 */
[----:B------:R-:W-:Y:S01]  /*ac30*/  FADD.FTZ R126, R126, R97 ;  /* 0x000000617e7e7221 */ /* 0x000fe20000010000 */
[----:B------:R-:W-:-:S05]  /*ac40*/  @P0 PRMT R97, RZ, 0x7610, R94 ;  /* 0x00007610ff610816 */ /* 0x000fca000000005e */
[----:B------:R-:W-:Y:S02]  /*ac50*/  @P0 FADD.FTZ R126, R97, R126 ;  /* 0x0000007e617e0221 */ /* 0x000fe40000010000 */
.L_x_1627:
        /* <DEDUP_REMOVED lines=12> */
.L_x_1636:
[----:B------:R-:W-:Y:S02]  /*ad20*/  IMAD.MOV.U32 R98, RZ, RZ, R172 ;  /* 0x000000ffff627224 */ /* 0x000fe400078e00ac */
.L_x_1637:
[----:B------:R-:W-:Y:S05]  /*ad30*/  BSYNC B0 ;  /* 0x0000000000007941 */ /* 0x000fea0003800000 */
.L_x_1635:
        /* <DEDUP_REMOVED lines=16> */
.L_x_1641:
[----:B------:R-:W-:Y:S05]  /*ae40*/  BSYNC B1 ;  /* 0x0000000000017941 */ /* 0x000fea0003800000 */
.L_x_1640:
        /* <DEDUP_REMOVED lines=44> */
.L_x_1639:
[----:B------:R-:W-:Y:S05]  /*b110*/  BSYNC B0 ;  /* 0x0000000000007941 */ /* 0x000fea0003800000 */
.L_x_1638:
        /* <DEDUP_REMOVED lines=13> */
.L_x_1642:
        /* <DEDUP_REMOVED lines=12> */
.L_x_1645:
[----:B------:R-:W-:Y:S02]  /*b2b0*/  IMAD.MOV.U32 R98, RZ, RZ, R172 ;  /* 0x000000ffff627224 */ /* 0x000fe400078e00ac */
.L_x_1646:
[----:B------:R-:W-:Y:S05]  /*b2c0*/  BSYNC B0 ;  /* 0x0000000000007941 */ /* 0x000fea0003800000 */
.L_x_1644:
        /* <DEDUP_REMOVED lines=16> */
.L_x_1650:
[----:B------:R-:W-:Y:S05]  /*b3d0*/  BSYNC B1 ;  /* 0x0000000000017941 */ /* 0x000fea0003800000 */
.L_x_1649:
        /* <DEDUP_REMOVED lines=44> */
.L_x_1648:
[----:B------:R-:W-:Y:S05]  /*b6a0*/  BSYNC B0 ;  /* 0x0000000000007941 */ /* 0x000fea0003800000 */
.L_x_1647:
        /* <DEDUP_REMOVED lines=10> */
.L_x_1643:
        /* <DEDUP_REMOVED lines=12> */
.L_x_1652:
[----:B------:R-:W-:Y:S02]  /*b810*/  IMAD.MOV.U32 R98, RZ, RZ, R172 ;  /* 0x000000ffff627224 */ /* 0x000fe400078e00ac */
.L_x_1653:
[----:B------:R-:W-:Y:S05]  /*b820*/  BSYNC B0 ;  /* 0x0000000000007941 */ /* 0x000fea0003800000 */
.L_x_1651:
        /* <DEDUP_REMOVED lines=16> */
.L_x_1657:
[----:B------:R-:W-:Y:S05]  /*b930*/  BSYNC B1 ;  /* 0x0000000000017941 */ /* 0x000fea0003800000 */
.L_x_1656:
        /* <DEDUP_REMOVED lines=44> */
.L_x_1655:
[----:B------:R-:W-:Y:S05]  /*bc00*/  BSYNC B0 ;  /* 0x0000000000007941 */ /* 0x000fea0003800000 */
.L_x_1654:
        /* <DEDUP_REMOVED lines=14> */
.L_x_1658:
        /* <DEDUP_REMOVED lines=12> */
.L_x_1661:
[----:B------:R-:W-:Y:S02]  /*bdb0*/  IMAD.MOV.U32 R104, RZ, RZ, R172 ;  /* 0x000000ffff687224 */ /* 0x000fe400078e00ac */
.L_x_1662:
[----:B------:R-:W-:Y:S05]  /*bdc0*/  BSYNC B0 ;  /* 0x0000000000007941 */ /* 0x000fea0003800000 */
.L_x_1660:
        /* <DEDUP_REMOVED lines=18> */
.L_x_1666:
[----:B------:R-:W-:Y:S05]  /*bef0*/  BSYNC B1 ;  /* 0x0000000000017941 */ /* 0x000fea0003800000 */
.L_x_1665:
        /* <DEDUP_REMOVED lines=44> */
.L_x_1664:
[----:B------:R-:W-:Y:S05]  /*c1c0*/  BSYNC B0 ;  /* 0x0000000000007941 */ /* 0x000fea0003800000 */
.L_x_1663:
        /* <DEDUP_REMOVED lines=10> */
.L_x_1659:
[----:B------:R-:W-:Y:S01]  /*c270*/  SEL R97, RZ, 0x10000, P4 ;  /* 0x00010000ff617807 */ /* 0x000fe20002000000 */
[----:B------:R-:W-:Y:S01]  /*c280*/  IMAD.WIDE.U32 R202, R198, R199, c[0x0][0x188] ;  /* 0x00006200c6ca7625 */ /* 0x000fe200078e00c7 */
[----:B------:R-:W-:Y:S02]  /*c290*/  ISETP.NE.AND P4, PT, R196, RZ, PT ;  /* 0x000000ffc400720c */ /* 0x000fe40003f85270 */
[----:B------:R-:W-:Y:S01]  /*c2a0*/  SEL R196, RZ, 0x100, P3 ;  /* 0x00000100ffc47807 */ /* 0x000fe20001800000 */
[----:B------:R-:W-:Y:S01]  /*c2b0*/  IMAD.WIDE.U32 R200, R198, R115, c[0x0][0x190] ;  /* 0x00006400c6c87625 */ /* 0x000fe200078e0073 */
[----:B------:R-:W-:Y:S02]  /*c2c0*/  ISETP.NE.AND P3, PT, R197, RZ, PT ;  /* 0x000000ffc500720c */ /* 0x000fe40003f65270 */
[----:B------:R-:W-:Y:S02]  /*c2d0*/  SEL R104, RZ, 0x1, P1 ;  /* 0x00000001ff687807 */ /* 0x000fe40000800000 */
[----:B------:R-:W-:-:S02]  /*c2e0*/  SEL R102, RZ, 0x1, P3 ;  /* 0x00000001ff667807 */ /* 0x000fc40001800000 */
[----:B------:R-:W-:Y:S01]  /*c2f0*/  SEL R100, RZ, 0x1, P4 ;  /* 0x00000001ff647807 */ /* 0x000fe20002000000 */
[----:B------:R-:W-:Y:S01]  /*c300*/  IMAD.WIDE.U32 R104, R104, 0x1000000, RZ ;  /* 0x0100000068687825 */ /* 0x000fe200078e00ff */
[----:B------:R-:W-:Y:S02]  /*c310*/  SEL R96, RZ, 0x1000000, P5 ;  /* 0x01000000ff607807 */ /* 0x000fe40002800000 */
[----:B------:R-:W-:Y:S01]  /*c320*/  SEL R197, RZ, 0x1, P2 ;  /* 0x00000001ffc57807 */ /* 0x000fe20001000000 */
[----:B------:R-:W-:Y:S01]  /*c330*/  IMAD.WIDE.U32 R102, R102, 0x10000, RZ ;  /* 0x0001000066667825 */ /* 0x000fe200078e00ff */
[----:B------:R-:W-:Y:S02]  /*c340*/  LOP3.LUT R196, R196, R96, R97, 0xfe, !PT ;  /* 0x00000060c4c47212 */ /* 0x000fe400078efe61 */
[----:B------:R-:W-:Y:S01]  /*c350*/  LOP3.LUT P5, RZ, R187, 0x8, RZ, 0xc0, !PT ;  /* 0x00000008bbff7812 */ /* 0x000fe200078ac0ff */
        /* <DEDUP_REMOVED lines=20> */
[----:B------:R-:W-:Y:S02]  /*c4a0*/  PRMT R99, R193, 0x7104, RZ ;  /* 0x00007104c1637816 */ /* 0x000fe400000000ff */
[----:B------:R-:W-:Y:S02]  /*c4b0*/  LOP3.LUT R97, R97, 0xff0000, RZ, 0xc0, !PT ;  /* 0x00ff000061617812 */ /* 0x000fe400078ec0ff */
[----:B------:R-:W-:Y:S02]  /*c4c0*/  LOP3.LUT R100, R191, 0xff, RZ, 0xc0, !PT ;  /* 0x000000ffbf647812 */ /* 0x000fe400078ec0ff */
[----:B------:R-:W-:-:S02]  /*c4d0*/  PRMT R96, R97, 0x4210, R96 ;  /* 0x0000421061607816 */ /* 0x000fc40000000060 */
[----:B------:R-:W-:Y:S01]  /*c4e0*/  LOP3.LUT R98, R190, 0xff, RZ, 0xc0, !PT ;  /* 0x000000ffbe627812 */ /* 0x000fe200078ec0ff */
[----:B------:R-:W-:Y:S01]  /*c4f0*/  IMAD.WIDE.U32 R100, R100, 0x1000000, RZ ;  /* 0x0100000064647825 */ /* 0x000fe200078e00ff */
[----:B------:R-:W-:Y:S02]  /*c500*/  LOP3.LUT R97, R189, 0xff, RZ, 0xc0, !PT ;  /* 0x000000ffbd617812 */ /* 0x000fe400078ec0ff */
[----:B------:R-:W-:Y:S01]  /*c510*/  LOP3.LUT R201, R96, 0xff00, R99, 0xf8, !PT ;  /* 0x0000ff0060c97812 */ /* 0x000fe200078ef863 */
[----:B------:R-:W-:-:S03]  /*c520*/  IMAD.WIDE.U32 R98, R98, 0x10000, RZ ;  /* 0x0001000062627825 */ /* 0x000fc600078e00ff */
[----:B------:R-:W-:Y:S01]  /*c530*/  LOP3.LUT R201, R201, 0xff, R192, 0xf8, !PT ;  /* 0x000000ffc9c97812 */ /* 0x000fe200078ef8c0 */
[----:B------:R-:W-:-:S03]  /*c540*/  IMAD.WIDE.U32 R96, R97, 0x100, RZ ;  /* 0x0000010061607825 */ /* 0x000fc600078e00ff */
[----:B------:R-:W-:Y:S02]  /*c550*/  LOP3.LUT R201, R99, R201, R101, 0xfe, !PT ;  /* 0x000000c963c97212 */ /* 0x000fe400078efe65 */
[----:B------:R-:W-:Y:S01]  /*c560*/  LOP3.LUT R203, R96, R100, R98, 0xfe, !PT ;  /* 0x0000006460cb7212 */ /* 0x000fe200078efe62 */
[----:B------:R-:W-:Y:S01]  /*c570*/  IMAD.WIDE.U32 R98, R198, R115, c[0x0][0x198] ;  /* 0x00006600c6627625 */ /* 0x000fe200078e0073 */
[----:B------:R-:W-:Y:S02]  /*c580*/  LOP3.LUT R97, R201, R97, RZ, 0xfc, !PT ;  /* 0x00000061c9617212 */ /* 0x000fe400078efcff */
[----:B------:R-:W-:-:S05]  /*c590*/  LOP3.LUT R96, R203, 0xff, R188, 0xf8, !PT ;  /* 0x000000ffcb607812 */ /* 0x000fca00078ef8bc */
[----:B------:R0:W-:Y:S02]  /*c5a0*/  STG.E.64 [R98.64], R96 ;  /* 0x0000006062007986 */ /* 0x0001e4000c101b04 */
.L_x_1667:
        /* <DEDUP_REMOVED lines=15> */
.L_x_1669:
[----:B-1----:R-:W-:Y:S02]  /*c6a0*/  IMAD.MOV.U32 R196, RZ, RZ, R172 ;  /* 0x000000ffffc47224 */ /* 0x002fe400078e00ac */
.L_x_1670:
[----:B------:R-:W-:Y:S05]  /*c6b0*/  BSYNC B0 ;  /* 0x0000000000007941 */ /* 0x000fea0003800000 */
.L_x_1668:
        /* <DEDUP_REMOVED lines=16> */
.L_x_1674:
[----:B------:R-:W-:Y:S05]  /*c7c0*/  BSYNC B1 ;  /* 0x0000000000017941 */ /* 0x000fea0003800000 */
.L_x_1673:
        /* <DEDUP_REMOVED lines=44> */
.L_x_1672:
[----:B------:R-:W-:Y:S05]  /*ca90*/  BSYNC B0 ;  /* 0x0000000000007941 */ /* 0x000fea0003800000 */
.L_x_1671:
        /* <DEDUP_REMOVED lines=16> */
.L_x_1675:
        /* <DEDUP_REMOVED lines=12> */
.L_x_1678:
[----:B------:R-:W-:Y:S02]  /*cc60*/  IMAD.MOV.U32 R196, RZ, RZ, R172 ;  /* 0x000000ffffc47224 */ /* 0x000fe400078e00ac */
.L_x_1679:
[----:B------:R-:W-:Y:S05]  /*cc70*/  BSYNC B0 ;  /* 0x0000000000007941 */ /* 0x000fea0003800000 */
.L_x_1677:
        /* <DEDUP_REMOVED lines=16> */
.L_x_1683:
[----:B------:R-:W-:Y:S05]  /*cd80*/  BSYNC B1 ;  /* 0x0000000000017941 */ /* 0x000fea0003800000 */
.L_x_1682:
        /* <DEDUP_REMOVED lines=39> */
[----:B------:R-:W-:Y:S02]  /*d000*/  LOP3.LUT R178, R105, R178, R167, 0x96, !PT ;  /* 0x000000b269b27212 */ /* 0x000fe400078e96a7 */
[----:B------:R-:W-:Y:S01]  /*d010*/  MOV R172, R104 ;  /* 0x0000006800ac7202 */ /* 0x000fe20000000f00 */
[----:B------:R-:W-:Y:S01]  /*d020*/  IMAD.MOV.U32 R174, RZ, RZ, R100 ;  /* 0x000000ffffae7224 */ /* 0x000fe200078e0064 */
[----:B------:R-:W-:Y:S01]  /*d030*/  LOP3.LUT R179, R101, R102, R166, 0x96, !PT ;  /* 0x0000006665b37212 */ /* 0x000fe200078e96a6 */
[----:B------:R-:W-:Y:S02]  /*d040*/  IMAD.MOV.U32 R101, RZ, RZ, RZ ;  /* 0x000000ffff657224 */ /* 0x000fe400078e00ff */
.L_x_1681:
[----:B------:R-:W-:Y:S05]  /*d050*/  BSYNC B0 ;  /* 0x0000000000007941 */ /* 0x000fea0003800000 */
.L_x_1680:
        /* <DEDUP_REMOVED lines=10> */
.L_x_1676:
        /* <DEDUP_REMOVED lines=12> */
.L_x_1685:
[----:B------:R-:W-:Y:S02]  /*d1c0*/  IMAD.MOV.U32 R196, RZ, RZ, R172 ;  /* 0x000000ffffc47224 */ /* 0x000fe400078e00ac */
.L_x_1686:
[----:B------:R-:W-:Y:S05]  /*d1d0*/  BSYNC B0 ;  /* 0x0000000000007941 */ /* 0x000fea0003800000 */
.L_x_1684:
        /* <DEDUP_REMOVED lines=16> */
.L_x_1690:
[----:B------:R-:W-:Y:S05]  /*d2e0*/  BSYNC B1 ;  /* 0x0000000000017941 */ /* 0x000fea0003800000 */
.L_x_1689:
        /* <DEDUP_REMOVED lines=44> */
.L_x_1688:
[----:B------:R-:W-:Y:S05]  /*d5b0*/  BSYNC B0 ;  /* 0x0000000000007941 */ /* 0x000fea0003800000 */
.L_x_1687:
        /* <DEDUP_REMOVED lines=14> */
.L_x_1691:
        /* <DEDUP_REMOVED lines=12> */
.L_x_1694:
[----:B------:R-:W-:Y:S02]  /*d760*/  IMAD.MOV.U32 R96, RZ, RZ, R172 ;  /* 0x000000ffff607224 */ /* 0x000fe400078e00ac */
.L_x_1695:
[----:B------:R-:W-:Y:S05]  /*d770*/  BSYNC B0 ;  /* 0x0000000000007941 */ /* 0x000fea0003800000 */
.L_x_1693:
        /* <DEDUP_REMOVED lines=16> */
.L_x_1699:
[----:B------:R-:W-:Y:S05]  /*d880*/  BSYNC B1 ;  /* 0x0000000000017941 */ /* 0x000fea0003800000 */
.L_x_1698:
        /* <DEDUP_REMOVED lines=44> */
.L_x_1697:
[----:B------:R-:W-:Y:S05]  /*db50*/  BSYNC B0 ;  /* 0x0000000000007941 */ /* 0x000fea0003800000 */
.L_x_1696:
        /* <DEDUP_REMOVED lines=10> */
.L_x_1692:
        /* <DEDUP_REMOVED lines=12> */
.L_x_1701:
[----:B------:R-:W-:Y:S02]  /*dcc0*/  IMAD.MOV.U32 R96, RZ, RZ, R172 ;  /* 0x000000ffff607224 */ /* 0x000fe400078e00ac */
.L_x_1702:
[----:B------:R-:W-:Y:S05]  /*dcd0*/  BSYNC B0 ;  /* 0x0000000000007941 */ /* 0x000fea0003800000 */
.L_x_1700:
        /* <DEDUP_REMOVED lines=16> */
.L_x_1706:
[----:B------:R-:W-:Y:S05]  /*dde0*/  BSYNC B1 ;  /* 0x0000000000017941 */ /* 0x000fea0003800000 */
.L_x_1705:
        /* <DEDUP_REMOVED lines=44> */
.L_x_1704:
[----:B------:R-:W-:Y:S05]  /*e0b0*/  BSYNC B0 ;  /* 0x0000000000007941 */ /* 0x000fea0003800000 */
.L_x_1703:
[----:B------:R0:W1:Y:S02]  /*e0c0*/  I2F.U32 R101, R96 ;  /* 0x0000006000657306 */ /* 0x0000640000201000 */
[----:B0-----:R-:W-:-:S05]  /*e0d0*/  PRMT R96, RZ, 0x5410, R97 ;  /* 0x00005410ff607816 */ /* 0x001fca0000000061 */
[----:B------:R-:W-:Y:S02]  /*e0e0*/  FMUL.FTZ R200, R96, c[0x0][0x1e8] ;  /* 0x00007a0060c87a20 */ /* 0x000fe40000410000 */
[----:B-1----:R-:W-:-:S05]  /*e0f0*/  FFMA.FTZ R101, R101, R206, 1.1641532182693481445e-10 ;  /* 0x2f00000065657423 */ /* 0x002fca00000100ce */
        /* <DEDUP_REMOVED lines=10> */
.L_x_1707:
        /* <DEDUP_REMOVED lines=12> */
.L_x_1710:
[----:B------:R-:W-:Y:S02]  /*e260*/  IMAD.MOV.U32 R96, RZ, RZ, R172 ;  /* 0x000000ffff607224 */ /* 0x000fe400078e00ac */
.L_x_1711:
[----:B------:R-:W-:Y:S05]  /*e270*/  BSYNC B0 ;  /* 0x0000000000007941 */ /* 0x000fea0003800000 */
.L_x_1709:
        /* <DEDUP_REMOVED lines=16> */
.L_x_1715:
[----:B------:R-:W-:Y:S05]  /*e380*/  BSYNC B1 ;  /* 0x0000000000017941 */ /* 0x000fea0003800000 */
.L_x_1714:
        /* <DEDUP_REMOVED lines=44> */
.L_x_1713:
[----:B------:R-:W-:Y:S05]  /*e650*/  BSYNC B0 ;  /* 0x0000000000007941 */ /* 0x000fea0003800000 */
.L_x_1712:
        /* <DEDUP_REMOVED lines=10> */
.L_x_1708:
        /* <DEDUP_REMOVED lines=12> */
.L_x_1717:
[----:B------:R-:W-:Y:S02]  /*e7c0*/  IMAD.MOV.U32 R96, RZ, RZ, R172 ;  /* 0x000000ffff607224 */ /* 0x000fe400078e00ac */
.L_x_1718:
[----:B------:R-:W-:Y:S05]  /*e7d0*/  BSYNC B0 ;  /* 0x0000000000007941 */ /* 0x000fea0003800000 */
.L_x_1716:
        /* <DEDUP_REMOVED lines=16> */
.L_x_1722:
[----:B------:R-:W-:Y:S05]  /*e8e0*/  BSYNC B1 ;  /* 0x0000000000017941 */ /* 0x000fea0003800000 */
.L_x_1721:
        /* <DEDUP_REMOVED lines=44> */
.L_x_1720:
[----:B------:R-:W-:Y:S05]  /*ebb0*/  BSYNC B0 ;  /* 0x0000000000007941 */ /* 0x000fea0003800000 */
.L_x_1719:
        /* <DEDUP_REMOVED lines=13> */
.L_x_1723:
        /* <DEDUP_REMOVED lines=12> */
.L_x_1726:
[----:B------:R-:W-:Y:S02]  /*ed50*/  IMAD.MOV.U32 R202, RZ, RZ, R172 ;  /* 0x000000ffffca7224 */ /* 0x000fe400078e00ac */
.L_x_1727:
[----:B------:R-:W-:Y:S05]  /*ed60*/  BSYNC B0 ;  /* 0x0000000000007941 */ /* 0x000fea0003800000 */
.L_x_1725:
        /* <DEDUP_REMOVED lines=16> */
.L_x_1731:
[----:B------:R-:W-:Y:S05]  /*ee70*/  BSYNC B1 ;  /* 0x0000000000017941 */ /* 0x000fea0003800000 */
.L_x_1730:
        /* <DEDUP_REMOVED lines=44> */
.L_x_1729:
[----:B------:R-:W-:Y:S05]  /*f140*/  BSYNC B0 ;  /* 0x0000000000007941 */ /* 0x000fea0003800000 */
.L_x_1728:
        /* <DEDUP_REMOVED lines=10> */
.L_x_1724:
        /* <DEDUP_REMOVED lines=12> */
.L_x_1733:
[----:B------:R-:W-:Y:S02]  /*f2b0*/  IMAD.MOV.U32 R204, RZ, RZ, R172 ;  /* 0x000000ffffcc7224 */ /* 0x000fe400078e00ac */
.L_x_1734:
[----:B------:R-:W-:Y:S05]  /*f2c0*/  BSYNC B0 ;  /* 0x0000000000007941 */ /* 0x000fea0003800000 */
.L_x_1732:
        /* <DEDUP_REMOVED lines=16> */
.L_x_1738:
[----:B------:R-:W-:Y:S05]  /*f3d0*/  BSYNC B1 ;  /* 0x0000000000017941 */ /* 0x000fea0003800000 */
.L_x_1737:
        /* <DEDUP_REMOVED lines=44> */
.L_x_1736:
[----:B------:R-:W-:Y:S05]  /*f6a0*/  BSYNC B0 ;  /* 0x0000000000007941 */ /* 0x000fea0003800000 */
.L_x_1735:
        /* <DEDUP_REMOVED lines=13> */
.L_x_1739:
        /* <DEDUP_REMOVED lines=12> */
.L_x_1742:
[----:B------:R-:W-:Y:S02]  /*f840*/  IMAD.MOV.U32 R204, RZ, RZ, R172 ;  /* 0x000000ffffcc7224 */ /* 0x000fe400078e00ac */
.L_x_1743:
[----:B------:R-:W-:Y:S05]  /*f850*/  BSYNC B0 ;  /* 0x0000000000007941 */ /* 0x000fea0003800000 */
.L_x_1741:
        /* <DEDUP_REMOVED lines=16> */
.L_x_1747:
[----:B------:R-:W-:Y:S05]  /*f960*/  BSYNC B1 ;  /* 0x0000000000017941 */ /* 0x000fea0003800000 */
.L_x_1746:
        /* <DEDUP_REMOVED lines=44> */
.L_x_1745:
[----:B------:R-:W-:Y:S05]  /*fc30*/  BSYNC B0 ;  /* 0x0000000000007941 */ /* 0x000fea0003800000 */
.L_x_1744:
        /* <DEDUP_REMOVED lines=10> */
.L_x_1740:
        /* <DEDUP_REMOVED lines=12> */
.L_x_1749:
[----:B------:R-:W-:Y:S02]  /*fda0*/  IMAD.MOV.U32 R204, RZ, RZ, R172 ;  /* 0x000000ffffcc7224 */ /* 0x000fe400078e00ac */
.L_x_1750:
[----:B------:R-:W-:Y:S05]  /*fdb0*/  BSYNC B0 ;  /* 0x0000000000007941 */ /* 0x000fea0003800000 */
.L_x_1748:
        /* <DEDUP_REMOVED lines=16> */
.L_x_1754:
[----:B------:R-:W-:Y:S05]  /*fec0*/  BSYNC B1 ;  /* 0x0000000000017941 */ /* 0x000fea0003800000 */
.L_x_1753:
        /* <DEDUP_REMOVED lines=44> */
.L_x_1752:
[----:B------:R-:W-:Y:S05]  /*10190*/  BSYNC B0 ;  /* 0x0000000000007941 */ /* 0x000fea0003800000 */
.L_x_1751:
        /* <DEDUP_REMOVED lines=13> */
.L_x_1755:
        /* <DEDUP_REMOVED lines=12> */
.L_x_1758:
[----:B------:R-:W-:Y:S02]  /*10330*/  IMAD.MOV.U32 R98, RZ, RZ, R172 ;  /* 0x000000ffff627224 */ /* 0x000fe400078e00ac */
.L_x_1759:
[----:B------:R-:W-:Y:S05]  /*10340*/  BSYNC B0 ;  /* 0x0000000000007941 */ /* 0x000fea0003800000 */
.L_x_1757:
        /* <DEDUP_REMOVED lines=16> */
.L_x_1763:
[----:B------:R-:W-:Y:S05]  /*10450*/  BSYNC B1 ;  /* 0x0000000000017941 */ /* 0x000fea0003800000 */
.L_x_1762:
        /* <DEDUP_REMOVED lines=44> */
.L_x_1761:
[----:B------:R-:W-:Y:S05]  /*10720*/  BSYNC B0 ;  /* 0x0000000000007941 */ /* 0x000fea0003800000 */
.L_x_1760:
        /* <DEDUP_REMOVED lines=10> */
.L_x_1756:
        /* <DEDUP_REMOVED lines=12> */
.L_x_1765:
[----:B------:R-:W-:Y:S02]  /*10890*/  IMAD.MOV.U32 R98, RZ, RZ, R172 ;  /* 0x000000ffff627224 */ /* 0x000fe400078e00ac */
.L_x_1766:
[----:B------:R-:W-:Y:S05]  /*108a0*/  BSYNC B0 ;  /* 0x0000000000007941 */ /* 0x000fea0003800000 */
.L_x_1764:
        /* <DEDUP_REMOVED lines=16> */
.L_x_1770:
[----:B------:R-:W-:Y:S05]  /*109b0*/  BSYNC B1 ;  /* 0x0000000000017941 */ /* 0x000fea0003800000 */
.L_x_1769:
        /* <DEDUP_REMOVED lines=44> */
.L_x_1768:
[----:B------:R-:W-:Y:S05]  /*10c80*/  BSYNC B0 ;  /* 0x0000000000007941 */ /* 0x000fea0003800000 */
.L_x_1767:
        /* <DEDUP_REMOVED lines=13> */
.L_x_1771:
        /* <DEDUP_REMOVED lines=12> */
.L_x_1774:
[----:B------:R-:W-:Y:S02]  /*10e20*/  IMAD.MOV.U32 R98, RZ, RZ, R172 ;  /* 0x000000ffff627224 */ /* 0x000fe400078e00ac */
.L_x_1775:
[----:B------:R-:W-:Y:S05]  /*10e30*/  BSYNC B0 ;  /* 0x0000000000007941 */ /* 0x000fea0003800000 */
.L_x_1773:
        /* <DEDUP_REMOVED lines=16> */
.L_x_1779:
[----:B------:R-:W-:Y:S05]  /*10f40*/  BSYNC B1 ;  /* 0x0000000000017941 */ /* 0x000fea0003800000 */
.L_x_1778:
        /* <DEDUP_REMOVED lines=44> */
.L_x_1777:
[----:B------:R-:W-:Y:S05]  /*11210*/  BSYNC B0 ;  /* 0x0000000000007941 */ /* 0x000fea0003800000 */
.L_x_1776:
        /* <DEDUP_REMOVED lines=10> */
.L_x_1772:
        /* <DEDUP_REMOVED lines=12> */
.L_x_1781:
[----:B------:R-:W-:Y:S02]  /*11380*/  IMAD.MOV.U32 R98, RZ, RZ, R172 ;  /* 0x000000ffff627224 */ /* 0x000fe400078e00ac */
.L_x_1782:
[----:B------:R-:W-:Y:S05]  /*11390*/  BSYNC B0 ;  /* 0x0000000000007941 */ /* 0x000fea0003800000 */
.L_x_1780:
        /* <DEDUP_REMOVED lines=16> */
.L_x_1786:
[----:B------:R-:W-:Y:S05]  /*114a0*/  BSYNC B1 ;  /* 0x0000000000017941 */ /* 0x000fea0003800000 */
.L_x_1785:
        /* <DEDUP_REMOVED lines=44> */
.L_x_1784:
[----:B------:R-:W-:Y:S05]  /*11770*/  BSYNC B0 ;  /* 0x0000000000007941 */ /* 0x000fea0003800000 */
.L_x_1783:
        /* <DEDUP_REMOVED lines=14> */
.L_x_1787:
        /* <DEDUP_REMOVED lines=12> */
.L_x_1790:
[----:B------:R-:W-:Y:S02]  /*11920*/  IMAD.MOV.U32 R104, RZ, RZ, R172 ;  /* 0x000000ffff687224 */ /* 0x000fe400078e00ac */
.L_x_1791:
[----:B------:R-:W-:Y:S05]  /*11930*/  BSYNC B0 ;  /* 0x0000000000007941 */ /* 0x000fea0003800000 */
.L_x_1789:
        /* <DEDUP_REMOVED lines=18> */
.L_x_1795:
[----:B------:R-:W-:Y:S05]  /*11a60*/  BSYNC B1 ;  /* 0x0000000000017941 */ /* 0x000fea0003800000 */
.L_x_1794:
        /* <DEDUP_REMOVED lines=44> */
.L_x_1793:
[----:B------:R-:W-:Y:S05]  /*11d30*/  BSYNC B0 ;  /* 0x0000000000007941 */ /* 0x000fea0003800000 */
.L_x_1792:
        /* <DEDUP_REMOVED lines=10> */
.L_x_1788:
        /* <DEDUP_REMOVED lines=52> */
.L_x_1796:
        /* <DEDUP_REMOVED lines=15> */
.L_x_1798:
[----:B-1----:R-:W-:Y:S02]  /*12210*/  IMAD.MOV.U32 R196, RZ, RZ, R172 ;  /* 0x000000ffffc47224 */ /* 0x002fe400078e00ac */
.L_x_1799:
[----:B------:R-:W-:Y:S05]  /*12220*/  BSYNC B0 ;  /* 0x0000000000007941 */ /* 0x000fea0003800000 */
.L_x_1797:
        /* <DEDUP_REMOVED lines=16> */
.L_x_1803:
[----:B------:R-:W-:Y:S05]  /*12330*/  BSYNC B1 ;  /* 0x0000000000017941 */ /* 0x000fea0003800000 */
.L_x_1802:
        /* <DEDUP_REMOVED lines=44> */
.L_x_1801:
[----:B------:R-:W-:Y:S05]  /*12600*/  BSYNC B0 ;  /* 0x0000000000007941 */ /* 0x000fea0003800000 */
.L_x_1800:
        /* <DEDUP_REMOVED lines=16> */
.L_x_1804:
        /* <DEDUP_REMOVED lines=12> */
.L_x_1807:
[----:B------:R-:W-:Y:S02]  /*127d0*/  IMAD.MOV.U32 R196, RZ, RZ, R172 ;  /* 0x000000ffffc47224 */ /* 0x000fe400078e00ac */
.L_x_1808:
[----:B------:R-:W-:Y:S05]  /*127e0*/  BSYNC B0 ;  /* 0x0000000000007941 */ /* 0x000fea0003800000 */
.L_x_1806:
        /* <DEDUP_REMOVED lines=16> */
.L_x_1812:
[----:B------:R-:W-:Y:S05]  /*128f0*/  BSYNC B1 ;  /* 0x0000000000017941 */ /* 0x000fea0003800000 */
.L_x_1811:
        /* <DEDUP_REMOVED lines=44> */
.L_x_1810:
[----:B------:R-:W-:Y:S05]  /*12bc0*/  BSYNC B0 ;  /* 0x0000000000007941 */ /* 0x000fea0003800000 */
.L_x_1809:
        /* <DEDUP_REMOVED lines=10> */
.L_x_1805:
        /* <DEDUP_REMOVED lines=12> */
.L_x_1814:
[----:B------:R-:W-:Y:S02]  /*12d30*/  IMAD.MOV.U32 R196, RZ, RZ, R172 ;  /* 0x000000ffffc47224 */ /* 0x000fe400078e00ac */
.L_x_1815:
[----:B------:R-:W-:Y:S05]  /*12d40*/  BSYNC B0 ;  /* 0x0000000000007941 */ /* 0x000fea0003800000 */
.L_x_1813:
        /* <DEDUP_REMOVED lines=16> */
.L_x_1819:
[----:B------:R-:W-:Y:S05]  /*12e50*/  BSYNC B1 ;  /* 0x0000000000017941 */ /* 0x000fea0003800000 */
.L_x_1818:
        /* <DEDUP_REMOVED lines=44> */
.L_x_1817:
[----:B------:R-:W-:Y:S05]  /*13120*/  BSYNC B0 ;  /* 0x0000000000007941 */ /* 0x000fea0003800000 */
.L_x_1816:
        /* <DEDUP_REMOVED lines=15> */
.L_x_1820:
        /* <DEDUP_REMOVED lines=12> */
.L_x_1823:
[----:B------:R-:W-:Y:S02]  /*132e0*/  IMAD.MOV.U32 R96, RZ, RZ, R172 ;  /* 0x000000ffff607224 */ /* 0x000fe400078e00ac */
.L_x_1824:
[----:B------:R-:W-:Y:S05]  /*132f0*/  BSYNC B0 ;  /* 0x0000000000007941 */ /* 0x000fea0003800000 */
.L_x_1822:
        /* <DEDUP_REMOVED lines=16> */
.L_x_1828:
[----:B------:R-:W-:Y:S05]  /*13400*/  BSYNC B1 ;  /* 0x0000000000017941 */ /* 0x000fea0003800000 */
.L_x_1827:
        /* <DEDUP_REMOVED lines=44> */
.L_x_1826:
[----:B------:R-:W-:Y:S05]  /*136d0*/  BSYNC B0 ;  /* 0x0000000000007941 */ /* 0x000fea0003800000 */
.L_x_1825:
        /* <DEDUP_REMOVED lines=10> */
.L_x_1821:
        /* <DEDUP_REMOVED lines=12> */
.L_x_1830:
[----:B------:R-:W-:Y:S02]  /*13840*/  IMAD.MOV.U32 R96, RZ, RZ, R172 ;  /* 0x000000ffff607224 */ /* 0x000fe400078e00ac */
.L_x_1831:
[----:B------:R-:W-:Y:S05]  /*13850*/  BSYNC B0 ;  /* 0x0000000000007941 */ /* 0x000fea0003800000 */
.L_x_1829:
        /* <DEDUP_REMOVED lines=16> */
.L_x_1835:
[----:B------:R-:W-:Y:S05]  /*13960*/  BSYNC B1 ;  /* 0x0000000000017941 */ /* 0x000fea0003800000 */
.L_x_1834:
        /* <DEDUP_REMOVED lines=44> */
.L_x_1833:
[----:B------:R-:W-:Y:S05]  /*13c30*/  BSYNC B0 ;  /* 0x0000000000007941 */ /* 0x000fea0003800000 */
.L_x_1832:
[----:B------:R0:W1:Y:S01]  /*13c40*/  I2F.U32 R101, R96 ;  /* 0x0000006000657306 */ /* 0x0000620000201000 */
[----:B------:R-:W-:Y:S02]  /*13c50*/  LOP3.LUT R187, R187, 0xfffffffd, RZ, 0xc0, !PT ;  /* 0xfffffffdbbbb7812 */ /* 0x000fe400078ec0ff */
[----:B0-----:R-:W-:-:S05]  /*13c60*/  PRMT R96, RZ, 0x5410, R97 ;  /* 0x00005410ff607816 */ /* 0x001fca0000000061 */
[----:B------:R-:W-:Y:S02]  /*13c70*/  FMUL.FTZ R209, R96, c[0x0][0x1e8] ;  /* 0x00007a0060d17a20 */ /* 0x000fe40000410000 */
[----:B-1----:R-:W-:-:S05]  /*13c80*/  FFMA.FTZ R101, R101, R206, 1.1641532182693481445e-10 ;  /* 0x2f00000065657423 */ /* 0x002fca00000100ce */
        /* <DEDUP_REMOVED lines=10> */
.L_x_1836:
        /* <DEDUP_REMOVED lines=12> */
.L_x_1839:
[----:B------:R-:W-:Y:S02]  /*13df0*/  IMAD.MOV.U32 R96, RZ, RZ, R172 ;  /* 0x000000ffff607224 */ /* 0x000fe400078e00ac */
.L_x_1840:
[----:B------:R-:W-:Y:S05]  /*13e00*/  BSYNC B0 ;  /* 0x0000000000007941 */ /* 0x000fea0003800000 */
.L_x_1838:
        /* <DEDUP_REMOVED lines=10> */
[----:B------:R-:W-:Y:S02]  /*13eb0*/  @!P1 IADD3 R177, R177, 0x1, RZ ;  /* 0x00000001b1b19810 */ /* 0x000fe40007ffe0ff */
[----:B------:R-:W-:Y:S02]  /*13ec0*/  @!P1 IADD3 R100, R171, 0x1, RZ ;  /* 0x00000001ab649810 */ /* 0x000fe40007ffe0ff */
[----:B------:R-:W-:Y:S02]  /*13ed0*/  ISETP.NE.AND P2, PT, R177, RZ, !P1 ;  /* 0x000000ffb100720c */ /* 0x000fe40004f45270 */
[----:B------:R-:W-:-:S11]  /*13ee0*/  @!P1 MOV R175, RZ ;  /* 0x000000ff00af9202 */ /* 0x000fd60000000f00 */
[----:B------:R-:W-:-:S04]  /*13ef0*/  @P2 IMAD.MOV R100, RZ, RZ, R171 ;  /* 0x000000ffff642224 */ /* 0x000fc800078e02ab */
[----:B------:R-:W-:Y:S02]  /*13f00*/  @!P1 IMAD.MOV.U32 R171, RZ, RZ, R100 ;  /* 0x000000ffffab9224 */ /* 0x000fe400078e0064 */
.L_x_1844:
[----:B------:R-:W-:Y:S05]  /*13f10*/  BSYNC B1 ;  /* 0x0000000000017941 */ /* 0x000fea0003800000 */
.L_x_1843:
        /* <DEDUP_REMOVED lines=44> */
.L_x_1842:
[----:B------:R-:W-:Y:S05]  /*141e0*/  BSYNC B0 ;  /* 0x0000000000007941 */ /* 0x000fea0003800000 */
.L_x_1841:
        /* <DEDUP_REMOVED lines=10> */
.L_x_1837:
        /* <DEDUP_REMOVED lines=12> */
.L_x_1846:
[----:B------:R-:W-:Y:S02]  /*14350*/  IMAD.MOV.U32 R96, RZ, RZ, R172 ;  /* 0x000000ffff607224 */ /* 0x000fe400078e00ac */
.L_x_1847:
[----:B------:R-:W-:Y:S05]  /*14360*/  BSYNC B0 ;  /* 0x0000000000007941 */ /* 0x000fea0003800000 */
.L_x_1845:
        /* <DEDUP_REMOVED lines=16> */
.L_x_1851:
[----:B------:R-:W-:Y:S05]  /*14470*/  BSYNC B1 ;  /* 0x0000000000017941 */ /* 0x000fea0003800000 */
.L_x_1850:
        /* <DEDUP_REMOVED lines=44> */
.L_x_1849:
[----:B------:R-:W-:Y:S05]  /*14740*/  BSYNC B0 ;  /* 0x0000000000007941 */ /* 0x000fea0003800000 */
.L_x_1848:
        /* <DEDUP_REMOVED lines=13> */
.L_x_1852:
        /* <DEDUP_REMOVED lines=12> */
.L_x_1855:
[----:B------:R-:W-:Y:S02]  /*148e0*/  IMAD.MOV.U32 R196, RZ, RZ, R172 ;  /* 0x000000ffffc47224 */ /* 0x000fe400078e00ac */
.L_x_1856:
[----:B------:R-:W-:Y:S05]  /*148f0*/  BSYNC B0 ;  /* 0x0000000000007941 */ /* 0x000fea0003800000 */
.L_x_1854:
        /* <DEDUP_REMOVED lines=16> */
.L_x_1860:
[----:B------:R-:W-:Y:S05]  /*14a00*/  BSYNC B1 ;  /* 0x0000000000017941 */ /* 0x000fea0003800000 */
.L_x_1859:
        /* <DEDUP_REMOVED lines=44> */
.L_x_1858:
[----:B------:R-:W-:Y:S05]  /*14cd0*/  BSYNC B0 ;  /* 0x0000000000007941 */ /* 0x000fea0003800000 */
.L_x_1857:
        /* <DEDUP_REMOVED lines=10> */
.L_x_1853:
        /* <DEDUP_REMOVED lines=12> */
.L_x_1862:
[----:B------:R-:W-:Y:S02]  /*14e40*/  IMAD.MOV.U32 R196, RZ, RZ, R172 ;  /* 0x000000ffffc47224 */ /* 0x000fe400078e00ac */
.L_x_1863:
[----:B------:R-:W-:Y:S05]  /*14e50*/  BSYNC B0 ;  /* 0x0000000000007941 */ /* 0x000fea0003800000 */
.L_x_1861:
        /* <DEDUP_REMOVED lines=16> */
.L_x_1867:
[----:B------:R-:W-:Y:S05]  /*14f60*/  BSYNC B1 ;  /* 0x0000000000017941 */ /* 0x000fea0003800000 */
.L_x_1866:
        /* <DEDUP_REMOVED lines=44> */
.L_x_1865:
[----:B------:R-:W-:Y:S05]  /*15230*/  BSYNC B0 ;  /* 0x0000000000007941 */ /* 0x000fea0003800000 */
.L_x_1864:
        /* <DEDUP_REMOVED lines=13> */
.L_x_1868:
        /* <DEDUP_REMOVED lines=12> */
.L_x_1871:
[----:B------:R-:W-:Y:S02]  /*153d0*/  IMAD.MOV.U32 R196, RZ, RZ, R172 ;  /* 0x000000ffffc47224 */ /* 0x000fe400078e00ac */
.L_x_1872:
[----:B------:R-:W-:Y:S05]  /*153e0*/  BSYNC B0 ;  /* 0x0000000000007941 */ /* 0x000fea0003800000 */
.L_x_1870:
        /* <DEDUP_REMOVED lines=16> */
.L_x_1876:
[----:B------:R-:W-:Y:S05]  /*154f0*/  BSYNC B1 ;  /* 0x0000000000017941 */ /* 0x000fea0003800000 */
.L_x_1875:
        /* <DEDUP_REMOVED lines=44> */
.L_x_1874:
[----:B------:R-:W-:Y:S05]  /*157c0*/  BSYNC B0 ;  /* 0x0000000000007941 */ /* 0x000fea0003800000 */
.L_x_1873:
        /* <DEDUP_REMOVED lines=10> */
.L_x_1869:
        /* <DEDUP_REMOVED lines=12> */
.L_x_1878:
[----:B------:R-:W-:Y:S02]  /*15930*/  IMAD.MOV.U32 R196, RZ, RZ, R172 ;  /* 0x000000ffffc47224 */ /* 0x000fe400078e00ac */
.L_x_1879:
[----:B------:R-:W-:Y:S05]  /*15940*/  BSYNC B0 ;  /* 0x0000000000007941 */ /* 0x000fea0003800000 */
.L_x_1877:
        /* <DEDUP_REMOVED lines=16> */
.L_x_1883:
[----:B------:R-:W-:Y:S05]  /*15a50*/  BSYNC B1 ;  /* 0x0000000000017941 */ /* 0x000fea0003800000 */
.L_x_1882:
        /* <DEDUP_REMOVED lines=44> */
.L_x_1881:
[----:B------:R-:W-:Y:S05]  /*15d20*/  BSYNC B0 ;  /* 0x0000000000007941 */ /* 0x000fea0003800000 */
.L_x_1880:
        /* <DEDUP_REMOVED lines=13> */
.L_x_1884:
        /* <DEDUP_REMOVED lines=12> */
.L_x_1887:
[----:B------:R-:W-:Y:S02]  /*15ec0*/  IMAD.MOV.U32 R98, RZ, RZ, R172 ;  /* 0x000000ffff627224 */ /* 0x000fe400078e00ac */
.L_x_1888:
[----:B------:R-:W-:Y:S05]  /*15ed0*/  BSYNC B0 ;  /* 0x0000000000007941 */ /* 0x000fea0003800000 */
.L_x_1886:
        /* <DEDUP_REMOVED lines=16> */
.L_x_1892:
[----:B------:R-:W-:Y:S05]  /*15fe0*/  BSYNC B1 ;  /* 0x0000000000017941 */ /* 0x000fea0003800000 */
.L_x_1891:
        /* <DEDUP_REMOVED lines=44> */
.L_x_1890:
[----:B------:R-:W-:Y:S05]  /*162b0*/  BSYNC B0 ;  /* 0x0000000000007941 */ /* 0x000fea0003800000 */
.L_x_1889:
        /* <DEDUP_REMOVED lines=10> */
.L_x_1885:
        /* <DEDUP_REMOVED lines=12> */
.L_x_1894:
[----:B------:R-:W-:Y:S02]  /*16420*/  IMAD.MOV.U32 R98, RZ, RZ, R172 ;  /* 0x000000ffff627224 */ /* 0x000fe400078e00ac */
.L_x_1895:
[----:B------:R-:W-:Y:S05]  /*16430*/  BSYNC B0 ;  /* 0x0000000000007941 */ /* 0x000fea0003800000 */
.L_x_1893:
        /* <DEDUP_REMOVED lines=16> */
.L_x_1899:
[----:B------:R-:W-:Y:S05]  /*16540*/  BSYNC B1 ;  /* 0x0000000000017941 */ /* 0x000fea0003800000 */
.L_x_1898:
        /* <DEDUP_REMOVED lines=44> */
.L_x_1897:
[----:B------:R-:W-:Y:S05]  /*16810*/  BSYNC B0 ;  /* 0x0000000000007941 */ /* 0x000fea0003800000 */
.L_x_1896:
        /* <DEDUP_REMOVED lines=13> */
.L_x_1900:
        /* <DEDUP_REMOVED lines=12> */
.L_x_1903:
[----:B------:R-:W-:Y:S02]  /*169b0*/  IMAD.MOV.U32 R98, RZ, RZ, R172 ;  /* 0x000000ffff627224 */ /* 0x000fe400078e00ac */
.L_x_1904:
[----:B------:R-:W-:Y:S05]  /*169c0*/  BSYNC B0 ;  /* 0x0000000000007941 */ /* 0x000fea0003800000 */
.L_x_1902:
        /* <DEDUP_REMOVED lines=16> */
.L_x_1908:
[----:B------:R-:W-:Y:S05]  /*16ad0*/  BSYNC B1 ;  /* 0x0000000000017941 */ /* 0x000fea0003800000 */
.L_x_1907:
        /* <DEDUP_REMOVED lines=44> */
.L_x_1906:
[----:B------:R-:W-:Y:S05]  /*16da0*/  BSYNC B0 ;  /* 0x0000000000007941 */ /* 0x000fea0003800000 */
.L_x_1905:
        /* <DEDUP_REMOVED lines=10> */
.L_x_1901:
        /* <DEDUP_REMOVED lines=12> */
.L_x_1910:
[----:B------:R-:W-:Y:S02]  /*16f10*/  IMAD.MOV.U32 R98, RZ, RZ, R172 ;  /* 0x000000ffff627224 */ /* 0x000fe400078e00ac */
.L_x_1911:
[----:B------:R-:W-:Y:S05]  /*16f20*/  BSYNC B0 ;  /* 0x0000000000007941 */ /* 0x000fea0003800000 */
.L_x_1909:
        /* <DEDUP_REMOVED lines=16> */
.L_x_1915:
[----:B------:R-:W-:Y:S05]  /*17030*/  BSYNC B1 ;  /* 0x0000000000017941 */ /* 0x000fea0003800000 */
.L_x_1914:
        /* <DEDUP_REMOVED lines=44> */
.L_x_1913:
[----:B------:R-:W-:Y:S05]  /*17300*/  BSYNC B0 ;  /* 0x0000000000007941 */ /* 0x000fea0003800000 */
.L_x_1912:
        /* <DEDUP_REMOVED lines=14> */
.L_x_1916:
        /* <DEDUP_REMOVED lines=12> */
.L_x_1919:
[----:B------:R-:W-:Y:S02]  /*174b0*/  IMAD.MOV.U32 R104, RZ, RZ, R172 ;  /* 0x000000ffff687224 */ /* 0x000fe400078e00ac */
.L_x_1920:
[----:B------:R-:W-:Y:S05]  /*174c0*/  BSYNC B0 ;  /* 0x0000000000007941 */ /* 0x000fea0003800000 */
.L_x_1918:
        /* <DEDUP_REMOVED lines=16> */
[----:B------:R-:W-:-:S04]  /*175d0*/  ISETP.NE.AND P0, PT, R96, RZ, PT ;  /* 0x000000ff6000720c */ /* 0x000fc80003f05270 */
[----:B------:R-:W-:-:S04]  /*175e0*/  @!P6 MOV R171, R98 ;  /* 0x0000006200abe202 */ /* 0x000fc80000000f00 */
.L_x_1924:
[----:B------:R-:W-:Y:S05]  /*175f0*/  BSYNC B1 ;  /* 0x0000000000017941 */ /* 0x000fea0003800000 */
.L_x_1923:
        /* <DEDUP_REMOVED lines=44> */
.L_x_1922:
[----:B------:R-:W-:Y:S05]  /*178c0*/  BSYNC B0 ;  /* 0x0000000000007941 */ /* 0x000fea0003800000 */
.L_x_1921:
        /* <DEDUP_REMOVED lines=10> */
.L_x_1917:
[----:B------:R-:W-:Y:S01]  /*17970*/  SEL R97, RZ, 0x10000, P4 ;  /* 0x00010000ff617807 */ /* 0x000fe20002000000 */
[C---:B------:R-:W-:Y:S01]  /*17980*/  IMAD.WIDE.U32 R220, R222.reuse, R199, c[0x0][0x188] ;  /* 0x00006200dedc7625 */ /* 0x040fe200078e00c7 */
[----:B------:R-:W-:Y:S02]  /*17990*/  SEL R196, RZ, 0x100, P3 ;  /* 0x00000100ffc47807 */ /* 0x000fe40001800000 */
[C---:B------:R-:W-:Y:S01]  /*179a0*/  LOP3.LUT P4, RZ, R187.reuse, 0x4, RZ, 0xc0, !PT ;  /* 0x00000004bbff7812 */ /* 0x040fe2000788c0ff */
[----:B------:R-:W-:Y:S01]  /*179b0*/  IMAD.WIDE.U32 R218, R222, R115, c[0x0][0x190] ;  /* 0x00006400deda7625 */ /* 0x000fe200078e0073 */
[----:B------:R-:W-:Y:S02]  /*179c0*/  LOP3.LUT P3, RZ, R187, 0x2, RZ, 0xc0, !PT ;  /* 0x00000002bbff7812 */ /* 0x000fe4000786c0ff */
        /* <DEDUP_REMOVED lines=46> */
.L_x_1925:
        /* <DEDUP_REMOVED lines=15> */
.L_x_1927:
[----:B-1----:R-:W-:Y:S02]  /*17da0*/  IMAD.MOV.U32 R217, RZ, RZ, R172 ;  /* 0x000000ffffd97224 */ /* 0x002fe400078e00ac */
.L_x_1928:
[----:B------:R-:W-:Y:S05]  /*17db0*/  BSYNC B0 ;  /* 0x0000000000007941 */ /* 0x000fea0003800000 */
.L_x_1926:
        /* <DEDUP_REMOVED lines=16> */
.L_x_1932:
[----:B------:R-:W-:Y:S05]  /*17ec0*/  BSYNC B1 ;  /* 0x0000000000017941 */ /* 0x000fea0003800000 */
.L_x_1931:
        /* <DEDUP_REMOVED lines=44> */
.L_x_1930:
[----:B------:R-:W-:Y:S05]  /*18190*/  BSYNC B0 ;  /* 0x0000000000007941 */ /* 0x000fea0003800000 */
.L_x_1929:
        /* <DEDUP_REMOVED lines=16> */
.L_x_1933:
        /* <DEDUP_REMOVED lines=12> */
.L_x_1936:
[----:B------:R-:W-:Y:S02]  /*18360*/  IMAD.MOV.U32 R197, RZ, RZ, R172 ;  /* 0x000000ffffc57224 */ /* 0x000fe400078e00ac */
.L_x_1937:
[----:B------:R-:W-:Y:S05]  /*18370*/  BSYNC B0 ;  /* 0x0000000000007941 */ /* 0x000fea0003800000 */
.L_x_1935:
        /* <DEDUP_REMOVED lines=16> */
.L_x_1941:
[----:B------:R-:W-:Y:S05]  /*18480*/  BSYNC B1 ;  /* 0x0000000000017941 */ /* 0x000fea0003800000 */
.L_x_1940:
        /* <DEDUP_REMOVED lines=44> */
.L_x_1939:
[----:B------:R-:W-:Y:S05]  /*18750*/  BSYNC B0 ;  /* 0x0000000000007941 */ /* 0x000fea0003800000 */
.L_x_1938:
        /* <DEDUP_REMOVED lines=10> */
.L_x_1934:
        /* <DEDUP_REMOVED lines=12> */
.L_x_1943:
[----:B------:R-:W-:Y:S02]  /*188c0*/  IMAD.MOV.U32 R197, RZ, RZ, R172 ;  /* 0x000000ffffc57224 */ /* 0x000fe400078e00ac */
.L_x_1944:
[----:B------:R-:W-:Y:S05]  /*188d0*/  BSYNC B0 ;  /* 0x0000000000007941 */ /* 0x000fea0003800000 */
.L_x_1942:
        /* <DEDUP_REMOVED lines=16> */
.L_x_1948:
[----:B------:R-:W-:Y:S05]  /*189e0*/  BSYNC B1 ;  /* 0x0000000000017941 */ /* 0x000fea0003800000 */
.L_x_1947:
        /* <DEDUP_REMOVED lines=44> */
.L_x_1946:
[----:B------:R-:W-:Y:S05]  /*18cb0*/  BSYNC B0 ;  /* 0x0000000000007941 */ /* 0x000fea0003800000 */
.L_x_1945:
        /* <DEDUP_REMOVED lines=15> */
.L_x_1949:
        /* <DEDUP_REMOVED lines=12> */
.L_x_1952:
[----:B------:R-:W-:Y:S02]  /*18e70*/  IMAD.MOV.U32 R96, RZ, RZ, R172 ;  /* 0x000000ffff607224 */ /* 0x000fe400078e00ac */
.L_x_1953:
[----:B------:R-:W-:Y:S05]  /*18e80*/  BSYNC B0 ;  /* 0x0000000000007941 */ /* 0x000fea0003800000 */
.L_x_1951:
        /* <DEDUP_REMOVED lines=16> */
.L_x_1957:
[----:B------:R-:W-:Y:S05]  /*18f90*/  BSYNC B1 ;  /* 0x0000000000017941 */ /* 0x000fea0003800000 */
.L_x_1956:
        /* <DEDUP_REMOVED lines=44> */
.L_x_1955:
[----:B------:R-:W-:Y:S05]  /*19260*/  BSYNC B0 ;  /* 0x0000000000007941 */ /* 0x000fea0003800000 */
.L_x_1954:
        /* <DEDUP_REMOVED lines=10> */
.L_x_1950:
        /* <DEDUP_REMOVED lines=12> */
.L_x_1959:
[----:B------:R-:W-:Y:S02]  /*193d0*/  IMAD.MOV.U32 R96, RZ, RZ, R172 ;  /* 0x000000ffff607224 */ /* 0x000fe400078e00ac */
.L_x_1960:
[----:B------:R-:W-:Y:S05]  /*193e0*/  BSYNC B0 ;  /* 0x0000000000007941 */ /* 0x000fea0003800000 */
.L_x_1958:
        /* <DEDUP_REMOVED lines=14> */
[----:B------:R-:W-:-:S05]  /*194d0*/  @P2 IMAD.MOV R100, RZ, RZ, R171 ;  /* 0x000000ffff642224 */ /* 0x000fca00078e02ab */
[----:B------:R-:W-:Y:S02]  /*194e0*/  @!P1 MOV R171, R100 ;  /* 0x0000006400ab9202 */ /* 0x000fe40000000f00 */
.L_x_1964:
[----:B------:R-:W-:Y:S05]  /*194f0*/  BSYNC B1 ;  /* 0x0000000000017941 */ /* 0x000fea0003800000 */
.L_x_1963:
        /* <DEDUP_REMOVED lines=44> */
.L_x_1962:
[----:B------:R-:W-:Y:S05]  /*197c0*/  BSYNC B0 ;  /* 0x0000000000007941 */ /* 0x000fea0003800000 */
.L_x_1961:
        /* <DEDUP_REMOVED lines=15> */
.L_x_1965:
        /* <DEDUP_REMOVED lines=12> */
.L_x_1968:
[----:B------:R-:W-:Y:S02]  /*19980*/  IMAD.MOV.U32 R96, RZ, RZ, R172 ;  /* 0x000000ffff607224 */ /* 0x000fe400078e00ac */
.L_x_1969:
[----:B------:R-:W-:Y:S05]  /*19990*/  BSYNC B0 ;  /* 0x0000000000007941 */ /* 0x000fea0003800000 */
.L_x_1967:
        /* <DEDUP_REMOVED lines=16> */
.L_x_1973:
[----:B------:R-:W-:Y:S05]  /*19aa0*/  BSYNC B1 ;  /* 0x0000000000017941 */ /* 0x000fea0003800000 */
.L_x_1972:
        /* <DEDUP_REMOVED lines=44> */
.L_x_1971:
[----:B------:R-:W-:Y:S05]  /*19d70*/  BSYNC B0 ;  /* 0x0000000000007941 */ /* 0x000fea0003800000 */
.L_x_1970:
        /* <DEDUP_REMOVED lines=10> */
.L_x_1966:
        /* <DEDUP_REMOVED lines=12> */
.L_x_1975:
[----:B------:R-:W-:Y:S02]  /*19ee0*/  IMAD.MOV.U32 R96, RZ, RZ, R172 ;  /* 0x000000ffff607224 */ /* 0x000fe400078e00ac */
.L_x_1976:
[----:B------:R-:W-:Y:S05]  /*19ef0*/  BSYNC B0 ;  /* 0x0000000000007941 */ /* 0x000fea0003800000 */
.L_x_1974:
        /* <DEDUP_REMOVED lines=16> */
.L_x_1980:
[----:B------:R-:W-:Y:S05]  /*1a000*/  BSYNC B1 ;  /* 0x0000000000017941 */ /* 0x000fea0003800000 */
.L_x_1979:
        /* <DEDUP_REMOVED lines=44> */
.L_x_1978:
[----:B------:R-:W-:Y:S05]  /*1a2d0*/  BSYNC B0 ;  /* 0x0000000000007941 */ /* 0x000fea0003800000 */
.L_x_1977:
        /* <DEDUP_REMOVED lines=13> */
.L_x_1981:
        /* <DEDUP_REMOVED lines=12> */
.L_x_1984:
[----:B------:R-:W-:Y:S02]  /*1a470*/  IMAD.MOV.U32 R197, RZ, RZ, R172 ;  /* 0x000000ffffc57224 */ /* 0x000fe400078e00ac */
.L_x_1985:
[----:B------:R-:W-:Y:S05]  /*1a480*/  BSYNC B0 ;  /* 0x0000000000007941 */ /* 0x000fea0003800000 */
.L_x_1983:
        /* <DEDUP_REMOVED lines=16> */
.L_x_1989:
[----:B------:R-:W-:Y:S05]  /*1a590*/  BSYNC B1 ;  /* 0x0000000000017941 */ /* 0x000fea0003800000 */
.L_x_1988:
        /* <DEDUP_REMOVED lines=44> */
.L_x_1987:
[----:B------:R-:W-:Y:S05]  /*1a860*/  BSYNC B0 ;  /* 0x0000000000007941 */ /* 0x000fea0003800000 */
.L_x_1986:
        /* <DEDUP_REMOVED lines=10> */
.L_x_1982:
        /* <DEDUP_REMOVED lines=12> */
.L_x_1991:
[----:B------:R-:W-:Y:S02]  /*1a9d0*/  IMAD.MOV.U32 R197, RZ, RZ, R172 ;  /* 0x000000ffffc57224 */ /* 0x000fe400078e00ac */
.L_x_1992:
[----:B------:R-:W-:Y:S05]  /*1a9e0*/  BSYNC B0 ;  /* 0x0000000000007941 */ /* 0x000fea0003800000 */
.L_x_1990:
        /* <DEDUP_REMOVED lines=16> */
.L_x_1996:
[----:B------:R-:W-:Y:S05]  /*1aaf0*/  BSYNC B1 ;  /* 0x0000000000017941 */ /* 0x000fea0003800000 */
.L_x_1995:
        /* <DEDUP_REMOVED lines=44> */
.L_x_1994:
[----:B------:R-:W-:Y:S05]  /*1adc0*/  BSYNC B0 ;  /* 0x0000000000007941 */ /* 0x000fea0003800000 */
.L_x_1993:
        /* <DEDUP_REMOVED lines=13> */
.L_x_1997:
        /* <DEDUP_REMOVED lines=12> */
.L_x_2000:
[----:B------:R-:W-:Y:S02]  /*1af60*/  IMAD.MOV.U32 R197, RZ, RZ, R172 ;  /* 0x000000ffffc57224 */ /* 0x000fe400078e00ac */
.L_x_2001:
[----:B------:R-:W-:Y:S05]  /*1af70*/  BSYNC B0 ;  /* 0x0000000000007941 */ /* 0x000fea0003800000 */
.L_x_1999:
        /* <DEDUP_REMOVED lines=16> */
.L_x_2005:
[----:B------:R-:W-:Y:S05]  /*1b080*/  BSYNC B1 ;  /* 0x0000000000017941 */ /* 0x000fea0003800000 */
.L_x_2004:
        /* <DEDUP_REMOVED lines=44> */
.L_x_2003:
[----:B------:R-:W-:Y:S05]  /*1b350*/  BSYNC B0 ;  /* 0x0000000000007941 */ /* 0x000fea0003800000 */
.L_x_2002:
        /* <DEDUP_REMOVED lines=10> */
.L_x_1998:
        /* <DEDUP_REMOVED lines=12> */
.L_x_2007:
[----:B------:R-:W-:Y:S02]  /*1b4c0*/  IMAD.MOV.U32 R197, RZ, RZ, R172 ;  /* 0x000000ffffc57224 */ /* 0x000fe400078e00ac */
.L_x_2008:
[----:B------:R-:W-:Y:S05]  /*1b4d0*/  BSYNC B0 ;  /* 0x0000000000007941 */ /* 0x000fea0003800000 */
.L_x_2006:
        /* <DEDUP_REMOVED lines=16> */
.L_x_2012:
[----:B------:R-:W-:Y:S05]  /*1b5e0*/  BSYNC B1 ;  /* 0x0000000000017941 */ /* 0x000fea0003800000 */
.L_x_2011:
        /* <DEDUP_REMOVED lines=44> */
.L_x_2010:
[----:B------:R-:W-:Y:S05]  /*1b8b0*/  BSYNC B0 ;  /* 0x0000000000007941 */ /* 0x000fea0003800000 */
.L_x_2009:
        /* <DEDUP_REMOVED lines=13> */
.L_x_2013:
        /* <DEDUP_REMOVED lines=12> */
.L_x_2016:
[----:B------:R-:W-:Y:S02]  /*1ba50*/  IMAD.MOV.U32 R98, RZ, RZ, R172 ;  /* 0x000000ffff627224 */ /* 0x000fe400078e00ac */
.L_x_2017:
[----:B------:R-:W-:Y:S05]  /*1ba60*/  BSYNC B0 ;  /* 0x0000000000007941 */ /* 0x000fea0003800000 */
.L_x_2015:
        /* <DEDUP_REMOVED lines=16> */
.L_x_2021:
[----:B------:R-:W-:Y:S05]  /*1bb70*/  BSYNC B1 ;  /* 0x0000000000017941 */ /* 0x000fea0003800000 */
.L_x_2020:
        /* <DEDUP_REMOVED lines=44> */
.L_x_2019:
[----:B------:R-:W-:Y:S05]  /*1be40*/  BSYNC B0 ;  /* 0x0000000000007941 */ /* 0x000fea0003800000 */
.L_x_2018:
        /* <DEDUP_REMOVED lines=10> */
.L_x_2014:
        /* <DEDUP_REMOVED lines=12> */
.L_x_2023:
[----:B------:R-:W-:Y:S02]  /*1bfb0*/  IMAD.MOV.U32 R98, RZ, RZ, R172 ;  /* 0x000000ffff627224 */ /* 0x000fe400078e00ac */
.L_x_2024:
[----:B------:R-:W-:Y:S05]  /*1bfc0*/  BSYNC B0 ;  /* 0x0000000000007941 */ /* 0x000fea0003800000 */
.L_x_2022:
        /* <DEDUP_REMOVED lines=16> */
.L_x_2028:
[----:B------:R-:W-:Y:S05]  /*1c0d0*/  BSYNC B1 ;  /* 0x0000000000017941 */ /* 0x000fea0003800000 */
.L_x_2027:
        /* <DEDUP_REMOVED lines=44> */
.L_x_2026:
[----:B------:R-:W-:Y:S05]  /*1c3a0*/  BSYNC B0 ;  /* 0x0000000000007941 */ /* 0x000fea0003800000 */
.L_x_2025:
        /* <DEDUP_REMOVED lines=13> */
.L_x_2029:
        /* <DEDUP_REMOVED lines=12> */
.L_x_2032:
[----:B------:R-:W-:Y:S02]  /*1c540*/  IMAD.MOV.U32 R98, RZ, RZ, R172 ;  /* 0x000000ffff627224 */ /* 0x000fe400078e00ac */
.L_x_2033:
[----:B------:R-:W-:Y:S05]  /*1c550*/  BSYNC B0 ;  /* 0x0000000000007941 */ /* 0x000fea0003800000 */
.L_x_2031:
        /* <DEDUP_REMOVED lines=16> */
.L_x_2037:
[----:B------:R-:W-:Y:S05]  /*1c660*/  BSYNC B1 ;  /* 0x0000000000017941 */ /* 0x000fea0003800000 */
.L_x_2036:
        /* <DEDUP_REMOVED lines=44> */
.L_x_2035:
[----:B------:R-:W-:Y:S05]  /*1c930*/  BSYNC B0 ;  /* 0x0000000000007941 */ /* 0x000fea0003800000 */
.L_x_2034:
        /* <DEDUP_REMOVED lines=10> */
.L_x_2030:
        /* <DEDUP_REMOVED lines=12> */
.L_x_2039:
[----:B------:R-:W-:Y:S02]  /*1caa0*/  IMAD.MOV.U32 R98, RZ, RZ, R172 ;  /* 0x000000ffff627224 */ /* 0x000fe400078e00ac */
.L_x_2040:
[----:B------:R-:W-:Y:S05]  /*1cab0*/  BSYNC B0 ;  /* 0x0000000000007941 */ /* 0x000fea0003800000 */
.L_x_2038:
        /* <DEDUP_REMOVED lines=16> */
.L_x_2044:
[----:B------:R-:W-:Y:S05]  /*1cbc0*/  BSYNC B1 ;  /* 0x0000000000017941 */ /* 0x000fea0003800000 */
.L_x_2043:
        /* <DEDUP_REMOVED lines=44> */
.L_x_2042:
[----:B------:R-:W-:Y:S05]  /*1ce90*/  BSYNC B0 ;  /* 0x0000000000007941 */ /* 0x000fea0003800000 */
.L_x_2041:
        /* <DEDUP_REMOVED lines=14> */
.L_x_2045:
        /* <DEDUP_REMOVED lines=12> */
.L_x_2048:
[----:B------:R-:W-:Y:S02]  /*1d040*/  IMAD.MOV.U32 R104, RZ, RZ, R172 ;  /* 0x000000ffff687224 */ /* 0x000fe400078e00ac */
.L_x_2049:
[----:B------:R-:W-:Y:S05]  /*1d050*/  BSYNC B0 ;  /* 0x0000000000007941 */ /* 0x000fea0003800000 */
.L_x_2047:
        /* <DEDUP_REMOVED lines=18> */
.L_x_2053:
[----:B------:R-:W-:Y:S05]  /*1d180*/  BSYNC B1 ;  /* 0x0000000000017941 */ /* 0x000fea0003800000 */
.L_x_2052:
        /* <DEDUP_REMOVED lines=44> */
.L_x_2051:
[----:B------:R-:W-:Y:S05]  /*1d450*/  BSYNC B0 ;  /* 0x0000000000007941 */ /* 0x000fea0003800000 */
.L_x_2050:
        /* <DEDUP_REMOVED lines=10> */
.L_x_2046:
[----:B------:R-:W-:Y:S01]  /*1d500*/  FADD.FTZ R96, RZ, R106 ;  /* 0x0000006aff607221 */ /* 0x000fe20000010000 */
[----:B------:R-:W-:Y:S02]  /*1d510*/  SEL R100, RZ, 0x1000000, P5 ;  /* 0x01000000ff647807 */ /* 0x000fe40002800000 */
[----:B------:R-:W-:Y:S01]  /*1d520*/  SEL R99, RZ, 0x10000, P4 ;  /* 0x00010000ff637807 */ /* 0x000fe20002000000 */
[----:B------:R-:W-:Y:S01]  /*1d530*/  FADD.FTZ R96, R96, R109 ;  /* 0x0000006d60607221 */ /* 0x000fe20000010000 */
[----:B------:R-:W-:Y:S02]  /*1d540*/  SEL R104, RZ, 0x100, P3 ;  /* 0x00000100ff687807 */ /* 0x000fe40001800000 */
[C---:B------:R-:W-:Y:S01]  /*1d550*/  LOP3.LUT P5, RZ, R187.reuse, 0x4, RZ, 0xc0, !PT ;  /* 0x00000004bbff7812 */ /* 0x040fe200078ac0ff */
[----:B------:R-:W-:Y:S01]  /*1d560*/  FADD.FTZ R97, R96, R107 ;  /* 0x0000006b60617221 */ /* 0x000fe20000010000 */
[----:B------:R-:W-:Y:S02]  /*1d570*/  LOP3.LUT P4, RZ, R187, 0x2, RZ, 0xc0, !PT ;  /* 0x00000002bbff7812 */ /* 0x000fe4000788c0ff */
[----:B------:R-:W-:Y:S01]  /*1d580*/  LOP3.LUT R104, R104, R100, R99, 0xfe, !PT ;  /* 0x0000006468687212 */ /* 0x000fe200078efe63 */
[----:B------:R-:W-:Y:S01]  /*1d590*/  FADD.FTZ R97, R97, R110 ;  /* 0x0000006e61617221 */ /* 0x000fe20000010000 */
[----:B------:R-:W-:-:S02]  /*1d5a0*/  SEL R98, RZ, 0x1, P1 ;  /* 0x00000001ff627807 */ /* 0x000fc40000800000 */
[----:B------:R-:W-:Y:S01]  /*1d5b0*/  SEL R100, RZ, 0x1, P5 ;  /* 0x00000001ff647807 */ /* 0x000fe20002800000 */
[----:B------:R-:W-:Y:S01]  /*1d5c0*/  FADD.FTZ R96, R97, R108 ;  /* 0x0000006c61607221 */ /* 0x000fe20000010000 */
[----:B------:R-:W-:Y:S01]  /*1d5d0*/  SEL R105, RZ, 0x1, P2 ;  /* 0x00000001ff697807 */ /* 0x000fe20001000000 */
[----:B------:R-:W-:Y:S01]  /*1d5e0*/  IMAD.WIDE.U32 R98, R98, 0x1000000, RZ ;  /* 0x0100000062627825 */ /* 0x000fe200078e00ff */
[C---:B------:R-:W-:Y:S02]  /*1d5f0*/  LOP3.LUT P6, RZ, R187.reuse, 0x8, RZ, 0xc0, !PT ;  /* 0x00000008bbff7812 */ /* 0x040fe400078cc0ff */
[----:B------:R-:W-:Y:S01]  /*1d600*/  LOP3.LUT P0, RZ, R187, 0x20, RZ, 0xc0, !PT ;  /* 0x00000020bbff7812 */ /* 0x000fe2000780c0ff */
[----:B------:R-:W-:Y:S01]  /*1d610*/  FADD.FTZ R96, R96, R113 ;  /* 0x0000007160607221 */ /* 0x000fe20000010000 */
[----:B------:R-:W-:Y:S01]  /*1d620*/  LOP3.LUT R99, R99, R104, R105, 0xfe, !PT ;  /* 0x0000006863637212 */ /* 0x000fe200078efe69 */
[----:B------:R-:W-:Y:S01]  /*1d630*/  IMAD.WIDE.U32 R100, R100, 0x100, RZ ;  /* 0x0000010064647825 */ /* 0x000fe200078e00ff */
[----:B------:R-:W-:-:S03]  /*1d640*/  ISETP.NE.AND P1, PT, R42, RZ, PT ;  /* 0x000000ff2a00720c */ /* 0x000fc60003f25270 */
[----:B------:R-:W-:Y:S02]  /*1d650*/  FADD.FTZ R97, R96, R111 ;  /* 0x0000006f60617221 */ /* 0x000fe40000010000 */
[----:B------:R-:W-:-:S04]  /*1d660*/  IMAD.WIDE.U32 R104, R196, R199, c[0x0][0x188] ;  /* 0x00006200c4687625 */ /* 0x000fc800078e00c7 */
        /* <DEDUP_REMOVED lines=20> */
[----:B------:R-:W-:-:S03]  /*1d7b0*/  SEL R96, RZ, 0x1, P4 ;  /* 0x00000001ff607807 */ /* 0x000fc60002000000 */
[----:B------:R-:W-:-:S04]  /*1d7c0*/  FADD.FTZ R97, R97, R212 ;  /* 0x000000d461617221 */ /* 0x000fc80000010000 */
[----:B------:R-:W-:Y:S02]  /*1d7d0*/  FADD.FTZ R102, R97, R210 ;  /* 0x000000d261667221 */ /* 0x000fe40000010000 */
[----:B------:R-:W-:-:S04]  /*1d7e0*/  IMAD.WIDE.U32 R96, R96, 0x10000, RZ ;  /* 0x0001000060607825 */ /* 0x000fc800078e00ff */
[----:B------:R-:W-:Y:S01]  /*1d7f0*/  FADD.FTZ R102, R102, R215 ;  /* 0x000000d766667221 */ /* 0x000fe20000010000 */
[----:B------:R-:W-:Y:S02]  /*1d800*/  LOP3.LUT R101, R101, R99, R97, 0xfe, !PT ;  /* 0x0000006365657212 */ /* 0x000fe400078efe61 */
[----:B------:R-:W-:Y:S01]  /*1d810*/  F2FP.BF16.PACK_AB R99, R223, R222 ;  /* 0x000000dedf63723e */ /* 0x000fe200000010ff */
[----:B------:R-:W-:Y:S01]  /*1d820*/  FADD.FTZ R103, R102, R213 ;  /* 0x000000d566677221 */ /* 0x000fe20000010000 */
[----:B------:R-:W-:Y:S02]  /*1d830*/  LOP3.LUT R102, R100, R98, R96, 0xfe, !PT ;  /* 0x0000006264667212 */ /* 0x000fe400078efe60 */
[----:B------:R-:W-:Y:S01]  /*1d840*/  F2FP.BF16.PACK_AB R98, R221, R220 ;  /* 0x000000dcdd62723e */ /* 0x000fe200000010ff */
[----:B------:R-:W-:Y:S01]  /*1d850*/  FADD.FTZ R103, R103, R214 ;  /* 0x000000d667677221 */ /* 0x000fe20000010000 */
[----:B------:R-:W-:-:S03]  /*1d860*/  F2FP.BF16.PACK_AB R97, R218, R217 ;  /* 0x000000d9da61723e */ /* 0x000fc600000010ff */
[----:B------:R-:W-:Y:S01]  /*1d870*/  FADD.FTZ R96, R103, R216 ;  /* 0x000000d867607221 */ /* 0x000fe20000010000 */
[----:B------:R-:W-:-:S03]  /*1d880*/  SEL R103, RZ, 0x1, P6 ;  /* 0x00000001ff677807 */ /* 0x000fc60003000000 */
[----:B------:R-:W-:Y:S01]  /*1d890*/  FADD.FTZ R100, R96, R219 ;  /* 0x000000db60647221 */ /* 0x000fe20000010000 */
[----:B------:R-:W-:-:S03]  /*1d8a0*/  F2FP.BF16.PACK_AB R96, R219, R216 ;  /* 0x000000d8db60723e */ /* 0x000fc600000010ff */
[----:B------:R-:W-:Y:S01]  /*1d8b0*/  FADD.FTZ R199, R100, R217 ;  /* 0x000000d964c77221 */ /* 0x000fe20000010000 */
[----:B------:R-:W-:Y:S01]  /*1d8c0*/  LOP3.LUT R100, R102, R103, RZ, 0xfc, !PT ;  /* 0x0000006766647212 */ /* 0x000fe200078efcff */
[----:B------:R-:W-:Y:S01]  /*1d8d0*/  IMAD.WIDE.U32 R102, R196, R115, c[0x0][0x190] ;  /* 0x00006400c4667625 */ /* 0x000fe200078e0073 */
[----:B------:R0:W-:Y:S03]  /*1d8e0*/  STG.E.128 [R104.64], R96 ;  /* 0x0000006068007986 */ /* 0x0001e6000c101d04 */
[----:B------:R-:W-:Y:S01]  /*1d8f0*/  FADD.FTZ R199, R199, R218 ;  /* 0x000000dac7c77221 */ /* 0x000fe20000010000 */
[----:B------:R0:W-:Y:S03]  /*1d900*/  STG.E.64 [R102.64], R100 ;  /* 0x0000006466007986 */ /* 0x0001e6000c101b04 */
[----:B------:R-:W-:-:S04]  /*1d910*/  FADD.FTZ R206, R199, R220 ;  /* 0x000000dcc7ce7221 */ /* 0x000fc80000010000 */
[----:B------:R-:W-:-:S04]  /*1d920*/  FADD.FTZ R199, R206, R221 ;  /* 0x000000ddcec77221 */ /* 0x000fc80000010000 */
[----:B------:R-:W-:Y:S01]  /*1d930*/  FADD.FTZ R206, R199, R222 ;  /* 0x000000dec7ce7221 */ /* 0x000fe20000010000 */
        /* <DEDUP_REMOVED lines=20> */
.L_x_2054:
[----:B0-----:R-:W-:Y:S01]  /*1da80*/  FADD.FTZ R103, R206, R223 ;  /* 0x000000dfce677221 */ /* 0x001fe20000010000 */
[----:B------:R-:W-:Y:S05]  /*1da90*/  BRA.DIV ~URZ, `(.L_x_2055) ;  /* 0x00001b127f007947 */ /* 0x000fea000b800000 */
[----:B------:R0:W1:Y:S02]  /*1daa0*/  SHFL.BFLY PT, R96, R103, 0x1, 0x1f ;  /* 0x0c201f0067607f89 */ /* 0x00006400000e0000 */
.L_x_2059:
        /* <DEDUP_REMOVED lines=100> */
.L_x_2060:
[----:B------:R-:W-:Y:S01]  /*1e0f0*/  ULDC.U8 UR6, c[0x0][0x1f0] ;  /* 0x00007c0000067ab9 */ /* 0x000fe20000000000 */
[C---:B------:R-:W-:Y:S01]  /*1e100*/  FMUL.FTZ R96, R101.reuse, R101 ;  /* 0x0000006565607220 */ /* 0x040fe20000410000 */
[----:B------:R-:W-:Y:S01]  /*1e110*/  ISETP.NE.AND P0, PT, RZ, UR6, PT ;  /* 0x00000006ff007c0c */ /* 0x000fe2000bf05270 */
[----:B------:R-:W-:Y:S01]  /*1e120*/  IMAD.MOV.U32 R102, RZ, RZ, c[0x0][0x1e0] ;  /* 0x00007800ff667624 */ /* 0x000fe200078e00ff */
[----:B------:R-:W-:Y:S01]  /*1e130*/  PRMT R225, RZ, 0x5410, R80 ;  /* 0x00005410ffe17816 */ /* 0x000fe20000000050 */
[----:B01----:R-:W-:Y:S01]  /*1e140*/  FADD.FTZ R103, R100, R103 ;  /* 0x0000006764677221 */ /* 0x003fe20000010000 */
        /* <DEDUP_REMOVED lines=10> */
[----:B------:R-:W-:Y:S01]  /*1e1f0*/  @!P1 IMAD.WIDE R96, R173, R206, c[0x0][0x1a8] ;  /* 0x00006a00ad609625 */ /* 0x000fe200078e02ce */
[----:B------:R-:W-:Y:S02]  /*1e200*/  PRMT R231, RZ, 0x5410, R63 ;  /* 0x00005410ffe77816 */ /* 0x000fe4000000003f */
[----:B------:R-:W-:Y:S01]  /*1e210*/  PRMT R235, RZ, 0x7610, R66 ;  /* 0x00007610ffeb7816 */ /* 0x000fe20000000042 */
[C---:B------:R-:W-:Y:S02]  /*1e220*/  FADD.FTZ R126, -R100.reuse, R126 ;  /* 0x0000007e647e7221 */ /* 0x040fe40000010100 */
[C---:B------:R-:W-:Y:S02]  /*1e230*/  FADD.FTZ R112, -R100.reuse, R112 ;  /* 0x0000007064707221 */ /* 0x040fe40000010100 */
[----:B------:R-:W-:-:S02]  /*1e240*/  FADD.FTZ R232, -R100, R122 ;  /* 0x0000007a64e87221 */ /* 0x000fc40000010100 */
[C---:B------:R-:W-:Y:S01]  /*1e250*/  FADD.FTZ R122, -R100.reuse, R125 ;  /* 0x0000007d647a7221 */ /* 0x040fe20000010100 */
[----:B0-----:R-:W0:Y:S01]  /*1e260*/  MUFU.RSQ R101, R103 ;  /* 0x0000006700657308 */ /* 0x001e220000001400 */
[C---:B------:R-:W-:Y:S02]  /*1e270*/  FADD.FTZ R108, -R100.reuse, R108 ;  /* 0x0000006c646c7221 */ /* 0x040fe40000010100 */
[C---:B------:R-:W-:Y:S02]  /*1e280*/  FADD.FTZ R252, -R100.reuse, R210 ;  /* 0x000000d264fc7221 */ /* 0x040fe40000010100 */
[C---:B------:R-:W-:Y:S02]  /*1e290*/  FADD.FTZ R102, -R100.reuse, R106 ;  /* 0x0000006a64667221 */ /* 0x040fe40000010100 */
[C---:B------:R-:W-:Y:S02]  /*1e2a0*/  FADD.FTZ R248, -R100.reuse, R212 ;  /* 0x000000d464f87221 */ /* 0x040fe40000010100 */
[----:B------:R-:W-:-:S02]  /*1e2b0*/  FADD.FTZ R115, -R100, R214 ;  /* 0x000000d664737221 */ /* 0x000fc40000010100 */
[C---:B------:R-:W-:Y:S02]  /*1e2c0*/  FADD.FTZ R210, -R100.reuse, R216 ;  /* 0x000000d864d27221 */ /* 0x040fe40000010100 */
[C---:B------:R-:W-:Y:S02]  /*1e2d0*/  FADD.FTZ R106, -R100.reuse, R109 ;  /* 0x0000006d646a7221 */ /* 0x040fe40000010100 */
[----:B------:R-:W-:Y:S01]  /*1e2e0*/  FADD.FTZ R110, -R100, R110 ;  /* 0x0000006e646e7221 */ /* 0x000fe20000010100 */
[----:B0-----:R0:W-:Y:S01]  /*1e2f0*/  @!P1 STG.E [R96.64], R101 ;  /* 0x0000006560009986 */ /* 0x0011e2000c101904 */
[C---:B------:R-:W-:Y:S01]  /*1e300*/  FMUL.FTZ R229, R101.reuse, R126 ;  /* 0x0000007e65e57220 */ /* 0x040fe20000410000 */
[----:B------:R-:W-:Y:S01]  /*1e310*/  PRMT R126, RZ, 0x7610, R67 ;  /* 0x00007610ff7e7816 */ /* 0x000fe20000000043 */
[C---:B------:R-:W-:Y:S02]  /*1e320*/  FMUL.FTZ R241, R101.reuse, R112 ;  /* 0x0000007065f17220 */ /* 0x040fe40000410000 */
[----:B------:R-:W-:Y:S01]  /*1e330*/  FMUL.FTZ R227, R101, R122 ;  /* 0x0000007a65e37220 */ /* 0x000fe20000410000 */
[----:B------:R-:W-:Y:S01]  /*1e340*/  PRMT R122, RZ, 0x5410, R66 ;  /* 0x00005410ff7a7816 */ /* 0x000fe20000000042 */
[----:B------:R-:W-:-:S02]  /*1e350*/  FFMA.FTZ R126, R241, R126, R18 ;  /* 0x0000007ef17e7223 */ /* 0x000fc40000010012 */
[C---:B------:R-:W-:Y:S02]  /*1e360*/  FADD.FTZ R114, -R100.reuse, R114 ;  /* 0x0000007264727221 */ /* 0x040fe40000010100 */
[C---:B------:R-:W-:Y:S01]  /*1e370*/  FADD.FTZ R98, -R100.reuse, R121 ;  /* 0x0000007964627221 */ /* 0x040fe20000010100 */
[----:B0-----:R-:W-:Y:S01]  /*1e380*/  PRMT R96, RZ, 0x7610, R87 ;  /* 0x00007610ff607816 */ /* 0x001fe20000000057 */
[C---:B------:R-:W-:Y:S02]  /*1e390*/  FADD.FTZ R236, -R100.reuse, R203 ;  /* 0x000000cb64ec7221 */ /* 0x040fe40000010100 */
[C---:B------:R-:W-:Y:S02]  /*1e3a0*/  FADD.FTZ R208, -R100.reuse, R208 ;  /* 0x000000d064d07221 */ /* 0x040fe40000010100 */
[C---:B------:R-:W-:Y:S02]  /*1e3b0*/  FADD.FTZ R212, -R100.reuse, R213 ;  /* 0x000000d564d47221 */ /* 0x040fe40000010100 */
[----:B------:R-:W-:-:S02]  /*1e3c0*/  FADD.FTZ R244, -R100, R218 ;  /* 0x000000da64f47221 */ /* 0x000fc40000010100 */
[C---:B------:R-:W-:Y:S02]  /*1e3d0*/  FADD.FTZ R214, -R100.reuse, R220 ;  /* 0x000000dc64d67221 */ /* 0x040fe40000010100 */
[----:B------:R-:W-:Y:S01]  /*1e3e0*/  FFMA.FTZ R241, R241, R96, R144 ;  /* 0x00000060f1f17223 */ /* 0x000fe20000010090 */
[----:B------:R-:W-:Y:S01]  /*1e3f0*/  PRMT R96, RZ, 0x5410, R86 ;  /* 0x00005410ff607816 */ /* 0x000fe20000000056 */
[C---:B------:R-:W-:Y:S02]  /*1e400*/  FADD.FTZ R104, -R100.reuse, R107 ;  /* 0x0000006b64687221 */ /* 0x040fe40000010100 */
[C---:B------:R-:W-:Y:S02]  /*1e410*/  FADD.FTZ R226, -R100.reuse, R113 ;  /* 0x0000007164e27221 */ /* 0x040fe40000010100 */
[C---:B------:R-:W-:Y:S02]  /*1e420*/  FADD.FTZ R224, -R100.reuse, R111 ;  /* 0x0000006f64e07221 */ /* 0x040fe40000010100 */
[----:B------:R-:W-:-:S02]  /*1e430*/  FADD.FTZ R228, -R100, R123 ;  /* 0x0000007b64e47221 */ /* 0x000fc40000010100 */
[C---:B------:R-:W-:Y:S02]  /*1e440*/  FADD.FTZ R124, -R100.reuse, R124 ;  /* 0x0000007c647c7221 */ /* 0x040fe40000010100 */
[C---:B------:R-:W-:Y:S01]  /*1e450*/  FADD.FTZ R230, -R100.reuse, R127 ;  /* 0x0000007f64e67221 */ /* 0x040fe20000010100 */
[----:B------:R-:W-:Y:S01]  /*1e460*/  PRMT R127, RZ, 0x5410, R67 ;  /* 0x00005410ff7f7816 */ /* 0x000fe20000000043 */
[C---:B------:R-:W-:Y:S02]  /*1e470*/  FADD.FTZ R198, -R100.reuse, R198 ;  /* 0x000000c664c67221 */ /* 0x040fe40000010100 */
[C---:B------:R-:W-:Y:S01]  /*1e480*/  FADD.FTZ R234, -R100.reuse, R201 ;  /* 0x000000c964ea7221 */ /* 0x040fe20000010100 */
[----:B------:R-:W-:Y:S01]  /*1e490*/  PRMT R201, RZ, 0x5410, R58 ;  /* 0x00005410ffc97816 */ /* 0x000fe2000000003a */
[C---:B------:R-:W-:Y:S02]  /*1e4a0*/  FADD.FTZ R200, -R100.reuse, R200 ;  /* 0x000000c864c87221 */ /* 0x040fe40000010100 */
[----:B------:R-:W-:-:S02]  /*1e4b0*/  FADD.FTZ R202, -R100, R202 ;  /* 0x000000ca64ca7221 */ /* 0x000fc40000010100 */
[C---:B------:R-:W-:Y:S02]  /*1e4c0*/  FADD.FTZ R238, -R100.reuse, R205 ;  /* 0x000000cd64ee7221 */ /* 0x040fe40000010100 */
[C---:B------:R-:W-:Y:S02]  /*1e4d0*/  FADD.FTZ R204, -R100.reuse, R204 ;  /* 0x000000cc64cc7221 */ /* 0x040fe40000010100 */
[C---:B------:R-:W-:Y:S02]  /*1e4e0*/  FADD.FTZ R240, -R100.reuse, R207 ;  /* 0x000000cf64f07221 */ /* 0x040fe40000010100 */
[C---:B------:R-:W-:Y:S01]  /*1e4f0*/  FADD.FTZ R250, -R100.reuse, R211 ;  /* 0x000000d364fa7221 */ /* 0x040fe20000010100 */
[----:B------:R-:W-:Y:S01]  /*1e500*/  PRMT R211, RZ, 0x5410, R84 ;  /* 0x00005410ffd37816 */ /* 0x000fe20000000054 */
[C---:B------:R-:W-:Y:S02]  /*1e510*/  FADD.FTZ R121, -R100.reuse, R209 ;  /* 0x000000d164797221 */ /* 0x040fe40000010100 */
[----:B------:R-:W-:-:S02]  /*1e520*/  FADD.FTZ R215, -R100, R215 ;  /* 0x000000d764d77221 */ /* 0x000fc40000010100 */
[C---:B------:R-:W-:Y:S02]  /*1e530*/  FADD.FTZ R246, -R100.reuse, R219 ;  /* 0x000000db64f67221 */ /* 0x040fe40000010100 */
[C---:B------:R-:W-:Y:S01]  /*1e540*/  FADD.FTZ R242, -R100.reuse, R217 ;  /* 0x000000d964f27221 */ /* 0x040fe20000010100 */
[----:B------:R-:W-:Y:S01]  /*1e550*/  PRMT R217, RZ, 0x5410, R85 ;  /* 0x00005410ffd97816 */ /* 0x000fe20000000055 */
[C---:B------:R-:W-:Y:S02]  /*1e560*/  FADD.FTZ R218, -R100.reuse, R221 ;  /* 0x000000dd64da7221 */ /* 0x040fe40000010100 */
[C---:B------:R-:W-:Y:S02]  /*1e570*/  FADD.FTZ R222, -R100.reuse, R222 ;  /* 0x000000de64de7221 */ /* 0x040fe40000010100 */
[----:B------:R-:W-:Y:S02]  /*1e580*/  FADD.FTZ R213, -R100, R223 ;  /* 0x000000df64d57221 */ /* 0x000fe40000010100 */
        /* <DEDUP_REMOVED lines=10> */
[C---:B------:R-:W-:Y:S01]  /*1e630*/  FMUL.FTZ R109, R101.reuse, R226 ;  /* 0x000000e2656d7220 */ /* 0x040fe20000410000 */
[----:B------:R-:W-:Y:S01]  /*1e640*/  PRMT R226, RZ, 0x5410, R60 ;  /* 0x00005410ffe27816 */ /* 0x000fe2000000003c */
[C---:B------:R-:W-:Y:S02]  /*1e650*/  FMUL.FTZ R224, R101.reuse, R224 ;  /* 0x000000e065e07220 */ /* 0x040fe40000410000 */
[----:B------:R-:W-:-:S02]  /*1e660*/  FMUL.FTZ R232, R101, R232 ;  /* 0x000000e865e87220 */ /* 0x000fc40000410000 */
[C---:B------:R-:W-:Y:S01]  /*1e670*/  FMUL.FTZ R106, R101.reuse, R228 ;  /* 0x000000e4656a7220 */ /* 0x040fe20000410000 */
[----:B------:R-:W-:Y:S01]  /*1e680*/  PRMT R228, RZ, 0x7610, R57 ;  /* 0x00007610ffe47816 */ /* 0x000fe20000000039 */
        /* <DEDUP_REMOVED lines=8> */
[----:B------:R-:W-:-:S02]  /*1e710*/  FMUL.FTZ R98, R101, R200 ;  /* 0x000000c865627220 */ /* 0x000fc40000410000 */
[C---:B------:R-:W-:Y:S01]  /*1e720*/  FMUL.FTZ R97, R101.reuse, R236 ;  /* 0x000000ec65617220 */ /* 0x040fe20000410000 */
[----:B------:R-:W-:Y:S01]  /*1e730*/  PRMT R236, RZ, 0x7610, R63 ;  /* 0x00007610ffec7816 */ /* 0x000fe2000000003f */
[C---:B------:R-:W-:Y:S01]  /*1e740*/  FMUL.FTZ R110, R101.reuse, R202 ;  /* 0x000000ca656e7220 */ /* 0x040fe20000410000 */
[----:B------:R-:W-:Y:S01]  /*1e750*/  PRMT R202, RZ, 0x5410, R87 ;  /* 0x00005410ffca7816 */ /* 0x000fe20000000057 */
[C---:B------:R-:W-:Y:S01]  /*1e760*/  FMUL.FTZ R113, R101.reuse, R238 ;  /* 0x000000ee65717220 */ /* 0x040fe20000410000 */
[----:B------:R-:W-:Y:S01]  /*1e770*/  PRMT R238, RZ, 0x7610, R62 ;  /* 0x00007610ffee7816 */ /* 0x000fe2000000003e */
[C---:B------:R-:W-:Y:S02]  /*1e780*/  FMUL.FTZ R111, R101.reuse, R204 ;  /* 0x000000cc656f7220 */ /* 0x040fe40000410000 */
[C---:B------:R-:W-:Y:S01]  /*1e790*/  FMUL.FTZ R114, R101.reuse, R240 ;  /* 0x000000f065727220 */ /* 0x040fe20000410000 */
[----:B------:R-:W-:Y:S01]  /*1e7a0*/  PRMT R240, RZ, 0x7610, R61 ;  /* 0x00007610fff07816 */ /* 0x000fe2000000003d */
[----:B------:R-:W-:-:S02]  /*1e7b0*/  FMUL.FTZ R125, R101, R250 ;  /* 0x000000fa657d7220 */ /* 0x000fc40000410000 */
[C---:B------:R-:W-:Y:S02]  /*1e7c0*/  FMUL.FTZ R121, R101.reuse, R121 ;  /* 0x0000007965797220 */ /* 0x040fe40000410000 */
[C---:B------:R-:W-:Y:S02]  /*1e7d0*/  FMUL.FTZ R216, R101.reuse, R248 ;  /* 0x000000f865d87220 */ /* 0x040fe40000410000 */
[C---:B------:R-:W-:Y:S02]  /*1e7e0*/  FMUL.FTZ R199, R101.reuse, R252 ;  /* 0x000000fc65c77220 */ /* 0x040fe40000410000 */
[C---:B------:R-:W-:Y:S02]  /*1e7f0*/  FMUL.FTZ R215, R101.reuse, R215 ;  /* 0x000000d765d77220 */ /* 0x040fe40000410000 */
[C---:B------:R-:W-:Y:S01]  /*1e800*/  FMUL.FTZ R123, R101.reuse, R212 ;  /* 0x000000d4657b7220 */ /* 0x040fe20000410000 */
[----:B------:R-:W-:Y:S01]  /*1e810*/  PRMT R212, RZ, 0x7610, R84 ;  /* 0x00007610ffd47816 */ /* 0x000fe20000000054 */
[C---:B------:R-:W-:Y:S01]  /*1e820*/  FMUL.FTZ R220, R101.reuse, R115 ;  /* 0x0000007365dc7220 */ /* 0x040fe20000410000 */
[----:B------:R-:W-:Y:S01]  /*1e830*/  PRMT R115, RZ, 0x7610, R64 ;  /* 0x00007610ff737816 */ /* 0x000fe20000000040 */
[----:B------:R-:W-:-:S02]  /*1e840*/  FMUL.FTZ R208, R101, R246 ;  /* 0x000000f665d07220 */ /* 0x000fc40000410000 */
[C---:B------:R-:W-:Y:S02]  /*1e850*/  FMUL.FTZ R209, R101.reuse, R242 ;  /* 0x000000f265d17220 */ /* 0x040fe40000410000 */
[C---:B------:R-:W-:Y:S02]  /*1e860*/  FMUL.FTZ R223, R101.reuse, R244 ;  /* 0x000000f465df7220 */ /* 0x040fe40000410000 */
[C---:B------:R-:W-:Y:S01]  /*1e870*/  FMUL.FTZ R221, R101.reuse, R218 ;  /* 0x000000da65dd7220 */ /* 0x040fe20000410000 */
[----:B------:R-:W-:Y:S01]  /*1e880*/  PRMT R218, RZ, 0x7610, R85 ;  /* 0x00007610ffda7816 */ /* 0x000fe20000000055 */
[C---:B------:R-:W-:Y:S01]  /*1e890*/  FMUL.FTZ R214, R101.reuse, R222 ;  /* 0x000000de65d67220 */ /* 0x040fe20000410000 */
[----:B------:R-:W-:Y:S01]  /*1e8a0*/  SHF.R.U32.HI R222, RZ, 0x1c, R120 ;  /* 0x0000001cffde7819 */ /* 0x000fe20000011678 */
[----:B------:R-:W-:Y:S01]  /*1e8b0*/  FMUL.FTZ R213, R101, R213 ;  /* 0x000000d565d57220 */ /* 0x000fe20000410000 */
[----:B------:R-:W-:Y:S01]  /*1e8c0*/  PRMT R101, RZ, 0x7610, R65 ;  /* 0x00007610ff657816 */ /* 0x000fe20000000041 */
[----:B------:R-:W-:-:S02]  /*1e8d0*/  FFMA.FTZ R122, R203, R122, R21 ;  /* 0x0000007acb7a7223 */ /* 0x000fc40000010015 */
[----:B------:R-:W-:Y:S01]  /*1e8e0*/  FFMA.FTZ R203, R203, R96, R139 ;  /* 0x00000060cbcb7223 */ /* 0x000fe2000001008b */
[----:B------:R-:W-:Y:S01]  /*1e8f0*/  PRMT R96, RZ, 0x5410, R65 ;  /* 0x00005410ff607816 */ /* 0x000fe20000000041 */
[C---:B------:R-:W-:Y:S02]  /*1e900*/  FFMA.FTZ R101, R105.reuse, R101, R22 ;  /* 0x0000006569657223 */ /* 0x040fe40000010016 */
[----:B------:R-:W-:Y:S01]  /*1e910*/  FFMA.FTZ R218, R105, R218, R140 ;  /* 0x000000da69da7223 */ /* 0x000fe2000001008c */
[----:B------:R-:W-:Y:S01]  /*1e920*/  PRMT R105, RZ, 0x7610, R82 ;  /* 0x00007610ff697816 */ /* 0x000fe20000000052 */
[C---:B------:R-:W-:Y:S02]  /*1e930*/  FFMA.FTZ R226, R100.reuse, R226, R17 ;  /* 0x000000e264e27223 */ /* 0x040fe40000010011 */
[----:B------:R-:W-:Y:S01]  /*1e940*/  FFMA.FTZ R225, R100, R225, R143 ;  /* 0x000000e164e17223 */ /* 0x000fe2000001008f */
        /* <DEDUP_REMOVED lines=8> */
[----:B------:R-:W-:Y:S02]  /*1e9d0*/  FFMA.FTZ R234, R107, R234, R152 ;  /* 0x000000ea6bea7223 */ /* 0x000fe40000010098 */
[----:B------:R-:W-:-:S02]  /*1e9e0*/  FFMA.FTZ R238, R229, R238, R12 ;  /* 0x000000eee5ee7223 */ /* 0x000fc4000001000c */
[----:B------:R-:W-:Y:S01]  /*1e9f0*/  FFMA.FTZ R229, R229, R105, R150 ;  /* 0x00000069e5e57223 */ /* 0x000fe20000010096 */
[----:B------:R-:W-:Y:S01]  /*1ea00*/  PRMT R105, RZ, 0x5410, R81 ;  /* 0x00005410ff697816 */ /* 0x000fe20000000051 */
[C---:B------:R-:W-:Y:S01]  /*1ea10*/  FFMA.FTZ R107, R111.reuse, R100, R3 ;  /* 0x000000646f6b7223 */ /* 0x040fe20000010003 */
[----:B------:R-:W-:Y:S01]  /*1ea20*/  PRMT R100, RZ, 0x7610, R79 ;  /* 0x00007610ff647816 */ /* 0x000fe2000000004f */
[C---:B------:R-:W-:Y:S02]  /*1ea30*/  FFMA.FTZ R104, R102.reuse, R104, R25 ;  /* 0x0000006866687223 */ /* 0x040fe40000010019 */
[----:B------:R-:W-:Y:S01]  /*1ea40*/  FFMA.FTZ R211, R102, R211, R135 ;  /* 0x000000d366d37223 */ /* 0x000fe20000010087 */
[----:B------:R-:W-:Y:S01]  /*1ea50*/  PRMT R102, RZ, 0x5410, R82 ;  /* 0x00005410ff667816 */ /* 0x000fe20000000052 */
        /* <DEDUP_REMOVED lines=11> */
[C---:B------:R-:W-:Y:S01]  /*1eb10*/  FFMA.FTZ R200, R114.reuse, R99, R2 ;  /* 0x0000006372c87223 */ /* 0x040fe20000010002 */
[--C-:B------:R-:W-:Y:S01]  /*1eb20*/  PRMT R99, RZ, 0x5410, R78.reuse ;  /* 0x00005410ff637816 */ /* 0x100fe2000000004e */
[----:B------:R-:W-:Y:S01]  /*1eb30*/  FFMA.FTZ R114, R114, R100, R159 ;  /* 0x0000006472727223 */ /* 0x000fe2000001009f */
[----:B------:R-:W-:Y:S01]  /*1eb40*/  PRMT R100, RZ, 0x7610, R78 ;  /* 0x00007610ff647816 */ /* 0x000fe2000000004e */
[----:B------:R-:W-:Y:S01]  /*1eb50*/  IMAD.SHL.U32 R204, R120, 0x10, RZ ;  /* 0x0000001078cc7824 */ /* 0x000fe200078e00ff */
[----:B------:R-:W-:Y:S01]  /*1eb60*/  F2FP.BF16.PACK_AB R102, R229, R102 ;  /* 0x00000066e566723e */ /* 0x000fe200000010ff */
[----:B------:R-:W-:Y:S01]  /*1eb70*/  FFMA.FTZ R231, R112, R231, R11 ;  /* 0x000000e770e77223 */ /* 0x000fe2000001000b */
[----:B------:R-:W-:Y:S01]  /*1eb80*/  F2FP.BF16.PACK_AB R111, R114, R111 ;  /* 0x0000006f726f723e */ /* 0x000fe200000010ff */
[----:B------:R-:W-:Y:S01]  /*1eb90*/  FFMA.FTZ R103, R112, R103, R149 ;  /* 0x0000006770677223 */ /* 0x000fe20000010095 */
[--C-:B------:R-:W-:Y:S01]  /*1eba0*/  PRMT R112, RZ, 0x7610, R77.reuse ;  /* 0x00007610ff707816 */ /* 0x100fe2000000004d */
[----:B------:R-:W-:Y:S01]  /*1ebb0*/  FFMA.FTZ R240, R227, R240, R14 ;  /* 0x000000f0e3f07223 */ /* 0x000fe2000001000e */
[----:B------:R-:W-:Y:S01]  /*1ebc0*/  F2FP.BF16.PACK_AB R107, R200, R107 ;  /* 0x0000006bc86b723e */ /* 0x000fe200000010ff */
[C---:B------:R-:W-:Y:S01]  /*1ebd0*/  FFMA.FTZ R235, R109.reuse, R235, R20 ;  /* 0x000000eb6deb7223 */ /* 0x040fe20000010014 */
[----:B------:R-:W-:Y:S01]  /*1ebe0*/  F2FP.BF16.PACK_AB R103, R234, R103 ;  /* 0x00000067ea67723e */ /* 0x000fe200000010ff */
[----:B------:R-:W-:Y:S01]  /*1ebf0*/  FFMA.FTZ R124, R109, R124, R142 ;  /* 0x0000007c6d7c7223 */ /* 0x000fe2000001008e */
[----:B------:R-:W-:Y:S01]  /*1ec00*/  PRMT R109, RZ, 0x5410, R77 ;  /* 0x00005410ff6d7816 */ /* 0x000fe2000000004d */
[----:B------:R-:W-:Y:S01]  /*1ec10*/  FFMA.FTZ R227, R227, R105, R148 ;  /* 0x00000069e3e37223 */ /* 0x000fe20000010094 */
[----:B------:R-:W-:Y:S01]  /*1ec20*/  PRMT R105, RZ, 0x5410, R57 ;  /* 0x00005410ff697816 */ /* 0x000fe20000000039 */
[----:B------:R-:W-:Y:S01]  /*1ec30*/  FFMA.FTZ R106, R113, R106, R4 ;  /* 0x0000006a716a7223 */ /* 0x000fe20000010004 */
[----:B------:R-:W-:Y:S01]  /*1ec40*/  IADD3 R200, R120, 0x40, RZ ;  /* 0x0000004078c87810 */ /* 0x000fe20007ffe0ff */
[----:B------:R-:W-:-:S02]  /*1ec50*/  FFMA.FTZ R127, R224, R127, R19 ;  /* 0x0000007fe07f7223 */ /* 0x000fc40000010013 */
[----:B------:R-:W-:Y:S01]  /*1ec60*/  FFMA.FTZ R113, R113, R100, R157 ;  /* 0x0000006471717223 */ /* 0x000fe2000001009d */
[----:B------:R-:W-:Y:S01]  /*1ec70*/  IADD3 R100, P0, R204, c[0x0][0x208], RZ ;  /* 0x00008200cc647a10 */ /* 0x000fe20007f1e0ff */
[C---:B------:R-:W-:Y:S02]  /*1ec80*/  FFMA.FTZ R201, R110.reuse, R201, R5 ;  /* 0x000000c96ec97223 */ /* 0x040fe40000010005 */
[C---:B------:R-:W-:Y:S02]  /*1ec90*/  FFMA.FTZ R228, R97.reuse, R228, R6 ;  /* 0x000000e461e47223 */ /* 0x040fe40000010006 */
[----:B------:R-:W-:Y:S01]  /*1eca0*/  FFMA.FTZ R112, R97, R112, R156 ;  /* 0x0000007061707223 */ /* 0x000fe2000001009c */
[----:B------:R-:W-:Y:S01]  /*1ecb0*/  F2FP.BF16.PACK_AB R97, R101, R96 ;  /* 0x000000606561723e */ /* 0x000fe200000010ff */
[----:B------:R-:W-:Y:S01]  /*1ecc0*/  FFMA.FTZ R110, R110, R99, R155 ;  /* 0x000000636e6e7223 */ /* 0x000fe2000001009b */
[----:B------:R-:W-:Y:S01]  /*1ecd0*/  F2FP.BF16.PACK_AB R99, R126, R127 ;  /* 0x0000007f7e63723e */ /* 0x000fe200000010ff */
[C---:B------:R-:W-:Y:S01]  /*1ece0*/  FFMA.FTZ R105, R98.reuse, R105, R7 ;  /* 0x0000006962697223 */ /* 0x040fe20000010007 */
[----:B------:R-:W-:Y:S01]  /*1ecf0*/  F2FP.BF16.PACK_AB R96, R115, R104 ;  /* 0x000000687360723e */ /* 0x000fe200000010ff */
[----:B------:R-:W-:Y:S01]  /*1ed00*/  FFMA.FTZ R109, R98, R109, R153 ;  /* 0x0000006d626d7223 */ /* 0x000fe20000010099 */
[----:B------:R-:W-:Y:S01]  /*1ed10*/  F2FP.BF16.PACK_AB R98, R235, R122 ;  /* 0x0000007aeb62723e */ /* 0x000fe200000010ff */
[----:B------:R-:W-:Y:S01]  /*1ed20*/  FFMA.FTZ R198, R215, R198, R46 ;  /* 0x000000c6d7c67223 */ /* 0x000fe2000001002e */
[----:B------:R-:W-:Y:S01]  /*1ed30*/  IADD3.X R101, R222, c[0x0][0x20c], RZ, P0, !PT ;  /* 0x00008300de657a10 */ /* 0x000fe200007fe4ff */
[----:B------:R-:W-:Y:S01]  /*1ed40*/  FFMA.FTZ R202, R224, R202, R141 ;  /* 0x000000cae0ca7223 */ /* 0x000fe2000001008d */
[--C-:B------:R-:W-:Y:S01]  /*1ed50*/  PRMT R235, RZ, 0x7610, R56.reuse ;  /* 0x00007610ffeb7816 */ /* 0x100fe20000000038 */
[----:B------:R-:W-:Y:S01]  /*1ed60*/  IMAD R173, R206, c[0x0][0x160], R173 ;  /* 0x00005800cead7a24 */ /* 0x000fe200078e02ad */
[----:B------:R-:W-:Y:S01]  /*1ed70*/  PRMT R104, RZ, 0x5410, R56 ;  /* 0x00005410ff687816 */ /* 0x000fe20000000038 */
[----:B------:R0:W-:Y:S01]  /*1ed80*/  STG.E.128 [R100.64], R96 ;  /* 0x0000006064007986 */ /* 0x0001e2000c101d04 */
[----:B------:R-:W-:Y:S01]  /*1ed90*/  PRMT R115, RZ, 0x5410, R76 ;  /* 0x00005410ff737816 */ /* 0x000fe2000000004c */
[----:B------:R-:W-:Y:S01]  /*1eda0*/  FFMA.FTZ R235, R205, R235, R8 ;  /* 0x000000ebcdeb7223 */ /* 0x000fe20000010008 */
[----:B------:R-:W-:Y:S01]  /*1edb0*/  PRMT R126, RZ, 0x7610, R55 ;  /* 0x00007610ff7e7816 */ /* 0x000fe20000000037 */
[C---:B------:R-:W-:Y:S01]  /*1edc0*/  FFMA.FTZ R104, R108.reuse, R104, R9 ;  /* 0x000000686c687223 */ /* 0x040fe20000010009 */
[----:B------:R-:W-:Y:S01]  /*1edd0*/  PRMT R127, RZ, 0x5410, R54 ;  /* 0x00005410ff7f7816 */ /* 0x000fe20000000036 */
[----:B------:R-:W-:Y:S01]  /*1ede0*/  FFMA.FTZ R108, R108, R115, R151 ;  /* 0x000000736c6c7223 */ /* 0x000fe20000010097 */
[----:B------:R-:W-:Y:S01]  /*1edf0*/  PRMT R122, RZ, 0x5410, R74 ;  /* 0x00005410ff7a7816 */ /* 0x000fe2000000004a */
[----:B------:R-:W-:Y:S01]  /*1ee00*/  FFMA.FTZ R126, R220, R126, R47 ;  /* 0x0000007edc7e7223 */ /* 0x000fe2000001002f */
[----:B------:R-:W-:Y:S01]  /*1ee10*/  PRMT R224, RZ, 0x7610, R49 ;  /* 0x00007610ffe07816 */ /* 0x000fe20000000031 */
[C---:B------:R-:W-:Y:S01]  /*1ee20*/  FFMA.FTZ R127, R199.reuse, R127, R116 ;  /* 0x0000007fc77f7223 */ /* 0x040fe20000010074 */
[----:B------:R-:W-:Y:S01]  /*1ee30*/  F2FP.BF16.PACK_AB R109, R112, R109 ;  /* 0x0000006d706d723e */ /* 0x000fe200000010ff */
[----:B------:R-:W-:Y:S01]  /*1ee40*/  FFMA.FTZ R122, R199, R122, R164 ;  /* 0x0000007ac77a7223 */ /* 0x000fe200000100a4 */
[----:B------:R-:W-:Y:S01]  /*1ee50*/  F2FP.BF16.PACK_AB R110, R113, R110 ;  /* 0x0000006e716e723e */ /* 0x000fe200000010ff */
[----:B------:R-:W-:Y:S01]  /*1ee60*/  FFMA.FTZ R224, R223, R224, R132 ;  /* 0x000000e0dfe07223 */ /* 0x000fe20000010084 */
[----:B------:R-:W-:-:S02]  /*1ee70*/  F2FP.BF16.PACK_AB R114, R198, R127 ;  /* 0x0000007fc672723e */ /* 0x000fc400000010ff */
[----:B------:R-:W-:Y:S02]  /*1ee80*/  F2FP.BF16.PACK_AB R104, R235, R104 ;  /* 0x00000068eb68723e */ /* 0x000fe400000010ff */
[----:B0-----:R-:W-:Y:S02]  /*1ee90*/  PRMT R96, RZ, 0x7610, R76 ;  /* 0x00007610ff607816 */ /* 0x001fe4000000004c */
[----:B------:R-:W-:Y:S02]  /*1eea0*/  F2FP.BF16.PACK_AB R99, R241, R202 ;  /* 0x000000caf163723e */ /* 0x000fe400000010ff */
[----:B------:R-:W-:Y:S01]  /*1eeb0*/  PRMT R202, RZ, 0x7610, R53 ;  /* 0x00007610ffca7816 */ /* 0x000fe20000000035 */
[----:B------:R-:W-:Y:S01]  /*1eec0*/  FFMA.FTZ R205, R205, R96, R154 ;  /* 0x00000060cdcd7223 */ /* 0x000fe2000001009a */
[----:B------:R-:W-:Y:S02]  /*1eed0*/  PRMT R96, RZ, 0x5410, R55 ;  /* 0x00005410ff607816 */ /* 0x000fe40000000037 */
[----:B------:R-:W-:Y:S01]  /*1eee0*/  IADD3 R100, P0, R204, c[0x0][0x210], RZ ;  /* 0x00008400cc647a10 */ /* 0x000fe20007f1e0ff */
[----:B------:R-:W-:Y:S01]  /*1eef0*/  FFMA.FTZ R202, R216, R202, R45 ;  /* 0x000000cad8ca7223 */ /* 0x000fe2000001002d */
[----:B------:R-:W-:Y:S01]  /*1ef00*/  PRMT R97, RZ, 0x5410, R75 ;  /* 0x00005410ff617816 */ /* 0x000fe2000000004b */
[----:B------:R-:W-:Y:S01]  /*1ef10*/  FFMA.FTZ R115, R123, R96, R117 ;  /* 0x000000607b737223 */ /* 0x000fe20000010075 */
[----:B------:R-:W-:-:S02]  /*1ef20*/  PRMT R96, RZ, 0x7610, R75 ;  /* 0x00007610ff607816 */ /* 0x000fc4000000004b */
[----:B------:R-:W-:Y:S01]  /*1ef30*/  F2FP.BF16.PACK_AB R98, R124, R203 ;  /* 0x000000cb7c62723e */ /* 0x000fe200000010ff */
[----:B------:R-:W-:Y:S01]  /*1ef40*/  FFMA.FTZ R123, R123, R97, R168 ;  /* 0x000000617b7b7223 */ /* 0x000fe200000100a8 */
[----:B------:R-:W-:Y:S01]  /*1ef50*/  F2FP.BF16.PACK_AB R97, R218, R217 ;  /* 0x000000d9da61723e */ /* 0x000fe200000010ff */
[----:B------:R-:W-:Y:S01]  /*1ef60*/  FFMA.FTZ R220, R220, R96, R169 ;  /* 0x00000060dcdc7223 */ /* 0x000fe200000100a9 */
[----:B------:R-:W-:Y:S02]  /*1ef70*/  PRMT R96, RZ, 0x7610, R74 ;  /* 0x00007610ff607816 */ /* 0x000fe4000000004a */
[----:B------:R-:W-:Y:S02]  /*1ef80*/  PRMT R203, RZ, 0x5410, R52 ;  /* 0x00005410ffcb7816 */ /* 0x000fe40000000034 */
        /* <DEDUP_REMOVED lines=8> */
[--C-:B------:R-:W-:Y:S01]  /*1f010*/  PRMT R96, RZ, 0x5410, R73.reuse ;  /* 0x00005410ff607816 */ /* 0x100fe20000000049 */
[C---:B------:R-:W-:Y:S01]  /*1f020*/  FFMA.FTZ R217, R213.reuse, R217, R136 ;  /* 0x000000d9d5d97223 */ /* 0x040fe20000010088 */
[----:B------:R-:W-:Y:S01]  /*1f030*/  IADD3.X R101, R222, c[0x0][0x214], RZ, P0, !PT ;  /* 0x00008500de657a10 */ /* 0x000fe200007fe4ff */
[----:B------:R-:W-:Y:S01]  /*1f040*/  FFMA.FTZ R218, R213, R218, R186 ;  /* 0x000000dad5da7223 */ /* 0x000fe200000100ba */
[----:B------:R-:W-:Y:S01]  /*1f050*/  PRMT R219, RZ, 0x5410, R50 ;  /* 0x00005410ffdb7816 */ /* 0x000fe20000000032 */
[----:B------:R-:W-:Y:S01]  /*1f060*/  FFMA.FTZ R121, R121, R96, R162 ;  /* 0x0000006079797223 */ /* 0x000fe200000100a2 */
[----:B------:R-:W-:-:S02]  /*1f070*/  PRMT R96, RZ, 0x7610, R73 ;  /* 0x00007610ff607816 */ /* 0x000fc40000000049 */
[----:B------:R-:W-:Y:S01]  /*1f080*/  PRMT R213, RZ, 0x5410, R70 ;  /* 0x00005410ffd57816 */ /* 0x000fe20000000046 */
[----:B------:R-:W-:Y:S01]  /*1f090*/  FFMA.FTZ R219, R210, R219, R131 ;  /* 0x000000dbd2db7223 */ /* 0x000fe20000010083 */
[----:B------:R-:W-:Y:S01]  /*1f0a0*/  PRMT R222, RZ, 0x7610, R50 ;  /* 0x00007610ffde7816 */ /* 0x000fe20000000032 */
        /* <DEDUP_REMOVED lines=15> */
[----:B------:R-:W-:Y:S01]  /*1f1a0*/  PRMT R211, RZ, 0x5410, R71 ;  /* 0x00005410ffd37816 */ /* 0x000fe20000000047 */
[----:B------:R0:W-:Y:S01]  /*1f1b0*/  STG.E.128 [R100.64], R96 ;  /* 0x0000006064007986 */ /* 0x0001e2000c101d04 */
[----:B------:R-:W-:Y:S01]  /*1f1c0*/  IADD3 R204, R120, 0x20, RZ ;  /* 0x0000002078cc7810 */ /* 0x000fe20007ffe0ff */
[C---:B------:R-:W-:Y:S01]  /*1f1d0*/  FFMA.FTZ R212, R214.reuse, R212, R133 ;  /* 0x000000d4d6d47223 */ /* 0x040fe20000010085 */
[----:B------:R-:W-:Y:S01]  /*1f1e0*/  F2FP.BF16.PACK_AB R108, R205, R108 ;  /* 0x0000006ccd6c723e */ /* 0x000fe200000010ff */
[----:B------:R-:W-:Y:S01]  /*1f1f0*/  FFMA.FTZ R211, R214, R211, R185 ;  /* 0x000000d3d6d37223 */ /* 0x000fe200000100b9 */
[----:B------:R-:W-:-:S02]  /*1f200*/  PRMT R214, RZ, 0x7610, R70 ;  /* 0x00007610ffd67816 */ /* 0x000fc40000000046 */
[----:B------:R-:W-:Y:S02]  /*1f210*/  F2FP.BF16.PACK_AB R113, R202, R199 ;  /* 0x000000c7ca71723e */ /* 0x000fe400000010ff */
[----:B------:R-:W-:Y:S01]  /*1f220*/  F2FP.BF16.PACK_AB R105, R228, R105 ;  /* 0x00000069e469723e */ /* 0x000fe200000010ff */
[----:B------:R-:W-:Y:S01]  /*1f230*/  FFMA.FTZ R214, R221, R214, R184 ;  /* 0x000000d6ddd67223 */ /* 0x000fe200000100b8 */
[----:B------:R-:W-:Y:S02]  /*1f240*/  PRMT R221, RZ, 0x5410, R49 ;  /* 0x00005410ffdd7816 */ /* 0x000fe40000000031 */
[----:B------:R-:W-:Y:S02]  /*1f250*/  F2FP.BF16.PACK_AB R106, R106, R201 ;  /* 0x000000c96a6a723e */ /* 0x000fe400000010ff */
[----:B------:R-:W-:Y:S01]  /*1f260*/  F2FP.BF16.PACK_AB R123, R220, R123 ;  /* 0x0000007bdc7b723e */ /* 0x000fe200000010ff */
[----:B------:R-:W-:Y:S01]  /*1f270*/  FFMA.FTZ R221, R209, R221, R130 ;  /* 0x000000ddd1dd7223 */ /* 0x000fe20000010082 */
[----:B------:R-:W-:-:S02]  /*1f280*/  F2FP.BF16.PACK_AB R122, R215, R122 ;  /* 0x0000007ad77a723e */ /* 0x000fc400000010ff */
[----:B0-----:R-:W-:Y:S02]  /*1f290*/  PRMT R96, RZ, 0x5410, R69 ;  /* 0x00005410ff607816 */ /* 0x001fe40000000045 */
[--C-:B------:R-:W-:Y:S02]  /*1f2a0*/  PRMT R97, RZ, 0x7610, R68.reuse ;  /* 0x00007610ff617816 */ /* 0x100fe40000000044 */
[----:B------:R-:W-:Y:S01]  /*1f2b0*/  F2FP.BF16.PACK_AB R101, R227, R232 ;  /* 0x000000e8e365723e */ /* 0x000fe200000010ff */
[----:B------:R-:W-:Y:S01]  /*1f2c0*/  FFMA.FTZ R209, R209, R96, R181 ;  /* 0x00000060d1d17223 */ /* 0x000fe200000100b5 */
[----:B------:R-:W-:Y:S01]  /*1f2d0*/  PRMT R96, RZ, 0x5410, R68 ;  /* 0x00005410ff607816 */ /* 0x000fe20000000044 */
[----:B------:R-:W-:Y:S01]  /*1f2e0*/  IMAD.MOV.U32 R227, RZ, RZ, 0x10 ;  /* 0x00000010ffe37424 */ /* 0x000fe200078e00ff */
[----:B------:R-:W-:Y:S02]  /*1f2f0*/  F2FP.BF16.PACK_AB R98, R238, R233 ;  /* 0x000000e9ee62723e */ /* 0x000fe400000010ff */
[----:B------:R-:W-:Y:S01]  /*1f300*/  F2FP.BF16.PACK_AB R99, R236, R231 ;  /* 0x000000e7ec63723e */ /* 0x000fe200000010ff */
[----:B------:R-:W-:Y:S01]  /*1f310*/  FFMA.FTZ R207, R207, R96, R170 ;  /* 0x00000060cfcf7223 */ /* 0x000fe200000100aa */
[----:B------:R-:W-:Y:S01]  /*1f320*/  F2FP.BF16.PACK_AB R96, R239, R226 ;  /* 0x000000e2ef60723e */ /* 0x000fe200000010ff */
[----:B------:R-:W-:Y:S01]  /*1f330*/  IMAD.WIDE.U32 R126, R204, R227, c[0x0][0x208] ;  /* 0x00008200cc7e7625 */ /* 0x000fe200078e00e3 */
[----:B------:R-:W-:-:S02]  /*1f340*/  PRMT R226, RZ, 0x7610, R48 ;  /* 0x00007610ffe27816 */ /* 0x000fc40000000030 */
[----:B------:R-:W-:Y:S01]  /*1f350*/  F2FP.BF16.PACK_AB R100, R230, R225 ;  /* 0x000000e1e664723e */ /* 0x000fe200000010ff */
[----:B------:R-:W-:Y:S01]  /*1f360*/  IMAD.WIDE.U32 R204, R204, R227, c[0x0][0x210] ;  /* 0x00008400cccc7625 */ /* 0x000fe200078e00e3 */
[----:B------:R-:W-:Y:S02]  /*1f370*/  IADD3 R225, R120, 0x60, RZ ;  /* 0x0000006078e17810 */ /* 0x000fe40007ffe0ff */
[----:B------:R-:W-:Y:S01]  /*1f380*/  F2FP.BF16.PACK_AB R121, R216, R121 ;  /* 0x00000079d879723e */ /* 0x000fe200000010ff */
[C---:B------:R-:W-:Y:S01]  /*1f390*/  FFMA.FTZ R226, R208.reuse, R226, R129 ;  /* 0x000000e2d0e27223 */ /* 0x040fe20000010081 */
[----:B------:R-:W-:Y:S01]  /*1f3a0*/  F2FP.BF16.PACK_AB R120, R125, R124 ;  /* 0x0000007c7d78723e */ /* 0x000fe200000010ff */
[----:B------:R-:W-:Y:S01]  /*1f3b0*/  FFMA.FTZ R208, R208, R97, R180 ;  /* 0x00000061d0d07223 */ /* 0x000fe200000100b4 */
[----:B------:R-:W-:Y:S01]  /*1f3c0*/  F2FP.BF16.PACK_AB R97, R240, R237 ;  /* 0x000000edf061723e */ /* 0x000fe200000010ff */
[----:B------:R-:W-:Y:S01]  /*1f3d0*/  IMAD.WIDE.U32 R202, R200, R227, c[0x0][0x208] ;  /* 0x00008200c8ca7625 */ /* 0x000fe200078e00e3 */
[----:B------:R-:W-:-:S02]  /*1f3e0*/  F2FP.BF16.PACK_AB R124, R226, R223 ;  /* 0x000000dfe27c723e */ /* 0x000fc400000010ff */
[----:B------:R-:W-:Y:S01]  /*1f3f0*/  F2FP.BF16.PACK_AB R125, R224, R221 ;  /* 0x000000dde07d723e */ /* 0x000fe200000010ff */
[----:B------:R0:W-:Y:S01]  /*1f400*/  STG.E.128 [R126.64], R96 ;  /* 0x000000607e007986 */ /* 0x0001e2000c101d04 */
[----:B------:R-:W-:-:S03]  /*1f410*/  IMAD.WIDE.U32 R200, R200, R227, c[0x0][0x210] ;  /* 0x00008400c8c87625 */ /* 0x000fc600078e00e3 */
[----:B------:R1:W-:Y:S01]  /*1f420*/  STG.E.128 [R204.64], R100 ;  /* 0x00000064cc007986 */ /* 0x0003e2000c101d04 */
[----:B------:R-:W-:-:S03]  /*1f430*/  IMAD.WIDE.U32 R198, R225, R227, c[0x0][0x208] ;  /* 0x00008200e1c67625 */ /* 0x000fc600078e00e3 */
[----:B------:R2:W-:Y:S04]  /*1f440*/  STG.E.128 [R202.64], R104 ;  /* 0x00000068ca007986 */ /* 0x0005e8000c101d04 */
[----:B------:R3:W-:Y:S04]  /*1f450*/  STG.E.128 [R200.64], R108 ;  /* 0x0000006cc8007986 */ /* 0x0007e8000c101d04 */
[----:B------:R3:W-:Y:S01]  /*1f460*/  STG.E.128 [R198.64], R112 ;  /* 0x00000070c6007986 */ /* 0x0007e2000c101d04 */
[----:B0-----:R-:W-:Y:S02]  /*1f470*/  F2FP.BF16.PACK_AB R126, R222, R219 ;  /* 0x000000dbde7e723e */ /* 0x001fe400000010ff */
[----:B------:R-:W-:Y:S01]  /*1f480*/  F2FP.BF16.PACK_AB R127, R217, R212 ;  /* 0x000000d4d97f723e */ /* 0x000fe200000010ff */
[----:B-1----:R-:W-:Y:S01]  /*1f490*/  IMAD.SHL.U32 R100, R196, 0x10, RZ ;  /* 0x00000010c4647824 */ /* 0x002fe200078e00ff */
[----:B------:R-:W-:-:S02]  /*1f4a0*/  SHF.R.U32.HI R196, RZ, 0x1c, R196 ;  /* 0x0000001cffc47819 */ /* 0x000fc400000116c4 */
[----:B------:R-:W-:Y:S01]  /*1f4b0*/  F2FP.BF16.PACK_AB R99, R218, R211 ;  /* 0x000000d3da63723e */ /* 0x000fe200000010ff */
[----:B--2---:R-:W-:Y:S01]  /*1f4c0*/  IMAD.WIDE.U32 R104, R225, R227, c[0x0][0x210] ;  /* 0x00008400e1687625 */ /* 0x004fe200078e00e3 */
[C---:B------:R-:W-:Y:S02]  /*1f4d0*/  IADD3 R102, P0, R100.reuse, c[0x0][0x208], RZ ;  /* 0x0000820064667a10 */ /* 0x040fe40007f1e0ff */
[----:B------:R-:W-:Y:S02]  /*1f4e0*/  IADD3 R100, P1, R100, c[0x0][0x210], RZ ;  /* 0x0000840064647a10 */ /* 0x000fe40007f3e0ff */
[----:B------:R-:W-:Y:S01]  /*1f4f0*/  IADD3.X R103, R196, c[0x0][0x20c], RZ, P0, !PT ;  /* 0x00008300c4677a10 */ /* 0x000fe200007fe4ff */
[----:B------:R3:W-:Y:S01]  /*1f500*/  STG.E.128 [R104.64], R120 ;  /* 0x0000007868007986 */ /* 0x0007e2000c101d04 */
[----:B------:R-:W-:Y:S02]  /*1f510*/  F2FP.BF16.PACK_AB R98, R214, R213 ;  /* 0x000000d5d662723e */ /* 0x000fe400000010ff */
[----:B------:R-:W-:Y:S01]  /*1f520*/  F2FP.BF16.PACK_AB R97, R210, R209 ;  /* 0x000000d1d261723e */ /* 0x000fe200000010ff */
[----:B------:R3:W-:Y:S01]  /*1f530*/  STG.E.128 [R102.64], R124 ;  /* 0x0000007c66007986 */ /* 0x0007e2000c101d04 */
[----:B------:R-:W-:-:S02]  /*1f540*/  IADD3.X R101, R196, c[0x0][0x214], RZ, P1, !PT ;  /* 0x00008500c4657a10 */ /* 0x000fc40000ffe4ff */
[----:B------:R-:W-:Y:S02]  /*1f550*/  F2FP.BF16.PACK_AB R96, R208, R207 ;  /* 0x000000cfd060723e */ /* 0x000fe400000010ff */
[----:B------:R-:W-:-:S03]  /*1f560*/  ISETP.GE.AND P0, PT, R173, c[0x0][0x164], PT ;  /* 0x00005900ad007a0c */ /* 0x000fc60003f06270 */
[----:B------:R3:W-:Y:S10]  /*1f570*/  STG.E.128 [R100.64], R96 ;  /* 0x0000006064007986 */ /* 0x0007f4000c101d04 */
[----:B---3--:R-:W-:Y:S01]  /*1f580*/  @P0 CALL.REL.NOINC `(.L_x_2057) ;  /* 0x0000001000000944 */ /* 0x008fe20003c00000 */
[----:B------:R-:W-:Y:S05]  /*1f590*/  BRA `(.L_x_2058) ;  /* 0xfffe181000007947 */ /* 0x000fea000383ffff */
.L_x_2057:
[----:B------:R-:W-:Y:S05]  /*1f5a0*/  EXIT ;  /* 0x000000000000794d */ /* 0x000fea0003800000 */
.L_x_2055:
[----:B------:R-:W-:Y:S01]  /*1f5b0*/  IMAD.MOV.U32 R100, RZ, RZ, 0x1 ;  /* 0x00000001ff647424 */ /* 0x000fe200078e00ff */
[----:B------:R-:W-:Y:S01]  /*1f5c0*/  MOV R96, 0x1f600 ;  /* 0x0001f60000607802 */ /* 0x000fe20000000f00 */
[----:B------:R-:W-:-:S02]  /*1f5d0*/  IMAD.MOV.U32 R98, RZ, RZ, 0x1f ;  /* 0x0000001fff627424 */ /* 0x000fc400078e00ff */
[----:B------:R-:W-:Y:S02]  /*1f5e0*/  IMAD.MOV.U32 R99, RZ, RZ, -0x1 ;  /* 0xffffffffff637424 */ /* 0x000fe400078e00ff */
[----:B------:R-:W-:Y:S05]  /*1f5f0*/  CALL.REL.NOINC `($__internal_5_$__cuda_sm70_shflsync_bfly_p) ;  /* 0x0000089000007944 */ /* 0x000fea0003c00000 */
[----:B-1----:R-:W-:Y:S01]  /*1f600*/  IMAD.MOV.U32 R96, RZ, RZ, R100 ;  /* 0x000000ffff607224 */ /* 0x002fe200078e0064 */
[----:B0-----:R-:W-:Y:S05]  /*1f610*/  BRA `(.L_x_2059) ;  /* 0xffffe49000007947 */ /* 0x001fea000383ffff */
.L_x_2056:
[----:B------:R-:W-:Y:S01]  /*1f620*/  IMAD.MOV.U32 R100, RZ, RZ, 0x2 ;  /* 0x00000002ff647424 */ /* 0x000fe200078e00ff */
[----:B------:R-:W-:Y:S01]  /*1f630*/  MOV R96, 0x1f670 ;  /* 0x0001f67000607802 */ /* 0x000fe20000000f00 */
[----:B------:R-:W-:Y:S02]  /*1f640*/  IMAD.MOV.U32 R98, RZ, RZ, 0x1f ;  /* 0x0000001fff627424 */ /* 0x000fe400078e00ff */
[----:B------:R-:W-:Y:S02]  /*1f650*/  IMAD.MOV.U32 R99, RZ, RZ, -0x1 ;  /* 0xffffffffff637424 */ /* 0x000fe400078e00ff */
[----:B------:R-:W-:Y:S05]  /*1f660*/  CALL.REL.NOINC `($__internal_5_$__cuda_sm70_shflsync_bfly_p) ;  /* 0x0000082000007944 */ /* 0x000fea0003c00000 */
[----:B01----:R-:W-:Y:S01]  /*1f670*/  FADD.FTZ R103, R103, R100 ;  /* 0x0000006467677221 */ /* 0x003fe20000010000 */
[----:B------:R-:W-:Y:S01]  /*1f680*/  MOV R96, 0x1f6d0 ;  /* 0x0001f6d000607802 */ /* 0x000fe20000000f00 */
[----:B------:R-:W-:Y:S02]  /*1f690*/  IMAD.MOV.U32 R100, RZ, RZ, 0x4 ;  /* 0x00000004ff647424 */ /* 0x000fe400078e00ff */
[----:B------:R-:W-:Y:S02]  /*1f6a0*/  IMAD.MOV.U32 R98, RZ, RZ, 0x1f ;  /* 0x0000001fff627424 */ /* 0x000fe400078e00ff */
[----:B------:R-:W-:-:S02]  /*1f6b0*/  IMAD.MOV.U32 R99, RZ, RZ, -0x1 ;  /* 0xffffffffff637424 */ /* 0x000fc400078e00ff */
[----:B------:R-:W-:Y:S05]  /*1f6c0*/  CALL.REL.NOINC `($__internal_5_$__cuda_sm70_shflsync_bfly_p) ;  /* 0x000007c000007944 */ /* 0x000fea0003c00000 */
[----:B01----:R-:W-:Y:S01]  /*1f6d0*/  FADD.FTZ R103, R103, R100 ;  /* 0x0000006467677221 */ /* 0x003fe20000010000 */
[----:B------:R-:W-:Y:S01]  /*1f6e0*/  MOV R96, 0x1f730 ;  /* 0x0001f73000607802 */ /* 0x000fe20000000f00 */
[----:B------:R-:W-:-:S02]  /*1f6f0*/  IMAD.MOV.U32 R100, RZ, RZ, 0x8 ;  /* 0x00000008ff647424 */ /* 0x000fc400078e00ff */
[----:B------:R-:W-:Y:S02]  /*1f700*/  IMAD.MOV.U32 R98, RZ, RZ, 0x1f ;  /* 0x0000001fff627424 */ /* 0x000fe400078e00ff */
[----:B------:R-:W-:Y:S02]  /*1f710*/  IMAD.MOV.U32 R99, RZ, RZ, -0x1 ;  /* 0xffffffffff637424 */ /* 0x000fe400078e00ff */
[----:B------:R-:W-:Y:S05]  /*1f720*/  CALL.REL.NOINC `($__internal_5_$__cuda_sm70_shflsync_bfly_p) ;  /* 0x0000076000007944 */ /* 0x000fea0003c00000 */
[----:B01----:R-:W-:Y:S01]  /*1f730*/  FADD.FTZ R103, R103, R100 ;  /* 0x0000006467677221 */ /* 0x003fe20000010000 */
[----:B------:R-:W-:Y:S01]  /*1f740*/  MOV R96, 0x1f790 ;  /* 0x0001f79000607802 */ /* 0x000fe20000000f00 */
[----:B------:R-:W-:Y:S02]  /*1f750*/  IMAD.MOV.U32 R100, RZ, RZ, 0x10 ;  /* 0x00000010ff647424 */ /* 0x000fe400078e00ff */
[----:B------:R-:W-:Y:S02]  /*1f760*/  IMAD.MOV.U32 R98, RZ, RZ, 0x1f ;  /* 0x0000001fff627424 */ /* 0x000fe400078e00ff */
[----:B------:R-:W-:Y:S02]  /*1f770*/  IMAD.MOV.U32 R99, RZ, RZ, -0x1 ;  /* 0xffffffffff637424 */ /* 0x000fe400078e00ff */
[----:B------:R-:W-:Y:S05]  /*1f780*/  CALL.REL.NOINC `($__internal_5_$__cuda_sm70_shflsync_bfly_p) ;  /* 0x0000070000007944 */ /* 0x000fea0003c00000 */
[----:B-1----:R-:W-:Y:S02]  /*1f790*/  FADD.FTZ R100, R103, R100 ;  /* 0x0000006467647221 */ /* 0x002fe40000010000 */
[----:B0-----:R-:W-:-:S02]  /*1f7a0*/  IMAD.MOV.U32 R98, RZ, RZ, 0x1f ;  /* 0x0000001fff627424 */ /* 0x001fc400078e00ff */
        /* <DEDUP_REMOVED lines=109> */
[----:B01----:R-:W-:Y:S05]  /*1fe80*/  BRA `(.L_x_2060) ;  /* 0xffffe26000007947 */ /* 0x003fea000383ffff */
        .weak           $__internal_5_$__cuda_sm70_shflsync_bfly_p
        .type           $__internal_5_$__cuda_sm70_shflsync_bfly_p,@function
        .size           $__internal_5_$__cuda_sm70_shflsync_bfly_p,(.L_x_32983 - $__internal_5_$__cuda_sm70_shflsync_bfly_p)
$__internal_5_$__cuda_sm70_shflsync_bfly_p:
[----:B------:R-:W-:Y:S01]  /*1fe90*/  IMAD.MOV.U32 R97, RZ, RZ, 0x0 ;  /* 0x00000000ff617424 */ /* 0x000fe200078e00ff */
[----:B------:R-:W-:Y:S04]  /*1fea0*/  WARPSYNC R99 ;  /* 0x0000006300007348 */ /* 0x000fe80003800000 */
[----:B------:R0:W1:Y:S01]  /*1feb0*/  SHFL.BFLY PT, R100, R103, R100, R98 ;  /* 0x0c00006467647389 */ /* 0x00006200000e0062 */
[----:B------:R-:W-:Y:S05]  /*1fec0*/  RET.REL.NODEC R96 `(_ZN10layer_norm31ln_parallel_residual_fwd_kernelINS_13Kernel_traitsI13__nv_bfloat16S2_S2_S2_fjLj1280ELj1ELj4ELj1ELj16ENS_18Kernel_traits_baseILj1280ES2_S2_S2_S2_fjLj128EEEEELb1ELb0ELb1EEEvNS_9FwdParamsE) ;  /* 0xfffe013060007950 */ /* 0x000fea0003c3ffff */
.L_x_2061:
        /* <DEDUP_REMOVED lines=11> */
.L_x_32983:


//--------------------- .text._ZN10layer_norm31ln_parallel_residual_fwd_kernelINS_13Kernel_traitsI13__nv_bfloat16S2_S2_S2_fjLj1280ELj1ELj4ELj1ELj16ENS_18Kernel_traits_baseILj1280ES2_S2_S2_S2_fjLj128EEEEELb1ELb1ELb0EEEvNS_9FwdParamsE --------------------------
	.section	.text._ZN10layer_norm31ln_parallel_residual_fwd_kernelINS_13Kernel_traitsI13__nv_bfloat16S2_S2_S2_fjLj1280ELj1ELj4ELj1ELj16ENS_18Kernel_traits_baseILj1280ES2_S2_S2_S2_fjLj128EEEEELb1ELb1ELb0EEEvNS_9FwdParamsE,"ax",@progbits
	.sectioninfo	@"SHI_REGISTERS=167"
	.align	128
        .global         _ZN10layer_norm31ln_parallel_residual_fwd_kernelINS_13Kernel_traitsI13__nv_bfloat16S2_S2_S2_fjLj1280ELj1ELj4ELj1ELj16ENS_18Kernel_traits_baseILj1280ES2_S2_S2_S2_fjLj128EEEEELb1ELb1ELb0EEEvNS_9FwdParamsE
        .type           _ZN10layer_norm31ln_parallel_residual_fwd_kernelINS_13Kernel_traitsI13__nv_bfloat16S2_S2_S2_fjLj1280ELj1ELj4ELj1ELj16ENS_18Kernel_traits_baseILj1280ES2_S2_S2_S2_fjLj128EEEEELb1ELb1ELb0EEEvNS_9FwdParamsE,@function
        .size           _ZN10layer_norm31ln_parallel_residual_fwd_kernelINS_13Kernel_traitsI13__nv_bfloat16S2_S2_S2_fjLj1280ELj1ELj4ELj1ELj16ENS_18Kernel_traits_baseILj1280ES2_S2_S2_S2_fjLj128EEEEELb1ELb1ELb0EEEvNS_9FwdParamsE,(.L_x_32984 - _ZN10layer_norm31ln_parallel_residual_fwd_kernelINS_13Kernel_traitsI13__nv_bfloat16S2_S2_S2_fjLj1280ELj1ELj4ELj1ELj16ENS_18Kernel_traits_baseILj1280ES2_S2_S2_S2_fjLj128EEEEELb1ELb1ELb0EEEvNS_9FwdParamsE)
        .other          _ZN10layer_norm31ln_parallel_residual_fwd_kernelINS_13Kernel_traitsI13__nv_bfloat16S2_S2_S2_fjLj1280ELj1ELj4ELj1ELj16ENS_18Kernel_traits_baseILj1280ES2_S2_S2_S2_fjLj128EEEEELb1ELb1ELb0EEEvNS_9FwdParamsE,@"STO_CUDA_ENTRY STV_DEFAULT"
_ZN10layer_norm31ln_parallel_residual_fwd_kernelINS_13Kernel_traitsI13__nv_bfloat16S2_S2_S2_fjLj1280ELj1ELj4ELj1ELj16ENS_18Kernel_traits_baseILj1280ES2_S2_S2_S2_fjLj128EEEEELb1ELb1ELb0EEEvNS_9FwdParamsE:
.text._ZN10layer_norm31ln_parallel_residual_fwd_kernelINS_13Kernel_traitsI13__nv_bfloat16S2_S2_S2_fjLj1280ELj1ELj4ELj1ELj16ENS_18Kernel_traits_baseILj1280ES2_S2_S2_S2_fjLj128EEEEELb1ELb1ELb0EEEvNS_9FwdParamsE:
        /* <DEDUP_REMOVED lines=18> */
[----:B-1----:R-:W-:-:S03]  /*0120*/  IMAD R30, R11, c[0x0][0x0], R26 ;  /* 0x000000000b1e7a24 */ /* 0x002fc600078e021a */
[----:B------:R-:W-:Y:S02]  /*0130*/  LOP3.LUT R27, R36, 0x1f, RZ, 0x3c, !PT ;  /* 0x0000001f241b7812 */ /* 0x000fe400078e3cff */
[----:B------:R-:W-:Y:S01]  /*0140*/  SHF.R.U32.HI R26, RZ, 0x5, R26 ;  /* 0x00000005ff1a7819 */ /* 0x000fe2000001161a */
[----:B------:R-:W-:-:S04]  /*0150*/  IMAD.WIDE.U32 R6, R30, -0x326172a9, RZ ;  /* 0xcd9e8d571e067825 */ /* 0x000fc800078e00ff */
[----:B------:R-:W-:Y:S01]  /*0160*/  IMAD R26, R11, 0x4, R26 ;  /* 0x000000040b1a7824 */ /* 0x000fe200078e021a */
        /* <DEDUP_REMOVED lines=28> */
[----:B------:R-:W-:Y:S01]  /*0330*/  UIADD3 UR17, UR4, 0x1715609d, URZ ;  /* 0x1715609d04117890 */ /* 0x000fe2000fffe03f */
[----:B------:R-:W-:Y:S01]  /*0340*/  LEA.HI.SX32 R27, R0, R27, 0x1d ;  /* 0x0000001b001b7211 */ /* 0x000fe200078feaff */
[----:B------:R-:W-:Y:S01]  /*0350*/  UIADD3 UR19, UR4, -0x4ab325aa, URZ ;  /* 0xb54cda5604137890 */ /* 0x000fe2000fffe03f */
[----:B------:R-:W-:Y:S01]  /*0360*/  LOP3.LUT R8, R5, UR12, R2, 0x96, !PT ;  /* 0x0000000c05087c12 */ /* 0x000fe2000f8e9602 */
[----:B------:R-:W-:Y:S01]  /*0370*/  IMAD.WIDE.U32 R2, R3, -0x2daee0ad, RZ ;  /* 0xd2511f5303027825 */ /* 0x000fe200078e00ff */
[C---:B------:R-:W-:Y:S01]  /*0380*/  LOP3.LUT P6, RZ, R27.reuse, 0xffffffe0, RZ, 0xc0, !PT ;  /* 0xffffffe01bff7812 */ /* 0x040fe200078cc0ff */
[----:B------:R-:W-:Y:S01]  /*0390*/  UIADD3 UR20, UR5, 0x646e171e, URZ ;  /* 0x646e171e05147890 */ /* 0x000fe2000fffe03f */
[----:B------:R-:W-:Y:S01]  /*03a0*/  ISETP.GE.U32.AND P5, PT, R27, 0x40, PT ;  /* 0x000000401b00780c */ /* 0x000fe20003fa6070 */
[----:B------:R-:W-:Y:S01]  /*03b0*/  IMAD.WIDE.U32 R8, R8, -0x326172a9, RZ ;  /* 0xcd9e8d5708087825 */ /* 0x000fe200078e00ff */
[----:B------:R-:W-:Y:S01]  /*03c0*/  LOP3.LUT R7, R3, UR14, R4, 0x96, !PT ;  /* 0x0000000e03077c12 */ /* 0x000fe2000f8e9604 */
[----:B------:R-:W-:Y:S01]  /*03d0*/  UIADD3 UR21, UR4, 0x5384540f, URZ ;  /* 0x5384540f04157890 */ /* 0x000fe2000fffe03f */
[----:B------:R-:W-:Y:S01]  /*03e0*/  ISETP.GE.U32.AND P4, PT, R27, 0x60, PT ;  /* 0x000000601b00780c */ /* 0x000fe20003f86070 */
[----:B------:R-:W-:Y:S01]  /*03f0*/  UIADD3 UR22, UR5, 0x1fd5c5a3, URZ ;  /* 0x1fd5c5a305167890 */ /* 0x000fe2000fffe03f */
[----:B------:R-:W-:Y:S01]  /*0400*/  LOP3.LUT R4, R9, UR13, R6, 0x96, !PT ;  /* 0x0000000d09047c12 */ /* 0x000fe2000f8e9606 */
[----:B------:R-:W-:Y:S01]  /*0410*/  IMAD.WIDE.U32 R6, R7, -0x326172a9, RZ ;  /* 0xcd9e8d5707067825 */ /* 0x000fe200078e00ff */
[C---:B------:R-:W-:Y:S01]  /*0420*/  ISETP.GE.U32.AND P3, PT, R27.reuse, 0x80, PT ;  /* 0x000000801b00780c */ /* 0x040fe20003f66070 */
[----:B------:R-:W-:Y:S01]  /*0430*/  UIADD3 UR23, UR4, -0xe443238, URZ ;  /* 0xf1bbcdc804177890 */ /* 0x000fe2000fffe03f */
[----:B------:R-:W-:Y:S01]  /*0440*/  ISETP.GE.U32.AND P2, PT, R27, 0xa0, PT ;  /* 0x000000a01b00780c */ /* 0x000fe20003f46070 */
[----:B------:R-:W-:Y:S01]  /*0450*/  IMAD.WIDE.U32 R4, R4, -0x2daee0ad, RZ ;  /* 0xd2511f5304047825 */ /* 0x000fe200078e00ff */
[----:B------:R-:W-:Y:S01]  /*0460*/  LOP3.LUT R3, R7, UR15, R8, 0x96, !PT ;  /* 0x0000000f07037c12 */ /* 0x000fe2000f8e9608 */
[----:B------:R-:W-:Y:S01]  /*0470*/  UIADD3 UR24, UR5, -0x24c28bd8, URZ ;  /* 0xdb3d742805187890 */ /* 0x000fe2000fffe03f */
[----:B------:R-:W-:Y:S01]  /*0480*/  @P6 LOP3.LUT R31, R31, 0x20, RZ, 0xfc, !PT ;  /* 0x000000201f1f6812 */ /* 0x000fe200078efcff */
[----:B------:R-:W-:Y:S01]  /*0490*/  UIADD3 UR25, UR4, -0x700cb87f, URZ ;  /* 0x8ff3478104197890 */ /* 0x000fe2000fffe03f */
[----:B------:R-:W-:Y:S01]  /*04a0*/  LOP3.LUT R8, R5, UR16, R2, 0x96, !PT ;  /* 0x0000001005087c12 */ /* 0x000fe2000f8e9602 */
[----:B------:R-:W-:Y:S01]  /*04b0*/  IMAD.WIDE.U32 R2, R3, -0x2daee0ad, RZ ;  /* 0xd2511f5303027825 */ /* 0x000fe200078e00ff */
[----:B------:R-:W-:Y:S01]  /*04c0*/  LOP3.LUT R31, R31, 0xfffffdff, RZ, 0xc0, !PT ;  /* 0xfffffdff1f1f7812 */ /* 0x000fe200078ec0ff */
[----:B------:R-:W-:-:S02]  /*04d0*/  UIADD3 UR26, UR5, -0x695add53, URZ ;  /* 0x96a522ad051a7890 */ /* 0x000fc4000fffe03f */
[----:B------:R-:W-:Y:S01]  /*04e0*/  IMAD.WIDE.U32 R8, R8, -0x326172a9, RZ ;  /* 0xcd9e8d5708087825 */ /* 0x000fe200078e00ff */
[----:B------:R-:W-:Y:S02]  /*04f0*/  LOP3.LUT R7, R3, UR18, R4, 0x96, !PT ;  /* 0x0000001203077c12 */ /* 0x000fe4000f8e9604 */
[----:B------:R-:W-:Y:S02]  /*0500*/  @P5 LOP3.LUT R31, R31, 0x200, RZ, 0xfc, !PT ;  /* 0x000002001f1f5812 */ /* 0x000fe400078efcff */
[----:B------:R-:W-:Y:S01]  /*0510*/  LOP3.LUT R4, R9, UR17, R6, 0x96, !PT ;  /* 0x0000001109047c12 */ /* 0x000fe2000f8e9606 */
[----:B------:R-:W-:Y:S01]  /*0520*/  IMAD.WIDE.U32 R6, R7, -0x326172a9, RZ ;  /* 0xcd9e8d5707067825 */ /* 0x000fe200078e00ff */
[----:B------:R-:W-:-:S03]  /*0530*/  LOP3.LUT R31, R31, 0xfffffeff, RZ, 0xc0, !PT ;  /* 0xfffffeff1f1f7812 */ /* 0x000fc600078ec0ff */
[----:B------:R-:W-:Y:S01]  /*0540*/  IMAD.WIDE.U32 R4, R4, -0x2daee0ad, RZ ;  /* 0xd2511f5304047825 */ /* 0x000fe200078e00ff */
[----:B------:R-:W-:Y:S02]  /*0550*/  LOP3.LUT R3, R7, UR19, R8, 0x96, !PT ;  /* 0x0000001307037c12 */ /* 0x000fe4000f8e9608 */
[----:B------:R-:W-:Y:S02]  /*0560*/  @P4 LOP3.LUT R31, R31, 0x100, RZ, 0xfc, !PT ;  /* 0x000001001f1f4812 */ /* 0x000fe400078efcff */
[----:B------:R-:W-:Y:S01]  /*0570*/  LOP3.LUT R8, R5, UR20, R2, 0x96, !PT ;  /* 0x0000001405087c12 */ /* 0x000fe2000f8e9602 */
[----:B------:R-:W-:Y:S01]  /*0580*/  IMAD.WIDE.U32 R2, R3, -0x2daee0ad, RZ ;  /* 0xd2511f5303027825 */ /* 0x000fe200078e00ff */
[----:B------:R-:W-:-:S03]  /*0590*/  LOP3.LUT R31, R31, 0xffffff7f, RZ, 0xc0, !PT ;  /* 0xffffff7f1f1f7812 */ /* 0x000fc600078ec0ff */
[----:B------:R-:W-:Y:S01]  /*05a0*/  IMAD.WIDE.U32 R8, R8, -0x326172a9, RZ ;  /* 0xcd9e8d5708087825 */ /* 0x000fe200078e00ff */
[----:B------:R-:W-:Y:S02]  /*05b0*/  @P3 LOP3.LUT R31, R31, 0x80, RZ, 0xfc, !PT ;  /* 0x000000801f1f3812 */ /* 0x000fe400078efcff */
[----:B------:R-:W-:Y:S02]  /*05c0*/  LOP3.LUT R86, R3, UR22, R4, 0x96, !PT ;  /* 0x0000001603567c12 */ /* 0x000fe4000f8e9604 */
[----:B------:R-:W-:Y:S02]  /*05d0*/  LOP3.LUT R91, R9, UR21, R6, 0x96, !PT ;  /* 0x00000015095b7c12 */ /* 0x000fe4000f8e9606 */
[----:B------:R-:W-:Y:S01]  /*05e0*/  LOP3.LUT R31, R31, 0xffffffbf, RZ, 0xc0, !PT ;  /* 0xffffffbf1f1f7812 */ /* 0x000fe200078ec0ff */
[----:B------:R-:W-:-:S03]  /*05f0*/  IMAD.HI.U32 R15, R86, -0x326172a9, RZ ;  /* 0xcd9e8d57560f7827 */ /* 0x000fc600078e00ff */
[----:B------:R-:W-:Y:S01]  /*0600*/  @P2 LOP3.LUT R31, R31, 0x40, RZ, 0xfc, !PT ;  /* 0x000000401f1f2812 */ /* 0x000fe200078efcff */
[----:B------:R-:W-:Y:S01]  /*0610*/  IMAD.HI.U32 R13, R91, -0x2daee0ad, RZ ;  /* 0xd2511f535b0d7827 */ /* 0x000fe200078e00ff */
        /* <DEDUP_REMOVED lines=9> */
[----:B------:R-:W-:Y:S01]  /*06b0*/  LOP3.LUT R36, R36, 0x20, RZ, 0xfc, !PT ;  /* 0x0000002024247812 */ /* 0x000fe200078efcff */
[----:B------:R-:W-:Y:S01]  /*06c0*/  @!P0 CS2R R4, SRZ ;  /* 0x0000000000048805 */ /* 0x000fe2000001ff00 */
[----:B------:R-:W-:Y:S02]  /*06d0*/  @!P0 CS2R R6, SRZ ;  /* 0x0000000000068805 */ /* 0x000fe4000001ff00 */
.L_x_2063:
[----:B0-----:R-:W-:Y:S05]  /*06e0*/  BSYNC B0 ;  /* 0x0000000000007941 */ /* 0x001fea0003800000 */
.L_x_2062:
        /* <DEDUP_REMOVED lines=13> */
.L_x_2065:
[----:B0-----:R-:W-:Y:S05]  /*07c0*/  BSYNC B0 ;  /* 0x0000000000007941 */ /* 0x001fea0003800000 */
.L_x_2064:
        /* <DEDUP_REMOVED lines=13> */
.L_x_2067:
[----:B0-----:R-:W-:Y:S05]  /*08a0*/  BSYNC B0 ;  /* 0x0000000000007941 */ /* 0x001fea0003800000 */
.L_x_2066:
        /* <DEDUP_REMOVED lines=13> */
.L_x_2069:
[----:B0-----:R-:W-:Y:S05]  /*0980*/  BSYNC B0 ;  /* 0x0000000000007941 */ /* 0x001fea0003800000 */
.L_x_2068:
        /* <DEDUP_REMOVED lines=12> */
.L_x_2071:
[----:B0-----:R-:W-:Y:S05]  /*0a50*/  BSYNC B0 ;  /* 0x0000000000007941 */ /* 0x001fea0003800000 */
.L_x_2070:
[----:B------:R-:W-:Y:S02]  /*0a60*/  ISETP.GE.AND P0, PT, R26, c[0x0][0x164], PT ;  /* 0x000059001a007a0c */ /* 0x000fe40003f06270 */
[----:B------:R-:W-:Y:S02]  /*0a70*/  LOP3.LUT R88, R15, UR23, R8, 0x96, !PT ;  /* 0x000000170f587c12 */ /* 0x000fe4000f8e9608 */
[----:B------:R-:W-:-:S09]  /*0a80*/  LOP3.LUT R98, R13, UR24, R2, 0x96, !PT ;  /* 0x000000180d627c12 */ /* 0x000fd2000f8e9602 */
[----:B------:R-:W-:Y:S05]  /*0a90*/  @P0 EXIT ;  /* 0x000000000000094d */ /* 0x000fea0003800000 */
[--C-:B-----5:R-:W-:Y:S01]  /*0aa0*/  PRMT R24, RZ, 0x5410, R16.reuse ;  /* 0x00005410ff187816 */ /* 0x120fe20000000010 */
[----:B------:R-:W-:Y:S01]  /*0ab0*/  IMAD R91, R91, -0x2daee0ad, RZ ;  /* 0xd2511f535b5b7824 */ /* 0x000fe200078e02ff */
[----:B------:R-:W-:Y:S01]  /*0ac0*/  PRMT R25, RZ, 0x7610, R16 ;  /* 0x00007610ff197816 */ /* 0x000fe20000000010 */
[C---:B------:R-:W-:Y:S01]  /*0ad0*/  IMAD.HI.U32 R93, R98.reuse, -0x326172a9, RZ ;  /* 0xcd9e8d57625d7827 */ /* 0x040fe200078e00ff */
[--C-:B------:R-:W-:Y:S01]  /*0ae0*/  PRMT R22, RZ, 0x5410, R17.reuse ;  /* 0x00005410ff167816 */ /* 0x100fe20000000011 */
[----:B------:R-:W-:Y:S01]  /*0af0*/  BSSY B0, `(.L_x_2072) ;  /* 0x0001ebc000007945 */ /* 0x000fe20003800000 */
[----:B------:R-:W-:Y:S01]  /*0b00*/  PRMT R23, RZ, 0x7610, R17 ;  /* 0x00007610ff177816 */ /* 0x000fe20000000011 */
[----:B------:R-:W-:Y:S01]  /*0b10*/  IMAD R98, R98, -0x326172a9, RZ ;  /* 0xcd9e8d5762627824 */ /* 0x000fe200078e02ff */
[--C-:B------:R-:W-:Y:S01]  /*0b20*/  PRMT R17, RZ, 0x5410, R4.reuse ;  /* 0x00005410ff117816 */ /* 0x100fe20000000004 */
[----:B------:R-:W-:Y:S01]  /*0b30*/  ULDC.U8 UR8, c[0x0][0x1f0] ;  /* 0x00007c0000087ab9 */ /* 0x000fe20000000000 */
        /* <DEDUP_REMOVED lines=24> */
[----:B------:R-:W-:Y:S01]  /*0cc0*/  PRMT R72, RZ, 0x7610, R44 ;  /* 0x00007610ff487816 */ /* 0x000fe2000000002c */
[----:B------:R-:W-:Y:S01]  /*0cd0*/  IMAD R44, R86, -0x326172a9, RZ ;  /* 0xcd9e8d57562c7824 */ /* 0x000fe200078e02ff */
[----:B------:R-:W-:-:S02]  /*0ce0*/  PRMT R51, RZ, 0x5410, R36 ;  /* 0x00005410ff337816 */ /* 0x000fc40000000024 */
[----:B------:R-:W-:Y:S02]  /*0cf0*/  PRMT R84, RZ, 0x7610, R36 ;  /* 0x00007610ff547816 */ /* 0x000fe40000000024 */
[--C-:B------:R-:W-:Y:S02]  /*0d00*/  PRMT R82, RZ, 0x5410, R37.reuse ;  /* 0x00005410ff527816 */ /* 0x100fe40000000025 */
[----:B------:R-:W-:Y:S01]  /*0d10*/  PRMT R87, RZ, 0x7610, R37 ;  /* 0x00007610ff577816 */ /* 0x000fe20000000025 */
[----:B------:R-:W-:Y:S01]  /*0d20*/  IMAD.WIDE.U32 R36, R88, -0x2daee0ad, RZ ;  /* 0xd2511f5358247825 */ /* 0x000fe200078e00ff */
[--C-:B------:R-:W-:Y:S02]  /*0d30*/  PRMT R13, RZ, 0x5410, R6.reuse ;  /* 0x00005410ff0d7816 */ /* 0x100fe40000000006 */
[----:B------:R-:W-:Y:S01]  /*0d40*/  PRMT R12, RZ, 0x7610, R6 ;  /* 0x00007610ff0c7816 */ /* 0x000fe20000000006 */
[----:B------:R-:W-:Y:S01]  /*0d50*/  IMAD.MOV.U32 R92, RZ, RZ, R36 ;  /* 0x000000ffff5c7224 */ /* 0x000fe200078e0024 */
        /* <DEDUP_REMOVED lines=19> */
[--C-:B------:R-:W-:Y:S02]  /*0e90*/  PRMT R57, RZ, 0x5410, R59.reuse ;  /* 0x00005410ff397816 */ /* 0x100fe4000000003b */
[----:B------:R-:W-:Y:S02]  /*0ea0*/  PRMT R70, RZ, 0x7610, R59 ;  /* 0x00007610ff467816 */ /* 0x000fe4000000003b */
[----:B------:R-:W-:Y:S02]  /*0eb0*/  PRMT R49, RZ, 0x5410, R50 ;  /* 0x00005410ff317816 */ /* 0x000fe40000000032 */
[----:B------:R-:W-:Y:S01]  /*0ec0*/  LOP3.LUT R97, R96, 0x3, RZ, 0xc0, !PT ;  /* 0x0000000360617812 */ /* 0x000fe200078ec0ff */
[----:B------:R-:W-:Y:S01]  /*0ed0*/  IMAD.MOV.U32 R96, RZ, RZ, RZ ;  /* 0x000000ffff607224 */ /* 0x000fe200078e00ff */
        /* <DEDUP_REMOVED lines=14> */
[----:B------:R-:W-:Y:S02]  /*0fc0*/  LOP3.LUT R93, R93, UR25, R44, 0x96, !PT ;  /* 0x000000195d5d7c12 */ /* 0x000fe4000f8e962c */
[----:B------:R-:W-:Y:S02]  /*0fd0*/  LOP3.LUT R91, R37, UR26, R91, 0x96, !PT ;  /* 0x0000001a255b7c12 */ /* 0x000fe4000f8e965b */
        /* <DEDUP_REMOVED lines=8> */
.L_x_2740:
        /* <DEDUP_REMOVED lines=37> */
.L_x_2076:
[----:B0-----:R-:W-:Y:S02]  /*12b0*/  IMAD.MOV.U32 R119, RZ, RZ, R98 ;  /* 0x000000ffff777224 */ /* 0x001fe400078e0062 */
.L_x_2077:
[----:B------:R-:W-:Y:S05]  /*12c0*/  BSYNC B2 ;  /* 0x0000000000027941 */ /* 0x000fea0003800000 */
.L_x_2075:
        /* <DEDUP_REMOVED lines=16> */
.L_x_2081:
[----:B------:R-:W-:Y:S05]  /*13d0*/  BSYNC B3 ;  /* 0x0000000000037941 */ /* 0x000fea0003800000 */
.L_x_2080:
        /* <DEDUP_REMOVED lines=44> */
.L_x_2079:
[----:B------:R-:W-:Y:S05]  /*16a0*/  BSYNC B2 ;  /* 0x0000000000027941 */ /* 0x000fea0003800000 */
.L_x_2078:
        /* <DEDUP_REMOVED lines=18> */
.L_x_2082:
        /* <DEDUP_REMOVED lines=12> */
.L_x_2085:
[----:B------:R-:W-:Y:S02]  /*1890*/  IMAD.MOV.U32 R97, RZ, RZ, R98 ;  /* 0x000000ffff617224 */ /* 0x000fe400078e0062 */
.L_x_2086:
[----:B------:R-:W-:Y:S05]  /*18a0*/  BSYNC B2 ;  /* 0x0000000000027941 */ /* 0x000fea0003800000 */
.L_x_2084:
        /* <DEDUP_REMOVED lines=16> */
.L_x_2090:
[----:B------:R-:W-:Y:S05]  /*19b0*/  BSYNC B3 ;  /* 0x0000000000037941 */ /* 0x000fea0003800000 */
.L_x_2089:
        /* <DEDUP_REMOVED lines=44> */
.L_x_2088:
[----:B------:R-:W-:Y:S05]  /*1c80*/  BSYNC B2 ;  /* 0x0000000000027941 */ /* 0x000fea0003800000 */
.L_x_2087:
        /* <DEDUP_REMOVED lines=10> */
.L_x_2083:
        /* <DEDUP_REMOVED lines=12> */
.L_x_2092:
[----:B------:R-:W-:Y:S02]  /*1df0*/  IMAD.MOV.U32 R97, RZ, RZ, R98 ;  /* 0x000000ffff617224 */ /* 0x000fe400078e0062 */
.L_x_2093:
[----:B------:R-:W-:Y:S05]  /*1e00*/  BSYNC B2 ;  /* 0x0000000000027941 */ /* 0x000fea0003800000 */
.L_x_2091:
        /* <DEDUP_REMOVED lines=16> */
.L_x_2097:
[----:B------:R-:W-:Y:S05]  /*1f10*/  BSYNC B3 ;  /* 0x0000000000037941 */ /* 0x000fea0003800000 */
.L_x_2096:
        /* <DEDUP_REMOVED lines=44> */
.L_x_2095:
[----:B------:R-:W-:Y:S05]  /*21e0*/  BSYNC B2 ;  /* 0x0000000000027941 */ /* 0x000fea0003800000 */
.L_x_2094:
        /* <DEDUP_REMOVED lines=15> */
.L_x_2098:
        /* <DEDUP_REMOVED lines=12> */
.L_x_2101:
[----:B------:R-:W-:Y:S02]  /*23a0*/  IMAD.MOV.U32 R44, RZ, RZ, R98 ;  /* 0x000000ffff2c7224 */ /* 0x000fe400078e0062 */
.L_x_2102:
[----:B------:R-:W-:Y:S05]  /*23b0*/  BSYNC B2 ;  /* 0x0000000000027941 */ /* 0x000fea0003800000 */
.L_x_2100:
        /* <DEDUP_REMOVED lines=16> */
.L_x_2106:
[----:B------:R-:W-:Y:S05]  /*24c0*/  BSYNC B3 ;  /* 0x0000000000037941 */ /* 0x000fea0003800000 */
.L_x_2105:
        /* <DEDUP_REMOVED lines=44> */
.L_x_2104:
[----:B------:R-:W-:Y:S05]  /*2790*/  BSYNC B2 ;  /* 0x0000000000027941 */ /* 0x000fea0003800000 */
.L_x_2103:
        /* <DEDUP_REMOVED lines=10> */
.L_x_2099:
        /* <DEDUP_REMOVED lines=12> */
.L_x_2108:
[----:B------:R-:W-:Y:S02]  /*2900*/  IMAD.MOV.U32 R44, RZ, RZ, R98 ;  /* 0x000000ffff2c7224 */ /* 0x000fe400078e0062 */
.L_x_2109:
[----:B------:R-:W-:Y:S05]  /*2910*/  BSYNC B2 ;  /* 0x0000000000027941 */ /* 0x000fea0003800000 */
.L_x_2107:
        /* <DEDUP_REMOVED lines=16> */
.L_x_2113:
[----:B------:R-:W-:Y:S05]  /*2a20*/  BSYNC B3 ;  /* 0x0000000000037941 */ /* 0x000fea0003800000 */
.L_x_2112:
        /* <DEDUP_REMOVED lines=44> */
.L_x_2111:
[----:B------:R-:W-:Y:S05]  /*2cf0*/  BSYNC B2 ;  /* 0x0000000000027941 */ /* 0x000fea0003800000 */
.L_x_2110:
        /* <DEDUP_REMOVED lines=15> */
.L_x_2114:
        /* <DEDUP_REMOVED lines=12> */
.L_x_2117:
[----:B------:R-:W-:Y:S02]  /*2eb0*/  IMAD.MOV.U32 R44, RZ, RZ, R98 ;  /* 0x000000ffff2c7224 */ /* 0x000fe400078e0062 */
.L_x_2118:
[----:B------:R-:W-:Y:S05]  /*2ec0*/  BSYNC B2 ;  /* 0x0000000000027941 */ /* 0x000fea0003800000 */
.L_x_2116:
        /* <DEDUP_REMOVED lines=16> */
.L_x_2122:
[----:B------:R-:W-:Y:S05]  /*2fd0*/  BSYNC B3 ;  /* 0x0000000000037941 */ /* 0x000fea0003800000 */
.L_x_2121:
        /* <DEDUP_REMOVED lines=44> */
.L_x_2120:
[----:B------:R-:W-:Y:S05]  /*32a0*/  BSYNC B2 ;  /* 0x0000000000027941 */ /* 0x000fea0003800000 */
.L_x_2119:
        /* <DEDUP_REMOVED lines=10> */
.L_x_2115:
        /* <DEDUP_REMOVED lines=12> */
.L_x_2124:
[----:B------:R-:W-:Y:S02]  /*3410*/  IMAD.MOV.U32 R44, RZ, RZ, R98 ;  /* 0x000000ffff2c7224 */ /* 0x000fe400078e0062 */
.L_x_2125:
[----:B------:R-:W-:Y:S05]  /*3420*/  BSYNC B2 ;  /* 0x0000000000027941 */ /* 0x000fea0003800000 */
.L_x_2123:
        /* <DEDUP_REMOVED lines=16> */
.L_x_2129:
[----:B------:R-:W-:Y:S05]  /*3530*/  BSYNC B3 ;  /* 0x0000000000037941 */ /* 0x000fea0003800000 */
.L_x_2128:
        /* <DEDUP_REMOVED lines=8> */
[----:B------:R-:W-:Y:S01]  /*35c0*/  IMAD.MOV.U32 R130, RZ, RZ, RZ ;  /* 0x000000ffff827224 */ /* 0x000fe200078e00ff */
[----:B------:R-:W-:Y:S01]  /*35d0*/  LOP3.LUT R157, R157, UR10, R93, 0x96, !PT ;  /* 0x0000000a9d9d7c12 */ /* 0x000fe2000f8e965d */
[----:B------:R-:W-:-:S05]  /*35e0*/  IMAD.WIDE.U32 R92, R92, -0x2daee0ad, RZ ;  /* 0xd2511f535c5c7825 */ /* 0x000fca00078e00ff */
        /* <DEDUP_REMOVED lines=27> */
[----:B------:R-:W-:-:S04]  /*37a0*/  IMAD.WIDE.U32 R158, R159, -0x326172a9, RZ ;  /* 0xcd9e8d579f9e7825 */ /* 0x000fc800078e00ff */
[----:B------:R-:W-:Y:S01]  /*37b0*/  IMAD.MOV.U32 R98, RZ, RZ, R158 ;  /* 0x000000ffff627224 */ /* 0x000fe200078e009e */
[----:B------:R-:W-:Y:S01]  /*37c0*/  LOP3.LUT R93, R159, UR25, R156, 0x96, !PT ;  /* 0x000000199f5d7c12 */ /* 0x000fe2000f8e969c */
[----:B------:R-:W-:-:S05]  /*37d0*/  IMAD.WIDE.U32 R156, R157, -0x2daee0ad, RZ ;  /* 0xd2511f539d9c7825 */ /* 0x000fca00078e00ff */
[----:B------:R-:W-:Y:S01]  /*37e0*/  LOP3.LUT R91, R157, UR26, R92, 0x96, !PT ;  /* 0x0000001a9d5b7c12 */ /* 0x000fe2000f8e965c */
[----:B------:R-:W-:Y:S02]  /*37f0*/  IMAD.MOV.U32 R92, RZ, RZ, R156 ;  /* 0x000000ffff5c7224 */ /* 0x000fe400078e009c */
.L_x_2127:
[----:B------:R-:W-:Y:S05]  /*3800*/  BSYNC B2 ;  /* 0x0000000000027941 */ /* 0x000fea0003800000 */
.L_x_2126:
        /* <DEDUP_REMOVED lines=15> */
.L_x_2130:
        /* <DEDUP_REMOVED lines=12> */
.L_x_2133:
[----:B------:R-:W-:Y:S02]  /*39c0*/  IMAD.MOV.U32 R97, RZ, RZ, R98 ;  /* 0x000000ffff617224 */ /* 0x000fe400078e0062 */
.L_x_2134:
[----:B------:R-:W-:Y:S05]  /*39d0*/  BSYNC B2 ;  /* 0x0000000000027941 */ /* 0x000fea0003800000 */
.L_x_2132:
        /* <DEDUP_REMOVED lines=16> */
.L_x_2138:
[----:B------:R-:W-:Y:S05]  /*3ae0*/  BSYNC B3 ;  /* 0x0000000000037941 */ /* 0x000fea0003800000 */
.L_x_2137:
        /* <DEDUP_REMOVED lines=44> */
.L_x_2136:
[----:B------:R-:W-:Y:S05]  /*3db0*/  BSYNC B2 ;  /* 0x0000000000027941 */ /* 0x000fea0003800000 */
.L_x_2135:
        /* <DEDUP_REMOVED lines=10> */
.L_x_2131:
        /* <DEDUP_REMOVED lines=12> */
.L_x_2140:
[----:B------:R-:W-:Y:S02]  /*3f20*/  IMAD.MOV.U32 R97, RZ, RZ, R98 ;  /* 0x000000ffff617224 */ /* 0x000fe400078e0062 */
.L_x_2141:
[----:B------:R-:W-:Y:S05]  /*3f30*/  BSYNC B2 ;  /* 0x0000000000027941 */ /* 0x000fea0003800000 */
.L_x_2139:
        /* <DEDUP_REMOVED lines=16> */
.L_x_2145:
[----:B------:R-:W-:Y:S05]  /*4040*/  BSYNC B3 ;  /* 0x0000000000037941 */ /* 0x000fea0003800000 */
.L_x_2144:
[----:B------:R-:W-:Y:S01]  /*4050*/  LOP3.LUT R91, R91, UR5, R96, 0x96, !PT ;  /* 0x000000055b5b7c12 */ /* 0x000fe2000f8e9660 */
[----:B------:R-:W-:-:S04]  /*4060*/  IMAD.HI.U32 R45, R30, -0x326172a9, RZ ;  /* 0xcd9e8d571e2d7827 */ /* 0x000fc800078e00ff */
        /* <DEDUP_REMOVED lines=41> */
[----:B------:R-:W-:Y:S02]  /*4300*/  IMAD.MOV.U32 R45, RZ, RZ, RZ ;  /* 0x000000ffff2d7224 */ /* 0x000fe400078e00ff */
.L_x_2143:
[----:B------:R-:W-:Y:S05]  /*4310*/  BSYNC B2 ;  /* 0x0000000000027941 */ /* 0x000fea0003800000 */
.L_x_2142:
        /* <DEDUP_REMOVED lines=13> */
.L_x_2146:
        /* <DEDUP_REMOVED lines=12> */
.L_x_2149:
[----:B------:R-:W-:Y:S02]  /*44b0*/  IMAD.MOV.U32 R97, RZ, RZ, R98 ;  /* 0x000000ffff617224 */ /* 0x000fe400078e0062 */
.L_x_2150:
[----:B------:R-:W-:Y:S05]  /*44c0*/  BSYNC B2 ;  /* 0x0000000000027941 */ /* 0x000fea0003800000 */
.L_x_2148:
        /* <DEDUP_REMOVED lines=16> */
.L_x_2154:
[----:B------:R-:W-:Y:S05]  /*45d0*/  BSYNC B3 ;  /* 0x0000000000037941 */ /* 0x000fea0003800000 */
.L_x_2153:
        /* <DEDUP_REMOVED lines=44> */
.L_x_2152:
[----:B------:R-:W-:Y:S05]  /*48a0*/  BSYNC B2 ;  /* 0x0000000000027941 */ /* 0x000fea0003800000 */
.L_x_2151:
        /* <DEDUP_REMOVED lines=10> */
.L_x_2147:
        /* <DEDUP_REMOVED lines=12> */
.L_x_2156:
[----:B------:R-:W-:Y:S02]  /*4a10*/  IMAD.MOV.U32 R97, RZ, RZ, R98 ;  /* 0x000000ffff617224 */ /* 0x000fe400078e0062 */
.L_x_2157:
[----:B------:R-:W-:Y:S05]  /*4a20*/  BSYNC B2 ;  /* 0x0000000000027941 */ /* 0x000fea0003800000 */
.L_x_2155:
        /* <DEDUP_REMOVED lines=16> */
.L_x_2161:
[----:B------:R-:W-:Y:S05]  /*4b30*/  BSYNC B3 ;  /* 0x0000000000037941 */ /* 0x000fea0003800000 */
.L_x_2160:
[----:B------:R-:W-:Y:S01]  /*4b40*/  LOP3.LUT R45, R45, UR5, R96, 0x96, !PT ;  /* 0x000000052d2d7c12 */ /* 0x000fe2000f8e9660 */
[----:B------:R-:W-:-:S04]  /*4b50*/  IMAD.HI.U32 R91, R30, -0x326172a9, RZ ;  /* 0xcd9e8d571e5b7827 */ /* 0x000fc800078e00ff */
[----:B------:R-:W-:Y:S01]  /*4b60*/  IMAD R93, R30, -0x326172a9, RZ ;  /* 0xcd9e8d571e5d7824 */ /* 0x000fe200078e02ff */
[----:B------:R-:W-:Y:S01]  /*4b70*/  LOP3.LUT R91, R91, UR4, R28, 0x96, !PT ;  /* 0x000000045b5b7c12 */ /* 0x000fe2000f8e961c */
[----:B------:R-:W-:-:S04]  /*4b80*/  IMAD.WIDE.U32 R44, R45, -0x326172a9, RZ ;  /* 0xcd9e8d572d2c7825 */ /* 0x000fc800078e00ff */
[----:B------:R-:W-:Y:S01]  /*4b90*/  IMAD.WIDE.U32 R156, R91, -0x2daee0ad, RZ ;  /* 0xd2511f535b9c7825 */ /* 0x000fe200078e00ff */
[----:B------:R-:W-:-:S03]  /*4ba0*/  LOP3.LUT R93, R45, UR9, R93, 0x96, !PT ;  /* 0x000000092d5d7c12 */ /* 0x000fc6000f8e965d */
[----:B------:R-:W-:Y:S02]  /*4bb0*/  IMAD R45, R29, -0x2daee0ad, RZ ;  /* 0xd2511f531d2d7824 */ /* 0x000fe400078e02ff */
[----:B------:R-:W-:-:S03]  /*4bc0*/  IMAD.WIDE.U32 R92, R93, -0x2daee0ad, RZ ;  /* 0xd2511f535d5c7825 */ /* 0x000fc600078e00ff */
[----:B------:R-:W-:Y:S02]  /*4bd0*/  LOP3.LUT R45, R157, UR10, R45, 0x96, !PT ;  /* 0x0000000a9d2d7c12 */ /* 0x000fe4000f8e962d */
[----:B------:R-:W-:-:S03]  /*4be0*/  LOP3.LUT R91, R93, UR12, R156, 0x96, !PT ;  /* 0x0000000c5d5b7c12 */ /* 0x000fc6000f8e969c */
        /* <DEDUP_REMOVED lines=33> */
.L_x_2159:
[----:B------:R-:W-:Y:S05]  /*4e00*/  BSYNC B2 ;  /* 0x0000000000027941 */ /* 0x000fea0003800000 */
.L_x_2158:
        /* <DEDUP_REMOVED lines=9> */
[----:B------:R-:W-:-:S05]  /*4ea0*/  PRMT R44, RZ, 0x7610, R38 ;  /* 0x00007610ff2c7816 */ /* 0x000fca0000000026 */
[----:B------:R-:W-:Y:S02]  /*4eb0*/  FADD.FTZ R139, R44, R139 ;  /* 0x0000008b2c8b7221 */ /* 0x000fe40000010000 */
[----:B------:R-:W-:Y:S01]  /*4ec0*/  IMAD.MOV.U32 R44, RZ, RZ, R45 ;  /* 0x000000ffff2c7224 */ /* 0x000fe200078e002d */
[----:B------:R-:W-:Y:S05]  /*4ed0*/  BRA `(.L_x_2163) ;  /* 0x0000056000007947 */ /* 0x000fea0003800000 */
.L_x_2162:
        /* <DEDUP_REMOVED lines=12> */
.L_x_2165:
[----:B------:R-:W-:Y:S02]  /*4fa0*/  IMAD.MOV.U32 R46, RZ, RZ, R98 ;  /* 0x000000ffff2e7224 */ /* 0x000fe400078e0062 */
.L_x_2166:
[----:B------:R-:W-:Y:S05]  /*4fb0*/  BSYNC B2 ;  /* 0x0000000000027941 */ /* 0x000fea0003800000 */
.L_x_2164:
        /* <DEDUP_REMOVED lines=16> */
.L_x_2170:
[----:B------:R-:W-:Y:S05]  /*50c0*/  BSYNC B3 ;  /* 0x0000000000037941 */ /* 0x000fea0003800000 */
.L_x_2169:
        /* <DEDUP_REMOVED lines=44> */
.L_x_2168:
[----:B------:R-:W-:Y:S05]  /*5390*/  BSYNC B2 ;  /* 0x0000000000027941 */ /* 0x000fea0003800000 */
.L_x_2167:
        /* <DEDUP_REMOVED lines=10> */
.L_x_2163:
        /* <DEDUP_REMOVED lines=12> */
.L_x_2172:
[----:B------:R-:W-:Y:S02]  /*5500*/  IMAD.MOV.U32 R46, RZ, RZ, R98 ;  /* 0x000000ffff2e7224 */ /* 0x000fe400078e0062 */
.L_x_2173:
[----:B------:R-:W-:Y:S05]  /*5510*/  BSYNC B2 ;  /* 0x0000000000027941 */ /* 0x000fea0003800000 */
.L_x_2171:
        /* <DEDUP_REMOVED lines=16> */
.L_x_2177:
[----:B------:R-:W-:Y:S05]  /*5620*/  BSYNC B3 ;  /* 0x0000000000037941 */ /* 0x000fea0003800000 */
.L_x_2176:
        /* <DEDUP_REMOVED lines=44> */
.L_x_2175:
[----:B------:R-:W-:Y:S05]  /*58f0*/  BSYNC B2 ;  /* 0x0000000000027941 */ /* 0x000fea0003800000 */
.L_x_2174:
        /* <DEDUP_REMOVED lines=13> */
.L_x_2178:
        /* <DEDUP_REMOVED lines=12> */
.L_x_2181:
[----:B------:R-:W-:Y:S02]  /*5a90*/  IMAD.MOV.U32 R46, RZ, RZ, R98 ;  /* 0x000000ffff2e7224 */ /* 0x000fe400078e0062 */
.L_x_2182:
[----:B------:R-:W-:Y:S05]  /*5aa0*/  BSYNC B2 ;  /* 0x0000000000027941 */ /* 0x000fea0003800000 */
.L_x_2180:
        /* <DEDUP_REMOVED lines=16> */
.L_x_2186:
[----:B------:R-:W-:Y:S05]  /*5bb0*/  BSYNC B3 ;  /* 0x0000000000037941 */ /* 0x000fea0003800000 */
.L_x_2185:
        /* <DEDUP_REMOVED lines=44> */
.L_x_2184:
[----:B------:R-:W-:Y:S05]  /*5e80*/  BSYNC B2 ;  /* 0x0000000000027941 */ /* 0x000fea0003800000 */
.L_x_2183:
        /* <DEDUP_REMOVED lines=10> */
.L_x_2179:
        /* <DEDUP_REMOVED lines=12> */
.L_x_2188:
[----:B------:R-:W-:Y:S02]  /*5ff0*/  IMAD.MOV.U32 R46, RZ, RZ, R98 ;  /* 0x000000ffff2e7224 */ /* 0x000fe400078e0062 */
.L_x_2189:
[----:B------:R-:W-:Y:S05]  /*6000*/  BSYNC B2 ;  /* 0x0000000000027941 */ /* 0x000fea0003800000 */
.L_x_2187:
        /* <DEDUP_REMOVED lines=16> */
.L_x_2193:
[----:B------:R-:W-:Y:S05]  /*6110*/  BSYNC B3 ;  /* 0x0000000000037941 */ /* 0x000fea0003800000 */
.L_x_2192:
        /* <DEDUP_REMOVED lines=44> */
.L_x_2191:
[----:B------:R-:W-:Y:S05]  /*63e0*/  BSYNC B2 ;  /* 0x0000000000027941 */ /* 0x000fea0003800000 */
.L_x_2190:
        /* <DEDUP_REMOVED lines=13> */
.L_x_2194:
        /* <DEDUP_REMOVED lines=12> */
.L_x_2197:
[----:B------:R-:W-:Y:S02]  /*6580*/  IMAD.MOV.U32 R156, RZ, RZ, R98 ;  /* 0x000000ffff9c7224 */ /* 0x000fe400078e0062 */
.L_x_2198:
[----:B------:R-:W-:Y:S05]  /*6590*/  BSYNC B2 ;  /* 0x0000000000027941 */ /* 0x000fea0003800000 */
.L_x_2196:
        /* <DEDUP_REMOVED lines=16> */
.L_x_2202:
[----:B------:R-:W-:Y:S05]  /*66a0*/  BSYNC B3 ;  /* 0x0000000000037941 */ /* 0x000fea0003800000 */
.L_x_2201:
        /* <DEDUP_REMOVED lines=9> */
[----:B------:R-:W-:Y:S01]  /*6740*/  LOP3.LUT R45, R93, UR10, R45, 0x96, !PT ;  /* 0x0000000a5d2d7c12 */ /* 0x000fe2000f8e962d */
[----:B------:R-:W-:Y:S01]  /*6750*/  IMAD.MOV.U32 R97, RZ, RZ, RZ ;  /* 0x000000ffff617224 */ /* 0x000fe200078e00ff */
        /* <DEDUP_REMOVED lines=30> */
[----:B------:R-:W-:-:S04]  /*6940*/  IMAD.WIDE.U32 R44, R47, -0x2daee0ad, RZ ;  /* 0xd2511f532f2c7825 */ /* 0x000fc800078e00ff */
[----:B------:R-:W-:Y:S01]  /*6950*/  IMAD.MOV.U32 R92, RZ, RZ, R44 ;  /* 0x000000ffff5c7224 */ /* 0x000fe200078e002c */
[----:B------:R-:W-:Y:S02]  /*6960*/  LOP3.LUT R91, R45, UR26, R46, 0x96, !PT ;  /* 0x0000001a2d5b7c12 */ /* 0x000fe4000f8e962e */
.L_x_2200:
[----:B------:R-:W-:Y:S05]  /*6970*/  BSYNC B2 ;  /* 0x0000000000027941 */ /* 0x000fea0003800000 */
.L_x_2199:
        /* <DEDUP_REMOVED lines=10> */
.L_x_2195:
[C---:B------:R-:W-:Y:S02]  /*6a20*/  LOP3.LUT P0, RZ, R31.reuse, 0x1, RZ, 0xc0, !PT ;  /* 0x000000011fff7812 */ /* 0x040fe4000780c0ff */
[----:B------:R-:W-:Y:S02]  /*6a30*/  SEL R161, RZ, 0x1000000, P5 ;  /* 0x01000000ffa17807 */ /* 0x000fe40002800000 */
[----:B------:R-:W-:Y:S02]  /*6a40*/  SEL R162, RZ, 0x1, P0 ;  /* 0x00000001ffa27807 */ /* 0x000fe40000000000 */
[----:B------:R-:W-:Y:S02]  /*6a50*/  SEL R164, RZ, 0x10000, P4 ;  /* 0x00010000ffa47807 */ /* 0x000fe40002000000 */
[C---:B------:R-:W-:Y:S01]  /*6a60*/  LOP3.LUT P5, RZ, R31.reuse, 0x4, RZ, 0xc0, !PT ;  /* 0x000000041fff7812 */ /* 0x040fe200078ac0ff */
[----:B------:R-:W-:Y:S01]  /*6a70*/  IMAD.WIDE.U32 R162, R162, 0x1000000, RZ ;  /* 0x01000000a2a27825 */ /* 0x000fe200078e00ff */
[----:B------:R-:W-:-:S02]  /*6a80*/  LOP3.LUT P4, RZ, R31, 0x2, RZ, 0xc0, !PT ;  /* 0x000000021fff7812 */ /* 0x000fc4000788c0ff */
[----:B------:R-:W-:Y:S02]  /*6a90*/  SEL R159, RZ, 0x100, P3 ;  /* 0x00000100ff9f7807 */ /* 0x000fe40001800000 */
[----:B------:R-:W-:Y:S02]  /*6aa0*/  SEL R155, RZ, 0x1, P2 ;  /* 0x00000001ff9b7807 */ /* 0x000fe40001000000 */
[----:B------:R-:W-:Y:S02]  /*6ab0*/  SEL R160, RZ, 0x1, P4 ;  /* 0x00000001ffa07807 */ /* 0x000fe40002000000 */
[----:B------:R-:W-:Y:S02]  /*6ac0*/  SEL R158, RZ, 0x1, P5 ;  /* 0x00000001ff9e7807 */ /* 0x000fe40002800000 */
[----:B------:R-:W-:Y:S01]  /*6ad0*/  LOP3.LUT R159, R159, R161, R164, 0xfe, !PT ;  /* 0x000000a19f9f7212 */ /* 0x000fe200078efea4 */
[----:B------:R-:W-:Y:S01]  /*6ae0*/  IMAD.WIDE.U32 R160, R160, 0x10000, RZ ;  /* 0x00010000a0a07825 */ /* 0x000fe200078e00ff */
[----:B------:R-:W-:-:S02]  /*6af0*/  LEA R156, P0, R118, c[0x0][0x188], 0x4 ;  /* 0x00006200769c7a11 */ /* 0x000fc400078020ff */
[----:B------:R-:W-:Y:S01]  /*6b00*/  LOP3.LUT R155, R163, R159, R155, 0xfe, !PT ;  /* 0x0000009fa39b7212 */ /* 0x000fe200078efe9b */
[----:B------:R-:W-:Y:S01]  /*6b10*/  IMAD.WIDE.U32 R158, R158, 0x100, RZ ;  /* 0x000001009e9e7825 */ /* 0x000fe200078e00ff */
[----:B------:R-:W-:Y:S02]  /*6b20*/  LOP3.LUT P6, RZ, R31, 0x8, RZ, 0xc0, !PT ;  /* 0x000000081fff7812 */ /* 0x000fe400078cc0ff */
[----:B------:R-:W-:Y:S02]  /*6b30*/  LEA.HI.X R157, R118, c[0x0][0x18c], RZ, 0x4, P0 ;  /* 0x00006300769d7a11 */ /* 0x000fe400000f24ff */
[----:B------:R-:W-:Y:S02]  /*6b40*/  F2FP.BF16.PACK_AB R47, R149, R140 ;  /* 0x0000008c952f723e */ /* 0x000fe400000010ff */
[----:B------:R-:W-:Y:S02]  /*6b50*/  F2FP.BF16.PACK_AB R46, R139, R130 ;  /* 0x000000828b2e723e */ /* 0x000fe400000010ff */
[----:B------:R-:W-:-:S02]  /*6b60*/  F2FP.BF16.PACK_AB R45, R129, R120 ;  /* 0x00000078812d723e */ /* 0x000fc400000010ff */
[----:B------:R-:W-:Y:S02]  /*6b70*/  F2FP.BF16.PACK_AB R44, R119, R104 ;  /* 0x00000068772c723e */ /* 0x000fe400000010ff */
[----:B------:R-:W-:Y:S01]  /*6b80*/  LOP3.LUT R162, R158, R162, R160, 0xfe, !PT ;  /* 0x000000a29ea27212 */ /* 0x000fe200078efea0 */
[----:B------:R-:W-:Y:S01]  /*6b90*/  IMAD.SHL.U32 R160, R118, 0x8, RZ ;  /* 0x0000000876a07824 */ /* 0x000fe200078e00ff */
[----:B------:R-:W-:Y:S01]  /*6ba0*/  LOP3.LUT R159, R159, R155, R161, 0xfe, !PT ;  /* 0x0000009b9f9f7212 */ /* 0x000fe200078efea1 */
[----:B------:R0:W-:Y:S01]  /*6bb0*/  STG.E.128 [R156.64], R44 ;  /* 0x0000002c9c007986 */ /* 0x0001e2000c101d06 */
[----:B------:R-:W-:Y:S02]  /*6bc0*/  SEL R155, RZ, 0x1, P6 ;  /* 0x00000001ff9b7807 */ /* 0x000fe40003000000 */
[----:B------:R-:W-:Y:S02]  /*6bd0*/  LOP3.LUT P1, RZ, R31, 0x10, RZ, 0xc0, !PT ;  /* 0x000000101fff7812 */ /* 0x000fe4000782c0ff */
[----:B------:R-:W-:-:S02]  /*6be0*/  LOP3.LUT R158, R162, R155, RZ, 0xfc, !PT ;  /* 0x0000009ba29e7212 */ /* 0x000fc400078efcff */
[----:B------:R-:W-:Y:S02]  /*6bf0*/  SHF.L.U64.HI R155, R118, 0x3, RZ ;  /* 0x00000003769b7819 */ /* 0x000fe400000102ff */
        /* <DEDUP_REMOVED lines=24> */
.L_x_2203:
[----:B------:R-:W-:Y:S02]  /*6d80*/  IADD3 R155, R118, 0x20, RZ ;  /* 0x00000020769b7810 */ /* 0x000fe40007ffe0ff */
.L_x_2074:
[----:B------:R-:W-:Y:S05]  /*6d90*/  BSYNC B1 ;  /* 0x0000000000017941 */ /* 0x000fea0003800000 */
.L_x_2073:
        /* <DEDUP_REMOVED lines=30> */
.L_x_2207:
[----:B0-----:R-:W-:Y:S02]  /*6f80*/  IMAD.MOV.U32 R121, RZ, RZ, R98 ;  /* 0x000000ffff797224 */ /* 0x001fe400078e0062 */
.L_x_2208:
[----:B------:R-:W-:Y:S05]  /*6f90*/  BSYNC B2 ;  /* 0x0000000000027941 */ /* 0x000fea0003800000 */
.L_x_2206:
        /* <DEDUP_REMOVED lines=16> */
.L_x_2212:
[----:B------:R-:W-:Y:S05]  /*70a0*/  BSYNC B3 ;  /* 0x0000000000037941 */ /* 0x000fea0003800000 */
.L_x_2211:
        /* <DEDUP_REMOVED lines=44> */
.L_x_2210:
[----:B------:R-:W-:Y:S05]  /*7370*/  BSYNC B2 ;  /* 0x0000000000027941 */ /* 0x000fea0003800000 */
.L_x_2209:
        /* <DEDUP_REMOVED lines=18> */
.L_x_2213:
        /* <DEDUP_REMOVED lines=12> */
.L_x_2216:
[----:B------:R-:W-:Y:S02]  /*7560*/  IMAD.MOV.U32 R97, RZ, RZ, R98 ;  /* 0x000000ffff617224 */ /* 0x000fe400078e0062 */
.L_x_2217:
[----:B------:R-:W-:Y:S05]  /*7570*/  BSYNC B2 ;  /* 0x0000000000027941 */ /* 0x000fea0003800000 */
.L_x_2215:
        /* <DEDUP_REMOVED lines=16> */
.L_x_2221:
[----:B------:R-:W-:Y:S05]  /*7680*/  BSYNC B3 ;  /* 0x0000000000037941 */ /* 0x000fea0003800000 */
.L_x_2220:
        /* <DEDUP_REMOVED lines=44> */
.L_x_2219:
[----:B------:R-:W-:Y:S05]  /*7950*/  BSYNC B2 ;  /* 0x0000000000027941 */ /* 0x000fea0003800000 */
.L_x_2218:
        /* <DEDUP_REMOVED lines=10> */
.L_x_2214:
        /* <DEDUP_REMOVED lines=12> */
.L_x_2223:
[----:B------:R-:W-:Y:S02]  /*7ac0*/  IMAD.MOV.U32 R97, RZ, RZ, R98 ;  /* 0x000000ffff617224 */ /* 0x000fe400078e0062 */
.L_x_2224:
[----:B------:R-:W-:Y:S05]  /*7ad0*/  BSYNC B2 ;  /* 0x0000000000027941 */ /* 0x000fea0003800000 */
.L_x_2222:
        /* <DEDUP_REMOVED lines=16> */
.L_x_2228:
[----:B------:R-:W-:Y:S05]  /*7be0*/  BSYNC B3 ;  /* 0x0000000000037941 */ /* 0x000fea0003800000 */
.L_x_2227:
        /* <DEDUP_REMOVED lines=44> */
.L_x_2226:
[----:B------:R-:W-:Y:S05]  /*7eb0*/  BSYNC B2 ;  /* 0x0000000000027941 */ /* 0x000fea0003800000 */
.L_x_2225:
        /* <DEDUP_REMOVED lines=15> */
.L_x_2229:
        /* <DEDUP_REMOVED lines=12> */
.L_x_2232:
[----:B------:R-:W-:Y:S02]  /*8070*/  IMAD.MOV.U32 R44, RZ, RZ, R98 ;  /* 0x000000ffff2c7224 */ /* 0x000fe400078e0062 */
.L_x_2233:
[----:B------:R-:W-:Y:S05]  /*8080*/  BSYNC B2 ;  /* 0x0000000000027941 */ /* 0x000fea0003800000 */
.L_x_2231:
        /* <DEDUP_REMOVED lines=16> */
.L_x_2237:
[----:B------:R-:W-:Y:S05]  /*8190*/  BSYNC B3 ;  /* 0x0000000000037941 */ /* 0x000fea0003800000 */
.L_x_2236:
        /* <DEDUP_REMOVED lines=44> */
.L_x_2235:
[----:B------:R-:W-:Y:S05]  /*8460*/  BSYNC B2 ;  /* 0x0000000000027941 */ /* 0x000fea0003800000 */
.L_x_2234:
        /* <DEDUP_REMOVED lines=10> */
.L_x_2230:
        /* <DEDUP_REMOVED lines=12> */
.L_x_2239:
[----:B------:R-:W-:Y:S02]  /*85d0*/  IMAD.MOV.U32 R44, RZ, RZ, R98 ;  /* 0x000000ffff2c7224 */ /* 0x000fe400078e0062 */
.L_x_2240:
[----:B------:R-:W-:Y:S05]  /*85e0*/  BSYNC B2 ;  /* 0x0000000000027941 */ /* 0x000fea0003800000 */
.L_x_2238:
        /* <DEDUP_REMOVED lines=16> */
.L_x_2244:
[----:B------:R-:W-:Y:S05]  /*86f0*/  BSYNC B3 ;  /* 0x0000000000037941 */ /* 0x000fea0003800000 */
.L_x_2243:
        /* <DEDUP_REMOVED lines=44> */
.L_x_2242:
[----:B------:R-:W-:Y:S05]  /*89c0*/  BSYNC B2 ;  /* 0x0000000000027941 */ /* 0x000fea0003800000 */
.L_x_2241:
        /* <DEDUP_REMOVED lines=11> */
[----:B------:R-:W-:-:S05]  /*8a80*/  PRMT R97, RZ, 0x5410, R37 ;  /* 0x00005410ff617816 */ /* 0x000fca0000000025 */
[----:B------:R-:W-:Y:S02]  /*8a90*/  FADD.FTZ R122, R97, R122 ;  /* 0x0000007a617a7221 */ /* 0x000fe40000010000 */
[----:B------:R-:W-:Y:S01]  /*8aa0*/  IMAD.MOV.U32 R97, RZ, RZ, R131 ;  /* 0x000000ffff617224 */ /* 0x000fe200078e0083 */
[----:B------:R-:W-:Y:S05]  /*8ab0*/  BRA `(.L_x_2246) ;  /* 0x0000056000007947 */ /* 0x000fea0003800000 */
.L_x_2245:
        /* <DEDUP_REMOVED lines=12> */
.L_x_2248:
[----:B------:R-:W-:Y:S02]  /*8b80*/  IMAD.MOV.U32 R44, RZ, RZ, R98 ;  /* 0x000000ffff2c7224 */ /* 0x000fe400078e0062 */
.L_x_2249:
[----:B------:R-:W-:Y:S05]  /*8b90*/  BSYNC B2 ;  /* 0x0000000000027941 */ /* 0x000fea0003800000 */
.L_x_2247:
        /* <DEDUP_REMOVED lines=16> */
.L_x_2253:
[----:B------:R-:W-:Y:S05]  /*8ca0*/  BSYNC B3 ;  /* 0x0000000000037941 */ /* 0x000fea0003800000 */
.L_x_2252:
        /* <DEDUP_REMOVED lines=44> */
.L_x_2251:
[----:B------:R-:W-:Y:S05]  /*8f70*/  BSYNC B2 ;  /* 0x0000000000027941 */ /* 0x000fea0003800000 */
.L_x_2250:
        /* <DEDUP_REMOVED lines=10> */
.L_x_2246:
        /* <DEDUP_REMOVED lines=12> */
.L_x_2255:
[----:B------:R-:W-:Y:S02]  /*90e0*/  IMAD.MOV.U32 R44, RZ, RZ, R98 ;  /* 0x000000ffff2c7224 */ /* 0x000fe400078e0062 */
.L_x_2256:
[----:B------:R-:W-:Y:S05]  /*90f0*/  BSYNC B2 ;  /* 0x0000000000027941 */ /* 0x000fea0003800000 */
.L_x_2254:
        /* <DEDUP_REMOVED lines=16> */
.L_x_2260:
[----:B------:R-:W-:Y:S05]  /*9200*/  BSYNC B3 ;  /* 0x0000000000037941 */ /* 0x000fea0003800000 */
.L_x_2259:
        /* <DEDUP_REMOVED lines=44> */
.L_x_2258:
[----:B------:R-:W-:Y:S05]  /*94d0*/  BSYNC B2 ;  /* 0x0000000000027941 */ /* 0x000fea0003800000 */
.L_x_2257:
        /* <DEDUP_REMOVED lines=15> */
.L_x_2261:
        /* <DEDUP_REMOVED lines=12> */
.L_x_2264:
[----:B------:R-:W-:Y:S02]  /*9690*/  IMAD.MOV.U32 R97, RZ, RZ, R98 ;  /* 0x000000ffff617224 */ /* 0x000fe400078e0062 */
.L_x_2265:
[----:B------:R-:W-:Y:S05]  /*96a0*/  BSYNC B2 ;  /* 0x0000000000027941 */ /* 0x000fea0003800000 */
.L_x_2263:
        /* <DEDUP_REMOVED lines=16> */
.L_x_2269:
[----:B------:R-:W-:Y:S05]  /*97b0*/  BSYNC B3 ;  /* 0x0000000000037941 */ /* 0x000fea0003800000 */
.L_x_2268:
        /* <DEDUP_REMOVED lines=44> */
.L_x_2267:
[----:B------:R-:W-:Y:S05]  /*9a80*/  BSYNC B2 ;  /* 0x0000000000027941 */ /* 0x000fea0003800000 */
.L_x_2266:
        /* <DEDUP_REMOVED lines=10> */
.L_x_2262:
        /* <DEDUP_REMOVED lines=12> */
.L_x_2271:
[----:B------:R-:W-:Y:S02]  /*9bf0*/  IMAD.MOV.U32 R97, RZ, RZ, R98 ;  /* 0x000000ffff617224 */ /* 0x000fe400078e0062 */
.L_x_2272:
[----:B------:R-:W-:Y:S05]  /*9c00*/  BSYNC B2 ;  /* 0x0000000000027941 */ /* 0x000fea0003800000 */
.L_x_2270:
        /* <DEDUP_REMOVED lines=16> */
.L_x_2276:
[----:B------:R-:W-:Y:S05]  /*9d10*/  BSYNC B3 ;  /* 0x0000000000037941 */ /* 0x000fea0003800000 */
.L_x_2275:
        /* <DEDUP_REMOVED lines=44> */
.L_x_2274:
[----:B------:R-:W-:Y:S05]  /*9fe0*/  BSYNC B2 ;  /* 0x0000000000027941 */ /* 0x000fea0003800000 */
.L_x_2273:
[----:B------:R-:W0:Y:S02]  /*9ff0*/  I2F.U32 R97, R97 ;  /* 0x0000006100617306 */ /* 0x000e240000201000 */
[----:B0-----:R-:W-:Y:S01]  /*a000*/  FFMA.FTZ R44, R97, R158, 1.1641532182693481445e-10 ;  /* 0x2f000000612c7423 */ /* 0x001fe2000001009e */
[----:B------:R-:W-:-:S04]  /*a010*/  PRMT R97, RZ, 0x5410, R46 ;  /* 0x00005410ff617816 */ /* 0x000fc8000000002e */
[----:B------:R-:W-:Y:S01]  /*a020*/  FSETP.GTU.FTZ.AND P2, PT, R44, c[0x0][0x1e4], PT ;  /* 0x000079002c007a0b */ /* 0x000fe20003f5c000 */
[----:B------:R-:W-:-:S05]  /*a030*/  FMUL.FTZ R132, R97, c[0x0][0x1e8] ;  /* 0x00007a0061847a20 */ /* 0x000fca0000410000 */
        /* <DEDUP_REMOVED lines=8> */
.L_x_2277:
        /* <DEDUP_REMOVED lines=12> */
.L_x_2280:
[----:B------:R-:W-:Y:S02]  /*a180*/  IMAD.MOV.U32 R97, RZ, RZ, R98 ;  /* 0x000000ffff617224 */ /* 0x000fe400078e0062 */
.L_x_2281:
[----:B------:R-:W-:Y:S05]  /*a190*/  BSYNC B2 ;  /* 0x0000000000027941 */ /* 0x000fea0003800000 */
.L_x_2279:
        /* <DEDUP_REMOVED lines=16> */
.L_x_2285:
[----:B------:R-:W-:Y:S05]  /*a2a0*/  BSYNC B3 ;  /* 0x0000000000037941 */ /* 0x000fea0003800000 */
.L_x_2284:
        /* <DEDUP_REMOVED lines=44> */
.L_x_2283:
[----:B------:R-:W-:Y:S05]  /*a570*/  BSYNC B2 ;  /* 0x0000000000027941 */ /* 0x000fea0003800000 */
.L_x_2282:
        /* <DEDUP_REMOVED lines=10> */
.L_x_2278:
        /* <DEDUP_REMOVED lines=12> */
.L_x_2287:
[----:B------:R-:W-:Y:S02]  /*a6e0*/  IMAD.MOV.U32 R97, RZ, RZ, R98 ;  /* 0x000000ffff617224 */ /* 0x000fe400078e0062 */
.L_x_2288:
[----:B------:R-:W-:Y:S05]  /*a6f0*/  BSYNC B2 ;  /* 0x0000000000027941 */ /* 0x000fea0003800000 */
.L_x_2286:
        /* <DEDUP_REMOVED lines=16> */
.L_x_2292:
[----:B------:R-:W-:Y:S05]  /*a800*/  BSYNC B3 ;  /* 0x0000000000037941 */ /* 0x000fea0003800000 */
.L_x_2291:
        /* <DEDUP_REMOVED lines=44> */
.L_x_2290:
[----:B------:R-:W-:Y:S05]  /*aad0*/  BSYNC B2 ;  /* 0x0000000000027941 */ /* 0x000fea0003800000 */
.L_x_2289:
        /* <DEDUP_REMOVED lines=13> */
.L_x_2293:
        /* <DEDUP_REMOVED lines=12> */
.L_x_2296:
[----:B------:R-:W-:Y:S02]  /*ac70*/  IMAD.MOV.U32 R46, RZ, RZ, R98 ;  /* 0x000000ffff2e7224 */ /* 0x000fe400078e0062 */
.L_x_2297:
[----:B------:R-:W-:Y:S05]  /*ac80*/  BSYNC B2 ;  /* 0x0000000000027941 */ /* 0x000fea0003800000 */
.L_x_2295:
        /* <DEDUP_REMOVED lines=16> */
.L_x_2301:
[----:B------:R-:W-:Y:S05]  /*ad90*/  BSYNC B3 ;  /* 0x0000000000037941 */ /* 0x000fea0003800000 */
.L_x_2300:
        /* <DEDUP_REMOVED lines=44> */
.L_x_2299:
[----:B------:R-:W-:Y:S05]  /*b060*/  BSYNC B2 ;  /* 0x0000000000027941 */ /* 0x000fea0003800000 */
.L_x_2298:
        /* <DEDUP_REMOVED lines=10> */
.L_x_2294:
        /* <DEDUP_REMOVED lines=12> */
.L_x_2303:
[----:B------:R-:W-:Y:S02]  /*b1d0*/  IMAD.MOV.U32 R46, RZ, RZ, R98 ;  /* 0x000000ffff2e7224 */ /* 0x000fe400078e0062 */
.L_x_2304:
[----:B------:R-:W-:Y:S05]  /*b1e0*/  BSYNC B2 ;  /* 0x0000000000027941 */ /* 0x000fea0003800000 */
.L_x_2302:
        /* <DEDUP_REMOVED lines=16> */
.L_x_2308:
[----:B------:R-:W-:Y:S05]  /*b2f0*/  BSYNC B3 ;  /* 0x0000000000037941 */ /* 0x000fea0003800000 */
.L_x_2307:
        /* <DEDUP_REMOVED lines=44> */
.L_x_2306:
[----:B------:R-:W-:Y:S05]  /*b5c0*/  BSYNC B2 ;  /* 0x0000000000027941 */ /* 0x000fea0003800000 */
.L_x_2305:
        /* <DEDUP_REMOVED lines=13> */
.L_x_2309:
        /* <DEDUP_REMOVED lines=12> */
.L_x_2312:
[----:B------:R-:W-:Y:S02]  /*b760*/  IMAD.MOV.U32 R46, RZ, RZ, R98 ;  /* 0x000000ffff2e7224 */ /* 0x000fe400078e0062 */
.L_x_2313:
[----:B------:R-:W-:Y:S05]  /*b770*/  BSYNC B2 ;  /* 0x0000000000027941 */ /* 0x000fea0003800000 */
.L_x_2311:
        /* <DEDUP_REMOVED lines=16> */
.L_x_2317:
[----:B------:R-:W-:Y:S05]  /*b880*/  BSYNC B3 ;  /* 0x0000000000037941 */ /* 0x000fea0003800000 */
.L_x_2316:
        /* <DEDUP_REMOVED lines=44> */
.L_x_2315:
[----:B------:R-:W-:Y:S05]  /*bb50*/  BSYNC B2 ;  /* 0x0000000000027941 */ /* 0x000fea0003800000 */
.L_x_2314:
        /* <DEDUP_REMOVED lines=10> */
.L_x_2310:
        /* <DEDUP_REMOVED lines=12> */
.L_x_2319:
[----:B------:R-:W-:Y:S02]  /*bcc0*/  IMAD.MOV.U32 R46, RZ, RZ, R98 ;  /* 0x000000ffff2e7224 */ /* 0x000fe400078e0062 */
.L_x_2320:
[----:B------:R-:W-:Y:S05]  /*bcd0*/  BSYNC B2 ;  /* 0x0000000000027941 */ /* 0x000fea0003800000 */
.L_x_2318:
        /* <DEDUP_REMOVED lines=16> */
.L_x_2324:
[----:B------:R-:W-:Y:S05]  /*bde0*/  BSYNC B3 ;  /* 0x0000000000037941 */ /* 0x000fea0003800000 */
.L_x_2323:
        /* <DEDUP_REMOVED lines=44> */
.L_x_2322:
[----:B------:R-:W-:Y:S05]  /*c0b0*/  BSYNC B2 ;  /* 0x0000000000027941 */ /* 0x000fea0003800000 */
.L_x_2321:
        /* <DEDUP_REMOVED lines=13> */
.L_x_2325:
        /* <DEDUP_REMOVED lines=12> */
.L_x_2328:
[----:B------:R-:W-:Y:S02]  /*c250*/  IMAD.MOV.U32 R156, RZ, RZ, R98 ;  /* 0x000000ffff9c7224 */ /* 0x000fe400078e0062 */
.L_x_2329:
[----:B------:R-:W-:Y:S05]  /*c260*/  BSYNC B2 ;  /* 0x0000000000027941 */ /* 0x000fea0003800000 */
.L_x_2327:
        /* <DEDUP_REMOVED lines=16> */
.L_x_2333:
[----:B------:R-:W-:Y:S05]  /*c370*/  BSYNC B3 ;  /* 0x0000000000037941 */ /* 0x000fea0003800000 */
.L_x_2332:
        /* <DEDUP_REMOVED lines=44> */
.L_x_2331:
[----:B------:R-:W-:Y:S05]  /*c640*/  BSYNC B2 ;  /* 0x0000000000027941 */ /* 0x000fea0003800000 */
.L_x_2330:
        /* <DEDUP_REMOVED lines=10> */
.L_x_2326:
[C---:B------:R-:W-:Y:S02]  /*c6f0*/  LOP3.LUT P0, RZ, R31.reuse, 0x1, RZ, 0xc0, !PT ;  /* 0x000000011fff7812 */ /* 0x040fe4000780c0ff */
[----:B------:R-:W-:Y:S02]  /*c700*/  SEL R163, RZ, 0x1000000, P5 ;  /* 0x01000000ffa37807 */ /* 0x000fe40002800000 */
[----:B------:R-:W-:Y:S02]  /*c710*/  SEL R164, RZ, 0x10000, P4 ;  /* 0x00010000ffa47807 */ /* 0x000fe40002000000 */
[----:B------:R-:W-:Y:S02]  /*c720*/  SEL R161, RZ, 0x100, P3 ;  /* 0x00000100ffa17807 */ /* 0x000fe40001800000 */
[----:B------:R-:W-:Y:S02]  /*c730*/  SEL R162, RZ, 0x1, P0 ;  /* 0x00000001ffa27807 */ /* 0x000fe40000000000 */
[----:B------:R-:W-:-:S02]  /*c740*/  LOP3.LUT P5, RZ, R31, 0x4, RZ, 0xc0, !PT ;  /* 0x000000041fff7812 */ /* 0x000fc400078ac0ff */
[----:B------:R-:W-:Y:S02]  /*c750*/  LOP3.LUT P4, RZ, R31, 0x2, RZ, 0xc0, !PT ;  /* 0x000000021fff7812 */ /* 0x000fe4000788c0ff */
[----:B------:R-:W-:Y:S02]  /*c760*/  LEA R158, P0, R155, c[0x0][0x188], 0x4 ;  /* 0x000062009b9e7a11 */ /* 0x000fe400078020ff */
[----:B------:R-:W-:Y:S01]  /*c770*/  LOP3.LUT R161, R161, R163, R164, 0xfe, !PT ;  /* 0x000000a3a1a17212 */ /* 0x000fe200078efea4 */
[----:B------:R-:W-:Y:S01]  /*c780*/  IMAD.WIDE.U32 R162, R162, 0x1000000, RZ ;  /* 0x01000000a2a27825 */ /* 0x000fe200078e00ff */
[----:B------:R-:W-:Y:S02]  /*c790*/  LEA.HI.X R159, R155, c[0x0][0x18c], RZ, 0x4, P0 ;  /* 0x000063009b9f7a11 */ /* 0x000fe400000f24ff */
[----:B------:R-:W-:Y:S02]  /*c7a0*/  F2FP.BF16.PACK_AB R47, R151, R142 ;  /* 0x0000008e972f723e */ /* 0x000fe400000010ff */
[----:B------:R-:W-:-:S02]  /*c7b0*/  F2FP.BF16.PACK_AB R46, R141, R132 ;  /* 0x000000848d2e723e */ /* 0x000fc400000010ff */
[----:B------:R-:W-:Y:S02]  /*c7c0*/  F2FP.BF16.PACK_AB R45, R131, R122 ;  /* 0x0000007a832d723e */ /* 0x000fe400000010ff */
[----:B------:R-:W-:Y:S02]  /*c7d0*/  F2FP.BF16.PACK_AB R44, R121, R106 ;  /* 0x0000006a792c723e */ /* 0x000fe400000010ff */
[----:B------:R-:W-:Y:S02]  /*c7e0*/  SEL R157, RZ, 0x1, P2 ;  /* 0x00000001ff9d7807 */ /* 0x000fe40001000000 */
[----:B------:R-:W-:Y:S01]  /*c7f0*/  SEL R160, RZ, 0x1, P4 ;  /* 0x00000001ffa07807 */ /* 0x000fe20002000000 */
[----:B------:R0:W-:Y:S01]  /*c800*/  STG.E.128 [R158.64], R44 ;  /* 0x0000002c9e007986 */ /* 0x0001e2000c101d06 */
[----:B------:R-:W-:Y:S02]  /*c810*/  SEL R156, RZ, 0x1, P5 ;  /* 0x00000001ff9c7807 */ /* 0x000fe40002800000 */
[----:B------:R-:W-:Y:S01]  /*c820*/  LOP3.LUT R163, R163, R161, R157, 0xfe, !PT ;  /* 0x000000a1a3a37212 */ /* 0x000fe200078efe9d */
[----:B------:R-:W-:Y:S01]  /*c830*/  IMAD.WIDE.U32 R160, R160, 0x10000, RZ ;  /* 0x00010000a0a07825 */ /* 0x000fe200078e00ff */
[----:B------:R-:W-:-:S02]  /*c840*/  LOP3.LUT P6, RZ, R31, 0x8, RZ, 0xc0, !PT ;  /* 0x000000081fff7812 */ /* 0x000fc400078cc0ff */
[----:B------:R-:W-:Y:S01]  /*c850*/  LOP3.LUT P1, RZ, R31, 0x10, RZ, 0xc0, !PT ;  /* 0x000000101fff7812 */ /* 0x000fe2000782c0ff */
[----:B------:R-:W-:-:S05]  /*c860*/  IMAD.WIDE.U32 R156, R156, 0x100, RZ ;  /* 0x000001009c9c7825 */ /* 0x000fca00078e00ff */
[----:B------:R-:W-:Y:S02]  /*c870*/  LOP3.LUT R162, R156, R162, R160, 0xfe, !PT ;  /* 0x000000a29ca27212 */ /* 0x000fe400078efea0 */
[----:B------:R-:W-:Y:S01]  /*c880*/  LOP3.LUT R157, R157, R163, R161, 0xfe, !PT ;  /* 0x000000a39d9d7212 */ /* 0x000fe200078efea1 */
[C---:B0-----:R-:W-:Y:S01]  /*c890*/  IMAD.SHL.U32 R159, R155.reuse, 0x8, RZ ;  /* 0x000000089b9f7824 */ /* 0x041fe200078e00ff */
[----:B------:R-:W-:Y:S02]  /*c8a0*/  SEL R45, RZ, 0x1, P6 ;  /* 0x00000001ff2d7807 */ /* 0x000fe40003000000 */
[----:B------:R-:W-:Y:S02]  /*c8b0*/  SHF.L.U64.HI R158, R155, 0x3, RZ ;  /* 0x000000039b9e7819 */ /* 0x000fe400000102ff */
[----:B------:R-:W-:Y:S02]  /*c8c0*/  IADD3 R44, P0, R159, c[0x0][0x190], RZ ;  /* 0x000064009f2c7a10 */ /* 0x000fe40007f1e0ff */
[----:B------:R-:W-:-:S02]  /*c8d0*/  LOP3.LUT R156, R162, R45, RZ, 0xfc, !PT ;  /* 0x0000002da29c7212 */ /* 0x000fc400078efcff */
        /* <DEDUP_REMOVED lines=23> */
.L_x_2334:
[----:B------:R-:W-:Y:S02]  /*ca50*/  IADD3 R155, R155, 0x20, RZ ;  /* 0x000000209b9b7810 */ /* 0x000fe40007ffe0ff */
.L_x_2205:
[----:B------:R-:W-:Y:S05]  /*ca60*/  BSYNC B1 ;  /* 0x0000000000017941 */ /* 0x000fea0003800000 */
.L_x_2204:
        /* <DEDUP_REMOVED lines=30> */
.L_x_2338:
[----:B0-----:R-:W-:Y:S02]  /*cc50*/  IMAD.MOV.U32 R123, RZ, RZ, R98 ;  /* 0x000000ffff7b7224 */ /* 0x001fe400078e0062 */
.L_x_2339:
[----:B------:R-:W-:Y:S05]  /*cc60*/  BSYNC B2 ;  /* 0x0000000000027941 */ /* 0x000fea0003800000 */
.L_x_2337:
        /* <DEDUP_REMOVED lines=16> */
.L_x_2343:
[----:B------:R-:W-:Y:S05]  /*cd70*/  BSYNC B3 ;  /* 0x0000000000037941 */ /* 0x000fea0003800000 */
.L_x_2342:
        /* <DEDUP_REMOVED lines=44> */
.L_x_2341:
[----:B------:R-:W-:Y:S05]  /*d040*/  BSYNC B2 ;  /* 0x0000000000027941 */ /* 0x000fea0003800000 */
.L_x_2340:
        /* <DEDUP_REMOVED lines=18> */
.L_x_2344:
        /* <DEDUP_REMOVED lines=12> */
.L_x_2347:
[----:B------:R-:W-:Y:S02]  /*d230*/  IMAD.MOV.U32 R97, RZ, RZ, R98 ;  /* 0x000000ffff617224 */ /* 0x000fe400078e0062 */
.L_x_2348:
[----:B------:R-:W-:Y:S05]  /*d240*/  BSYNC B2 ;  /* 0x0000000000027941 */ /* 0x000fea0003800000 */
.L_x_2346:
        /* <DEDUP_REMOVED lines=16> */
.L_x_2352:
[----:B------:R-:W-:Y:S05]  /*d350*/  BSYNC B3 ;  /* 0x0000000000037941 */ /* 0x000fea0003800000 */
.L_x_2351:
        /* <DEDUP_REMOVED lines=44> */
.L_x_2350:
[----:B------:R-:W-:Y:S05]  /*d620*/  BSYNC B2 ;  /* 0x0000000000027941 */ /* 0x000fea0003800000 */
.L_x_2349:
        /* <DEDUP_REMOVED lines=10> */
.L_x_2345:
        /* <DEDUP_REMOVED lines=12> */
.L_x_2354:
[----:B------:R-:W-:Y:S02]  /*d790*/  IMAD.MOV.U32 R97, RZ, RZ, R98 ;  /* 0x000000ffff617224 */ /* 0x000fe400078e0062 */
.L_x_2355:
[----:B------:R-:W-:Y:S05]  /*d7a0*/  BSYNC B2 ;  /* 0x0000000000027941 */ /* 0x000fea0003800000 */
.L_x_2353:
        /* <DEDUP_REMOVED lines=16> */
.L_x_2359:
[----:B------:R-:W-:Y:S05]  /*d8b0*/  BSYNC B3 ;  /* 0x0000000000037941 */ /* 0x000fea0003800000 */
.L_x_2358:
        /* <DEDUP_REMOVED lines=44> */
.L_x_2357:
[----:B------:R-:W-:Y:S05]  /*db80*/  BSYNC B2 ;  /* 0x0000000000027941 */ /* 0x000fea0003800000 */
.L_x_2356:
        /* <DEDUP_REMOVED lines=15> */
.L_x_2360:
        /* <DEDUP_REMOVED lines=12> */
.L_x_2363:
[----:B------:R-:W-:Y:S02]  /*dd40*/  IMAD.MOV.U32 R44, RZ, RZ, R98 ;  /* 0x000000ffff2c7224 */ /* 0x000fe400078e0062 */
.L_x_2364:
[----:B------:R-:W-:Y:S05]  /*dd50*/  BSYNC B2 ;  /* 0x0000000000027941 */ /* 0x000fea0003800000 */
.L_x_2362:
        /* <DEDUP_REMOVED lines=16> */
.L_x_2368:
[----:B------:R-:W-:Y:S05]  /*de60*/  BSYNC B3 ;  /* 0x0000000000037941 */ /* 0x000fea0003800000 */
.L_x_2367:
        /* <DEDUP_REMOVED lines=44> */
.L_x_2366:
[----:B------:R-:W-:Y:S05]  /*e130*/  BSYNC B2 ;  /* 0x0000000000027941 */ /* 0x000fea0003800000 */
.L_x_2365:
        /* <DEDUP_REMOVED lines=10> */
.L_x_2361:
        /* <DEDUP_REMOVED lines=12> */
.L_x_2370:
[----:B------:R-:W-:Y:S02]  /*e2a0*/  IMAD.MOV.U32 R44, RZ, RZ, R98 ;  /* 0x000000ffff2c7224 */ /* 0x000fe400078e0062 */
.L_x_2371:
[----:B------:R-:W-:Y:S05]  /*e2b0*/  BSYNC B2 ;  /* 0x0000000000027941 */ /* 0x000fea0003800000 */
.L_x_2369:
        /* <DEDUP_REMOVED lines=16> */
.L_x_2375:
[----:B------:R-:W-:Y:S05]  /*e3c0*/  BSYNC B3 ;  /* 0x0000000000037941 */ /* 0x000fea0003800000 */
.L_x_2374:
        /* <DEDUP_REMOVED lines=44> */
.L_x_2373:
[----:B------:R-:W-:Y:S05]  /*e690*/  BSYNC B2 ;  /* 0x0000000000027941 */ /* 0x000fea0003800000 */
.L_x_2372:
        /* <DEDUP_REMOVED lines=15> */
.L_x_2376:
        /* <DEDUP_REMOVED lines=12> */
.L_x_2379:
[----:B------:R-:W-:Y:S02]  /*e850*/  IMAD.MOV.U32 R44, RZ, RZ, R98 ;  /* 0x000000ffff2c7224 */ /* 0x000fe400078e0062 */
.L_x_2380:
[----:B------:R-:W-:Y:S05]  /*e860*/  BSYNC B2 ;  /* 0x0000000000027941 */ /* 0x000fea0003800000 */
.L_x_2378:
        /* <DEDUP_REMOVED lines=16> */
.L_x_2384:
[----:B------:R-:W-:Y:S05]  /*e970*/  BSYNC B3 ;  /* 0x0000000000037941 */ /* 0x000fea0003800000 */
.L_x_2383:
        /* <DEDUP_REMOVED lines=44> */
.L_x_2382:
[----:B------:R-:W-:Y:S05]  /*ec40*/  BSYNC B2 ;  /* 0x0000000000027941 */ /* 0x000fea0003800000 */
.L_x_2381:
        /* <DEDUP_REMOVED lines=10> */
.L_x_2377:
        /* <DEDUP_REMOVED lines=12> */
.L_x_2386:
[----:B------:R-:W-:Y:S02]  /*edb0*/  IMAD.MOV.U32 R44, RZ, RZ, R98 ;  /* 0x000000ffff2c7224 */ /* 0x000fe400078e0062 */
.L_x_2387:
[----:B------:R-:W-:Y:S05]  /*edc0*/  BSYNC B2 ;  /* 0x0000000000027941 */ /* 0x000fea0003800000 */
.L_x_2385:
        /* <DEDUP_REMOVED lines=16> */
.L_x_2391:
[----:B------:R-:W-:Y:S05]  /*eed0*/  BSYNC B3 ;  /* 0x0000000000037941 */ /* 0x000fea0003800000 */
.L_x_2390:
        /* <DEDUP_REMOVED lines=44> */
.L_x_2389:
[----:B------:R-:W-:Y:S05]  /*f1a0*/  BSYNC B2 ;  /* 0x0000000000027941 */ /* 0x000fea0003800000 */
.L_x_2388:
        /* <DEDUP_REMOVED lines=15> */
.L_x_2392:
        /* <DEDUP_REMOVED lines=12> */
.L_x_2395:
[----:B------:R-:W-:Y:S02]  /*f360*/  IMAD.MOV.U32 R97, RZ, RZ, R98 ;  /* 0x000000ffff617224 */ /* 0x000fe400078e0062 */
.L_x_2396:
[----:B------:R-:W-:Y:S05]  /*f370*/  BSYNC B2 ;  /* 0x0000000000027941 */ /* 0x000fea0003800000 */
.L_x_2394:
        /* <DEDUP_REMOVED lines=16> */
.L_x_2400:
[----:B------:R-:W-:Y:S05]  /*f480*/  BSYNC B3 ;  /* 0x0000000000037941 */ /* 0x000fea0003800000 */
.L_x_2399:
        /* <DEDUP_REMOVED lines=44> */
.L_x_2398:
[----:B------:R-:W-:Y:S05]  /*f750*/  BSYNC B2 ;  /* 0x0000000000027941 */ /* 0x000fea0003800000 */
.L_x_2397:
        /* <DEDUP_REMOVED lines=10> */
.L_x_2393:
        /* <DEDUP_REMOVED lines=12> */
.L_x_2402:
[----:B------:R-:W-:Y:S02]  /*f8c0*/  IMAD.MOV.U32 R97, RZ, RZ, R98 ;  /* 0x000000ffff617224 */ /* 0x000fe400078e0062 */
.L_x_2403:
[----:B------:R-:W-:Y:S05]  /*f8d0*/  BSYNC B2 ;  /* 0x0000000000027941 */ /* 0x000fea0003800000 */
.L_x_2401:
        /* <DEDUP_REMOVED lines=16> */
.L_x_2407:
[----:B------:R-:W-:Y:S05]  /*f9e0*/  BSYNC B3 ;  /* 0x0000000000037941 */ /* 0x000fea0003800000 */
.L_x_2406:
        /* <DEDUP_REMOVED lines=44> */
.L_x_2405:
[----:B------:R-:W-:Y:S05]  /*fcb0*/  BSYNC B2 ;  /* 0x0000000000027941 */ /* 0x000fea0003800000 */
.L_x_2404:
        /* <DEDUP_REMOVED lines=13> */
.L_x_2408:
        /* <DEDUP_REMOVED lines=12> */
.L_x_2411:
[----:B------:R-:W-:Y:S02]  /*fe50*/  IMAD.MOV.U32 R97, RZ, RZ, R98 ;  /* 0x000000ffff617224 */ /* 0x000fe400078e0062 */
.L_x_2412:
[----:B------:R-:W-:Y:S05]  /*fe60*/  BSYNC B2 ;  /* 0x0000000000027941 */ /* 0x000fea0003800000 */
.L_x_2410:
        /* <DEDUP_REMOVED lines=16> */
.L_x_2416:
[----:B------:R-:W-:Y:S05]  /*ff70*/  BSYNC B3 ;  /* 0x0000000000037941 */ /* 0x000fea0003800000 */
.L_x_2415:
        /* <DEDUP_REMOVED lines=44> */
.L_x_2414:
[----:B------:R-:W-:Y:S05]  /*10240*/  BSYNC B2 ;  /* 0x0000000000027941 */ /* 0x000fea0003800000 */
.L_x_2413:
        /* <DEDUP_REMOVED lines=10> */
.L_x_2409:
        /* <DEDUP_REMOVED lines=12> */
.L_x_2418:
[----:B------:R-:W-:Y:S02]  /*103b0*/  IMAD.MOV.U32 R97, RZ, RZ, R98 ;  /* 0x000000ffff617224 */ /* 0x000fe400078e0062 */
.L_x_2419:
[----:B------:R-:W-:Y:S05]  /*103c0*/  BSYNC B2 ;  /* 0x0000000000027941 */ /* 0x000fea0003800000 */
.L_x_2417:
        /* <DEDUP_REMOVED lines=16> */
.L_x_2423:
[----:B------:R-:W-:Y:S05]  /*104d0*/  BSYNC B3 ;  /* 0x0000000000037941 */ /* 0x000fea0003800000 */
.L_x_2422:
        /* <DEDUP_REMOVED lines=44> */
.L_x_2421:
[----:B------:R-:W-:Y:S05]  /*107a0*/  BSYNC B2 ;  /* 0x0000000000027941 */ /* 0x000fea0003800000 */
.L_x_2420:
        /* <DEDUP_REMOVED lines=13> */
.L_x_2424:
        /* <DEDUP_REMOVED lines=12> */
.L_x_2427:
[----:B------:R-:W-:Y:S02]  /*10940*/  IMAD.MOV.U32 R46, RZ, RZ, R98 ;  /* 0x000000ffff2e7224 */ /* 0x000fe400078e0062 */
.L_x_2428:
[----:B------:R-:W-:Y:S05]  /*10950*/  BSYNC B2 ;  /* 0x0000000000027941 */ /* 0x000fea0003800000 */
.L_x_2426:
        /* <DEDUP_REMOVED lines=16> */
.L_x_2432:
[----:B------:R-:W-:Y:S05]  /*10a60*/  BSYNC B3 ;  /* 0x0000000000037941 */ /* 0x000fea0003800000 */
.L_x_2431:
        /* <DEDUP_REMOVED lines=44> */
.L_x_2430:
[----:B------:R-:W-:Y:S05]  /*10d30*/  BSYNC B2 ;  /* 0x0000000000027941 */ /* 0x000fea0003800000 */
.L_x_2429:
        /* <DEDUP_REMOVED lines=10> */
.L_x_2425:
        /* <DEDUP_REMOVED lines=12> */
.L_x_2434:
[----:B------:R-:W-:Y:S02]  /*10ea0*/  IMAD.MOV.U32 R46, RZ, RZ, R98 ;  /* 0x000000ffff2e7224 */ /* 0x000fe400078e0062 */
.L_x_2435:
[----:B------:R-:W-:Y:S05]  /*10eb0*/  BSYNC B2 ;  /* 0x0000000000027941 */ /* 0x000fea0003800000 */
.L_x_2433:
        /* <DEDUP_REMOVED lines=16> */
.L_x_2439:
[----:B------:R-:W-:Y:S05]  /*10fc0*/  BSYNC B3 ;  /* 0x0000000000037941 */ /* 0x000fea0003800000 */
.L_x_2438:
        /* <DEDUP_REMOVED lines=44> */
.L_x_2437:
[----:B------:R-:W-:Y:S05]  /*11290*/  BSYNC B2 ;  /* 0x0000000000027941 */ /* 0x000fea0003800000 */
.L_x_2436:
        /* <DEDUP_REMOVED lines=13> */
.L_x_2440:
        /* <DEDUP_REMOVED lines=12> */
.L_x_2443:
[----:B------:R-:W-:Y:S02]  /*11430*/  IMAD.MOV.U32 R46, RZ, RZ, R98 ;  /* 0x000000ffff2e7224 */ /* 0x000fe400078e0062 */
.L_x_2444:
[----:B------:R-:W-:Y:S05]  /*11440*/  BSYNC B2 ;  /* 0x0000000000027941 */ /* 0x000fea0003800000 */
.L_x_2442:
        /* <DEDUP_REMOVED lines=16> */
.L_x_2448:
[----:B------:R-:W-:Y:S05]  /*11550*/  BSYNC B3 ;  /* 0x0000000000037941 */ /* 0x000fea0003800000 */
.L_x_2447:
        /* <DEDUP_REMOVED lines=44> */
.L_x_2446:
[----:B------:R-:W-:Y:S05]  /*11820*/  BSYNC B2 ;  /* 0x0000000000027941 */ /* 0x000fea0003800000 */
.L_x_2445:
        /* <DEDUP_REMOVED lines=10> */
.L_x_2441:
        /* <DEDUP_REMOVED lines=12> */
.L_x_2450:
[----:B------:R-:W-:Y:S02]  /*11990*/  IMAD.MOV.U32 R46, RZ, RZ, R98 ;  /* 0x000000ffff2e7224 */ /* 0x000fe400078e0062 */
.L_x_2451:
[----:B------:R-:W-:Y:S05]  /*119a0*/  BSYNC B2 ;  /* 0x0000000000027941 */ /* 0x000fea0003800000 */
.L_x_2449:
        /* <DEDUP_REMOVED lines=16> */
.L_x_2455:
[----:B------:R-:W-:Y:S05]  /*11ab0*/  BSYNC B3 ;  /* 0x0000000000037941 */ /* 0x000fea0003800000 */
.L_x_2454:
        /* <DEDUP_REMOVED lines=44> */
.L_x_2453:
[----:B------:R-:W-:Y:S05]  /*11d80*/  BSYNC B2 ;  /* 0x0000000000027941 */ /* 0x000fea0003800000 */
.L_x_2452:
        /* <DEDUP_REMOVED lines=13> */
.L_x_2456:
        /* <DEDUP_REMOVED lines=12> */
.L_x_2459:
[----:B------:R-:W-:Y:S02]  /*11f20*/  IMAD.MOV.U32 R156, RZ, RZ, R98 ;  /* 0x000000ffff9c7224 */ /* 0x000fe400078e0062 */
.L_x_2460:
[----:B------:R-:W-:Y:S05]  /*11f30*/  BSYNC B2 ;  /* 0x0000000000027941 */ /* 0x000fea0003800000 */
.L_x_2458:
        /* <DEDUP_REMOVED lines=16> */
.L_x_2464:
[----:B------:R-:W-:Y:S05]  /*12040*/  BSYNC B3 ;  /* 0x0000000000037941 */ /* 0x000fea0003800000 */
.L_x_2463:
        /* <DEDUP_REMOVED lines=44> */
.L_x_2462:
[----:B------:R-:W-:Y:S05]  /*12310*/  BSYNC B2 ;  /* 0x0000000000027941 */ /* 0x000fea0003800000 */
.L_x_2461:
        /* <DEDUP_REMOVED lines=10> */
.L_x_2457:
        /* <DEDUP_REMOVED lines=54> */
.L_x_2465:
[----:B------:R-:W-:Y:S02]  /*12720*/  IADD3 R155, R155, 0x20, RZ ;  /* 0x000000209b9b7810 */ /* 0x000fe40007ffe0ff */
.L_x_2336:
[----:B------:R-:W-:Y:S05]  /*12730*/  BSYNC B1 ;  /* 0x0000000000017941 */ /* 0x000fea0003800000 */
.L_x_2335:
        /* <DEDUP_REMOVED lines=30> */
.L_x_2469:
[----:B0-----:R-:W-:Y:S02]  /*12920*/  IMAD.MOV.U32 R125, RZ, RZ, R98 ;  /* 0x000000ffff7d7224 */ /* 0x001fe400078e0062 */
.L_x_2470:
[----:B------:R-:W-:Y:S05]  /*12930*/  BSYNC B2 ;  /* 0x0000000000027941 */ /* 0x000fea0003800000 */
.L_x_2468:
        /* <DEDUP_REMOVED lines=16> */
.L_x_2474:
[----:B------:R-:W-:Y:S05]  /*12a40*/  BSYNC B3 ;  /* 0x0000000000037941 */ /* 0x000fea0003800000 */
.L_x_2473:
        /* <DEDUP_REMOVED lines=44> */
.L_x_2472:
[----:B------:R-:W-:Y:S05]  /*12d10*/  BSYNC B2 ;  /* 0x0000000000027941 */ /* 0x000fea0003800000 */
.L_x_2471:
        /* <DEDUP_REMOVED lines=18> */
.L_x_2475:
        /* <DEDUP_REMOVED lines=12> */
.L_x_2478:
[----:B------:R-:W-:Y:S02]  /*12f00*/  IMAD.MOV.U32 R97, RZ, RZ, R98 ;  /* 0x000000ffff617224 */ /* 0x000fe400078e0062 */
.L_x_2479:
[----:B------:R-:W-:Y:S05]  /*12f10*/  BSYNC B2 ;  /* 0x0000000000027941 */ /* 0x000fea0003800000 */
.L_x_2477:
        /* <DEDUP_REMOVED lines=16> */
.L_x_2483:
[----:B------:R-:W-:Y:S05]  /*13020*/  BSYNC B3 ;  /* 0x0000000000037941 */ /* 0x000fea0003800000 */
.L_x_2482:
        /* <DEDUP_REMOVED lines=44> */
.L_x_2481:
[----:B------:R-:W-:Y:S05]  /*132f0*/  BSYNC B2 ;  /* 0x0000000000027941 */ /* 0x000fea0003800000 */
.L_x_2480:
        /* <DEDUP_REMOVED lines=10> */
.L_x_2476:
        /* <DEDUP_REMOVED lines=12> */
.L_x_2485:
[----:B------:R-:W-:Y:S02]  /*13460*/  IMAD.MOV.U32 R97, RZ, RZ, R98 ;  /* 0x000000ffff617224 */ /* 0x000fe400078e0062 */
.L_x_2486:
[----:B------:R-:W-:Y:S05]  /*13470*/  BSYNC B2 ;  /* 0x0000000000027941 */ /* 0x000fea0003800000 */
.L_x_2484:
        /* <DEDUP_REMOVED lines=16> */
.L_x_2490:
[----:B------:R-:W-:Y:S05]  /*13580*/  BSYNC B3 ;  /* 0x0000000000037941 */ /* 0x000fea0003800000 */
.L_x_2489:
        /* <DEDUP_REMOVED lines=44> */
.L_x_2488:
[----:B------:R-:W-:Y:S05]  /*13850*/  BSYNC B2 ;  /* 0x0000000000027941 */ /* 0x000fea0003800000 */
.L_x_2487:
        /* <DEDUP_REMOVED lines=15> */
.L_x_2491:
        /* <DEDUP_REMOVED lines=12> */
.L_x_2494:
[----:B------:R-:W-:Y:S02]  /*13a10*/  IMAD.MOV.U32 R44, RZ, RZ, R98 ;  /* 0x000000ffff2c7224 */ /* 0x000fe400078e0062 */
.L_x_2495:
[----:B------:R-:W-:Y:S05]  /*13a20*/  BSYNC B2 ;  /* 0x0000000000027941 */ /* 0x000fea0003800000 */
.L_x_2493:
        /* <DEDUP_REMOVED lines=16> */
.L_x_2499:
[----:B------:R-:W-:Y:S05]  /*13b30*/  BSYNC B3 ;  /* 0x0000000000037941 */ /* 0x000fea0003800000 */
.L_x_2498:
        /* <DEDUP_REMOVED lines=44> */
.L_x_2497:
[----:B------:R-:W-:Y:S05]  /*13e00*/  BSYNC B2 ;  /* 0x0000000000027941 */ /* 0x000fea0003800000 */
.L_x_2496:
        /* <DEDUP_REMOVED lines=10> */
.L_x_2492:
        /* <DEDUP_REMOVED lines=12> */
.L_x_2501:
[----:B------:R-:W-:Y:S02]  /*13f70*/  IMAD.MOV.U32 R44, RZ, RZ, R98 ;  /* 0x000000ffff2c7224 */ /* 0x000fe400078e0062 */
.L_x_2502:
[----:B------:R-:W-:Y:S05]  /*13f80*/  BSYNC B2 ;  /* 0x0000000000027941 */ /* 0x000fea0003800000 */
.L_x_2500:
        /* <DEDUP_REMOVED lines=16> */
.L_x_2506:
[----:B------:R-:W-:Y:S05]  /*14090*/  BSYNC B3 ;  /* 0x0000000000037941 */ /* 0x000fea0003800000 */
.L_x_2505:
        /* <DEDUP_REMOVED lines=44> */
.L_x_2504:
[----:B------:R-:W-:Y:S05]  /*14360*/  BSYNC B2 ;  /* 0x0000000000027941 */ /* 0x000fea0003800000 */
.L_x_2503:
        /* <DEDUP_REMOVED lines=15> */
.L_x_2507:
        /* <DEDUP_REMOVED lines=12> */
.L_x_2510:
[----:B------:R-:W-:Y:S02]  /*14520*/  IMAD.MOV.U32 R44, RZ, RZ, R98 ;  /* 0x000000ffff2c7224 */ /* 0x000fe400078e0062 */
.L_x_2511:
[----:B------:R-:W-:Y:S05]  /*14530*/  BSYNC B2 ;  /* 0x0000000000027941 */ /* 0x000fea0003800000 */
.L_x_2509:
        /* <DEDUP_REMOVED lines=16> */
.L_x_2515:
[----:B------:R-:W-:Y:S05]  /*14640*/  BSYNC B3 ;  /* 0x0000000000037941 */ /* 0x000fea0003800000 */
.L_x_2514:
        /* <DEDUP_REMOVED lines=44> */
.L_x_2513:
[----:B------:R-:W-:Y:S05]  /*14910*/  BSYNC B2 ;  /* 0x0000000000027941 */ /* 0x000fea0003800000 */
.L_x_2512:
        /* <DEDUP_REMOVED lines=10> */
.L_x_2508:
        /* <DEDUP_REMOVED lines=12> */
.L_x_2517:
[----:B------:R-:W-:Y:S02]  /*14a80*/  IMAD.MOV.U32 R44, RZ, RZ, R98 ;  /* 0x000000ffff2c7224 */ /* 0x000fe400078e0062 */
.L_x_2518:
[----:B------:R-:W-:Y:S05]  /*14a90*/  BSYNC B2 ;  /* 0x0000000000027941 */ /* 0x000fea0003800000 */
.L_x_2516:
        /* <DEDUP_REMOVED lines=16> */
.L_x_2522:
[----:B------:R-:W-:Y:S05]  /*14ba0*/  BSYNC B3 ;  /* 0x0000000000037941 */ /* 0x000fea0003800000 */
.L_x_2521:
        /* <DEDUP_REMOVED lines=44> */
.L_x_2520:
[----:B------:R-:W-:Y:S05]  /*14e70*/  BSYNC B2 ;  /* 0x0000000000027941 */ /* 0x000fea0003800000 */
.L_x_2519:
        /* <DEDUP_REMOVED lines=15> */
.L_x_2523:
        /* <DEDUP_REMOVED lines=12> */
.L_x_2526:
[----:B------:R-:W-:Y:S02]  /*15030*/  IMAD.MOV.U32 R97, RZ, RZ, R98 ;  /* 0x000000ffff617224 */ /* 0x000fe400078e0062 */
.L_x_2527:
[----:B------:R-:W-:Y:S05]  /*15040*/  BSYNC B2 ;  /* 0x0000000000027941 */ /* 0x000fea0003800000 */
.L_x_2525:
        /* <DEDUP_REMOVED lines=16> */
.L_x_2531:
[----:B------:R-:W-:Y:S05]  /*15150*/  BSYNC B3 ;  /* 0x0000000000037941 */ /* 0x000fea0003800000 */
.L_x_2530:
        /* <DEDUP_REMOVED lines=44> */
.L_x_2529:
[----:B------:R-:W-:Y:S05]  /*15420*/  BSYNC B2 ;  /* 0x0000000000027941 */ /* 0x000fea0003800000 */
.L_x_2528:
        /* <DEDUP_REMOVED lines=10> */
.L_x_2524:
        /* <DEDUP_REMOVED lines=12> */
.L_x_2533:
[----:B------:R-:W-:Y:S02]  /*15590*/  IMAD.MOV.U32 R97, RZ, RZ, R98 ;  /* 0x000000ffff617224 */ /* 0x000fe400078e0062 */
.L_x_2534:
[----:B------:R-:W-:Y:S05]  /*155a0*/  BSYNC B2 ;  /* 0x0000000000027941 */ /* 0x000fea0003800000 */
.L_x_2532:
        /* <DEDUP_REMOVED lines=16> */
.L_x_2538:
[----:B------:R-:W-:Y:S05]  /*156b0*/  BSYNC B3 ;  /* 0x0000000000037941 */ /* 0x000fea0003800000 */
.L_x_2537:
        /* <DEDUP_REMOVED lines=44> */
.L_x_2536:
[----:B------:R-:W-:Y:S05]  /*15980*/  BSYNC B2 ;  /* 0x0000000000027941 */ /* 0x000fea0003800000 */
.L_x_2535:
        /* <DEDUP_REMOVED lines=13> */
.L_x_2539:
        /* <DEDUP_REMOVED lines=12> */
.L_x_2542:
[----:B------:R-:W-:Y:S02]  /*15b20*/  IMAD.MOV.U32 R97, RZ, RZ, R98 ;  /* 0x000000ffff617224 */ /* 0x000fe400078e0062 */
.L_x_2543:
[----:B------:R-:W-:Y:S05]  /*15b30*/  BSYNC B2 ;  /* 0x0000000000027941 */ /* 0x000fea0003800000 */
.L_x_2541:
        /* <DEDUP_REMOVED lines=16> */
.L_x_2547:
[----:B------:R-:W-:Y:S05]  /*15c40*/  BSYNC B3 ;  /* 0x0000000000037941 */ /* 0x000fea0003800000 */
.L_x_2546:
        /* <DEDUP_REMOVED lines=44> */
.L_x_2545:
[----:B------:R-:W-:Y:S05]  /*15f10*/  BSYNC B2 ;  /* 0x0000000000027941 */ /* 0x000fea0003800000 */
.L_x_2544:
        /* <DEDUP_REMOVED lines=10> */
.L_x_2540:
        /* <DEDUP_REMOVED lines=12> */
.L_x_2549:
[----:B------:R-:W-:Y:S02]  /*16080*/  IMAD.MOV.U32 R97, RZ, RZ, R98 ;  /* 0x000000ffff617224 */ /* 0x000fe400078e0062 */
.L_x_2550:
[----:B------:R-:W-:Y:S05]  /*16090*/  BSYNC B2 ;  /* 0x0000000000027941 */ /* 0x000fea0003800000 */
.L_x_2548:
        /* <DEDUP_REMOVED lines=16> */
.L_x_2554:
[----:B------:R-:W-:Y:S05]  /*161a0*/  BSYNC B3 ;  /* 0x0000000000037941 */ /* 0x000fea0003800000 */
.L_x_2553:
        /* <DEDUP_REMOVED lines=44> */
.L_x_2552:
[----:B------:R-:W-:Y:S05]  /*16470*/  BSYNC B2 ;  /* 0x0000000000027941 */ /* 0x000fea0003800000 */
.L_x_2551:
        /* <DEDUP_REMOVED lines=13> */
.L_x_2555:
        /* <DEDUP_REMOVED lines=12> */
.L_x_2558:
[----:B------:R-:W-:Y:S02]  /*16610*/  IMAD.MOV.U32 R46, RZ, RZ, R98 ;  /* 0x000000ffff2e7224 */ /* 0x000fe400078e0062 */
.L_x_2559:
[----:B------:R-:W-:Y:S05]  /*16620*/  BSYNC B2 ;  /* 0x0000000000027941 */ /* 0x000fea0003800000 */
.L_x_2557:
        /* <DEDUP_REMOVED lines=16> */
.L_x_2563:
[----:B------:R-:W-:Y:S05]  /*16730*/  BSYNC B3 ;  /* 0x0000000000037941 */ /* 0x000fea0003800000 */
.L_x_2562:
        /* <DEDUP_REMOVED lines=44> */
.L_x_2561:
[----:B------:R-:W-:Y:S05]  /*16a00*/  BSYNC B2 ;  /* 0x0000000000027941 */ /* 0x000fea0003800000 */
.L_x_2560:
        /* <DEDUP_REMOVED lines=10> */
.L_x_2556:
        /* <DEDUP_REMOVED lines=12> */
.L_x_2565:
[----:B------:R-:W-:Y:S02]  /*16b70*/  IMAD.MOV.U32 R46, RZ, RZ, R98 ;  /* 0x000000ffff2e7224 */ /* 0x000fe400078e0062 */
.L_x_2566:
[----:B------:R-:W-:Y:S05]  /*16b80*/  BSYNC B2 ;  /* 0x0000000000027941 */ /* 0x000fea0003800000 */
.L_x_2564:
        /* <DEDUP_REMOVED lines=16> */
.L_x_2570:
[----:B------:R-:W-:Y:S05]  /*16c90*/  BSYNC B3 ;  /* 0x0000000000037941 */ /* 0x000fea0003800000 */
.L_x_2569:
        /* <DEDUP_REMOVED lines=44> */
.L_x_2568:
[----:B------:R-:W-:Y:S05]  /*16f60*/  BSYNC B2 ;  /* 0x0000000000027941 */ /* 0x000fea0003800000 */
.L_x_2567:
        /* <DEDUP_REMOVED lines=13> */
.L_x_2571:
        /* <DEDUP_REMOVED lines=12> */
.L_x_2574:
[----:B------:R-:W-:Y:S02]  /*17100*/  IMAD.MOV.U32 R46, RZ, RZ, R98 ;  /* 0x000000ffff2e7224 */ /* 0x000fe400078e0062 */
.L_x_2575:
[----:B------:R-:W-:Y:S05]  /*17110*/  BSYNC B2 ;  /* 0x0000000000027941 */ /* 0x000fea0003800000 */
.L_x_2573:
        /* <DEDUP_REMOVED lines=16> */
.L_x_2579:
[----:B------:R-:W-:Y:S05]  /*17220*/  BSYNC B3 ;  /* 0x0000000000037941 */ /* 0x000fea0003800000 */
.L_x_2578:
        /* <DEDUP_REMOVED lines=44> */
.L_x_2577:
[----:B------:R-:W-:Y:S05]  /*174f0*/  BSYNC B2 ;  /* 0x0000000000027941 */ /* 0x000fea0003800000 */
.L_x_2576:
        /* <DEDUP_REMOVED lines=10> */
.L_x_2572:
        /* <DEDUP_REMOVED lines=12> */
.L_x_2581:
[----:B------:R-:W-:Y:S02]  /*17660*/  IMAD.MOV.U32 R46, RZ, RZ, R98 ;  /* 0x000000ffff2e7224 */ /* 0x000fe400078e0062 */
.L_x_2582:
[----:B------:R-:W-:Y:S05]  /*17670*/  BSYNC B2 ;  /* 0x0000000000027941 */ /* 0x000fea0003800000 */
.L_x_2580:
        /* <DEDUP_REMOVED lines=16> */
.L_x_2586:
[----:B------:R-:W-:Y:S05]  /*17780*/  BSYNC B3 ;  /* 0x0000000000037941 */ /* 0x000fea0003800000 */
.L_x_2585:
        /* <DEDUP_REMOVED lines=44> */
.L_x_2584:
[----:B------:R-:W-:Y:S05]  /*17a50*/  BSYNC B2 ;  /* 0x0000000000027941 */ /* 0x000fea0003800000 */
.L_x_2583:
        /* <DEDUP_REMOVED lines=13> */
.L_x_2587:
        /* <DEDUP_REMOVED lines=12> */
.L_x_2590:
[----:B------:R-:W-:Y:S02]  /*17bf0*/  IMAD.MOV.U32 R156, RZ, RZ, R98 ;  /* 0x000000ffff9c7224 */ /* 0x000fe400078e0062 */
.L_x_2591:
[----:B------:R-:W-:Y:S05]  /*17c00*/  BSYNC B2 ;  /* 0x0000000000027941 */ /* 0x000fea0003800000 */
.L_x_2589:
        /* <DEDUP_REMOVED lines=16> */
.L_x_2595:
[----:B------:R-:W-:Y:S05]  /*17d10*/  BSYNC B3 ;  /* 0x0000000000037941 */ /* 0x000fea0003800000 */
.L_x_2594:
        /* <DEDUP_REMOVED lines=44> */
.L_x_2593:
[----:B------:R-:W-:Y:S05]  /*17fe0*/  BSYNC B2 ;  /* 0x0000000000027941 */ /* 0x000fea0003800000 */
.L_x_2592:
        /* <DEDUP_REMOVED lines=10> */
.L_x_2588:
        /* <DEDUP_REMOVED lines=54> */
.L_x_2596:
[----:B------:R-:W-:Y:S02]  /*183f0*/  IADD3 R155, R155, 0x20, RZ ;  /* 0x000000209b9b7810 */ /* 0x000fe40007ffe0ff */
.L_x_2467:
[----:B------:R-:W-:Y:S05]  /*18400*/  BSYNC B1 ;  /* 0x0000000000017941 */ /* 0x000fea0003800000 */
.L_x_2466:
        /* <DEDUP_REMOVED lines=30> */
.L_x_2600:
[----:B0-----:R-:W-:Y:S02]  /*185f0*/  IMAD.MOV.U32 R127, RZ, RZ, R98 ;  /* 0x000000ffff7f7224 */ /* 0x001fe400078e0062 */
.L_x_2601:
[----:B------:R-:W-:Y:S05]  /*18600*/  BSYNC B2 ;  /* 0x0000000000027941 */ /* 0x000fea0003800000 */
.L_x_2599:
        /* <DEDUP_REMOVED lines=16> */
.L_x_2605:
[----:B------:R-:W-:Y:S05]  /*18710*/  BSYNC B3 ;  /* 0x0000000000037941 */ /* 0x000fea0003800000 */
.L_x_2604:
        /* <DEDUP_REMOVED lines=44> */
.L_x_2603:
[----:B------:R-:W-:Y:S05]  /*189e0*/  BSYNC B2 ;  /* 0x0000000000027941 */ /* 0x000fea0003800000 */
.L_x_2602:
        /* <DEDUP_REMOVED lines=18> */
.L_x_2606:
        /* <DEDUP_REMOVED lines=12> */
.L_x_2609:
[----:B------:R-:W-:Y:S02]  /*18bd0*/  IMAD.MOV.U32 R97, RZ, RZ, R98 ;  /* 0x000000ffff617224 */ /* 0x000fe400078e0062 */
.L_x_2610:
[----:B------:R-:W-:Y:S05]  /*18be0*/  BSYNC B2 ;  /* 0x0000000000027941 */ /* 0x000fea0003800000 */
.L_x_2608:
        /* <DEDUP_REMOVED lines=16> */
.L_x_2614:
[----:B------:R-:W-:Y:S05]  /*18cf0*/  BSYNC B3 ;  /* 0x0000000000037941 */ /* 0x000fea0003800000 */
.L_x_2613:
        /* <DEDUP_REMOVED lines=44> */
.L_x_2612:
[----:B------:R-:W-:Y:S05]  /*18fc0*/  BSYNC B2 ;  /* 0x0000000000027941 */ /* 0x000fea0003800000 */
.L_x_2611:
        /* <DEDUP_REMOVED lines=10> */
.L_x_2607:
        /* <DEDUP_REMOVED lines=12> */
.L_x_2616:
[----:B------:R-:W-:Y:S02]  /*19130*/  IMAD.MOV.U32 R97, RZ, RZ, R98 ;  /* 0x000000ffff617224 */ /* 0x000fe400078e0062 */
.L_x_2617:
[----:B------:R-:W-:Y:S05]  /*19140*/  BSYNC B2 ;  /* 0x0000000000027941 */ /* 0x000fea0003800000 */
.L_x_2615:
        /* <DEDUP_REMOVED lines=16> */
.L_x_2621:
[----:B------:R-:W-:Y:S05]  /*19250*/  BSYNC B3 ;  /* 0x0000000000037941 */ /* 0x000fea0003800000 */
.L_x_2620:
        /* <DEDUP_REMOVED lines=44> */
.L_x_2619:
[----:B------:R-:W-:Y:S05]  /*19520*/  BSYNC B2 ;  /* 0x0000000000027941 */ /* 0x000fea0003800000 */
.L_x_2618:
        /* <DEDUP_REMOVED lines=15> */
.L_x_2622:
        /* <DEDUP_REMOVED lines=12> */
.L_x_2625:
[----:B------:R-:W-:Y:S02]  /*196e0*/  IMAD.MOV.U32 R44, RZ, RZ, R98 ;  /* 0x000000ffff2c7224 */ /* 0x000fe400078e0062 */
.L_x_2626:
[----:B------:R-:W-:Y:S05]  /*196f0*/  BSYNC B2 ;  /* 0x0000000000027941 */ /* 0x000fea0003800000 */
.L_x_2624:
        /* <DEDUP_REMOVED lines=16> */
.L_x_2630:
[----:B------:R-:W-:Y:S05]  /*19800*/  BSYNC B3 ;  /* 0x0000000000037941 */ /* 0x000fea0003800000 */
.L_x_2629:
        /* <DEDUP_REMOVED lines=44> */
.L_x_2628:
[----:B------:R-:W-:Y:S05]  /*19ad0*/  BSYNC B2 ;  /* 0x0000000000027941 */ /* 0x000fea0003800000 */
.L_x_2627:
        /* <DEDUP_REMOVED lines=10> */
.L_x_2623:
        /* <DEDUP_REMOVED lines=12> */
.L_x_2632:
[----:B------:R-:W-:Y:S02]  /*19c40*/  IMAD.MOV.U32 R44, RZ, RZ, R98 ;  /* 0x000000ffff2c7224 */ /* 0x000fe400078e0062 */
.L_x_2633:
[----:B------:R-:W-:Y:S05]  /*19c50*/  BSYNC B2 ;  /* 0x0000000000027941 */ /* 0x000fea0003800000 */
.L_x_2631:
        /* <DEDUP_REMOVED lines=16> */
.L_x_2637:
[----:B------:R-:W-:Y:S05]  /*19d60*/  BSYNC B3 ;  /* 0x0000000000037941 */ /* 0x000fea0003800000 */
.L_x_2636:
        /* <DEDUP_REMOVED lines=44> */
.L_x_2635:
[----:B------:R-:W-:Y:S05]  /*1a030*/  BSYNC B2 ;  /* 0x0000000000027941 */ /* 0x000fea0003800000 */
.L_x_2634:
        /* <DEDUP_REMOVED lines=15> */
.L_x_2638:
        /* <DEDUP_REMOVED lines=12> */
.L_x_2641:
[----:B------:R-:W-:Y:S02]  /*1a1f0*/  IMAD.MOV.U32 R44, RZ, RZ, R98 ;  /* 0x000000ffff2c7224 */ /* 0x000fe400078e0062 */
.L_x_2642:
[----:B------:R-:W-:Y:S05]  /*1a200*/  BSYNC B2 ;  /* 0x0000000000027941 */ /* 0x000fea0003800000 */
.L_x_2640:
        /* <DEDUP_REMOVED lines=16> */
.L_x_2646:
[----:B------:R-:W-:Y:S05]  /*1a310*/  BSYNC B3 ;  /* 0x0000000000037941 */ /* 0x000fea0003800000 */
.L_x_2645:
        /* <DEDUP_REMOVED lines=44> */
.L_x_2644:
[----:B------:R-:W-:Y:S05]  /*1a5e0*/  BSYNC B2 ;  /* 0x0000000000027941 */ /* 0x000fea0003800000 */
.L_x_2643:
        /* <DEDUP_REMOVED lines=10> */
.L_x_2639:
        /* <DEDUP_REMOVED lines=12> */
.L_x_2648:
[----:B------:R-:W-:Y:S02]  /*1a750*/  IMAD.MOV.U32 R44, RZ, RZ, R98 ;  /* 0x000000ffff2c7224 */ /* 0x000fe400078e0062 */
.L_x_2649:
[----:B------:R-:W-:Y:S05]  /*1a760*/  BSYNC B2 ;  /* 0x0000000000027941 */ /* 0x000fea0003800000 */
.L_x_2647:
        /* <DEDUP_REMOVED lines=16> */
.L_x_2653:
[----:B------:R-:W-:Y:S05]  /*1a870*/  BSYNC B3 ;  /* 0x0000000000037941 */ /* 0x000fea0003800000 */
.L_x_2652:
        /* <DEDUP_REMOVED lines=44> */
.L_x_2651:
[----:B------:R-:W-:Y:S05]  /*1ab40*/  BSYNC B2 ;  /* 0x0000000000027941 */ /* 0x000fea0003800000 */
.L_x_2650:
        /* <DEDUP_REMOVED lines=15> */
.L_x_2654:
        /* <DEDUP_REMOVED lines=12> */
.L_x_2657:
[----:B------:R-:W-:Y:S02]  /*1ad00*/  IMAD.MOV.U32 R97, RZ, RZ, R98 ;  /* 0x000000ffff617224 */ /* 0x000fe400078e0062 */
.L_x_2658:
[----:B------:R-:W-:Y:S05]  /*1ad10*/  BSYNC B2 ;  /* 0x0000000000027941 */ /* 0x000fea0003800000 */
.L_x_2656:
        /* <DEDUP_REMOVED lines=16> */
.L_x_2662:
[----:B------:R-:W-:Y:S05]  /*1ae20*/  BSYNC B3 ;  /* 0x0000000000037941 */ /* 0x000fea0003800000 */
.L_x_2661:
        /* <DEDUP_REMOVED lines=44> */
.L_x_2660:
[----:B------:R-:W-:Y:S05]  /*1b0f0*/  BSYNC B2 ;  /* 0x0000000000027941 */ /* 0x000fea0003800000 */
.L_x_2659:
        /* <DEDUP_REMOVED lines=10> */
.L_x_2655:
        /* <DEDUP_REMOVED lines=12> */
.L_x_2664:
[----:B------:R-:W-:Y:S02]  /*1b260*/  IMAD.MOV.U32 R97, RZ, RZ, R98 ;  /* 0x000000ffff617224 */ /* 0x000fe400078e0062 */
.L_x_2665:
[----:B------:R-:W-:Y:S05]  /*1b270*/  BSYNC B2 ;  /* 0x0000000000027941 */ /* 0x000fea0003800000 */
.L_x_2663:
        /* <DEDUP_REMOVED lines=16> */
.L_x_2669:
[----:B------:R-:W-:Y:S05]  /*1b380*/  BSYNC B3 ;  /* 0x0000000000037941 */ /* 0x000fea0003800000 */
.L_x_2668:
        /* <DEDUP_REMOVED lines=44> */
.L_x_2667:
[----:B------:R-:W-:Y:S05]  /*1b650*/  BSYNC B2 ;  /* 0x0000000000027941 */ /* 0x000fea0003800000 */
.L_x_2666:
        /* <DEDUP_REMOVED lines=13> */
.L_x_2670:
        /* <DEDUP_REMOVED lines=12> */
.L_x_2673:
[----:B------:R-:W-:Y:S02]  /*1b7f0*/  IMAD.MOV.U32 R97, RZ, RZ, R98 ;  /* 0x000000ffff617224 */ /* 0x000fe400078e0062 */
.L_x_2674:
[----:B------:R-:W-:Y:S05]  /*1b800*/  BSYNC B2 ;  /* 0x0000000000027941 */ /* 0x000fea0003800000 */
.L_x_2672:
        /* <DEDUP_REMOVED lines=16> */
.L_x_2678:
[----:B------:R-:W-:Y:S05]  /*1b910*/  BSYNC B3 ;  /* 0x0000000000037941 */ /* 0x000fea0003800000 */
.L_x_2677:
        /* <DEDUP_REMOVED lines=44> */
.L_x_2676:
[----:B------:R-:W-:Y:S05]  /*1bbe0*/  BSYNC B2 ;  /* 0x0000000000027941 */ /* 0x000fea0003800000 */
.L_x_2675:
        /* <DEDUP_REMOVED lines=10> */
.L_x_2671:
        /* <DEDUP_REMOVED lines=12> */
.L_x_2680:
[----:B------:R-:W-:Y:S02]  /*1bd50*/  IMAD.MOV.U32 R97, RZ, RZ, R98 ;  /* 0x000000ffff617224 */ /* 0x000fe400078e0062 */
.L_x_2681:
[----:B------:R-:W-:Y:S05]  /*1bd60*/  BSYNC B2 ;  /* 0x0000000000027941 */ /* 0x000fea0003800000 */
.L_x_2679:
        /* <DEDUP_REMOVED lines=16> */
.L_x_2685:
[----:B------:R-:W-:Y:S05]  /*1be70*/  BSYNC B3 ;  /* 0x0000000000037941 */ /* 0x000fea0003800000 */
.L_x_2684:
        /* <DEDUP_REMOVED lines=44> */
.L_x_2683:
[----:B------:R-:W-:Y:S05]  /*1c140*/  BSYNC B2 ;  /* 0x0000000000027941 */ /* 0x000fea0003800000 */
.L_x_2682:
        /* <DEDUP_REMOVED lines=13> */
.L_x_2686:
        /* <DEDUP_REMOVED lines=12> */
.L_x_2689:
[----:B------:R-:W-:Y:S02]  /*1c2e0*/  IMAD.MOV.U32 R46, RZ, RZ, R98 ;  /* 0x000000ffff2e7224 */ /* 0x000fe400078e0062 */
.L_x_2690:
[----:B------:R-:W-:Y:S05]  /*1c2f0*/  BSYNC B2 ;  /* 0x0000000000027941 */ /* 0x000fea0003800000 */
.L_x_2688:
        /* <DEDUP_REMOVED lines=16> */
.L_x_2694:
[----:B------:R-:W-:Y:S05]  /*1c400*/  BSYNC B3 ;  /* 0x0000000000037941 */ /* 0x000fea0003800000 */
.L_x_2693:
        /* <DEDUP_REMOVED lines=44> */
.L_x_2692:
[----:B------:R-:W-:Y:S05]  /*1c6d0*/  BSYNC B2 ;  /* 0x0000000000027941 */ /* 0x000fea0003800000 */
.L_x_2691:
        /* <DEDUP_REMOVED lines=10> */
.L_x_2687:
        /* <DEDUP_REMOVED lines=12> */
.L_x_2696:
[----:B------:R-:W-:Y:S02]  /*1c840*/  IMAD.MOV.U32 R46, RZ, RZ, R98 ;  /* 0x000000ffff2e7224 */ /* 0x000fe400078e0062 */
.L_x_2697:
[----:B------:R-:W-:Y:S05]  /*1c850*/  BSYNC B2 ;  /* 0x0000000000027941 */ /* 0x000fea0003800000 */
.L_x_2695:
        /* <DEDUP_REMOVED lines=16> */
.L_x_2701:
[----:B------:R-:W-:Y:S05]  /*1c960*/  BSYNC B3 ;  /* 0x0000000000037941 */ /* 0x000fea0003800000 */
.L_x_2700:
        /* <DEDUP_REMOVED lines=44> */
.L_x_2699:
[----:B------:R-:W-:Y:S05]  /*1cc30*/  BSYNC B2 ;  /* 0x0000000000027941 */ /* 0x000fea0003800000 */
.L_x_2698:
        /* <DEDUP_REMOVED lines=13> */
.L_x_2702:
        /* <DEDUP_REMOVED lines=12> */
.L_x_2705:
[----:B------:R-:W-:Y:S02]  /*1cdd0*/  IMAD.MOV.U32 R46, RZ, RZ, R98 ;  /* 0x000000ffff2e7224 */ /* 0x000fe400078e0062 */
.L_x_2706:
[----:B------:R-:W-:Y:S05]  /*1cde0*/  BSYNC B2 ;  /* 0x0000000000027941 */ /* 0x000fea0003800000 */
.L_x_2704:
        /* <DEDUP_REMOVED lines=16> */
.L_x_2710:
[----:B------:R-:W-:Y:S05]  /*1cef0*/  BSYNC B3 ;  /* 0x0000000000037941 */ /* 0x000fea0003800000 */
.L_x_2709:
        /* <DEDUP_REMOVED lines=44> */
.L_x_2708:
[----:B------:R-:W-:Y:S05]  /*1d1c0*/  BSYNC B2 ;  /* 0x0000000000027941 */ /* 0x000fea0003800000 */
.L_x_2707:
        /* <DEDUP_REMOVED lines=10> */
.L_x_2703:
        /* <DEDUP_REMOVED lines=12> */
.L_x_2712:
[----:B------:R-:W-:Y:S02]  /*1d330*/  IMAD.MOV.U32 R46, RZ, RZ, R98 ;  /* 0x000000ffff2e7224 */ /* 0x000fe400078e0062 */
.L_x_2713:
[----:B------:R-:W-:Y:S05]  /*1d340*/  BSYNC B2 ;  /* 0x0000000000027941 */ /* 0x000fea0003800000 */
.L_x_2711:
        /* <DEDUP_REMOVED lines=16> */
.L_x_2717:
[----:B------:R-:W-:Y:S05]  /*1d450*/  BSYNC B3 ;  /* 0x0000000000037941 */ /* 0x000fea0003800000 */
.L_x_2716:
        /* <DEDUP_REMOVED lines=44> */
.L_x_2715:
[----:B------:R-:W-:Y:S05]  /*1d720*/  BSYNC B2 ;  /* 0x0000000000027941 */ /* 0x000fea0003800000 */
.L_x_2714:
        /* <DEDUP_REMOVED lines=13> */
.L_x_2718:
        /* <DEDUP_REMOVED lines=12> */
.L_x_2721:
[----:B------:R-:W-:Y:S02]  /*1d8c0*/  IMAD.MOV.U32 R156, RZ, RZ, R98 ;  /* 0x000000ffff9c7224 */ /* 0x000fe400078e0062 */
.L_x_2722:
[----:B------:R-:W-:Y:S05]  /*1d8d0*/  BSYNC B2 ;  /* 0x0000000000027941 */ /* 0x000fea0003800000 */
.L_x_2720:
        /* <DEDUP_REMOVED lines=16> */
.L_x_2726:
[----:B------:R-:W-:Y:S05]  /*1d9e0*/  BSYNC B3 ;  /* 0x0000000000037941 */ /* 0x000fea0003800000 */
.L_x_2725:
        /* <DEDUP_REMOVED lines=44> */
.L_x_2724:
[----:B------:R-:W-:Y:S05]  /*1dcb0*/  BSYNC B2 ;  /* 0x0000000000027941 */ /* 0x000fea0003800000 */
.L_x_2723:
        /* <DEDUP_REMOVED lines=10> */
.L_x_2719:
[C---:B------:R-:W-:Y:S02]  /*1dd60*/  LOP3.LUT P0, RZ, R31.reuse, 0x1, RZ, 0xc0, !PT ;  /* 0x000000011fff7812 */ /* 0x040fe4000780c0ff */
[----:B------:R-:W-:Y:S02]  /*1dd70*/  SEL R163, RZ, 0x1000000, P5 ;  /* 0x01000000ffa37807 */ /* 0x000fe40002800000 */
[----:B------:R-:W-:Y:S02]  /*1dd80*/  SEL R164, RZ, 0x10000, P4 ;  /* 0x00010000ffa47807 */ /* 0x000fe40002000000 */
[----:B------:R-:W-:Y:S02]  /*1dd90*/  SEL R161, RZ, 0x100, P3 ;  /* 0x00000100ffa17807 */ /* 0x000fe40001800000 */
[----:B------:R-:W-:Y:S02]  /*1dda0*/  SEL R162, RZ, 0x1, P0 ;  /* 0x00000001ffa27807 */ /* 0x000fe40000000000 */
[----:B------:R-:W-:-:S02]  /*1ddb0*/  LOP3.LUT P5, RZ, R31, 0x4, RZ, 0xc0, !PT ;  /* 0x000000041fff7812 */ /* 0x000fc400078ac0ff */
[----:B------:R-:W-:Y:S02]  /*1ddc0*/  LOP3.LUT P4, RZ, R31, 0x2, RZ, 0xc0, !PT ;  /* 0x000000021fff7812 */ /* 0x000fe4000788c0ff */
[----:B------:R-:W-:Y:S01]  /*1ddd0*/  LOP3.LUT R161, R161, R163, R164, 0xfe, !PT ;  /* 0x000000a3a1a17212 */ /* 0x000fe200078efea4 */
[----:B------:R-:W-:Y:S01]  /*1dde0*/  IMAD.WIDE.U32 R162, R162, 0x1000000, RZ ;  /* 0x01000000a2a27825 */ /* 0x000fe200078e00ff */
[----:B------:R-:W-:Y:S02]  /*1ddf0*/  SEL R159, RZ, 0x1, P2 ;  /* 0x00000001ff9f7807 */ /* 0x000fe40001000000 */
[----:B------:R-:W-:Y:S02]  /*1de00*/  SEL R160, RZ, 0x1, P4 ;  /* 0x00000001ffa07807 */ /* 0x000fe40002000000 */
[----:B------:R-:W-:Y:S02]  /*1de10*/  SEL R158, RZ, 0x1, P5 ;  /* 0x00000001ff9e7807 */ /* 0x000fe40002800000 */
[----:B------:R-:W-:Y:S01]  /*1de20*/  LOP3.LUT R163, R163, R161, R159, 0xfe, !PT ;  /* 0x000000a1a3a37212 */ /* 0x000fe200078efe9f */
[----:B------:R-:W-:Y:S01]  /*1de30*/  IMAD.WIDE.U32 R160, R160, 0x10000, RZ ;  /* 0x00010000a0a07825 */ /* 0x000fe200078e00ff */
[----:B------:R-:W-:-:S02]  /*1de40*/  LEA R156, P0, R155, c[0x0][0x188], 0x4 ;  /* 0x000062009b9c7a11 */ /* 0x000fc400078020ff */
[----:B------:R-:W-:Y:S01]  /*1de50*/  F2FP.BF16.PACK_AB R47, R152, R147 ;  /* 0x00000093982f723e */ /* 0x000fe200000010ff */
[----:B------:R-:W-:Y:S01]  /*1de60*/  IMAD.WIDE.U32 R158, R158, 0x100, RZ ;  /* 0x000001009e9e7825 */ /* 0x000fe200078e00ff */
[C---:B------:R-:W-:Y:S02]  /*1de70*/  LEA.HI.X R157, R155.reuse, c[0x0][0x18c], RZ, 0x4, P0 ;  /* 0x000063009b9d7a11 */ /* 0x040fe400000f24ff */
[----:B------:R-:W-:Y:S02]  /*1de80*/  F2FP.BF16.PACK_AB R46, R148, R137 ;  /* 0x00000089942e723e */ /* 0x000fe400000010ff */
[----:B------:R-:W-:Y:S02]  /*1de90*/  F2FP.BF16.PACK_AB R45, R138, R127 ;  /* 0x0000007f8a2d723e */ /* 0x000fe400000010ff */
[----:B------:R-:W-:Y:S02]  /*1dea0*/  F2FP.BF16.PACK_AB R44, R128, R109 ;  /* 0x0000006d802c723e */ /* 0x000fe400000010ff */
[----:B------:R-:W-:Y:S01]  /*1deb0*/  LOP3.LUT R162, R158, R162, R160, 0xfe, !PT ;  /* 0x000000a29ea27212 */ /* 0x000fe200078efea0 */
[----:B------:R-:W-:Y:S01]  /*1dec0*/  IMAD.SHL.U32 R160, R155, 0x8, RZ ;  /* 0x000000089ba07824 */ /* 0x000fe200078e00ff */
[----:B------:R-:W-:Y:S01]  /*1ded0*/  LOP3.LUT P6, RZ, R31, 0x8, RZ, 0xc0, !PT ;  /* 0x000000081fff7812 */ /* 0x000fe200078cc0ff */
[----:B------:R0:W-:Y:S01]  /*1dee0*/  STG.E.128 [R156.64], R44 ;  /* 0x0000002c9c007986 */ /* 0x0001e2000c101d06 */
[----:B------:R-:W-:-:S02]  /*1def0*/  SHF.R.U32.HI R155, RZ, 0x1d, R155 ;  /* 0x0000001dff9b7819 */ /* 0x000fc4000001169b */
[----:B------:R-:W-:Y:S02]  /*1df00*/  LOP3.LUT R159, R159, R163, R161, 0xfe, !PT ;  /* 0x000000a39f9f7212 */ /* 0x000fe400078efea1 */
[----:B------:R-:W-:Y:S02]  /*1df10*/  LOP3.LUT P1, RZ, R31, 0x10, RZ, 0xc0, !PT ;  /* 0x000000101fff7812 */ /* 0x000fe4000782c0ff */
[----:B0-----:R-:W-:Y:S02]  /*1df20*/  SEL R45, RZ, 0x1, P6 ;  /* 0x00000001ff2d7807 */ /* 0x001fe40003000000 */
[----:B------:R-:W-:Y:S02]  /*1df30*/  IADD3 R44, P0, R160, c[0x0][0x190], RZ ;  /* 0x00006400a02c7a10 */ /* 0x000fe40007f1e0ff */
[----:B------:R-:W-:Y:S02]  /*1df40*/  LOP3.LUT R158, R162, R45, RZ, 0xfc, !PT ;  /* 0x0000002da29e7212 */ /* 0x000fe400078efcff */
        /* <DEDUP_REMOVED lines=23> */
.L_x_2598:
[----:B------:R-:W-:Y:S05]  /*1e0c0*/  BSYNC B1 ;  /* 0x0000000000017941 */ /* 0x000fea0003800000 */
.L_x_2597:
        /* <DEDUP_REMOVED lines=49> */
.L_x_2741:
        /* <DEDUP_REMOVED lines=19> */
[--C-:B------:R-:W-:Y:S02]  /*1e510*/  FADD.FTZ R44, R129, -R157.reuse ;  /* 0x8000009d812c7221 */ /* 0x100fe40000010000 */
[----:B------:R-:W-:Y:S02]  /*1e520*/  FADD.FTZ R46, R121, -R157 ;  /* 0x8000009d792e7221 */ /* 0x000fe40000010000 */
[----:B------:R-:W-:Y:S02]  /*1e530*/  FFMA.FTZ R47, R44, R44, R47 ;  /* 0x0000002c2c2f7223 */ /* 0x000fe4000001002f */
[----:B------:R-:W-:-:S04]  /*1e540*/  FADD.FTZ R44, R130, -R157 ;  /* 0x8000009d822c7221 */ /* 0x000fc80000010000 */
[----:B------:R-:W-:Y:S02]  /*1e550*/  FFMA.FTZ R47, R44, R44, R47 ;  /* 0x0000002c2c2f7223 */ /* 0x000fe4000001002f */
[----:B------:R-:W-:-:S04]  /*1e560*/  FADD.FTZ R44, R139, -R157 ;  /* 0x8000009d8b2c7221 */ /* 0x000fc80000010000 */
[----:B------:R-:W-:Y:S02]  /*1e570*/  FFMA.FTZ R47, R44, R44, R47 ;  /* 0x0000002c2c2f7223 */ /* 0x000fe4000001002f */
[----:B------:R-:W-:-:S04]  /*1e580*/  FADD.FTZ R44, R140, -R157 ;  /* 0x8000009d8c2c7221 */ /* 0x000fc80000010000 */
[----:B------:R-:W-:Y:S02]  /*1e590*/  FFMA.FTZ R47, R44, R44, R47 ;  /* 0x0000002c2c2f7223 */ /* 0x000fe4000001002f */
[----:B------:R-:W-:-:S04]  /*1e5a0*/  FADD.FTZ R44, R149, -R157 ;  /* 0x8000009d952c7221 */ /* 0x000fc80000010000 */
[----:B------:R-:W-:-:S05]  /*1e5b0*/  FFMA.FTZ R44, R44, R44, R47 ;  /* 0x0000002c2c2c7223 */ /* 0x000fca000001002f */
[----:B------:R-:W-:-:S05]  /*1e5c0*/  FSEL R44, R44, RZ, P5 ;  /* 0x000000ff2c2c7208 */ /* 0x000fca0002800000 */
[----:B------:R-:W-:-:S04]  /*1e5d0*/  FFMA.FTZ R45, R45, R45, R44 ;  /* 0x0000002d2d2d7223 */ /* 0x000fc8000001002c */
        /* <DEDUP_REMOVED lines=12> */
[----:B------:R-:W-:Y:S02]  /*1e6a0*/  @P0 FFMA.FTZ R44, R46, R46, R45 ;  /* 0x0000002e2e2c0223 */ /* 0x000fe4000001002d */
[--C-:B------:R-:W-:Y:S02]  /*1e6b0*/  FADD.FTZ R45, R107, -R157.reuse ;  /* 0x8000009d6b2d7221 */ /* 0x100fe40000010000 */
[----:B------:R-:W-:Y:S02]  /*1e6c0*/  FADD.FTZ R46, R124, -R157 ;  /* 0x8000009d7c2e7221 */ /* 0x000fe40000010000 */
        /* <DEDUP_REMOVED lines=55> */
.L_x_2742:
[----:B------:R-:W-:Y:S01]  /*1ea40*/  FMUL.FTZ R45, R157, R157 ;  /* 0x0000009d9d2d7220 */ /* 0x000fe20000410000 */
[----:B------:R-:W-:Y:S01]  /*1ea50*/  ISETP.NE.AND P0, PT, RZ, UR8, PT ;  /* 0x00000008ff007c0c */ /* 0x000fe2000bf05270 */
[----:B-1----:R-:W-:Y:S01]  /*1ea60*/  FADD.FTZ R47, R47, R154 ;  /* 0x0000009a2f2f7221 */ /* 0x002fe20000010000 */
[----:B------:R-:W-:Y:S01]  /*1ea70*/  LOP3.LUT P1, RZ, R31, 0x20, RZ, 0xc0, !PT ;  /* 0x000000201fff7812 */ /* 0x000fe2000782c0ff */
[----:B------:R-:W-:Y:S01]  /*1ea80*/  IMAD.MOV.U32 R44, RZ, RZ, c[0x0][0x1e0] ;  /* 0x00007800ff2c7624 */ /* 0x000fe200078e00ff */
[----:B------:R-:W-:Y:S01]  /*1ea90*/  FSEL R45, R45, RZ, P0 ;  /* 0x000000ff2d2d7208 */ /* 0x000fe20000000000 */
[----:B------:R-:W-:Y:S01]  /*1eaa0*/  BSSY B1, `(.L_x_2729) ;  /* 0x000002c000017945 */ /* 0x000fe20003800000 */
[----:B0-----:R-:W-:Y:S01]  /*1eab0*/  FSEL R154, R157, RZ, !P0 ;  /* 0x000000ff9d9a7208 */ /* 0x001fe20004000000 */
[----:B------:R-:W-:Y:S02]  /*1eac0*/  FFMA.FTZ R44, R47, R44, c[0x0][0x228] ;  /* 0x00008a002f2c7623 */ /* 0x000fe4000001002c */
[----:B------:R-:W-:-:S02]  /*1ead0*/  @!P4 IMAD.MOV.U32 R47, RZ, RZ, 0x4 ;  /* 0x00000004ff2fc424 */ /* 0x000fc400078e00ff */
[----:B------:R-:W-:Y:S02]  /*1eae0*/  FADD.FTZ R155, R44, R45 ;  /* 0x0000002d2c9b7221 */ /* 0x000fe40000010000 */
[----:B------:R-:W-:Y:S02]  /*1eaf0*/  @!P4 IMAD.MOV.U32 R45, RZ, RZ, 0x4 ;  /* 0x00000004ff2dc424 */ /* 0x000fe400078e00ff */
[C---:B------:R-:W-:Y:S02]  /*1eb00*/  @!P4 IMAD.WIDE R46, R26.reuse, R47, c[0x0][0x1a0] ;  /* 0x000068001a2ec625 */ /* 0x040fe400078e022f */
[----:B------:R-:W0:Y:S02]  /*1eb10*/  MUFU.RSQ R155, R155 ;  /* 0x0000009b009b7308 */ /* 0x000e240000001400 */
[----:B------:R-:W-:Y:S01]  /*1eb20*/  @!P4 IMAD.WIDE R44, R26, R45, c[0x0][0x1a8] ;  /* 0x00006a001a2cc625 */ /* 0x000fe200078e022d */
[----:B------:R1:W-:Y:S04]  /*1eb30*/  @!P4 STG.E [R46.64], R157 ;  /* 0x0000009d2e00c986 */ /* 0x0003e8000c101906 */
[----:B0-----:R1:W-:Y:S01]  /*1eb40*/  @!P4 STG.E [R44.64], R155 ;  /* 0x0000009b2c00c986 */ /* 0x0013e2000c101906 */
[----:B------:R-:W-:Y:S05]  /*1eb50*/  @!P1 BRA `(.L_x_2730) ;  /* 0x0000020000009947 */ /* 0x000fea0003800000 */
[--C-:B-1----:R-:W-:Y:S02]  /*1eb60*/  FADD.FTZ R46, R119, -R154.reuse ;  /* 0x8000009a772e7221 */ /* 0x102fe40000010000 */
[----:B------:R-:W-:-:S02]  /*1eb70*/  FADD.FTZ R44, R104, -R154 ;  /* 0x8000009a682c7221 */ /* 0x000fc40000010000 */
[C---:B------:R-:W-:Y:S02]  /*1eb80*/  FMUL.FTZ R46, R155.reuse, R46 ;  /* 0x0000002e9b2e7220 */ /* 0x040fe40000410000 */
[----:B------:R-:W-:Y:S02]  /*1eb90*/  FMUL.FTZ R44, R155, R44 ;  /* 0x0000002c9b2c7220 */ /* 0x000fe40000410000 */
[----:B------:R-:W-:Y:S02]  /*1eba0*/  FFMA.FTZ R45, R25, R46, R16 ;  /* 0x0000002e192d7223 */ /* 0x000fe40000010010 */
[--C-:B------:R-:W-:Y:S02]  /*1ebb0*/  FADD.FTZ R46, R120, -R154.reuse ;  /* 0x8000009a782e7221 */ /* 0x100fe40000010000 */
[--C-:B------:R-:W-:Y:S02]  /*1ebc0*/  FADD.FTZ R158, R130, -R154.reuse ;  /* 0x8000009a829e7221 */ /* 0x100fe40000010000 */
[----:B------:R-:W-:-:S02]  /*1ebd0*/  FADD.FTZ R160, R139, -R154 ;  /* 0x8000009a8ba07221 */ /* 0x000fc40000010000 */
[----:B------:R-:W-:Y:S02]  /*1ebe0*/  FFMA.FTZ R44, R24, R44, R17 ;  /* 0x0000002c182c7223 */ /* 0x000fe40000010011 */
[--C-:B------:R-:W-:Y:S02]  /*1ebf0*/  FADD.FTZ R162, R140, -R154.reuse ;  /* 0x8000009a8ca27221 */ /* 0x100fe40000010000 */
[----:B------:R-:W-:Y:S01]  /*1ec00*/  FADD.FTZ R164, R149, -R154 ;  /* 0x8000009a95a47221 */ /* 0x000fe20000010000 */
[----:B------:R-:W-:Y:S01]  /*1ec10*/  F2FP.BF16.PACK_AB R44, R45, R44 ;  /* 0x0000002c2d2c723e */ /* 0x000fe200000010ff */
[C---:B------:R-:W-:Y:S02]  /*1ec20*/  FMUL.FTZ R46, R155.reuse, R46 ;  /* 0x0000002e9b2e7220 */ /* 0x040fe40000410000 */
[C---:B------:R-:W-:Y:S02]  /*1ec30*/  FMUL.FTZ R158, R155.reuse, R158 ;  /* 0x0000009e9b9e7220 */ /* 0x040fe40000410000 */
[----:B------:R-:W-:-:S02]  /*1ec40*/  FMUL.FTZ R160, R155, R160 ;  /* 0x000000a09ba07220 */ /* 0x000fc40000410000 */
[----:B------:R-:W-:Y:S02]  /*1ec50*/  FADD.FTZ R156, R129, -R154 ;  /* 0x8000009a819c7221 */ /* 0x000fe40000010000 */
[C---:B------:R-:W-:Y:S02]  /*1ec60*/  FMUL.FTZ R162, R155.reuse, R162 ;  /* 0x000000a29ba27220 */ /* 0x040fe40000410000 */
[----:B------:R-:W-:Y:S02]  /*1ec70*/  FMUL.FTZ R164, R155, R164 ;  /* 0x000000a49ba47220 */ /* 0x000fe40000410000 */
[----:B------:R-:W-:Y:S02]  /*1ec80*/  FFMA.FTZ R45, R22, R46, R15 ;  /* 0x0000002e162d7223 */ /* 0x000fe4000001000f */
[----:B------:R-:W-:Y:S02]  /*1ec90*/  FFMA.FTZ R46, R20, R158, R13 ;  /* 0x0000009e142e7223 */ /* 0x000fe4000001000d */
[----:B------:R-:W-:-:S02]  /*1eca0*/  FFMA.FTZ R47, R21, R160, R12 ;  /* 0x000000a0152f7223 */ /* 0x000fc4000001000c */
[----:B------:R-:W-:Y:S02]  /*1ecb0*/  FMUL.FTZ R156, R155, R156 ;  /* 0x0000009c9b9c7220 */ /* 0x000fe40000410000 */
[----:B------:R-:W-:Y:S01]  /*1ecc0*/  FFMA.FTZ R162, R18, R162, R11 ;  /* 0x000000a212a27223 */ /* 0x000fe2000001000b */
[----:B------:R-:W-:Y:S01]  /*1ecd0*/  F2FP.BF16.PACK_AB R46, R47, R46 ;  /* 0x0000002e2f2e723e */ /* 0x000fe200000010ff */
[----:B------:R-:W-:Y:S02]  /*1ece0*/  FFMA.FTZ R157, R19, R164, R10 ;  /* 0x000000a4139d7223 */ /* 0x000fe4000001000a */
[----:B------:R-:W-:-:S03]  /*1ecf0*/  FFMA.FTZ R156, R23, R156, R14 ;  /* 0x0000009c179c7223 */ /* 0x000fc6000001000e */
[----:B------:R-:W-:Y:S01]  /*1ed00*/  F2FP.BF16.PACK_AB R47, R157, R162 ;  /* 0x000000a29d2f723e */ /* 0x000fe200000010ff */
[----:B------:R-:W-:Y:S01]  /*1ed10*/  IMAD.MOV.U32 R157, RZ, RZ, 0x10 ;  /* 0x00000010ff9d7424 */ /* 0x000fe200078e00ff */
[----:B------:R-:W-:-:S03]  /*1ed20*/  F2FP.BF16.PACK_AB R45, R156, R45 ;  /* 0x0000002d9c2d723e */ /* 0x000fc600000010ff */
[C---:B------:R-:W-:Y:S01]  /*1ed30*/  IMAD.WIDE.U32 R156, R118.reuse, R157, c[0x0][0x208] ;  /* 0x00008200769c7625 */ /* 0x040fe200078e009d */
[----:B------:R-:W-:-:S04]  /*1ed40*/  IADD3 R118, R118, 0x20, RZ ;  /* 0x0000002076767810 */ /* 0x000fc80007ffe0ff */
[----:B------:R0:W-:Y:S03]  /*1ed50*/  STG.E.128 [R156.64], R44 ;  /* 0x0000002c9c007986 */ /* 0x0001e6000c101d06 */
.L_x_2730:
[----:B------:R-:W-:Y:S05]  /*1ed60*/  BSYNC B1 ;  /* 0x0000000000017941 */ /* 0x000fea0003800000 */
.L_x_2729:
[----:B------:R-:W-:Y:S01]  /*1ed70*/  LOP3.LUT P0, RZ, R31, 0x200, RZ, 0xc0, !PT ;  /* 0x000002001fff7812 */ /* 0x000fe2000780c0ff */
[----:B------:R-:W-:-:S12]  /*1ed80*/  BSSY B1, `(.L_x_2731) ;  /* 0x0000022000017945 */ /* 0x000fd80003800000 */
[----:B------:R-:W-:Y:S05]  /*1ed90*/  @!P0 BRA `(.L_x_2732) ;  /* 0x0000020000008947 */ /* 0x000fea0003800000 */
[--C-:B01----:R-:W-:Y:S02]  /*1eda0*/  FADD.FTZ R46, R121, -R154.reuse ;  /* 0x8000009a792e7221 */ /* 0x103fe40000010000 */
[--C-:B------:R-:W-:Y:S02]  /*1edb0*/  FADD.FTZ R44, R106, -R154.reuse ;  /* 0x8000009a6a2c7221 */ /* 0x100fe40000010000 */
[C---:B------:R-:W-:Y:S02]  /*1edc0*/  FMUL.FTZ R46, R155.reuse, R46 ;  /* 0x0000002e9b2e7220 */ /* 0x040fe40000410000 */
[----:B------:R-:W-:Y:S02]  /*1edd0*/  FMUL.FTZ R44, R155, R44 ;  /* 0x0000002c9b2c7220 */ /* 0x000fe40000410000 */
[----:B------:R-:W-:Y:S02]  /*1ede0*/  FFMA.FTZ R45, R8, R46, R33 ;  /* 0x0000002e082d7223 */ /* 0x000fe40000010021 */
[----:B------:R-:W-:-:S02]  /*1edf0*/  FADD.FTZ R46, R122, -R154 ;  /* 0x8000009a7a2e7221 */ /* 0x000fc40000010000 */
[--C-:B------:R-:W-:Y:S02]  /*1ee00*/  FADD.FTZ R158, R132, -R154.reuse ;  /* 0x8000009a849e7221 */ /* 0x100fe40000010000 */
[----:B------:R-:W-:Y:S02]  /*1ee10*/  FADD.FTZ R160, R141, -R154 ;  /* 0x8000009a8da07221 */ /* 0x000fe40000010000 */
[----:B------:R-:W-:Y:S02]  /*1ee20*/  FFMA.FTZ R44, R9, R44, R0 ;  /* 0x0000002c092c7223 */ /* 0x000fe40000010000 */
[--C-:B------:R-:W-:Y:S02]  /*1ee30*/  FADD.FTZ R162, R142, -R154.reuse ;  /* 0x8000009a8ea27221 */ /* 0x100fe40000010000 */
[----:B------:R-:W-:Y:S01]  /*1ee40*/  FADD.FTZ R164, R151, -R154 ;  /* 0x8000009a97a47221 */ /* 0x000fe20000010000 */
[----:B------:R-:W-:Y:S01]  /*1ee50*/  F2FP.BF16.PACK_AB R44, R45, R44 ;  /* 0x0000002c2d2c723e */ /* 0x000fe200000010ff */
[----:B------:R-:W-:-:S02]  /*1ee60*/  FMUL.FTZ R46, R155, R46 ;  /* 0x0000002e9b2e7220 */ /* 0x000fc40000410000 */
[C---:B------:R-:W-:Y:S02]  /*1ee70*/  FMUL.FTZ R158, R155.reuse, R158 ;  /* 0x0000009e9b9e7220 */ /* 0x040fe40000410000 */
[----:B------:R-:W-:Y:S02]  /*1ee80*/  FMUL.FTZ R160, R155, R160 ;  /* 0x000000a09ba07220 */ /* 0x000fe40000410000 */
[----:B------:R-:W-:Y:S02]  /*1ee90*/  FADD.FTZ R156, R131, -R154 ;  /* 0x8000009a839c7221 */ /* 0x000fe40000010000 */
[C---:B------:R-:W-:Y:S02]  /*1eea0*/  FMUL.FTZ R162, R155.reuse, R162 ;  /* 0x000000a29ba27220 */ /* 0x040fe40000410000 */
[----:B------:R-:W-:Y:S02]  /*1eeb0*/  FMUL.FTZ R164, R155, R164 ;  /* 0x000000a49ba47220 */ /* 0x000fe40000410000 */
[----:B------:R-:W-:-:S02]  /*1eec0*/  FFMA.FTZ R45, R7, R46, R32 ;  /* 0x0000002e072d7223 */ /* 0x000fc40000010020 */
[----:B------:R-:W-:Y:S02]  /*1eed0*/  FFMA.FTZ R46, R5, R158, R34 ;  /* 0x0000009e052e7223 */ /* 0x000fe40000010022 */
[----:B------:R-:W-:Y:S02]  /*1eee0*/  FFMA.FTZ R47, R4, R160, R35 ;  /* 0x000000a0042f7223 */ /* 0x000fe40000010023 */
        /* <DEDUP_REMOVED lines=11> */
.L_x_2732:
[----:B------:R-:W-:Y:S05]  /*1efa0*/  BSYNC B1 ;  /* 0x0000000000017941 */ /* 0x000fea0003800000 */
.L_x_2731:
        /* <DEDUP_REMOVED lines=10> */
[--C-:B------:R-:W-:Y:S02]  /*1f050*/  FADD.FTZ R160, R144, -R154.reuse ;  /* 0x8000009a90a07221 */ /* 0x100fe40000010000 */
[----:B------:R-:W-:Y:S02]  /*1f060*/  FFMA.FTZ R44, R62, R44, R55 ;  /* 0x0000002c3e2c7223 */ /* 0x000fe40000010037 */
[--C-:B------:R-:W-:Y:S02]  /*1f070*/  FADD.FTZ R162, R143, -R154.reuse ;  /* 0x8000009a8fa27221 */ /* 0x100fe40000010000 */
[----:B------:R-:W-:Y:S01]  /*1f080*/  FADD.FTZ R164, R150, -R154 ;  /* 0x8000009a96a47221 */ /* 0x000fe20000010000 */
[----:B------:R-:W-:Y:S01]  /*1f090*/  F2FP.BF16.PACK_AB R44, R45, R44 ;  /* 0x0000002c2d2c723e */ /* 0x000fe200000010ff */
[----:B------:R-:W-:-:S02]  /*1f0a0*/  FMUL.FTZ R46, R155, R46 ;  /* 0x0000002e9b2e7220 */ /* 0x000fc40000410000 */
[C---:B------:R-:W-:Y:S02]  /*1f0b0*/  FMUL.FTZ R158, R155.reuse, R158 ;  /* 0x0000009e9b9e7220 */ /* 0x040fe40000410000 */
[C---:B------:R-:W-:Y:S02]  /*1f0c0*/  FMUL.FTZ R160, R155.reuse, R160 ;  /* 0x000000a09ba07220 */ /* 0x040fe40000410000 */
        /* <DEDUP_REMOVED lines=17> */
.L_x_2734:
[----:B------:R-:W-:Y:S05]  /*1f1e0*/  BSYNC B1 ;  /* 0x0000000000017941 */ /* 0x000fea0003800000 */
.L_x_2733:
        /* <DEDUP_REMOVED lines=35> */
.L_x_2736:
[----:B------:R-:W-:Y:S05]  /*1f420*/  BSYNC B1 ;  /* 0x0000000000017941 */ /* 0x000fea0003800000 */
.L_x_2735:
        /* <DEDUP_REMOVED lines=22> */
[----:B------:R-:W-:Y:S02]  /*1f590*/  FFMA.FTZ R47, R88, R162, R103 ;  /* 0x000000a2582f7223 */ /* 0x000fe40000010067 */
[----:B------:R-:W-:Y:S01]  /*1f5a0*/  FFMA.FTZ R164, R94, R164, R105 ;  /* 0x000000a45ea47223 */ /* 0x000fe20000010069 */
[----:B------:R-:W-:Y:S01]  /*1f5b0*/  F2FP.BF16.PACK_AB R44, R155, R154 ;  /* 0x0000009a9b2c723e */ /* 0x000fe200000010ff */
[----:B------:R-:W-:Y:S02]  /*1f5c0*/  FFMA.FTZ R45, R82, R160, R95 ;  /* 0x000000a0522d7223 */ /* 0x000fe4000001005f */
[----:B------:R-:W-:Y:S01]  /*1f5d0*/  FFMA.FTZ R46, R86, R46, R101 ;  /* 0x0000002e562e7223 */ /* 0x000fe20000010065 */
[----:B------:R-:W-:Y:S01]  /*1f5e0*/  F2FP.BF16.PACK_AB R47, R164, R47 ;  /* 0x0000002fa42f723e */ /* 0x000fe200000010ff */
[----:B------:R-:W-:-:S02]  /*1f5f0*/  FFMA.FTZ R156, R87, R156, R100 ;  /* 0x0000009c579c7223 */ /* 0x000fc40000010064 */
[----:B------:R-:W-:Y:S01]  /*1f600*/  IMAD.MOV.U32 R155, RZ, RZ, 0x10 ;  /* 0x00000010ff9b7424 */ /* 0x000fe200078e00ff */
[----:B------:R-:W-:Y:S02]  /*1f610*/  F2FP.BF16.PACK_AB R46, R157, R46 ;  /* 0x0000002e9d2e723e */ /* 0x000fe400000010ff */
[----:B------:R-:W-:Y:S01]  /*1f620*/  F2FP.BF16.PACK_AB R45, R156, R45 ;  /* 0x0000002d9c2d723e */ /* 0x000fe200000010ff */
[----:B------:R-:W-:-:S05]  /*1f630*/  IMAD.WIDE.U32 R154, R118, R155, c[0x0][0x208] ;  /* 0x00008200769a7625 */ /* 0x000fca00078e009b */
[----:B------:R0:W-:Y:S02]  /*1f640*/  STG.E.128 [R154.64], R44 ;  /* 0x0000002c9a007986 */ /* 0x0001e4000c101d06 */
.L_x_2738:
[----:B------:R-:W-:Y:S05]  /*1f650*/  BSYNC B1 ;  /* 0x0000000000017941 */ /* 0x000fea0003800000 */
.L_x_2737:
[----:B01----:R-:W-:-:S04]  /*1f660*/  IMAD.MOV.U32 R45, RZ, RZ, 0x4 ;  /* 0x00000004ff2d7424 */ /* 0x003fc800078e00ff */
[----:B------:R-:W-:-:S05]  /*1f670*/  IMAD R26, R45, c[0x0][0x160], R26 ;  /* 0x000058002d1a7a24 */ /* 0x000fca00078e021a */
[----:B------:R-:W-:-:S13]  /*1f680*/  ISETP.GE.AND P0, PT, R26, c[0x0][0x164], PT ;  /* 0x000059001a007a0c */ /* 0x000fda0003f06270 */
[----:B------:R-:W-:Y:S01]  /*1f690*/  @P0 CALL.REL.NOINC `(.L_x_2739) ;  /* 0x0000001000000944 */ /* 0x000fe20003c00000 */
[----:B------:R-:W-:Y:S05]  /*1f6a0*/  BRA `(.L_x_2740) ;  /* 0xfffe19b000007947 */ /* 0x000fea000383ffff */
.L_x_2739:
[----:B------:R-:W-:Y:S05]  /*1f6b0*/  BSYNC B0 ;  /* 0x0000000000007941 */ /* 0x000fea0003800000 */
.L_x_2072:
[----:B------:R-:W-:Y:S05]  /*1f6c0*/  EXIT ;  /* 0x000000000000794d */ /* 0x000fea0003800000 */
.L_x_2727:
[----:B------:R-:W-:Y:S01]  /*1f6d0*/  IMAD.MOV.U32 R47, RZ, RZ, 0x1 ;  /* 0x00000001ff2f7424 */ /* 0x000fe200078e00ff */
[----:B------:R-:W-:Y:S01]  /*1f6e0*/  MOV R44, 0x1f720 ;  /* 0x0001f720002c7802 */ /* 0x000fe20000000f00 */
[----:B------:R-:W-:Y:S02]  /*1f6f0*/  IMAD.MOV.U32 R155, RZ, RZ, 0x1f ;  /* 0x0000001fff9b7424 */ /* 0x000fe400078e00ff */
[----:B------:R-:W-:Y:S02]  /*1f700*/  IMAD.MOV.U32 R156, RZ, RZ, -0x1 ;  /* 0xffffffffff9c7424 */ /* 0x000fe400078e00ff */
[----:B------:R-:W-:Y:S05]  /*1f710*/  CALL.REL.NOINC `($__internal_6_$__cuda_sm70_shflsync_bfly_p) ;  /* 0x000008c000007944 */ /* 0x000fea0003c00000 */
[----:B01----:R-:W-:Y:S05]  /*1f720*/  BRA `(.L_x_2741) ;  /* 0xffffecb000007947 */ /* 0x003fea000383ffff */
.L_x_2728:
[----:B0-----:R-:W-:Y:S01]  /*1f730*/  IMAD.MOV.U32 R46, RZ, RZ, R154 ;  /* 0x000000ffff2e7224 */ /* 0x001fe200078e009a */
[----:B------:R-:W-:Y:S01]  /*1f740*/  MOV R44, 0x1f790 ;  /* 0x0001f790002c7802 */ /* 0x000fe20000000f00 */
[----:B------:R-:W-:Y:S02]  /*1f750*/  IMAD.MOV.U32 R47, RZ, RZ, 0x2 ;  /* 0x00000002ff2f7424 */ /* 0x000fe400078e00ff */
[----:B------:R-:W-:Y:S02]  /*1f760*/  IMAD.MOV.U32 R155, RZ, RZ, 0x1f ;  /* 0x0000001fff9b7424 */ /* 0x000fe400078e00ff */
[----:B------:R-:W-:-:S02]  /*1f770*/  IMAD.MOV.U32 R156, RZ, RZ, -0x1 ;  /* 0xffffffffff9c7424 */ /* 0x000fc400078e00ff */
[----:B------:R-:W-:Y:S05]  /*1f780*/  CALL.REL.NOINC `($__internal_6_$__cuda_sm70_shflsync_bfly_p) ;  /* 0x0000085000007944 */ /* 0x000fea0003c00000 */
[----:B01----:R-:W-:Y:S01]  /*1f790*/  FADD.FTZ R46, R154, R47 ;  /* 0x0000002f9a2e7221 */ /* 0x003fe20000010000 */
[----:B------:R-:W-:Y:S01]  /*1f7a0*/  MOV R44, 0x1f7f0 ;  /* 0x0001f7f0002c7802 */ /* 0x000fe20000000f00 */
[----:B------:R-:W-:-:S02]  /*1f7b0*/  IMAD.MOV.U32 R47, RZ, RZ, 0x4 ;  /* 0x00000004ff2f7424 */ /* 0x000fc400078e00ff */
[----:B------:R-:W-:Y:S02]  /*1f7c0*/  IMAD.MOV.U32 R155, RZ, RZ, 0x1f ;  /* 0x0000001fff9b7424 */ /* 0x000fe400078e00ff */
[----:B------:R-:W-:Y:S02]  /*1f7d0*/  IMAD.MOV.U32 R156, RZ, RZ, -0x1 ;  /* 0xffffffffff9c7424 */ /* 0x000fe400078e00ff */
[----:B------:R-:W-:Y:S05]  /*1f7e0*/  CALL.REL.NOINC `($__internal_6_$__cuda_sm70_shflsync_bfly_p) ;  /* 0x000007f000007944 */ /* 0x000fea0003c00000 */
[----:B01----:R-:W-:Y:S01]  /*1f7f0*/  FADD.FTZ R46, R46, R47 ;  /* 0x0000002f2e2e7221 */ /* 0x003fe20000010000 */
[----:B------:R-:W-:Y:S01]  /*1f800*/  MOV R44, 0x1f850 ;  /* 0x0001f850002c7802 */ /* 0x000fe20000000f00 */
[----:B------:R-:W-:Y:S02]  /*1f810*/  IMAD.MOV.U32 R47, RZ, RZ, 0x8 ;  /* 0x00000008ff2f7424 */ /* 0x000fe400078e00ff */
[----:B------:R-:W-:Y:S02]  /*1f820*/  IMAD.MOV.U32 R155, RZ, RZ, 0x1f ;  /* 0x0000001fff9b7424 */ /* 0x000fe400078e00ff */
[----:B------:R-:W-:Y:S02]  /*1f830*/  IMAD.MOV.U32 R156, RZ, RZ, -0x1 ;  /* 0xffffffffff9c7424 */ /* 0x000fe400078e00ff */
[----:B------:R-:W-:Y:S05]  /*1f840*/  CALL.REL.NOINC `($__internal_6_$__cuda_sm70_shflsync_bfly_p) ;  /* 0x0000079000007944 */ /* 0x000fea0003c00000 */
[----:B01----:R-:W-:Y:S01]  /*1f850*/  FADD.FTZ R46, R46, R47 ;  /* 0x0000002f2e2e7221 */ /* 0x003fe20000010000 */
[----:B------:R-:W-:Y:S01]  /*1f860*/  MOV R44, 0x1f8b0 ;  /* 0x0001f8b0002c7802 */ /* 0x000fe20000000f00 */
[----:B------:R-:W-:-:S02]  /*1f870*/  IMAD.MOV.U32 R47, RZ, RZ, 0x10 ;  /* 0x00000010ff2f7424 */ /* 0x000fc400078e00ff */
[----:B------:R-:W-:Y:S02]  /*1f880*/  IMAD.MOV.U32 R155, RZ, RZ, 0x1f ;  /* 0x0000001fff9b7424 */ /* 0x000fe400078e00ff */
[----:B------:R-:W-:Y:S02]  /*1f890*/  IMAD.MOV.U32 R156, RZ, RZ, -0x1 ;  /* 0xffffffffff9c7424 */ /* 0x000fe400078e00ff */
[----:B------:R-:W-:Y:S05]  /*1f8a0*/  CALL.REL.NOINC `($__internal_6_$__cuda_sm70_shflsync_bfly_p) ;  /* 0x0000073000007944 */ /* 0x000fea0003c00000 */
[----:B-1----:R-:W-:Y:S01]  /*1f8b0*/  FADD.FTZ R47, R46, R47 ;  /* 0x0000002f2e2f7221 */ /* 0x002fe20000010000 */
[----:B------:R-:W-:Y:S01]  /*1f8c0*/  LOP3.LUT P5, RZ, R31, 0x20, RZ, 0xc0, !PT ;  /* 0x000000201fff7812 */ /* 0x000fe200078ac0ff */
[----:B0-----:R-:W-:Y:S02]  /*1f8d0*/  IMAD.MOV.U32 R155, RZ, RZ, 0x1f ;  /* 0x0000001fff9b7424 */ /* 0x001fe400078e00ff */
[----:B------:R-:W-:Y:S02]  /*1f8e0*/  FMUL.FTZ R157, R47, c[0x0][0x1e0] ;  /* 0x000078002f9d7a20 */ /* 0x000fe40000410000 */
[----:B------:R-:W-:Y:S02]  /*1f8f0*/  IMAD.MOV.U32 R47, RZ, RZ, 0x1 ;  /* 0x00000001ff2f7424 */ /* 0x000fe400078e00ff */
[----:B------:R-:W-:-:S02]  /*1f900*/  FADD.FTZ R44, R104, -R157 ;  /* 0x8000009d682c7221 */ /* 0x000fc40000010000 */
[--C-:B------:R-:W-:Y:S02]  /*1f910*/  FADD.FTZ R45, R119, -R157.reuse ;  /* 0x8000009d772d7221 */ /* 0x100fe40000010000 */
[----:B------:R-:W-:Y:S02]  /*1f920*/  FFMA.FTZ R44, R44, R44, RZ ;  /* 0x0000002c2c2c7223 */ /* 0x000fe400000100ff */
[----:B------:R-:W-:Y:S02]  /*1f930*/  IMAD.MOV.U32 R156, RZ, RZ, -0x1 ;  /* 0xffffffffff9c7424 */ /* 0x000fe400078e00ff */
        /* <DEDUP_REMOVED lines=13> */
[----:B------:R-:W-:-:S03]  /*1fa10*/  FADD.FTZ R45, R106, -R157 ;  /* 0x8000009d6a2d7221 */ /* 0x000fc60000010000 */
[----:B------:R-:W-:Y:S01]  /*1fa20*/  FSEL R46, R44, RZ, P5 ;  /* 0x000000ff2c2e7208 */ /* 0x000fe20002800000 */
[----:B------:R-:W-:-:S04]  /*1fa30*/  FADD.FTZ R44, R121, -R157 ;  /* 0x8000009d792c7221 */ /* 0x000fc80000010000 */
        /* <DEDUP_REMOVED lines=61> */
[----:B------:R-:W-:Y:S01]  /*1fe10*/  @P3 FFMA.FTZ R46, R44, R44, R45 ;  /* 0x0000002c2c2e3223 */ /* 0x000fe2000001002d */
[----:B------:R-:W-:Y:S02]  /*1fe20*/  MOV R44, 0x1fe40 ;  /* 0x0001fe40002c7802 */ /* 0x000fe40000000f00 */
        /* <DEDUP_REMOVED lines=9> */
[----:B------:R-:W-:Y:S02]  /*1fec0*/  IMAD.MOV.U32 R47, RZ, RZ, 0x4 ;  /* 0x00000004ff2f7424 */ /* 0x000fe400078e00ff */
[----:B------:R-:W-:-:S02]  /*1fed0*/  IMAD.MOV.U32 R155, RZ, RZ, 0x1f ;  /* 0x0000001fff9b7424 */ /* 0x000fc400078e00ff */
        /* <DEDUP_REMOVED lines=8> */
[----:B-1----:R-:W-:Y:S01]  /*1ff60*/  FADD.FTZ R154, R46, R47 ;  /* 0x0000002f2e9a7221 */ /* 0x002fe20000010000 */
[----:B------:R-:W-:Y:S01]  /*1ff70*/  MOV R44, 0x1ffd0 ;  /* 0x0001ffd0002c7802 */ /* 0x000fe20000000f00 */
[----:B------:R-:W-:Y:S02]  /*1ff80*/  IMAD.MOV.U32 R47, RZ, RZ, 0x10 ;  /* 0x00000010ff2f7424 */ /* 0x000fe400078e00ff */
[----:B0-----:R-:W-:-:S02]  /*1ff90*/  IMAD.MOV.U32 R155, RZ, RZ, 0x1f ;  /* 0x0000001fff9b7424 */ /* 0x001fc400078e00ff */
[----:B------:R-:W-:Y:S02]  /*1ffa0*/  IMAD.MOV.U32 R156, RZ, RZ, -0x1 ;  /* 0xffffffffff9c7424 */ /* 0x000fe400078e00ff */
[----:B------:R-:W-:Y:S02]  /*1ffb0*/  IMAD.MOV.U32 R46, RZ, RZ, R154 ;  /* 0x000000ffff2e7224 */ /* 0x000fe400078e009a */
[----:B------:R-:W-:Y:S05]  /*1ffc0*/  CALL.REL.NOINC `($__internal_6_$__cuda_sm70_shflsync_bfly_p) ;  /* 0x0000001000007944 */ /* 0x000fea0003c00000 */
[----:B01----:R-:W-:Y:S05]  /*1ffd0*/  BRA `(.L_x_2742) ;  /* 0xffffea6000007947 */ /* 0x003fea000383ffff */
        .weak           $__internal_6_$__cuda_sm70_shflsync_bfly_p
        .type           $__internal_6_$__cuda_sm70_shflsync_bfly_p,@function
        .size           $__internal_6_$__cuda_sm70_shflsync_bfly_p,(.L_x_32984 - $__internal_6_$__cuda_sm70_shflsync_bfly_p)
$__internal_6_$__cuda_sm70_shflsync_bfly_p:
[----:B------:R-:W-:Y:S01]  /*1ffe0*/  IMAD.MOV.U32 R45, RZ, RZ, 0x0 ;  /* 0x00000000ff2d7424 */ /* 0x000fe200078e00ff */
[----:B------:R-:W-:Y:S04]  /*1fff0*/  WARPSYNC R156 ;  /* 0x0000009c00007348 */ /* 0x000fe80003800000 */
[----:B------:R0:W1:Y:S01]  /*20000*/  SHFL.BFLY PT, R47, R46, R47, R155 ;  /* 0x0c00002f2e2f7389 */ /* 0x00006200000e009b */
[----:B------:R-:W-:Y:S05]  /*20010*/  RET.REL.NODEC R44 `(_ZN10layer_norm31ln_parallel_residual_fwd_kernelINS_13Kernel_traitsI13__nv_bfloat16S2_S2_S2_fjLj1280ELj1ELj4ELj1ELj16ENS_18Kernel_traits_baseILj1280ES2_S2_S2_S2_fjLj128EEEEELb1ELb1ELb0EEEvNS_9FwdParamsE) ;  /* 0xfffdffe02c007950 */ /* 0x000fea0003c3ffff */
.L_x_2743:
        /* <DEDUP_REMOVED lines=14> */
.L_x_32984:


//--------------------- .text._ZN10layer_norm31ln_parallel_residual_fwd_kernelINS_13Kernel_traitsI13__nv_bfloat16S2_S2_S2_fjLj1280ELj1ELj4ELj1ELj16ENS_18Kernel_traits_baseILj1280ES2_S2_S2_S2_fjLj128EEEEELb1ELb1ELb1EEEvNS_9FwdParamsE --------------------------
	.section	.text._ZN10layer_norm31ln_parallel_residual_fwd_kernelINS_13Kernel_traitsI13__nv_bfloat16S2_S2_S2_fjLj1280ELj1ELj4ELj1ELj16ENS_18Kernel_traits_baseILj1280ES2_S2_S2_S2_fjLj128EEEEELb1ELb1ELb1EEEvNS_9FwdParamsE,"ax",@progbits
	.sectioninfo	@"SHI_REGISTERS=163"
	.align	128
        .global         _ZN10layer_norm31ln_parallel_residual_fwd_kernelINS_13Kernel_traitsI13__nv_bfloat16S2_S2_S2_fjLj1280ELj1ELj4ELj1ELj16ENS_18Kernel_traits_baseILj1280ES2_S2_S2_S2_fjLj128EEEEELb1ELb1ELb1EEEvNS_9FwdParamsE
        .type           _ZN10layer_norm31ln_parallel_residual_fwd_kernelINS_13Kernel_traitsI13__nv_bfloat16S2_S2_S2_fjLj1280ELj1ELj4ELj1ELj16ENS_18Kernel_traits_baseILj1280ES2_S2_S2_S2_fjLj128EEEEELb1ELb1ELb1EEEvNS_9FwdParamsE,@function
        .size           _ZN10layer_norm31ln_parallel_residual_fwd_kernelINS_13Kernel_traitsI13__nv_bfloat16S2_S2_S2_fjLj1280ELj1ELj4ELj1ELj16ENS_18Kernel_traits_baseILj1280ES2_S2_S2_S2_fjLj128EEEEELb1ELb1ELb1EEEvNS_9FwdParamsE,(.L_x_32985 - _ZN10layer_norm31ln_parallel_residual_fwd_kernelINS_13Kernel_traitsI13__nv_bfloat16S2_S2_S2_fjLj1280ELj1ELj4ELj1ELj16ENS_18Kernel_traits_baseILj1280ES2_S2_S2_S2_fjLj128EEEEELb1ELb1ELb1EEEvNS_9FwdParamsE)
        .other          _ZN10layer_norm31ln_parallel_residual_fwd_kernelINS_13Kernel_traitsI13__nv_bfloat16S2_S2_S2_fjLj1280ELj1ELj4ELj1ELj16ENS_18Kernel_traits_baseILj1280ES2_S2_S2_S2_fjLj128EEEEELb1ELb1ELb1EEEvNS_9FwdParamsE,@"STO_CUDA_ENTRY STV_DEFAULT"
_ZN10layer_norm31ln_parallel_residual_fwd_kernelINS_13Kernel_traitsI13__nv_bfloat16S2_S2_S2_fjLj1280ELj1ELj4ELj1ELj16ENS_18Kernel_traits_baseILj1280ES2_S2_S2_S2_fjLj128EEEEELb1ELb1ELb1EEEvNS_9FwdParamsE:
.text._ZN10layer_norm31ln_parallel_residual_fwd_kernelINS_13Kernel_traitsI13__nv_bfloat16S2_S2_S2_fjLj1280ELj1ELj4ELj1ELj16ENS_18Kernel_traits_baseILj1280ES2_S2_S2_S2_fjLj128EEEEELb1ELb1ELb1EEEvNS_9FwdParamsE:
        /* <DEDUP_REMOVED lines=12> */
[----:B------:R-:W3:Y:S04]  /*00c0*/  @P0 LDG.E.64 R4, [R8.64] ;  /* 0x0000000608040981 */ /* 0x000ee8000c1e1b00 */
[----:B------:R-:W0:Y:S04]  /*00d0*/  S2R R15, SR_TID.X ;  /* 0x00000000000f7919 */ /* 0x000e280000002100 */
[----:B------:R-:W0:Y:S02]  /*00e0*/  S2R R20, SR_CTAID.X ;  /* 0x0000000000147919 */ /* 0x000e240000002500 */
[----:B0-----:R-:W-:-:S04]  /*00f0*/  IMAD R60, R20, c[0x0][0x0], R15 ;  /* 0x00000000143c7a24 */ /* 0x001fc800078e020f */
[----:B------:R-:W-:Y:S01]  /*0100*/  IMAD.WIDE.U32 R6, R60, -0x326172a9, RZ ;  /* 0xcd9e8d573c067825 */ /* 0x000fe200078e00ff */
[----:B--2---:R-:W0:Y:S08]  /*0110*/  @P0 R2UR UR4, R2 ;  /* 0x00000000020403c2 */ /* 0x004e3000000e0000 */
[----:B------:R1:W2:Y:S01]  /*0120*/  @P0 R2UR UR5, R3 ;  /* 0x00000000030503c2 */ /* 0x0002a200000e0000 */
[----:B---3--:R-:W-:-:S05]  /*0130*/  @P0 IADD3 R104, P1, R4, c[0x0][0x240], RZ ;  /* 0x0000900004680a10 */ /* 0x008fca0007f3e0ff */
[----:B------:R-:W-:Y:S01]  /*0140*/  @P0 IMAD.X R105, RZ, RZ, R5, P1 ;  /* 0x000000ffff690224 */ /* 0x000fe200008e0605 */
[----:B------:R-:W-:-:S04]  /*0150*/  ISETP.NE.U32.AND P0, PT, RZ, c[0x0][0x218], PT ;  /* 0x00008600ff007a0c */ /* 0x000fc80003f05070 */
[--C-:B------:R-:W-:Y:S02]  /*0160*/  SHF.R.U64 R84, R104, 0x2, R105.reuse ;  /* 0x0000000268547819 */ /* 0x100fe40000001269 */
[----:B------:R-:W-:Y:S02]  /*0170*/  SHF.R.U32.HI R85, RZ, 0x2, R105 ;  /* 0x00000002ff557819 */ /* 0x000fe40000011669 */
[----:B------:R-:W-:Y:S01]  /*0180*/  ISETP.NE.AND.EX P0, PT, RZ, c[0x0][0x21c], PT, P0 ;  /* 0x00008700ff007a0c */ /* 0x000fe20003f05300 */
[----:B------:R-:W-:Y:S01]  /*0190*/  IMAD.WIDE.U32 R4, R84, -0x2daee0ad, RZ ;  /* 0xd2511f5354047825 */ /* 0x000fe200078e00ff */
[----:B0-----:R-:W-:Y:S01]  /*01a0*/  LOP3.LUT R0, R7, UR4, R85, 0x96, !PT ;  /* 0x0000000407007c12 */ /* 0x001fe2000f8e9655 */
[----:B------:R-:W-:Y:S02]  /*01b0*/  UIADD3 UR9, UR4, -0x61c88647, URZ ;  /* 0x9e3779b904097890 */ /* 0x000fe4000fffe03f */
[----:B------:R-:W-:Y:S01]  /*01c0*/  IMAD.SHL.U32 R7, R15, 0x10, RZ ;  /* 0x000000100f077824 */ /* 0x000fe200078e00ff */
[----:B------:R-:W-:Y:S01]  /*01d0*/  UIADD3 UR11, UR4, 0x3c6ef372, URZ ;  /* 0x3c6ef372040b7890 */ /* 0x000fe2000fffe03f */
[----:B-1----:R-:W-:Y:S01]  /*01e0*/  IMAD.WIDE.U32 R2, R0, -0x2daee0ad, RZ ;  /* 0xd2511f5300027825 */ /* 0x002fe200078e00ff */
[----:B--2---:R-:W-:Y:S01]  /*01f0*/  LOP3.LUT R8, R5, UR5, RZ, 0x3c, !PT ;  /* 0x0000000505087c12 */ /* 0x004fe2000f8e3cff */
[----:B------:R-:W-:Y:S01]  /*0200*/  UIADD3 UR10, UR5, -0x4498517b, URZ ;  /* 0xbb67ae85050a7890 */ /* 0x000fe2000fffe03f */
[----:B------:R-:W-:Y:S01]  /*0210*/  LOP3.LUT R21, R7, 0x1f0, RZ, 0xc0, !PT ;  /* 0x000001f007157812 */ /* 0x000fe200078ec0ff */
[----:B------:R-:W-:-:S02]  /*0220*/  UIADD3 UR12, UR5, 0x76cf5d0a, URZ ;  /* 0x76cf5d0a050c7890 */ /* 0x000fc4000fffe03f */
[----:B------:R-:W-:Y:S01]  /*0230*/  IMAD.WIDE.U32 R8, R8, -0x326172a9, RZ ;  /* 0xcd9e8d5708087825 */ /* 0x000fe200078e00ff */
[----:B------:R-:W-:Y:S02]  /*0240*/  IADD3 R52, P1, R21, c[0x0][0x218], RZ ;  /* 0x0000860015347a10 */ /* 0x000fe40007f3e0ff */
[----:B------:R-:W-:Y:S02]  /*0250*/  LOP3.LUT R7, R3, UR10, R4, 0x96, !PT ;  /* 0x0000000a03077c12 */ /* 0x000fe4000f8e9604 */
[----:B------:R-:W-:Y:S01]  /*0260*/  LOP3.LUT R4, R9, UR9, R6, 0x96, !PT ;  /* 0x0000000909047c12 */ /* 0x000fe2000f8e9606 */
[----:B------:R-:W-:Y:S02]  /*0270*/  IMAD.X R53, RZ, RZ, c[0x0][0x21c], P1 ;  /* 0x00008700ff357624 */ /* 0x000fe400008e06ff */
[----:B------:R-:W-:-:S03]  /*0280*/  IMAD.WIDE.U32 R6, R7, -0x326172a9, RZ ;  /* 0xcd9e8d5707067825 */ /* 0x000fc600078e00ff */
[----:B------:R0:W5:Y:S01]  /*0290*/  @P0 LDG.E.128 R16, [R52.64+0x200] ;  /* 0x0002000634100981 */ /* 0x000162000c1e1d00 */
[----:B------:R-:W-:Y:S01]  /*02a0*/  IMAD.WIDE.U32 R4, R4, -0x2daee0ad, RZ ;  /* 0xd2511f5304047825 */ /* 0x000fe200078e00ff */
[----:B------:R-:W-:Y:S02]  /*02b0*/  LOP3.LUT R3, R7, UR11, R8, 0x96, !PT ;  /* 0x0000000b07037c12 */ /* 0x000fe4000f8e9608 */
[----:B------:R0:W5:Y:S01]  /*02c0*/  @P0 LDG.E.128 R8, [R52.64] ;  /* 0x0000000634080981 */ /* 0x000162000c1e1d00 */
[----:B------:R-:W-:Y:S01]  /*02d0*/  UIADD3 UR14, UR5, 0x32370b8f, URZ ;  /* 0x32370b8f050e7890 */ /* 0x000fe2000fffe03f */
[----:B------:R-:W-:Y:S01]  /*02e0*/  LOP3.LUT R12, R5, UR12, R2, 0x96, !PT ;  /* 0x0000000c050c7c12 */ /* 0x000fe2000f8e9602 */
[----:B------:R-:W-:Y:S01]  /*02f0*/  UIADD3 UR13, UR4, -0x255992d5, URZ ;  /* 0xdaa66d2b040d7890 */ /* 0x000fe2000fffe03f */
[----:B------:R0:W5:Y:S04]  /*0300*/  @P0 LDG.E.128 R24, [R52.64+0x400] ;  /* 0x0004000634180981 */ /* 0x000168000c1e1d00 */
[----:B------:R0:W5:Y:S04]  /*0310*/  @P0 LDG.E.128 R56, [R52.64+0x600] ;  /* 0x0006000634380981 */ /* 0x000168000c1e1d00 */
[----:B0-----:R-:W5:Y:S01]  /*0320*/  @P0 LDG.E.128 R52, [R52.64+0x800] ;  /* 0x0008000634340981 */ /* 0x001f62000c1e1d00 */
[----:B------:R-:W-:-:S04]  /*0330*/  IMAD.WIDE.U32 R2, R3, -0x2daee0ad, RZ ;  /* 0xd2511f5303027825 */ /* 0x000fc800078e00ff */
[----:B------:R-:W-:Y:S01]  /*0340*/  IMAD.WIDE.U32 R12, R12, -0x326172a9, RZ ;  /* 0xcd9e8d570c0c7825 */ /* 0x000fe200078e00ff */
[----:B------:R-:W-:Y:S01]  /*0350*/  LOP3.LUT R7, R3, UR14, R4, 0x96, !PT ;  /* 0x0000000e03077c12 */ /* 0x000fe2000f8e9604 */
[----:B------:R-:W-:-:S03]  /*0360*/  UIADD3 UR15, UR4, 0x78dde6e4, URZ ;  /* 0x78dde6e4040f7890 */ /* 0x000fc6000fffe03f */
[----:B------:R-:W-:Y:S01]  /*0370*/  LOP3.LUT R4, R13, UR13, R6, 0x96, !PT ;  /* 0x0000000d0d047c12 */ /* 0x000fe2000f8e9606 */
[----:B------:R-:W-:Y:S01]  /*0380*/  UIADD3 UR16, UR5, -0x126145ec, URZ ;  /* 0xed9eba1405107890 */ /* 0x000fe2000fffe03f */
[----:B------:R-:W-:-:S04]  /*0390*/  IMAD.WIDE.U32 R6, R7, -0x326172a9, RZ ;  /* 0xcd9e8d5707067825 */ /* 0x000fc800078e00ff */
[----:B------:R-:W-:Y:S01]  /*03a0*/  IMAD.WIDE.U32 R4, R4, -0x2daee0ad, RZ ;  /* 0xd2511f5304047825 */ /* 0x000fe200078e00ff */
[----:B------:R-:W-:Y:S01]  /*03b0*/  LOP3.LUT R3, R7, UR15, R12, 0x96, !PT ;  /* 0x0000000f07037c12 */ /* 0x000fe2000f8e960c */
[----:B------:R-:W-:-:S03]  /*03c0*/  UIADD3 UR18, UR5, -0x56f99767, URZ ;  /* 0xa906689905127890 */ /* 0x000fc6000fffe03f */
[----:B------:R-:W-:Y:S01]  /*03d0*/  LOP3.LUT R12, R5, UR16, R2, 0x96, !PT ;  /* 0x00000010050c7c12 */ /* 0x000fe2000f8e9602 */
[----:B------:R-:W-:Y:S01]  /*03e0*/  UIADD3 UR17, UR4, 0x1715609d, URZ ;  /* 0x1715609d04117890 */ /* 0x000fe2000fffe03f */
[----:B------:R-:W-:-:S04]  /*03f0*/  IMAD.WIDE.U32 R2, R3, -0x2daee0ad, RZ ;  /* 0xd2511f5303027825 */ /* 0x000fc800078e00ff */
[----:B------:R-:W-:Y:S01]  /*0400*/  IMAD.WIDE.U32 R12, R12, -0x326172a9, RZ ;  /* 0xcd9e8d570c0c7825 */ /* 0x000fe200078e00ff */
[----:B------:R-:W-:-:S04]  /*0410*/  LOP3.LUT R7, R3, UR18, R4, 0x96, !PT ;  /* 0x0000001203077c12 */ /* 0x000fc8000f8e9604 */
[----:B------:R-:W-:Y:S01]  /*0420*/  LOP3.LUT R4, R13, UR17, R6, 0x96, !PT ;  /* 0x000000110d047c12 */ /* 0x000fe2000f8e9606 */
[----:B------:R-:W-:Y:S01]  /*0430*/  UIADD3 UR19, UR4, -0x4ab325aa, URZ ;  /* 0xb54cda5604137890 */ /* 0x000fe2000fffe03f */
[----:B------:R-:W-:Y:S01]  /*0440*/  IMAD.WIDE.U32 R6, R7, -0x326172a9, RZ ;  /* 0xcd9e8d5707067825 */ /* 0x000fe200078e00ff */
[----:B------:R-:W-:Y:S01]  /*0450*/  UIADD3 UR20, UR5, 0x646e171e, URZ ;  /* 0x646e171e05147890 */ /* 0x000fe2000fffe03f */
[----:B------:R-:W-:Y:S02]  /*0460*/  SHF.R.U32.HI R0, RZ, 0x5, R15 ;  /* 0x00000005ff007819 */ /* 0x000fe4000001160f */
[----:B------:R-:W-:Y:S01]  /*0470*/  IMAD.WIDE.U32 R4, R4, -0x2daee0ad, RZ ;  /* 0xd2511f5304047825 */ /* 0x000fe200078e00ff */
[----:B------:R-:W-:-:S03]  /*0480*/  LOP3.LUT R12, R7, UR19, R12, 0x96, !PT ;  /* 0x00000013070c7c12 */ /* 0x000fc6000f8e960c */
[----:B------:R-:W-:Y:S01]  /*0490*/  IMAD R0, R20, 0x4, R0 ;  /* 0x0000000414007824 */ /* 0x000fe200078e0200 */
[----:B------:R-:W-:Y:S01]  /*04a0*/  LOP3.LUT R14, R5, UR20, R2, 0x96, !PT ;  /* 0x00000014050e7c12 */ /* 0x000fe2000f8e9602 */
[----:B------:R-:W-:Y:S01]  /*04b0*/  UIADD3 UR21, UR4, 0x5384540f, URZ ;  /* 0x5384540f04157890 */ /* 0x000fe2000fffe03f */
[----:B------:R-:W-:Y:S01]  /*04c0*/  IMAD.WIDE.U32 R12, R12, -0x2daee0ad, RZ ;  /* 0xd2511f530c0c7825 */ /* 0x000fe200078e00ff */
[----:B------:R-:W-:Y:S01]  /*04d0*/  UIADD3 UR22, UR5, 0x1fd5c5a3, URZ ;  /* 0x1fd5c5a305167890 */ /* 0x000fe2000fffe03f */
[----:B------:R-:W-:Y:S02]  /*04e0*/  ISETP.GE.AND P1, PT, R0, c[0x0][0x164], PT ;  /* 0x0000590000007a0c */ /* 0x000fe40003f26270 */
[----:B------:R-:W-:-:S03]  /*04f0*/  IMAD.WIDE.U32 R14, R14, -0x326172a9, RZ ;  /* 0xcd9e8d570e0e7825 */ /* 0x000fc600078e00ff */
[----:B------:R-:W-:Y:S02]  /*0500*/  LOP3.LUT R62, R13, UR22, R4, 0x96, !PT ;  /* 0x000000160d3e7c12 */ /* 0x000fe4000f8e9604 */
[----:B------:R-:W-:Y:S01]  /*0510*/  LOP3.LUT R61, R15, UR21, R6, 0x96, !PT ;  /* 0x000000150f3d7c12 */ /* 0x000fe2000f8e9606 */
[----:B------:R-:W-:Y:S01]  /*0520*/  UIADD3 UR23, UR4, -0xe443238, URZ ;  /* 0xf1bbcdc804177890 */ /* 0x000fe2000fffe03f */
[----:B------:R-:W-:Y:S01]  /*0530*/  IADD3 R2, P2, R21, c[0x0][0x1b0], RZ ;  /* 0x00006c0015027a10 */ /* 0x000fe20007f5e0ff */
[----:B------:R-:W-:Y:S01]  /*0540*/  UIADD3 UR24, UR5, -0x24c28bd8, URZ ;  /* 0xdb3d742805187890 */ /* 0x000fe2000fffe03f */
[----:B------:R-:W-:-:S04]  /*0550*/  IMAD.HI.U32 R7, R62, -0x326172a9, RZ ;  /* 0xcd9e8d573e077827 */ /* 0x000fc800078e00ff */
[----:B------:R-:W-:Y:S01]  /*0560*/  IMAD.HI.U32 R5, R61, -0x2daee0ad, RZ ;  /* 0xd2511f533d057827 */ /* 0x000fe200078e00ff */
[----:B------:R-:W-:-:S03]  /*0570*/  LOP3.LUT R82, R7, UR23, R14, 0x96, !PT ;  /* 0x0000001707527c12 */ /* 0x000fc6000f8e960e */
[----:B------:R-:W-:Y:S01]  /*0580*/  IMAD.X R3, RZ, RZ, c[0x0][0x1b4], P2 ;  /* 0x00006d00ff037624 */ /* 0x000fe200010e06ff */
[----:B------:R-:W-:Y:S01]  /*0590*/  LOP3.LUT R88, R5, UR24, R12, 0x96, !PT ;  /* 0x0000001805587c12 */ /* 0x000fe2000f8e960c */
[----:B------:R-:W-:Y:S06]  /*05a0*/  @P1 EXIT ;  /* 0x000000000000194d */ /* 0x000fec0003800000 */
[----:B-----5:R-:W-:Y:S01]  /*05b0*/  @!P0 CS2R R8, SRZ ;  /* 0x0000000000088805 */ /* 0x020fe2000001ff00 */
[----:B------:R-:W-:Y:S01]  /*05c0*/  @!P0 CS2R R10, SRZ ;  /* 0x00000000000a8805 */ /* 0x000fe2000001ff00 */
[----:B------:R-:W-:Y:S01]  /*05d0*/  @!P0 CS2R R16, SRZ ;  /* 0x0000000000108805 */ /* 0x000fe2000001ff00 */
[----:B------:R-:W-:Y:S01]  /*05e0*/  @!P0 CS2R R18, SRZ ;  /* 0x0000000000128805 */ /* 0x000fe2000001ff00 */
[----:B------:R-:W-:Y:S01]  /*05f0*/  @!P0 CS2R R24, SRZ ;  /* 0x0000000000188805 */ /* 0x000fe2000001ff00 */
[----:B------:R0:W5:Y:S01]  /*0600*/  LDG.E.128 R48, [R2.64] ;  /* 0x0000000602307981 */ /* 0x000162000c1e1d00 */
[----:B------:R-:W-:Y:S01]  /*0610*/  @!P0 CS2R R26, SRZ ;  /* 0x00000000001a8805 */ /* 0x000fe2000001ff00 */
[----:B------:R-:W-:Y:S01]  /*0620*/  @!P0 CS2R R56, SRZ ;  /* 0x0000000000388805 */ /* 0x000fe2000001ff00 */
[--C-:B------:R-:W-:Y:S01]  /*0630*/  PRMT R4, RZ, 0x5410, R9.reuse ;  /* 0x00005410ff047816 */ /* 0x100fe20000000009 */
[----:B------:R0:W5:Y:S01]  /*0640*/  LDG.E.128 R44, [R2.64+0x200] ;  /* 0x00020006022c7981 */ /* 0x000162000c1e1d00 */
[----:B------:R-:W-:-:S03]  /*0650*/  PRMT R5, RZ, 0x7610, R9 ;  /* 0x00007610ff057816 */ /* 0x000fc60000000009 */
[----:B------:R0:W5:Y:S01]  /*0660*/  LDG.E.128 R40, [R2.64+0x400] ;  /* 0x0004000602287981 */ /* 0x000162000c1e1d00 */
[----:B------:R-:W-:-:S03]  /*0670*/  PRMT R6, RZ, 0x5410, R10 ;  /* 0x00005410ff067816 */ /* 0x000fc6000000000a */
[----:B------:R0:W5:Y:S01]  /*0680*/  LDG.E.128 R36, [R2.64+0x600] ;  /* 0x0006000602247981 */ /* 0x000162000c1e1d00 */
[----:B------:R-:W-:-:S03]  /*0690*/  PRMT R7, RZ, 0x7610, R10 ;  /* 0x00007610ff077816 */ /* 0x000fc6000000000a */
[----:B------:R0:W5:Y:S01]  /*06a0*/  LDG.E.128 R32, [R2.64+0x800] ;  /* 0x0008000602207981 */ /* 0x000162000c1e1d00 */
[----:B------:R-:W-:Y:S01]  /*06b0*/  PRMT R9, RZ, 0x7610, R11 ;  /* 0x00007610ff097816 */ /* 0x000fe2000000000b */
[----:B------:R-:W-:Y:S01]  /*06c0*/  UIADD3 UR26, UR5, -0x695add53, URZ ;  /* 0x96a522ad051a7890 */ /* 0x000fe2000fffe03f */
[----:B------:R-:W-:Y:S01]  /*06d0*/  PRMT R10, RZ, 0x5410, R16 ;  /* 0x00005410ff0a7816 */ /* 0x000fe20000000010 */
[----:B------:R-:W-:Y:S01]  /*06e0*/  @!P0 CS2R R58, SRZ ;  /* 0x00000000003a8805 */ /* 0x000fe2000001ff00 */
[--C-:B------:R-:W-:Y:S01]  /*06f0*/  PRMT R12, RZ, 0x5410, R17.reuse ;  /* 0x00005410ff0c7816 */ /* 0x100fe20000000011 */
[----:B------:R-:W-:Y:S01]  /*0700*/  UIADD3 UR25, UR4, -0x700cb87f, URZ ;  /* 0x8ff3478104197890 */ /* 0x000fe2000fffe03f */
[----:B------:R-:W-:Y:S01]  /*0710*/  PRMT R13, RZ, 0x7610, R17 ;  /* 0x00007610ff0d7816 */ /* 0x000fe20000000011 */
[----:B------:R-:W-:Y:S01]  /*0720*/  IMAD.WIDE.U32 R82, R82, -0x2daee0ad, RZ ;  /* 0xd2511f5352527825 */ /* 0x000fe200078e00ff */
[----:B------:R-:W-:Y:S01]  /*0730*/  PRMT R14, RZ, 0x5410, R18 ;  /* 0x00005410ff0e7816 */ /* 0x000fe20000000012 */
[----:B------:R-:W-:Y:S01]  /*0740*/  @!P0 CS2R R52, SRZ ;  /* 0x0000000000348805 */ /* 0x000fe2000001ff00 */
[--C-:B0-----:R-:W-:Y:S01]  /*0750*/  PRMT R2, RZ, 0x5410, R8.reuse ;  /* 0x00005410ff027816 */ /* 0x101fe20000000008 */
[----:B------:R-:W-:Y:S01]  /*0760*/  @!P0 CS2R R54, SRZ ;  /* 0x0000000000368805 */ /* 0x000fe2000001ff00 */
[----:B------:R-:W-:Y:S01]  /*0770*/  PRMT R3, RZ, 0x7610, R8 ;  /* 0x00007610ff037816 */ /* 0x000fe20000000008 */
[C---:B------:R-:W-:Y:S01]  /*0780*/  IMAD.HI.U32 R79, R88.reuse, -0x326172a9, RZ ;  /* 0xcd9e8d57584f7827 */ /* 0x040fe200078e00ff */
[----:B------:R-:W-:Y:S01]  /*0790*/  PRMT R8, RZ, 0x5410, R11 ;  /* 0x00005410ff087816 */ /* 0x000fe2000000000b */
[----:B------:R-:W-:Y:S01]  /*07a0*/  BSSY B0, `(.L_x_2744) ;  /* 0x0001e28000007945 */ /* 0x000fe20003800000 */
[----:B------:R-:W-:Y:S01]  /*07b0*/  PRMT R11, RZ, 0x7610, R16 ;  /* 0x00007610ff0b7816 */ /* 0x000fe20000000010 */
[----:B------:R-:W-:Y:S01]  /*07c0*/  IMAD R88, R88, -0x326172a9, RZ ;  /* 0xcd9e8d5758587824 */ /* 0x000fe200078e02ff */
[----:B------:R-:W-:Y:S01]  /*07d0*/  PRMT R15, RZ, 0x7610, R18 ;  /* 0x00007610ff0f7816 */ /* 0x000fe20000000012 */
[----:B------:R-:W-:Y:S01]  /*07e0*/  IMAD.MOV.U32 R86, RZ, RZ, RZ ;  /* 0x000000ffff567224 */ /* 0x000fe200078e00ff */
        /* <DEDUP_REMOVED lines=12> */
[----:B------:R-:W-:Y:S01]  /*08b0*/  PRMT R29, RZ, 0x7610, R57 ;  /* 0x00007610ff1d7816 */ /* 0x000fe20000000039 */
[----:B------:R-:W-:Y:S01]  /*08c0*/  IMAD R57, R61, -0x2daee0ad, RZ ;  /* 0xd2511f533d397824 */ /* 0x000fe200078e02ff */
[--C-:B------:R-:W-:Y:S02]  /*08d0*/  PRMT R26, RZ, 0x5410, R56.reuse ;  /* 0x00005410ff1a7816 */ /* 0x100fe40000000038 */
[----:B------:R-:W-:Y:S01]  /*08e0*/  PRMT R27, RZ, 0x7610, R56 ;  /* 0x00007610ff1b7816 */ /* 0x000fe20000000038 */
[----:B------:R-:W-:Y:S01]  /*08f0*/  IMAD R56, R62, -0x326172a9, RZ ;  /* 0xcd9e8d573e387824 */ /* 0x000fe200078e02ff */
[----:B------:R-:W-:Y:S01]  /*0900*/  LOP3.LUT R80, R83, UR26, R57, 0x96, !PT ;  /* 0x0000001a53507c12 */ /* 0x000fe2000f8e9639 */
[----:B------:R-:W-:Y:S01]  /*0910*/  IMAD.MOV.U32 R83, RZ, RZ, R60 ;  /* 0x000000ffff537224 */ /* 0x000fe200078e003c */
[----:B------:R-:W-:-:S02]  /*0920*/  PRMT R30, RZ, 0x5410, R58 ;  /* 0x00005410ff1e7816 */ /* 0x000fc4000000003a */
[----:B------:R-:W-:Y:S02]  /*0930*/  PRMT R31, RZ, 0x7610, R58 ;  /* 0x00007610ff1f7816 */ /* 0x000fe4000000003a */
[--C-:B------:R-:W-:Y:S02]  /*0940*/  PRMT R76, RZ, 0x5410, R59.reuse ;  /* 0x00005410ff4c7816 */ /* 0x100fe4000000003b */
[----:B------:R-:W-:Y:S02]  /*0950*/  PRMT R77, RZ, 0x7610, R59 ;  /* 0x00007610ff4d7816 */ /* 0x000fe4000000003b */
[----:B------:R-:W-:Y:S02]  /*0960*/  LOP3.LUT R79, R79, UR25, R56, 0x96, !PT ;  /* 0x000000194f4f7c12 */ /* 0x000fe4000f8e9638 */
[--C-:B------:R-:W-:Y:S02]  /*0970*/  PRMT R78, RZ, 0x5410, R52.reuse ;  /* 0x00005410ff4e7816 */ /* 0x100fe40000000034 */
[----:B------:R-:W-:-:S02]  /*0980*/  PRMT R81, RZ, 0x7610, R52 ;  /* 0x00007610ff517816 */ /* 0x000fc40000000034 */
[----:B------:R-:W-:Y:S02]  /*0990*/  LOP3.LUT R104, R104, 0x3, RZ, 0xc0, !PT ;  /* 0x0000000368687812 */ /* 0x000fe400078ec0ff */
[--C-:B------:R-:W-:Y:S02]  /*09a0*/  PRMT R87, RZ, 0x5410, R53.reuse ;  /* 0x00005410ff577816 */ /* 0x100fe40000000035 */
[----:B------:R-:W-:Y:S02]  /*09b0*/  PRMT R89, RZ, 0x7610, R53 ;  /* 0x00007610ff597816 */ /* 0x000fe40000000035 */
[--C-:B------:R-:W-:Y:S02]  /*09c0*/  PRMT R90, RZ, 0x5410, R54.reuse ;  /* 0x00005410ff5a7816 */ /* 0x100fe40000000036 */
[----:B------:R-:W-:Y:S02]  /*09d0*/  PRMT R91, RZ, 0x7610, R54 ;  /* 0x00007610ff5b7816 */ /* 0x000fe40000000036 */
[----:B------:R-:W-:-:S02]  /*09e0*/  PRMT R92, RZ, 0x5410, R55 ;  /* 0x00005410ff5c7816 */ /* 0x000fc40000000037 */
[----:B------:R-:W-:Y:S02]  /*09f0*/  PRMT R93, RZ, 0x7610, R55 ;  /* 0x00007610ff5d7816 */ /* 0x000fe40000000037 */
.L_x_3393:
[----:B------:R-:W0:Y:S01]  /*0a00*/  S2R R64, SR_TID.X ;  /* 0x0000000000407919 */ /* 0x000e220000002100 */
[----:B------:R-:W-:Y:S01]  /*0a10*/  IMAD R60, R0, c[0x0][0x168], RZ ;  /* 0x00005a00003c7a24 */ /* 0x000fe200078e02ff */
[----:B------:R-:W-:Y:S01]  /*0a20*/  ISETP.NE.U32.AND P0, PT, RZ, c[0x0][0x178], PT ;  /* 0x00005e00ff007a0c */ /* 0x000fe20003f05070 */
[----:B------:R-:W-:Y:S01]  /*0a30*/  IMAD.MOV.U32 R111, RZ, RZ, 0x10 ;  /* 0x00000010ff6f7424 */ /* 0x000fe200078e00ff */
[----:B------:R-:W-:Y:S02]  /*0a40*/  ISETP.NE.U32.AND P1, PT, RZ, c[0x0][0x180], PT ;  /* 0x00006000ff007a0c */ /* 0x000fe40003f25070 */
[----:B------:R-:W-:Y:S02]  /*0a50*/  SHF.R.S32.HI R61, RZ, 0x1f, R60 ;  /* 0x0000001fff3d7819 */ /* 0x000fe4000001143c */
[----:B------:R-:W-:Y:S02]  /*0a60*/  ISETP.NE.AND.EX P2, PT, RZ, c[0x0][0x17c], PT, P0 ;  /* 0x00005f00ff007a0c */ /* 0x000fe40003f45300 */
[----:B------:R-:W-:-:S02]  /*0a70*/  ISETP.NE.AND.EX P0, PT, RZ, c[0x0][0x184], PT, P1 ;  /* 0x00006100ff007a0c */ /* 0x000fc40003f05310 */
[----:B------:R-:W-:Y:S02]  /*0a80*/  LEA.HI R61, R61, R60, RZ, 0x3 ;  /* 0x0000003c3d3d7211 */ /* 0x000fe400078f18ff */
[----:B0-----:R-:W-:Y:S01]  /*0a90*/  LOP3.LUT R64, R64, 0x1f, RZ, 0xc0, !PT ;  /* 0x0000001f40407812 */ /* 0x001fe200078ec0ff */
[----:B------:R-:W-:Y:S01]  /*0aa0*/  BSSY B1, `(.L_x_2745) ;  /* 0x0000015000017945 */ /* 0x000fe20003800000 */
[----:B------:R-:W-:Y:S02]  /*0ab0*/  P2R R73, PR, RZ, 0x4 ;  /* 0x00000004ff497803 */ /* 0x000fe40000000000 */
[----:B------:R-:W-:-:S05]  /*0ac0*/  LEA.HI.SX32 R102, R61, R64, 0x1d ;  /* 0x000000403d667211 */ /* 0x000fca00078feaff */
[----:B------:R-:W-:-:S04]  /*0ad0*/  IMAD.WIDE.U32 R60, R102, R111, c[0x0][0x170] ;  /* 0x00005c00663c7625 */ /* 0x000fc800078e006f */
[CC--:B------:R-:W-:Y:S02]  /*0ae0*/  @P2 IMAD.WIDE.U32 R66, R102.reuse, R111.reuse, c[0x0][0x178] ;  /* 0x00005e0066422625 */ /* 0x0c0fe400078e006f */
[----:B-----5:R-:W5:Y:S02]  /*0af0*/  LDG.E.128 R60, [R60.64] ;  /* 0x000000063c3c7981 */ /* 0x020f64000c1e1d00 */
[----:B------:R-:W-:Y:S02]  /*0b00*/  @P0 IMAD.WIDE.U32 R68, R102, R111, c[0x0][0x180] ;  /* 0x0000600066440625 */ /* 0x000fe400078e006f */
[----:B------:R0:W5:Y:S04]  /*0b10*/  @P2 LDG.E.128 R52, [R66.64] ;  /* 0x0000000642342981 */ /* 0x000168000c1e1d00 */
[----:B------:R0:W5:Y:S01]  /*0b20*/  @P0 LDG.E.128 R56, [R68.64] ;  /* 0x0000000644380981 */ /* 0x000162000c1e1d00 */
[----:B------:R-:W-:-:S02]  /*0b30*/  ISETP.NE.AND P1, PT, R104, 0x1, PT ;  /* 0x000000016800780c */ /* 0x000fc40003f25270 */
[----:B------:R-:W-:-:S11]  /*0b40*/  IADD3 R70, R104, 0x1, RZ ;  /* 0x0000000168467810 */ /* 0x000fd60007ffe0ff */
[----:B------:R-:W-:Y:S05]  /*0b50*/  @!P1 BRA `(.L_x_2746) ;  /* 0x0000008000009947 */ /* 0x000fea0003800000 */
[----:B0-----:R-:W-:Y:S02]  /*0b60*/  ISETP.NE.AND P1, PT, R104, 0x2, PT ;  /* 0x000000026800780c */ /* 0x001fe40003f25270 */
[----:B------:R-:W-:-:S11]  /*0b70*/  MOV R72, R80 ;  /* 0x0000005000487202 */ /* 0x000fd60000000f00 */
[----:B------:R-:W-:Y:S05]  /*0b80*/  @!P1 BRA `(.L_x_2747) ;  /* 0x0000006000009947 */ /* 0x000fea0003800000 */
[----:B------:R-:W-:Y:S01]  /*0b90*/  ISETP.NE.AND P1, PT, R104, 0x3, PT ;  /* 0x000000036800780c */ /* 0x000fe20003f25270 */
[----:B------:R-:W-:-:S12]  /*0ba0*/  IMAD.MOV.U32 R72, RZ, RZ, R79 ;  /* 0x000000ffff487224 */ /* 0x000fd800078e004f */
[----:B------:R-:W-:Y:S05]  /*0bb0*/  @P1 BRA `(.L_x_2747) ;  /* 0x0000003000001947 */ /* 0x000fea0003800000 */
[----:B------:R-:W-:Y:S01]  /*0bc0*/  IMAD.MOV.U32 R72, RZ, RZ, R82 ;  /* 0x000000ffff487224 */ /* 0x000fe200078e0052 */
[----:B------:R-:W-:Y:S05]  /*0bd0*/  BRA `(.L_x_2747) ;  /* 0x0000001000007947 */ /* 0x000fea0003800000 */
.L_x_2746:
[----:B0-----:R-:W-:Y:S02]  /*0be0*/  IMAD.MOV.U32 R72, RZ, RZ, R88 ;  /* 0x000000ffff487224 */ /* 0x001fe400078e0058 */
.L_x_2747:
[----:B------:R-:W-:Y:S05]  /*0bf0*/  BSYNC B1 ;  /* 0x0000000000017941 */ /* 0x000fea0003800000 */
.L_x_2745:
        /* <DEDUP_REMOVED lines=16> */
.L_x_2751:
[----:B------:R-:W-:Y:S05]  /*0d00*/  BSYNC B2 ;  /* 0x0000000000027941 */ /* 0x000fea0003800000 */
.L_x_2750:
        /* <DEDUP_REMOVED lines=44> */
.L_x_2749:
[----:B------:R-:W-:Y:S05]  /*0fd0*/  BSYNC B1 ;  /* 0x0000000000017941 */ /* 0x000fea0003800000 */
.L_x_2748:
[----:B------:R-:W0:Y:S01]  /*0fe0*/  I2F.U32 R66, R72 ;  /* 0x0000004800427306 */ /* 0x000e220000201000 */
[----:B------:R-:W-:Y:S01]  /*0ff0*/  ISETP.NE.U32.AND P1, PT, RZ, c[0x0][0x178], PT ;  /* 0x00005e00ff007a0c */ /* 0x000fe20003f25070 */
[----:B------:R-:W-:Y:S01]  /*1000*/  IMAD.MOV.U32 R109, RZ, RZ, 0x2f800000 ;  /* 0x2f800000ff6d7424 */ /* 0x000fe200078e00ff */
[----:B-----5:R-:W-:Y:S02]  /*1010*/  PRMT R65, RZ, 0x5410, R60 ;  /* 0x00005410ff417816 */ /* 0x020fe4000000003c */
[----:B------:R-:W-:-:S03]  /*1020*/  ISETP.NE.AND.EX P6, PT, RZ, c[0x0][0x17c], PT, P1 ;  /* 0x00005f00ff007a0c */ /* 0x000fc60003fc5310 */
[----:B------:R-:W-:Y:S01]  /*1030*/  FMUL.FTZ R65, R65, c[0x0][0x1e8] ;  /* 0x00007a0041417a20 */ /* 0x000fe20000410000 */
[----:B------:R-:W-:Y:S01]  /*1040*/  P2R R108, PR, RZ, 0x40 ;  /* 0x00000040ff6c7803 */ /* 0x000fe20000000000 */
        /* <DEDUP_REMOVED lines=11> */
.L_x_2752:
        /* <DEDUP_REMOVED lines=12> */
.L_x_2755:
[----:B------:R-:W-:Y:S02]  /*11c0*/  MOV R72, R88 ;  /* 0x0000005800487202 */ /* 0x000fe40000000f00 */
.L_x_2756:
[----:B------:R-:W-:Y:S05]  /*11d0*/  BSYNC B1 ;  /* 0x0000000000017941 */ /* 0x000fea0003800000 */
.L_x_2754:
        /* <DEDUP_REMOVED lines=16> */
.L_x_2760:
[----:B------:R-:W-:Y:S05]  /*12e0*/  BSYNC B2 ;  /* 0x0000000000027941 */ /* 0x000fea0003800000 */
.L_x_2759:
[----:B------:R-:W-:Y:S01]  /*12f0*/  IMAD.HI.U32 R66, R83, -0x326172a9, RZ ;  /* 0xcd9e8d5753427827 */ /* 0x000fe200078e00ff */
[----:B------:R-:W-:-:S03]  /*1300*/  LOP3.LUT R67, R67, UR5, R86, 0x96, !PT ;  /* 0x0000000543437c12 */ /* 0x000fc6000f8e9656 */
[----:B------:R-:W-:Y:S01]  /*1310*/  IMAD R69, R83, -0x326172a9, RZ ;  /* 0xcd9e8d5753457824 */ /* 0x000fe200078e02ff */
[----:B------:R-:W-:Y:S01]  /*1320*/  LOP3.LUT R66, R66, UR4, R85, 0x96, !PT ;  /* 0x0000000442427c12 */ /* 0x000fe2000f8e9655 */
[----:B------:R-:W-:-:S04]  /*1330*/  IMAD.WIDE.U32 R74, R67, -0x326172a9, RZ ;  /* 0xcd9e8d57434a7825 */ /* 0x000fc800078e00ff */
[----:B------:R-:W-:Y:S02]  /*1340*/  IMAD R67, R84, -0x2daee0ad, RZ ;  /* 0xd2511f5354437824 */ /* 0x000fe400078e02ff */
        /* <DEDUP_REMOVED lines=38> */
.L_x_2758:
[----:B------:R-:W-:Y:S05]  /*15b0*/  BSYNC B1 ;  /* 0x0000000000017941 */ /* 0x000fea0003800000 */
.L_x_2757:
        /* <DEDUP_REMOVED lines=10> */
.L_x_2753:
        /* <DEDUP_REMOVED lines=12> */
.L_x_2762:
[----:B------:R-:W-:Y:S02]  /*1720*/  IMAD.MOV.U32 R70, RZ, RZ, R88 ;  /* 0x000000ffff467224 */ /* 0x000fe400078e0058 */
.L_x_2763:
[----:B------:R-:W-:Y:S05]  /*1730*/  BSYNC B1 ;  /* 0x0000000000017941 */ /* 0x000fea0003800000 */
.L_x_2761:
        /* <DEDUP_REMOVED lines=16> */
.L_x_2767:
[----:B------:R-:W-:Y:S05]  /*1840*/  BSYNC B2 ;  /* 0x0000000000027941 */ /* 0x000fea0003800000 */
.L_x_2766:
        /* <DEDUP_REMOVED lines=35> */
[----:B------:R-:W-:Y:S01]  /*1a80*/  LOP3.LUT R104, R67, UR24, R106, 0x96, !PT ;  /* 0x0000001843687c12 */ /* 0x000fe2000f8e966a */
[----:B------:R-:W-:-:S03]  /*1a90*/  HFMA2.MMA R67, -RZ, RZ, 0, 0 ;  /* 0x00000000ff437435 */ /* 0x000fc600000001ff */
[----:B------:R-:W-:Y:S01]  /*1aa0*/  LOP3.LUT R68, R75, UR23, R68, 0x96, !PT ;  /* 0x000000174b447c12 */ /* 0x000fe2000f8e9644 */
[----:B------:R-:W-:-:S04]  /*1ab0*/  IMAD.WIDE.U32 R104, R104, -0x326172a9, RZ ;  /* 0xcd9e8d5768687825 */ /* 0x000fc800078e00ff */
[----:B------:R-:W-:Y:S01]  /*1ac0*/  IMAD.WIDE.U32 R68, R68, -0x2daee0ad, RZ ;  /* 0xd2511f5344447825 */ /* 0x000fe200078e00ff */
[----:B------:R-:W-:-:S03]  /*1ad0*/  LOP3.LUT R79, R105, UR25, R74, 0x96, !PT ;  /* 0x00000019694f7c12 */ /* 0x000fc6000f8e964a */
[----:B------:R-:W-:Y:S01]  /*1ae0*/  IMAD.MOV.U32 R88, RZ, RZ, R104 ;  /* 0x000000ffff587224 */ /* 0x000fe200078e0068 */
[----:B------:R-:W-:Y:S01]  /*1af0*/  LOP3.LUT R80, R69, UR26, R66, 0x96, !PT ;  /* 0x0000001a45507c12 */ /* 0x000fe2000f8e9642 */
[----:B------:R-:W-:Y:S02]  /*1b00*/  IMAD.MOV.U32 R82, RZ, RZ, R68 ;  /* 0x000000ffff527224 */ /* 0x000fe400078e0044 */
.L_x_2765:
[----:B------:R-:W-:Y:S05]  /*1b10*/  BSYNC B1 ;  /* 0x0000000000017941 */ /* 0x000fea0003800000 */
.L_x_2764:
        /* <DEDUP_REMOVED lines=14> */
.L_x_2768:
        /* <DEDUP_REMOVED lines=12> */
.L_x_2771:
[----:B------:R-:W-:Y:S02]  /*1cc0*/  IMAD.MOV.U32 R69, RZ, RZ, R88 ;  /* 0x000000ffff457224 */ /* 0x000fe400078e0058 */
.L_x_2772:
[----:B------:R-:W-:Y:S05]  /*1cd0*/  BSYNC B1 ;  /* 0x0000000000017941 */ /* 0x000fea0003800000 */
.L_x_2770:
        /* <DEDUP_REMOVED lines=16> */
.L_x_2776:
[----:B------:R-:W-:Y:S05]  /*1de0*/  BSYNC B2 ;  /* 0x0000000000027941 */ /* 0x000fea0003800000 */
.L_x_2775:
        /* <DEDUP_REMOVED lines=44> */
.L_x_2774:
[----:B------:R-:W-:Y:S05]  /*20b0*/  BSYNC B1 ;  /* 0x0000000000017941 */ /* 0x000fea0003800000 */
.L_x_2773:
        /* <DEDUP_REMOVED lines=10> */
.L_x_2769:
        /* <DEDUP_REMOVED lines=12> */
.L_x_2778:
[----:B------:R-:W-:Y:S02]  /*2220*/  MOV R69, R88 ;  /* 0x0000005800457202 */ /* 0x000fe40000000f00 */
.L_x_2779:
[----:B------:R-:W-:Y:S05]  /*2230*/  BSYNC B1 ;  /* 0x0000000000017941 */ /* 0x000fea0003800000 */
.L_x_2777:
        /* <DEDUP_REMOVED lines=16> */
.L_x_2783:
[----:B------:R-:W-:Y:S05]  /*2340*/  BSYNC B2 ;  /* 0x0000000000027941 */ /* 0x000fea0003800000 */
.L_x_2782:
        /* <DEDUP_REMOVED lines=44> */
.L_x_2781:
[----:B------:R-:W-:Y:S05]  /*2610*/  BSYNC B1 ;  /* 0x0000000000017941 */ /* 0x000fea0003800000 */
.L_x_2780:
        /* <DEDUP_REMOVED lines=14> */
.L_x_2784:
        /* <DEDUP_REMOVED lines=12> */
.L_x_2787:
[----:B------:R-:W-:Y:S02]  /*27c0*/  IMAD.MOV.U32 R69, RZ, RZ, R88 ;  /* 0x000000ffff457224 */ /* 0x000fe400078e0058 */
.L_x_2788:
[----:B------:R-:W-:Y:S05]  /*27d0*/  BSYNC B1 ;  /* 0x0000000000017941 */ /* 0x000fea0003800000 */
.L_x_2786:
        /* <DEDUP_REMOVED lines=16> */
.L_x_2792:
[----:B------:R-:W-:Y:S05]  /*28e0*/  BSYNC B2 ;  /* 0x0000000000027941 */ /* 0x000fea0003800000 */
.L_x_2791:
        /* <DEDUP_REMOVED lines=40> */
[----:B------:R-:W-:Y:S02]  /*2b70*/  LOP3.LUT R79, R107, UR25, R114, 0x96, !PT ;  /* 0x000000196b4f7c12 */ /* 0x000fe4000f8e9672 */
[----:B------:R-:W-:Y:S01]  /*2b80*/  MOV R88, R106 ;  /* 0x0000006a00587202 */ /* 0x000fe20000000f00 */
[----:B------:R-:W-:Y:S01]  /*2b90*/  IMAD.MOV.U32 R82, RZ, RZ, R74 ;  /* 0x000000ffff527224 */ /* 0x000fe200078e004a */
[----:B------:R-:W-:Y:S02]  /*2ba0*/  LOP3.LUT R80, R75, UR26, R104, 0x96, !PT ;  /* 0x0000001a4b507c12 */ /* 0x000fe4000f8e9668 */
.L_x_2790:
[----:B------:R-:W-:Y:S05]  /*2bb0*/  BSYNC B1 ;  /* 0x0000000000017941 */ /* 0x000fea0003800000 */
.L_x_2789:
        /* <DEDUP_REMOVED lines=10> */
.L_x_2785:
        /* <DEDUP_REMOVED lines=12> */
.L_x_2794:
[----:B------:R-:W-:Y:S02]  /*2d20*/  IMAD.MOV.U32 R70, RZ, RZ, R88 ;  /* 0x000000ffff467224 */ /* 0x000fe400078e0058 */
.L_x_2795:
[----:B------:R-:W-:Y:S05]  /*2d30*/  BSYNC B1 ;  /* 0x0000000000017941 */ /* 0x000fea0003800000 */
.L_x_2793:
        /* <DEDUP_REMOVED lines=16> */
.L_x_2799:
[----:B------:R-:W-:Y:S05]  /*2e40*/  BSYNC B2 ;  /* 0x0000000000027941 */ /* 0x000fea0003800000 */
.L_x_2798:
        /* <DEDUP_REMOVED lines=11> */
[----:B------:R-:W-:-:S04]  /*2f00*/  IMAD.WIDE.U32 R104, R67, -0x326172a9, RZ ;  /* 0xcd9e8d5743687825 */ /* 0x000fc800078e00ff */
[----:B------:R-:W-:Y:S01]  /*2f10*/  IMAD.MOV.U32 R67, RZ, RZ, RZ ;  /* 0x000000ffff437224 */ /* 0x000fe200078e00ff */
        /* <DEDUP_REMOVED lines=31> */
.L_x_2797:
[----:B------:R-:W-:Y:S05]  /*3110*/  BSYNC B1 ;  /* 0x0000000000017941 */ /* 0x000fea0003800000 */
.L_x_2796:
        /* <DEDUP_REMOVED lines=13> */
.L_x_2800:
[C---:B------:R-:W-:Y:S01]  /*31f0*/  ISETP.NE.AND P2, PT, R67.reuse, 0x1, PT ;  /* 0x000000014300780c */ /* 0x040fe20003f45270 */
[----:B------:R-:W-:Y:S01]  /*3200*/  BSSY B1, `(.L_x_2802) ;  /* 0x000000c000017945 */ /* 0x000fe20003800000 */
[----:B------:R-:W-:-:S11]  /*3210*/  IADD3 R60, R67, 0x1, RZ ;  /* 0x00000001433c7810 */ /* 0x000fd60007ffe0ff */
[----:B------:R-:W-:Y:S05]  /*3220*/  @!P2 BRA `(.L_x_2803) ;  /* 0x000000800000a947 */ /* 0x000fea0003800000 */
[----:B------:R-:W-:Y:S01]  /*3230*/  ISETP.NE.AND P2, PT, R67, 0x2, PT ;  /* 0x000000024300780c */ /* 0x000fe20003f45270 */
[----:B------:R-:W-:-:S12]  /*3240*/  IMAD.MOV.U32 R70, RZ, RZ, R80 ;  /* 0x000000ffff467224 */ /* 0x000fd800078e0050 */
[----:B------:R-:W-:Y:S05]  /*3250*/  @!P2 BRA `(.L_x_2804) ;  /* 0x000000600000a947 */ /* 0x000fea0003800000 */
[----:B------:R-:W-:Y:S02]  /*3260*/  ISETP.NE.AND P2, PT, R67, 0x3, PT ;  /* 0x000000034300780c */ /* 0x000fe40003f45270 */
[----:B------:R-:W-:-:S11]  /*3270*/  MOV R70, R79 ;  /* 0x0000004f00467202 */ /* 0x000fd60000000f00 */
[----:B------:R-:W-:Y:S05]  /*3280*/  @P2 BRA `(.L_x_2804) ;  /* 0x0000003000002947 */ /* 0x000fea0003800000 */
[----:B------:R-:W-:Y:S01]  /*3290*/  IMAD.MOV.U32 R70, RZ, RZ, R82 ;  /* 0x000000ffff467224 */ /* 0x000fe200078e0052 */
[----:B------:R-:W-:Y:S05]  /*32a0*/  BRA `(.L_x_2804) ;  /* 0x0000001000007947 */ /* 0x000fea0003800000 */
.L_x_2803:
[----:B------:R-:W-:Y:S02]  /*32b0*/  IMAD.MOV.U32 R70, RZ, RZ, R88 ;  /* 0x000000ffff467224 */ /* 0x000fe400078e0058 */
.L_x_2804:
[----:B------:R-:W-:Y:S05]  /*32c0*/  BSYNC B1 ;  /* 0x0000000000017941 */ /* 0x000fea0003800000 */
.L_x_2802:
        /* <DEDUP_REMOVED lines=16> */
.L_x_2808:
[----:B------:R-:W-:Y:S05]  /*33d0*/  BSYNC B2 ;  /* 0x0000000000027941 */ /* 0x000fea0003800000 */
.L_x_2807:
        /* <DEDUP_REMOVED lines=44> */
.L_x_2806:
[----:B------:R-:W-:Y:S05]  /*36a0*/  BSYNC B1 ;  /* 0x0000000000017941 */ /* 0x000fea0003800000 */
.L_x_2805:
[----:B------:R-:W0:Y:S01]  /*36b0*/  I2F.U32 R70, R70 ;  /* 0x0000004600467306 */ /* 0x000e220000201000 */
[----:B------:R-:W-:-:S05]  /*36c0*/  PRMT R67, RZ, 0x7610, R53 ;  /* 0x00007610ff437816 */ /* 0x000fca0000000035 */
[----:B------:R-:W-:Y:S02]  /*36d0*/  FMUL.FTZ R67, R67, c[0x0][0x1e8] ;  /* 0x00007a0043437a20 */ /* 0x000fe40000410000 */
[----:B0-----:R-:W-:Y:S01]  /*36e0*/  FFMA.FTZ R61, R70, R109, 1.1641532182693481445e-10 ;  /* 0x2f000000463d7423 */ /* 0x001fe2000001006d */
[----:B------:R-:W-:-:S04]  /*36f0*/  @P0 PRMT R70, RZ, 0x7610, R57 ;  /* 0x00007610ff460816 */ /* 0x000fc80000000039 */
[----:B------:R-:W-:-:S04]  /*3700*/  FSETP.GTU.FTZ.AND P2, PT, R61, c[0x0][0x1e4], PT ;  /* 0x000079003d007a0b */ /* 0x000fc80003f5c000 */
[----:B------:R-:W-:Y:S02]  /*3710*/  FSEL R72, R67, RZ, !P2 ;  /* 0x000000ff43487208 */ /* 0x000fe40005000000 */
[----:B------:R-:W-:-:S03]  /*3720*/  SEL R97, RZ, 0x1, P2 ;  /* 0x00000001ff617807 */ /* 0x000fc60001000000 */
[----:B------:R-:W-:-:S04]  /*3730*/  FADD.FTZ R69, R69, R72 ;  /* 0x0000004845457221 */ /* 0x000fc80000010000 */
[----:B------:R-:W-:Y:S02]  /*3740*/  @P0 FADD.FTZ R69, R69, R70 ;  /* 0x0000004645450221 */ /* 0x000fe40000010000 */
.L_x_2801:
        /* <DEDUP_REMOVED lines=12> */
.L_x_2810:
[----:B------:R-:W-:Y:S02]  /*3810*/  IMAD.MOV.U32 R70, RZ, RZ, R88 ;  /* 0x000000ffff467224 */ /* 0x000fe400078e0058 */
.L_x_2811:
[----:B------:R-:W-:Y:S05]  /*3820*/  BSYNC B1 ;  /* 0x0000000000017941 */ /* 0x000fea0003800000 */
.L_x_2809:
        /* <DEDUP_REMOVED lines=16> */
.L_x_2815:
[----:B------:R-:W-:Y:S05]  /*3930*/  BSYNC B2 ;  /* 0x0000000000027941 */ /* 0x000fea0003800000 */
.L_x_2814:
        /* <DEDUP_REMOVED lines=42> */
[----:B------:R-:W-:Y:S01]  /*3be0*/  LOP3.LUT R80, R61, UR26, R74, 0x96, !PT ;  /* 0x0000001a3d507c12 */ /* 0x000fe2000f8e964a */
[----:B------:R-:W-:Y:S02]  /*3bf0*/  IMAD.MOV.U32 R61, RZ, RZ, RZ ;  /* 0x000000ffff3d7224 */ /* 0x000fe400078e00ff */
.L_x_2813:
[----:B------:R-:W-:Y:S05]  /*3c00*/  BSYNC B1 ;  /* 0x0000000000017941 */ /* 0x000fea0003800000 */
.L_x_2812:
        /* <DEDUP_REMOVED lines=13> */
.L_x_2816:
        /* <DEDUP_REMOVED lines=12> */
.L_x_2819:
[----:B------:R-:W-:Y:S02]  /*3da0*/  IMAD.MOV.U32 R70, RZ, RZ, R88 ;  /* 0x000000ffff467224 */ /* 0x000fe400078e0058 */
.L_x_2820:
[----:B------:R-:W-:Y:S05]  /*3db0*/  BSYNC B1 ;  /* 0x0000000000017941 */ /* 0x000fea0003800000 */
.L_x_2818:
        /* <DEDUP_REMOVED lines=16> */
.L_x_2824:
[----:B------:R-:W-:Y:S05]  /*3ec0*/  BSYNC B2 ;  /* 0x0000000000027941 */ /* 0x000fea0003800000 */
.L_x_2823:
        /* <DEDUP_REMOVED lines=44> */
.L_x_2822:
[----:B------:R-:W-:Y:S05]  /*4190*/  BSYNC B1 ;  /* 0x0000000000017941 */ /* 0x000fea0003800000 */
.L_x_2821:
        /* <DEDUP_REMOVED lines=10> */
.L_x_2817:
        /* <DEDUP_REMOVED lines=12> */
.L_x_2826:
[----:B------:R-:W-:Y:S02]  /*4300*/  IMAD.MOV.U32 R70, RZ, RZ, R88 ;  /* 0x000000ffff467224 */ /* 0x000fe400078e0058 */
.L_x_2827:
[----:B------:R-:W-:Y:S05]  /*4310*/  BSYNC B1 ;  /* 0x0000000000017941 */ /* 0x000fea0003800000 */
.L_x_2825:
        /* <DEDUP_REMOVED lines=16> */
.L_x_2831:
[----:B------:R-:W-:Y:S05]  /*4420*/  BSYNC B2 ;  /* 0x0000000000027941 */ /* 0x000fea0003800000 */
.L_x_2830:
        /* <DEDUP_REMOVED lines=44> */
.L_x_2829:
[----:B------:R-:W-:Y:S05]  /*46f0*/  BSYNC B1 ;  /* 0x0000000000017941 */ /* 0x000fea0003800000 */
.L_x_2828:
        /* <DEDUP_REMOVED lines=13> */
.L_x_2832:
        /* <DEDUP_REMOVED lines=12> */
.L_x_2835:
[----:B------:R-:W-:Y:S02]  /*4890*/  IMAD.MOV.U32 R62, RZ, RZ, R88 ;  /* 0x000000ffff3e7224 */ /* 0x000fe400078e0058 */
.L_x_2836:
[----:B------:R-:W-:Y:S05]  /*48a0*/  BSYNC B1 ;  /* 0x0000000000017941 */ /* 0x000fea0003800000 */
.L_x_2834:
        /* <DEDUP_REMOVED lines=16> */
.L_x_2840:
[----:B------:R-:W-:Y:S05]  /*49b0*/  BSYNC B2 ;  /* 0x0000000000027941 */ /* 0x000fea0003800000 */
.L_x_2839:
        /* <DEDUP_REMOVED lines=44> */
.L_x_2838:
[----:B------:R-:W-:Y:S05]  /*4c80*/  BSYNC B1 ;  /* 0x0000000000017941 */ /* 0x000fea0003800000 */
.L_x_2837:
        /* <DEDUP_REMOVED lines=10> */
.L_x_2833:
        /* <DEDUP_REMOVED lines=12> */
.L_x_2842:
[----:B------:R-:W-:Y:S02]  /*4df0*/  IMAD.MOV.U32 R62, RZ, RZ, R88 ;  /* 0x000000ffff3e7224 */ /* 0x000fe400078e0058 */
.L_x_2843:
[----:B------:R-:W-:Y:S05]  /*4e00*/  BSYNC B1 ;  /* 0x0000000000017941 */ /* 0x000fea0003800000 */
.L_x_2841:
        /* <DEDUP_REMOVED lines=16> */
.L_x_2847:
[----:B------:R-:W-:Y:S05]  /*4f10*/  BSYNC B2 ;  /* 0x0000000000027941 */ /* 0x000fea0003800000 */
.L_x_2846:
        /* <DEDUP_REMOVED lines=44> */
.L_x_2845:
[----:B------:R-:W-:Y:S05]  /*51e0*/  BSYNC B1 ;  /* 0x0000000000017941 */ /* 0x000fea0003800000 */
.L_x_2844:
        /* <DEDUP_REMOVED lines=13> */
.L_x_2848:
        /* <DEDUP_REMOVED lines=12> */
.L_x_2851:
[----:B------:R-:W-:Y:S02]  /*5380*/  IMAD.MOV.U32 R62, RZ, RZ, R88 ;  /* 0x000000ffff3e7224 */ /* 0x000fe400078e0058 */
.L_x_2852:
[----:B------:R-:W-:Y:S05]  /*5390*/  BSYNC B1 ;  /* 0x0000000000017941 */ /* 0x000fea0003800000 */
.L_x_2850:
        /* <DEDUP_REMOVED lines=16> */
.L_x_2856:
[----:B------:R-:W-:Y:S05]  /*54a0*/  BSYNC B2 ;  /* 0x0000000000027941 */ /* 0x000fea0003800000 */
.L_x_2855:
        /* <DEDUP_REMOVED lines=44> */
.L_x_2854:
[----:B------:R-:W-:Y:S05]  /*5770*/  BSYNC B1 ;  /* 0x0000000000017941 */ /* 0x000fea0003800000 */
.L_x_2853:
        /* <DEDUP_REMOVED lines=10> */
.L_x_2849:
        /* <DEDUP_REMOVED lines=12> */
.L_x_2858:
[----:B------:R-:W-:Y:S02]  /*58e0*/  IMAD.MOV.U32 R62, RZ, RZ, R88 ;  /* 0x000000ffff3e7224 */ /* 0x000fe400078e0058 */
.L_x_2859:
[----:B------:R-:W-:Y:S05]  /*58f0*/  BSYNC B1 ;  /* 0x0000000000017941 */ /* 0x000fea0003800000 */
.L_x_2857:
        /* <DEDUP_REMOVED lines=16> */
.L_x_2863:
[----:B------:R-:W-:Y:S05]  /*5a00*/  BSYNC B2 ;  /* 0x0000000000027941 */ /* 0x000fea0003800000 */
.L_x_2862:
        /* <DEDUP_REMOVED lines=44> */
.L_x_2861:
[----:B------:R-:W-:Y:S05]  /*5cd0*/  BSYNC B1 ;  /* 0x0000000000017941 */ /* 0x000fea0003800000 */
.L_x_2860:
[----:B------:R-:W0:Y:S01]  /*5ce0*/  I2F.U32 R60, R62 ;  /* 0x0000003e003c7306 */ /* 0x000e220000201000 */
[----:B------:R-:W-:Y:S02]  /*5cf0*/  ISETP.NE.AND P6, PT, R108, RZ, PT ;  /* 0x000000ff6c00720c */ /* 0x000fe40003fc5270 */
        /* <DEDUP_REMOVED lines=12> */
.L_x_2864:
        /* <DEDUP_REMOVED lines=12> */
.L_x_2867:
[----:B------:R-:W-:Y:S02]  /*5e80*/  IMAD.MOV.U32 R106, RZ, RZ, R88 ;  /* 0x000000ffff6a7224 */ /* 0x000fe400078e0058 */
.L_x_2868:
[----:B------:R-:W-:Y:S05]  /*5e90*/  BSYNC B1 ;  /* 0x0000000000017941 */ /* 0x000fea0003800000 */
.L_x_2866:
        /* <DEDUP_REMOVED lines=18> */
.L_x_2872:
[----:B------:R-:W-:Y:S05]  /*5fc0*/  BSYNC B2 ;  /* 0x0000000000027941 */ /* 0x000fea0003800000 */
.L_x_2871:
[----:B------:R-:W-:Y:S01]  /*5fd0*/  IMAD.HI.U32 R60, R83, -0x326172a9, RZ ;  /* 0xcd9e8d57533c7827 */ /* 0x000fe200078e00ff */
[----:B------:R-:W-:Y:S01]  /*5fe0*/  LOP3.LUT R61, R61, UR5, R86, 0x96, !PT ;  /* 0x000000053d3d7c12 */ /* 0x000fe2000f8e9656 */
[----:B------:R-:W-:Y:S02]  /*5ff0*/  HFMA2.MMA R118, -RZ, RZ, 0, 0 ;  /* 0x00000000ff767435 */ /* 0x000fe400000001ff */
        /* <DEDUP_REMOVED lines=41> */
.L_x_2870:
[----:B------:R-:W-:Y:S05]  /*6290*/  BSYNC B1 ;  /* 0x0000000000017941 */ /* 0x000fea0003800000 */
.L_x_2869:
        /* <DEDUP_REMOVED lines=10> */
.L_x_2865:
[----:B------:R-:W-:Y:S01]  /*6340*/  SEL R61, RZ, 0x10000, P4 ;  /* 0x00010000ff3d7807 */ /* 0x000fe20002000000 */
[----:B------:R-:W-:Y:S01]  /*6350*/  IMAD.WIDE.U32 R116, R102, R111, c[0x0][0x188] ;  /* 0x0000620066747625 */ /* 0x000fe200078e006f */
[----:B------:R-:W-:Y:S02]  /*6360*/  SEL R60, RZ, 0x100, P3 ;  /* 0x00000100ff3c7807 */ /* 0x000fe40001800000 */
[----:B------:R-:W-:Y:S02]  /*6370*/  ISETP.NE.AND P4, PT, R110, RZ, PT ;  /* 0x000000ff6e00720c */ /* 0x000fe40003f85270 */
        /* <DEDUP_REMOVED lines=12> */
[----:B------:R-:W-:Y:S01]  /*6440*/  SEL R105, RZ, 0x1, P5 ;  /* 0x00000001ff697807 */ /* 0x000fe20002800000 */
[----:B------:R-:W-:Y:S01]  /*6450*/  IMAD.MOV.U32 R71, RZ, RZ, 0x8 ;  /* 0x00000008ff477424 */ /* 0x000fe200078e00ff */
[----:B------:R-:W-:Y:S02]  /*6460*/  LOP3.LUT R104, R112, R104, R74, 0xfe, !PT ;  /* 0x0000006870687212 */ /* 0x000fe400078efe4a */
[----:B------:R-:W-:Y:S01]  /*6470*/  F2FP.BF16.PACK_AB R63, R103, R70 ;  /* 0x00000046673f723e */ /* 0x000fe200000010ff */
[----:B------:R-:W-:Y:S01]  /*6480*/  IMAD.WIDE.U32 R114, R102, R71, c[0x0][0x190] ;  /* 0x0000640066727625 */ /* 0x000fe200078e0047 */
[----:B------:R-:W-:Y:S02]  /*6490*/  F2FP.BF16.PACK_AB R62, R72, R67 ;  /* 0x00000043483e723e */ /* 0x000fe400000010ff */
[----:B------:R-:W-:Y:S02]  /*64a0*/  F2FP.BF16.PACK_AB R61, R69, R66 ;  /* 0x00000042453d723e */ /* 0x000fe400000010ff */
[----:B------:R-:W-:-:S02]  /*64b0*/  F2FP.BF16.PACK_AB R60, R68, R65 ;  /* 0x00000041443c723e */ /* 0x000fc400000010ff */
[----:B------:R-:W-:Y:S02]  /*64c0*/  LOP3.LUT R113, R113, R107, R75, 0xfe, !PT ;  /* 0x0000006b71717212 */ /* 0x000fe400078efe4b */
[----:B------:R-:W-:Y:S01]  /*64d0*/  LOP3.LUT R112, R104, R105, RZ, 0xfc, !PT ;  /* 0x0000006968707212 */ /* 0x000fe200078efcff */
[----:B------:R0:W-:Y:S01]  /*64e0*/  STG.E.128 [R116.64], R60 ;  /* 0x0000003c74007986 */ /* 0x0001e2000c101d06 */
[----:B------:R-:W-:Y:S02]  /*64f0*/  ISETP.NE.AND P6, PT, R73, RZ, PT ;  /* 0x000000ff4900720c */ /* 0x000fe40003fc5270 */
        /* <DEDUP_REMOVED lines=25> */
.L_x_2873:
        /* <DEDUP_REMOVED lines=15> */
.L_x_2875:
[----:B-1----:R-:W-:Y:S02]  /*6780*/  IMAD.MOV.U32 R114, RZ, RZ, R88 ;  /* 0x000000ffff727224 */ /* 0x002fe400078e0058 */
.L_x_2876:
[----:B------:R-:W-:Y:S05]  /*6790*/  BSYNC B1 ;  /* 0x0000000000017941 */ /* 0x000fea0003800000 */
.L_x_2874:
        /* <DEDUP_REMOVED lines=16> */
.L_x_2880:
[----:B------:R-:W-:Y:S05]  /*68a0*/  BSYNC B2 ;  /* 0x0000000000027941 */ /* 0x000fea0003800000 */
.L_x_2879:
        /* <DEDUP_REMOVED lines=44> */
.L_x_2878:
[----:B------:R-:W-:Y:S05]  /*6b70*/  BSYNC B1 ;  /* 0x0000000000017941 */ /* 0x000fea0003800000 */
.L_x_2877:
[----:B------:R-:W0:Y:S01]  /*6b80*/  I2F.U32 R74, R114 ;  /* 0x00000072004a7306 */ /* 0x000e220000201000 */
[----:B------:R-:W-:Y:S02]  /*6b90*/  ISETP.NE.AND P6, PT, R108, RZ, PT ;  /* 0x000000ff6c00720c */ /* 0x000fe40003fc5270 */
[----:B-----5:R-:W-:-:S05]  /*6ba0*/  PRMT R75, RZ, 0x5410, R60 ;  /* 0x00005410ff4b7816 */ /* 0x020fca000000003c */
        /* <DEDUP_REMOVED lines=12> */
.L_x_2881:
        /* <DEDUP_REMOVED lines=12> */
.L_x_2884:
[----:B------:R-:W-:Y:S02]  /*6d30*/  IMAD.MOV.U32 R115, RZ, RZ, R88 ;  /* 0x000000ffff737224 */ /* 0x000fe400078e0058 */
.L_x_2885:
[----:B------:R-:W-:Y:S05]  /*6d40*/  BSYNC B1 ;  /* 0x0000000000017941 */ /* 0x000fea0003800000 */
.L_x_2883:
        /* <DEDUP_REMOVED lines=16> */
.L_x_2889:
[----:B------:R-:W-:Y:S05]  /*6e50*/  BSYNC B2 ;  /* 0x0000000000027941 */ /* 0x000fea0003800000 */
.L_x_2888:
        /* <DEDUP_REMOVED lines=44> */
.L_x_2887:
[----:B------:R-:W-:Y:S05]  /*7120*/  BSYNC B1 ;  /* 0x0000000000017941 */ /* 0x000fea0003800000 */
.L_x_2886:
        /* <DEDUP_REMOVED lines=10> */
.L_x_2882:
        /* <DEDUP_REMOVED lines=12> */
.L_x_2891:
[----:B------:R-:W-:Y:S02]  /*7290*/  IMAD.MOV.U32 R115, RZ, RZ, R88 ;  /* 0x000000ffff737224 */ /* 0x000fe400078e0058 */
.L_x_2892:
[----:B------:R-:W-:Y:S05]  /*72a0*/  BSYNC B1 ;  /* 0x0000000000017941 */ /* 0x000fea0003800000 */
.L_x_2890:
        /* <DEDUP_REMOVED lines=16> */
.L_x_2896:
[----:B------:R-:W-:Y:S05]  /*73b0*/  BSYNC B2 ;  /* 0x0000000000027941 */ /* 0x000fea0003800000 */
.L_x_2895:
        /* <DEDUP_REMOVED lines=44> */
.L_x_2894:
[----:B------:R-:W-:Y:S05]  /*7680*/  BSYNC B1 ;  /* 0x0000000000017941 */ /* 0x000fea0003800000 */
.L_x_2893:
        /* <DEDUP_REMOVED lines=14> */
.L_x_2897:
        /* <DEDUP_REMOVED lines=12> */
.L_x_2900:
[----:B------:R-:W-:Y:S02]  /*7830*/  IMAD.MOV.U32 R60, RZ, RZ, R88 ;  /* 0x000000ffff3c7224 */ /* 0x000fe400078e0058 */
.L_x_2901:
[----:B------:R-:W-:Y:S05]  /*7840*/  BSYNC B1 ;  /* 0x0000000000017941 */ /* 0x000fea0003800000 */
.L_x_2899:
        /* <DEDUP_REMOVED lines=16> */
.L_x_2905:
[----:B------:R-:W-:Y:S05]  /*7950*/  BSYNC B2 ;  /* 0x0000000000027941 */ /* 0x000fea0003800000 */
.L_x_2904:
        /* <DEDUP_REMOVED lines=44> */
.L_x_2903:
[----:B------:R-:W-:Y:S05]  /*7c20*/  BSYNC B1 ;  /* 0x0000000000017941 */ /* 0x000fea0003800000 */
.L_x_2902:
        /* <DEDUP_REMOVED lines=10> */
.L_x_2898:
        /* <DEDUP_REMOVED lines=12> */
.L_x_2907:
[----:B------:R-:W-:Y:S02]  /*7d90*/  IMAD.MOV.U32 R60, RZ, RZ, R88 ;  /* 0x000000ffff3c7224 */ /* 0x000fe400078e0058 */
.L_x_2908:
[----:B------:R-:W-:Y:S05]  /*7da0*/  BSYNC B1 ;  /* 0x0000000000017941 */ /* 0x000fea0003800000 */
.L_x_2906:
        /* <DEDUP_REMOVED lines=16> */
.L_x_2912:
[----:B------:R-:W-:Y:S05]  /*7eb0*/  BSYNC B2 ;  /* 0x0000000000027941 */ /* 0x000fea0003800000 */
.L_x_2911:
        /* <DEDUP_REMOVED lines=44> */
.L_x_2910:
[----:B------:R-:W-:Y:S05]  /*8180*/  BSYNC B1 ;  /* 0x0000000000017941 */ /* 0x000fea0003800000 */
.L_x_2909:
[----:B------:R-:W0:Y:S02]  /*8190*/  I2F.U32 R60, R60 ;  /* 0x0000003c003c7306 */ /* 0x000e240000201000 */
[----:B0-----:R-:W-:Y:S01]  /*81a0*/  FFMA.FTZ R74, R60, R109, 1.1641532182693481445e-10 ;  /* 0x2f0000003c4a7423 */ /* 0x001fe2000001006d */
[----:B------:R-:W-:-:S04]  /*81b0*/  PRMT R60, RZ, 0x5410, R61 ;  /* 0x00005410ff3c7816 */ /* 0x000fc8000000003d */
[----:B------:R-:W-:Y:S01]  /*81c0*/  FSETP.GTU.FTZ.AND P1, PT, R74, c[0x0][0x1e4], PT ;  /* 0x000079004a007a0b */ /* 0x000fe20003f3c000 */
[----:B------:R-:W-:-:S03]  /*81d0*/  FMUL.FTZ R112, R60, c[0x0][0x1e8] ;  /* 0x00007a003c707a20 */ /* 0x000fc60000410000 */
        /* <DEDUP_REMOVED lines=9> */
.L_x_2913:
        /* <DEDUP_REMOVED lines=12> */
.L_x_2916:
[----:B------:R-:W-:Y:S02]  /*8330*/  IMAD.MOV.U32 R60, RZ, RZ, R88 ;  /* 0x000000ffff3c7224 */ /* 0x000fe400078e0058 */
.L_x_2917:
[----:B------:R-:W-:Y:S05]  /*8340*/  BSYNC B1 ;  /* 0x0000000000017941 */ /* 0x000fea0003800000 */
.L_x_2915:
        /* <DEDUP_REMOVED lines=16> */
.L_x_2921:
[----:B------:R-:W-:Y:S05]  /*8450*/  BSYNC B2 ;  /* 0x0000000000027941 */ /* 0x000fea0003800000 */
.L_x_2920:
        /* <DEDUP_REMOVED lines=44> */
.L_x_2919:
[----:B------:R-:W-:Y:S05]  /*8720*/  BSYNC B1 ;  /* 0x0000000000017941 */ /* 0x000fea0003800000 */
.L_x_2918:
        /* <DEDUP_REMOVED lines=10> */
.L_x_2914:
        /* <DEDUP_REMOVED lines=12> */
.L_x_2923:
[----:B------:R-:W-:Y:S02]  /*8890*/  IMAD.MOV.U32 R60, RZ, RZ, R88 ;  /* 0x000000ffff3c7224 */ /* 0x000fe400078e0058 */
.L_x_2924:
[----:B------:R-:W-:Y:S05]  /*88a0*/  BSYNC B1 ;  /* 0x0000000000017941 */ /* 0x000fea0003800000 */
.L_x_2922:
        /* <DEDUP_REMOVED lines=16> */
.L_x_2928:
[----:B------:R-:W-:Y:S05]  /*89b0*/  BSYNC B2 ;  /* 0x0000000000027941 */ /* 0x000fea0003800000 */
.L_x_2927:
        /* <DEDUP_REMOVED lines=44> */
.L_x_2926:
[----:B------:R-:W-:Y:S05]  /*8c80*/  BSYNC B1 ;  /* 0x0000000000017941 */ /* 0x000fea0003800000 */
.L_x_2925:
        /* <DEDUP_REMOVED lines=9> */
[----:B------:R-:W-:Y:S02]  /*8d20*/  PRMT R74, RZ, 0x7610, R57 ;  /* 0x00007610ff4a7816 */ /* 0x000fe40000000039 */
[----:B------:R-:W-:-:S03]  /*8d30*/  MOV R60, R75 ;  /* 0x0000004b003c7202 */ /* 0x000fc60000000f00 */
[----:B------:R-:W-:Y:S01]  /*8d40*/  FADD.FTZ R117, R74, R117 ;  /* 0x000000754a757221 */ /* 0x000fe20000010000 */
[----:B------:R-:W-:Y:S05]  /*8d50*/  BRA `(.L_x_2930) ;  /* 0x0000056000007947 */ /* 0x000fea0003800000 */
.L_x_2929:
        /* <DEDUP_REMOVED lines=12> */
.L_x_2932:
[----:B------:R-:W-:Y:S02]  /*8e20*/  IMAD.MOV.U32 R115, RZ, RZ, R88 ;  /* 0x000000ffff737224 */ /* 0x000fe400078e0058 */
.L_x_2933:
[----:B------:R-:W-:Y:S05]  /*8e30*/  BSYNC B1 ;  /* 0x0000000000017941 */ /* 0x000fea0003800000 */
.L_x_2931:
        /* <DEDUP_REMOVED lines=16> */
.L_x_2937:
[----:B------:R-:W-:Y:S05]  /*8f40*/  BSYNC B2 ;  /* 0x0000000000027941 */ /* 0x000fea0003800000 */
.L_x_2936:
        /* <DEDUP_REMOVED lines=44> */
.L_x_2935:
[----:B------:R-:W-:Y:S05]  /*9210*/  BSYNC B1 ;  /* 0x0000000000017941 */ /* 0x000fea0003800000 */
.L_x_2934:
        /* <DEDUP_REMOVED lines=10> */
.L_x_2930:
        /* <DEDUP_REMOVED lines=12> */
.L_x_2939:
[----:B------:R-:W-:Y:S02]  /*9380*/  IMAD.MOV.U32 R116, RZ, RZ, R88 ;  /* 0x000000ffff747224 */ /* 0x000fe400078e0058 */
.L_x_2940:
[----:B------:R-:W-:Y:S05]  /*9390*/  BSYNC B1 ;  /* 0x0000000000017941 */ /* 0x000fea0003800000 */
.L_x_2938:
        /* <DEDUP_REMOVED lines=16> */
.L_x_2944:
[----:B------:R-:W-:Y:S05]  /*94a0*/  BSYNC B2 ;  /* 0x0000000000027941 */ /* 0x000fea0003800000 */
.L_x_2943:
        /* <DEDUP_REMOVED lines=44> */
.L_x_2942:
[----:B------:R-:W-:Y:S05]  /*9770*/  BSYNC B1 ;  /* 0x0000000000017941 */ /* 0x000fea0003800000 */
.L_x_2941:
        /* <DEDUP_REMOVED lines=13> */
.L_x_2945:
        /* <DEDUP_REMOVED lines=12> */
.L_x_2948:
[----:B------:R-:W-:Y:S02]  /*9910*/  IMAD.MOV.U32 R116, RZ, RZ, R88 ;  /* 0x000000ffff747224 */ /* 0x000fe400078e0058 */
.L_x_2949:
[----:B------:R-:W-:Y:S05]  /*9920*/  BSYNC B1 ;  /* 0x0000000000017941 */ /* 0x000fea0003800000 */
.L_x_2947:
        /* <DEDUP_REMOVED lines=16> */
.L_x_2953:
[----:B------:R-:W-:Y:S05]  /*9a30*/  BSYNC B2 ;  /* 0x0000000000027941 */ /* 0x000fea0003800000 */
.L_x_2952:
        /* <DEDUP_REMOVED lines=41> */
[----:B------:R-:W-:Y:S01]  /*9cd0*/  HFMA2.MMA R60, -RZ, RZ, 0, 0 ;  /* 0x00000000ff3c7435 */ /* 0x000fe200000001ff */
[----:B------:R-:W-:Y:S01]  /*9ce0*/  IMAD.MOV.U32 R88, RZ, RZ, R104 ;  /* 0x000000ffff587224 */ /* 0x000fe200078e0068 */
[----:B------:R-:W-:-:S04]  /*9cf0*/  LOP3.LUT R80, R61, UR26, R74, 0x96, !PT ;  /* 0x0000001a3d507c12 */ /* 0x000fc8000f8e964a */
.L_x_2951:
[----:B------:R-:W-:Y:S05]  /*9d00*/  BSYNC B1 ;  /* 0x0000000000017941 */ /* 0x000fea0003800000 */
.L_x_2950:
        /* <DEDUP_REMOVED lines=10> */
.L_x_2946:
        /* <DEDUP_REMOVED lines=12> */
.L_x_2955:
[----:B------:R-:W-:Y:S02]  /*9e70*/  IMAD.MOV.U32 R116, RZ, RZ, R88 ;  /* 0x000000ffff747224 */ /* 0x000fe400078e0058 */
.L_x_2956:
[----:B------:R-:W-:Y:S05]  /*9e80*/  BSYNC B1 ;  /* 0x0000000000017941 */ /* 0x000fea0003800000 */
.L_x_2954:
        /* <DEDUP_REMOVED lines=16> */
.L_x_2960:
[----:B------:R-:W-:Y:S05]  /*9f90*/  BSYNC B2 ;  /* 0x0000000000027941 */ /* 0x000fea0003800000 */
.L_x_2959:
        /* <DEDUP_REMOVED lines=44> */
.L_x_2958:
[----:B------:R-:W-:Y:S05]  /*a260*/  BSYNC B1 ;  /* 0x0000000000017941 */ /* 0x000fea0003800000 */
.L_x_2957:
        /* <DEDUP_REMOVED lines=13> */
.L_x_2961:
        /* <DEDUP_REMOVED lines=12> */
.L_x_2964:
[----:B------:R-:W-:Y:S02]  /*a400*/  MOV R62, R88 ;  /* 0x00000058003e7202 */ /* 0x000fe40000000f00 */
.L_x_2965:
[----:B------:R-:W-:Y:S05]  /*a410*/  BSYNC B1 ;  /* 0x0000000000017941 */ /* 0x000fea0003800000 */
.L_x_2963:
        /* <DEDUP_REMOVED lines=16> */
.L_x_2969:
[----:B------:R-:W-:Y:S05]  /*a520*/  BSYNC B2 ;  /* 0x0000000000027941 */ /* 0x000fea0003800000 */
.L_x_2968:
        /* <DEDUP_REMOVED lines=44> */
.L_x_2967:
[----:B------:R-:W-:Y:S05]  /*a7f0*/  BSYNC B1 ;  /* 0x0000000000017941 */ /* 0x000fea0003800000 */
.L_x_2966:
        /* <DEDUP_REMOVED lines=10> */
.L_x_2962:
        /* <DEDUP_REMOVED lines=12> */
.L_x_2971:
[----:B------:R-:W-:Y:S02]  /*a960*/  IMAD.MOV.U32 R62, RZ, RZ, R88 ;  /* 0x000000ffff3e7224 */ /* 0x000fe400078e0058 */
.L_x_2972:
[----:B------:R-:W-:Y:S05]  /*a970*/  BSYNC B1 ;  /* 0x0000000000017941 */ /* 0x000fea0003800000 */
.L_x_2970:
        /* <DEDUP_REMOVED lines=16> */
.L_x_2976:
[----:B------:R-:W-:Y:S05]  /*aa80*/  BSYNC B2 ;  /* 0x0000000000027941 */ /* 0x000fea0003800000 */
.L_x_2975:
        /* <DEDUP_REMOVED lines=42> */
[----:B------:R-:W-:Y:S01]  /*ad30*/  HFMA2.MMA R61, -RZ, RZ, 0, 0 ;  /* 0x00000000ff3d7435 */ /* 0x000fe200000001ff */
[----:B------:R-:W-:-:S05]  /*ad40*/  IMAD.MOV.U32 R82, RZ, RZ, R60 ;  /* 0x000000ffff527224 */ /* 0x000fca00078e003c */
.L_x_2974:
[----:B------:R-:W-:Y:S05]  /*ad50*/  BSYNC B1 ;  /* 0x0000000000017941 */ /* 0x000fea0003800000 */
.L_x_2973:
        /* <DEDUP_REMOVED lines=13> */
.L_x_2977:
        /* <DEDUP_REMOVED lines=12> */
.L_x_2980:
[----:B------:R-:W-:Y:S02]  /*aef0*/  IMAD.MOV.U32 R62, RZ, RZ, R88 ;  /* 0x000000ffff3e7224 */ /* 0x000fe400078e0058 */
.L_x_2981:
[----:B------:R-:W-:Y:S05]  /*af00*/  BSYNC B1 ;  /* 0x0000000000017941 */ /* 0x000fea0003800000 */
.L_x_2979:
        /* <DEDUP_REMOVED lines=16> */
.L_x_2985:
[----:B------:R-:W-:Y:S05]  /*b010*/  BSYNC B2 ;  /* 0x0000000000027941 */ /* 0x000fea0003800000 */
.L_x_2984:
        /* <DEDUP_REMOVED lines=44> */
.L_x_2983:
[----:B------:R-:W-:Y:S05]  /*b2e0*/  BSYNC B1 ;  /* 0x0000000000017941 */ /* 0x000fea0003800000 */
.L_x_2982:
        /* <DEDUP_REMOVED lines=10> */
.L_x_2978:
        /* <DEDUP_REMOVED lines=12> */
.L_x_2987:
[----:B------:R-:W-:Y:S02]  /*b450*/  MOV R62, R88 ;  /* 0x00000058003e7202 */ /* 0x000fe40000000f00 */
.L_x_2988:
[----:B------:R-:W-:Y:S05]  /*b460*/  BSYNC B1 ;  /* 0x0000000000017941 */ /* 0x000fea0003800000 */
.L_x_2986:
        /* <DEDUP_REMOVED lines=16> */
.L_x_2992:
[----:B------:R-:W-:Y:S05]  /*b570*/  BSYNC B2 ;  /* 0x0000000000027941 */ /* 0x000fea0003800000 */
.L_x_2991:
        /* <DEDUP_REMOVED lines=44> */
.L_x_2990:
[----:B------:R-:W-:Y:S05]  /*b840*/  BSYNC B1 ;  /* 0x0000000000017941 */ /* 0x000fea0003800000 */
.L_x_2989:
        /* <DEDUP_REMOVED lines=14> */
.L_x_2993:
        /* <DEDUP_REMOVED lines=12> */
.L_x_2996:
[----:B------:R-:W-:Y:S02]  /*b9f0*/  IMAD.MOV.U32 R106, RZ, RZ, R88 ;  /* 0x000000ffff6a7224 */ /* 0x000fe400078e0058 */
.L_x_2997:
[----:B------:R-:W-:Y:S05]  /*ba00*/  BSYNC B1 ;  /* 0x0000000000017941 */ /* 0x000fea0003800000 */
.L_x_2995:
        /* <DEDUP_REMOVED lines=18> */
.L_x_3001:
[----:B------:R-:W-:Y:S05]  /*bb30*/  BSYNC B2 ;  /* 0x0000000000027941 */ /* 0x000fea0003800000 */
.L_x_3000:
        /* <DEDUP_REMOVED lines=44> */
.L_x_2999:
[----:B------:R-:W-:Y:S05]  /*be00*/  BSYNC B1 ;  /* 0x0000000000017941 */ /* 0x000fea0003800000 */
.L_x_2998:
        /* <DEDUP_REMOVED lines=10> */
.L_x_2994:
[----:B------:R-:W-:Y:S01]  /*beb0*/  SEL R60, RZ, 0x1000000, P5 ;  /* 0x01000000ff3c7807 */ /* 0x000fe20002800000 */
[----:B------:R-:W-:Y:S01]  /*bec0*/  IMAD.WIDE.U32 R124, R126, R111, c[0x0][0x188] ;  /* 0x000062007e7c7625 */ /* 0x000fe200078e006f */
[----:B------:R-:W-:Y:S02]  /*bed0*/  ISETP.NE.AND P5, PT, R114, RZ, PT ;  /* 0x000000ff7200720c */ /* 0x000fe40003fa5270 */
[----:B------:R-:W-:Y:S01]  /*bee0*/  SEL R61, RZ, 0x10000, P4 ;  /* 0x00010000ff3d7807 */ /* 0x000fe20002000000 */
[----:B------:R-:W-:Y:S01]  /*bef0*/  IMAD.WIDE.U32 R122, R126, R71, c[0x0][0x190] ;  /* 0x000064007e7a7625 */ /* 0x000fe200078e0047 */
[----:B------:R-:W-:Y:S02]  /*bf00*/  SEL R114, RZ, 0x100, P3 ;  /* 0x00000100ff727807 */ /* 0x000fe40001800000 */
[----:B------:R-:W-:Y:S02]  /*bf10*/  ISETP.NE.AND P4, PT, R120, RZ, PT ;  /* 0x000000ff7800720c */ /* 0x000fe40003f85270 */
[----:B------:R-:W-:-:S02]  /*bf20*/  ISETP.NE.AND P3, PT, R121, RZ, PT ;  /* 0x000000ff7900720c */ /* 0x000fc40003f65270 */
[----:B------:R-:W-:Y:S02]  /*bf30*/  SEL R106, RZ, 0x1, P1 ;  /* 0x00000001ff6a7807 */ /* 0x000fe40000800000 */
[----:B------:R-:W-:Y:S02]  /*bf40*/  SEL R104, RZ, 0x1, P3 ;  /* 0x00000001ff687807 */ /* 0x000fe40001800000 */
[----:B------:R-:W-:Y:S01]  /*bf50*/  SEL R74, RZ, 0x1, P4 ;  /* 0x00000001ff4a7807 */ /* 0x000fe20002000000 */
[----:B------:R-:W-:Y:S01]  /*bf60*/  IMAD.WIDE.U32 R106, R106, 0x1000000, RZ ;  /* 0x010000006a6a7825 */ /* 0x000fe200078e00ff */
[----:B------:R-:W-:Y:S02]  /*bf70*/  SEL R121, RZ, 0x1, P2 ;  /* 0x00000001ff797807 */ /* 0x000fe40001000000 */
[----:B------:R-:W-:Y:S01]  /*bf80*/  LOP3.LUT R114, R114, R60, R61, 0xfe, !PT ;  /* 0x0000003c72727212 */ /* 0x000fe200078efe3d */
[----:B------:R-:W-:Y:S01]  /*bf90*/  IMAD.WIDE.U32 R104, R104, 0x10000, RZ ;  /* 0x0001000068687825 */ /* 0x000fe200078e00ff */
[----:B------:R-:W-:-:S02]  /*bfa0*/  F2FP.BF16.PACK_AB R63, R119, R116 ;  /* 0x00000074773f723e */ /* 0x000fc400000010ff */
[----:B------:R-:W-:Y:S01]  /*bfb0*/  LOP3.LUT R121, R107, R114, R121, 0xfe, !PT ;  /* 0x000000726b797212 */ /* 0x000fe200078efe79 */
[----:B------:R-:W-:Y:S01]  /*bfc0*/  IMAD.WIDE.U32 R74, R74, 0x100, RZ ;  /* 0x000001004a4a7825 */ /* 0x000fe200078e00ff */
[----:B------:R-:W-:Y:S02]  /*bfd0*/  SEL R107, RZ, 0x1, P5 ;  /* 0x00000001ff6b7807 */ /* 0x000fe40002800000 */
[----:B------:R-:W-:Y:S02]  /*bfe0*/  F2FP.BF16.PACK_AB R62, R118, R115 ;  /* 0x00000073763e723e */ /* 0x000fe400000010ff */
[----:B------:R-:W-:Y:S02]  /*bff0*/  LOP3.LUT R106, R74, R106, R104, 0xfe, !PT ;  /* 0x0000006a4a6a7212 */ /* 0x000fe400078efe68 */
        /* <DEDUP_REMOVED lines=31> */
.L_x_3002:
        /* <DEDUP_REMOVED lines=15> */
.L_x_3004:
[----:B-1----:R-:W-:Y:S02]  /*c2e0*/  IMAD.MOV.U32 R122, RZ, RZ, R88 ;  /* 0x000000ffff7a7224 */ /* 0x002fe400078e0058 */
.L_x_3005:
[----:B------:R-:W-:Y:S05]  /*c2f0*/  BSYNC B1 ;  /* 0x0000000000017941 */ /* 0x000fea0003800000 */
.L_x_3003:
        /* <DEDUP_REMOVED lines=16> */
.L_x_3009:
[----:B------:R-:W-:Y:S05]  /*c400*/  BSYNC B2 ;  /* 0x0000000000027941 */ /* 0x000fea0003800000 */
.L_x_3008:
        /* <DEDUP_REMOVED lines=44> */
.L_x_3007:
[----:B------:R-:W-:Y:S05]  /*c6d0*/  BSYNC B1 ;  /* 0x0000000000017941 */ /* 0x000fea0003800000 */
.L_x_3006:
        /* <DEDUP_REMOVED lines=15> */
.L_x_3010:
        /* <DEDUP_REMOVED lines=12> */
.L_x_3013:
[----:B------:R-:W-:Y:S02]  /*c890*/  IMAD.MOV.U32 R121, RZ, RZ, R88 ;  /* 0x000000ffff797224 */ /* 0x000fe400078e0058 */
.L_x_3014:
[----:B------:R-:W-:Y:S05]  /*c8a0*/  BSYNC B1 ;  /* 0x0000000000017941 */ /* 0x000fea0003800000 */
.L_x_3012:
        /* <DEDUP_REMOVED lines=16> */
.L_x_3018:
[----:B------:R-:W-:Y:S05]  /*c9b0*/  BSYNC B2 ;  /* 0x0000000000027941 */ /* 0x000fea0003800000 */
.L_x_3017:
        /* <DEDUP_REMOVED lines=44> */
.L_x_3016:
[----:B------:R-:W-:Y:S05]  /*cc80*/  BSYNC B1 ;  /* 0x0000000000017941 */ /* 0x000fea0003800000 */
.L_x_3015:
        /* <DEDUP_REMOVED lines=10> */
.L_x_3011:
        /* <DEDUP_REMOVED lines=12> */
.L_x_3020:
[----:B------:R-:W-:Y:S02]  /*cdf0*/  IMAD.MOV.U32 R121, RZ, RZ, R88 ;  /* 0x000000ffff797224 */ /* 0x000fe400078e0058 */
.L_x_3021:
[----:B------:R-:W-:Y:S05]  /*ce00*/  BSYNC B1 ;  /* 0x0000000000017941 */ /* 0x000fea0003800000 */
.L_x_3019:
        /* <DEDUP_REMOVED lines=16> */
.L_x_3025:
[----:B------:R-:W-:Y:S05]  /*cf10*/  BSYNC B2 ;  /* 0x0000000000027941 */ /* 0x000fea0003800000 */
.L_x_3024:
        /* <DEDUP_REMOVED lines=44> */
.L_x_3023:
[----:B------:R-:W-:Y:S05]  /*d1e0*/  BSYNC B1 ;  /* 0x0000000000017941 */ /* 0x000fea0003800000 */
.L_x_3022:
        /* <DEDUP_REMOVED lines=14> */
.L_x_3026:
        /* <DEDUP_REMOVED lines=12> */
.L_x_3029:
[----:B------:R-:W-:Y:S02]  /*d390*/  IMAD.MOV.U32 R60, RZ, RZ, R88 ;  /* 0x000000ffff3c7224 */ /* 0x000fe400078e0058 */
.L_x_3030:
[----:B------:R-:W-:Y:S05]  /*d3a0*/  BSYNC B1 ;  /* 0x0000000000017941 */ /* 0x000fea0003800000 */
.L_x_3028:
        /* <DEDUP_REMOVED lines=16> */
.L_x_3034:
[----:B------:R-:W-:Y:S05]  /*d4b0*/  BSYNC B2 ;  /* 0x0000000000027941 */ /* 0x000fea0003800000 */
.L_x_3033:
        /* <DEDUP_REMOVED lines=42> */
[----:B------:R-:W-:Y:S01]  /*d760*/  IMAD.MOV.U32 R75, RZ, RZ, RZ ;  /* 0x000000ffff4b7224 */ /* 0x000fe200078e00ff */
[----:B------:R-:W-:Y:S02]  /*d770*/  MOV R82, R74 ;  /* 0x0000004a00527202 */ /* 0x000fe40000000f00 */
.L_x_3032:
[----:B------:R-:W-:Y:S05]  /*d780*/  BSYNC B1 ;  /* 0x0000000000017941 */ /* 0x000fea0003800000 */
.L_x_3031:
        /* <DEDUP_REMOVED lines=10> */
.L_x_3027:
        /* <DEDUP_REMOVED lines=12> */
.L_x_3036:
[----:B------:R-:W-:Y:S02]  /*d8f0*/  IMAD.MOV.U32 R60, RZ, RZ, R88 ;  /* 0x000000ffff3c7224 */ /* 0x000fe400078e0058 */
.L_x_3037:
[----:B------:R-:W-:Y:S05]  /*d900*/  BSYNC B1 ;  /* 0x0000000000017941 */ /* 0x000fea0003800000 */
.L_x_3035:
        /* <DEDUP_REMOVED lines=16> */
.L_x_3041:
[----:B------:R-:W-:Y:S05]  /*da10*/  BSYNC B2 ;  /* 0x0000000000027941 */ /* 0x000fea0003800000 */
.L_x_3040:
        /* <DEDUP_REMOVED lines=44> */
.L_x_3039:
[----:B------:R-:W-:Y:S05]  /*dce0*/  BSYNC B1 ;  /* 0x0000000000017941 */ /* 0x000fea0003800000 */
.L_x_3038:
        /* <DEDUP_REMOVED lines=14> */
.L_x_3042:
        /* <DEDUP_REMOVED lines=12> */
.L_x_3045:
[----:B------:R-:W-:Y:S02]  /*de90*/  IMAD.MOV.U32 R60, RZ, RZ, R88 ;  /* 0x000000ffff3c7224 */ /* 0x000fe400078e0058 */
.L_x_3046:
[----:B------:R-:W-:Y:S05]  /*dea0*/  BSYNC B1 ;  /* 0x0000000000017941 */ /* 0x000fea0003800000 */
.L_x_3044:
        /* <DEDUP_REMOVED lines=16> */
.L_x_3050:
[----:B------:R-:W-:Y:S05]  /*dfb0*/  BSYNC B2 ;  /* 0x0000000000027941 */ /* 0x000fea0003800000 */
.L_x_3049:
        /* <DEDUP_REMOVED lines=44> */
.L_x_3048:
[----:B------:R-:W-:Y:S05]  /*e280*/  BSYNC B1 ;  /* 0x0000000000017941 */ /* 0x000fea0003800000 */
.L_x_3047:
        /* <DEDUP_REMOVED lines=10> */
.L_x_3043:
        /* <DEDUP_REMOVED lines=12> */
.L_x_3052:
[----:B------:R-:W-:Y:S02]  /*e3f0*/  IMAD.MOV.U32 R60, RZ, RZ, R88 ;  /* 0x000000ffff3c7224 */ /* 0x000fe400078e0058 */
.L_x_3053:
[----:B------:R-:W-:Y:S05]  /*e400*/  BSYNC B1 ;  /* 0x0000000000017941 */ /* 0x000fea0003800000 */
.L_x_3051:
        /* <DEDUP_REMOVED lines=16> */
.L_x_3057:
[----:B------:R-:W-:Y:S05]  /*e510*/  BSYNC B2 ;  /* 0x0000000000027941 */ /* 0x000fea0003800000 */
.L_x_3056:
        /* <DEDUP_REMOVED lines=44> */
.L_x_3055:
[----:B------:R-:W-:Y:S05]  /*e7e0*/  BSYNC B1 ;  /* 0x0000000000017941 */ /* 0x000fea0003800000 */
.L_x_3054:
        /* <DEDUP_REMOVED lines=13> */
.L_x_3058:
        /* <DEDUP_REMOVED lines=12> */
.L_x_3061:
[----:B------:R-:W-:Y:S02]  /*e980*/  IMAD.MOV.U32 R122, RZ, RZ, R88 ;  /* 0x000000ffff7a7224 */ /* 0x000fe400078e0058 */
.L_x_3062:
[----:B------:R-:W-:Y:S05]  /*e990*/  BSYNC B1 ;  /* 0x0000000000017941 */ /* 0x000fea0003800000 */
.L_x_3060:
        /* <DEDUP_REMOVED lines=16> */
.L_x_3066:
[----:B------:R-:W-:Y:S05]  /*eaa0*/  BSYNC B2 ;  /* 0x0000000000027941 */ /* 0x000fea0003800000 */
.L_x_3065:
        /* <DEDUP_REMOVED lines=44> */
.L_x_3064:
[----:B------:R-:W-:Y:S05]  /*ed70*/  BSYNC B1 ;  /* 0x0000000000017941 */ /* 0x000fea0003800000 */
.L_x_3063:
        /* <DEDUP_REMOVED lines=10> */
.L_x_3059:
        /* <DEDUP_REMOVED lines=12> */
.L_x_3068:
[----:B------:R-:W-:Y:S02]  /*eee0*/  IMAD.MOV.U32 R125, RZ, RZ, R88 ;  /* 0x000000ffff7d7224 */ /* 0x000fe400078e0058 */
.L_x_3069:
[----:B------:R-:W-:Y:S05]  /*eef0*/  BSYNC B1 ;  /* 0x0000000000017941 */ /* 0x000fea0003800000 */
.L_x_3067:
        /* <DEDUP_REMOVED lines=16> */
.L_x_3073:
[----:B------:R-:W-:Y:S05]  /*f000*/  BSYNC B2 ;  /* 0x0000000000027941 */ /* 0x000fea0003800000 */
.L_x_3072:
        /* <DEDUP_REMOVED lines=44> */
.L_x_3071:
[----:B------:R-:W-:Y:S05]  /*f2d0*/  BSYNC B1 ;  /* 0x0000000000017941 */ /* 0x000fea0003800000 */
.L_x_3070:
        /* <DEDUP_REMOVED lines=13> */
.L_x_3074:
        /* <DEDUP_REMOVED lines=10> */
[----:B------:R-:W-:Y:S01]  /*f450*/  MOV R125, R82 ;  /* 0x00000052007d7202 */ /* 0x000fe20000000f00 */
[----:B------:R-:W-:Y:S05]  /*f460*/  BRA `(.L_x_3078) ;  /* 0x0000001000007947 */ /* 0x000fea0003800000 */
.L_x_3077:
[----:B------:R-:W-:Y:S02]  /*f470*/  IMAD.MOV.U32 R125, RZ, RZ, R88 ;  /* 0x000000ffff7d7224 */ /* 0x000fe400078e0058 */
.L_x_3078:
[----:B------:R-:W-:Y:S05]  /*f480*/  BSYNC B1 ;  /* 0x0000000000017941 */ /* 0x000fea0003800000 */
.L_x_3076:
        /* <DEDUP_REMOVED lines=16> */
.L_x_3082:
[----:B------:R-:W-:Y:S05]  /*f590*/  BSYNC B2 ;  /* 0x0000000000027941 */ /* 0x000fea0003800000 */
.L_x_3081:
        /* <DEDUP_REMOVED lines=44> */
.L_x_3080:
[----:B------:R-:W-:Y:S05]  /*f860*/  BSYNC B1 ;  /* 0x0000000000017941 */ /* 0x000fea0003800000 */
.L_x_3079:
        /* <DEDUP_REMOVED lines=10> */
.L_x_3075:
        /* <DEDUP_REMOVED lines=12> */
.L_x_3084:
[----:B------:R-:W-:Y:S02]  /*f9d0*/  IMAD.MOV.U32 R125, RZ, RZ, R88 ;  /* 0x000000ffff7d7224 */ /* 0x000fe400078e0058 */
.L_x_3085:
[----:B------:R-:W-:Y:S05]  /*f9e0*/  BSYNC B1 ;  /* 0x0000000000017941 */ /* 0x000fea0003800000 */
.L_x_3083:
        /* <DEDUP_REMOVED lines=16> */
.L_x_3089:
[----:B------:R-:W-:Y:S05]  /*faf0*/  BSYNC B2 ;  /* 0x0000000000027941 */ /* 0x000fea0003800000 */
.L_x_3088:
        /* <DEDUP_REMOVED lines=44> */
.L_x_3087:
[----:B------:R-:W-:Y:S05]  /*fdc0*/  BSYNC B1 ;  /* 0x0000000000017941 */ /* 0x000fea0003800000 */
.L_x_3086:
        /* <DEDUP_REMOVED lines=13> */
.L_x_3090:
        /* <DEDUP_REMOVED lines=12> */
.L_x_3093:
[----:B------:R-:W-:Y:S02]  /*ff60*/  IMAD.MOV.U32 R62, RZ, RZ, R88 ;  /* 0x000000ffff3e7224 */ /* 0x000fe400078e0058 */
.L_x_3094:
[----:B------:R-:W-:Y:S05]  /*ff70*/  BSYNC B1 ;  /* 0x0000000000017941 */ /* 0x000fea0003800000 */
.L_x_3092:
        /* <DEDUP_REMOVED lines=16> */
.L_x_3098:
[----:B------:R-:W-:Y:S05]  /*10080*/  BSYNC B2 ;  /* 0x0000000000027941 */ /* 0x000fea0003800000 */
.L_x_3097:
        /* <DEDUP_REMOVED lines=44> */
.L_x_3096:
[----:B------:R-:W-:Y:S05]  /*10350*/  BSYNC B1 ;  /* 0x0000000000017941 */ /* 0x000fea0003800000 */
.L_x_3095:
        /* <DEDUP_REMOVED lines=10> */
.L_x_3091:
        /* <DEDUP_REMOVED lines=12> */
.L_x_3100:
[----:B------:R-:W-:Y:S02]  /*104c0*/  IMAD.MOV.U32 R62, RZ, RZ, R88 ;  /* 0x000000ffff3e7224 */ /* 0x000fe400078e0058 */
.L_x_3101:
[----:B------:R-:W-:Y:S05]  /*104d0*/  BSYNC B1 ;  /* 0x0000000000017941 */ /* 0x000fea0003800000 */
.L_x_3099:
        /* <DEDUP_REMOVED lines=16> */
.L_x_3105:
[----:B------:R-:W-:Y:S05]  /*105e0*/  BSYNC B2 ;  /* 0x0000000000027941 */ /* 0x000fea0003800000 */
.L_x_3104:
        /* <DEDUP_REMOVED lines=44> */
.L_x_3103:
[----:B------:R-:W-:Y:S05]  /*108b0*/  BSYNC B1 ;  /* 0x0000000000017941 */ /* 0x000fea0003800000 */
.L_x_3102:
        /* <DEDUP_REMOVED lines=13> */
.L_x_3106:
        /* <DEDUP_REMOVED lines=12> */
.L_x_3109:
[----:B------:R-:W-:Y:S02]  /*10a50*/  MOV R62, R88 ;  /* 0x00000058003e7202 */ /* 0x000fe40000000f00 */
.L_x_3110:
[----:B------:R-:W-:Y:S05]  /*10a60*/  BSYNC B1 ;  /* 0x0000000000017941 */ /* 0x000fea0003800000 */
.L_x_3108:
        /* <DEDUP_REMOVED lines=16> */
.L_x_3114:
[----:B------:R-:W-:Y:S05]  /*10b70*/  BSYNC B2 ;  /* 0x0000000000027941 */ /* 0x000fea0003800000 */
.L_x_3113:
        /* <DEDUP_REMOVED lines=44> */
.L_x_3112:
[----:B------:R-:W-:Y:S05]  /*10e40*/  BSYNC B1 ;  /* 0x0000000000017941 */ /* 0x000fea0003800000 */
.L_x_3111:
        /* <DEDUP_REMOVED lines=10> */
.L_x_3107:
        /* <DEDUP_REMOVED lines=12> */
.L_x_3116:
[----:B------:R-:W-:Y:S02]  /*10fb0*/  IMAD.MOV.U32 R62, RZ, RZ, R88 ;  /* 0x000000ffff3e7224 */ /* 0x000fe400078e0058 */
.L_x_3117:
[----:B------:R-:W-:Y:S05]  /*10fc0*/  BSYNC B1 ;  /* 0x0000000000017941 */ /* 0x000fea0003800000 */
.L_x_3115:
        /* <DEDUP_REMOVED lines=16> */
.L_x_3121:
[----:B------:R-:W-:Y:S05]  /*110d0*/  BSYNC B2 ;  /* 0x0000000000027941 */ /* 0x000fea0003800000 */
.L_x_3120:
        /* <DEDUP_REMOVED lines=44> */
.L_x_3119:
[----:B------:R-:W-:Y:S05]  /*113a0*/  BSYNC B1 ;  /* 0x0000000000017941 */ /* 0x000fea0003800000 */
.L_x_3118:
        /* <DEDUP_REMOVED lines=14> */
.L_x_3122:
        /* <DEDUP_REMOVED lines=12> */
.L_x_3125:
[----:B------:R-:W-:Y:S02]  /*11550*/  IMAD.MOV.U32 R106, RZ, RZ, R88 ;  /* 0x000000ffff6a7224 */ /* 0x000fe400078e0058 */
.L_x_3126:
[----:B------:R-:W-:Y:S05]  /*11560*/  BSYNC B1 ;  /* 0x0000000000017941 */ /* 0x000fea0003800000 */
.L_x_3124:
        /* <DEDUP_REMOVED lines=18> */
.L_x_3130:
[----:B------:R-:W-:Y:S05]  /*11690*/  BSYNC B2 ;  /* 0x0000000000027941 */ /* 0x000fea0003800000 */
.L_x_3129:
        /* <DEDUP_REMOVED lines=44> */
.L_x_3128:
[----:B------:R-:W-:Y:S05]  /*11960*/  BSYNC B1 ;  /* 0x0000000000017941 */ /* 0x000fea0003800000 */
.L_x_3127:
        /* <DEDUP_REMOVED lines=10> */
.L_x_3123:
[----:B------:R-:W-:Y:S01]  /*11a10*/  SEL R60, RZ, 0x1000000, P5 ;  /* 0x01000000ff3c7807 */ /* 0x000fe20002800000 */
[----:B------:R-:W-:Y:S01]  /*11a20*/  IMAD.WIDE.U32 R132, R114, R111, c[0x0][0x188] ;  /* 0x0000620072847625 */ /* 0x000fe200078e006f */
[----:B------:R-:W-:Y:S02]  /*11a30*/  ISETP.NE.AND P5, PT, R128, RZ, PT ;  /* 0x000000ff8000720c */ /* 0x000fe40003fa5270 */
[----:B------:R-:W-:Y:S02]  /*11a40*/  SEL R61, RZ, 0x10000, P4 ;  /* 0x00010000ff3d7807 */ /* 0x000fe40002000000 */
[----:B------:R-:W-:Y:S02]  /*11a50*/  SEL R128, RZ, 0x100, P3 ;  /* 0x00000100ff807807 */ /* 0x000fe40001800000 */
[----:B------:R-:W-:Y:S02]  /*11a60*/  ISETP.NE.AND P4, PT, R129, RZ, PT ;  /* 0x000000ff8100720c */ /* 0x000fe40003f85270 */
[----:B------:R-:W-:Y:S01]  /*11a70*/  ISETP.NE.AND P3, PT, R130, RZ, PT ;  /* 0x000000ff8200720c */ /* 0x000fe20003f65270 */
[----:B------:R-:W-:Y:S01]  /*11a80*/  IMAD.WIDE.U32 R130, R114, R71, c[0x0][0x190] ;  /* 0x0000640072827625 */ /* 0x000fe200078e0047 */
[----:B------:R-:W-:-:S02]  /*11a90*/  SEL R106, RZ, 0x1, P1 ;  /* 0x00000001ff6a7807 */ /* 0x000fc40000800000 */
[----:B------:R-:W-:Y:S02]  /*11aa0*/  SEL R104, RZ, 0x1, P3 ;  /* 0x00000001ff687807 */ /* 0x000fe40001800000 */
[----:B------:R-:W-:Y:S01]  /*11ab0*/  SEL R74, RZ, 0x1, P4 ;  /* 0x00000001ff4a7807 */ /* 0x000fe20002000000 */
[----:B------:R-:W-:Y:S01]  /*11ac0*/  IMAD.WIDE.U32 R106, R106, 0x1000000, RZ ;  /* 0x010000006a6a7825 */ /* 0x000fe200078e00ff */
[----:B------:R-:W-:Y:S02]  /*11ad0*/  SEL R129, RZ, 0x1, P2 ;  /* 0x00000001ff817807 */ /* 0x000fe40001000000 */
[----:B------:R-:W-:Y:S01]  /*11ae0*/  LOP3.LUT R128, R128, R60, R61, 0xfe, !PT ;  /* 0x0000003c80807212 */ /* 0x000fe200078efe3d */
[----:B------:R-:W-:Y:S01]  /*11af0*/  IMAD.WIDE.U32 R104, R104, 0x10000, RZ ;  /* 0x0001000068687825 */ /* 0x000fe200078e00ff */
[----:B------:R-:W-:Y:S02]  /*11b00*/  F2FP.BF16.PACK_AB R63, R126, R125 ;  /* 0x0000007d7e3f723e */ /* 0x000fe400000010ff */
[----:B------:R-:W-:Y:S01]  /*11b10*/  LOP3.LUT R129, R107, R128, R129, 0xfe, !PT ;  /* 0x000000806b817212 */ /* 0x000fe200078efe81 */
[----:B------:R-:W-:Y:S01]  /*11b20*/  IMAD.WIDE.U32 R74, R74, 0x100, RZ ;  /* 0x000001004a4a7825 */ /* 0x000fe200078e00ff */
[----:B------:R-:W-:-:S02]  /*11b30*/  SEL R107, RZ, 0x1, P5 ;  /* 0x00000001ff6b7807 */ /* 0x000fc40002800000 */
[----:B------:R-:W-:Y:S02]  /*11b40*/  F2FP.BF16.PACK_AB R62, R127, R122 ;  /* 0x0000007a7f3e723e */ /* 0x000fe400000010ff */
[----:B------:R-:W-:Y:S02]  /*11b50*/  LOP3.LUT R106, R74, R106, R104, 0xfe, !PT ;  /* 0x0000006a4a6a7212 */ /* 0x000fe400078efe68 */
[----:B------:R-:W-:Y:S02]  /*11b60*/  F2FP.BF16.PACK_AB R61, R124, R121 ;  /* 0x000000797c3d723e */ /* 0x000fe400000010ff */
[----:B------:R-:W-:Y:S02]  /*11b70*/  F2FP.BF16.PACK_AB R60, R123, R120 ;  /* 0x000000787b3c723e */ /* 0x000fe400000010ff */
[----:B------:R-:W-:Y:S02]  /*11b80*/  LOP3.LUT R75, R75, R129, R105, 0xfe, !PT ;  /* 0x000000814b4b7212 */ /* 0x000fe400078efe69 */
[----:B------:R-:W-:Y:S01]  /*11b90*/  LOP3.LUT R74, R106, R107, RZ, 0xfc, !PT ;  /* 0x0000006b6a4a7212 */ /* 0x000fe200078efcff */
[----:B------:R0:W-:Y:S01]  /*11ba0*/  STG.E.128 [R132.64], R60 ;  /* 0x0000003c84007986 */ /* 0x0001e2000c101d06 */
[----:B------:R-:W-:-:S02]  /*11bb0*/  ISETP.NE.AND P6, PT, R73, RZ, PT ;  /* 0x000000ff4900720c */ /* 0x000fc40003fc5270 */
        /* <DEDUP_REMOVED lines=25> */
.L_x_3131:
[----:B------:R1:W5:Y:S04]  /*11d50*/  @P6 LDG.E.128 R52, [R106.64] ;  /* 0x000000066a346981 */ /* 0x000368000c1e1d00 */
[----:B------:R1:W5:Y:S04]  /*11d60*/  @P0 LDG.E.128 R56, [R104.64] ;  /* 0x0000000668380981 */ /* 0x000368000c1e1d00 */
[----:B0-----:R1:W5:Y:S01]  /*11d70*/  LDG.E.128 R60, [R128.64] ;  /* 0x00000006803c7981 */ /* 0x001362000c1e1d00 */
[C---:B------:R-:W-:Y:S01]  /*11d80*/  ISETP.NE.AND P1, PT, R134.reuse, 0x1, PT ;  /* 0x000000018600780c */ /* 0x040fe20003f25270 */
[----:B------:R-:W-:Y:S01]  /*11d90*/  BSSY B1, `(.L_x_3132) ;  /* 0x000000c000017945 */ /* 0x000fe20003800000 */
[----:B------:R-:W-:-:S11]  /*11da0*/  IADD3 R74, R134, 0x1, RZ ;  /* 0x00000001864a7810 */ /* 0x000fd60007ffe0ff */
[----:B------:R-:W-:Y:S05]  /*11db0*/  @!P1 BRA `(.L_x_3133) ;  /* 0x0000008000009947 */ /* 0x000fea0003800000 */
[----:B-1----:R-:W-:Y:S02]  /*11dc0*/  ISETP.NE.AND P1, PT, R134, 0x2, PT ;  /* 0x000000028600780c */ /* 0x002fe40003f25270 */
[----:B------:R-:W-:-:S11]  /*11dd0*/  MOV R114, R80 ;  /* 0x0000005000727202 */ /* 0x000fd60000000f00 */
[----:B------:R-:W-:Y:S05]  /*11de0*/  @!P1 BRA `(.L_x_3134) ;  /* 0x0000006000009947 */ /* 0x000fea0003800000 */
[----:B------:R-:W-:Y:S01]  /*11df0*/  ISETP.NE.AND P1, PT, R134, 0x3, PT ;  /* 0x000000038600780c */ /* 0x000fe20003f25270 */
[----:B------:R-:W-:-:S12]  /*11e00*/  IMAD.MOV.U32 R114, RZ, RZ, R79 ;  /* 0x000000ffff727224 */ /* 0x000fd800078e004f */
[----:B------:R-:W-:Y:S05]  /*11e10*/  @P1 BRA `(.L_x_3134) ;  /* 0x0000003000001947 */ /* 0x000fea0003800000 */
[----:B------:R-:W-:Y:S01]  /*11e20*/  IMAD.MOV.U32 R114, RZ, RZ, R82 ;  /* 0x000000ffff727224 */ /* 0x000fe200078e0052 */
[----:B------:R-:W-:Y:S05]  /*11e30*/  BRA `(.L_x_3134) ;  /* 0x0000001000007947 */ /* 0x000fea0003800000 */
.L_x_3133:
[----:B-1----:R-:W-:Y:S02]  /*11e40*/  IMAD.MOV.U32 R114, RZ, RZ, R88 ;  /* 0x000000ffff727224 */ /* 0x002fe400078e0058 */
.L_x_3134:
[----:B------:R-:W-:Y:S05]  /*11e50*/  BSYNC B1 ;  /* 0x0000000000017941 */ /* 0x000fea0003800000 */
.L_x_3132:
        /* <DEDUP_REMOVED lines=16> */
.L_x_3138:
[----:B------:R-:W-:Y:S05]  /*11f60*/  BSYNC B2 ;  /* 0x0000000000027941 */ /* 0x000fea0003800000 */
.L_x_3137:
        /* <DEDUP_REMOVED lines=44> */
.L_x_3136:
[----:B------:R-:W-:Y:S05]  /*12230*/  BSYNC B1 ;  /* 0x0000000000017941 */ /* 0x000fea0003800000 */
.L_x_3135:
        /* <DEDUP_REMOVED lines=15> */
.L_x_3139:
        /* <DEDUP_REMOVED lines=12> */
.L_x_3142:
[----:B------:R-:W-:Y:S02]  /*123f0*/  MOV R129, R88 ;  /* 0x0000005800817202 */ /* 0x000fe40000000f00 */
.L_x_3143:
[----:B------:R-:W-:Y:S05]  /*12400*/  BSYNC B1 ;  /* 0x0000000000017941 */ /* 0x000fea0003800000 */
.L_x_3141:
        /* <DEDUP_REMOVED lines=16> */
.L_x_3147:
[----:B------:R-:W-:Y:S05]  /*12510*/  BSYNC B2 ;  /* 0x0000000000027941 */ /* 0x000fea0003800000 */
.L_x_3146:
        /* <DEDUP_REMOVED lines=44> */
.L_x_3145:
[----:B------:R-:W-:Y:S05]  /*127e0*/  BSYNC B1 ;  /* 0x0000000000017941 */ /* 0x000fea0003800000 */
.L_x_3144:
        /* <DEDUP_REMOVED lines=10> */
.L_x_3140:
        /* <DEDUP_REMOVED lines=12> */
.L_x_3149:
[----:B------:R-:W-:Y:S02]  /*12950*/  IMAD.MOV.U32 R129, RZ, RZ, R88 ;  /* 0x000000ffff817224 */ /* 0x000fe400078e0058 */
.L_x_3150:
[----:B------:R-:W-:Y:S05]  /*12960*/  BSYNC B1 ;  /* 0x0000000000017941 */ /* 0x000fea0003800000 */
.L_x_3148:
        /* <DEDUP_REMOVED lines=16> */
.L_x_3154:
[----:B------:R-:W-:Y:S05]  /*12a70*/  BSYNC B2 ;  /* 0x0000000000027941 */ /* 0x000fea0003800000 */
.L_x_3153:
        /* <DEDUP_REMOVED lines=41> */
[----:B------:R-:W-:Y:S01]  /*12d10*/  MOV R82, R74 ;  /* 0x0000004a00527202 */ /* 0x000fe20000000f00 */
[----:B------:R-:W-:Y:S01]  /*12d20*/  IMAD.MOV.U32 R74, RZ, RZ, RZ ;  /* 0x000000ffff4a7224 */ /* 0x000fe200078e00ff */
[----:B------:R-:W-:Y:S02]  /*12d30*/  LOP3.LUT R80, R75, UR26, R104, 0x96, !PT ;  /* 0x0000001a4b507c12 */ /* 0x000fe4000f8e9668 */
.L_x_3152:
[----:B------:R-:W-:Y:S05]  /*12d40*/  BSYNC B1 ;  /* 0x0000000000017941 */ /* 0x000fea0003800000 */
.L_x_3151:
        /* <DEDUP_REMOVED lines=14> */
.L_x_3155:
        /* <DEDUP_REMOVED lines=12> */
.L_x_3158:
[----:B------:R-:W-:Y:S02]  /*12ef0*/  IMAD.MOV.U32 R60, RZ, RZ, R88 ;  /* 0x000000ffff3c7224 */ /* 0x000fe400078e0058 */
.L_x_3159:
[----:B------:R-:W-:Y:S05]  /*12f00*/  BSYNC B1 ;  /* 0x0000000000017941 */ /* 0x000fea0003800000 */
.L_x_3157:
        /* <DEDUP_REMOVED lines=16> */
.L_x_3163:
[----:B------:R-:W-:Y:S05]  /*13010*/  BSYNC B2 ;  /* 0x0000000000027941 */ /* 0x000fea0003800000 */
.L_x_3162:
        /* <DEDUP_REMOVED lines=44> */
.L_x_3161:
[----:B------:R-:W-:Y:S05]  /*132e0*/  BSYNC B1 ;  /* 0x0000000000017941 */ /* 0x000fea0003800000 */
.L_x_3160:
        /* <DEDUP_REMOVED lines=10> */
.L_x_3156:
        /* <DEDUP_REMOVED lines=12> */
.L_x_3165:
[----:B------:R-:W-:Y:S02]  /*13450*/  IMAD.MOV.U32 R60, RZ, RZ, R88 ;  /* 0x000000ffff3c7224 */ /* 0x000fe400078e0058 */
.L_x_3166:
[----:B------:R-:W-:Y:S05]  /*13460*/  BSYNC B1 ;  /* 0x0000000000017941 */ /* 0x000fea0003800000 */
.L_x_3164:
        /* <DEDUP_REMOVED lines=16> */
.L_x_3170:
[----:B------:R-:W-:Y:S05]  /*13570*/  BSYNC B2 ;  /* 0x0000000000027941 */ /* 0x000fea0003800000 */
.L_x_3169:
        /* <DEDUP_REMOVED lines=44> */
.L_x_3168:
[----:B------:R-:W-:Y:S05]  /*13840*/  BSYNC B1 ;  /* 0x0000000000017941 */ /* 0x000fea0003800000 */
.L_x_3167:
        /* <DEDUP_REMOVED lines=14> */
.L_x_3171:
        /* <DEDUP_REMOVED lines=12> */
.L_x_3174:
[----:B------:R-:W-:Y:S02]  /*139f0*/  IMAD.MOV.U32 R60, RZ, RZ, R88 ;  /* 0x000000ffff3c7224 */ /* 0x000fe400078e0058 */
.L_x_3175:
[----:B------:R-:W-:Y:S05]  /*13a00*/  BSYNC B1 ;  /* 0x0000000000017941 */ /* 0x000fea0003800000 */
.L_x_3173:
        /* <DEDUP_REMOVED lines=14> */
[----:B------:R-:W-:-:S05]  /*13af0*/  @P2 IADD3 R74, R86, RZ, RZ ;  /* 0x000000ff564a2210 */ /* 0x000fca0007ffe0ff */
[----:B------:R-:W-:Y:S02]  /*13b00*/  @!P1 IMAD.MOV.U32 R86, RZ, RZ, R74 ;  /* 0x000000ffff569224 */ /* 0x000fe400078e004a */
.L_x_3179:
[----:B------:R-:W-:Y:S05]  /*13b10*/  BSYNC B2 ;  /* 0x0000000000027941 */ /* 0x000fea0003800000 */
.L_x_3178:
        /* <DEDUP_REMOVED lines=44> */
.L_x_3177:
[----:B------:R-:W-:Y:S05]  /*13de0*/  BSYNC B1 ;  /* 0x0000000000017941 */ /* 0x000fea0003800000 */
.L_x_3176:
        /* <DEDUP_REMOVED lines=10> */
.L_x_3172:
        /* <DEDUP_REMOVED lines=12> */
.L_x_3181:
[----:B------:R-:W-:Y:S02]  /*13f50*/  IMAD.MOV.U32 R60, RZ, RZ, R88 ;  /* 0x000000ffff3c7224 */ /* 0x000fe400078e0058 */
.L_x_3182:
[----:B------:R-:W-:Y:S05]  /*13f60*/  BSYNC B1 ;  /* 0x0000000000017941 */ /* 0x000fea0003800000 */
.L_x_3180:
        /* <DEDUP_REMOVED lines=16> */
.L_x_3186:
[----:B------:R-:W-:Y:S05]  /*14070*/  BSYNC B2 ;  /* 0x0000000000027941 */ /* 0x000fea0003800000 */
.L_x_3185:
        /* <DEDUP_REMOVED lines=44> */
.L_x_3184:
[----:B------:R-:W-:Y:S05]  /*14340*/  BSYNC B1 ;  /* 0x0000000000017941 */ /* 0x000fea0003800000 */
.L_x_3183:
        /* <DEDUP_REMOVED lines=13> */
.L_x_3187:
        /* <DEDUP_REMOVED lines=12> */
.L_x_3190:
[----:B------:R-:W-:Y:S02]  /*144e0*/  IMAD.MOV.U32 R130, RZ, RZ, R88 ;  /* 0x000000ffff827224 */ /* 0x000fe400078e0058 */
.L_x_3191:
[----:B------:R-:W-:Y:S05]  /*144f0*/  BSYNC B1 ;  /* 0x0000000000017941 */ /* 0x000fea0003800000 */
.L_x_3189:
        /* <DEDUP_REMOVED lines=16> */
.L_x_3195:
[----:B------:R-:W-:Y:S05]  /*14600*/  BSYNC B2 ;  /* 0x0000000000027941 */ /* 0x000fea0003800000 */
.L_x_3194:
        /* <DEDUP_REMOVED lines=44> */
.L_x_3193:
[----:B------:R-:W-:Y:S05]  /*148d0*/  BSYNC B1 ;  /* 0x0000000000017941 */ /* 0x000fea0003800000 */
.L_x_3192:
        /* <DEDUP_REMOVED lines=10> */
.L_x_3188:
        /* <DEDUP_REMOVED lines=12> */
.L_x_3197:
[----:B------:R-:W-:Y:S02]  /*14a40*/  IMAD.MOV.U32 R133, RZ, RZ, R88 ;  /* 0x000000ffff857224 */ /* 0x000fe400078e0058 */
.L_x_3198:
[----:B------:R-:W-:Y:S05]  /*14a50*/  BSYNC B1 ;  /* 0x0000000000017941 */ /* 0x000fea0003800000 */
.L_x_3196:
        /* <DEDUP_REMOVED lines=16> */
.L_x_3202:
[----:B------:R-:W-:Y:S05]  /*14b60*/  BSYNC B2 ;  /* 0x0000000000027941 */ /* 0x000fea0003800000 */
.L_x_3201:
        /* <DEDUP_REMOVED lines=44> */
.L_x_3200:
[----:B------:R-:W-:Y:S05]  /*14e30*/  BSYNC B1 ;  /* 0x0000000000017941 */ /* 0x000fea0003800000 */
.L_x_3199:
        /* <DEDUP_REMOVED lines=13> */
.L_x_3203:
        /* <DEDUP_REMOVED lines=12> */
.L_x_3206:
[----:B------:R-:W-:Y:S02]  /*14fd0*/  IMAD.MOV.U32 R133, RZ, RZ, R88 ;  /* 0x000000ffff857224 */ /* 0x000fe400078e0058 */
.L_x_3207:
[----:B------:R-:W-:Y:S05]  /*14fe0*/  BSYNC B1 ;  /* 0x0000000000017941 */ /* 0x000fea0003800000 */
.L_x_3205:
        /* <DEDUP_REMOVED lines=16> */
.L_x_3211:
[----:B------:R-:W-:Y:S05]  /*150f0*/  BSYNC B2 ;  /* 0x0000000000027941 */ /* 0x000fea0003800000 */
.L_x_3210:
        /* <DEDUP_REMOVED lines=44> */
.L_x_3209:
[----:B------:R-:W-:Y:S05]  /*153c0*/  BSYNC B1 ;  /* 0x0000000000017941 */ /* 0x000fea0003800000 */
.L_x_3208:
        /* <DEDUP_REMOVED lines=10> */
.L_x_3204:
        /* <DEDUP_REMOVED lines=12> */
.L_x_3213:
[----:B------:R-:W-:Y:S02]  /*15530*/  IMAD.MOV.U32 R133, RZ, RZ, R88 ;  /* 0x000000ffff857224 */ /* 0x000fe400078e0058 */
.L_x_3214:
[----:B------:R-:W-:Y:S05]  /*15540*/  BSYNC B1 ;  /* 0x0000000000017941 */ /* 0x000fea0003800000 */
.L_x_3212:
        /* <DEDUP_REMOVED lines=16> */
.L_x_3218:
[----:B------:R-:W-:Y:S05]  /*15650*/  BSYNC B2 ;  /* 0x0000000000027941 */ /* 0x000fea0003800000 */
.L_x_3217:
        /* <DEDUP_REMOVED lines=44> */
.L_x_3216:
[----:B------:R-:W-:Y:S05]  /*15920*/  BSYNC B1 ;  /* 0x0000000000017941 */ /* 0x000fea0003800000 */
.L_x_3215:
[----:B------:R-:W0:Y:S01]  /*15930*/  I2F.U32 R60, R133 ;  /* 0x00000085003c7306 */ /* 0x000e220000201000 */
[----:B------:R-:W-:-:S05]  /*15940*/  PRMT R62, RZ, 0x7610, R62 ;  /* 0x00007610ff3e7816 */ /* 0x000fca000000003e */
[----:B------:R-:W-:Y:S02]  /*15950*/  FMUL.FTZ R62, R62, c[0x0][0x1e8] ;  /* 0x00007a003e3e7a20 */ /* 0x000fe40000410000 */
[----:B0-----:R-:W-:-:S05]  /*15960*/  FFMA.FTZ R60, R60, R109, 1.1641532182693481445e-10 ;  /* 0x2f0000003c3c7423 */ /* 0x001fca000001006d */
[----:B------:R-:W-:-:S04]  /*15970*/  FSETP.GTU.FTZ.AND P3, PT, R60, c[0x0][0x1e4], PT ;  /* 0x000079003c007a0b */ /* 0x000fc80003f7c000 */
[----:B------:R-:W-:Y:S01]  /*15980*/  FSEL R135, R62, RZ, !P3 ;  /* 0x000000ff3e877208 */ /* 0x000fe20005800000 */
[----:B------:R-:W-:Y:S05]  /*15990*/  @P6 BRA `(.L_x_3219) ;  /* 0x0000006000006947 */ /* 0x000fea0003800000 */
[----:B------:R-:W-:Y:S01]  /*159a0*/  MOV R60, R61 ;  /* 0x0000003d003c7202 */ /* 0x000fe20000000f00 */
[----:B------:R-:W-:Y:S05]  /*159b0*/  @!P0 BRA `(.L_x_3220) ;  /* 0x000005a000008947 */ /* 0x000fea0003800000 */
[----:B------:R-:W-:Y:S01]  /*159c0*/  PRMT R62, RZ, 0x7610, R58 ;  /* 0x00007610ff3e7816 */ /* 0x000fe2000000003a */
[----:B------:R-:W-:-:S04]  /*159d0*/  IMAD.MOV.U32 R60, RZ, RZ, R61 ;  /* 0x000000ffff3c7224 */ /* 0x000fc800078e003d */
[----:B------:R-:W-:Y:S01]  /*159e0*/  FADD.FTZ R135, R62, R135 ;  /* 0x000000873e877221 */ /* 0x000fe20000010000 */
[----:B------:R-:W-:Y:S05]  /*159f0*/  BRA `(.L_x_3220) ;  /* 0x0000056000007947 */ /* 0x000fea0003800000 */
.L_x_3219:
        /* <DEDUP_REMOVED lines=12> */
.L_x_3222:
[----:B------:R-:W-:Y:S02]  /*15ac0*/  IMAD.MOV.U32 R62, RZ, RZ, R88 ;  /* 0x000000ffff3e7224 */ /* 0x000fe400078e0058 */
.L_x_3223:
[----:B------:R-:W-:Y:S05]  /*15ad0*/  BSYNC B1 ;  /* 0x0000000000017941 */ /* 0x000fea0003800000 */
.L_x_3221:
        /* <DEDUP_REMOVED lines=16> */
.L_x_3227:
[----:B------:R-:W-:Y:S05]  /*15be0*/  BSYNC B2 ;  /* 0x0000000000027941 */ /* 0x000fea0003800000 */
.L_x_3226:
        /* <DEDUP_REMOVED lines=44> */
.L_x_3225:
[----:B------:R-:W-:Y:S05]  /*15eb0*/  BSYNC B1 ;  /* 0x0000000000017941 */ /* 0x000fea0003800000 */
.L_x_3224:
        /* <DEDUP_REMOVED lines=10> */
.L_x_3220:
        /* <DEDUP_REMOVED lines=12> */
.L_x_3229:
[----:B------:R-:W-:Y:S02]  /*16020*/  MOV R62, R88 ;  /* 0x00000058003e7202 */ /* 0x000fe40000000f00 */
.L_x_3230:
[----:B------:R-:W-:Y:S05]  /*16030*/  BSYNC B1 ;  /* 0x0000000000017941 */ /* 0x000fea0003800000 */
.L_x_3228:
        /* <DEDUP_REMOVED lines=16> */
.L_x_3234:
[----:B------:R-:W-:Y:S05]  /*16140*/  BSYNC B2 ;  /* 0x0000000000027941 */ /* 0x000fea0003800000 */
.L_x_3233:
        /* <DEDUP_REMOVED lines=44> */
.L_x_3232:
[----:B------:R-:W-:Y:S05]  /*16410*/  BSYNC B1 ;  /* 0x0000000000017941 */ /* 0x000fea0003800000 */
.L_x_3231:
        /* <DEDUP_REMOVED lines=13> */
.L_x_3235:
        /* <DEDUP_REMOVED lines=12> */
.L_x_3238:
[----:B------:R-:W-:Y:S02]  /*165b0*/  IMAD.MOV.U32 R62, RZ, RZ, R88 ;  /* 0x000000ffff3e7224 */ /* 0x000fe400078e0058 */
.L_x_3239:
[----:B------:R-:W-:Y:S05]  /*165c0*/  BSYNC B1 ;  /* 0x0000000000017941 */ /* 0x000fea0003800000 */
.L_x_3237:
        /* <DEDUP_REMOVED lines=16> */
.L_x_3243:
[----:B------:R-:W-:Y:S05]  /*166d0*/  BSYNC B2 ;  /* 0x0000000000027941 */ /* 0x000fea0003800000 */
.L_x_3242:
        /* <DEDUP_REMOVED lines=44> */
.L_x_3241:
[----:B------:R-:W-:Y:S05]  /*169a0*/  BSYNC B1 ;  /* 0x0000000000017941 */ /* 0x000fea0003800000 */
.L_x_3240:
        /* <DEDUP_REMOVED lines=10> */
.L_x_3236:
        /* <DEDUP_REMOVED lines=12> */
.L_x_3245:
[----:B------:R-:W-:Y:S02]  /*16b10*/  IMAD.MOV.U32 R62, RZ, RZ, R88 ;  /* 0x000000ffff3e7224 */ /* 0x000fe400078e0058 */
.L_x_3246:
[----:B------:R-:W-:Y:S05]  /*16b20*/  BSYNC B1 ;  /* 0x0000000000017941 */ /* 0x000fea0003800000 */
.L_x_3244:
        /* <DEDUP_REMOVED lines=16> */
.L_x_3250:
[----:B------:R-:W-:Y:S05]  /*16c30*/  BSYNC B2 ;  /* 0x0000000000027941 */ /* 0x000fea0003800000 */
.L_x_3249:
        /* <DEDUP_REMOVED lines=44> */
.L_x_3248:
[----:B------:R-:W-:Y:S05]  /*16f00*/  BSYNC B1 ;  /* 0x0000000000017941 */ /* 0x000fea0003800000 */
.L_x_3247:
        /* <DEDUP_REMOVED lines=14> */
.L_x_3251:
        /* <DEDUP_REMOVED lines=12> */
.L_x_3254:
[----:B------:R-:W-:Y:S02]  /*170b0*/  IMAD.MOV.U32 R106, RZ, RZ, R88 ;  /* 0x000000ffff6a7224 */ /* 0x000fe400078e0058 */
.L_x_3255:
[----:B------:R-:W-:Y:S05]  /*170c0*/  BSYNC B1 ;  /* 0x0000000000017941 */ /* 0x000fea0003800000 */
.L_x_3253:
        /* <DEDUP_REMOVED lines=18> */
.L_x_3259:
[----:B------:R-:W-:Y:S05]  /*171f0*/  BSYNC B2 ;  /* 0x0000000000027941 */ /* 0x000fea0003800000 */
.L_x_3258:
        /* <DEDUP_REMOVED lines=44> */
.L_x_3257:
[----:B------:R-:W-:Y:S05]  /*174c0*/  BSYNC B1 ;  /* 0x0000000000017941 */ /* 0x000fea0003800000 */
.L_x_3256:
        /* <DEDUP_REMOVED lines=10> */
.L_x_3252:
        /* <DEDUP_REMOVED lines=52> */
.L_x_3260:
        /* <DEDUP_REMOVED lines=15> */
.L_x_3262:
[----:B-1----:R-:W-:Y:S02]  /*179a0*/  MOV R138, R88 ;  /* 0x00000058008a7202 */ /* 0x002fe40000000f00 */
.L_x_3263:
[----:B------:R-:W-:Y:S05]  /*179b0*/  BSYNC B1 ;  /* 0x0000000000017941 */ /* 0x000fea0003800000 */
.L_x_3261:
        /* <DEDUP_REMOVED lines=16> */
.L_x_3267:
[----:B------:R-:W-:Y:S05]  /*17ac0*/  BSYNC B2 ;  /* 0x0000000000027941 */ /* 0x000fea0003800000 */
.L_x_3266:
        /* <DEDUP_REMOVED lines=44> */
.L_x_3265:
[----:B------:R-:W-:Y:S05]  /*17d90*/  BSYNC B1 ;  /* 0x0000000000017941 */ /* 0x000fea0003800000 */
.L_x_3264:
        /* <DEDUP_REMOVED lines=15> */
.L_x_3268:
        /* <DEDUP_REMOVED lines=12> */
.L_x_3271:
[----:B------:R-:W-:Y:S02]  /*17f50*/  IMAD.MOV.U32 R137, RZ, RZ, R88 ;  /* 0x000000ffff897224 */ /* 0x000fe400078e0058 */
.L_x_3272:
[----:B------:R-:W-:Y:S05]  /*17f60*/  BSYNC B1 ;  /* 0x0000000000017941 */ /* 0x000fea0003800000 */
.L_x_3270:
        /* <DEDUP_REMOVED lines=16> */
.L_x_3276:
[----:B------:R-:W-:Y:S05]  /*18070*/  BSYNC B2 ;  /* 0x0000000000027941 */ /* 0x000fea0003800000 */
.L_x_3275:
        /* <DEDUP_REMOVED lines=44> */
.L_x_3274:
[----:B------:R-:W-:Y:S05]  /*18340*/  BSYNC B1 ;  /* 0x0000000000017941 */ /* 0x000fea0003800000 */
.L_x_3273:
        /* <DEDUP_REMOVED lines=10> */
.L_x_3269:
        /* <DEDUP_REMOVED lines=12> */
.L_x_3278:
[----:B------:R-:W-:Y:S02]  /*184b0*/  IMAD.MOV.U32 R137, RZ, RZ, R88 ;  /* 0x000000ffff897224 */ /* 0x000fe400078e0058 */
.L_x_3279:
[----:B------:R-:W-:Y:S05]  /*184c0*/  BSYNC B1 ;  /* 0x0000000000017941 */ /* 0x000fea0003800000 */
.L_x_3277:
        /* <DEDUP_REMOVED lines=16> */
.L_x_3283:
[----:B------:R-:W-:Y:S05]  /*185d0*/  BSYNC B2 ;  /* 0x0000000000027941 */ /* 0x000fea0003800000 */
.L_x_3282:
        /* <DEDUP_REMOVED lines=44> */
.L_x_3281:
[----:B------:R-:W-:Y:S05]  /*188a0*/  BSYNC B1 ;  /* 0x0000000000017941 */ /* 0x000fea0003800000 */
.L_x_3280:
        /* <DEDUP_REMOVED lines=14> */
.L_x_3284:
        /* <DEDUP_REMOVED lines=12> */
.L_x_3287:
[----:B------:R-:W-:Y:S02]  /*18a50*/  IMAD.MOV.U32 R60, RZ, RZ, R88 ;  /* 0x000000ffff3c7224 */ /* 0x000fe400078e0058 */
.L_x_3288:
[----:B------:R-:W-:Y:S05]  /*18a60*/  BSYNC B1 ;  /* 0x0000000000017941 */ /* 0x000fea0003800000 */
.L_x_3286:
        /* <DEDUP_REMOVED lines=16> */
.L_x_3292:
[----:B------:R-:W-:Y:S05]  /*18b70*/  BSYNC B2 ;  /* 0x0000000000027941 */ /* 0x000fea0003800000 */
.L_x_3291:
        /* <DEDUP_REMOVED lines=44> */
.L_x_3290:
[----:B------:R-:W-:Y:S05]  /*18e40*/  BSYNC B1 ;  /* 0x0000000000017941 */ /* 0x000fea0003800000 */
.L_x_3289:
        /* <DEDUP_REMOVED lines=10> */
.L_x_3285:
        /* <DEDUP_REMOVED lines=12> */
.L_x_3294:
[----:B------:R-:W-:Y:S02]  /*18fb0*/  IMAD.MOV.U32 R60, RZ, RZ, R88 ;  /* 0x000000ffff3c7224 */ /* 0x000fe400078e0058 */
.L_x_3295:
[----:B------:R-:W-:Y:S05]  /*18fc0*/  BSYNC B1 ;  /* 0x0000000000017941 */ /* 0x000fea0003800000 */
.L_x_3293:
        /* <DEDUP_REMOVED lines=16> */
.L_x_3299:
[----:B------:R-:W-:Y:S05]  /*190d0*/  BSYNC B2 ;  /* 0x0000000000027941 */ /* 0x000fea0003800000 */
.L_x_3298:
        /* <DEDUP_REMOVED lines=44> */
.L_x_3297:
[----:B------:R-:W-:Y:S05]  /*193a0*/  BSYNC B1 ;  /* 0x0000000000017941 */ /* 0x000fea0003800000 */
.L_x_3296:
        /* <DEDUP_REMOVED lines=14> */
.L_x_3300:
        /* <DEDUP_REMOVED lines=12> */
.L_x_3303:
[----:B------:R-:W-:Y:S02]  /*19550*/  IMAD.MOV.U32 R60, RZ, RZ, R88 ;  /* 0x000000ffff3c7224 */ /* 0x000fe400078e0058 */
.L_x_3304:
[----:B------:R-:W-:Y:S05]  /*19560*/  BSYNC B1 ;  /* 0x0000000000017941 */ /* 0x000fea0003800000 */
.L_x_3302:
        /* <DEDUP_REMOVED lines=16> */
.L_x_3308:
[----:B------:R-:W-:Y:S05]  /*19670*/  BSYNC B2 ;  /* 0x0000000000027941 */ /* 0x000fea0003800000 */
.L_x_3307:
        /* <DEDUP_REMOVED lines=44> */
.L_x_3306:
[----:B------:R-:W-:Y:S05]  /*19940*/  BSYNC B1 ;  /* 0x0000000000017941 */ /* 0x000fea0003800000 */
.L_x_3305:
        /* <DEDUP_REMOVED lines=10> */
.L_x_3301:
        /* <DEDUP_REMOVED lines=12> */
.L_x_3310:
[----:B------:R-:W-:Y:S02]  /*19ab0*/  IMAD.MOV.U32 R60, RZ, RZ, R88 ;  /* 0x000000ffff3c7224 */ /* 0x000fe400078e0058 */
.L_x_3311:
[----:B------:R-:W-:Y:S05]  /*19ac0*/  BSYNC B1 ;  /* 0x0000000000017941 */ /* 0x000fea0003800000 */
.L_x_3309:
        /* <DEDUP_REMOVED lines=16> */
.L_x_3315:
[----:B------:R-:W-:Y:S05]  /*19bd0*/  BSYNC B2 ;  /* 0x0000000000027941 */ /* 0x000fea0003800000 */
.L_x_3314:
        /* <DEDUP_REMOVED lines=44> */
.L_x_3313:
[----:B------:R-:W-:Y:S05]  /*19ea0*/  BSYNC B1 ;  /* 0x0000000000017941 */ /* 0x000fea0003800000 */
.L_x_3312:
        /* <DEDUP_REMOVED lines=13> */
.L_x_3316:
        /* <DEDUP_REMOVED lines=12> */
.L_x_3319:
[----:B------:R-:W-:Y:S02]  /*1a040*/  IMAD.MOV.U32 R140, RZ, RZ, R88 ;  /* 0x000000ffff8c7224 */ /* 0x000fe400078e0058 */
.L_x_3320:
[----:B------:R-:W-:Y:S05]  /*1a050*/  BSYNC B1 ;  /* 0x0000000000017941 */ /* 0x000fea0003800000 */
.L_x_3318:
        /* <DEDUP_REMOVED lines=16> */
.L_x_3324:
[----:B------:R-:W-:Y:S05]  /*1a160*/  BSYNC B2 ;  /* 0x0000000000027941 */ /* 0x000fea0003800000 */
.L_x_3323:
        /* <DEDUP_REMOVED lines=44> */
.L_x_3322:
[----:B------:R-:W-:Y:S05]  /*1a430*/  BSYNC B1 ;  /* 0x0000000000017941 */ /* 0x000fea0003800000 */
.L_x_3321:
        /* <DEDUP_REMOVED lines=10> */
.L_x_3317:
        /* <DEDUP_REMOVED lines=12> */
.L_x_3326:
[----:B------:R-:W-:Y:S02]  /*1a5a0*/  IMAD.MOV.U32 R141, RZ, RZ, R88 ;  /* 0x000000ffff8d7224 */ /* 0x000fe400078e0058 */
.L_x_3327:
[----:B------:R-:W-:Y:S05]  /*1a5b0*/  BSYNC B1 ;  /* 0x0000000000017941 */ /* 0x000fea0003800000 */
.L_x_3325:
        /* <DEDUP_REMOVED lines=16> */
.L_x_3331:
[----:B------:R-:W-:Y:S05]  /*1a6c0*/  BSYNC B2 ;  /* 0x0000000000027941 */ /* 0x000fea0003800000 */
.L_x_3330:
        /* <DEDUP_REMOVED lines=44> */
.L_x_3329:
[----:B------:R-:W-:Y:S05]  /*1a990*/  BSYNC B1 ;  /* 0x0000000000017941 */ /* 0x000fea0003800000 */
.L_x_3328:
        /* <DEDUP_REMOVED lines=13> */
.L_x_3332:
        /* <DEDUP_REMOVED lines=12> */
.L_x_3335:
[----:B------:R-:W-:Y:S02]  /*1ab30*/  IMAD.MOV.U32 R141, RZ, RZ, R88 ;  /* 0x000000ffff8d7224 */ /* 0x000fe400078e0058 */
.L_x_3336:
[----:B------:R-:W-:Y:S05]  /*1ab40*/  BSYNC B1 ;  /* 0x0000000000017941 */ /* 0x000fea0003800000 */
.L_x_3334:
        /* <DEDUP_REMOVED lines=16> */
.L_x_3340:
[----:B------:R-:W-:Y:S05]  /*1ac50*/  BSYNC B2 ;  /* 0x0000000000027941 */ /* 0x000fea0003800000 */
.L_x_3339:
        /* <DEDUP_REMOVED lines=44> */
.L_x_3338:
[----:B------:R-:W-:Y:S05]  /*1af20*/  BSYNC B1 ;  /* 0x0000000000017941 */ /* 0x000fea0003800000 */
.L_x_3337:
        /* <DEDUP_REMOVED lines=10> */
.L_x_3333:
        /* <DEDUP_REMOVED lines=12> */
.L_x_3342:
[----:B------:R-:W-:Y:S02]  /*1b090*/  IMAD.MOV.U32 R141, RZ, RZ, R88 ;  /* 0x000000ffff8d7224 */ /* 0x000fe400078e0058 */
.L_x_3343:
[----:B------:R-:W-:Y:S05]  /*1b0a0*/  BSYNC B1 ;  /* 0x0000000000017941 */ /* 0x000fea0003800000 */
.L_x_3341:
        /* <DEDUP_REMOVED lines=16> */
.L_x_3347:
[----:B------:R-:W-:Y:S05]  /*1b1b0*/  BSYNC B2 ;  /* 0x0000000000027941 */ /* 0x000fea0003800000 */
.L_x_3346:
        /* <DEDUP_REMOVED lines=44> */
.L_x_3345:
[----:B------:R-:W-:Y:S05]  /*1b480*/  BSYNC B1 ;  /* 0x0000000000017941 */ /* 0x000fea0003800000 */
.L_x_3344:
        /* <DEDUP_REMOVED lines=13> */
.L_x_3348:
        /* <DEDUP_REMOVED lines=12> */
.L_x_3351:
[----:B------:R-:W-:Y:S02]  /*1b620*/  IMAD.MOV.U32 R62, RZ, RZ, R88 ;  /* 0x000000ffff3e7224 */ /* 0x000fe400078e0058 */
.L_x_3352:
[----:B------:R-:W-:Y:S05]  /*1b630*/  BSYNC B1 ;  /* 0x0000000000017941 */ /* 0x000fea0003800000 */
.L_x_3350:
        /* <DEDUP_REMOVED lines=16> */
.L_x_3356:
[----:B------:R-:W-:Y:S05]  /*1b740*/  BSYNC B2 ;  /* 0x0000000000027941 */ /* 0x000fea0003800000 */
.L_x_3355:
        /* <DEDUP_REMOVED lines=44> */
.L_x_3354:
[----:B------:R-:W-:Y:S05]  /*1ba10*/  BSYNC B1 ;  /* 0x0000000000017941 */ /* 0x000fea0003800000 */
.L_x_3353:
        /* <DEDUP_REMOVED lines=10> */
.L_x_3349:
        /* <DEDUP_REMOVED lines=12> */
.L_x_3358:
[----:B------:R-:W-:Y:S02]  /*1bb80*/  IMAD.MOV.U32 R62, RZ, RZ, R88 ;  /* 0x000000ffff3e7224 */ /* 0x000fe400078e0058 */
.L_x_3359:
[----:B------:R-:W-:Y:S05]  /*1bb90*/  BSYNC B1 ;  /* 0x0000000000017941 */ /* 0x000fea0003800000 */
.L_x_3357:
        /* <DEDUP_REMOVED lines=16> */
.L_x_3363:
[----:B------:R-:W-:Y:S05]  /*1bca0*/  BSYNC B2 ;  /* 0x0000000000027941 */ /* 0x000fea0003800000 */
.L_x_3362:
        /* <DEDUP_REMOVED lines=44> */
.L_x_3361:
[----:B------:R-:W-:Y:S05]  /*1bf70*/  BSYNC B1 ;  /* 0x0000000000017941 */ /* 0x000fea0003800000 */
.L_x_3360:
        /* <DEDUP_REMOVED lines=13> */
.L_x_3364:
        /* <DEDUP_REMOVED lines=12> */
.L_x_3367:
[----:B------:R-:W-:Y:S02]  /*1c110*/  IMAD.MOV.U32 R62, RZ, RZ, R88 ;  /* 0x000000ffff3e7224 */ /* 0x000fe400078e0058 */
.L_x_3368:
[----:B------:R-:W-:Y:S05]  /*1c120*/  BSYNC B1 ;  /* 0x0000000000017941 */ /* 0x000fea0003800000 */
.L_x_3366:
        /* <DEDUP_REMOVED lines=16> */
.L_x_3372:
[----:B------:R-:W-:Y:S05]  /*1c230*/  BSYNC B2 ;  /* 0x0000000000027941 */ /* 0x000fea0003800000 */
.L_x_3371:
        /* <DEDUP_REMOVED lines=44> */
.L_x_3370:
[----:B------:R-:W-:Y:S05]  /*1c500*/  BSYNC B1 ;  /* 0x0000000000017941 */ /* 0x000fea0003800000 */
.L_x_3369:
        /* <DEDUP_REMOVED lines=10> */
.L_x_3365:
        /* <DEDUP_REMOVED lines=12> */
.L_x_3374:
[----:B------:R-:W-:Y:S02]  /*1c670*/  IMAD.MOV.U32 R62, RZ, RZ, R88 ;  /* 0x000000ffff3e7224 */ /* 0x000fe400078e0058 */
.L_x_3375:
[----:B------:R-:W-:Y:S05]  /*1c680*/  BSYNC B1 ;  /* 0x0000000000017941 */ /* 0x000fea0003800000 */
.L_x_3373:
        /* <DEDUP_REMOVED lines=16> */
.L_x_3379:
[----:B------:R-:W-:Y:S05]  /*1c790*/  BSYNC B2 ;  /* 0x0000000000027941 */ /* 0x000fea0003800000 */
.L_x_3378:
        /* <DEDUP_REMOVED lines=44> */
.L_x_3377:
[----:B------:R-:W-:Y:S05]  /*1ca60*/  BSYNC B1 ;  /* 0x0000000000017941 */ /* 0x000fea0003800000 */
.L_x_3376:
        /* <DEDUP_REMOVED lines=14> */
.L_x_3380:
        /* <DEDUP_REMOVED lines=12> */
.L_x_3383:
[----:B------:R-:W-:Y:S02]  /*1cc10*/  IMAD.MOV.U32 R107, RZ, RZ, R88 ;  /* 0x000000ffff6b7224 */ /* 0x000fe400078e0058 */
.L_x_3384:
[----:B------:R-:W-:Y:S05]  /*1cc20*/  BSYNC B1 ;  /* 0x0000000000017941 */ /* 0x000fea0003800000 */
.L_x_3382:
        /* <DEDUP_REMOVED lines=18> */
.L_x_3388:
[----:B------:R-:W-:Y:S05]  /*1cd50*/  BSYNC B2 ;  /* 0x0000000000027941 */ /* 0x000fea0003800000 */
.L_x_3387:
        /* <DEDUP_REMOVED lines=44> */
.L_x_3386:
[----:B------:R-:W-:Y:S05]  /*1d020*/  BSYNC B1 ;  /* 0x0000000000017941 */ /* 0x000fea0003800000 */
.L_x_3385:
        /* <DEDUP_REMOVED lines=10> */
.L_x_3381:
[----:B------:R-:W-:Y:S01]  /*1d0d0*/  FADD.FTZ R61, RZ, R65 ;  /* 0x00000041ff3d7221 */ /* 0x000fe20000010000 */
[----:B------:R-:W-:Y:S02]  /*1d0e0*/  SEL R60, RZ, 0x1000000, P5 ;  /* 0x01000000ff3c7807 */ /* 0x000fe40002800000 */
[----:B------:R-:W-:Y:S01]  /*1d0f0*/  SEL R63, RZ, 0x10000, P4 ;  /* 0x00010000ff3f7807 */ /* 0x000fe20002000000 */
[----:B------:R-:W-:Y:S01]  /*1d100*/  FADD.FTZ R61, R61, R68 ;  /* 0x000000443d3d7221 */ /* 0x000fe20000010000 */
[----:B------:R-:W-:Y:S02]  /*1d110*/  SEL R107, RZ, 0x100, P3 ;  /* 0x00000100ff6b7807 */ /* 0x000fe40001800000 */
[----:B------:R-:W-:Y:S01]  /*1d120*/  ISETP.NE.AND P5, PT, R144, RZ, PT ;  /* 0x000000ff9000720c */ /* 0x000fe20003fa5270 */
[----:B------:R-:W-:Y:S01]  /*1d130*/  FADD.FTZ R62, R61, R66 ;  /* 0x000000423d3e7221 */ /* 0x000fe20000010000 */
[----:B------:R-:W-:Y:S01]  /*1d140*/  ISETP.NE.AND P4, PT, R145, RZ, PT ;  /* 0x000000ff9100720c */ /* 0x000fe20003f85270 */
[----:B------:R-:W-:Y:S01]  /*1d150*/  IMAD.WIDE.U32 R144, R114, R111, c[0x0][0x188] ;  /* 0x0000620072907625 */ /* 0x000fe200078e006f */
[----:B------:R-:W-:-:S02]  /*1d160*/  LOP3.LUT R107, R107, R60, R63, 0xfe, !PT ;  /* 0x0000003c6b6b7212 */ /* 0x000fc400078efe3f */
[----:B------:R-:W-:Y:S01]  /*1d170*/  SEL R60, RZ, 0x1, P4 ;  /* 0x00000001ff3c7807 */ /* 0x000fe20002000000 */
[----:B------:R-:W-:Y:S01]  /*1d180*/  FADD.FTZ R62, R62, R69 ;  /* 0x000000453e3e7221 */ /* 0x000fe20000010000 */
[----:B------:R-:W-:Y:S02]  /*1d190*/  SEL R74, RZ, 0x1, P5 ;  /* 0x00000001ff4a7807 */ /* 0x000fe40002800000 */
[----:B------:R-:W-:Y:S01]  /*1d1a0*/  ISETP.NE.AND P0, PT, R73, RZ, PT ;  /* 0x000000ff4900720c */ /* 0x000fe20003f05270 */
[----:B------:R-:W-:Y:S01]  /*1d1b0*/  FADD.FTZ R61, R62, R67 ;  /* 0x000000433e3d7221 */ /* 0x000fe20000010000 */
[----:B------:R-:W-:Y:S01]  /*1d1c0*/  SEL R105, RZ, 0x1, P2 ;  /* 0x00000001ff697807 */ /* 0x000fe20001000000 */
[----:B------:R-:W-:Y:S01]  /*1d1d0*/  IMAD.WIDE.U32 R74, R74, 0x100, RZ ;  /* 0x000001004a4a7825 */ /* 0x000fe200078e00ff */
        /* <DEDUP_REMOVED lines=23> */
[----:B------:R-:W-:Y:S02]  /*1d350*/  SEL R62, RZ, 0x1, P1 ;  /* 0x00000001ff3e7807 */ /* 0x000fe40000800000 */
[----:B------:R-:W-:Y:S01]  /*1d360*/  ISETP.NE.AND P1, PT, R64, RZ, PT ;  /* 0x000000ff4000720c */ /* 0x000fe20003f25270 */
[----:B------:R-:W-:Y:S02]  /*1d370*/  FADD.FTZ R61, R61, R132 ;  /* 0x000000843d3d7221 */ /* 0x000fe40000010000 */
[----:B------:R-:W-:-:S04]  /*1d380*/  IMAD.WIDE.U32 R62, R62, 0x1000000, RZ ;  /* 0x010000003e3e7825 */ /* 0x000fc800078e00ff */
[----:B------:R-:W-:Y:S01]  /*1d390*/  FADD.FTZ R108, R61, R130 ;  /* 0x000000823d6c7221 */ /* 0x000fe20000010000 */
[----:B------:R-:W-:Y:S01]  /*1d3a0*/  LOP3.LUT R63, R63, R107, R105, 0xfe, !PT ;  /* 0x0000006b3f3f7212 */ /* 0x000fe200078efe69 */
[----:B------:R-:W-:-:S04]  /*1d3b0*/  IMAD.WIDE.U32 R60, R60, 0x10000, RZ ;  /* 0x000100003c3c7825 */ /* 0x000fc800078e00ff */
[----:B------:R-:W-:Y:S01]  /*1d3c0*/  FADD.FTZ R108, R108, R135 ;  /* 0x000000876c6c7221 */ /* 0x000fe20000010000 */
[----:B------:R-:W-:Y:S02]  /*1d3d0*/  LOP3.LUT R105, R74, R62, R60, 0xfe, !PT ;  /* 0x0000003e4a697212 */ /* 0x000fe400078efe3c */
[----:B------:R-:W-:Y:S01]  /*1d3e0*/  LOP3.LUT R75, R75, R63, R61, 0xfe, !PT ;  /* 0x0000003f4b4b7212 */ /* 0x000fe200078efe3d */
[----:B------:R-:W-:Y:S01]  /*1d3f0*/  FADD.FTZ R73, R108, R133 ;  /* 0x000000856c497221 */ /* 0x000fe20000010000 */
[----:B------:R-:W-:Y:S02]  /*1d400*/  SEL R108, RZ, 0x1, P6 ;  /* 0x00000001ff6c7807 */ /* 0x000fe40003000000 */
[----:B------:R-:W-:Y:S01]  /*1d410*/  F2FP.BF16.PACK_AB R63, R106, R141 ;  /* 0x0000008d6a3f723e */ /* 0x000fe200000010ff */
[----:B------:R-:W-:Y:S01]  /*1d420*/  FADD.FTZ R73, R73, R134 ;  /* 0x0000008649497221 */ /* 0x000fe20000010000 */
[----:B------:R-:W-:Y:S02]  /*1d430*/  F2FP.BF16.PACK_AB R62, R143, R140 ;  /* 0x0000008c8f3e723e */ /* 0x000fe400000010ff */
[----:B------:R-:W-:Y:S01]  /*1d440*/  F2FP.BF16.PACK_AB R61, R138, R137 ;  /* 0x000000898a3d723e */ /* 0x000fe200000010ff */
[----:B------:R-:W-:-:S04]  /*1d450*/  FADD.FTZ R60, R73, R136 ;  /* 0x00000088493c7221 */ /* 0x000fc80000010000 */
        /* <DEDUP_REMOVED lines=31> */
.L_x_3389:
[----:B------:R-:W-:Y:S01]  /*1d650*/  FADD.FTZ R73, R73, R106 ;  /* 0x0000006a49497221 */ /* 0x000fe20000010000 */
[----:B------:R-:W-:Y:S05]  /*1d660*/  BRA.DIV ~URZ, `(.L_x_3390) ;  /* 0x000013d27f007947 */ /* 0x000fea000b800000 */
[----:B0-----:R0:W1:Y:S02]  /*1d670*/  SHFL.BFLY PT, R60, R73, 0x1, 0x1f ;  /* 0x0c201f00493c7f89 */ /* 0x00106400000e0000 */
.L_x_3394:
        /* <DEDUP_REMOVED lines=100> */
.L_x_3395:
[C---:B------:R-:W-:Y:S01]  /*1dcc0*/  FMUL.FTZ R60, R71.reuse, R71 ;  /* 0x00000047473c7220 */ /* 0x040fe20000410000 */
[----:B------:R-:W-:Y:S01]  /*1dcd0*/  ISETP.NE.AND P0, PT, RZ, UR8, PT ;  /* 0x00000008ff007c0c */ /* 0x000fe2000bf05270 */
[----:B------:R-:W-:Y:S02]  /*1dce0*/  IMAD.MOV.U32 R74, RZ, RZ, c[0x0][0x1e0] ;  /* 0x00007800ff4a7624 */ /* 0x000fe400078e00ff */
[----:B01----:R-:W-:Y:S01]  /*1dcf0*/  FADD.FTZ R73, R64, R73 ;  /* 0x0000004940497221 */ /* 0x003fe20000010000 */
[----:B------:R-:W-:Y:S01]  /*1dd00*/  FSEL R61, R60, RZ, P0 ;  /* 0x000000ff3c3d7208 */ /* 0x000fe20000000000 */
[----:B------:R-:W-:Y:S01]  /*1dd10*/  IMAD.MOV.U32 R105, RZ, RZ, 0x4 ;  /* 0x00000004ff697424 */ /* 0x000fe200078e00ff */
[----:B------:R-:W-:Y:S01]  /*1dd20*/  FSEL R64, R71, RZ, !P0 ;  /* 0x000000ff47407208 */ /* 0x000fe20004000000 */
[----:B------:R-:W-:Y:S02]  /*1dd30*/  FFMA.FTZ R60, R73, R74, c[0x0][0x228] ;  /* 0x00008a00493c7623 */ /* 0x000fe4000001004a */
[----:B------:R-:W-:-:S04]  /*1dd40*/  @!P1 IMAD.WIDE R62, R0, R105, c[0x0][0x1a0] ;  /* 0x00006800003e9625 */ /* 0x000fc800078e0269 */
[----:B------:R-:W-:Y:S01]  /*1dd50*/  FADD.FTZ R73, R60, R61 ;  /* 0x0000003d3c497221 */ /* 0x000fe20000010000 */
[----:B------:R0:W-:Y:S01]  /*1dd60*/  @!P1 STG.E [R62.64], R71 ;  /* 0x000000473e009986 */ /* 0x0001e2000c101906 */
[C---:B------:R-:W-:Y:S02]  /*1dd70*/  FADD.FTZ R67, -R64.reuse, R67 ;  /* 0x0000004340437221 */ /* 0x040fe40000010100 */
[C---:B------:R-:W-:Y:S02]  /*1dd80*/  FADD.FTZ R110, -R64.reuse, R110 ;  /* 0x0000006e406e7221 */ /* 0x040fe40000010100 */
        /* <DEDUP_REMOVED lines=13> */
[----:B0-----:R-:W-:Y:S02]  /*1de60*/  FMUL.FTZ R121, R63, R67 ;  /* 0x000000433f797220 */ /* 0x001fe40000410000 */
        /* <DEDUP_REMOVED lines=13> */
[C---:B------:R-:W-:Y:S01]  /*1df40*/  FADD.FTZ R148, -R64.reuse, R129 ;  /* 0x0000008140947221 */ /* 0x040fe20000010100 */
        /* <DEDUP_REMOVED lines=12> */
[----:B------:R-:W-:Y:S01]  /*1e010*/  FMUL.FTZ R67, R63, R110 ;  /* 0x0000006e3f437220 */ /* 0x000fe20000410000 */
[----:B------:R-:W-:Y:S01]  /*1e020*/  PRMT R110, RZ, 0x7610, R51 ;  /* 0x00007610ff6e7816 */ /* 0x000fe20000000033 */
[----:B------:R-:W-:-:S02]  /*1e030*/  FADD.FTZ R64, -R64, R106 ;  /* 0x0000006a40407221 */ /* 0x000fc40000010100 */
[C---:B------:R-:W-:Y:S02]  /*1e040*/  FMUL.FTZ R106, R63.reuse, R103 ;  /* 0x000000673f6a7220 */ /* 0x040fe40000410000 */
[C---:B------:R-:W-:Y:S02]  /*1e050*/  FMUL.FTZ R72, R63.reuse, R72 ;  /* 0x000000483f487220 */ /* 0x040fe40000410000 */
[----:B------:R-:W-:Y:S01]  /*1e060*/  FFMA.FTZ R106, R106, R110, R9 ;  /* 0x0000006e6a6a7223 */ /* 0x000fe20000010009 */
[----:B------:R-:W-:Y:S01]  /*1e070*/  PRMT R110, RZ, 0x5410, R50 ;  /* 0x00005410ff6e7816 */ /* 0x000fe20000000032 */
[C---:B------:R-:W-:Y:S02]  /*1e080*/  FMUL.FTZ R71, R63.reuse, R66 ;  /* 0x000000423f477220 */ /* 0x040fe40000410000 */
[----:B------:R-:W-:Y:S02]  /*1e090*/  FMUL.FTZ R66, R63, R69 ;  /* 0x000000453f427220 */ /* 0x000fe40000410000 */
[----:B------:R-:W-:Y:S01]  /*1e0a0*/  FFMA.FTZ R121, R121, R110, R6 ;  /* 0x0000006e79797223 */ /* 0x000fe20000010006 */
[----:B------:R-:W-:Y:S01]  /*1e0b0*/  PRMT R110, RZ, 0x7610, R50 ;  /* 0x00007610ff6e7816 */ /* 0x000fe20000000032 */
[----:B------:R-:W-:-:S02]  /*1e0c0*/  FMUL.FTZ R65, R63, R65 ;  /* 0x000000413f417220 */ /* 0x000fc40000410000 */
[C---:B------:R-:W-:Y:S02]  /*1e0d0*/  FMUL.FTZ R68, R63.reuse, R68 ;  /* 0x000000443f447220 */ /* 0x040fe40000410000 */
[----:B------:R-:W-:Y:S01]  /*1e0e0*/  FFMA.FTZ R72, R72, R110, R7 ;  /* 0x0000006e48487223 */ /* 0x000fe20000010007 */
[--C-:B------:R-:W-:Y:S01]  /*1e0f0*/  PRMT R110, RZ, 0x5410, R49.reuse ;  /* 0x00005410ff6e7816 */ /* 0x100fe20000000031 */
[C---:B------:R-:W-:Y:S01]  /*1e100*/  FMUL.FTZ R119, R63.reuse, R116 ;  /* 0x000000743f777220 */ /* 0x040fe20000410000 */
[----:B------:R-:W-:Y:S01]  /*1e110*/  PRMT R116, RZ, 0x5410, R40 ;  /* 0x00005410ff747816 */ /* 0x000fe20000000028 */
[----:B------:R-:W-:Y:S02]  /*1e120*/  FMUL.FTZ R62, R63, R62 ;  /* 0x0000003e3f3e7220 */ /* 0x000fe40000410000 */
[----:B------:R-:W-:Y:S01]  /*1e130*/  FFMA.FTZ R71, R71, R110, R4 ;  /* 0x0000006e47477223 */ /* 0x000fe20000010004 */
[----:B------:R-:W-:Y:S01]  /*1e140*/  PRMT R110, RZ, 0x7610, R49 ;  /* 0x00007610ff6e7816 */ /* 0x000fe20000000031 */
[----:B------:R-:W-:-:S02]  /*1e150*/  FMUL.FTZ R115, R63, R115 ;  /* 0x000000733f737220 */ /* 0x000fc40000410000 */
[----:B------:R-:W-:-:S04]  /*1e160*/  @!P1 IMAD.WIDE R60, R0, R105, c[0x0][0x1a8] ;  /* 0x00006a00003c9625 */ /* 0x000fc800078e0269 */
[----:B------:R-:W-:Y:S01]  /*1e170*/  FFMA.FTZ R66, R66, R110, R5 ;  /* 0x0000006e42427223 */ /* 0x000fe20000010005 */
[----:B------:R-:W-:Y:S01]  /*1e180*/  PRMT R110, RZ, 0x5410, R48 ;  /* 0x00005410ff6e7816 */ /* 0x000fe20000000030 */
[C---:B------:R-:W-:Y:S01]  /*1e190*/  FMUL.FTZ R118, R63.reuse, R118 ;  /* 0x000000763f767220 */ /* 0x040fe20000410000 */
[----:B------:R0:W-:Y:S01]  /*1e1a0*/  @!P1 STG.E [R60.64], R63 ;  /* 0x0000003f3c009986 */ /* 0x0001e2000c101906 */
[----:B------:R-:W-:Y:S02]  /*1e1b0*/  FMUL.FTZ R127, R63, R70 ;  /* 0x000000463f7f7220 */ /* 0x000fe40000410000 */
[----:B------:R-:W-:Y:S01]  /*1e1c0*/  FFMA.FTZ R65, R65, R110, R2 ;  /* 0x0000006e41417223 */ /* 0x000fe20000010002 */
[----:B------:R-:W-:Y:S01]  /*1e1d0*/  PRMT R110, RZ, 0x7610, R48 ;  /* 0x00007610ff6e7816 */ /* 0x000fe20000000030 */
[C---:B------:R-:W-:Y:S02]  /*1e1e0*/  FMUL.FTZ R70, R63.reuse, R113 ;  /* 0x000000713f467220 */ /* 0x040fe40000410000 */
[----:B------:R-:W-:-:S02]  /*1e1f0*/  FMUL.FTZ R126, R63, R126 ;  /* 0x0000007e3f7e7220 */ /* 0x000fc40000410000 */
[----:B------:R-:W-:Y:S01]  /*1e200*/  FFMA.FTZ R110, R68, R110, R3 ;  /* 0x0000006e446e7223 */ /* 0x000fe20000010003 */
[----:B------:R-:W-:Y:S01]  /*1e210*/  PRMT R68, RZ, 0x5410, R47 ;  /* 0x00005410ff447816 */ /* 0x000fe2000000002f */
[C---:B------:R-:W-:Y:S02]  /*1e220*/  FMUL.FTZ R111, R63.reuse, R122 ;  /* 0x0000007a3f6f7220 */ /* 0x040fe40000410000 */
[----:B0-----:R-:W-:Y:S01]  /*1e230*/  FMUL.FTZ R61, R63, R112 ;  /* 0x000000703f3d7220 */ /* 0x001fe20000410000 */
[----:B------:R-:W-:Y:S01]  /*1e240*/  PRMT R112, RZ, 0x5410, R41 ;  /* 0x00005410ff707816 */ /* 0x000fe20000000029 */
[----:B------:R-:W-:Y:S01]  /*1e250*/  FFMA.FTZ R119, R119, R68, R16 ;  /* 0x0000004477777223 */ /* 0x000fe20000010010 */
[----:B------:R-:W-:Y:S01]  /*1e260*/  PRMT R68, RZ, 0x7610, R47 ;  /* 0x00007610ff447816 */ /* 0x000fe2000000002f */
[C---:B------:R-:W-:Y:S02]  /*1e270*/  FMUL.FTZ R60, R63.reuse, R117 ;  /* 0x000000753f3c7220 */ /* 0x040fe40000410000 */
[----:B------:R-:W-:-:S02]  /*1e280*/  FMUL.FTZ R117, R63, R142 ;  /* 0x0000008e3f757220 */ /* 0x000fc40000410000 */
[----:B------:R-:W-:Y:S01]  /*1e290*/  FFMA.FTZ R62, R62, R68, R17 ;  /* 0x000000443e3e7223 */ /* 0x000fe20000010011 */
[----:B------:R-:W-:Y:S01]  /*1e2a0*/  PRMT R68, RZ, 0x5410, R46 ;  /* 0x00005410ff447816 */ /* 0x000fe2000000002e */
[C---:B------:R-:W-:Y:S02]  /*1e2b0*/  FMUL.FTZ R108, R63.reuse, R108 ;  /* 0x0000006c3f6c7220 */ /* 0x040fe40000410000 */
[----:B------:R-:W-:Y:S02]  /*1e2c0*/  FMUL.FTZ R113, R63, R152 ;  /* 0x000000983f717220 */ /* 0x000fe40000410000 */
[----:B------:R-:W-:Y:S01]  /*1e2d0*/  FFMA.FTZ R115, R115, R68, R14 ;  /* 0x0000004473737223 */ /* 0x000fe2000001000e */
[----:B------:R-:W-:Y:S01]  /*1e2e0*/  PRMT R68, RZ, 0x7610, R46 ;  /* 0x00007610ff447816 */ /* 0x000fe2000000002e */
[C---:B------:R-:W-:Y:S02]  /*1e2f0*/  FMUL.FTZ R134, R63.reuse, R134 ;  /* 0x000000863f867220 */ /* 0x040fe40000410000 */
[----:B------:R-:W-:-:S02]  /*1e300*/  FMUL.FTZ R109, R63, R150 ;  /* 0x000000963f6d7220 */ /* 0x000fc40000410000 */
[----:B------:R-:W-:Y:S01]  /*1e310*/  FFMA.FTZ R118, R118, R68, R15 ;  /* 0x0000004476767223 */ /* 0x000fe2000001000f */
[--C-:B------:R-:W-:Y:S01]  /*1e320*/  PRMT R68, RZ, 0x5410, R45.reuse ;  /* 0x00005410ff447816 */ /* 0x100fe2000000002d */
[C---:B------:R-:W-:Y:S02]  /*1e330*/  FMUL.FTZ R130, R63.reuse, R130 ;  /* 0x000000823f827220 */ /* 0x040fe40000410000 */
        /* <DEDUP_REMOVED lines=8> */
[----:B------:R-:W-:Y:S01]  /*1e3c0*/  FMUL.FTZ R74, R63, R74 ;  /* 0x0000004a3f4a7220 */ /* 0x000fe20000410000 */
[----:B------:R-:W-:Y:S01]  /*1e3d0*/  F2FP.BF16.PACK_AB R61, R60, R61 ;  /* 0x0000003d3c3d723e */ /* 0x000fe200000010ff */
[----:B------:R-:W-:Y:S01]  /*1e3e0*/  FFMA.FTZ R67, R67, R68, R10 ;  /* 0x0000004443437223 */ /* 0x000fe2000001000a */
[----:B------:R-:W-:Y:S01]  /*1e3f0*/  PRMT R68, RZ, 0x7610, R44 ;  /* 0x00007610ff447816 */ /* 0x000fe2000000002c */
[C---:B------:R-:W-:Y:S02]  /*1e400*/  FMUL.FTZ R73, R63.reuse, R120 ;  /* 0x000000783f497220 */ /* 0x040fe40000410000 */
[----:B------:R-:W-:-:S02]  /*1e410*/  FMUL.FTZ R124, R63, R124 ;  /* 0x0000007c3f7c7220 */ /* 0x000fc40000410000 */
[----:B------:R-:W-:Y:S01]  /*1e420*/  FFMA.FTZ R70, R70, R68, R11 ;  /* 0x0000004446467223 */ /* 0x000fe2000001000b */
[--C-:B------:R-:W-:Y:S01]  /*1e430*/  PRMT R68, RZ, 0x5410, R43.reuse ;  /* 0x00005410ff447816 */ /* 0x100fe2000000002b */
        /* <DEDUP_REMOVED lines=36> */
[----:B------:R-:W-:Y:S01]  /*1e680*/  IMAD R0, R105, c[0x0][0x160], R0 ;  /* 0x0000580069007a24 */ /* 0x000fe200078e0200 */
[----:B------:R-:W-:-:S02]  /*1e690*/  IADD3 R110, R102, 0x20, RZ ;  /* 0x00000020666e7810 */ /* 0x000fc40007ffe0ff */
[----:B------:R-:W-:Y:S01]  /*1e6a0*/  IADD3 R108, R102, 0x40, RZ ;  /* 0x00000040666c7810 */ /* 0x000fe20007ffe0ff */
[----:B------:R-:W-:Y:S01]  /*1e6b0*/  FFMA.FTZ R130, R130, R68, R31 ;  /* 0x0000004482827223 */ /* 0x000fe2000001001f */
[--C-:B------:R-:W-:Y:S02]  /*1e6c0*/  PRMT R68, RZ, 0x5410, R37.reuse ;  /* 0x00005410ff447816 */ /* 0x100fe40000000025 */
[----:B------:R-:W-:Y:S02]  /*1e6d0*/  F2FP.BF16.PACK_AB R65, R127, R112 ;  /* 0x000000707f41723e */ /* 0x000fe400000010ff */
[----:B------:R-:W-:Y:S01]  /*1e6e0*/  F2FP.BF16.PACK_AB R70, R130, R109 ;  /* 0x0000006d8246723e */ /* 0x000fe200000010ff */
[----:B------:R-:W-:Y:S01]  /*1e6f0*/  FFMA.FTZ R103, R103, R68, R28 ;  /* 0x0000004467677223 */ /* 0x000fe2000001001c */
[----:B------:R-:W-:Y:S02]  /*1e700*/  PRMT R68, RZ, 0x7610, R37 ;  /* 0x00007610ff447816 */ /* 0x000fe40000000025 */
[----:B------:R-:W-:-:S03]  /*1e710*/  F2FP.BF16.PACK_AB R71, R134, R113 ;  /* 0x000000718647723e */ /* 0x000fc600000010ff */
[----:B------:R-:W-:Y:S01]  /*1e720*/  FFMA.FTZ R132, R132, R68, R29 ;  /* 0x0000004484847223 */ /* 0x000fe2000001001d */
[----:B------:R-:W-:-:S05]  /*1e730*/  PRMT R68, RZ, 0x5410, R36 ;  /* 0x00005410ff447816 */ /* 0x000fca0000000024 */
[----:B------:R-:W-:Y:S01]  /*1e740*/  FFMA.FTZ R120, R75, R68, R26 ;  /* 0x000000444b787223 */ /* 0x000fe2000001001a */
[----:B------:R-:W-:Y:S02]  /*1e750*/  PRMT R68, RZ, 0x7610, R36 ;  /* 0x00007610ff447816 */ /* 0x000fe40000000024 */
[----:B------:R-:W-:Y:S02]  /*1e760*/  F2FP.BF16.PACK_AB R75, R106, R63 ;  /* 0x0000003f6a4b723e */ /* 0x000fe400000010ff */
[----:B------:R-:W-:Y:S01]  /*1e770*/  PRMT R63, RZ, 0x5410, R32 ;  /* 0x00005410ff3f7816 */ /* 0x000fe20000000020 */
[----:B------:R-:W-:Y:S01]  /*1e780*/  FFMA.FTZ R131, R146, R68, R27 ;  /* 0x0000004492837223 */ /* 0x000fe2000001001b */
[--C-:B------:R-:W-:Y:S02]  /*1e790*/  PRMT R68, RZ, 0x5410, R35.reuse ;  /* 0x00005410ff447816 */ /* 0x100fe40000000023 */
[----:B------:R-:W-:Y:S01]  /*1e7a0*/  IADD3 R106, R102, 0x60, RZ ;  /* 0x00000060666a7810 */ /* 0x000fe20007ffe0ff */
[----:B------:R-:W-:Y:S01]  /*1e7b0*/  FFMA.FTZ R121, R107, R63, R78 ;  /* 0x0000003f6b797223 */ /* 0x000fe2000001004e */
[----:B------:R-:W-:Y:S01]  /*1e7c0*/  PRMT R63, RZ, 0x7610, R32 ;  /* 0x00007610ff3f7816 */ /* 0x000fe20000000020 */
[----:B------:R-:W-:Y:S01]  /*1e7d0*/  FFMA.FTZ R124, R125, R68, R92 ;  /* 0x000000447d7c7223 */ /* 0x000fe2000001005c */
[----:B------:R-:W-:Y:S01]  /*1e7e0*/  PRMT R68, RZ, 0x7610, R35 ;  /* 0x00007610ff447816 */ /* 0x000fe20000000023 */
[----:B------:R-:W-:-:S02]  /*1e7f0*/  IMAD.MOV.U32 R107, RZ, RZ, 0x10 ;  /* 0x00000010ff6b7424 */ /* 0x000fc400078e00ff */
[----:B------:R-:W-:Y:S01]  /*1e800*/  FFMA.FTZ R154, R154, R63, R81 ;  /* 0x0000003f9a9a7223 */ /* 0x000fe20000010051 */
[----:B------:R-:W-:Y:S01]  /*1e810*/  F2FP.BF16.PACK_AB R63, R62, R119 ;  /* 0x000000773e3f723e */ /* 0x000fe200000010ff */
[----:B------:R-:W-:Y:S01]  /*1e820*/  FFMA.FTZ R133, R64, R68, R93 ;  /* 0x0000004440857223 */ /* 0x000fe2000001005d */
[----:B------:R-:W-:Y:S01]  /*1e830*/  PRMT R64, RZ, 0x5410, R34 ;  /* 0x00005410ff407816 */ /* 0x000fe20000000022 */
[----:B------:R-:W-:Y:S01]  /*1e840*/  IMAD.WIDE.U32 R110, R110, R107, c[0x0][0x208] ;  /* 0x000082006e6e7625 */ /* 0x000fe200078e006b */
[----:B------:R-:W-:Y:S02]  /*1e850*/  LEA R68, P0, R102, c[0x0][0x208], 0x4 ;  /* 0x0000820066447a11 */ /* 0x000fe400078020ff */
[----:B------:R-:W-:Y:S01]  /*1e860*/  F2FP.BF16.PACK_AB R62, R118, R115 ;  /* 0x00000073763e723e */ /* 0x000fe200000010ff */
[----:B------:R-:W-:Y:S01]  /*1e870*/  FFMA.FTZ R122, R123, R64, R90 ;  /* 0x000000407b7a7223 */ /* 0x000fe2000001005a */
[----:B------:R-:W-:Y:S01]  /*1e880*/  PRMT R64, RZ, 0x7610, R34 ;  /* 0x00007610ff407816 */ /* 0x000fe20000000022 */
[----:B------:R-:W-:Y:S01]  /*1e890*/  IMAD.WIDE.U32 R108, R108, R107, c[0x0][0x208] ;  /* 0x000082006c6c7625 */ /* 0x000fe200078e006b */
[----:B------:R-:W-:-:S02]  /*1e8a0*/  LEA.HI.X R69, R102, c[0x0][0x20c], RZ, 0x4, P0 ;  /* 0x0000830066457a11 */ /* 0x000fc400000f24ff */
[----:B------:R-:W-:Y:S01]  /*1e8b0*/  LEA R102, P0, R114, c[0x0][0x208], 0x4 ;  /* 0x0000820072667a11 */ /* 0x000fe200078020ff */
[----:B------:R-:W-:Y:S01]  /*1e8c0*/  FFMA.FTZ R125, R158, R64, R91 ;  /* 0x000000409e7d7223 */ /* 0x000fe2000001005b */
[----:B------:R-:W-:Y:S01]  /*1e8d0*/  PRMT R64, RZ, 0x5410, R33 ;  /* 0x00005410ff407816 */ /* 0x000fe20000000021 */
[----:B------:R0:W-:Y:S01]  /*1e8e0*/  STG.E.128 [R68.64], R72 ;  /* 0x0000004844007986 */ /* 0x0001e2000c101d06 */
[----:B------:R-:W-:-:S03]  /*1e8f0*/  IMAD.WIDE.U32 R106, R106, R107, c[0x0][0x208] ;  /* 0x000082006a6a7625 */ /* 0x000fc600078e006b */
[----:B------:R1:W-:Y:S01]  /*1e900*/  STG.E.128 [R110.64], R60 ;  /* 0x0000003c6e007986 */ /* 0x0003e2000c101d06 */
[----:B------:R-:W-:Y:S01]  /*1e910*/  FFMA.FTZ R128, R128, R64, R87 ;  /* 0x0000004080807223 */ /* 0x000fe20000010057 */
[----:B------:R-:W-:-:S05]  /*1e920*/  PRMT R64, RZ, 0x7610, R33 ;  /* 0x00007610ff407816 */ /* 0x000fca0000000021 */
[----:B------:R-:W-:Y:S01]  /*1e930*/  FFMA.FTZ R123, R138, R64, R89 ;  /* 0x000000408a7b7223 */ /* 0x000fe20000010059 */
[----:B------:R-:W-:-:S05]  /*1e940*/  F2FP.BF16.PACK_AB R64, R129, R116 ;  /* 0x000000748140723e */ /* 0x000fca00000010ff */
[----:B------:R1:W-:Y:S01]  /*1e950*/  STG.E.128 [R108.64], R64 ;  /* 0x000000406c007986 */ /* 0x0003e2000c101d06 */
[----:B0-----:R-:W-:Y:S02]  /*1e960*/  F2FP.BF16.PACK_AB R69, R132, R103 ;  /* 0x000000678445723e */ /* 0x001fe400000010ff */
[----:B------:R-:W-:Y:S02]  /*1e970*/  F2FP.BF16.PACK_AB R68, R131, R120 ;  /* 0x000000788344723e */ /* 0x000fe400000010ff */
[----:B------:R-:W-:Y:S02]  /*1e980*/  F2FP.BF16.PACK_AB R75, R133, R124 ;  /* 0x0000007c854b723e */ /* 0x000fe400000010ff */
[----:B------:R-:W-:Y:S01]  /*1e990*/  F2FP.BF16.PACK_AB R74, R125, R122 ;  /* 0x0000007a7d4a723e */ /* 0x000fe200000010ff */
[----:B------:R1:W-:Y:S01]  /*1e9a0*/  STG.E.128 [R106.64], R68 ;  /* 0x000000446a007986 */ /* 0x0003e2000c101d06 */
[----:B------:R-:W-:Y:S02]  /*1e9b0*/  F2FP.BF16.PACK_AB R73, R123, R128 ;  /* 0x000000807b49723e */ /* 0x000fe400000010ff */
[----:B------:R-:W-:-:S02]  /*1e9c0*/  LEA.HI.X R103, R114, c[0x0][0x20c], RZ, 0x4, P0 ;  /* 0x0000830072677a11 */ /* 0x000fc400000f24ff */
[----:B------:R-:W-:Y:S02]  /*1e9d0*/  F2FP.BF16.PACK_AB R72, R154, R121 ;  /* 0x000000799a48723e */ /* 0x000fe400000010ff */
[----:B------:R-:W-:-:S03]  /*1e9e0*/  ISETP.GE.AND P0, PT, R0, c[0x0][0x164], PT ;  /* 0x0000590000007a0c */ /* 0x000fc60003f06270 */
[----:B------:R1:W-:Y:S10]  /*1e9f0*/  STG.E.128 [R102.64], R72 ;  /* 0x0000004866007986 */ /* 0x0003f4000c101d06 */
[----:B-1----:R-:W-:Y:S01]  /*1ea00*/  @P0 CALL.REL.NOINC `(.L_x_3392) ;  /* 0x0000001000000944 */ /* 0x002fe20003c00000 */
[----:B------:R-:W-:Y:S05]  /*1ea10*/  BRA `(.L_x_3393) ;  /* 0xfffe1fe000007947 */ /* 0x000fea000383ffff */
.L_x_3392:
[----:B------:R-:W-:Y:S05]  /*1ea20*/  BSYNC B0 ;  /* 0x0000000000007941 */ /* 0x000fea0003800000 */
.L_x_2744:
[----:B------:R-:W-:Y:S05]  /*1ea30*/  EXIT ;  /* 0x000000000000794d */ /* 0x000fea0003800000 */
.L_x_3390:
[----:B------:R-:W-:Y:S01]  /*1ea40*/  IMAD.MOV.U32 R64, RZ, RZ, 0x1 ;  /* 0x00000001ff407424 */ /* 0x000fe200078e00ff */
[----:B0-----:R-:W-:Y:S01]  /*1ea50*/  MOV R60, 0x1ea90 ;  /* 0x0001ea90003c7802 */ /* 0x001fe20000000f00 */
[----:B------:R-:W-:-:S02]  /*1ea60*/  IMAD.MOV.U32 R62, RZ, RZ, 0x1f ;  /* 0x0000001fff3e7424 */ /* 0x000fc400078e00ff */
[----:B------:R-:W-:Y:S02]  /*1ea70*/  IMAD.MOV.U32 R63, RZ, RZ, -0x1 ;  /* 0xffffffffff3f7424 */ /* 0x000fe400078e00ff */
[----:B------:R-:W-:Y:S05]  /*1ea80*/  CALL.REL.NOINC `($__internal_7_$__cuda_sm70_shflsync_bfly_p) ;  /* 0x0000089000007944 */ /* 0x000fea0003c00000 */
[----:B-1----:R-:W-:Y:S01]  /*1ea90*/  MOV R60, R64 ;  /* 0x00000040003c7202 */ /* 0x002fe20000000f00 */
[----:B0-----:R-:W-:Y:S05]  /*1eaa0*/  BRA `(.L_x_3394) ;  /* 0xffffebd000007947 */ /* 0x001fea000383ffff */
.L_x_3391:
[----:B------:R-:W-:Y:S01]  /*1eab0*/  IMAD.MOV.U32 R64, RZ, RZ, 0x2 ;  /* 0x00000002ff407424 */ /* 0x000fe200078e00ff */
[----:B------:R-:W-:Y:S01]  /*1eac0*/  MOV R60, 0x1eb00 ;  /* 0x0001eb00003c7802 */ /* 0x000fe20000000f00 */
[----:B------:R-:W-:Y:S02]  /*1ead0*/  IMAD.MOV.U32 R62, RZ, RZ, 0x1f ;  /* 0x0000001fff3e7424 */ /* 0x000fe400078e00ff */
[----:B------:R-:W-:Y:S02]  /*1eae0*/  IMAD.MOV.U32 R63, RZ, RZ, -0x1 ;  /* 0xffffffffff3f7424 */ /* 0x000fe400078e00ff */
[----:B------:R-:W-:Y:S05]  /*1eaf0*/  CALL.REL.NOINC `($__internal_7_$__cuda_sm70_shflsync_bfly_p) ;  /* 0x0000082000007944 */ /* 0x000fea0003c00000 */
[----:B01----:R-:W-:Y:S01]  /*1eb00*/  FADD.FTZ R73, R73, R64 ;  /* 0x0000004049497221 */ /* 0x003fe20000010000 */
[----:B------:R-:W-:Y:S01]  /*1eb10*/  MOV R60, 0x1eb60 ;  /* 0x0001eb60003c7802 */ /* 0x000fe20000000f00 */
[----:B------:R-:W-:Y:S02]  /*1eb20*/  IMAD.MOV.U32 R64, RZ, RZ, 0x4 ;  /* 0x00000004ff407424 */ /* 0x000fe400078e00ff */
[----:B------:R-:W-:Y:S02]  /*1eb30*/  IMAD.MOV.U32 R62, RZ, RZ, 0x1f ;  /* 0x0000001fff3e7424 */ /* 0x000fe400078e00ff */
[----:B------:R-:W-:-:S02]  /*1eb40*/  IMAD.MOV.U32 R63, RZ, RZ, -0x1 ;  /* 0xffffffffff3f7424 */ /* 0x000fc400078e00ff */
[----:B------:R-:W-:Y:S05]  /*1eb50*/  CALL.REL.NOINC `($__internal_7_$__cuda_sm70_shflsync_bfly_p) ;  /* 0x000007c000007944 */ /* 0x000fea0003c00000 */
[----:B01----:R-:W-:Y:S01]  /*1eb60*/  FADD.FTZ R73, R73, R64 ;  /* 0x0000004049497221 */ /* 0x003fe20000010000 */
[----:B------:R-:W-:Y:S01]  /*1eb70*/  MOV R60, 0x1ebc0 ;  /* 0x0001ebc0003c7802 */ /* 0x000fe20000000f00 */
[----:B------:R-:W-:-:S02]  /*1eb80*/  IMAD.MOV.U32 R64, RZ, RZ, 0x8 ;  /* 0x00000008ff407424 */ /* 0x000fc400078e00ff */
[----:B------:R-:W-:Y:S02]  /*1eb90*/  IMAD.MOV.U32 R62, RZ, RZ, 0x1f ;  /* 0x0000001fff3e7424 */ /* 0x000fe400078e00ff */
[----:B------:R-:W-:Y:S02]  /*1eba0*/  IMAD.MOV.U32 R63, RZ, RZ, -0x1 ;  /* 0xffffffffff3f7424 */ /* 0x000fe400078e00ff */
[----:B------:R-:W-:Y:S05]  /*1ebb0*/  CALL.REL.NOINC `($__internal_7_$__cuda_sm70_shflsync_bfly_p) ;  /* 0x0000076000007944 */ /* 0x000fea0003c00000 */
[----:B01----:R-:W-:Y:S01]  /*1ebc0*/  FADD.FTZ R73, R73, R64 ;  /* 0x0000004049497221 */ /* 0x003fe20000010000 */
[----:B------:R-:W-:Y:S01]  /*1ebd0*/  MOV R60, 0x1ec20 ;  /* 0x0001ec20003c7802 */ /* 0x000fe20000000f00 */
[----:B------:R-:W-:Y:S02]  /*1ebe0*/  IMAD.MOV.U32 R64, RZ, RZ, 0x10 ;  /* 0x00000010ff407424 */ /* 0x000fe400078e00ff */
[----:B------:R-:W-:Y:S02]  /*1ebf0*/  IMAD.MOV.U32 R62, RZ, RZ, 0x1f ;  /* 0x0000001fff3e7424 */ /* 0x000fe400078e00ff */
[----:B------:R-:W-:Y:S02]  /*1ec00*/  IMAD.MOV.U32 R63, RZ, RZ, -0x1 ;  /* 0xffffffffff3f7424 */ /* 0x000fe400078e00ff */
[----:B------:R-:W-:Y:S05]  /*1ec10*/  CALL.REL.NOINC `($__internal_7_$__cuda_sm70_shflsync_bfly_p) ;  /* 0x0000070000007944 */ /* 0x000fea0003c00000 */
        /* <DEDUP_REMOVED lines=82> */
[----:B------:R-:W-:Y:S01]  /*1f140*/  FFMA.FTZ R60, R63, R63, R60 ;  /* 0x0000003f3f3c7223 */ /* 0x000fe2000001003c */
[----:B------:R-:W-:-:S03]  /*1f150*/  MOV R63, 0xffffffff ;  /* 0xffffffff003f7802 */ /* 0x000fc60000000f00 */
[----:B------:R-:W-:Y:S01]  /*1f160*/  FFMA.FTZ R73, R61, R61, R60 ;  /* 0x0000003d3d497223 */ /* 0x000fe2000001003c */
[----:B------:R-:W-:Y:S02]  /*1f170*/  MOV R60, 0x1f190 ;  /* 0x0001f190003c7802 */ /* 0x000fe40000000f00 */
[----:B------:R-:W-:Y:S05]  /*1f180*/  CALL.REL.NOINC `($__internal_7_$__cuda_sm70_shflsync_bfly_p) ;  /* 0x0000019000007944 */ /* 0x000fea0003c00000 */
[----:B01----:R-:W-:Y:S01]  /*1f190*/  FADD.FTZ R73, R73, R64 ;  /* 0x0000004049497221 */ /* 0x003fe20000010000 */
[----:B------:R-:W-:Y:S01]  /*1f1a0*/  MOV R60, 0x1f1f0 ;  /* 0x0001f1f0003c7802 */ /* 0x000fe20000000f00 */
[----:B------:R-:W-:Y:S02]  /*1f1b0*/  IMAD.MOV.U32 R64, RZ, RZ, 0x2 ;  /* 0x00000002ff407424 */ /* 0x000fe400078e00ff */
[----:B------:R-:W-:Y:S02]  /*1f1c0*/  IMAD.MOV.U32 R62, RZ, RZ, 0x1f ;  /* 0x0000001fff3e7424 */ /* 0x000fe400078e00ff */
[----:B------:R-:W-:Y:S02]  /*1f1d0*/  IMAD.MOV.U32 R63, RZ, RZ, -0x1 ;  /* 0xffffffffff3f7424 */ /* 0x000fe400078e00ff */
[----:B------:R-:W-:Y:S05]  /*1f1e0*/  CALL.REL.NOINC `($__internal_7_$__cuda_sm70_shflsync_bfly_p) ;  /* 0x0000013000007944 */ /* 0x000fea0003c00000 */
[----:B01----:R-:W-:Y:S01]  /*1f1f0*/  FADD.FTZ R73, R73, R64 ;  /* 0x0000004049497221 */ /* 0x003fe20000010000 */
[----:B------:R-:W-:Y:S01]  /*1f200*/  MOV R60, 0x1f250 ;  /* 0x0001f250003c7802 */ /* 0x000fe20000000f00 */
[----:B------:R-:W-:Y:S02]  /*1f210*/  IMAD.MOV.U32 R64, RZ, RZ, 0x4 ;  /* 0x00000004ff407424 */ /* 0x000fe400078e00ff */
[----:B------:R-:W-:-:S02]  /*1f220*/  IMAD.MOV.U32 R62, RZ, RZ, 0x1f ;  /* 0x0000001fff3e7424 */ /* 0x000fc400078e00ff */
        /* <DEDUP_REMOVED lines=14> */
[----:B01----:R-:W-:Y:S05]  /*1f310*/  BRA `(.L_x_3395) ;  /* 0xffffe9a000007947 */ /* 0x003fea000383ffff */
        .weak           $__internal_7_$__cuda_sm70_shflsync_bfly_p
        .type           $__internal_7_$__cuda_sm70_shflsync_bfly_p,@function
        .size           $__internal_7_$__cuda_sm70_shflsync_bfly_p,(.L_x_32985 - $__internal_7_$__cuda_sm70_shflsync_bfly_p)
$__internal_7_$__cuda_sm70_shflsync_bfly_p:
[----:B------:R-:W-:Y:S01]  /*1f320*/  IMAD.MOV.U32 R61, RZ, RZ, 0x0 ;  /* 0x00000000ff3d7424 */ /* 0x000fe200078e00ff */
[----:B------:R-:W-:Y:S04]  /*1f330*/  WARPSYNC R63 ;  /* 0x0000003f00007348 */ /* 0x000fe80003800000 */
[----:B------:R0:W1:Y:S01]  /*1f340*/  SHFL.BFLY PT, R64, R73, R64, R62 ;  /* 0x0c00004049407389 */ /* 0x00006200000e003e */
[----:B------:R-:W-:Y:S05]  /*1f350*/  RET.REL.NODEC R60 `(_ZN10layer_norm31ln_parallel_residual_fwd_kernelINS_13Kernel_traitsI13__nv_bfloat16S2_S2_S2_fjLj1280ELj1ELj4ELj1ELj16ENS_18Kernel_traits_baseILj1280ES2_S2_S2_S2_fjLj128EEEEELb1ELb1ELb1EEEvNS_9FwdParamsE) ;  /* 0xfffe0ca03c007950 */ /* 0x000fea0003c3ffff */
.L_x_3396:
        /* <DEDUP_REMOVED lines=10> */
.L_x_32985:


//--------------------- .text._ZN10layer_norm31ln_parallel_residual_fwd_kernelINS_13Kernel_traitsI6__halfS2_S2_S2_fjLj1280ELj1ELj4ELj1ELj16ENS_18Kernel_traits_baseILj1280ES2_S2_S2_S2_fjLj128EEEEELb0ELb0ELb0EEEvNS_9FwdParamsE --------------------------
	.section	.text._ZN10layer_norm31ln_parallel_residual_fwd_kernelINS_13Kernel_traitsI6__halfS2_S2_S2_fjLj1280ELj1ELj4ELj1ELj16ENS_18Kernel_traits_baseILj1280ES2_S2_S2_S2_fjLj128EEEEELb0ELb0ELb0EEEvNS_9FwdParamsE,"ax",@progbits
	.sectioninfo	@"SHI_REGISTERS=240"
	.align	128
        .global         _ZN10layer_norm31ln_parallel_residual_fwd_kernelINS_13Kernel_traitsI6__halfS2_S2_S2_fjLj1280ELj1ELj4ELj1ELj16ENS_18Kernel_traits_baseILj1280ES2_S2_S2_S2_fjLj128EEEEELb0ELb0ELb0EEEvNS_9FwdParamsE
        .type           _ZN10layer_norm31ln_parallel_residual_fwd_kernelINS_13Kernel_traitsI6__halfS2_S2_S2_fjLj1280ELj1ELj4ELj1ELj16ENS_18Kernel_traits_baseILj1280ES2_S2_S2_S2_fjLj128EEEEELb0ELb0ELb0EEEvNS_9FwdParamsE,@function
        .size           _ZN10layer_norm31ln_parallel_residual_fwd_kernelINS_13Kernel_traitsI6__halfS2_S2_S2_fjLj1280ELj1ELj4ELj1ELj16ENS_18Kernel_traits_baseILj1280ES2_S2_S2_S2_fjLj128EEEEELb0ELb0ELb0EEEvNS_9FwdParamsE,(.L_x_32986 - _ZN10layer_norm31ln_parallel_residual_fwd_kernelINS_13Kernel_traitsI6__halfS2_S2_S2_fjLj1280ELj1ELj4ELj1ELj16ENS_18Kernel_traits_baseILj1280ES2_S2_S2_S2_fjLj128EEEEELb0ELb0ELb0EEEvNS_9FwdParamsE)
        .other          _ZN10layer_norm31ln_parallel_residual_fwd_kernelINS_13Kernel_traitsI6__halfS2_S2_S2_fjLj1280ELj1ELj4ELj1ELj16ENS_18Kernel_traits_baseILj1280ES2_S2_S2_S2_fjLj128EEEEELb0ELb0ELb0EEEvNS_9FwdParamsE,@"STO_CUDA_ENTRY STV_DEFAULT"
_ZN10layer_norm31ln_parallel_residual_fwd_kernelINS_13Kernel_traitsI6__halfS2_S2_S2_fjLj1280ELj1ELj4ELj1ELj16ENS_18Kernel_traits_baseILj1280ES2_S2_S2_S2_fjLj128EEEEELb0ELb0ELb0EEEvNS_9FwdParamsE:
.text._ZN10layer_norm31ln_parallel_residual_fwd_kernelINS_13Kernel_traitsI6__halfS2_S2_S2_fjLj1280ELj1ELj4ELj1ELj16ENS_18Kernel_traits_baseILj1280ES2_S2_S2_S2_fjLj128EEEEELb0ELb0ELb0EEEvNS_9FwdParamsE:
[----:B------:R-:W-:Y:S02]  /*0000*/  MOV R1, c[0x0][0x28] ;  /* 0x00000a0000017a02 */ /* 0x000fe40000000f00 */
[----:B------:R-:W0:Y:S01]  /*0010*/  S2R R183, SR_TID.X ;  /* 0x0000000000b77919 */ /* 0x000e220000002100 */
[----:B------:R-:W-:Y:S01]  /*0020*/  MOV R0, c[0x0][0x168] ;  /* 0x00005a0000007a02 */ /* 0x000fe20000000f00 */
[----:B------:R-:W-:Y:S01]  /*0030*/  ULDC.64 UR4, c[0x0][0x118] ;  /* 0x0000460000047ab9 */ /* 0x000fe20000000a00 */
[----:B------:R-:W-:Y:S01]  /*0040*/  LOP3.LUT R12, R12, 0xfffffff7, RZ, 0xc0, !PT ;  /* 0xfffffff70c0c7812 */ /* 0x000fe200078ec0ff */
[----:B------:R-:W1:Y:S01]  /*0050*/  S2R R2, SR_CTAID.X ;  /* 0x0000000000027919 */ /* 0x000e620000002500 */
[----:B------:R-:W-:Y:S01]  /*0060*/  SHF.R.S32.HI R0, RZ, 0x1f, R0 ;  /* 0x0000001fff007819 */ /* 0x000fe20000011400 */
[----:B------:R-:W-:Y:S03]  /*0070*/  BSSY B0, `(.L_x_3397) ;  /* 0x0000026000007945 */ /* 0x000fe60003800000 */
[----:B------:R-:W-:Y:S02]  /*0080*/  LEA.HI R0, R0, c[0x0][0x168], RZ, 0x3 ;  /* 0x00005a0000007a11 */ /* 0x000fe400078f18ff */
[----:B0-----:R-:W-:-:S02]  /*0090*/  LOP3.LUT R3, R183, 0x1f, RZ, 0xc, !PT ;  /* 0x0000001fb7037812 */ /* 0x001fc400078e0cff */
        /* <DEDUP_REMOVED lines=12> */
[----:B-1----:R-:W-:Y:S02]  /*0160*/  ISETP.NE.U32.AND P1, PT, RZ, c[0x0][0x218], PT ;  /* 0x00008600ff007a0c */ /* 0x002fe40003f25070 */
[----:B------:R-:W-:Y:S02]  /*0170*/  ISETP.NE.U32.AND P2, PT, RZ, c[0x0][0x220], PT ;  /* 0x00008800ff007a0c */ /* 0x000fe40003f45070 */
[----:B------:R-:W-:Y:S02]  /*0180*/  ISETP.NE.AND.EX P1, PT, RZ, c[0x0][0x21c], PT, P1 ;  /* 0x00008700ff007a0c */ /* 0x000fe40003f25310 */
[----:B------:R-:W-:Y:S02]  /*0190*/  ISETP.NE.AND.EX P2, PT, RZ, c[0x0][0x224], PT, P2 ;  /* 0x00008900ff007a0c */ /* 0x000fe40003f45320 */
[C---:B------:R-:W-:Y:S01]  /*01a0*/  SHF.L.U32 R16, R56.reuse, 0x4, RZ ;  /* 0x0000000438107819 */ /* 0x040fe200000006ff */
[----:B------:R-:W-:Y:S01]  /*01b0*/  HFMA2.MMA R33, -RZ, RZ, 0, 9.5367431640625e-07 ;  /* 0x00000010ff217435 */ /* 0x000fe200000001ff */
[----:B------:R-:W-:-:S07]  /*01c0*/  SHF.L.U64.HI R0, R56, 0x4, RZ ;  /* 0x0000000438007819 */ /* 0x000fce00000102ff */
[----:B------:R-:W-:-:S04]  /*01d0*/  @P1 LEA R10, P3, R56, c[0x0][0x218], 0x4 ;  /* 0x00008600380a1a11 */ /* 0x000fc800078620ff */
[----:B------:R-:W-:Y:S02]  /*01e0*/  @P1 LEA.HI.X R11, R56, c[0x0][0x21c], RZ, 0x4, P3 ;  /* 0x00008700380b1a11 */ /* 0x000fe400018f24ff */
[----:B------:R-:W-:-:S04]  /*01f0*/  @P2 IADD3 R6, P3, R16, c[0x0][0x220], RZ ;  /* 0x0000880010062a10 */ /* 0x000fc80007f7e0ff */
[----:B------:R-:W-:Y:S01]  /*0200*/  @P2 IADD3.X R7, R0, c[0x0][0x224], RZ, P3, !PT ;  /* 0x0000890000072a10 */ /* 0x000fe20001ffe4ff */
[----:B------:R-:W-:Y:S01]  /*0210*/  IMAD.WIDE.U32 R32, R56, R33, c[0x0][0x1b0] ;  /* 0x00006c0038207625 */ /* 0x000fe200078e0021 */
[----:B------:R-:W-:Y:S01]  /*0220*/  IADD3 R16, P3, R16, c[0x0][0x1b8], RZ ;  /* 0x00006e0010107a10 */ /* 0x000fe20007f7e0ff */
[----:B------:R-:W5:Y:S03]  /*0230*/  @P1 LDG.E.128 R8, [R10.64] ;  /* 0x000000040a081981 */ /* 0x000f66000c1e1d00 */
        /* <DEDUP_REMOVED lines=9> */
.L_x_3398:
[----:B-1----:R-:W-:Y:S05]  /*02d0*/  BSYNC B0 ;  /* 0x0000000000007941 */ /* 0x002fea0003800000 */
.L_x_3397:
[----:B------:R-:W-:Y:S01]  /*02e0*/  BSSY B0, `(.L_x_3399) ;  /* 0x0000019000007945 */ /* 0x000fe20003800000 */
[----:B------:R-:W-:Y:S05]  /*02f0*/  @!P6 BRA `(.L_x_3400) ;  /* 0x000001700000e947 */ /* 0x000fea0003800000 */
[----:B------:R-:W-:Y:S02]  /*0300*/  ISETP.NE.U32.AND P1, PT, RZ, c[0x0][0x218], PT ;  /* 0x00008600ff007a0c */ /* 0x000fe40003f25070 */
[----:B------:R-:W-:-:S02]  /*0310*/  ISETP.NE.U32.AND P2, PT, RZ, c[0x0][0x220], PT ;  /* 0x00008800ff007a0c */ /* 0x000fc40003f45070 */
[----:B------:R-:W-:Y:S02]  /*0320*/  ISETP.NE.AND.EX P1, PT, RZ, c[0x0][0x21c], PT, P1 ;  /* 0x00008700ff007a0c */ /* 0x000fe40003f25310 */
[----:B------:R-:W-:Y:S02]  /*0330*/  ISETP.NE.AND.EX P2, PT, RZ, c[0x0][0x224], PT, P2 ;  /* 0x00008900ff007a0c */ /* 0x000fe40003f45320 */
[C---:B------:R-:W-:Y:S02]  /*0340*/  SHF.L.U32 R100, R56.reuse, 0x4, RZ ;  /* 0x0000000438647819 */ /* 0x040fe400000006ff */
[----:B------:R-:W-:-:S07]  /*0350*/  SHF.L.U64.HI R0, R56, 0x4, RZ ;  /* 0x0000000438007819 */ /* 0x000fce00000102ff */
[----:B------:R-:W-:-:S04]  /*0360*/  @P1 LEA R50, P3, R56, c[0x0][0x218], 0x4 ;  /* 0x0000860038321a11 */ /* 0x000fc800078620ff */
[----:B------:R-:W-:Y:S02]  /*0370*/  @P1 LEA.HI.X R51, R56, c[0x0][0x21c], RZ, 0x4, P3 ;  /* 0x0000870038331a11 */ /* 0x000fe400018f24ff */
[----:B------:R-:W-:Y:S02]  /*0380*/  @P2 IADD3 R106, P3, R100, c[0x0][0x220], RZ ;  /* 0x00008800646a2a10 */ /* 0x000fe40007f7e0ff */
[----:B------:R-:W-:Y:S02]  /*0390*/  MOV R45, 0x10 ;  /* 0x00000010002d7802 */ /* 0x000fe40000000f00 */
        /* <DEDUP_REMOVED lines=13> */
.L_x_3400:
[----:B------:R-:W-:Y:S05]  /*0470*/  BSYNC B0 ;  /* 0x0000000000007941 */ /* 0x000fea0003800000 */
.L_x_3399:
[----:B------:R-:W-:Y:S01]  /*0480*/  BSSY B0, `(.L_x_3401) ;  /* 0x0000019000007945 */ /* 0x000fe20003800000 */
[----:B------:R-:W-:Y:S05]  /*0490*/  @!P5 BRA `(.L_x_3402) ;  /* 0x000001700000d947 */ /* 0x000fea0003800000 */
[----:B------:R-:W-:Y:S02]  /*04a0*/  ISETP.NE.U32.AND P1, PT, RZ, c[0x0][0x218], PT ;  /* 0x00008600ff007a0c */ /* 0x000fe40003f25070 */
[----:B------:R-:W-:-:S02]  /*04b0*/  ISETP.NE.U32.AND P2, PT, RZ, c[0x0][0x220], PT ;  /* 0x00008800ff007a0c */ /* 0x000fc40003f45070 */
        /* <DEDUP_REMOVED lines=21> */
.L_x_3402:
[----:B------:R-:W-:Y:S05]  /*0610*/  BSYNC B0 ;  /* 0x0000000000007941 */ /* 0x000fea0003800000 */
.L_x_3401:
        /* <DEDUP_REMOVED lines=25> */
.L_x_3404:
[----:B------:R-:W-:Y:S05]  /*07b0*/  BSYNC B0 ;  /* 0x0000000000007941 */ /* 0x000fea0003800000 */
.L_x_3403:
[----:B------:R-:W-:Y:S01]  /*07c0*/  ISETP.GE.U32.AND P1, PT, R42, 0xa0, PT ;  /* 0x000000a02a00780c */ /* 0x000fe20003f26070 */
[----:B------:R-:W-:Y:S01]  /*07d0*/  BSSY B0, `(.L_x_3405) ;  /* 0x000001d000007945 */ /* 0x000fe20003800000 */
[----:B------:R-:W-:-:S02]  /*07e0*/  SHF.R.U32.HI R183, RZ, 0x5, R183 ;  /* 0x00000005ffb77819 */ /* 0x000fc400000116b7 */
[----:B------:R-:W-:Y:S02]  /*07f0*/  LOP3.LUT R12, R12, 0xfffffffe, RZ, 0xc0, !PT ;  /* 0xfffffffe0c0c7812 */ /* 0x000fe400078ec0ff */
[----:B------:R-:W-:Y:S02]  /*0800*/  LEA R183, R2, R183, 0x2 ;  /* 0x000000b702b77211 */ /* 0x000fe400078e10ff */
[----:B------:R-:W-:-:S05]  /*0810*/  MOV R0, c[0x0][0x180] ;  /* 0x0000600000007a02 */ /* 0x000fca0000000f00 */
[----:B------:R-:W-:Y:S01]  /*0820*/  @P1 LOP3.LUT R12, R12, 0x1, RZ, 0xfc, !PT ;  /* 0x000000010c0c1812 */ /* 0x000fe200078efcff */
[----:B------:R-:W-:Y:S05]  /*0830*/  @!P1 BRA `(.L_x_3406) ;  /* 0x0000016000009947 */ /* 0x000fea0003800000 */
[----:B------:R-:W-:Y:S02]  /*0840*/  ISETP.NE.U32.AND P1, PT, RZ, c[0x0][0x218], PT ;  /* 0x00008600ff007a0c */ /* 0x000fe40003f25070 */
[----:B------:R-:W-:Y:S02]  /*0850*/  SHF.L.U32 R12, R56, 0x4, RZ ;  /* 0x00000004380c7819 */ /* 0x000fe400000006ff */
[----:B------:R-:W-:Y:S02]  /*0860*/  ISETP.NE.AND.EX P1, PT, RZ, c[0x0][0x21c], PT, P1 ;  /* 0x00008700ff007a0c */ /* 0x000fe40003f25310 */
[----:B------:R-:W-:-:S11]  /*0870*/  SHF.R.U32.HI R13, RZ, 0x1c, R56 ;  /* 0x0000001cff0d7819 */ /* 0x000fd60000011638 */
[----:B------:R-:W-:-:S04]  /*0880*/  @P1 LEA R2, P2, R56, c[0x0][0x218], 0x4 ;  /* 0x0000860038021a11 */ /* 0x000fc800078420ff */
[----:B------:R-:W-:Y:S02]  /*0890*/  @P1 LEA.HI.X R3, R56, c[0x0][0x21c], RZ, 0x4, P2 ;  /* 0x0000870038031a11 */ /* 0x000fe400010f24ff */
[----:B------:R-:W-:Y:S01]  /*08a0*/  IADD3 R52, P2, R12, c[0x0][0x1b8], RZ ;  /* 0x00006e000c347a10 */ /* 0x000fe20007f5e0ff */
[----:B------:R-:W-:Y:S02]  /*08b0*/  HFMA2.MMA R57, -RZ, RZ, 0, 9.5367431640625e-07 ;  /* 0x00000010ff397435 */ /* 0x000fe400000001ff */
        /* <DEDUP_REMOVED lines=14> */
.L_x_3406:
[----:B0-----:R-:W-:Y:S05]  /*09a0*/  BSYNC B0 ;  /* 0x0000000000007941 */ /* 0x001fea0003800000 */
.L_x_3405:
[----:B------:R-:W-:Y:S02]  /*09b0*/  ISETP.GE.AND P2, PT, R183, c[0x0][0x164], PT ;  /* 0x00005900b7007a0c */ /* 0x000fe40003f46270 */
[----:B------:R-:W-:Y:S02]  /*09c0*/  LOP3.LUT P1, RZ, R0, c[0x0][0x178], RZ, 0xfc, !PT ;  /* 0x00005e0000ff7a12 */ /* 0x000fe4000782fcff */
[----:B------:R-:W-:-:S04]  /*09d0*/  MOV R0, c[0x0][0x184] ;  /* 0x0000610000007a02 */ /* 0x000fc80000000f00 */
[----:B------:R-:W-:-:S05]  /*09e0*/  LOP3.LUT P1, RZ, R0, c[0x0][0x17c], RZ, 0xfc, P1 ;  /* 0x00005f0000ff7a12 */ /* 0x000fca000082fcff */
[----:B------:R-:W-:Y:S08]  /*09f0*/  @P2 EXIT ;  /* 0x000000000000294d */ /* 0x000ff00003800000 */
[--C-:B-----5:R-:W-:Y:S01]  /*0a00*/  HADD2.F32 R24, -RZ, R16.reuse.H0_H0 ;  /* 0x20000010ff187230 */ /* 0x120fe20000004100 */
[----:B------:R-:W-:Y:S01]  /*0a10*/  ULDC.U8 UR6, c[0x0][0x1f0] ;  /* 0x00007c0000067ab9 */ /* 0x000fe20000000000 */
[----:B------:R-:W-:Y:S02]  /*0a20*/  HADD2.F32 R25, -RZ, R16.H1_H1 ;  /* 0x30000010ff197230 */ /* 0x000fe40000004100 */
[--C-:B------:R-:W-:Y:S02]  /*0a30*/  HADD2.F32 R22, -RZ, R17.reuse.H0_H0 ;  /* 0x20000011ff167230 */ /* 0x100fe40000004100 */
[----:B------:R-:W-:Y:S02]  /*0a40*/  HADD2.F32 R23, -RZ, R17.H1_H1 ;  /* 0x30000011ff177230 */ /* 0x000fe40000004100 */
[--C-:B------:R-:W-:Y:S02]  /*0a50*/  HADD2.F32 R17, -RZ, R4.reuse.H0_H0 ;  /* 0x20000004ff117230 */ /* 0x100fe40000004100 */
[----:B------:R-:W-:-:S02]  /*0a60*/  HADD2.F32 R16, -RZ, R4.H1_H1 ;  /* 0x30000004ff107230 */ /* 0x000fc40000004100 */
[--C-:B------:R-:W-:Y:S02]  /*0a70*/  HADD2.F32 R15, -RZ, R5.reuse.H0_H0 ;  /* 0x20000005ff0f7230 */ /* 0x100fe40000004100 */
        /* <DEDUP_REMOVED lines=75> */
[----:B------:R-:W-:Y:S02]  /*0f30*/  HADD2.F32 R34, -RZ, R35.H0_H0 ;  /* 0x20000023ff227230 */ /* 0x000fe40000004100 */
[----:B------:R-:W-:-:S02]  /*0f40*/  HADD2.F32 R18, -RZ, R19.H0_H0 ;  /* 0x20000013ff127230 */ /* 0x000fc40000004100 */
[----:B------:R-:W-:Y:S02]  /*0f50*/  HADD2.F32 R48, -RZ, R51.H0_H0 ;  /* 0x20000033ff307230 */ /* 0x000fe40000004100 */
[----:B------:R-:W-:Y:S02]  /*0f60*/  HADD2.F32 R49, -RZ, R100.H0_H0 ;  /* 0x20000064ff317230 */ /* 0x000fe40000004100 */
[----:B------:R-:W-:Y:S02]  /*0f70*/  HADD2.F32 R102, -RZ, R103.H0_H0 ;  /* 0x20000067ff667230 */ /* 0x000fe40000004100 */
[----:B------:R-:W-:Y:S02]  /*0f80*/  HADD2.F32 R111, -RZ, R105.H0_H0 ;  /* 0x20000069ff6f7230 */ /* 0x000fe40000004100 */
        /* <DEDUP_REMOVED lines=10> */
[--C-:B------:R-:W-:Y:S02]  /*1030*/  HADD2.F32 R139, -RZ, R83.reuse.H0_H0 ;  /* 0x20000053ff8b7230 */ /* 0x100fe40000004100 */
[----:B------:R-:W-:Y:S02]  /*1040*/  HADD2.F32 R136, -RZ, R83.H1_H1 ;  /* 0x30000053ff887230 */ /* 0x000fe40000004100 */
[----:B------:R-:W-:Y:S02]  /*1050*/  HADD2.F32 R147, -RZ, R77.H0_H0 ;  /* 0x2000004dff937230 */ /* 0x000fe40000004100 */
[----:B------:R-:W-:-:S02]  /*1060*/  HADD2.F32 R78, -RZ, R79.H0_H0 ;  /* 0x2000004fff4e7230 */ /* 0x000fc40000004100 */
[----:B------:R-:W-:Y:S02]  /*1070*/  HADD2.F32 R148, -RZ, R79.H1_H1 ;  /* 0x3000004fff947230 */ /* 0x000fe40000004100 */
[----:B------:R-:W-:Y:S02]  /*1080*/  HADD2.F32 R35, -RZ, R35.H1_H1 ;  /* 0x30000023ff237230 */ /* 0x000fe40000004100 */
[----:B------:R-:W-:Y:S02]  /*1090*/  HADD2.F32 R19, -RZ, R19.H1_H1 ;  /* 0x30000013ff137230 */ /* 0x000fe40000004100 */
[----:B------:R-:W-:Y:S02]  /*10a0*/  HADD2.F32 R51, -RZ, R51.H1_H1 ;  /* 0x30000033ff337230 */ /* 0x000fe40000004100 */
[----:B------:R-:W-:Y:S02]  /*10b0*/  HADD2.F32 R100, -RZ, R100.H1_H1 ;  /* 0x30000064ff647230 */ /* 0x000fe40000004100 */
[----:B------:R-:W-:-:S02]  /*10c0*/  HADD2.F32 R103, -RZ, R103.H1_H1 ;  /* 0x30000067ff677230 */ /* 0x000fc40000004100 */
        /* <DEDUP_REMOVED lines=11> */
[----:B------:R-:W-:-:S02]  /*1180*/  HADD2.F32 R83, -RZ, R68.H0_H0 ;  /* 0x20000044ff537230 */ /* 0x000fc40000004100 */
[----:B------:R-:W-:Y:S02]  /*1190*/  HADD2.F32 R140, -RZ, R68.H1_H1 ;  /* 0x30000044ff8c7230 */ /* 0x000fe40000004100 */
[--C-:B------:R-:W-:Y:S02]  /*11a0*/  HADD2.F32 R138, -RZ, R69.reuse.H0_H0 ;  /* 0x20000045ff8a7230 */ /* 0x100fe40000004100 */
[----:B------:R-:W-:Y:S02]  /*11b0*/  HADD2.F32 R142, -RZ, R69.H1_H1 ;  /* 0x30000045ff8e7230 */ /* 0x000fe40000004100 */
[--C-:B------:R-:W-:Y:S02]  /*11c0*/  HADD2.F32 R141, -RZ, R70.reuse.H0_H0 ;  /* 0x20000046ff8d7230 */ /* 0x100fe40000004100 */
[----:B------:R-:W-:Y:S02]  /*11d0*/  HADD2.F32 R144, -RZ, R70.H1_H1 ;  /* 0x30000046ff907230 */ /* 0x000fe40000004100 */
[----:B------:R-:W-:-:S02]  /*11e0*/  HADD2.F32 R143, -RZ, R71.H0_H0 ;  /* 0x20000047ff8f7230 */ /* 0x000fc40000004100 */
[----:B------:R-:W-:Y:S02]  /*11f0*/  HADD2.F32 R145, -RZ, R71.H1_H1 ;  /* 0x30000047ff917230 */ /* 0x000fe40000004100 */
        /* <DEDUP_REMOVED lines=33> */
.L_x_3590:
[----:B------:R-:W0:Y:S01]  /*1410*/  S2R R70, SR_TID.X ;  /* 0x0000000000467919 */ /* 0x000e220000002100 */
[----:B------:R-:W-:Y:S01]  /*1420*/  IMAD R64, R183, c[0x0][0x168], RZ ;  /* 0x00005a00b7407a24 */ /* 0x000fe200078e02ff */
[----:B------:R-:W-:Y:S04]  /*1430*/  BSSY B0, `(.L_x_3407) ;  /* 0x000009a000007945 */ /* 0x000fe80003800000 */
[----:B------:R-:W-:-:S04]  /*1440*/  SHF.R.S32.HI R65, RZ, 0x1f, R64 ;  /* 0x0000001fff417819 */ /* 0x000fc80000011440 */
[----:B------:R-:W-:Y:S02]  /*1450*/  LEA.HI R65, R65, R64, RZ, 0x3 ;  /* 0x0000004041417211 */ /* 0x000fe400078f18ff */
[----:B0-----:R-:W-:-:S04]  /*1460*/  LOP3.LUT R70, R70, 0x1f, RZ, 0xc0, !PT ;  /* 0x0000001f46467812 */ /* 0x001fc800078ec0ff */
[----:B------:R-:W-:-:S04]  /*1470*/  LEA.HI.SX32 R182, R65, R70, 0x1d ;  /* 0x0000004641b67211 */ /* 0x000fc800078feaff */
[----:B------:R-:W-:Y:S01]  /*1480*/  MOV R71, R182 ;  /* 0x000000b600477202 */ /* 0x000fe20000000f00 */
[----:B------:R-:W-:Y:S05]  /*1490*/  @!P0 BRA `(.L_x_3408) ;  /* 0x0000093000008947 */ /* 0x000fea0003800000 */
[----:B------:R-:W-:-:S04]  /*14a0*/  ISETP.NE.U32.AND P3, PT, RZ, c[0x0][0x178], PT ;  /* 0x00005e00ff007a0c */ /* 0x000fc80003f65070 */
[----:B------:R-:W-:Y:S01]  /*14b0*/  ISETP.NE.AND.EX P3, PT, RZ, c[0x0][0x17c], PT, P3 ;  /* 0x00005f00ff007a0c */ /* 0x000fe20003f65330 */
[----:B------:R-:W-:-:S12]  /*14c0*/  HFMA2.MMA R65, -RZ, RZ, 0, 9.5367431640625e-07 ;  /* 0x00000010ff417435 */ /* 0x000fd800000001ff */
[----:B------:R-:W-:-:S04]  /*14d0*/  @P3 LEA R224, P2, R182, c[0x0][0x178], 0x4 ;  /* 0x00005e00b6e03a11 */ /* 0x000fc800078420ff */
[C---:B------:R-:W-:Y:S02]  /*14e0*/  @P3 LEA.HI.X R225, R182.reuse, c[0x0][0x17c], RZ, 0x4, P2 ;  /* 0x00005f00b6e13a11 */ /* 0x040fe400010f24ff */
[----:B------:R-:W-:Y:S01]  /*14f0*/  ISETP.NE.U32.AND P2, PT, RZ, c[0x0][0x180], PT ;  /* 0x00006000ff007a0c */ /* 0x000fe20003f45070 */
[----:B------:R-:W-:Y:S02]  /*1500*/  IMAD.WIDE.U32 R64, R182, R65, c[0x0][0x170] ;  /* 0x00005c00b6407625 */ /* 0x000fe400078e0041 */
[----:B------:R0:W5:Y:S01]  /*1510*/  @P3 LDG.E.128 R52, [R224.64] ;  /* 0x00000004e0343981 */ /* 0x000162000c1e1d00 */
[----:B------:R-:W-:-:S03]  /*1520*/  ISETP.NE.AND.EX P2, PT, RZ, c[0x0][0x184], PT, P2 ;  /* 0x00006100ff007a0c */ /* 0x000fc60003f45320 */
[----:B------:R-:W2:Y:S10]  /*1530*/  LDG.E.128 R64, [R64.64] ;  /* 0x0000000440407981 */ /* 0x000eb4000c1e1d00 */
[----:B------:R-:W-:-:S04]  /*1540*/  @P2 LEA R68, P4, R182, c[0x0][0x180], 0x4 ;  /* 0x00006000b6442a11 */ /* 0x000fc800078820ff */
[----:B------:R-:W-:-:S05]  /*1550*/  @P2 LEA.HI.X R69, R182, c[0x0][0x184], RZ, 0x4, P4 ;  /* 0x00006100b6452a11 */ /* 0x000fca00020f24ff */
[----:B------:R0:W5:Y:S01]  /*1560*/  @P2 LDG.E.128 R56, [R68.64] ;  /* 0x0000000444382981 */ /* 0x000162000c1e1d00 */
[----:B------:R-:W-:-:S04]  /*1570*/  ISETP.NE.U32.AND P3, PT, RZ, c[0x0][0x178], PT ;  /* 0x00005e00ff007a0c */ /* 0x000fc80003f65070 */
[----:B------:R-:W-:Y:S01]  /*1580*/  ISETP.NE.AND.EX P3, PT, RZ, c[0x0][0x17c], PT, P3 ;  /* 0x00005f00ff007a0c */ /* 0x000fe20003f65330 */
[----:B--2---:R-:W-:-:S12]  /*1590*/  HADD2.F32 R181, -RZ, R64.H0_H0 ;  /* 0x20000040ffb57230 */ /* 0x004fd80000004100 */
[----:B------:R-:W-:Y:S05]  /*15a0*/  @P3 BRA `(.L_x_3409) ;  /* 0x0000008000003947 */ /* 0x000fea0003800000 */
[----:B0-----:R-:W-:-:S04]  /*15b0*/  ISETP.NE.U32.AND P4, PT, RZ, c[0x0][0x180], PT ;  /* 0x00006000ff007a0c */ /* 0x001fc80003f85070 */
[----:B------:R-:W-:-:S13]  /*15c0*/  ISETP.NE.AND.EX P4, PT, RZ, c[0x0][0x184], PT, P4 ;  /* 0x00006100ff007a0c */ /* 0x000fda0003f85340 */
[----:B------:R-:W-:Y:S05]  /*15d0*/  @P4 BRA `(.L_x_3410) ;  /* 0x0000002000004947 */ /* 0x000fea0003800000 */
[----:B------:R-:W-:Y:S05]  /*15e0*/  @P1 BRA `(.L_x_3411) ;  /* 0x0000008000001947 */ /* 0x000fea0003800000 */
[----:B------:R-:W-:Y:S05]  /*15f0*/  BRA `(.L_x_3412) ;  /* 0x0000009000007947 */ /* 0x000fea0003800000 */
.L_x_3410:
[----:B-----5:R-:W-:-:S05]  /*1600*/  HADD2.F32 R68, -RZ, R56.H0_H0 ;  /* 0x20000038ff447230 */ /* 0x020fca0000004100 */
[----:B------:R-:W-:Y:S01]  /*1610*/  FADD.FTZ R181, R68, R181 ;  /* 0x000000b544b57221 */ /* 0x000fe20000010000 */
[----:B------:R-:W-:Y:S05]  /*1620*/  BRA `(.L_x_3411) ;  /* 0x0000004000007947 */ /* 0x000fea0003800000 */
.L_x_3409:
[----:B0----5:R-:W-:Y:S02]  /*1630*/  HADD2.F32 R68, -RZ, R52.H0_H0 ;  /* 0x20000034ff447230 */ /* 0x021fe40000004100 */
[----:B------:R-:W-:-:S03]  /*1640*/  @P2 HADD2.F32 R190, -RZ, R56.H0_H0 ;  /* 0x20000038ffbe2230 */ /* 0x000fc60000004100 */
[----:B------:R-:W-:-:S04]  /*1650*/  FADD.FTZ R181, R68, R181 ;  /* 0x000000b544b57221 */ /* 0x000fc80000010000 */
[----:B------:R-:W-:-:S05]  /*1660*/  @P2 FADD.FTZ R181, R190, R181 ;  /* 0x000000b5beb52221 */ /* 0x000fca0000010000 */
.L_x_3411:
[----:B------:R-:W-:-:S04]  /*1670*/  F2FP.PACK_AB R68, RZ, R181 ;  /* 0x000000b5ff44723e */ /* 0x000fc800000000ff */
[----:B------:R-:W-:Y:S02]  /*1680*/  PRMT R60, R68, 0x7610, R60 ;  /* 0x00007610443c7816 */ /* 0x000fe4000000003c */
.L_x_3412:
[----:B------:R-:W-:Y:S01]  /*1690*/  HADD2.F32 R190, -RZ, R64.H1_H1 ;  /* 0x30000040ffbe7230 */ /* 0x000fe20000004100 */
[----:B------:R-:W-:Y:S05]  /*16a0*/  @P3 BRA `(.L_x_3413) ;  /* 0x0000008000003947 */ /* 0x000fea0003800000 */
[----:B------:R-:W-:-:S04]  /*16b0*/  ISETP.NE.U32.AND P4, PT, RZ, c[0x0][0x180], PT ;  /* 0x00006000ff007a0c */ /* 0x000fc80003f85070 */
[----:B------:R-:W-:-:S13]  /*16c0*/  ISETP.NE.AND.EX P4, PT, RZ, c[0x0][0x184], PT, P4 ;  /* 0x00006100ff007a0c */ /* 0x000fda0003f85340 */
[----:B------:R-:W-:Y:S05]  /*16d0*/  @P4 BRA `(.L_x_3414) ;  /* 0x0000002000004947 */ /* 0x000fea0003800000 */
[----:B------:R-:W-:Y:S05]  /*16e0*/  @P1 BRA `(.L_x_3415) ;  /* 0x0000008000001947 */ /* 0x000fea0003800000 */
[----:B------:R-:W-:Y:S05]  /*16f0*/  BRA `(.L_x_3416) ;  /* 0x0000009000007947 */ /* 0x000fea0003800000 */
.L_x_3414:
[----:B-----5:R-:W-:-:S05]  /*1700*/  HADD2.F32 R69, -RZ, R56.H1_H1 ;  /* 0x30000038ff457230 */ /* 0x020fca0000004100 */
[----:B------:R-:W-:Y:S01]  /*1710*/  FADD.FTZ R190, R69, R190 ;  /* 0x000000be45be7221 */ /* 0x000fe20000010000 */
[----:B------:R-:W-:Y:S05]  /*1720*/  BRA `(.L_x_3415) ;  /* 0x0000004000007947 */ /* 0x000fea0003800000 */
.L_x_3413:
[----:B-----5:R-:W-:Y:S02]  /*1730*/  HADD2.F32 R69, -RZ, R52.H1_H1 ;  /* 0x30000034ff457230 */ /* 0x020fe40000004100 */
[----:B------:R-:W-:-:S03]  /*1740*/  @P2 HADD2.F32 R71, -RZ, R56.H1_H1 ;  /* 0x30000038ff472230 */ /* 0x000fc60000004100 */
[----:B------:R-:W-:-:S04]  /*1750*/  FADD.FTZ R190, R69, R190 ;  /* 0x000000be45be7221 */ /* 0x000fc80000010000 */
[----:B------:R-:W-:-:S05]  /*1760*/  @P2 FADD.FTZ R190, R71, R190 ;  /* 0x000000be47be2221 */ /* 0x000fca0000010000 */
.L_x_3415:
[----:B------:R-:W-:-:S04]  /*1770*/  F2FP.PACK_AB R64, RZ, R190 ;  /* 0x000000beff40723e */ /* 0x000fc800000000ff */
[----:B------:R-:W-:Y:S02]  /*1780*/  PRMT R60, R60, 0x5410, R64 ;  /* 0x000054103c3c7816 */ /* 0x000fe40000000040 */
.L_x_3416:
[----:B------:R-:W-:Y:S01]  /*1790*/  HADD2.F32 R189, -RZ, R65.H0_H0 ;  /* 0x20000041ffbd7230 */ /* 0x000fe20000004100 */
[----:B------:R-:W-:Y:S05]  /*17a0*/  @P3 BRA `(.L_x_3417) ;  /* 0x0000008000003947 */ /* 0x000fea0003800000 */
[----:B------:R-:W-:-:S04]  /*17b0*/  ISETP.NE.U32.AND P4, PT, RZ, c[0x0][0x180], PT ;  /* 0x00006000ff007a0c */ /* 0x000fc80003f85070 */
[----:B------:R-:W-:-:S13]  /*17c0*/  ISETP.NE.AND.EX P4, PT, RZ, c[0x0][0x184], PT, P4 ;  /* 0x00006100ff007a0c */ /* 0x000fda0003f85340 */
[----:B------:R-:W-:Y:S05]  /*17d0*/  @P4 BRA `(.L_x_3418) ;  /* 0x0000002000004947 */ /* 0x000fea0003800000 */
[----:B------:R-:W-:Y:S05]  /*17e0*/  @P1 BRA `(.L_x_3419) ;  /* 0x0000008000001947 */ /* 0x000fea0003800000 */
[----:B------:R-:W-:Y:S05]  /*17f0*/  BRA `(.L_x_3420) ;  /* 0x0000009000007947 */ /* 0x000fea0003800000 */
.L_x_3418:
[----:B-----5:R-:W-:-:S05]  /*1800*/  HADD2.F32 R64, -RZ, R57.H0_H0 ;  /* 0x20000039ff407230 */ /* 0x020fca0000004100 */
[----:B------:R-:W-:Y:S01]  /*1810*/  FADD.FTZ R189, R64, R189 ;  /* 0x000000bd40bd7221 */ /* 0x000fe20000010000 */
[----:B------:R-:W-:Y:S05]  /*1820*/  BRA `(.L_x_3419) ;  /* 0x0000004000007947 */ /* 0x000fea0003800000 */
.L_x_3417:
[----:B-----5:R-:W-:Y:S02]  /*1830*/  HADD2.F32 R64, -RZ, R53.H0_H0 ;  /* 0x20000035ff407230 */ /* 0x020fe40000004100 */
[----:B------:R-:W-:-:S03]  /*1840*/  @P2 HADD2.F32 R68, -RZ, R57.H0_H0 ;  /* 0x20000039ff442230 */ /* 0x000fc60000004100 */
[----:B------:R-:W-:-:S04]  /*1850*/  FADD.FTZ R189, R64, R189 ;  /* 0x000000bd40bd7221 */ /* 0x000fc80000010000 */
[----:B------:R-:W-:-:S05]  /*1860*/  @P2 FADD.FTZ R189, R68, R189 ;  /* 0x000000bd44bd2221 */ /* 0x000fca0000010000 */
.L_x_3419:
[----:B------:R-:W-:-:S04]  /*1870*/  F2FP.PACK_AB R64, RZ, R189 ;  /* 0x000000bdff40723e */ /* 0x000fc800000000ff */
[----:B------:R-:W-:Y:S02]  /*1880*/  PRMT R61, R64, 0x7610, R61 ;  /* 0x00007610403d7816 */ /* 0x000fe4000000003d */
.L_x_3420:
[----:B------:R-:W-:Y:S01]  /*1890*/  HADD2.F32 R202, -RZ, R65.H1_H1 ;  /* 0x30000041ffca7230 */ /* 0x000fe20000004100 */
[----:B------:R-:W-:Y:S05]  /*18a0*/  @P3 BRA `(.L_x_3421) ;  /* 0x0000008000003947 */ /* 0x000fea0003800000 */
[----:B------:R-:W-:-:S04]  /*18b0*/  ISETP.NE.U32.AND P4, PT, RZ, c[0x0][0x180], PT ;  /* 0x00006000ff007a0c */ /* 0x000fc80003f85070 */
[----:B------:R-:W-:-:S13]  /*18c0*/  ISETP.NE.AND.EX P4, PT, RZ, c[0x0][0x184], PT, P4 ;  /* 0x00006100ff007a0c */ /* 0x000fda0003f85340 */
[----:B------:R-:W-:Y:S05]  /*18d0*/  @P4 BRA `(.L_x_3422) ;  /* 0x0000002000004947 */ /* 0x000fea0003800000 */
[----:B------:R-:W-:Y:S05]  /*18e0*/  @P1 BRA `(.L_x_3423) ;  /* 0x0000008000001947 */ /* 0x000fea0003800000 */
[----:B------:R-:W-:Y:S05]  /*18f0*/  BRA `(.L_x_3424) ;  /* 0x0000009000007947 */ /* 0x000fea0003800000 */
.L_x_3422:
[----:B-----5:R-:W-:-:S05]  /*1900*/  HADD2.F32 R65, -RZ, R57.H1_H1 ;  /* 0x30000039ff417230 */ /* 0x020fca0000004100 */
[----:B------:R-:W-:Y:S01]  /*1910*/  FADD.FTZ R202, R65, R202 ;  /* 0x000000ca41ca7221 */ /* 0x000fe20000010000 */
[----:B------:R-:W-:Y:S05]  /*1920*/  BRA `(.L_x_3423) ;  /* 0x0000004000007947 */ /* 0x000fea0003800000 */
.L_x_3421:
[----:B-----5:R-:W-:Y:S02]  /*1930*/  HADD2.F32 R65, -RZ, R53.H1_H1 ;  /* 0x30000035ff417230 */ /* 0x020fe40000004100 */
[----:B------:R-:W-:-:S03]  /*1940*/  @P2 HADD2.F32 R69, -RZ, R57.H1_H1 ;  /* 0x30000039ff452230 */ /* 0x000fc60000004100 */
[----:B------:R-:W-:-:S04]  /*1950*/  FADD.FTZ R202, R65, R202 ;  /* 0x000000ca41ca7221 */ /* 0x000fc80000010000 */
[----:B------:R-:W-:-:S05]  /*1960*/  @P2 FADD.FTZ R202, R69, R202 ;  /* 0x000000ca45ca2221 */ /* 0x000fca0000010000 */
.L_x_3423:
[----:B------:R-:W-:-:S04]  /*1970*/  F2FP.PACK_AB R64, RZ, R202 ;  /* 0x000000caff40723e */ /* 0x000fc800000000ff */
[----:B------:R-:W-:Y:S02]  /*1980*/  PRMT R61, R61, 0x5410, R64 ;  /* 0x000054103d3d7816 */ /* 0x000fe40000000040 */
.L_x_3424:
[----:B------:R-:W-:Y:S01]  /*1990*/  HADD2.F32 R201, -RZ, R66.H0_H0 ;  /* 0x20000042ffc97230 */ /* 0x000fe20000004100 */
[----:B------:R-:W-:Y:S05]  /*19a0*/  @P3 BRA `(.L_x_3425) ;  /* 0x0000008000003947 */ /* 0x000fea0003800000 */
[----:B------:R-:W-:-:S04]  /*19b0*/  ISETP.NE.U32.AND P4, PT, RZ, c[0x0][0x180], PT ;  /* 0x00006000ff007a0c */ /* 0x000fc80003f85070 */
[----:B------:R-:W-:-:S13]  /*19c0*/  ISETP.NE.AND.EX P4, PT, RZ, c[0x0][0x184], PT, P4 ;  /* 0x00006100ff007a0c */ /* 0x000fda0003f85340 */
[----:B------:R-:W-:Y:S05]  /*19d0*/  @P4 BRA `(.L_x_3426) ;  /* 0x0000002000004947 */ /* 0x000fea0003800000 */
[----:B------:R-:W-:Y:S05]  /*19e0*/  @P1 BRA `(.L_x_3427) ;  /* 0x0000008000001947 */ /* 0x000fea0003800000 */
[----:B------:R-:W-:Y:S05]  /*19f0*/  BRA `(.L_x_3428) ;  /* 0x0000009000007947 */ /* 0x000fea0003800000 */
.L_x_3426:
[----:B-----5:R-:W-:-:S05]  /*1a00*/  HADD2.F32 R64, -RZ, R58.H0_H0 ;  /* 0x2000003aff407230 */ /* 0x020fca0000004100 */
[----:B------:R-:W-:Y:S01]  /*1a10*/  FADD.FTZ R201, R64, R201 ;  /* 0x000000c940c97221 */ /* 0x000fe20000010000 */
[----:B------:R-:W-:Y:S05]  /*1a20*/  BRA `(.L_x_3427) ;  /* 0x0000004000007947 */ /* 0x000fea0003800000 */
.L_x_3425:
[----:B-----5:R-:W-:Y:S02]  /*1a30*/  HADD2.F32 R64, -RZ, R54.H0_H0 ;  /* 0x20000036ff407230 */ /* 0x020fe40000004100 */
[----:B------:R-:W-:-:S03]  /*1a40*/  @P2 HADD2.F32 R68, -RZ, R58.H0_H0 ;  /* 0x2000003aff442230 */ /* 0x000fc60000004100 */
[----:B------:R-:W-:-:S04]  /*1a50*/  FADD.FTZ R201, R64, R201 ;  /* 0x000000c940c97221 */ /* 0x000fc80000010000 */
[----:B------:R-:W-:-:S05]  /*1a60*/  @P2 FADD.FTZ R201, R68, R201 ;  /* 0x000000c944c92221 */ /* 0x000fca0000010000 */
.L_x_3427:
[----:B------:R-:W-:-:S04]  /*1a70*/  F2FP.PACK_AB R64, RZ, R201 ;  /* 0x000000c9ff40723e */ /* 0x000fc800000000ff */
[----:B------:R-:W-:Y:S02]  /*1a80*/  PRMT R62, R64, 0x7610, R62 ;  /* 0x00007610403e7816 */ /* 0x000fe4000000003e */
.L_x_3428:
[----:B------:R-:W-:Y:S01]  /*1a90*/  HADD2.F32 R209, -RZ, R66.H1_H1 ;  /* 0x30000042ffd17230 */ /* 0x000fe20000004100 */
[----:B------:R-:W-:Y:S05]  /*1aa0*/  @P3 BRA `(.L_x_3429) ;  /* 0x0000008000003947 */ /* 0x000fea0003800000 */
[----:B------:R-:W-:-:S04]  /*1ab0*/  ISETP.NE.U32.AND P4, PT, RZ, c[0x0][0x180], PT ;  /* 0x00006000ff007a0c */ /* 0x000fc80003f85070 */
[----:B------:R-:W-:-:S13]  /*1ac0*/  ISETP.NE.AND.EX P4, PT, RZ, c[0x0][0x184], PT, P4 ;  /* 0x00006100ff007a0c */ /* 0x000fda0003f85340 */
[----:B------:R-:W-:Y:S05]  /*1ad0*/  @P4 BRA `(.L_x_3430) ;  /* 0x0000002000004947 */ /* 0x000fea0003800000 */
[----:B------:R-:W-:Y:S05]  /*1ae0*/  @P1 BRA `(.L_x_3431) ;  /* 0x0000008000001947 */ /* 0x000fea0003800000 */
[----:B------:R-:W-:Y:S05]  /*1af0*/  BRA `(.L_x_3432) ;  /* 0x0000009000007947 */ /* 0x000fea0003800000 */
.L_x_3430:
[----:B-----5:R-:W-:-:S05]  /*1b00*/  HADD2.F32 R64, -RZ, R58.H1_H1 ;  /* 0x3000003aff407230 */ /* 0x020fca0000004100 */
[----:B------:R-:W-:Y:S01]  /*1b10*/  FADD.FTZ R209, R64, R209 ;  /* 0x000000d140d17221 */ /* 0x000fe20000010000 */
[----:B------:R-:W-:Y:S05]  /*1b20*/  BRA `(.L_x_3431) ;  /* 0x0000004000007947 */ /* 0x000fea0003800000 */
.L_x_3429:
[----:B-----5:R-:W-:Y:S02]  /*1b30*/  HADD2.F32 R64, -RZ, R54.H1_H1 ;  /* 0x30000036ff407230 */ /* 0x020fe40000004100 */
[----:B------:R-:W-:-:S03]  /*1b40*/  @P2 HADD2.F32 R66, -RZ, R58.H1_H1 ;  /* 0x3000003aff422230 */ /* 0x000fc60000004100 */
[----:B------:R-:W-:-:S04]  /*1b50*/  FADD.FTZ R209, R64, R209 ;  /* 0x000000d140d17221 */ /* 0x000fc80000010000 */
[----:B------:R-:W-:-:S05]  /*1b60*/  @P2 FADD.FTZ R209, R66, R209 ;  /* 0x000000d142d12221 */ /* 0x000fca0000010000 */
.L_x_3431:
[----:B------:R-:W-:-:S04]  /*1b70*/  F2FP.PACK_AB R64, RZ, R209 ;  /* 0x000000d1ff40723e */ /* 0x000fc800000000ff */
[----:B------:R-:W-:Y:S02]  /*1b80*/  PRMT R62, R62, 0x5410, R64 ;  /* 0x000054103e3e7816 */ /* 0x000fe40000000040 */
.L_x_3432:
[----:B------:R-:W-:Y:S01]  /*1b90*/  HADD2.F32 R210, -RZ, R67.H0_H0 ;  /* 0x20000043ffd27230 */ /* 0x000fe20000004100 */
[----:B------:R-:W-:Y:S05]  /*1ba0*/  @P3 BRA `(.L_x_3433) ;  /* 0x0000008000003947 */ /* 0x000fea0003800000 */
[----:B------:R-:W-:-:S04]  /*1bb0*/  ISETP.NE.U32.AND P4, PT, RZ, c[0x0][0x180], PT ;  /* 0x00006000ff007a0c */ /* 0x000fc80003f85070 */
[----:B------:R-:W-:-:S13]  /*1bc0*/  ISETP.NE.AND.EX P4, PT, RZ, c[0x0][0x184], PT, P4 ;  /* 0x00006100ff007a0c */ /* 0x000fda0003f85340 */
[----:B------:R-:W-:Y:S05]  /*1bd0*/  @P4 BRA `(.L_x_3434) ;  /* 0x0000002000004947 */ /* 0x000fea0003800000 */
[----:B------:R-:W-:Y:S05]  /*1be0*/  @P1 BRA `(.L_x_3435) ;  /* 0x0000008000001947 */ /* 0x000fea0003800000 */
[----:B------:R-:W-:Y:S05]  /*1bf0*/  BRA `(.L_x_3436) ;  /* 0x0000009000007947 */ /* 0x000fea0003800000 */
.L_x_3434:
[----:B-----5:R-:W-:-:S05]  /*1c00*/  HADD2.F32 R65, -RZ, R59.H0_H0 ;  /* 0x2000003bff417230 */ /* 0x020fca0000004100 */
[----:B------:R-:W-:Y:S01]  /*1c10*/  FADD.FTZ R210, R65, R210 ;  /* 0x000000d241d27221 */ /* 0x000fe20000010000 */
[----:B------:R-:W-:Y:S05]  /*1c20*/  BRA `(.L_x_3435) ;  /* 0x0000004000007947 */ /* 0x000fea0003800000 */
.L_x_3433:
[----:B-----5:R-:W-:Y:S02]  /*1c30*/  HADD2.F32 R65, -RZ, R55.H0_H0 ;  /* 0x20000037ff417230 */ /* 0x020fe40000004100 */
[----:B------:R-:W-:-:S03]  /*1c40*/  @P2 HADD2.F32 R69, -RZ, R59.H0_H0 ;  /* 0x2000003bff452230 */ /* 0x000fc60000004100 */
[----:B------:R-:W-:-:S04]  /*1c50*/  FADD.FTZ R210, R65, R210 ;  /* 0x000000d241d27221 */ /* 0x000fc80000010000 */
[----:B------:R-:W-:-:S05]  /*1c60*/  @P2 FADD.FTZ R210, R69, R210 ;  /* 0x000000d245d22221 */ /* 0x000fca0000010000 */
.L_x_3435:
[----:B------:R-:W-:-:S04]  /*1c70*/  F2FP.PACK_AB R64, RZ, R210 ;  /* 0x000000d2ff40723e */ /* 0x000fc800000000ff */
[----:B------:R-:W-:Y:S02]  /*1c80*/  PRMT R63, R64, 0x7610, R63 ;  /* 0x00007610403f7816 */ /* 0x000fe4000000003f */
.L_x_3436:
[----:B------:R-:W-:Y:S01]  /*1c90*/  HADD2.F32 R219, -RZ, R67.H1_H1 ;  /* 0x30000043ffdb7230 */ /* 0x000fe20000004100 */
[----:B------:R-:W-:Y:S05]  /*1ca0*/  @P3 BRA `(.L_x_3437) ;  /* 0x0000008000003947 */ /* 0x000fea0003800000 */
[----:B------:R-:W-:-:S04]  /*1cb0*/  ISETP.NE.U32.AND P2, PT, RZ, c[0x0][0x180], PT ;  /* 0x00006000ff007a0c */ /* 0x000fc80003f45070 */
[----:B------:R-:W-:-:S13]  /*1cc0*/  ISETP.NE.AND.EX P2, PT, RZ, c[0x0][0x184], PT, P2 ;  /* 0x00006100ff007a0c */ /* 0x000fda0003f45320 */
[----:B------:R-:W-:Y:S05]  /*1cd0*/  @P2 BRA `(.L_x_3438) ;  /* 0x0000002000002947 */ /* 0x000fea0003800000 */
[----:B------:R-:W-:Y:S05]  /*1ce0*/  @P1 BRA `(.L_x_3439) ;  /* 0x0000008000001947 */ /* 0x000fea0003800000 */
[----:B------:R-:W-:Y:S05]  /*1cf0*/  BRA `(.L_x_3440) ;  /* 0x0000009000007947 */ /* 0x000fea0003800000 */
.L_x_3438:
[----:B-----5:R-:W-:-:S05]  /*1d00*/  HADD2.F32 R64, -RZ, R59.H1_H1 ;  /* 0x3000003bff407230 */ /* 0x020fca0000004100 */
[----:B------:R-:W-:Y:S01]  /*1d10*/  FADD.FTZ R219, R64, R219 ;  /* 0x000000db40db7221 */ /* 0x000fe20000010000 */
[----:B------:R-:W-:Y:S05]  /*1d20*/  BRA `(.L_x_3439) ;  /* 0x0000004000007947 */ /* 0x000fea0003800000 */
.L_x_3437:
[----:B-----5:R-:W-:Y:S02]  /*1d30*/  HADD2.F32 R64, -RZ, R55.H1_H1 ;  /* 0x30000037ff407230 */ /* 0x020fe40000004100 */
[----:B------:R-:W-:-:S03]  /*1d40*/  @P2 HADD2.F32 R66, -RZ, R59.H1_H1 ;  /* 0x3000003bff422230 */ /* 0x000fc60000004100 */
[----:B------:R-:W-:-:S04]  /*1d50*/  FADD.FTZ R219, R64, R219 ;  /* 0x000000db40db7221 */ /* 0x000fc80000010000 */
[----:B------:R-:W-:-:S05]  /*1d60*/  @P2 FADD.FTZ R219, R66, R219 ;  /* 0x000000db42db2221 */ /* 0x000fca0000010000 */
.L_x_3439:
[----:B------:R-:W-:-:S04]  /*1d70*/  F2FP.PACK_AB R64, RZ, R219 ;  /* 0x000000dbff40723e */ /* 0x000fc800000000ff */
[----:B------:R-:W-:Y:S02]  /*1d80*/  PRMT R63, R63, 0x5410, R64 ;  /* 0x000054103f3f7816 */ /* 0x000fe40000000040 */
.L_x_3440:
[C---:B------:R-:W-:Y:S02]  /*1d90*/  @P1 LEA R64, P2, R182.reuse, c[0x0][0x188], 0x4 ;  /* 0x00006200b6401a11 */ /* 0x040fe400078420ff */
[C---:B------:R-:W-:Y:S02]  /*1da0*/  IADD3 R71, R182.reuse, 0x20, RZ ;  /* 0x00000020b6477810 */ /* 0x040fe40007ffe0ff */
[----:B------:R-:W-:-:S05]  /*1db0*/  @P1 LEA.HI.X R65, R182, c[0x0][0x18c], RZ, 0x4, P2 ;  /* 0x00006300b6411a11 */ /* 0x000fca00010f24ff */
[----:B------:R0:W-:Y:S04]  /*1dc0*/  @P1 STG.E.128 [R64.64], R60 ;  /* 0x0000003c40001986 */ /* 0x0001e8000c101d04 */
.L_x_3408:
[----:B------:R-:W-:Y:S05]  /*1dd0*/  BSYNC B0 ;  /* 0x0000000000007941 */ /* 0x000fea0003800000 */
.L_x_3407:
[----:B------:R-:W-:Y:S01]  /*1de0*/  ISETP.GE.U32.AND P2, PT, R42, 0x40, PT ;  /* 0x000000402a00780c */ /* 0x000fe20003f46070 */
[----:B------:R-:W-:-:S12]  /*1df0*/  BSSY B0, `(.L_x_3441) ;  /* 0x0000095000007945 */ /* 0x000fd80003800000 */
[----:B------:R-:W-:Y:S05]  /*1e00*/  @!P2 BRA `(.L_x_3442) ;  /* 0x000009300000a947 */ /* 0x000fea0003800000 */
[----:B------:R-:W-:-:S04]  /*1e10*/  ISETP.NE.U32.AND P3, PT, RZ, c[0x0][0x178], PT ;  /* 0x00005e00ff007a0c */ /* 0x000fc80003f65070 */
[----:B------:R-:W-:-:S13]  /*1e20*/  ISETP.NE.AND.EX P3, PT, RZ, c[0x0][0x17c], PT, P3 ;  /* 0x00005f00ff007a0c */ /* 0x000fda0003f65330 */
[----:B------:R-:W-:-:S04]  /*1e30*/  @P3 LEA R224, P2, R71, c[0x0][0x178], 0x4 ;  /* 0x00005e0047e03a11 */ /* 0x000fc800078420ff */
[----:B------:R-:W-:Y:S02]  /*1e40*/  @P3 LEA.HI.X R225, R71, c[0x0][0x17c], RZ, 0x4, P2 ;  /* 0x00005f0047e13a11 */ /* 0x000fe400010f24ff */
[----:B------:R-:W-:Y:S02]  /*1e50*/  ISETP.NE.U32.AND P2, PT, RZ, c[0x0][0x180], PT ;  /* 0x00006000ff007a0c */ /* 0x000fe40003f45070 */
[----:B0-----:R-:W-:Y:S01]  /*1e60*/  MOV R64, 0x10 ;  /* 0x0000001000407802 */ /* 0x001fe20000000f00 */
[----:B-----5:R0:W5:Y:S01]  /*1e70*/  @P3 LDG.E.128 R52, [R224.64] ;  /* 0x00000004e0343981 */ /* 0x020162000c1e1d00 */
[----:B------:R-:W-:-:S03]  /*1e80*/  ISETP.NE.AND.EX P2, PT, RZ, c[0x0][0x184], PT, P2 ;  /* 0x00006100ff007a0c */ /* 0x000fc60003f45320 */
[----:B------:R-:W-:-:S06]  /*1e90*/  IMAD.WIDE.U32 R64, R71, R64, c[0x0][0x170] ;  /* 0x00005c0047407625 */ /* 0x000fcc00078e0040 */
[----:B------:R-:W2:Y:S04]  /*1ea0*/  LDG.E.128 R64, [R64.64] ;  /* 0x0000000440407981 */ /* 0x000ea8000c1e1d00 */
        /* <DEDUP_REMOVED lines=12> */
.L_x_3444:
[----:B-----5:R-:W-:-:S05]  /*1f70*/  HADD2.F32 R69, -RZ, R56.H0_H0 ;  /* 0x20000038ff457230 */ /* 0x020fca0000004100 */
[----:B------:R-:W-:Y:S01]  /*1f80*/  FADD.FTZ R184, R69, R184 ;  /* 0x000000b845b87221 */ /* 0x000fe20000010000 */
[----:B------:R-:W-:Y:S05]  /*1f90*/  BRA `(.L_x_3445) ;  /* 0x0000004000007947 */ /* 0x000fea0003800000 */
.L_x_3443:
[----:B0----5:R-:W-:Y:S02]  /*1fa0*/  HADD2.F32 R69, -RZ, R52.H0_H0 ;  /* 0x20000034ff457230 */ /* 0x021fe40000004100 */
[----:B------:R-:W-:-:S03]  /*1fb0*/  @P2 HADD2.F32 R191, -RZ, R56.H0_H0 ;  /* 0x20000038ffbf2230 */ /* 0x000fc60000004100 */
[----:B------:R-:W-:-:S04]  /*1fc0*/  FADD.FTZ R184, R69, R184 ;  /* 0x000000b845b87221 */ /* 0x000fc80000010000 */
[----:B------:R-:W-:-:S05]  /*1fd0*/  @P2 FADD.FTZ R184, R191, R184 ;  /* 0x000000b8bfb82221 */ /* 0x000fca0000010000 */
.L_x_3445:
[----:B------:R-:W-:-:S04]  /*1fe0*/  F2FP.PACK_AB R68, RZ, R184 ;  /* 0x000000b8ff44723e */ /* 0x000fc800000000ff */
[----:B------:R-:W-:Y:S02]  /*1ff0*/  PRMT R60, R68, 0x7610, R60 ;  /* 0x00007610443c7816 */ /* 0x000fe4000000003c */
.L_x_3446:
[----:B------:R-:W-:Y:S01]  /*2000*/  HADD2.F32 R191, -RZ, R64.H1_H1 ;  /* 0x30000040ffbf7230 */ /* 0x000fe20000004100 */
[----:B------:R-:W-:Y:S05]  /*2010*/  @P3 BRA `(.L_x_3447) ;  /* 0x0000008000003947 */ /* 0x000fea0003800000 */
[----:B------:R-:W-:-:S04]  /*2020*/  ISETP.NE.U32.AND P4, PT, RZ, c[0x0][0x180], PT ;  /* 0x00006000ff007a0c */ /* 0x000fc80003f85070 */
[----:B------:R-:W-:-:S13]  /*2030*/  ISETP.NE.AND.EX P4, PT, RZ, c[0x0][0x184], PT, P4 ;  /* 0x00006100ff007a0c */ /* 0x000fda0003f85340 */
[----:B------:R-:W-:Y:S05]  /*2040*/  @P4 BRA `(.L_x_3448) ;  /* 0x0000002000004947 */ /* 0x000fea0003800000 */
[----:B------:R-:W-:Y:S05]  /*2050*/  @P1 BRA `(.L_x_3449) ;  /* 0x0000008000001947 */ /* 0x000fea0003800000 */
[----:B------:R-:W-:Y:S05]  /*2060*/  BRA `(.L_x_3450) ;  /* 0x0000009000007947 */ /* 0x000fea0003800000 */
.L_x_3448:
[----:B-----5:R-:W-:-:S05]  /*2070*/  HADD2.F32 R64, -RZ, R56.H1_H1 ;  /* 0x30000038ff407230 */ /* 0x020fca0000004100 */
[----:B------:R-:W-:Y:S01]  /*2080*/  FADD.FTZ R191, R64, R191 ;  /* 0x000000bf40bf7221 */ /* 0x000fe20000010000 */
[----:B------:R-:W-:Y:S05]  /*2090*/  BRA `(.L_x_3449) ;  /* 0x0000004000007947 */ /* 0x000fea0003800000 */
.L_x_3447:
[----:B-----5:R-:W-:Y:S02]  /*20a0*/  HADD2.F32 R64, -RZ, R52.H1_H1 ;  /* 0x30000034ff407230 */ /* 0x020fe40000004100 */
[----:B------:R-:W-:-:S03]  /*20b0*/  @P2 HADD2.F32 R68, -RZ, R56.H1_H1 ;  /* 0x30000038ff442230 */ /* 0x000fc60000004100 */
[----:B------:R-:W-:-:S04]  /*20c0*/  FADD.FTZ R191, R64, R191 ;  /* 0x000000bf40bf7221 */ /* 0x000fc80000010000 */
[----:B------:R-:W-:-:S05]  /*20d0*/  @P2 FADD.FTZ R191, R68, R191 ;  /* 0x000000bf44bf2221 */ /* 0x000fca0000010000 */
.L_x_3449:
[----:B------:R-:W-:-:S04]  /*20e0*/  F2FP.PACK_AB R64, RZ, R191 ;  /* 0x000000bfff40723e */ /* 0x000fc800000000ff */
[----:B------:R-:W-:Y:S02]  /*20f0*/  PRMT R60, R60, 0x5410, R64 ;  /* 0x000054103c3c7816 */ /* 0x000fe40000000040 */
.L_x_3450:
[----:B------:R-:W-:Y:S01]  /*2100*/  HADD2.F32 R192, -RZ, R65.H0_H0 ;  /* 0x20000041ffc07230 */ /* 0x000fe20000004100 */
[----:B------:R-:W-:Y:S05]  /*2110*/  @P3 BRA `(.L_x_3451) ;  /* 0x0000008000003947 */ /* 0x000fea0003800000 */
[----:B------:R-:W-:-:S04]  /*2120*/  ISETP.NE.U32.AND P4, PT, RZ, c[0x0][0x180], PT ;  /* 0x00006000ff007a0c */ /* 0x000fc80003f85070 */
[----:B------:R-:W-:-:S13]  /*2130*/  ISETP.NE.AND.EX P4, PT, RZ, c[0x0][0x184], PT, P4 ;  /* 0x00006100ff007a0c */ /* 0x000fda0003f85340 */
[----:B------:R-:W-:Y:S05]  /*2140*/  @P4 BRA `(.L_x_3452) ;  /* 0x0000002000004947 */ /* 0x000fea0003800000 */
[----:B------:R-:W-:Y:S05]  /*2150*/  @P1 BRA `(.L_x_3453) ;  /* 0x0000008000001947 */ /* 0x000fea0003800000 */
[----:B------:R-:W-:Y:S05]  /*2160*/  BRA `(.L_x_3454) ;  /* 0x0000009000007947 */ /* 0x000fea0003800000 */
.L_x_3452:
[----:B-----5:R-:W-:-:S05]  /*2170*/  HADD2.F32 R69, -RZ, R57.H0_H0 ;  /* 0x20000039ff457230 */ /* 0x020fca0000004100 */
[----:B------:R-:W-:Y:S01]  /*2180*/  FADD.FTZ R192, R69, R192 ;  /* 0x000000c045c07221 */ /* 0x000fe20000010000 */
[----:B------:R-:W-:Y:S05]  /*2190*/  BRA `(.L_x_3453) ;  /* 0x0000004000007947 */ /* 0x000fea0003800000 */
.L_x_3451:
[----:B-----5:R-:W-:Y:S02]  /*21a0*/  HADD2.F32 R69, -RZ, R53.H0_H0 ;  /* 0x20000035ff457230 */ /* 0x020fe40000004100 */
[----:B------:R-:W-:-:S03]  /*21b0*/  @P2 HADD2.F32 R199, -RZ, R57.H0_H0 ;  /* 0x20000039ffc72230 */ /* 0x000fc60000004100 */
[----:B------:R-:W-:-:S04]  /*21c0*/  FADD.FTZ R192, R69, R192 ;  /* 0x000000c045c07221 */ /* 0x000fc80000010000 */
[----:B------:R-:W-:-:S05]  /*21d0*/  @P2 FADD.FTZ R192, R199, R192 ;  /* 0x000000c0c7c02221 */ /* 0x000fca0000010000 */
.L_x_3453:
[----:B------:R-:W-:-:S04]  /*21e0*/  F2FP.PACK_AB R64, RZ, R192 ;  /* 0x000000c0ff40723e */ /* 0x000fc800000000ff */
[----:B------:R-:W-:Y:S02]  /*21f0*/  PRMT R61, R64, 0x7610, R61 ;  /* 0x00007610403d7816 */ /* 0x000fe4000000003d */
.L_x_3454:
[----:B------:R-:W-:Y:S01]  /*2200*/  HADD2.F32 R200, -RZ, R65.H1_H1 ;  /* 0x30000041ffc87230 */ /* 0x000fe20000004100 */
[----:B------:R-:W-:Y:S05]  /*2210*/  @P3 BRA `(.L_x_3455) ;  /* 0x0000008000003947 */ /* 0x000fea0003800000 */
[----:B------:R-:W-:-:S04]  /*2220*/  ISETP.NE.U32.AND P4, PT, RZ, c[0x0][0x180], PT ;  /* 0x00006000ff007a0c */ /* 0x000fc80003f85070 */
[----:B------:R-:W-:-:S13]  /*2230*/  ISETP.NE.AND.EX P4, PT, RZ, c[0x0][0x184], PT, P4 ;  /* 0x00006100ff007a0c */ /* 0x000fda0003f85340 */
[----:B------:R-:W-:Y:S05]  /*2240*/  @P4 BRA `(.L_x_3456) ;  /* 0x0000002000004947 */ /* 0x000fea0003800000 */
[----:B------:R-:W-:Y:S05]  /*2250*/  @P1 BRA `(.L_x_3457) ;  /* 0x0000008000001947 */ /* 0x000fea0003800000 */
[----:B------:R-:W-:Y:S05]  /*2260*/  BRA `(.L_x_3458) ;  /* 0x0000009000007947 */ /* 0x000fea0003800000 */
.L_x_3456:
[----:B-----5:R-:W-:-:S05]  /*2270*/  HADD2.F32 R65, -RZ, R57.H1_H1 ;  /* 0x30000039ff417230 */ /* 0x020fca0000004100 */
[----:B------:R-:W-:Y:S01]  /*2280*/  FADD.FTZ R200, R65, R200 ;  /* 0x000000c841c87221 */ /* 0x000fe20000010000 */
[----:B------:R-:W-:Y:S05]  /*2290*/  BRA `(.L_x_3457) ;  /* 0x0000004000007947 */ /* 0x000fea0003800000 */
.L_x_3455:
[----:B-----5:R-:W-:Y:S02]  /*22a0*/  HADD2.F32 R65, -RZ, R53.H1_H1 ;  /* 0x30000035ff417230 */ /* 0x020fe40000004100 */
[----:B------:R-:W-:-:S03]  /*22b0*/  @P2 HADD2.F32 R69, -RZ, R57.H1_H1 ;  /* 0x30000039ff452230 */ /* 0x000fc60000004100 */
[----:B------:R-:W-:-:S04]  /*22c0*/  FADD.FTZ R200, R65, R200 ;  /* 0x000000c841c87221 */ /* 0x000fc80000010000 */
[----:B------:R-:W-:-:S05]  /*22d0*/  @P2 FADD.FTZ R200, R69, R200 ;  /* 0x000000c845c82221 */ /* 0x000fca0000010000 */
.L_x_3457:
[----:B------:R-:W-:-:S04]  /*22e0*/  F2FP.PACK_AB R64, RZ, R200 ;  /* 0x000000c8ff40723e */ /* 0x000fc800000000ff */
[----:B------:R-:W-:Y:S02]  /*22f0*/  PRMT R61, R61, 0x5410, R64 ;  /* 0x000054103d3d7816 */ /* 0x000fe40000000040 */
.L_x_3458:
[----:B------:R-:W-:Y:S01]  /*2300*/  HADD2.F32 R199, -RZ, R66.H0_H0 ;  /* 0x20000042ffc77230 */ /* 0x000fe20000004100 */
[----:B------:R-:W-:Y:S05]  /*2310*/  @P3 BRA `(.L_x_3459) ;  /* 0x0000008000003947 */ /* 0x000fea0003800000 */
[----:B------:R-:W-:-:S04]  /*2320*/  ISETP.NE.U32.AND P4, PT, RZ, c[0x0][0x180], PT ;  /* 0x00006000ff007a0c */ /* 0x000fc80003f85070 */
[----:B------:R-:W-:-:S13]  /*2330*/  ISETP.NE.AND.EX P4, PT, RZ, c[0x0][0x184], PT, P4 ;  /* 0x00006100ff007a0c */ /* 0x000fda0003f85340 */
[----:B------:R-:W-:Y:S05]  /*2340*/  @P4 BRA `(.L_x_3460) ;  /* 0x0000002000004947 */ /* 0x000fea0003800000 */
[----:B------:R-:W-:Y:S05]  /*2350*/  @P1 BRA `(.L_x_3461) ;  /* 0x0000008000001947 */ /* 0x000fea0003800000 */
[----:B------:R-:W-:Y:S05]  /*2360*/  BRA `(.L_x_3462) ;  /* 0x0000009000007947 */ /* 0x000fea0003800000 */
.L_x_3460:
[----:B-----5:R-:W-:-:S05]  /*2370*/  HADD2.F32 R64, -RZ, R58.H0_H0 ;  /* 0x2000003aff407230 */ /* 0x020fca0000004100 */
[----:B------:R-:W-:Y:S01]  /*2380*/  FADD.FTZ R199, R64, R199 ;  /* 0x000000c740c77221 */ /* 0x000fe20000010000 */
[----:B------:R-:W-:Y:S05]  /*2390*/  BRA `(.L_x_3461) ;  /* 0x0000004000007947 */ /* 0x000fea0003800000 */
.L_x_3459:
[----:B-----5:R-:W-:Y:S02]  /*23a0*/  HADD2.F32 R64, -RZ, R54.H0_H0 ;  /* 0x20000036ff407230 */ /* 0x020fe40000004100 */
[----:B------:R-:W-:-:S03]  /*23b0*/  @P2 HADD2.F32 R68, -RZ, R58.H0_H0 ;  /* 0x2000003aff442230 */ /* 0x000fc60000004100 */
[----:B------:R-:W-:-:S04]  /*23c0*/  FADD.FTZ R199, R64, R199 ;  /* 0x000000c740c77221 */ /* 0x000fc80000010000 */
[----:B------:R-:W-:-:S05]  /*23d0*/  @P2 FADD.FTZ R199, R68, R199 ;  /* 0x000000c744c72221 */ /* 0x000fca0000010000 */
.L_x_3461:
[----:B------:R-:W-:-:S04]  /*23e0*/  F2FP.PACK_AB R64, RZ, R199 ;  /* 0x000000c7ff40723e */ /* 0x000fc800000000ff */
[----:B------:R-:W-:Y:S02]  /*23f0*/  PRMT R62, R64, 0x7610, R62 ;  /* 0x00007610403e7816 */ /* 0x000fe4000000003e */
.L_x_3462:
[----:B------:R-:W-:Y:S01]  /*2400*/  HADD2.F32 R211, -RZ, R66.H1_H1 ;  /* 0x30000042ffd37230 */ /* 0x000fe20000004100 */
[----:B------:R-:W-:Y:S05]  /*2410*/  @P3 BRA `(.L_x_3463) ;  /* 0x0000008000003947 */ /* 0x000fea0003800000 */
[----:B------:R-:W-:-:S04]  /*2420*/  ISETP.NE.U32.AND P4, PT, RZ, c[0x0][0x180], PT ;  /* 0x00006000ff007a0c */ /* 0x000fc80003f85070 */
[----:B------:R-:W-:-:S13]  /*2430*/  ISETP.NE.AND.EX P4, PT, RZ, c[0x0][0x184], PT, P4 ;  /* 0x00006100ff007a0c */ /* 0x000fda0003f85340 */
[----:B------:R-:W-:Y:S05]  /*2440*/  @P4 BRA `(.L_x_3464) ;  /* 0x0000002000004947 */ /* 0x000fea0003800000 */
[----:B------:R-:W-:Y:S05]  /*2450*/  @P1 BRA `(.L_x_3465) ;  /* 0x0000008000001947 */ /* 0x000fea0003800000 */
[----:B------:R-:W-:Y:S05]  /*2460*/  BRA `(.L_x_3466) ;  /* 0x0000009000007947 */ /* 0x000fea0003800000 */
.L_x_3464:
[----:B-----5:R-:W-:-:S05]  /*2470*/  HADD2.F32 R64, -RZ, R58.H1_H1 ;  /* 0x3000003aff407230 */ /* 0x020fca0000004100 */
[----:B------:R-:W-:Y:S01]  /*2480*/  FADD.FTZ R211, R64, R211 ;  /* 0x000000d340d37221 */ /* 0x000fe20000010000 */
[----:B------:R-:W-:Y:S05]  /*2490*/  BRA `(.L_x_3465) ;  /* 0x0000004000007947 */ /* 0x000fea0003800000 */
.L_x_3463:
[----:B-----5:R-:W-:Y:S02]  /*24a0*/  HADD2.F32 R64, -RZ, R54.H1_H1 ;  /* 0x30000036ff407230 */ /* 0x020fe40000004100 */
[----:B------:R-:W-:-:S03]  /*24b0*/  @P2 HADD2.F32 R66, -RZ, R58.H1_H1 ;  /* 0x3000003aff422230 */ /* 0x000fc60000004100 */
[----:B------:R-:W-:-:S04]  /*24c0*/  FADD.FTZ R211, R64, R211 ;  /* 0x000000d340d37221 */ /* 0x000fc80000010000 */
[----:B------:R-:W-:-:S05]  /*24d0*/  @P2 FADD.FTZ R211, R66, R211 ;  /* 0x000000d342d32221 */ /* 0x000fca0000010000 */
.L_x_3465:
[----:B------:R-:W-:-:S04]  /*24e0*/  F2FP.PACK_AB R64, RZ, R211 ;  /* 0x000000d3ff40723e */ /* 0x000fc800000000ff */
[----:B------:R-:W-:Y:S02]  /*24f0*/  PRMT R62, R62, 0x5410, R64 ;  /* 0x000054103e3e7816 */ /* 0x000fe40000000040 */
.L_x_3466:
[----:B------:R-:W-:Y:S01]  /*2500*/  HADD2.F32 R212, -RZ, R67.H0_H0 ;  /* 0x20000043ffd47230 */ /* 0x000fe20000004100 */
[----:B------:R-:W-:Y:S05]  /*2510*/  @P3 BRA `(.L_x_3467) ;  /* 0x0000008000003947 */ /* 0x000fea0003800000 */
[----:B------:R-:W-:-:S04]  /*2520*/  ISETP.NE.U32.AND P4, PT, RZ, c[0x0][0x180], PT ;  /* 0x00006000ff007a0c */ /* 0x000fc80003f85070 */
[----:B------:R-:W-:-:S13]  /*2530*/  ISETP.NE.AND.EX P4, PT, RZ, c[0x0][0x184], PT, P4 ;  /* 0x00006100ff007a0c */ /* 0x000fda0003f85340 */
[----:B------:R-:W-:Y:S05]  /*2540*/  @P4 BRA `(.L_x_3468) ;  /* 0x0000002000004947 */ /* 0x000fea0003800000 */
[----:B------:R-:W-:Y:S05]  /*2550*/  @P1 BRA `(.L_x_3469) ;  /* 0x0000008000001947 */ /* 0x000fea0003800000 */
[----:B------:R-:W-:Y:S05]  /*2560*/  BRA `(.L_x_3470) ;  /* 0x0000009000007947 */ /* 0x000fea0003800000 */
.L_x_3468:
[----:B-----5:R-:W-:-:S05]  /*2570*/  HADD2.F32 R65, -RZ, R59.H0_H0 ;  /* 0x2000003bff417230 */ /* 0x020fca0000004100 */
[----:B------:R-:W-:Y:S01]  /*2580*/  FADD.FTZ R212, R65, R212 ;  /* 0x000000d441d47221 */ /* 0x000fe20000010000 */
[----:B------:R-:W-:Y:S05]  /*2590*/  BRA `(.L_x_3469) ;  /* 0x0000004000007947 */ /* 0x000fea0003800000 */
.L_x_3467:
[----:B-----5:R-:W-:Y:S02]  /*25a0*/  HADD2.F32 R65, -RZ, R55.H0_H0 ;  /* 0x20000037ff417230 */ /* 0x020fe40000004100 */
[----:B------:R-:W-:-:S03]  /*25b0*/  @P2 HADD2.F32 R69, -RZ, R59.H0_H0 ;  /* 0x2000003bff452230 */ /* 0x000fc60000004100 */
[----:B------:R-:W-:-:S04]  /*25c0*/  FADD.FTZ R212, R65, R212 ;  /* 0x000000d441d47221 */ /* 0x000fc80000010000 */
[----:B------:R-:W-:-:S05]  /*25d0*/  @P2 FADD.FTZ R212, R69, R212 ;  /* 0x000000d445d42221 */ /* 0x000fca0000010000 */
.L_x_3469:
[----:B------:R-:W-:-:S04]  /*25e0*/  F2FP.PACK_AB R64, RZ, R212 ;  /* 0x000000d4ff40723e */ /* 0x000fc800000000ff */
[----:B------:R-:W-:Y:S02]  /*25f0*/  PRMT R63, R64, 0x7610, R63 ;  /* 0x00007610403f7816 */ /* 0x000fe4000000003f */
.L_x_3470:
[----:B------:R-:W-:Y:S01]  /*2600*/  HADD2.F32 R220, -RZ, R67.H1_H1 ;  /* 0x30000043ffdc7230 */ /* 0x000fe20000004100 */
[----:B------:R-:W-:Y:S05]  /*2610*/  @P3 BRA `(.L_x_3471) ;  /* 0x0000008000003947 */ /* 0x000fea0003800000 */
[----:B------:R-:W-:-:S04]  /*2620*/  ISETP.NE.U32.AND P2, PT, RZ, c[0x0][0x180], PT ;  /* 0x00006000ff007a0c */ /* 0x000fc80003f45070 */
[----:B------:R-:W-:-:S13]  /*2630*/  ISETP.NE.AND.EX P2, PT, RZ, c[0x0][0x184], PT, P2 ;  /* 0x00006100ff007a0c */ /* 0x000fda0003f45320 */
[----:B------:R-:W-:Y:S05]  /*2640*/  @P2 BRA `(.L_x_3472) ;  /* 0x0000002000002947 */ /* 0x000fea0003800000 */
[----:B------:R-:W-:Y:S05]  /*2650*/  @P1 BRA `(.L_x_3473) ;  /* 0x0000008000001947 */ /* 0x000fea0003800000 */
[----:B------:R-:W-:Y:S05]  /*2660*/  BRA `(.L_x_3474) ;  /* 0x0000009000007947 */ /* 0x000fea0003800000 */
.L_x_3472:
[----:B-----5:R-:W-:-:S05]  /*2670*/  HADD2.F32 R65, -RZ, R59.H1_H1 ;  /* 0x3000003bff417230 */ /* 0x020fca0000004100 */
[----:B------:R-:W-:Y:S01]  /*2680*/  FADD.FTZ R220, R65, R220 ;  /* 0x000000dc41dc7221 */ /* 0x000fe20000010000 */
[----:B------:R-:W-:Y:S05]  /*2690*/  BRA `(.L_x_3473) ;  /* 0x0000004000007947 */ /* 0x000fea0003800000 */
.L_x_3471:
[----:B-----5:R-:W-:Y:S02]  /*26a0*/  HADD2.F32 R65, -RZ, R55.H1_H1 ;  /* 0x30000037ff417230 */ /* 0x020fe40000004100 */
[----:B------:R-:W-:-:S03]  /*26b0*/  @P2 HADD2.F32 R67, -RZ, R59.H1_H1 ;  /* 0x3000003bff432230 */ /* 0x000fc60000004100 */
[----:B------:R-:W-:-:S04]  /*26c0*/  FADD.FTZ R220, R65, R220 ;  /* 0x000000dc41dc7221 */ /* 0x000fc80000010000 */
[----:B------:R-:W-:-:S05]  /*26d0*/  @P2 FADD.FTZ R220, R67, R220 ;  /* 0x000000dc43dc2221 */ /* 0x000fca0000010000 */
.L_x_3473:
[----:B------:R-:W-:-:S04]  /*26e0*/  F2FP.PACK_AB R64, RZ, R220 ;  /* 0x000000dcff40723e */ /* 0x000fc800000000ff */
[----:B------:R-:W-:Y:S02]  /*26f0*/  PRMT R63, R63, 0x5410, R64 ;  /* 0x000054103f3f7816 */ /* 0x000fe40000000040 */
.L_x_3474:
[----:B------:R-:W-:-:S04]  /*2700*/  @P1 LEA R64, P2, R71, c[0x0][0x188], 0x4 ;  /* 0x0000620047401a11 */ /* 0x000fc800078420ff */
[C---:B------:R-:W-:Y:S02]  /*2710*/  @P1 LEA.HI.X R65, R71.reuse, c[0x0][0x18c], RZ, 0x4, P2 ;  /* 0x0000630047411a11 */ /* 0x040fe400010f24ff */
[----:B------:R-:W-:-:S03]  /*2720*/  IADD3 R71, R71, 0x20, RZ ;  /* 0x0000002047477810 */ /* 0x000fc60007ffe0ff */
[----:B------:R0:W-:Y:S04]  /*2730*/  @P1 STG.E.128 [R64.64], R60 ;  /* 0x0000003c40001986 */ /* 0x0001e8000c101d04 */
.L_x_3442:
[----:B------:R-:W-:Y:S05]  /*2740*/  BSYNC B0 ;  /* 0x0000000000007941 */ /* 0x000fea0003800000 */
.L_x_3441:
[----:B------:R-:W-:Y:S01]  /*2750*/  ISETP.GE.U32.AND P2, PT, R42, 0x60, PT ;  /* 0x000000602a00780c */ /* 0x000fe20003f46070 */
[----:B------:R-:W-:-:S12]  /*2760*/  BSSY B0, `(.L_x_3475) ;  /* 0x0000095000007945 */ /* 0x000fd80003800000 */
[----:B------:R-:W-:Y:S05]  /*2770*/  @!P2 BRA `(.L_x_3476) ;  /* 0x000009300000a947 */ /* 0x000fea0003800000 */
[----:B------:R-:W-:-:S04]  /*2780*/  ISETP.NE.U32.AND P3, PT, RZ, c[0x0][0x178], PT ;  /* 0x00005e00ff007a0c */ /* 0x000fc80003f65070 */
[----:B------:R-:W-:Y:S01]  /*2790*/  ISETP.NE.AND.EX P3, PT, RZ, c[0x0][0x17c], PT, P3 ;  /* 0x00005f00ff007a0c */ /* 0x000fe20003f65330 */
[----:B0-----:R-:W-:-:S12]  /*27a0*/  HFMA2.MMA R64, -RZ, RZ, 0, 9.5367431640625e-07 ;  /* 0x00000010ff407435 */ /* 0x001fd800000001ff */
[----:B------:R-:W-:-:S04]  /*27b0*/  @P3 LEA R224, P2, R71, c[0x0][0x178], 0x4 ;  /* 0x00005e0047e03a11 */ /* 0x000fc800078420ff */
[C---:B------:R-:W-:Y:S02]  /*27c0*/  @P3 LEA.HI.X R225, R71.reuse, c[0x0][0x17c], RZ, 0x4, P2 ;  /* 0x00005f0047e13a11 */ /* 0x040fe400010f24ff */
[----:B------:R-:W-:Y:S01]  /*27d0*/  ISETP.NE.U32.AND P2, PT, RZ, c[0x0][0x180], PT ;  /* 0x00006000ff007a0c */ /* 0x000fe20003f45070 */
[----:B------:R-:W-:Y:S02]  /*27e0*/  IMAD.WIDE.U32 R64, R71, R64, c[0x0][0x170] ;  /* 0x00005c0047407625 */ /* 0x000fe400078e0040 */
[----:B-----5:R0:W5:Y:S01]  /*27f0*/  @P3 LDG.E.128 R52, [R224.64] ;  /* 0x00000004e0343981 */ /* 0x020162000c1e1d00 */
        /* <DEDUP_REMOVED lines=14> */
.L_x_3478:
[----:B-----5:R-:W-:-:S05]  /*28e0*/  HADD2.F32 R69, -RZ, R56.H0_H0 ;  /* 0x20000038ff457230 */ /* 0x020fca0000004100 */
[----:B------:R-:W-:Y:S01]  /*28f0*/  FADD.FTZ R186, R69, R186 ;  /* 0x000000ba45ba7221 */ /* 0x000fe20000010000 */
[----:B------:R-:W-:Y:S05]  /*2900*/  BRA `(.L_x_3479) ;  /* 0x0000004000007947 */ /* 0x000fea0003800000 */
.L_x_3477:
[----:B0----5:R-:W-:Y:S02]  /*2910*/  HADD2.F32 R69, -RZ, R52.H0_H0 ;  /* 0x20000034ff457230 */ /* 0x021fe40000004100 */
[----:B------:R-:W-:-:S03]  /*2920*/  @P2 HADD2.F32 R193, -RZ, R56.H0_H0 ;  /* 0x20000038ffc12230 */ /* 0x000fc60000004100 */
[----:B------:R-:W-:-:S04]  /*2930*/  FADD.FTZ R186, R69, R186 ;  /* 0x000000ba45ba7221 */ /* 0x000fc80000010000 */
[----:B------:R-:W-:-:S05]  /*2940*/  @P2 FADD.FTZ R186, R193, R186 ;  /* 0x000000bac1ba2221 */ /* 0x000fca0000010000 */
.L_x_3479:
[----:B------:R-:W-:-:S04]  /*2950*/  F2FP.PACK_AB R68, RZ, R186 ;  /* 0x000000baff44723e */ /* 0x000fc800000000ff */
[----:B------:R-:W-:Y:S02]  /*2960*/  PRMT R60, R68, 0x7610, R60 ;  /* 0x00007610443c7816 */ /* 0x000fe4000000003c */
.L_x_3480:
[----:B------:R-:W-:Y:S01]  /*2970*/  HADD2.F32 R193, -RZ, R64.H1_H1 ;  /* 0x30000040ffc17230 */ /* 0x000fe20000004100 */
[----:B------:R-:W-:Y:S05]  /*2980*/  @P3 BRA `(.L_x_3481) ;  /* 0x0000008000003947 */ /* 0x000fea0003800000 */
[----:B------:R-:W-:-:S04]  /*2990*/  ISETP.NE.U32.AND P4, PT, RZ, c[0x0][0x180], PT ;  /* 0x00006000ff007a0c */ /* 0x000fc80003f85070 */
[----:B------:R-:W-:-:S13]  /*29a0*/  ISETP.NE.AND.EX P4, PT, RZ, c[0x0][0x184], PT, P4 ;  /* 0x00006100ff007a0c */ /* 0x000fda0003f85340 */
[----:B------:R-:W-:Y:S05]  /*29b0*/  @P4 BRA `(.L_x_3482) ;  /* 0x0000002000004947 */ /* 0x000fea0003800000 */
[----:B------:R-:W-:Y:S05]  /*29c0*/  @P1 BRA `(.L_x_3483) ;  /* 0x0000008000001947 */ /* 0x000fea0003800000 */
[----:B------:R-:W-:Y:S05]  /*29d0*/  BRA `(.L_x_3484) ;  /* 0x0000009000007947 */ /* 0x000fea0003800000 */
.L_x_3482:
[----:B-----5:R-:W-:-:S05]  /*29e0*/  HADD2.F32 R64, -RZ, R56.H1_H1 ;  /* 0x30000038ff407230 */ /* 0x020fca0000004100 */
[----:B------:R-:W-:Y:S01]  /*29f0*/  FADD.FTZ R193, R64, R193 ;  /* 0x000000c140c17221 */ /* 0x000fe20000010000 */
[----:B------:R-:W-:Y:S05]  /*2a00*/  BRA `(.L_x_3483) ;  /* 0x0000004000007947 */ /* 0x000fea0003800000 */
.L_x_3481:
[----:B-----5:R-:W-:Y:S02]  /*2a10*/  HADD2.F32 R64, -RZ, R52.H1_H1 ;  /* 0x30000034ff407230 */ /* 0x020fe40000004100 */
[----:B------:R-:W-:-:S03]  /*2a20*/  @P2 HADD2.F32 R68, -RZ, R56.H1_H1 ;  /* 0x30000038ff442230 */ /* 0x000fc60000004100 */
[----:B------:R-:W-:-:S04]  /*2a30*/  FADD.FTZ R193, R64, R193 ;  /* 0x000000c140c17221 */ /* 0x000fc80000010000 */
[----:B------:R-:W-:-:S05]  /*2a40*/  @P2 FADD.FTZ R193, R68, R193 ;  /* 0x000000c144c12221 */ /* 0x000fca0000010000 */
.L_x_3483:
[----:B------:R-:W-:-:S04]  /*2a50*/  F2FP.PACK_AB R64, RZ, R193 ;  /* 0x000000c1ff40723e */ /* 0x000fc800000000ff */
[----:B------:R-:W-:Y:S02]  /*2a60*/  PRMT R60, R60, 0x5410, R64 ;  /* 0x000054103c3c7816 */ /* 0x000fe40000000040 */
.L_x_3484:
[----:B------:R-:W-:Y:S01]  /*2a70*/  HADD2.F32 R194, -RZ, R65.H0_H0 ;  /* 0x20000041ffc27230 */ /* 0x000fe20000004100 */
[----:B------:R-:W-:Y:S05]  /*2a80*/  @P3 BRA `(.L_x_3485) ;  /* 0x0000008000003947 */ /* 0x000fea0003800000 */
[----:B------:R-:W-:-:S04]  /*2a90*/  ISETP.NE.U32.AND P4, PT, RZ, c[0x0][0x180], PT ;  /* 0x00006000ff007a0c */ /* 0x000fc80003f85070 */
[----:B------:R-:W-:-:S13]  /*2aa0*/  ISETP.NE.AND.EX P4, PT, RZ, c[0x0][0x184], PT, P4 ;  /* 0x00006100ff007a0c */ /* 0x000fda0003f85340 */
[----:B------:R-:W-:Y:S05]  /*2ab0*/  @P4 BRA `(.L_x_3486) ;  /* 0x0000002000004947 */ /* 0x000fea0003800000 */
[----:B------:R-:W-:Y:S05]  /*2ac0*/  @P1 BRA `(.L_x_3487) ;  /* 0x0000008000001947 */ /* 0x000fea0003800000 */
[----:B------:R-:W-:Y:S05]  /*2ad0*/  BRA `(.L_x_3488) ;  /* 0x0000009000007947 */ /* 0x000fea0003800000 */
.L_x_3486:
[----:B-----5:R-:W-:-:S05]  /*2ae0*/  HADD2.F32 R69, -RZ, R57.H0_H0 ;  /* 0x20000039ff457230 */ /* 0x020fca0000004100 */
[----:B------:R-:W-:Y:S01]  /*2af0*/  FADD.FTZ R194, R69, R194 ;  /* 0x000000c245c27221 */ /* 0x000fe20000010000 */
[----:B------:R-:W-:Y:S05]  /*2b00*/  BRA `(.L_x_3487) ;  /* 0x0000004000007947 */ /* 0x000fea0003800000 */
.L_x_3485:
[----:B-----5:R-:W-:Y:S02]  /*2b10*/  HADD2.F32 R69, -RZ, R53.H0_H0 ;  /* 0x20000035ff457230 */ /* 0x020fe40000004100 */
[----:B------:R-:W-:-:S03]  /*2b20*/  @P2 HADD2.F32 R203, -RZ, R57.H0_H0 ;  /* 0x20000039ffcb2230 */ /* 0x000fc60000004100 */
[----:B------:R-:W-:-:S04]  /*2b30*/  FADD.FTZ R194, R69, R194 ;  /* 0x000000c245c27221 */ /* 0x000fc80000010000 */
[----:B------:R-:W-:-:S05]  /*2b40*/  @P2 FADD.FTZ R194, R203, R194 ;  /* 0x000000c2cbc22221 */ /* 0x000fca0000010000 */
.L_x_3487:
[----:B------:R-:W-:-:S04]  /*2b50*/  F2FP.PACK_AB R64, RZ, R194 ;  /* 0x000000c2ff40723e */ /* 0x000fc800000000ff */
[----:B------:R-:W-:Y:S02]  /*2b60*/  PRMT R61, R64, 0x7610, R61 ;  /* 0x00007610403d7816 */ /* 0x000fe4000000003d */
.L_x_3488:
[----:B------:R-:W-:Y:S01]  /*2b70*/  HADD2.F32 R203, -RZ, R65.H1_H1 ;  /* 0x30000041ffcb7230 */ /* 0x000fe20000004100 */
[----:B------:R-:W-:Y:S05]  /*2b80*/  @P3 BRA `(.L_x_3489) ;  /* 0x0000008000003947 */ /* 0x000fea0003800000 */
[----:B------:R-:W-:-:S04]  /*2b90*/  ISETP.NE.U32.AND P4, PT, RZ, c[0x0][0x180], PT ;  /* 0x00006000ff007a0c */ /* 0x000fc80003f85070 */
[----:B------:R-:W-:-:S13]  /*2ba0*/  ISETP.NE.AND.EX P4, PT, RZ, c[0x0][0x184], PT, P4 ;  /* 0x00006100ff007a0c */ /* 0x000fda0003f85340 */
[----:B------:R-:W-:Y:S05]  /*2bb0*/  @P4 BRA `(.L_x_3490) ;  /* 0x0000002000004947 */ /* 0x000fea0003800000 */
[----:B------:R-:W-:Y:S05]  /*2bc0*/  @P1 BRA `(.L_x_3491) ;  /* 0x0000008000001947 */ /* 0x000fea0003800000 */
[----:B------:R-:W-:Y:S05]  /*2bd0*/  BRA `(.L_x_3492) ;  /* 0x0000009000007947 */ /* 0x000fea0003800000 */
.L_x_3490:
[----:B-----5:R-:W-:-:S05]  /*2be0*/  HADD2.F32 R64, -RZ, R57.H1_H1 ;  /* 0x30000039ff407230 */ /* 0x020fca0000004100 */
[----:B------:R-:W-:Y:S01]  /*2bf0*/  FADD.FTZ R203, R64, R203 ;  /* 0x000000cb40cb7221 */ /* 0x000fe20000010000 */
[----:B------:R-:W-:Y:S05]  /*2c00*/  BRA `(.L_x_3491) ;  /* 0x0000004000007947 */ /* 0x000fea0003800000 */
.L_x_3489:
[----:B-----5:R-:W-:Y:S02]  /*2c10*/  HADD2.F32 R64, -RZ, R53.H1_H1 ;  /* 0x30000035ff407230 */ /* 0x020fe40000004100 */
[----:B------:R-:W-:-:S03]  /*2c20*/  @P2 HADD2.F32 R68, -RZ, R57.H1_H1 ;  /* 0x30000039ff442230 */ /* 0x000fc60000004100 */
[----:B------:R-:W-:-:S04]  /*2c30*/  FADD.FTZ R203, R64, R203 ;  /* 0x000000cb40cb7221 */ /* 0x000fc80000010000 */
[----:B------:R-:W-:-:S05]  /*2c40*/  @P2 FADD.FTZ R203, R68, R203 ;  /* 0x000000cb44cb2221 */ /* 0x000fca0000010000 */
.L_x_3491:
[----:B------:R-:W-:-:S04]  /*2c50*/  F2FP.PACK_AB R64, RZ, R203 ;  /* 0x000000cbff40723e */ /* 0x000fc800000000ff */
[----:B------:R-:W-:Y:S02]  /*2c60*/  PRMT R61, R61, 0x5410, R64 ;  /* 0x000054103d3d7816 */ /* 0x000fe40000000040 */
.L_x_3492:
[----:B------:R-:W-:Y:S01]  /*2c70*/  HADD2.F32 R204, -RZ, R66.H0_H0 ;  /* 0x20000042ffcc7230 */ /* 0x000fe20000004100 */
[----:B------:R-:W-:Y:S05]  /*2c80*/  @P3 BRA `(.L_x_3493) ;  /* 0x0000008000003947 */ /* 0x000fea0003800000 */
[----:B------:R-:W-:-:S04]  /*2c90*/  ISETP.NE.U32.AND P4, PT, RZ, c[0x0][0x180], PT ;  /* 0x00006000ff007a0c */ /* 0x000fc80003f85070 */
[----:B------:R-:W-:-:S13]  /*2ca0*/  ISETP.NE.AND.EX P4, PT, RZ, c[0x0][0x184], PT, P4 ;  /* 0x00006100ff007a0c */ /* 0x000fda0003f85340 */
[----:B------:R-:W-:Y:S05]  /*2cb0*/  @P4 BRA `(.L_x_3494) ;  /* 0x0000002000004947 */ /* 0x000fea0003800000 */
[----:B------:R-:W-:Y:S05]  /*2cc0*/  @P1 BRA `(.L_x_3495) ;  /* 0x0000008000001947 */ /* 0x000fea0003800000 */
[----:B------:R-:W-:Y:S05]  /*2cd0*/  BRA `(.L_x_3496) ;  /* 0x0000009000007947 */ /* 0x000fea0003800000 */
.L_x_3494:
[----:B-----5:R-:W-:-:S05]  /*2ce0*/  HADD2.F32 R65, -RZ, R58.H0_H0 ;  /* 0x2000003aff417230 */ /* 0x020fca0000004100 */
[----:B------:R-:W-:Y:S01]  /*2cf0*/  FADD.FTZ R204, R65, R204 ;  /* 0x000000cc41cc7221 */ /* 0x000fe20000010000 */
[----:B------:R-:W-:Y:S05]  /*2d00*/  BRA `(.L_x_3495) ;  /* 0x0000004000007947 */ /* 0x000fea0003800000 */
.L_x_3493:
[----:B-----5:R-:W-:Y:S02]  /*2d10*/  HADD2.F32 R65, -RZ, R54.H0_H0 ;  /* 0x20000036ff417230 */ /* 0x020fe40000004100 */
[----:B------:R-:W-:-:S03]  /*2d20*/  @P2 HADD2.F32 R69, -RZ, R58.H0_H0 ;  /* 0x2000003aff452230 */ /* 0x000fc60000004100 */
[----:B------:R-:W-:-:S04]  /*2d30*/  FADD.FTZ R204, R65, R204 ;  /* 0x000000cc41cc7221 */ /* 0x000fc80000010000 */
[----:B------:R-:W-:-:S05]  /*2d40*/  @P2 FADD.FTZ R204, R69, R204 ;  /* 0x000000cc45cc2221 */ /* 0x000fca0000010000 */
.L_x_3495:
[----:B------:R-:W-:-:S04]  /*2d50*/  F2FP.PACK_AB R64, RZ, R204 ;  /* 0x000000ccff40723e */ /* 0x000fc800000000ff */
[----:B------:R-:W-:Y:S02]  /*2d60*/  PRMT R62, R64, 0x7610, R62 ;  /* 0x00007610403e7816 */ /* 0x000fe4000000003e */
.L_x_3496:
[----:B------:R-:W-:Y:S01]  /*2d70*/  HADD2.F32 R213, -RZ, R66.H1_H1 ;  /* 0x30000042ffd57230 */ /* 0x000fe20000004100 */
[----:B------:R-:W-:Y:S05]  /*2d80*/  @P3 BRA `(.L_x_3497) ;  /* 0x0000008000003947 */ /* 0x000fea0003800000 */
[----:B------:R-:W-:-:S04]  /*2d90*/  ISETP.NE.U32.AND P4, PT, RZ, c[0x0][0x180], PT ;  /* 0x00006000ff007a0c */ /* 0x000fc80003f85070 */
[----:B------:R-:W-:-:S13]  /*2da0*/  ISETP.NE.AND.EX P4, PT, RZ, c[0x0][0x184], PT, P4 ;  /* 0x00006100ff007a0c */ /* 0x000fda0003f85340 */
[----:B------:R-:W-:Y:S05]  /*2db0*/  @P4 BRA `(.L_x_3498) ;  /* 0x0000002000004947 */ /* 0x000fea0003800000 */
[----:B------:R-:W-:Y:S05]  /*2dc0*/  @P1 BRA `(.L_x_3499) ;  /* 0x0000008000001947 */ /* 0x000fea0003800000 */
[----:B------:R-:W-:Y:S05]  /*2dd0*/  BRA `(.L_x_3500) ;  /* 0x0000009000007947 */ /* 0x000fea0003800000 */
.L_x_3498:
[----:B-----5:R-:W-:-:S05]  /*2de0*/  HADD2.F32 R64, -RZ, R58.H1_H1 ;  /* 0x3000003aff407230 */ /* 0x020fca0000004100 */
[----:B------:R-:W-:Y:S01]  /*2df0*/  FADD.FTZ R213, R64, R213 ;  /* 0x000000d540d57221 */ /* 0x000fe20000010000 */
[----:B------:R-:W-:Y:S05]  /*2e00*/  BRA `(.L_x_3499) ;  /* 0x0000004000007947 */ /* 0x000fea0003800000 */
.L_x_3497:
[----:B-----5:R-:W-:Y:S02]  /*2e10*/  HADD2.F32 R64, -RZ, R54.H1_H1 ;  /* 0x30000036ff407230 */ /* 0x020fe40000004100 */
[----:B------:R-:W-:-:S03]  /*2e20*/  @P2 HADD2.F32 R66, -RZ, R58.H1_H1 ;  /* 0x3000003aff422230 */ /* 0x000fc60000004100 */
[----:B------:R-:W-:-:S04]  /*2e30*/  FADD.FTZ R213, R64, R213 ;  /* 0x000000d540d57221 */ /* 0x000fc80000010000 */
[----:B------:R-:W-:-:S05]  /*2e40*/  @P2 FADD.FTZ R213, R66, R213 ;  /* 0x000000d542d52221 */ /* 0x000fca0000010000 */
.L_x_3499:
[----:B------:R-:W-:-:S04]  /*2e50*/  F2FP.PACK_AB R64, RZ, R213 ;  /* 0x000000d5ff40723e */ /* 0x000fc800000000ff */
[----:B------:R-:W-:Y:S02]  /*2e60*/  PRMT R62, R62, 0x5410, R64 ;  /* 0x000054103e3e7816 */ /* 0x000fe40000000040 */
.L_x_3500:
[----:B------:R-:W-:Y:S01]  /*2e70*/  HADD2.F32 R214, -RZ, R67.H0_H0 ;  /* 0x20000043ffd67230 */ /* 0x000fe20000004100 */
[----:B------:R-:W-:Y:S05]  /*2e80*/  @P3 BRA `(.L_x_3501) ;  /* 0x0000008000003947 */ /* 0x000fea0003800000 */
[----:B------:R-:W-:-:S04]  /*2e90*/  ISETP.NE.U32.AND P4, PT, RZ, c[0x0][0x180], PT ;  /* 0x00006000ff007a0c */ /* 0x000fc80003f85070 */
[----:B------:R-:W-:-:S13]  /*2ea0*/  ISETP.NE.AND.EX P4, PT, RZ, c[0x0][0x184], PT, P4 ;  /* 0x00006100ff007a0c */ /* 0x000fda0003f85340 */
[----:B------:R-:W-:Y:S05]  /*2eb0*/  @P4 BRA `(.L_x_3502) ;  /* 0x0000002000004947 */ /* 0x000fea0003800000 */
[----:B------:R-:W-:Y:S05]  /*2ec0*/  @P1 BRA `(.L_x_3503) ;  /* 0x0000008000001947 */ /* 0x000fea0003800000 */
[----:B------:R-:W-:Y:S05]  /*2ed0*/  BRA `(.L_x_3504) ;  /* 0x0000009000007947 */ /* 0x000fea0003800000 */
.L_x_3502:
[----:B-----5:R-:W-:-:S05]  /*2ee0*/  HADD2.F32 R65, -RZ, R59.H0_H0 ;  /* 0x2000003bff417230 */ /* 0x020fca0000004100 */
[----:B------:R-:W-:Y:S01]  /*2ef0*/  FADD.FTZ R214, R65, R214 ;  /* 0x000000d641d67221 */ /* 0x000fe20000010000 */
[----:B------:R-:W-:Y:S05]  /*2f00*/  BRA `(.L_x_3503) ;  /* 0x0000004000007947 */ /* 0x000fea0003800000 */
.L_x_3501:
[----:B-----5:R-:W-:Y:S02]  /*2f10*/  HADD2.F32 R65, -RZ, R55.H0_H0 ;  /* 0x20000037ff417230 */ /* 0x020fe40000004100 */
[----:B------:R-:W-:-:S03]  /*2f20*/  @P2 HADD2.F32 R69, -RZ, R59.H0_H0 ;  /* 0x2000003bff452230 */ /* 0x000fc60000004100 */
[----:B------:R-:W-:-:S04]  /*2f30*/  FADD.FTZ R214, R65, R214 ;  /* 0x000000d641d67221 */ /* 0x000fc80000010000 */
[----:B------:R-:W-:-:S05]  /*2f40*/  @P2 FADD.FTZ R214, R69, R214 ;  /* 0x000000d645d62221 */ /* 0x000fca0000010000 */
.L_x_3503:
[----:B------:R-:W-:-:S04]  /*2f50*/  F2FP.PACK_AB R64, RZ, R214 ;  /* 0x000000d6ff40723e */ /* 0x000fc800000000ff */
[----:B------:R-:W-:Y:S02]  /*2f60*/  PRMT R63, R64, 0x7610, R63 ;  /* 0x00007610403f7816 */ /* 0x000fe4000000003f */
.L_x_3504:
[----:B------:R-:W-:Y:S01]  /*2f70*/  HADD2.F32 R221, -RZ, R67.H1_H1 ;  /* 0x30000043ffdd7230 */ /* 0x000fe20000004100 */
[----:B------:R-:W-:Y:S05]  /*2f80*/  @P3 BRA `(.L_x_3505) ;  /* 0x0000008000003947 */ /* 0x000fea0003800000 */
[----:B------:R-:W-:-:S04]  /*2f90*/  ISETP.NE.U32.AND P2, PT, RZ, c[0x0][0x180], PT ;  /* 0x00006000ff007a0c */ /* 0x000fc80003f45070 */
[----:B------:R-:W-:-:S13]  /*2fa0*/  ISETP.NE.AND.EX P2, PT, RZ, c[0x0][0x184], PT, P2 ;  /* 0x00006100ff007a0c */ /* 0x000fda0003f45320 */
[----:B------:R-:W-:Y:S05]  /*2fb0*/  @P2 BRA `(.L_x_3506) ;  /* 0x0000002000002947 */ /* 0x000fea0003800000 */
[----:B------:R-:W-:Y:S05]  /*2fc0*/  @P1 BRA `(.L_x_3507) ;  /* 0x0000008000001947 */ /* 0x000fea0003800000 */
[----:B------:R-:W-:Y:S05]  /*2fd0*/  BRA `(.L_x_3508) ;  /* 0x0000009000007947 */ /* 0x000fea0003800000 */
.L_x_3506:
[----:B-----5:R-:W-:-:S05]  /*2fe0*/  HADD2.F32 R64, -RZ, R59.H1_H1 ;  /* 0x3000003bff407230 */ /* 0x020fca0000004100 */
[----:B------:R-:W-:Y:S01]  /*2ff0*/  FADD.FTZ R221, R64, R221 ;  /* 0x000000dd40dd7221 */ /* 0x000fe20000010000 */
[----:B------:R-:W-:Y:S05]  /*3000*/  BRA `(.L_x_3507) ;  /* 0x0000004000007947 */ /* 0x000fea0003800000 */
.L_x_3505:
[----:B-----5:R-:W-:Y:S02]  /*3010*/  HADD2.F32 R64, -RZ, R55.H1_H1 ;  /* 0x30000037ff407230 */ /* 0x020fe40000004100 */
[----:B------:R-:W-:-:S03]  /*3020*/  @P2 HADD2.F32 R66, -RZ, R59.H1_H1 ;  /* 0x3000003bff422230 */ /* 0x000fc60000004100 */
[----:B------:R-:W-:-:S04]  /*3030*/  FADD.FTZ R221, R64, R221 ;  /* 0x000000dd40dd7221 */ /* 0x000fc80000010000 */
[----:B------:R-:W-:-:S05]  /*3040*/  @P2 FADD.FTZ R221, R66, R221 ;  /* 0x000000dd42dd2221 */ /* 0x000fca0000010000 */
.L_x_3507:
[----:B------:R-:W-:-:S04]  /*3050*/  F2FP.PACK_AB R64, RZ, R221 ;  /* 0x000000ddff40723e */ /* 0x000fc800000000ff */
[----:B------:R-:W-:Y:S02]  /*3060*/  PRMT R63, R63, 0x5410, R64 ;  /* 0x000054103f3f7816 */ /* 0x000fe40000000040 */
.L_x_3508:
[----:B------:R-:W-:-:S04]  /*3070*/  @P1 LEA R64, P2, R71, c[0x0][0x188], 0x4 ;  /* 0x0000620047401a11 */ /* 0x000fc800078420ff */
[C---:B------:R-:W-:Y:S02]  /*3080*/  @P1 LEA.HI.X R65, R71.reuse, c[0x0][0x18c], RZ, 0x4, P2 ;  /* 0x0000630047411a11 */ /* 0x040fe400010f24ff */
[----:B------:R-:W-:-:S03]  /*3090*/  IADD3 R71, R71, 0x20, RZ ;  /* 0x0000002047477810 */ /* 0x000fc60007ffe0ff */
[----:B------:R0:W-:Y:S04]  /*30a0*/  @P1 STG.E.128 [R64.64], R60 ;  /* 0x0000003c40001986 */ /* 0x0001e8000c101d04 */
.L_x_3476:
[----:B------:R-:W-:Y:S05]  /*30b0*/  BSYNC B0 ;  /* 0x0000000000007941 */ /* 0x000fea0003800000 */
.L_x_3475:
        /* <DEDUP_REMOVED lines=25> */
.L_x_3512:
[----:B-----5:R-:W-:-:S05]  /*3250*/  HADD2.F32 R68, -RZ, R56.H0_H0 ;  /* 0x20000038ff447230 */ /* 0x020fca0000004100 */
[----:B------:R-:W-:Y:S01]  /*3260*/  FADD.FTZ R187, R68, R187 ;  /* 0x000000bb44bb7221 */ /* 0x000fe20000010000 */
[----:B------:R-:W-:Y:S05]  /*3270*/  BRA `(.L_x_3513) ;  /* 0x0000004000007947 */ /* 0x000fea0003800000 */
.L_x_3511:
[----:B0----5:R-:W-:Y:S02]  /*3280*/  HADD2.F32 R68, -RZ, R52.H0_H0 ;  /* 0x20000034ff447230 */ /* 0x021fe40000004100 */
[----:B------:R-:W-:-:S03]  /*3290*/  @P2 HADD2.F32 R196, -RZ, R56.H0_H0 ;  /* 0x20000038ffc42230 */ /* 0x000fc60000004100 */
[----:B------:R-:W-:-:S04]  /*32a0*/  FADD.FTZ R187, R68, R187 ;  /* 0x000000bb44bb7221 */ /* 0x000fc80000010000 */
[----:B------:R-:W-:-:S05]  /*32b0*/  @P2 FADD.FTZ R187, R196, R187 ;  /* 0x000000bbc4bb2221 */ /* 0x000fca0000010000 */
.L_x_3513:
[----:B------:R-:W-:-:S04]  /*32c0*/  F2FP.PACK_AB R68, RZ, R187 ;  /* 0x000000bbff44723e */ /* 0x000fc800000000ff */
[----:B------:R-:W-:Y:S02]  /*32d0*/  PRMT R60, R68, 0x7610, R60 ;  /* 0x00007610443c7816 */ /* 0x000fe4000000003c */
.L_x_3514:
[----:B------:R-:W-:Y:S01]  /*32e0*/  HADD2.F32 R195, -RZ, R64.H1_H1 ;  /* 0x30000040ffc37230 */ /* 0x000fe20000004100 */
[----:B------:R-:W-:Y:S05]  /*32f0*/  @P3 BRA `(.L_x_3515) ;  /* 0x0000008000003947 */ /* 0x000fea0003800000 */
[----:B------:R-:W-:-:S04]  /*3300*/  ISETP.NE.U32.AND P4, PT, RZ, c[0x0][0x180], PT ;  /* 0x00006000ff007a0c */ /* 0x000fc80003f85070 */
[----:B------:R-:W-:-:S13]  /*3310*/  ISETP.NE.AND.EX P4, PT, RZ, c[0x0][0x184], PT, P4 ;  /* 0x00006100ff007a0c */ /* 0x000fda0003f85340 */
[----:B------:R-:W-:Y:S05]  /*3320*/  @P4 BRA `(.L_x_3516) ;  /* 0x0000002000004947 */ /* 0x000fea0003800000 */
[----:B------:R-:W-:Y:S05]  /*3330*/  @P1 BRA `(.L_x_3517) ;  /* 0x0000008000001947 */ /* 0x000fea0003800000 */
[----:B------:R-:W-:Y:S05]  /*3340*/  BRA `(.L_x_3518) ;  /* 0x0000009000007947 */ /* 0x000fea0003800000 */
.L_x_3516:
[----:B-----5:R-:W-:-:S05]  /*3350*/  HADD2.F32 R64, -RZ, R56.H1_H1 ;  /* 0x30000038ff407230 */ /* 0x020fca0000004100 */
[----:B------:R-:W-:Y:S01]  /*3360*/  FADD.FTZ R195, R64, R195 ;  /* 0x000000c340c37221 */ /* 0x000fe20000010000 */
[----:B------:R-:W-:Y:S05]  /*3370*/  BRA `(.L_x_3517) ;  /* 0x0000004000007947 */ /* 0x000fea0003800000 */
.L_x_3515:
[----:B-----5:R-:W-:Y:S02]  /*3380*/  HADD2.F32 R64, -RZ, R52.H1_H1 ;  /* 0x30000034ff407230 */ /* 0x020fe40000004100 */
[----:B------:R-:W-:-:S03]  /*3390*/  @P2 HADD2.F32 R68, -RZ, R56.H1_H1 ;  /* 0x30000038ff442230 */ /* 0x000fc60000004100 */
[----:B------:R-:W-:-:S04]  /*33a0*/  FADD.FTZ R195, R64, R195 ;  /* 0x000000c340c37221 */ /* 0x000fc80000010000 */
[----:B------:R-:W-:-:S05]  /*33b0*/  @P2 FADD.FTZ R195, R68, R195 ;  /* 0x000000c344c32221 */ /* 0x000fca0000010000 */
.L_x_3517:
[----:B------:R-:W-:-:S04]  /*33c0*/  F2FP.PACK_AB R64, RZ, R195 ;  /* 0x000000c3ff40723e */ /* 0x000fc800000000ff */
[----:B------:R-:W-:Y:S02]  /*33d0*/  PRMT R60, R60, 0x5410, R64 ;  /* 0x000054103c3c7816 */ /* 0x000fe40000000040 */
.L_x_3518:
[----:B------:R-:W-:Y:S01]  /*33e0*/  HADD2.F32 R196, -RZ, R65.H0_H0 ;  /* 0x20000041ffc47230 */ /* 0x000fe20000004100 */
[----:B------:R-:W-:Y:S05]  /*33f0*/  @P3 BRA `(.L_x_3519) ;  /* 0x0000008000003947 */ /* 0x000fea0003800000 */
[----:B------:R-:W-:-:S04]  /*3400*/  ISETP.NE.U32.AND P4, PT, RZ, c[0x0][0x180], PT ;  /* 0x00006000ff007a0c */ /* 0x000fc80003f85070 */
[----:B------:R-:W-:-:S13]  /*3410*/  ISETP.NE.AND.EX P4, PT, RZ, c[0x0][0x184], PT, P4 ;  /* 0x00006100ff007a0c */ /* 0x000fda0003f85340 */
[----:B------:R-:W-:Y:S05]  /*3420*/  @P4 BRA `(.L_x_3520) ;  /* 0x0000002000004947 */ /* 0x000fea0003800000 */
[----:B------:R-:W-:Y:S05]  /*3430*/  @P1 BRA `(.L_x_3521) ;  /* 0x0000008000001947 */ /* 0x000fea0003800000 */
[----:B------:R-:W-:Y:S05]  /*3440*/  BRA `(.L_x_3522) ;  /* 0x0000009000007947 */ /* 0x000fea0003800000 */
.L_x_3520:
[----:B-----5:R-:W-:-:S05]  /*3450*/  HADD2.F32 R69, -RZ, R57.H0_H0 ;  /* 0x20000039ff457230 */ /* 0x020fca0000004100 */
[----:B------:R-:W-:Y:S01]  /*3460*/  FADD.FTZ R196, R69, R196 ;  /* 0x000000c445c47221 */ /* 0x000fe20000010000 */
[----:B------:R-:W-:Y:S05]  /*3470*/  BRA `(.L_x_3521) ;  /* 0x0000004000007947 */ /* 0x000fea0003800000 */
.L_x_3519:
[----:B-----5:R-:W-:Y:S02]  /*3480*/  HADD2.F32 R69, -RZ, R53.H0_H0 ;  /* 0x20000035ff457230 */ /* 0x020fe40000004100 */
[----:B------:R-:W-:-:S03]  /*3490*/  @P2 HADD2.F32 R205, -RZ, R57.H0_H0 ;  /* 0x20000039ffcd2230 */ /* 0x000fc60000004100 */
[----:B------:R-:W-:-:S04]  /*34a0*/  FADD.FTZ R196, R69, R196 ;  /* 0x000000c445c47221 */ /* 0x000fc80000010000 */
[----:B------:R-:W-:-:S05]  /*34b0*/  @P2 FADD.FTZ R196, R205, R196 ;  /* 0x000000c4cdc42221 */ /* 0x000fca0000010000 */
.L_x_3521:
[----:B------:R-:W-:-:S04]  /*34c0*/  F2FP.PACK_AB R64, RZ, R196 ;  /* 0x000000c4ff40723e */ /* 0x000fc800000000ff */
[----:B------:R-:W-:Y:S02]  /*34d0*/  PRMT R61, R64, 0x7610, R61 ;  /* 0x00007610403d7816 */ /* 0x000fe4000000003d */
.L_x_3522:
[----:B------:R-:W-:Y:S01]  /*34e0*/  HADD2.F32 R205, -RZ, R65.H1_H1 ;  /* 0x30000041ffcd7230 */ /* 0x000fe20000004100 */
[----:B------:R-:W-:Y:S05]  /*34f0*/  @P3 BRA `(.L_x_3523) ;  /* 0x0000008000003947 */ /* 0x000fea0003800000 */
[----:B------:R-:W-:-:S04]  /*3500*/  ISETP.NE.U32.AND P4, PT, RZ, c[0x0][0x180], PT ;  /* 0x00006000ff007a0c */ /* 0x000fc80003f85070 */
[----:B------:R-:W-:-:S13]  /*3510*/  ISETP.NE.AND.EX P4, PT, RZ, c[0x0][0x184], PT, P4 ;  /* 0x00006100ff007a0c */ /* 0x000fda0003f85340 */
[----:B------:R-:W-:Y:S05]  /*3520*/  @P4 BRA `(.L_x_3524) ;  /* 0x0000002000004947 */ /* 0x000fea0003800000 */
[----:B------:R-:W-:Y:S05]  /*3530*/  @P1 BRA `(.L_x_3525) ;  /* 0x0000008000001947 */ /* 0x000fea0003800000 */
[----:B------:R-:W-:Y:S05]  /*3540*/  BRA `(.L_x_3526) ;  /* 0x0000009000007947 */ /* 0x000fea0003800000 */
.L_x_3524:
[----:B-----5:R-:W-:-:S05]  /*3550*/  HADD2.F32 R64, -RZ, R57.H1_H1 ;  /* 0x30000039ff407230 */ /* 0x020fca0000004100 */
[----:B------:R-:W-:Y:S01]  /*3560*/  FADD.FTZ R205, R64, R205 ;  /* 0x000000cd40cd7221 */ /* 0x000fe20000010000 */
[----:B------:R-:W-:Y:S05]  /*3570*/  BRA `(.L_x_3525) ;  /* 0x0000004000007947 */ /* 0x000fea0003800000 */
.L_x_3523:
[----:B-----5:R-:W-:Y:S02]  /*3580*/  HADD2.F32 R64, -RZ, R53.H1_H1 ;  /* 0x30000035ff407230 */ /* 0x020fe40000004100 */
[----:B------:R-:W-:-:S03]  /*3590*/  @P2 HADD2.F32 R68, -RZ, R57.H1_H1 ;  /* 0x30000039ff442230 */ /* 0x000fc60000004100 */
[----:B------:R-:W-:-:S04]  /*35a0*/  FADD.FTZ R205, R64, R205 ;  /* 0x000000cd40cd7221 */ /* 0x000fc80000010000 */
[----:B------:R-:W-:-:S05]  /*35b0*/  @P2 FADD.FTZ R205, R68, R205 ;  /* 0x000000cd44cd2221 */ /* 0x000fca0000010000 */
.L_x_3525:
[----:B------:R-:W-:-:S04]  /*35c0*/  F2FP.PACK_AB R64, RZ, R205 ;  /* 0x000000cdff40723e */ /* 0x000fc800000000ff */
[----:B------:R-:W-:Y:S02]  /*35d0*/  PRMT R61, R61, 0x5410, R64 ;  /* 0x000054103d3d7816 */ /* 0x000fe40000000040 */
.L_x_3526:
[----:B------:R-:W-:Y:S01]  /*35e0*/  HADD2.F32 R206, -RZ, R66.H0_H0 ;  /* 0x20000042ffce7230 */ /* 0x000fe20000004100 */
[----:B------:R-:W-:Y:S05]  /*35f0*/  @P3 BRA `(.L_x_3527) ;  /* 0x0000008000003947 */ /* 0x000fea0003800000 */
[----:B------:R-:W-:-:S04]  /*3600*/  ISETP.NE.U32.AND P4, PT, RZ, c[0x0][0x180], PT ;  /* 0x00006000ff007a0c */ /* 0x000fc80003f85070 */
[----:B------:R-:W-:-:S13]  /*3610*/  ISETP.NE.AND.EX P4, PT, RZ, c[0x0][0x184], PT, P4 ;  /* 0x00006100ff007a0c */ /* 0x000fda0003f85340 */
[----:B------:R-:W-:Y:S05]  /*3620*/  @P4 BRA `(.L_x_3528) ;  /* 0x0000002000004947 */ /* 0x000fea0003800000 */
[----:B------:R-:W-:Y:S05]  /*3630*/  @P1 BRA `(.L_x_3529) ;  /* 0x0000008000001947 */ /* 0x000fea0003800000 */
[----:B------:R-:W-:Y:S05]  /*3640*/  BRA `(.L_x_3530) ;  /* 0x0000009000007947 */ /* 0x000fea0003800000 */
.L_x_3528:
[----:B-----5:R-:W-:-:S05]  /*3650*/  HADD2.F32 R65, -RZ, R58.H0_H0 ;  /* 0x2000003aff417230 */ /* 0x020fca0000004100 */
[----:B------:R-:W-:Y:S01]  /*3660*/  FADD.FTZ R206, R65, R206 ;  /* 0x000000ce41ce7221 */ /* 0x000fe20000010000 */
[----:B------:R-:W-:Y:S05]  /*3670*/  BRA `(.L_x_3529) ;  /* 0x0000004000007947 */ /* 0x000fea0003800000 */
.L_x_3527:
[----:B-----5:R-:W-:Y:S02]  /*3680*/  HADD2.F32 R65, -RZ, R54.H0_H0 ;  /* 0x20000036ff417230 */ /* 0x020fe40000004100 */
[----:B------:R-:W-:-:S03]  /*3690*/  @P2 HADD2.F32 R69, -RZ, R58.H0_H0 ;  /* 0x2000003aff452230 */ /* 0x000fc60000004100 */
[----:B------:R-:W-:-:S04]  /*36a0*/  FADD.FTZ R206, R65, R206 ;  /* 0x000000ce41ce7221 */ /* 0x000fc80000010000 */
[----:B------:R-:W-:-:S05]  /*36b0*/  @P2 FADD.FTZ R206, R69, R206 ;  /* 0x000000ce45ce2221 */ /* 0x000fca0000010000 */
.L_x_3529:
[----:B------:R-:W-:-:S04]  /*36c0*/  F2FP.PACK_AB R64, RZ, R206 ;  /* 0x000000ceff40723e */ /* 0x000fc800000000ff */
[----:B------:R-:W-:Y:S02]  /*36d0*/  PRMT R62, R64, 0x7610, R62 ;  /* 0x00007610403e7816 */ /* 0x000fe4000000003e */
.L_x_3530:
[----:B------:R-:W-:Y:S01]  /*36e0*/  HADD2.F32 R215, -RZ, R66.H1_H1 ;  /* 0x30000042ffd77230 */ /* 0x000fe20000004100 */
[----:B------:R-:W-:Y:S05]  /*36f0*/  @P3 BRA `(.L_x_3531) ;  /* 0x0000008000003947 */ /* 0x000fea0003800000 */
[----:B------:R-:W-:-:S04]  /*3700*/  ISETP.NE.U32.AND P4, PT, RZ, c[0x0][0x180], PT ;  /* 0x00006000ff007a0c */ /* 0x000fc80003f85070 */
[----:B------:R-:W-:-:S13]  /*3710*/  ISETP.NE.AND.EX P4, PT, RZ, c[0x0][0x184], PT, P4 ;  /* 0x00006100ff007a0c */ /* 0x000fda0003f85340 */
[----:B------:R-:W-:Y:S05]  /*3720*/  @P4 BRA `(.L_x_3532) ;  /* 0x0000002000004947 */ /* 0x000fea0003800000 */
[----:B------:R-:W-:Y:S05]  /*3730*/  @P1 BRA `(.L_x_3533) ;  /* 0x0000008000001947 */ /* 0x000fea0003800000 */
[----:B------:R-:W-:Y:S05]  /*3740*/  BRA `(.L_x_3534) ;  /* 0x0000009000007947 */ /* 0x000fea0003800000 */
.L_x_3532:
[----:B-----5:R-:W-:-:S05]  /*3750*/  HADD2.F32 R64, -RZ, R58.H1_H1 ;  /* 0x3000003aff407230 */ /* 0x020fca0000004100 */
[----:B------:R-:W-:Y:S01]  /*3760*/  FADD.FTZ R215, R64, R215 ;  /* 0x000000d740d77221 */ /* 0x000fe20000010000 */
[----:B------:R-:W-:Y:S05]  /*3770*/  BRA `(.L_x_3533) ;  /* 0x0000004000007947 */ /* 0x000fea0003800000 */
.L_x_3531:
[----:B-----5:R-:W-:Y:S02]  /*3780*/  HADD2.F32 R64, -RZ, R54.H1_H1 ;  /* 0x30000036ff407230 */ /* 0x020fe40000004100 */
[----:B------:R-:W-:-:S03]  /*3790*/  @P2 HADD2.F32 R66, -RZ, R58.H1_H1 ;  /* 0x3000003aff422230 */ /* 0x000fc60000004100 */
[----:B------:R-:W-:-:S04]  /*37a0*/  FADD.FTZ R215, R64, R215 ;  /* 0x000000d740d77221 */ /* 0x000fc80000010000 */
[----:B------:R-:W-:-:S05]  /*37b0*/  @P2 FADD.FTZ R215, R66, R215 ;  /* 0x000000d742d72221 */ /* 0x000fca0000010000 */
.L_x_3533:
[----:B------:R-:W-:-:S04]  /*37c0*/  F2FP.PACK_AB R64, RZ, R215 ;  /* 0x000000d7ff40723e */ /* 0x000fc800000000ff */
[----:B------:R-:W-:Y:S02]  /*37d0*/  PRMT R62, R62, 0x5410, R64 ;  /* 0x000054103e3e7816 */ /* 0x000fe40000000040 */
.L_x_3534:
[----:B------:R-:W-:Y:S01]  /*37e0*/  HADD2.F32 R216, -RZ, R67.H0_H0 ;  /* 0x20000043ffd87230 */ /* 0x000fe20000004100 */
[----:B------:R-:W-:Y:S05]  /*37f0*/  @P3 BRA `(.L_x_3535) ;  /* 0x0000008000003947 */ /* 0x000fea0003800000 */
[----:B------:R-:W-:-:S04]  /*3800*/  ISETP.NE.U32.AND P4, PT, RZ, c[0x0][0x180], PT ;  /* 0x00006000ff007a0c */ /* 0x000fc80003f85070 */
[----:B------:R-:W-:-:S13]  /*3810*/  ISETP.NE.AND.EX P4, PT, RZ, c[0x0][0x184], PT, P4 ;  /* 0x00006100ff007a0c */ /* 0x000fda0003f85340 */
[----:B------:R-:W-:Y:S05]  /*3820*/  @P4 BRA `(.L_x_3536) ;  /* 0x0000002000004947 */ /* 0x000fea0003800000 */
[----:B------:R-:W-:Y:S05]  /*3830*/  @P1 BRA `(.L_x_3537) ;  /* 0x0000008000001947 */ /* 0x000fea0003800000 */
[----:B------:R-:W-:Y:S05]  /*3840*/  BRA `(.L_x_3538) ;  /* 0x0000009000007947 */ /* 0x000fea0003800000 */
.L_x_3536:
[----:B-----5:R-:W-:-:S05]  /*3850*/  HADD2.F32 R65, -RZ, R59.H0_H0 ;  /* 0x2000003bff417230 */ /* 0x020fca0000004100 */
[----:B------:R-:W-:Y:S01]  /*3860*/  FADD.FTZ R216, R65, R216 ;  /* 0x000000d841d87221 */ /* 0x000fe20000010000 */
[----:B------:R-:W-:Y:S05]  /*3870*/  BRA `(.L_x_3537) ;  /* 0x0000004000007947 */ /* 0x000fea0003800000 */
.L_x_3535:
[----:B-----5:R-:W-:Y:S02]  /*3880*/  HADD2.F32 R65, -RZ, R55.H0_H0 ;  /* 0x20000037ff417230 */ /* 0x020fe40000004100 */
[----:B------:R-:W-:-:S03]  /*3890*/  @P2 HADD2.F32 R69, -RZ, R59.H0_H0 ;  /* 0x2000003bff452230 */ /* 0x000fc60000004100 */
[----:B------:R-:W-:-:S04]  /*38a0*/  FADD.FTZ R216, R65, R216 ;  /* 0x000000d841d87221 */ /* 0x000fc80000010000 */
[----:B------:R-:W-:-:S05]  /*38b0*/  @P2 FADD.FTZ R216, R69, R216 ;  /* 0x000000d845d82221 */ /* 0x000fca0000010000 */
.L_x_3537:
[----:B------:R-:W-:-:S04]  /*38c0*/  F2FP.PACK_AB R64, RZ, R216 ;  /* 0x000000d8ff40723e */ /* 0x000fc800000000ff */
[----:B------:R-:W-:Y:S02]  /*38d0*/  PRMT R63, R64, 0x7610, R63 ;  /* 0x00007610403f7816 */ /* 0x000fe4000000003f */
.L_x_3538:
[----:B------:R-:W-:Y:S01]  /*38e0*/  HADD2.F32 R222, -RZ, R67.H1_H1 ;  /* 0x30000043ffde7230 */ /* 0x000fe20000004100 */
[----:B------:R-:W-:Y:S05]  /*38f0*/  @P3 BRA `(.L_x_3539) ;  /* 0x0000008000003947 */ /* 0x000fea0003800000 */
[----:B------:R-:W-:-:S04]  /*3900*/  ISETP.NE.U32.AND P2, PT, RZ, c[0x0][0x180], PT ;  /* 0x00006000ff007a0c */ /* 0x000fc80003f45070 */
[----:B------:R-:W-:-:S13]  /*3910*/  ISETP.NE.AND.EX P2, PT, RZ, c[0x0][0x184], PT, P2 ;  /* 0x00006100ff007a0c */ /* 0x000fda0003f45320 */
[----:B------:R-:W-:Y:S05]  /*3920*/  @P2 BRA `(.L_x_3540) ;  /* 0x0000002000002947 */ /* 0x000fea0003800000 */
[----:B------:R-:W-:Y:S05]  /*3930*/  @P1 BRA `(.L_x_3541) ;  /* 0x0000008000001947 */ /* 0x000fea0003800000 */
[----:B------:R-:W-:Y:S05]  /*3940*/  BRA `(.L_x_3542) ;  /* 0x0000009000007947 */ /* 0x000fea0003800000 */
.L_x_3540:
[----:B-----5:R-:W-:-:S05]  /*3950*/  HADD2.F32 R65, -RZ, R59.H1_H1 ;  /* 0x3000003bff417230 */ /* 0x020fca0000004100 */
[----:B------:R-:W-:Y:S01]  /*3960*/  FADD.FTZ R222, R65, R222 ;  /* 0x000000de41de7221 */ /* 0x000fe20000010000 */
[----:B------:R-:W-:Y:S05]  /*3970*/  BRA `(.L_x_3541) ;  /* 0x0000004000007947 */ /* 0x000fea0003800000 */
.L_x_3539:
[----:B-----5:R-:W-:Y:S02]  /*3980*/  HADD2.F32 R65, -RZ, R55.H1_H1 ;  /* 0x30000037ff417230 */ /* 0x020fe40000004100 */
[----:B------:R-:W-:-:S03]  /*3990*/  @P2 HADD2.F32 R67, -RZ, R59.H1_H1 ;  /* 0x3000003bff432230 */ /* 0x000fc60000004100 */
[----:B------:R-:W-:-:S04]  /*39a0*/  FADD.FTZ R222, R65, R222 ;  /* 0x000000de41de7221 */ /* 0x000fc80000010000 */
[----:B------:R-:W-:-:S05]  /*39b0*/  @P2 FADD.FTZ R222, R67, R222 ;  /* 0x000000de43de2221 */ /* 0x000fca0000010000 */
.L_x_3541:
[----:B------:R-:W-:-:S04]  /*39c0*/  F2FP.PACK_AB R64, RZ, R222 ;  /* 0x000000deff40723e */ /* 0x000fc800000000ff */
[----:B------:R-:W-:Y:S02]  /*39d0*/  PRMT R63, R63, 0x5410, R64 ;  /* 0x000054103f3f7816 */ /* 0x000fe40000000040 */
.L_x_3542:
[----:B------:R-:W-:-:S04]  /*39e0*/  @P1 LEA R64, P2, R71, c[0x0][0x188], 0x4 ;  /* 0x0000620047401a11 */ /* 0x000fc800078420ff */
[C---:B------:R-:W-:Y:S02]  /*39f0*/  @P1 LEA.HI.X R65, R71.reuse, c[0x0][0x18c], RZ, 0x4, P2 ;  /* 0x0000630047411a11 */ /* 0x040fe400010f24ff */
[----:B------:R-:W-:-:S03]  /*3a00*/  IADD3 R71, R71, 0x20, RZ ;  /* 0x0000002047477810 */ /* 0x000fc60007ffe0ff */
[----:B------:R0:W-:Y:S04]  /*3a10*/  @P1 STG.E.128 [R64.64], R60 ;  /* 0x0000003c40001986 */ /* 0x0001e8000c101d04 */
.L_x_3510:
[----:B------:R-:W-:Y:S05]  /*3a20*/  BSYNC B0 ;  /* 0x0000000000007941 */ /* 0x000fea0003800000 */
.L_x_3509:
        /* <DEDUP_REMOVED lines=25> */
.L_x_3546:
[----:B-----5:R-:W-:-:S05]  /*3bc0*/  HADD2.F32 R69, -RZ, R56.H0_H0 ;  /* 0x20000038ff457230 */ /* 0x020fca0000004100 */
[----:B------:R-:W-:Y:S01]  /*3bd0*/  FADD.FTZ R188, R69, R188 ;  /* 0x000000bc45bc7221 */ /* 0x000fe20000010000 */
[----:B------:R-:W-:Y:S05]  /*3be0*/  BRA `(.L_x_3547) ;  /* 0x0000004000007947 */ /* 0x000fea0003800000 */
.L_x_3545:
[----:B0----5:R-:W-:Y:S02]  /*3bf0*/  HADD2.F32 R69, -RZ, R52.H0_H0 ;  /* 0x20000034ff457230 */ /* 0x021fe40000004100 */
[----:B------:R-:W-:-:S03]  /*3c00*/  @P2 HADD2.F32 R197, -RZ, R56.H0_H0 ;  /* 0x20000038ffc52230 */ /* 0x000fc60000004100 */
[----:B------:R-:W-:-:S04]  /*3c10*/  FADD.FTZ R188, R69, R188 ;  /* 0x000000bc45bc7221 */ /* 0x000fc80000010000 */
[----:B------:R-:W-:-:S05]  /*3c20*/  @P2 FADD.FTZ R188, R197, R188 ;  /* 0x000000bcc5bc2221 */ /* 0x000fca0000010000 */
.L_x_3547:
[----:B------:R-:W-:-:S04]  /*3c30*/  F2FP.PACK_AB R68, RZ, R188 ;  /* 0x000000bcff44723e */ /* 0x000fc800000000ff */
[----:B------:R-:W-:Y:S02]  /*3c40*/  PRMT R60, R68, 0x7610, R60 ;  /* 0x00007610443c7816 */ /* 0x000fe4000000003c */
.L_x_3548:
[----:B------:R-:W-:Y:S01]  /*3c50*/  HADD2.F32 R197, -RZ, R64.H1_H1 ;  /* 0x30000040ffc57230 */ /* 0x000fe20000004100 */
[----:B------:R-:W-:Y:S05]  /*3c60*/  @P3 BRA `(.L_x_3549) ;  /* 0x0000008000003947 */ /* 0x000fea0003800000 */
[----:B------:R-:W-:-:S04]  /*3c70*/  ISETP.NE.U32.AND P4, PT, RZ, c[0x0][0x180], PT ;  /* 0x00006000ff007a0c */ /* 0x000fc80003f85070 */
[----:B------:R-:W-:-:S13]  /*3c80*/  ISETP.NE.AND.EX P4, PT, RZ, c[0x0][0x184], PT, P4 ;  /* 0x00006100ff007a0c */ /* 0x000fda0003f85340 */
[----:B------:R-:W-:Y:S05]  /*3c90*/  @P4 BRA `(.L_x_3550) ;  /* 0x0000002000004947 */ /* 0x000fea0003800000 */
[----:B------:R-:W-:Y:S05]  /*3ca0*/  @P1 BRA `(.L_x_3551) ;  /* 0x0000008000001947 */ /* 0x000fea0003800000 */
[----:B------:R-:W-:Y:S05]  /*3cb0*/  BRA `(.L_x_3552) ;  /* 0x0000009000007947 */ /* 0x000fea0003800000 */
.L_x_3550:
[----:B-----5:R-:W-:-:S05]  /*3cc0*/  HADD2.F32 R64, -RZ, R56.H1_H1 ;  /* 0x30000038ff407230 */ /* 0x020fca0000004100 */
[----:B------:R-:W-:Y:S01]  /*3cd0*/  FADD.FTZ R197, R64, R197 ;  /* 0x000000c540c57221 */ /* 0x000fe20000010000 */
[----:B------:R-:W-:Y:S05]  /*3ce0*/  BRA `(.L_x_3551) ;  /* 0x0000004000007947 */ /* 0x000fea0003800000 */
.L_x_3549:
[----:B-----5:R-:W-:Y:S02]  /*3cf0*/  HADD2.F32 R64, -RZ, R52.H1_H1 ;  /* 0x30000034ff407230 */ /* 0x020fe40000004100 */
[----:B------:R-:W-:-:S03]  /*3d00*/  @P2 HADD2.F32 R68, -RZ, R56.H1_H1 ;  /* 0x30000038ff442230 */ /* 0x000fc60000004100 */
[----:B------:R-:W-:-:S04]  /*3d10*/  FADD.FTZ R197, R64, R197 ;  /* 0x000000c540c57221 */ /* 0x000fc80000010000 */
[----:B------:R-:W-:-:S05]  /*3d20*/  @P2 FADD.FTZ R197, R68, R197 ;  /* 0x000000c544c52221 */ /* 0x000fca0000010000 */
.L_x_3551:
[----:B------:R-:W-:-:S04]  /*3d30*/  F2FP.PACK_AB R64, RZ, R197 ;  /* 0x000000c5ff40723e */ /* 0x000fc800000000ff */
[----:B------:R-:W-:Y:S02]  /*3d40*/  PRMT R60, R60, 0x5410, R64 ;  /* 0x000054103c3c7816 */ /* 0x000fe40000000040 */
.L_x_3552:
[----:B------:R-:W-:Y:S01]  /*3d50*/  HADD2.F32 R198, -RZ, R65.H0_H0 ;  /* 0x20000041ffc67230 */ /* 0x000fe20000004100 */
[----:B------:R-:W-:Y:S05]  /*3d60*/  @P3 BRA `(.L_x_3553) ;  /* 0x0000008000003947 */ /* 0x000fea0003800000 */
[----:B------:R-:W-:-:S04]  /*3d70*/  ISETP.NE.U32.AND P4, PT, RZ, c[0x0][0x180], PT ;  /* 0x00006000ff007a0c */ /* 0x000fc80003f85070 */
[----:B------:R-:W-:-:S13]  /*3d80*/  ISETP.NE.AND.EX P4, PT, RZ, c[0x0][0x184], PT, P4 ;  /* 0x00006100ff007a0c */ /* 0x000fda0003f85340 */
[----:B------:R-:W-:Y:S05]  /*3d90*/  @P4 BRA `(.L_x_3554) ;  /* 0x0000002000004947 */ /* 0x000fea0003800000 */
[----:B------:R-:W-:Y:S05]  /*3da0*/  @P1 BRA `(.L_x_3555) ;  /* 0x0000008000001947 */ /* 0x000fea0003800000 */
[----:B------:R-:W-:Y:S05]  /*3db0*/  BRA `(.L_x_3556) ;  /* 0x0000009000007947 */ /* 0x000fea0003800000 */
.L_x_3554:
[----:B-----5:R-:W-:-:S05]  /*3dc0*/  HADD2.F32 R69, -RZ, R57.H0_H0 ;  /* 0x20000039ff457230 */ /* 0x020fca0000004100 */
[----:B------:R-:W-:Y:S01]  /*3dd0*/  FADD.FTZ R198, R69, R198 ;  /* 0x000000c645c67221 */ /* 0x000fe20000010000 */
[----:B------:R-:W-:Y:S05]  /*3de0*/  BRA `(.L_x_3555) ;  /* 0x0000004000007947 */ /* 0x000fea0003800000 */
.L_x_3553:
[----:B-----5:R-:W-:Y:S02]  /*3df0*/  HADD2.F32 R69, -RZ, R53.H0_H0 ;  /* 0x20000035ff457230 */ /* 0x020fe40000004100 */
[----:B------:R-:W-:-:S03]  /*3e00*/  @P2 HADD2.F32 R207, -RZ, R57.H0_H0 ;  /* 0x20000039ffcf2230 */ /* 0x000fc60000004100 */
[----:B------:R-:W-:-:S04]  /*3e10*/  FADD.FTZ R198, R69, R198 ;  /* 0x000000c645c67221 */ /* 0x000fc80000010000 */
[----:B------:R-:W-:-:S05]  /*3e20*/  @P2 FADD.FTZ R198, R207, R198 ;  /* 0x000000c6cfc62221 */ /* 0x000fca0000010000 */
.L_x_3555:
[----:B------:R-:W-:-:S04]  /*3e30*/  F2FP.PACK_AB R64, RZ, R198 ;  /* 0x000000c6ff40723e */ /* 0x000fc800000000ff */
[----:B------:R-:W-:Y:S02]  /*3e40*/  PRMT R61, R64, 0x7610, R61 ;  /* 0x00007610403d7816 */ /* 0x000fe4000000003d */
.L_x_3556:
[----:B------:R-:W-:Y:S01]  /*3e50*/  HADD2.F32 R207, -RZ, R65.H1_H1 ;  /* 0x30000041ffcf7230 */ /* 0x000fe20000004100 */
[----:B------:R-:W-:Y:S05]  /*3e60*/  @P3 BRA `(.L_x_3557) ;  /* 0x0000008000003947 */ /* 0x000fea0003800000 */
[----:B------:R-:W-:-:S04]  /*3e70*/  ISETP.NE.U32.AND P4, PT, RZ, c[0x0][0x180], PT ;  /* 0x00006000ff007a0c */ /* 0x000fc80003f85070 */
[----:B------:R-:W-:-:S13]  /*3e80*/  ISETP.NE.AND.EX P4, PT, RZ, c[0x0][0x184], PT, P4 ;  /* 0x00006100ff007a0c */ /* 0x000fda0003f85340 */
[----:B------:R-:W-:Y:S05]  /*3e90*/  @P4 BRA `(.L_x_3558) ;  /* 0x0000002000004947 */ /* 0x000fea0003800000 */
[----:B------:R-:W-:Y:S05]  /*3ea0*/  @P1 BRA `(.L_x_3559) ;  /* 0x0000008000001947 */ /* 0x000fea0003800000 */
[----:B------:R-:W-:Y:S05]  /*3eb0*/  BRA `(.L_x_3560) ;  /* 0x0000009000007947 */ /* 0x000fea0003800000 */
.L_x_3558:
[----:B-----5:R-:W-:-:S05]  /*3ec0*/  HADD2.F32 R64, -RZ, R57.H1_H1 ;  /* 0x30000039ff407230 */ /* 0x020fca0000004100 */
[----:B------:R-:W-:Y:S01]  /*3ed0*/  FADD.FTZ R207, R64, R207 ;  /* 0x000000cf40cf7221 */ /* 0x000fe20000010000 */
[----:B------:R-:W-:Y:S05]  /*3ee0*/  BRA `(.L_x_3559) ;  /* 0x0000004000007947 */ /* 0x000fea0003800000 */
.L_x_3557:
[----:B-----5:R-:W-:Y:S02]  /*3ef0*/  HADD2.F32 R64, -RZ, R53.H1_H1 ;  /* 0x30000035ff407230 */ /* 0x020fe40000004100 */
[----:B------:R-:W-:-:S03]  /*3f00*/  @P2 HADD2.F32 R68, -RZ, R57.H1_H1 ;  /* 0x30000039ff442230 */ /* 0x000fc60000004100 */
[----:B------:R-:W-:-:S04]  /*3f10*/  FADD.FTZ R207, R64, R207 ;  /* 0x000000cf40cf7221 */ /* 0x000fc80000010000 */
[----:B------:R-:W-:-:S05]  /*3f20*/  @P2 FADD.FTZ R207, R68, R207 ;  /* 0x000000cf44cf2221 */ /* 0x000fca0000010000 */
.L_x_3559:
[----:B------:R-:W-:-:S04]  /*3f30*/  F2FP.PACK_AB R64, RZ, R207 ;  /* 0x000000cfff40723e */ /* 0x000fc800000000ff */
[----:B------:R-:W-:Y:S02]  /*3f40*/  PRMT R61, R61, 0x5410, R64 ;  /* 0x000054103d3d7816 */ /* 0x000fe40000000040 */
.L_x_3560:
[----:B------:R-:W-:Y:S01]  /*3f50*/  HADD2.F32 R208, -RZ, R66.H0_H0 ;  /* 0x20000042ffd07230 */ /* 0x000fe20000004100 */
[----:B------:R-:W-:Y:S05]  /*3f60*/  @P3 BRA `(.L_x_3561) ;  /* 0x0000008000003947 */ /* 0x000fea0003800000 */
[----:B------:R-:W-:-:S04]  /*3f70*/  ISETP.NE.U32.AND P4, PT, RZ, c[0x0][0x180], PT ;  /* 0x00006000ff007a0c */ /* 0x000fc80003f85070 */
[----:B------:R-:W-:-:S13]  /*3f80*/  ISETP.NE.AND.EX P4, PT, RZ, c[0x0][0x184], PT, P4 ;  /* 0x00006100ff007a0c */ /* 0x000fda0003f85340 */
[----:B------:R-:W-:Y:S05]  /*3f90*/  @P4 BRA `(.L_x_3562) ;  /* 0x0000002000004947 */ /* 0x000fea0003800000 */
[----:B------:R-:W-:Y:S05]  /*3fa0*/  @P1 BRA `(.L_x_3563) ;  /* 0x0000008000001947 */ /* 0x000fea0003800000 */
[----:B------:R-:W-:Y:S05]  /*3fb0*/  BRA `(.L_x_3564) ;  /* 0x0000009000007947 */ /* 0x000fea0003800000 */
.L_x_3562:
[----:B-----5:R-:W-:-:S05]  /*3fc0*/  HADD2.F32 R65, -RZ, R58.H0_H0 ;  /* 0x2000003aff417230 */ /* 0x020fca0000004100 */
[----:B------:R-:W-:Y:S01]  /*3fd0*/  FADD.FTZ R208, R65, R208 ;  /* 0x000000d041d07221 */ /* 0x000fe20000010000 */
[----:B------:R-:W-:Y:S05]  /*3fe0*/  BRA `(.L_x_3563) ;  /* 0x0000004000007947 */ /* 0x000fea0003800000 */
.L_x_3561:
[----:B-----5:R-:W-:Y:S02]  /*3ff0*/  HADD2.F32 R65, -RZ, R54.H0_H0 ;  /* 0x20000036ff417230 */ /* 0x020fe40000004100 */
[----:B------:R-:W-:-:S03]  /*4000*/  @P2 HADD2.F32 R69, -RZ, R58.H0_H0 ;  /* 0x2000003aff452230 */ /* 0x000fc60000004100 */
[----:B------:R-:W-:-:S04]  /*4010*/  FADD.FTZ R208, R65, R208 ;  /* 0x000000d041d07221 */ /* 0x000fc80000010000 */
[----:B------:R-:W-:-:S05]  /*4020*/  @P2 FADD.FTZ R208, R69, R208 ;  /* 0x000000d045d02221 */ /* 0x000fca0000010000 */
.L_x_3563:
[----:B------:R-:W-:-:S04]  /*4030*/  F2FP.PACK_AB R64, RZ, R208 ;  /* 0x000000d0ff40723e */ /* 0x000fc800000000ff */
[----:B------:R-:W-:Y:S02]  /*4040*/  PRMT R62, R64, 0x7610, R62 ;  /* 0x00007610403e7816 */ /* 0x000fe4000000003e */
.L_x_3564:
[----:B------:R-:W-:Y:S01]  /*4050*/  HADD2.F32 R217, -RZ, R66.H1_H1 ;  /* 0x30000042ffd97230 */ /* 0x000fe20000004100 */
[----:B------:R-:W-:Y:S05]  /*4060*/  @P3 BRA `(.L_x_3565) ;  /* 0x0000008000003947 */ /* 0x000fea0003800000 */
[----:B------:R-:W-:-:S04]  /*4070*/  ISETP.NE.U32.AND P4, PT, RZ, c[0x0][0x180], PT ;  /* 0x00006000ff007a0c */ /* 0x000fc80003f85070 */
[----:B------:R-:W-:-:S13]  /*4080*/  ISETP.NE.AND.EX P4, PT, RZ, c[0x0][0x184], PT, P4 ;  /* 0x00006100ff007a0c */ /* 0x000fda0003f85340 */
[----:B------:R-:W-:Y:S05]  /*4090*/  @P4 BRA `(.L_x_3566) ;  /* 0x0000002000004947 */ /* 0x000fea0003800000 */
[----:B------:R-:W-:Y:S05]  /*40a0*/  @P1 BRA `(.L_x_3567) ;  /* 0x0000008000001947 */ /* 0x000fea0003800000 */
[----:B------:R-:W-:Y:S05]  /*40b0*/  BRA `(.L_x_3568) ;  /* 0x0000009000007947 */ /* 0x000fea0003800000 */
.L_x_3566:
[----:B-----5:R-:W-:-:S05]  /*40c0*/  HADD2.F32 R64, -RZ, R58.H1_H1 ;  /* 0x3000003aff407230 */ /* 0x020fca0000004100 */
[----:B------:R-:W-:Y:S01]  /*40d0*/  FADD.FTZ R217, R64, R217 ;  /* 0x000000d940d97221 */ /* 0x000fe20000010000 */
[----:B------:R-:W-:Y:S05]  /*40e0*/  BRA `(.L_x_3567) ;  /* 0x0000004000007947 */ /* 0x000fea0003800000 */
.L_x_3565:
[----:B-----5:R-:W-:Y:S02]  /*40f0*/  HADD2.F32 R64, -RZ, R54.H1_H1 ;  /* 0x30000036ff407230 */ /* 0x020fe40000004100 */
[----:B------:R-:W-:-:S03]  /*4100*/  @P2 HADD2.F32 R66, -RZ, R58.H1_H1 ;  /* 0x3000003aff422230 */ /* 0x000fc60000004100 */
[----:B------:R-:W-:-:S04]  /*4110*/  FADD.FTZ R217, R64, R217 ;  /* 0x000000d940d97221 */ /* 0x000fc80000010000 */
[----:B------:R-:W-:-:S05]  /*4120*/  @P2 FADD.FTZ R217, R66, R217 ;  /* 0x000000d942d92221 */ /* 0x000fca0000010000 */
.L_x_3567:
[----:B------:R-:W-:-:S04]  /*4130*/  F2FP.PACK_AB R64, RZ, R217 ;  /* 0x000000d9ff40723e */ /* 0x000fc800000000ff */
[----:B------:R-:W-:Y:S02]  /*4140*/  PRMT R62, R62, 0x5410, R64 ;  /* 0x000054103e3e7816 */ /* 0x000fe40000000040 */
.L_x_3568:
[----:B------:R-:W-:Y:S01]  /*4150*/  HADD2.F32 R218, -RZ, R67.H0_H0 ;  /* 0x20000043ffda7230 */ /* 0x000fe20000004100 */
[----:B------:R-:W-:Y:S05]  /*4160*/  @P3 BRA `(.L_x_3569) ;  /* 0x0000008000003947 */ /* 0x000fea0003800000 */
[----:B------:R-:W-:-:S04]  /*4170*/  ISETP.NE.U32.AND P4, PT, RZ, c[0x0][0x180], PT ;  /* 0x00006000ff007a0c */ /* 0x000fc80003f85070 */
[----:B------:R-:W-:-:S13]  /*4180*/  ISETP.NE.AND.EX P4, PT, RZ, c[0x0][0x184], PT, P4 ;  /* 0x00006100ff007a0c */ /* 0x000fda0003f85340 */
[----:B------:R-:W-:Y:S05]  /*4190*/  @P4 BRA `(.L_x_3570) ;  /* 0x0000002000004947 */ /* 0x000fea0003800000 */
[----:B------:R-:W-:Y:S05]  /*41a0*/  @P1 BRA `(.L_x_3571) ;  /* 0x0000008000001947 */ /* 0x000fea0003800000 */
[----:B------:R-:W-:Y:S05]  /*41b0*/  BRA `(.L_x_3572) ;  /* 0x0000009000007947 */ /* 0x000fea0003800000 */
.L_x_3570:
[----:B-----5:R-:W-:-:S05]  /*41c0*/  HADD2.F32 R65, -RZ, R59.H0_H0 ;  /* 0x2000003bff417230 */ /* 0x020fca0000004100 */
[----:B------:R-:W-:Y:S01]  /*41d0*/  FADD.FTZ R218, R65, R218 ;  /* 0x000000da41da7221 */ /* 0x000fe20000010000 */
[----:B------:R-:W-:Y:S05]  /*41e0*/  BRA `(.L_x_3571) ;  /* 0x0000004000007947 */ /* 0x000fea0003800000 */
.L_x_3569:
[----:B-----5:R-:W-:Y:S02]  /*41f0*/  HADD2.F32 R65, -RZ, R55.H0_H0 ;  /* 0x20000037ff417230 */ /* 0x020fe40000004100 */
[----:B------:R-:W-:-:S03]  /*4200*/  @P2 HADD2.F32 R69, -RZ, R59.H0_H0 ;  /* 0x2000003bff452230 */ /* 0x000fc60000004100 */
[----:B------:R-:W-:-:S04]  /*4210*/  FADD.FTZ R218, R65, R218 ;  /* 0x000000da41da7221 */ /* 0x000fc80000010000 */
[----:B------:R-:W-:-:S05]  /*4220*/  @P2 FADD.FTZ R218, R69, R218 ;  /* 0x000000da45da2221 */ /* 0x000fca0000010000 */
.L_x_3571:
[----:B------:R-:W-:-:S04]  /*4230*/  F2FP.PACK_AB R64, RZ, R218 ;  /* 0x000000daff40723e */ /* 0x000fc800000000ff */
[----:B------:R-:W-:Y:S02]  /*4240*/  PRMT R63, R64, 0x7610, R63 ;  /* 0x00007610403f7816 */ /* 0x000fe4000000003f */
.L_x_3572:
[----:B------:R-:W-:Y:S01]  /*4250*/  HADD2.F32 R223, -RZ, R67.H1_H1 ;  /* 0x30000043ffdf7230 */ /* 0x000fe20000004100 */
[----:B------:R-:W-:Y:S05]  /*4260*/  @P3 BRA `(.L_x_3573) ;  /* 0x0000008000003947 */ /* 0x000fea0003800000 */
[----:B------:R-:W-:-:S04]  /*4270*/  ISETP.NE.U32.AND P2, PT, RZ, c[0x0][0x180], PT ;  /* 0x00006000ff007a0c */ /* 0x000fc80003f45070 */
[----:B------:R-:W-:-:S13]  /*4280*/  ISETP.NE.AND.EX P2, PT, RZ, c[0x0][0x184], PT, P2 ;  /* 0x00006100ff007a0c */ /* 0x000fda0003f45320 */
[----:B------:R-:W-:Y:S05]  /*4290*/  @P2 BRA `(.L_x_3574) ;  /* 0x0000002000002947 */ /* 0x000fea0003800000 */
[----:B------:R-:W-:Y:S05]  /*42a0*/  @P1 BRA `(.L_x_3575) ;  /* 0x0000008000001947 */ /* 0x000fea0003800000 */
[----:B------:R-:W-:Y:S05]  /*42b0*/  BRA `(.L_x_3576) ;  /* 0x0000009000007947 */ /* 0x000fea0003800000 */
.L_x_3574:
[----:B-----5:R-:W-:-:S05]  /*42c0*/  HADD2.F32 R64, -RZ, R59.H1_H1 ;  /* 0x3000003bff407230 */ /* 0x020fca0000004100 */
[----:B------:R-:W-:Y:S01]  /*42d0*/  FADD.FTZ R223, R64, R223 ;  /* 0x000000df40df7221 */ /* 0x000fe20000010000 */
[----:B------:R-:W-:Y:S05]  /*42e0*/  BRA `(.L_x_3575) ;  /* 0x0000004000007947 */ /* 0x000fea0003800000 */
.L_x_3573:
[----:B-----5:R-:W-:Y:S02]  /*42f0*/  HADD2.F32 R64, -RZ, R55.H1_H1 ;  /* 0x30000037ff407230 */ /* 0x020fe40000004100 */
[----:B------:R-:W-:-:S03]  /*4300*/  @P2 HADD2.F32 R66, -RZ, R59.H1_H1 ;  /* 0x3000003bff422230 */ /* 0x000fc60000004100 */
[----:B------:R-:W-:-:S04]  /*4310*/  FADD.FTZ R223, R64, R223 ;  /* 0x000000df40df7221 */ /* 0x000fc80000010000 */
[----:B------:R-:W-:-:S05]  /*4320*/  @P2 FADD.FTZ R223, R66, R223 ;  /* 0x000000df42df2221 */ /* 0x000fca0000010000 */
.L_x_3575:
[----:B------:R-:W-:-:S04]  /*4330*/  F2FP.PACK_AB R64, RZ, R223 ;  /* 0x000000dfff40723e */ /* 0x000fc800000000ff */
[----:B------:R-:W-:Y:S02]  /*4340*/  PRMT R63, R63, 0x5410, R64 ;  /* 0x000054103f3f7816 */ /* 0x000fe40000000040 */
.L_x_3576:
[----:B------:R-:W-:-:S04]  /*4350*/  @P1 LEA R64, P2, R71, c[0x0][0x188], 0x4 ;  /* 0x0000620047401a11 */ /* 0x000fc800078420ff */
[----:B------:R-:W-:-:S05]  /*4360*/  @P1 LEA.HI.X R65, R71, c[0x0][0x18c], RZ, 0x4, P2 ;  /* 0x0000630047411a11 */ /* 0x000fca00010f24ff */
[----:B------:R0:W-:Y:S04]  /*4370*/  @P1 STG.E.128 [R64.64], R60 ;  /* 0x0000003c40001986 */ /* 0x0001e8000c101d04 */
.L_x_3544:
[----:B------:R-:W-:Y:S05]  /*4380*/  BSYNC B0 ;  /* 0x0000000000007941 */ /* 0x000fea0003800000 */
.L_x_3543:
        /* <DEDUP_REMOVED lines=48> */
.L_x_3591:
        /* <DEDUP_REMOVED lines=101> */
.L_x_3592:
[----:B------:R-:W-:Y:S01]  /*4ce0*/  FMUL.FTZ R64, R69, R69 ;  /* 0x0000004545407220 */ /* 0x000fe20000410000 */
[----:B------:R-:W-:Y:S01]  /*4cf0*/  ISETP.NE.AND P2, PT, RZ, UR6, PT ;  /* 0x00000006ff007c0c */ /* 0x000fe2000bf45270 */
[----:B-1----:R-:W-:Y:S01]  /*4d00*/  FADD.FTZ R71, R71, R68 ;  /* 0x0000004447477221 */ /* 0x002fe20000010000 */
[----:B------:R-:W-:Y:S01]  /*4d10*/  @!P6 MOV R66, 0x4 ;  /* 0x000000040042e802 */ /* 0x000fe20000000f00 */
[----:B------:R-:W-:Y:S01]  /*4d20*/  BSSY B0, `(.L_x_3579) ;  /* 0x000003b000007945 */ /* 0x000fe20003800000 */
[----:B------:R-:W-:Y:S02]  /*4d30*/  FSEL R65, R64, RZ, P2 ;  /* 0x000000ff40417208 */ /* 0x000fe40001000000 */
[----:B------:R-:W-:Y:S01]  /*4d40*/  MOV R64, c[0x0][0x1e0] ;  /* 0x0000780000407a02 */ /* 0x000fe20000000f00 */
[----:B------:R-:W-:Y:S01]  /*4d50*/  @!P6 IMAD.WIDE R66, R183, R66, c[0x0][0x1a0] ;  /* 0x00006800b742e625 */ /* 0x000fe200078e0242 */
[----:B------:R-:W-:-:S03]  /*4d60*/  FSEL R227, R69, RZ, !P2 ;  /* 0x000000ff45e37208 */ /* 0x000fc60005000000 */
[----:B------:R-:W-:Y:S01]  /*4d70*/  FFMA.FTZ R64, R71, R64, c[0x0][0x228] ;  /* 0x00008a0047407623 */ /* 0x000fe20000010040 */
[----:B------:R1:W-:Y:S03]  /*4d80*/  @!P6 STG.E [R66.64], R69 ;  /* 0x000000454200e986 */ /* 0x0003e6000c101904 */
[----:B------:R-:W-:Y:S01]  /*4d90*/  FADD.FTZ R226, R64, R65 ;  /* 0x0000004140e27221 */ /* 0x000fe20000010000 */
[----:B------:R-:W-:-:S05]  /*4da0*/  @!P6 MOV R64, 0x4 ;  /* 0x000000040040e802 */ /* 0x000fca0000000f00 */
        /* <DEDUP_REMOVED lines=24> */
[----:B------:R-:W-:Y:S01]  /*4f30*/  F2FP.PACK_AB R64, R65, R64 ;  /* 0x000000404140723e */ /* 0x000fe200000000ff */
[----:B------:R-:W-:Y:S02]  /*4f40*/  FFMA.FTZ R70, R36, R229, R29 ;  /* 0x000000e524467223 */ /* 0x000fe4000001001d */
[----:B------:R-:W-:Y:S01]  /*4f50*/  FFMA.FTZ R233, R37, R231, R28 ;  /* 0x000000e725e97223 */ /* 0x000fe2000001001c */
[----:B------:R-:W-:Y:S01]  /*4f60*/  F2FP.PACK_AB R65, R67, R66 ;  /* 0x000000424341723e */ /* 0x000fe200000000ff */
[----:B------:R-:W-:Y:S02]  /*4f70*/  FFMA.FTZ R224, R34, R228, R27 ;  /* 0x000000e422e07223 */ /* 0x000fe4000001001b */
[----:B------:R-:W-:Y:S01]  /*4f80*/  FFMA.FTZ R237, R35, R235, R26 ;  /* 0x000000eb23ed7223 */ /* 0x000fe2000001001a */
[----:B------:R-:W-:Y:S01]  /*4f90*/  F2FP.PACK_AB R66, R233, R70 ;  /* 0x00000046e942723e */ /* 0x000fe200000000ff */
[----:B------:R-:W-:Y:S01]  /*4fa0*/  HFMA2.MMA R233, -RZ, RZ, 0, 9.5367431640625e-07 ;  /* 0x00000010ffe97435 */ /* 0x000fe200000001ff */
[----:B------:R-:W-:-:S02]  /*4fb0*/  FFMA.FTZ R70, R20, R229, R13 ;  /* 0x000000e514467223 */ /* 0x000fc4000001000d */
[----:B------:R-:W-:Y:S01]  /*4fc0*/  F2FP.PACK_AB R67, R237, R224 ;  /* 0x000000e0ed43723e */ /* 0x000fe200000000ff */
[----:B------:R-:W-:Y:S02]  /*4fd0*/  FFMA.FTZ R224, R22, R71, R15 ;  /* 0x0000004716e07223 */ /* 0x000fe4000001000f */
[----:B------:R-:W-:Y:S02]  /*4fe0*/  FFMA.FTZ R71, R18, R228, R11 ;  /* 0x000000e412477223 */ /* 0x000fe4000001000b */
[----:B------:R-:W-:Y:S02]  /*4ff0*/  FFMA.FTZ R228, R19, R235, R10 ;  /* 0x000000eb13e47223 */ /* 0x000fe4000001000a */
[----:B------:R-:W-:Y:S02]  /*5000*/  FFMA.FTZ R229, R23, R225, R14 ;  /* 0x000000e117e57223 */ /* 0x000fe4000001000e */
[----:B------:R-:W-:Y:S01]  /*5010*/  FFMA.FTZ R68, R24, R68, R17 ;  /* 0x0000004418447223 */ /* 0x000fe20000010011 */
[----:B------:R-:W-:Y:S01]  /*5020*/  F2FP.PACK_AB R71, R228, R71 ;  /* 0x00000047e447723e */ /* 0x000fe200000000ff */
[----:B------:R-:W-:Y:S01]  /*5030*/  FFMA.FTZ R225, R25, R69, R16 ;  /* 0x0000004519e17223 */ /* 0x000fe20000010010 */
[----:B------:R-:W-:Y:S01]  /*5040*/  F2FP.PACK_AB R69, R229, R224 ;  /* 0x000000e0e545723e */ /* 0x000fe200000000ff */
[----:B------:R-:W-:-:S02]  /*5050*/  FFMA.FTZ R231, R21, R231, R12 ;  /* 0x000000e715e77223 */ /* 0x000fc4000001000c */
[CC--:B------:R-:W-:Y:S01]  /*5060*/  IMAD.WIDE.U32 R228, R182.reuse, R233.reuse, c[0x0][0x208] ;  /* 0x00008200b6e47625 */ /* 0x0c0fe200078e00e9 */
[----:B------:R-:W-:Y:S02]  /*5070*/  F2FP.PACK_AB R68, R225, R68 ;  /* 0x00000044e144723e */ /* 0x000fe400000000ff */
[----:B------:R-:W-:Y:S01]  /*5080*/  F2FP.PACK_AB R70, R231, R70 ;  /* 0x00000046e746723e */ /* 0x000fe200000000ff */
[C---:B------:R-:W-:Y:S01]  /*5090*/  IMAD.WIDE.U32 R224, R182.reuse, R233, c[0x0][0x210] ;  /* 0x00008400b6e07625 */ /* 0x040fe200078e00e9 */
[----:B------:R0:W-:Y:S01]  /*50a0*/  STG.E.128 [R228.64], R64 ;  /* 0x00000040e4007986 */ /* 0x0001e2000c101d04 */
[----:B------:R-:W-:-:S03]  /*50b0*/  IADD3 R182, R182, 0x20, RZ ;  /* 0x00000020b6b67810 */ /* 0x000fc60007ffe0ff */
[----:B------:R0:W-:Y:S04]  /*50c0*/  STG.E.128 [R224.64], R68 ;  /* 0x00000044e0007986 */ /* 0x0001e8000c101d04 */
.L_x_3580:
[----:B------:R-:W-:Y:S05]  /*50d0*/  BSYNC B0 ;  /* 0x0000000000007941 */ /* 0x000fea0003800000 */
.L_x_3579:
        /* <DEDUP_REMOVED lines=30> */
[----:B------:R-:W-:-:S02]  /*52c0*/  FFMA.FTZ R224, R50, R71, R111 ;  /* 0x0000004732e07223 */ /* 0x000fc4000001006f */
[----:B------:R-:W-:Y:S01]  /*52d0*/  FFMA.FTZ R71, R102, R228, R115 ;  /* 0x000000e466477223 */ /* 0x000fe20000010073 */
[----:B------:R-:W-:Y:S01]  /*52e0*/  F2FP.PACK_AB R66, R233, R70 ;  /* 0x00000046e942723e */ /* 0x000fe200000000ff */
[----:B------:R-:W-:Y:S01]  /*52f0*/  FFMA.FTZ R70, R101, R229, R104 ;  /* 0x000000e565467223 */ /* 0x000fe20000010068 */
[----:B------:R-:W-:Y:S01]  /*5300*/  MOV R233, 0x10 ;  /* 0x0000001000e97802 */ /* 0x000fe20000000f00 */
        /* <DEDUP_REMOVED lines=14> */
.L_x_3582:
[----:B------:R-:W-:Y:S05]  /*53f0*/  BSYNC B0 ;  /* 0x0000000000007941 */ /* 0x000fea0003800000 */
.L_x_3581:
        /* <DEDUP_REMOVED lines=49> */
.L_x_3584:
[----:B------:R-:W-:Y:S05]  /*5710*/  BSYNC B0 ;  /* 0x0000000000007941 */ /* 0x000fea0003800000 */
.L_x_3583:
        /* <DEDUP_REMOVED lines=49> */
.L_x_3586:
[----:B------:R-:W-:Y:S05]  /*5a30*/  BSYNC B0 ;  /* 0x0000000000007941 */ /* 0x000fea0003800000 */
.L_x_3585:
        /* <DEDUP_REMOVED lines=10> */
[C---:B------:R-:W-:Y:S02]  /*5ae0*/  FMUL.FTZ R68, R226.reuse, R65 ;  /* 0x00000041e2447220 */ /* 0x040fe40000410000 */
[C---:B------:R-:W-:Y:S02]  /*5af0*/  FMUL.FTZ R69, R226.reuse, R67 ;  /* 0x00000043e2457220 */ /* 0x040fe40000410000 */
[----:B------:R-:W-:Y:S02]  /*5b00*/  FADD.FTZ R227, R223, -R227 ;  /* 0x800000e3dfe37221 */ /* 0x000fe40000010000 */
[C---:B------:R-:W-:Y:S02]  /*5b10*/  FMUL.FTZ R71, R226.reuse, R71 ;  /* 0x00000047e2477220 */ /* 0x040fe40000410000 */
[----:B------:R-:W-:-:S02]  /*5b20*/  FMUL.FTZ R225, R226, R225 ;  /* 0x000000e1e2e17220 */ /* 0x000fc40000410000 */
[C---:B------:R-:W-:Y:S02]  /*5b30*/  FMUL.FTZ R229, R226.reuse, R229 ;  /* 0x000000e5e2e57220 */ /* 0x040fe40000410000 */
[C---:B------:R-:W-:Y:S02]  /*5b40*/  FMUL.FTZ R231, R226.reuse, R231 ;  /* 0x000000e7e2e77220 */ /* 0x040fe40000410000 */
[----:B------:R-:W-:Y:S02]  /*5b50*/  FMUL.FTZ R233, R226, R233 ;  /* 0x000000e9e2e97220 */ /* 0x000fe40000410000 */
[----:B------:R-:W-:Y:S02]  /*5b60*/  FFMA.FTZ R64, R79, R68, R158 ;  /* 0x000000444f407223 */ /* 0x000fe4000001009e */
[----:B------:R-:W-:Y:S02]  /*5b70*/  FFMA.FTZ R65, R152, R69, R161 ;  /* 0x0000004598417223 */ /* 0x000fe400000100a1 */
[----:B------:R-:W-:-:S02]  /*5b80*/  FMUL.FTZ R226, R226, R227 ;  /* 0x000000e3e2e27220 */ /* 0x000fc40000410000 */
[----:B------:R-:W-:Y:S01]  /*5b90*/  FFMA.FTZ R66, R150, R71, R159 ;  /* 0x0000004796427223 */ /* 0x000fe2000001009f */
[----:B------:R-:W-:Y:S01]  /*5ba0*/  F2FP.PACK_AB R64, R65, R64 ;  /* 0x000000404140723e */ /* 0x000fe200000000ff */
[----:B------:R-:W-:Y:S02]  /*5bb0*/  FFMA.FTZ R67, R154, R225, R163 ;  /* 0x000000e19a437223 */ /* 0x000fe400000100a3 */
[----:B------:R-:W-:Y:S02]  /*5bc0*/  FFMA.FTZ R70, R153, R229, R160 ;  /* 0x000000e599467223 */ /* 0x000fe400000100a0 */
[----:B------:R-:W-:Y:S01]  /*5bd0*/  FFMA.FTZ R227, R156, R231, R165 ;  /* 0x000000e79ce37223 */ /* 0x000fe200000100a5 */
[----:B------:R-:W-:Y:S01]  /*5be0*/  F2FP.PACK_AB R65, R67, R66 ;  /* 0x000000424341723e */ /* 0x000fe200000000ff */
[----:B------:R-:W-:Y:S02]  /*5bf0*/  FFMA.FTZ R224, R155, R233, R162 ;  /* 0x000000e99be07223 */ /* 0x000fe400000100a2 */
[----:B------:R-:W-:Y:S01]  /*5c00*/  FFMA.FTZ R235, R157, R226, R166 ;  /* 0x000000e29deb7223 */ /* 0x000fe200000100a6 */
[----:B------:R-:W-:Y:S01]  /*5c10*/  F2FP.PACK_AB R66, R227, R70 ;  /* 0x00000046e342723e */ /* 0x000fe200000000ff */
[----:B------:R-:W-:Y:S01]  /*5c20*/  FFMA.FTZ R70, R169, R229, R178 ;  /* 0x000000e5a9467223 */ /* 0x000fe200000100b2 */
[----:B------:R-:W-:Y:S01]  /*5c30*/  HFMA2.MMA R229, -RZ, RZ, 0, 9.5367431640625e-07 ;  /* 0x00000010ffe57435 */ /* 0x000fe200000001ff */
[----:B------:R-:W-:Y:S01]  /*5c40*/  FFMA.FTZ R227, R170, R225, R177 ;  /* 0x000000e1aae37223 */ /* 0x000fe200000100b1 */
[----:B------:R-:W-:Y:S01]  /*5c50*/  F2FP.PACK_AB R67, R235, R224 ;  /* 0x000000e0eb43723e */ /* 0x000fe200000000ff */
[----:B------:R-:W-:-:S02]  /*5c60*/  FFMA.FTZ R68, R164, R68, R173 ;  /* 0x00000044a4447223 */ /* 0x000fc400000100ad */
[----:B------:R-:W-:Y:S02]  /*5c70*/  FFMA.FTZ R224, R167, R71, R176 ;  /* 0x00000047a7e07223 */ /* 0x000fe400000100b0 */
[----:B------:R-:W-:Y:S02]  /*5c80*/  FFMA.FTZ R225, R168, R69, R175 ;  /* 0x00000045a8e17223 */ /* 0x000fe400000100af */
[----:B------:R-:W-:Y:S01]  /*5c90*/  FFMA.FTZ R71, R171, R233, R180 ;  /* 0x000000e9ab477223 */ /* 0x000fe200000100b4 */
[----:B------:R-:W-:Y:S01]  /*5ca0*/  F2FP.PACK_AB R69, R227, R224 ;  /* 0x000000e0e345723e */ /* 0x000fe200000000ff */
[----:B------:R-:W-:Y:S01]  /*5cb0*/  FFMA.FTZ R226, R174, R226, R185 ;  /* 0x000000e2aee27223 */ /* 0x000fe200000100b9 */
[----:B------:R-:W-:Y:S01]  /*5cc0*/  F2FP.PACK_AB R68, R225, R68 ;  /* 0x00000044e144723e */ /* 0x000fe200000000ff */
[----:B------:R-:W-:Y:S02]  /*5cd0*/  FFMA.FTZ R231, R172, R231, R179 ;  /* 0x000000e7ace77223 */ /* 0x000fe400000100b3 */
[----:B------:R-:W-:Y:S01]  /*5ce0*/  IMAD.WIDE.U32 R224, R182, R229, c[0x0][0x208] ;  /* 0x00008200b6e07625 */ /* 0x000fe200078e00e5 */
[----:B------:R-:W-:-:S02]  /*5cf0*/  F2FP.PACK_AB R71, R226, R71 ;  /* 0x00000047e247723e */ /* 0x000fc400000000ff */
[----:B------:R-:W-:Y:S01]  /*5d00*/  F2FP.PACK_AB R70, R231, R70 ;  /* 0x00000046e746723e */ /* 0x000fe200000000ff */
[----:B------:R-:W-:Y:S01]  /*5d10*/  IMAD.WIDE.U32 R226, R182, R229, c[0x0][0x210] ;  /* 0x00008400b6e27625 */ /* 0x000fe200078e00e5 */
[----:B------:R0:W-:Y:S04]  /*5d20*/  STG.E.128 [R224.64], R64 ;  /* 0x00000040e0007986 */ /* 0x0001e8000c101d04 */
[----:B------:R0:W-:Y:S02]  /*5d30*/  STG.E.128 [R226.64], R68 ;  /* 0x00000044e2007986 */ /* 0x0001e4000c101d04 */
.L_x_3588:
[----:B------:R-:W-:Y:S05]  /*5d40*/  BSYNC B0 ;  /* 0x0000000000007941 */ /* 0x000fea0003800000 */
.L_x_3587:
[----:B01----:R-:W-:-:S05]  /*5d50*/  MOV R64, 0x4 ;  /* 0x0000000400407802 */ /* 0x003fca0000000f00 */
[----:B------:R-:W-:-:S05]  /*5d60*/  IMAD R183, R64, c[0x0][0x160], R183 ;  /* 0x0000580040b77a24 */ /* 0x000fca00078e02b7 */
[----:B------:R-:W-:-:S13]  /*5d70*/  ISETP.GE.AND P2, PT, R183, c[0x0][0x164], PT ;  /* 0x00005900b7007a0c */ /* 0x000fda0003f46270 */
[----:B-----5:R-:W-:Y:S01]  /*5d80*/  @P2 CALL.REL.NOINC `(.L_x_3589) ;  /* 0x0000001000002944 */ /* 0x020fe20003c00000 */
[----:B------:R-:W-:Y:S05]  /*5d90*/  BRA `(.L_x_3590) ;  /* 0xffffb67000007947 */ /* 0x000fea000383ffff */
.L_x_3589:
[----:B------:R-:W-:Y:S05]  /*5da0*/  EXIT ;  /* 0x000000000000794d */ /* 0x000fea0003800000 */
.L_x_3577:
[----:B------:R-:W-:Y:S01]  /*5db0*/  HFMA2.MMA R71, -RZ, RZ, 0, 5.9604644775390625e-08 ;  /* 0x00000001ff477435 */ /* 0x000fe200000001ff */
[----:B------:R-:W-:Y:S02]  /*5dc0*/  MOV R66, R67 ;  /* 0x0000004300427202 */ /* 0x000fe40000000f00 */
[----:B------:R-:W-:Y:S02]  /*5dd0*/  MOV R70, 0x1f ;  /* 0x0000001f00467802 */ /* 0x000fe40000000f00 */
[----:B------:R-:W-:Y:S02]  /*5de0*/  MOV R225, 0xffffffff ;  /* 0xffffffff00e17802 */ /* 0x000fe40000000f00 */
[----:B------:R-:W-:Y:S02]  /*5df0*/  MOV R64, 0x5e10 ;  /* 0x00005e1000407802 */ /* 0x000fe40000000f00 */
[----:B-----5:R-:W-:Y:S05]  /*5e00*/  CALL.REL.NOINC `($__internal_8_$__cuda_sm70_shflsync_bfly_p) ;  /* 0x000008c000007944 */ /* 0x020fea0003c00000 */
[----:B-1----:R-:W-:Y:S01]  /*5e10*/  MOV R64, R71 ;  /* 0x0000004700407202 */ /* 0x002fe20000000f00 */
[----:B0-----:R-:W-:Y:S05]  /*5e20*/  BRA `(.L_x_3591) ;  /* 0xffffe86000007947 */ /* 0x001fea000383ffff */
.L_x_3578:
[----:B------:R-:W-:Y:S01]  /*5e30*/  HFMA2.MMA R71, -RZ, RZ, 0, 1.1920928955078125e-07 ;  /* 0x00000002ff477435 */ /* 0x000fe200000001ff */
[----:B------:R-:W-:Y:S02]  /*5e40*/  MOV R66, R224 ;  /* 0x000000e000427202 */ /* 0x000fe40000000f00 */
[----:B------:R-:W-:-:S02]  /*5e50*/  MOV R70, 0x1f ;  /* 0x0000001f00467802 */ /* 0x000fc40000000f00 */
[----:B------:R-:W-:Y:S02]  /*5e60*/  MOV R225, 0xffffffff ;  /* 0xffffffff00e17802 */ /* 0x000fe40000000f00 */
[----:B------:R-:W-:Y:S02]  /*5e70*/  MOV R64, 0x5e90 ;  /* 0x00005e9000407802 */ /* 0x000fe40000000f00 */
[----:B0----5:R-:W-:Y:S05]  /*5e80*/  CALL.REL.NOINC `($__internal_8_$__cuda_sm70_shflsync_bfly_p) ;  /* 0x0000084000007944 */ /* 0x021fea0003c00000 */
[----:B01----:R-:W-:Y:S01]  /*5e90*/  FADD.FTZ R66, R224, R71 ;  /* 0x00000047e0427221 */ /* 0x003fe20000010000 */
[----:B------:R-:W-:Y:S01]  /*5ea0*/  HFMA2.MMA R71, -RZ, RZ, 0, 2.384185791015625e-07 ;  /* 0x00000004ff477435 */ /* 0x000fe200000001ff */
[----:B------:R-:W-:Y:S02]  /*5eb0*/  MOV R70, 0x1f ;  /* 0x0000001f00467802 */ /* 0x000fe40000000f00 */
[----:B------:R-:W-:Y:S02]  /*5ec0*/  MOV R225, 0xffffffff ;  /* 0xffffffff00e17802 */ /* 0x000fe40000000f00 */
[----:B------:R-:W-:Y:S02]  /*5ed0*/  MOV R64, 0x5ef0 ;  /* 0x00005ef000407802 */ /* 0x000fe40000000f00 */
[----:B------:R-:W-:Y:S05]  /*5ee0*/  CALL.REL.NOINC `($__internal_8_$__cuda_sm70_shflsync_bfly_p) ;  /* 0x000007e000007944 */ /* 0x000fea0003c00000 */
[----:B01----:R-:W-:Y:S01]  /*5ef0*/  FADD.FTZ R66, R66, R71 ;  /* 0x0000004742427221 */ /* 0x003fe20000010000 */
[----:B------:R-:W-:Y:S01]  /*5f00*/  HFMA2.MMA R71, -RZ, RZ, 0, 4.76837158203125e-07 ;  /* 0x00000008ff477435 */ /* 0x000fe200000001ff */
[----:B------:R-:W-:-:S02]  /*5f10*/  MOV R70, 0x1f ;  /* 0x0000001f00467802 */ /* 0x000fc40000000f00 */
[----:B------:R-:W-:Y:S02]  /*5f20*/  MOV R225, 0xffffffff ;  /* 0xffffffff00e17802 */ /* 0x000fe40000000f00 */
[----:B------:R-:W-:Y:S02]  /*5f30*/  MOV R64, 0x5f50 ;  /* 0x00005f5000407802 */ /* 0x000fe40000000f00 */
[----:B------:R-:W-:Y:S05]  /*5f40*/  CALL.REL.NOINC `($__internal_8_$__cuda_sm70_shflsync_bfly_p) ;  /* 0x0000078000007944 */ /* 0x000fea0003c00000 */
[----:B01----:R-:W-:Y:S01]  /*5f50*/  FADD.FTZ R66, R66, R71 ;  /* 0x0000004742427221 */ /* 0x003fe20000010000 */
[----:B------:R-:W-:Y:S01]  /*5f60*/  HFMA2.MMA R71, -RZ, RZ, 0, 9.5367431640625e-07 ;  /* 0x00000010ff477435 */ /* 0x000fe200000001ff */
[----:B------:R-:W-:Y:S02]  /*5f70*/  MOV R70, 0x1f ;  /* 0x0000001f00467802 */ /* 0x000fe40000000f00 */
[----:B------:R-:W-:Y:S02]  /*5f80*/  MOV R225, 0xffffffff ;  /* 0xffffffff00e17802 */ /* 0x000fe40000000f00 */
[----:B------:R-:W-:Y:S02]  /*5f90*/  MOV R64, 0x5fb0 ;  /* 0x00005fb000407802 */ /* 0x000fe40000000f00 */
[----:B------:R-:W-:Y:S05]  /*5fa0*/  CALL.REL.NOINC `($__internal_8_$__cuda_sm70_shflsync_bfly_p) ;  /* 0x0000072000007944 */ /* 0x000fea0003c00000 */
[----:B-1----:R-:W-:Y:S01]  /*5fb0*/  FADD.FTZ R69, R66, R71 ;  /* 0x0000004742457221 */ /* 0x002fe20000010000 */
[----:B------:R-:W-:Y:S01]  /*5fc0*/  HFMA2.MMA R71, -RZ, RZ, 0, 5.9604644775390625e-08 ;  /* 0x00000001ff477435 */ /* 0x000fe200000001ff */
[----:B0-----:R-:W-:-:S02]  /*5fd0*/  MOV R70, 0x1f ;  /* 0x0000001f00467802 */ /* 0x001fc40000000f00 */
[----:B------:R-:W-:Y:S01]  /*5fe0*/  FMUL.FTZ R69, R69, c[0x0][0x1e0] ;  /* 0x0000780045457a20 */ /* 0x000fe20000410000 */
[----:B------:R-:W-:-:S03]  /*5ff0*/  MOV R225, 0xffffffff ;  /* 0xffffffff00e17802 */ /* 0x000fc60000000f00 */
[--C-:B------:R-:W-:Y:S02]  /*6000*/  FADD.FTZ R64, R181, -R69.reuse ;  /* 0x80000045b5407221 */ /* 0x100fe40000010000 */
[--C-:B------:R-:W-:Y:S02]  /*6010*/  FADD.FTZ R65, R190, -R69.reuse ;  /* 0x80000045be417221 */ /* 0x100fe40000010000 */
[----:B------:R-:W-:Y:S02]  /*6020*/  FFMA.FTZ R64, R64, R64, RZ ;  /* 0x0000004040407223 */ /* 0x000fe400000100ff */
[--C-:B------:R-:W-:Y:S02]  /*6030*/  FADD.FTZ R67, R189, -R69.reuse ;  /* 0x80000045bd437221 */ /* 0x100fe40000010000 */
[----:B------:R-:W-:Y:S02]  /*6040*/  FFMA.FTZ R64, R65, R65, R64 ;  /* 0x0000004141407223 */ /* 0x000fe40000010040 */
[----:B------:R-:W-:-:S02]  /*6050*/  FADD.FTZ R65, R202, -R69 ;  /* 0x80000045ca417221 */ /* 0x000fc40000010000 */
[----:B------:R-:W-:Y:S02]  /*6060*/  FFMA.FTZ R64, R67, R67, R64 ;  /* 0x0000004343407223 */ /* 0x000fe40000010040 */
[--C-:B------:R-:W-:Y:S02]  /*6070*/  FADD.FTZ R67, R201, -R69.reuse ;  /* 0x80000045c9437221 */ /* 0x100fe40000010000 */
[----:B------:R-:W-:Y:S02]  /*6080*/  FFMA.FTZ R64, R65, R65, R64 ;  /* 0x0000004141407223 */ /* 0x000fe40000010040 */
        /* <DEDUP_REMOVED lines=8> */
[----:B------:R-:W-:-:S03]  /*6110*/  FADD.FTZ R65, R184, -R69 ;  /* 0x80000045b8417221 */ /* 0x000fc60000010000 */
        /* <DEDUP_REMOVED lines=64> */
[----:B------:R-:W-:Y:S05]  /*6520*/  CALL.REL.NOINC `($__internal_8_$__cuda_sm70_shflsync_bfly_p) ;  /* 0x000001a000007944 */ /* 0x000fea0003c00000 */
[----:B01----:R-:W-:Y:S01]  /*6530*/  FADD.FTZ R66, R66, R71 ;  /* 0x0000004742427221 */ /* 0x003fe20000010000 */
[----:B------:R-:W-:Y:S01]  /*6540*/  HFMA2.MMA R71, -RZ, RZ, 0, 1.1920928955078125e-07 ;  /* 0x00000002ff477435 */ /* 0x000fe200000001ff */
[----:B------:R-:W-:Y:S02]  /*6550*/  MOV R70, 0x1f ;  /* 0x0000001f00467802 */ /* 0x000fe40000000f00 */
[----:B------:R-:W-:Y:S02]  /*6560*/  MOV R225, 0xffffffff ;  /* 0xffffffff00e17802 */ /* 0x000fe40000000f00 */
[----:B------:R-:W-:Y:S02]  /*6570*/  MOV R64, 0x6590 ;  /* 0x0000659000407802 */ /* 0x000fe40000000f00 */
[----:B------:R-:W-:Y:S05]  /*6580*/  CALL.REL.NOINC `($__internal_8_$__cuda_sm70_shflsync_bfly_p) ;  /* 0x0000014000007944 */ /* 0x000fea0003c00000 */
[----:B01----:R-:W-:Y:S01]  /*6590*/  FADD.FTZ R66, R66, R71 ;  /* 0x0000004742427221 */ /* 0x003fe20000010000 */
[----:B------:R-:W-:Y:S01]  /*65a0*/  HFMA2.MMA R71, -RZ, RZ, 0, 2.384185791015625e-07 ;  /* 0x00000004ff477435 */ /* 0x000fe200000001ff */
[----:B------:R-:W-:Y:S02]  /*65b0*/  MOV R70, 0x1f ;  /* 0x0000001f00467802 */ /* 0x000fe40000000f00 */
[----:B------:R-:W-:-:S02]  /*65c0*/  MOV R225, 0xffffffff ;  /* 0xffffffff00e17802 */ /* 0x000fc40000000f00 */
[----:B------:R-:W-:Y:S02]  /*65d0*/  MOV R64, 0x65f0 ;  /* 0x000065f000407802 */ /* 0x000fe40000000f00 */
[----:B------:R-:W-:Y:S05]  /*65e0*/  CALL.REL.NOINC `($__internal_8_$__cuda_sm70_shflsync_bfly_p) ;  /* 0x000000e000007944 */ /* 0x000fea0003c00000 */
[----:B01----:R-:W-:Y:S01]  /*65f0*/  FADD.FTZ R66, R66, R71 ;  /* 0x0000004742427221 */ /* 0x003fe20000010000 */
[----:B------:R-:W-:Y:S01]  /*6600*/  HFMA2.MMA R71, -RZ, RZ, 0, 4.76837158203125e-07 ;  /* 0x00000008ff477435 */ /* 0x000fe200000001ff */
[----:B------:R-:W-:Y:S02]  /*6610*/  MOV R70, 0x1f ;  /* 0x0000001f00467802 */ /* 0x000fe40000000f00 */
[----:B------:R-:W-:Y:S02]  /*6620*/  MOV R225, 0xffffffff ;  /* 0xffffffff00e17802 */ /* 0x000fe40000000f00 */
[----:B------:R-:W-:Y:S02]  /*6630*/  MOV R64, 0x6650 ;  /* 0x0000665000407802 */ /* 0x000fe40000000f00 */
[----:B------:R-:W-:Y:S05]  /*6640*/  CALL.REL.NOINC `($__internal_8_$__cuda_sm70_shflsync_bfly_p) ;  /* 0x0000008000007944 */ /* 0x000fea0003c00000 */
[----:B-1----:R-:W-:Y:S01]  /*6650*/  FADD.FTZ R68, R66, R71 ;  /* 0x0000004742447221 */ /* 0x002fe20000010000 */
[----:B------:R-:W-:Y:S01]  /*6660*/  HFMA2.MMA R71, -RZ, RZ, 0, 9.5367431640625e-07 ;  /* 0x00000010ff477435 */ /* 0x000fe200000001ff */
[----:B0-----:R-:W-:Y:S02]  /*6670*/  MOV R70, 0x1f ;  /* 0x0000001f00467802 */ /* 0x001fe40000000f00 */
[----:B------:R-:W-:-:S02]  /*6680*/  MOV R225, 0xffffffff ;  /* 0xffffffff00e17802 */ /* 0x000fc40000000f00 */
[----:B------:R-:W-:Y:S02]  /*6690*/  MOV R66, R68 ;  /* 0x0000004400427202 */ /* 0x000fe40000000f00 */
[----:B------:R-:W-:Y:S02]  /*66a0*/  MOV R64, 0x66c0 ;  /* 0x000066c000407802 */ /* 0x000fe40000000f00 */
[----:B------:R-:W-:Y:S05]  /*66b0*/  CALL.REL.NOINC `($__internal_8_$__cuda_sm70_shflsync_bfly_p) ;  /* 0x0000001000007944 */ /* 0x000fea0003c00000 */
[----:B01----:R-:W-:Y:S05]  /*66c0*/  BRA `(.L_x_3592) ;  /* 0xffffe61000007947 */ /* 0x003fea000383ffff */
        .weak           $__internal_8_$__cuda_sm70_shflsync_bfly_p
        .type           $__internal_8_$__cuda_sm70_shflsync_bfly_p,@function
        .size           $__internal_8_$__cuda_sm70_shflsync_bfly_p,(.L_x_32986 - $__internal_8_$__cuda_sm70_shflsync_bfly_p)
$__internal_8_$__cuda_sm70_shflsync_bfly_p:
[----:B------:R-:W-:Y:S01]  /*66d0*/  HFMA2.MMA R65, -RZ, RZ, 0, 0 ;  /* 0x00000000ff417435 */ /* 0x000fe200000001ff */
[----:B------:R-:W-:Y:S04]  /*66e0*/  WARPSYNC R225 ;  /* 0x000000e100007348 */ /* 0x000fe80003800000 */
[----:B------:R0:W1:Y:S01]  /*66f0*/  SHFL.BFLY PT, R71, R66, R71, R70 ;  /* 0x0c00004742477389 */ /* 0x00006200000e0046 */
[----:B------:R-:W-:Y:S05]  /*6700*/  RET.REL.NODEC R64 `(_ZN10layer_norm31ln_parallel_residual_fwd_kernelINS_13Kernel_traitsI6__halfS2_S2_S2_fjLj1280ELj1ELj4ELj1ELj16ENS_18Kernel_traits_baseILj1280ES2_S2_S2_S2_fjLj128EEEEELb0ELb0ELb0EEEvNS_9FwdParamsE) ;  /* 0xffff98f040007950 */ /* 0x000fea0003c3ffff */
.L_x_3593:
        /* <DEDUP_REMOVED lines=15> */
.L_x_32986:


//--------------------- .text._ZN10layer_norm31ln_parallel_residual_fwd_kernelINS_13Kernel_traitsI6__halfS2_S2_S2_fjLj1280ELj1ELj4ELj1ELj16ENS_18Kernel_traits_baseILj1280ES2_S2_S2_S2_fjLj128EEEEELb0ELb0ELb1EEEvNS_9FwdParamsE --------------------------
	.section	.text._ZN10layer_norm31ln_parallel_residual_fwd_kernelINS_13Kernel_traitsI6__halfS2_S2_S2_fjLj1280ELj1ELj4ELj1ELj16ENS_18Kernel_traits_baseILj1280ES2_S2_S2_S2_fjLj128EEEEELb0ELb0ELb1EEEvNS_9FwdParamsE,"ax",@progbits
	.sectioninfo	@"SHI_REGISTERS=226"
	.align	128
        .global         _ZN10layer_norm31ln_parallel_residual_fwd_kernelINS_13Kernel_traitsI6__halfS2_S2_S2_fjLj1280ELj1ELj4ELj1ELj16ENS_18Kernel_traits_baseILj1280ES2_S2_S2_S2_fjLj128EEEEELb0ELb0ELb1EEEvNS_9FwdParamsE
        .type           _ZN10layer_norm31ln_parallel_residual_fwd_kernelINS_13Kernel_traitsI6__halfS2_S2_S2_fjLj1280ELj1ELj4ELj1ELj16ENS_18Kernel_traits_baseILj1280ES2_S2_S2_S2_fjLj128EEEEELb0ELb0ELb1EEEvNS_9FwdParamsE,@function
        .size           _ZN10layer_norm31ln_parallel_residual_fwd_kernelINS_13Kernel_traitsI6__halfS2_S2_S2_fjLj1280ELj1ELj4ELj1ELj16ENS_18Kernel_traits_baseILj1280ES2_S2_S2_S2_fjLj128EEEEELb0ELb0ELb1EEEvNS_9FwdParamsE,(.L_x_32987 - _ZN10layer_norm31ln_parallel_residual_fwd_kernelINS_13Kernel_traitsI6__halfS2_S2_S2_fjLj1280ELj1ELj4ELj1ELj16ENS_18Kernel_traits_baseILj1280ES2_S2_S2_S2_fjLj128EEEEELb0ELb0ELb1EEEvNS_9FwdParamsE)
        .other          _ZN10layer_norm31ln_parallel_residual_fwd_kernelINS_13Kernel_traitsI6__halfS2_S2_S2_fjLj1280ELj1ELj4ELj1ELj16ENS_18Kernel_traits_baseILj1280ES2_S2_S2_S2_fjLj128EEEEELb0ELb0ELb1EEEvNS_9FwdParamsE,@"STO_CUDA_ENTRY STV_DEFAULT"
_ZN10layer_norm31ln_parallel_residual_fwd_kernelINS_13Kernel_traitsI6__halfS2_S2_S2_fjLj1280ELj1ELj4ELj1ELj16ENS_18Kernel_traits_baseILj1280ES2_S2_S2_S2_fjLj128EEEEELb0ELb0ELb1EEEvNS_9FwdParamsE:
.text._ZN10layer_norm31ln_parallel_residual_fwd_kernelINS_13Kernel_traitsI6__halfS2_S2_S2_fjLj1280ELj1ELj4ELj1ELj16ENS_18Kernel_traits_baseILj1280ES2_S2_S2_S2_fjLj128EEEEELb0ELb0ELb1EEEvNS_9FwdParamsE:
[----:B------:R-:W-:Y:S02]  /*0000*/  MOV R1, c[0x0][0x28] ;  /* 0x00000a0000017a02 */ /* 0x000fe40000000f00 */
[----:B------:R-:W0:Y:S01]  /*0010*/  S2R R2, SR_TID.X ;  /* 0x0000000000027919 */ /* 0x000e220000002100 */
[----:B------:R-:W-:Y:S01]  /*0020*/  ISETP.NE.U32.AND P1, PT, RZ, c[0x0][0x218], PT ;  /* 0x00008600ff007a0c */ /* 0x000fe20003f25070 */
[----:B------:R-:W-:Y:S01]  /*0030*/  ULDC.64 UR4, c[0x0][0x118] ;  /* 0x0000460000047ab9 */ /* 0x000fe20000000a00 */
[----:B------:R-:W-:Y:S02]  /*0040*/  ISETP.NE.U32.AND P2, PT, RZ, c[0x0][0x220], PT ;  /* 0x00008800ff007a0c */ /* 0x000fe40003f45070 */
[----:B------:R-:W-:Y:S02]  /*0050*/  ISETP.NE.AND.EX P1, PT, RZ, c[0x0][0x21c], PT, P1 ;  /* 0x00008700ff007a0c */ /* 0x000fe40003f25310 */
[----:B------:R-:W-:Y:S02]  /*0060*/  ISETP.NE.AND.EX P2, PT, RZ, c[0x0][0x224], PT, P2 ;  /* 0x00008900ff007a0c */ /* 0x000fe40003f45320 */
[----:B0-----:R-:W-:-:S04]  /*0070*/  SHF.L.U32 R0, R2, 0x4, RZ ;  /* 0x0000000402007819 */ /* 0x001fc800000006ff */
[----:B------:R-:W-:Y:S02]  /*0080*/  LOP3.LUT R8, R0, 0x1f0, RZ, 0xc0, !PT ;  /* 0x000001f000087812 */ /* 0x000fe400078ec0ff */
[----:B------:R-:W-:Y:S02]  /*0090*/  LOP3.LUT R0, R2, 0x1f, RZ, 0xc0, !PT ;  /* 0x0000001f02007812 */ /* 0x000fe400078ec0ff */
[----:B------:R-:W-:Y:S02]  /*00a0*/  IADD3 R4, P0, R8, c[0x0][0x218], RZ ;  /* 0x0000860008047a10 */ /* 0x000fe40007f1e0ff */
[----:B------:R-:W-:Y:S02]  /*00b0*/  SHF.L.U32 R60, R0, 0x4, RZ ;  /* 0x00000004003c7819 */ /* 0x000fe400000006ff */
[----:B------:R-:W-:Y:S02]  /*00c0*/  IADD3.X R5, RZ, c[0x0][0x21c], RZ, P0, !PT ;  /* 0x00008700ff057a10 */ /* 0x000fe400007fe4ff */
[----:B------:R-:W-:-:S03]  /*00d0*/  IADD3 R6, P0, R60, c[0x0][0x220], RZ ;  /* 0x000088003c067a10 */ /* 0x000fc60007f1e0ff */
[----:B------:R0:W5:Y:S01]  /*00e0*/  @P1 LDG.E.128 R92, [R4.64] ;  /* 0x00000004045c1981 */ /* 0x000162000c1e1d00 */
[----:B------:R-:W-:-:S03]  /*00f0*/  IADD3.X R7, RZ, c[0x0][0x224], RZ, P0, !PT ;  /* 0x00008900ff077a10 */ /* 0x000fc600007fe4ff */
        /* <DEDUP_REMOVED lines=11> */
[----:B------:R-:W-:Y:S02]  /*01b0*/  IADD3 R60, P4, R60, c[0x0][0x1b8], RZ ;  /* 0x00006e003c3c7a10 */ /* 0x000fe40007f9e0ff */
[----:B-1----:R-:W-:-:S04]  /*01c0*/  LEA R172, R3, R2, 0x2 ;  /* 0x0000000203ac7211 */ /* 0x002fc800078e10ff */
[----:B------:R-:W-:Y:S02]  /*01d0*/  ISETP.GE.AND P0, PT, R172, c[0x0][0x164], PT ;  /* 0x00005900ac007a0c */ /* 0x000fe40003f06270 */
[----:B------:R-:W-:Y:S02]  /*01e0*/  IADD3 R2, P3, R8, c[0x0][0x1b0], RZ ;  /* 0x00006c0008027a10 */ /* 0x000fe40007f7e0ff */
[----:B------:R-:W-:Y:S02]  /*01f0*/  IADD3.X R61, RZ, c[0x0][0x1bc], RZ, P4, !PT ;  /* 0x00006f00ff3d7a10 */ /* 0x000fe400027fe4ff */
[----:B------:R-:W-:-:S07]  /*0200*/  IADD3.X R3, RZ, c[0x0][0x1b4], RZ, P3, !PT ;  /* 0x00006d00ff037a10 */ /* 0x000fce0001ffe4ff */
        /* <DEDUP_REMOVED lines=11> */
[----:B------:R-:W-:Y:S01]  /*02c0*/  MOV R62, c[0x0][0x180] ;  /* 0x00006000003e7a02 */ /* 0x000fe20000000f00 */
        /* <DEDUP_REMOVED lines=21> */
[--C-:B------:R-:W-:Y:S01]  /*0420*/  HADD2.F32 R88, -RZ, R92.reuse.H0_H0 ;  /* 0x2000005cff587230 */ /* 0x100fe20000004100 */
[----:B------:R-:W-:Y:S01]  /*0430*/  MOV R62, c[0x0][0x184] ;  /* 0x00006100003e7a02 */ /* 0x000fe20000000f00 */
[----:B------:R-:W-:Y:S01]  /*0440*/  HADD2.F32 R89, -RZ, R92.H1_H1 ;  /* 0x3000005cff597230 */ /* 0x000fe20000004100 */
[----:B------:R-:W-:Y:S01]  /*0450*/  ULDC.U8 UR6, c[0x0][0x1f0] ;  /* 0x00007c0000067ab9 */ /* 0x000fe20000000000 */
[--C-:B------:R-:W-:Y:S01]  /*0460*/  HADD2.F32 R90, -RZ, R93.reuse.H0_H0 ;  /* 0x2000005dff5a7230 */ /* 0x100fe20000004100 */
[----:B------:R-:W-:Y:S01]  /*0470*/  LOP3.LUT P0, RZ, R62, c[0x0][0x17c], RZ, 0xfc, P0 ;  /* 0x00005f003eff7a12 */ /* 0x000fe2000000fcff */
        /* <DEDUP_REMOVED lines=27> */
[----:B------:R-:W-:Y:S02]  /*0630*/  HADD2.F32 R94, -RZ, R95.H0_H0 ;  /* 0x2000005fff5e7230 */ /* 0x000fe40000004100 */
[----:B------:R-:W-:Y:S02]  /*0640*/  HADD2.F32 R102, -RZ, R103.H0_H0 ;  /* 0x20000067ff667230 */ /* 0x000fe40000004100 */
[----:B------:R-:W-:Y:S02]  /*0650*/  HADD2.F32 R110, -RZ, R111.H0_H0 ;  /* 0x2000006fff6e7230 */ /* 0x000fe40000004100 */
[----:B------:R-:W-:-:S02]  /*0660*/  HADD2.F32 R122, -RZ, R123.H0_H0 ;  /* 0x2000007bff7a7230 */ /* 0x000fc40000004100 */
[----:B------:R-:W-:Y:S02]  /*0670*/  HADD2.F32 R130, -RZ, R131.H0_H0 ;  /* 0x20000083ff827230 */ /* 0x000fe40000004100 */
[----:B------:R-:W-:Y:S02]  /*0680*/  HADD2.F32 R95, -RZ, R95.H1_H1 ;  /* 0x3000005fff5f7230 */ /* 0x000fe40000004100 */
[----:B------:R-:W-:Y:S02]  /*0690*/  HADD2.F32 R103, -RZ, R103.H1_H1 ;  /* 0x30000067ff677230 */ /* 0x000fe40000004100 */
[----:B------:R-:W-:Y:S02]  /*06a0*/  HADD2.F32 R111, -RZ, R111.H1_H1 ;  /* 0x3000006fff6f7230 */ /* 0x000fe40000004100 */
[----:B------:R-:W-:Y:S02]  /*06b0*/  HADD2.F32 R123, -RZ, R123.H1_H1 ;  /* 0x3000007bff7b7230 */ /* 0x000fe40000004100 */
        /* <DEDUP_REMOVED lines=40> */
[----:B0-----:R-:W-:Y:S02]  /*0940*/  HADD2.F32 R171, -RZ, R47.H1_H1 ;  /* 0x3000002fffab7230 */ /* 0x001fe40000004100 */
.L_x_3757:
[----:B------:R-:W-:Y:S01]  /*0950*/  IMAD R2, R172, c[0x0][0x168], RZ ;  /* 0x00005a00ac027a24 */ /* 0x000fe200078e02ff */
[----:B------:R-:W-:Y:S01]  /*0960*/  ISETP.NE.U32.AND P1, PT, RZ, c[0x0][0x178], PT ;  /* 0x00005e00ff007a0c */ /* 0x000fe20003f25070 */
[----:B------:R-:W-:Y:S01]  /*0970*/  HFMA2.MMA R62, -RZ, RZ, 0, 9.5367431640625e-07 ;  /* 0x00000010ff3e7435 */ /* 0x000fe200000001ff */
[----:B------:R-:W-:Y:S02]  /*0980*/  ISETP.NE.U32.AND P2, PT, RZ, c[0x0][0x180], PT ;  /* 0x00006000ff007a0c */ /* 0x000fe40003f45070 */
[----:B------:R-:W-:-:S02]  /*0990*/  SHF.R.S32.HI R3, RZ, 0x1f, R2 ;  /* 0x0000001fff037819 */ /* 0x000fc40000011402 */
[----:B------:R-:W-:Y:S02]  /*09a0*/  ISETP.NE.AND.EX P1, PT, RZ, c[0x0][0x17c], PT, P1 ;  /* 0x00005f00ff007a0c */ /* 0x000fe40003f25310 */
        /* <DEDUP_REMOVED lines=18> */
.L_x_3595:
[----:B-----5:R-:W-:-:S05]  /*0ad0*/  HADD2.F32 R3, -RZ, R44.H0_H0 ;  /* 0x2000002cff037230 */ /* 0x020fca0000004100 */
[----:B------:R-:W-:Y:S01]  /*0ae0*/  FADD.FTZ R60, R60, R3 ;  /* 0x000000033c3c7221 */ /* 0x000fe20000010000 */
[----:B------:R-:W-:Y:S05]  /*0af0*/  BRA `(.L_x_3596) ;  /* 0x0000004000007947 */ /* 0x000fea0003800000 */
.L_x_3594:
[----:B0----5:R-:W-:Y:S02]  /*0b00*/  HADD2.F32 R3, -RZ, R40.H0_H0 ;  /* 0x20000028ff037230 */ /* 0x021fe40000004100 */
[----:B------:R-:W-:-:S03]  /*0b10*/  @P2 HADD2.F32 R57, -RZ, R44.H0_H0 ;  /* 0x2000002cff392230 */ /* 0x000fc60000004100 */
[----:B------:R-:W-:-:S04]  /*0b20*/  FADD.FTZ R60, R60, R3 ;  /* 0x000000033c3c7221 */ /* 0x000fc80000010000 */
[----:B------:R-:W-:-:S05]  /*0b30*/  @P2 FADD.FTZ R60, R60, R57 ;  /* 0x000000393c3c2221 */ /* 0x000fca0000010000 */
.L_x_3596:
[----:B------:R-:W-:-:S04]  /*0b40*/  F2FP.PACK_AB R2, RZ, R60 ;  /* 0x0000003cff02723e */ /* 0x000fc800000000ff */
[----:B------:R-:W-:Y:S02]  /*0b50*/  PRMT R48, R2, 0x7610, R48 ;  /* 0x0000761002307816 */ /* 0x000fe40000000030 */
.L_x_3597:
[----:B------:R-:W-:Y:S01]  /*0b60*/  HADD2.F32 R61, -RZ, R52.H1_H1 ;  /* 0x30000034ff3d7230 */ /* 0x000fe20000004100 */
[----:B------:R-:W-:Y:S05]  /*0b70*/  @P3 BRA `(.L_x_3598) ;  /* 0x0000008000003947 */ /* 0x000fea0003800000 */
[----:B------:R-:W-:-:S04]  /*0b80*/  ISETP.NE.U32.AND P4, PT, RZ, c[0x0][0x180], PT ;  /* 0x00006000ff007a0c */ /* 0x000fc80003f85070 */
[----:B------:R-:W-:-:S13]  /*0b90*/  ISETP.NE.AND.EX P4, PT, RZ, c[0x0][0x184], PT, P4 ;  /* 0x00006100ff007a0c */ /* 0x000fda0003f85340 */
[----:B------:R-:W-:Y:S05]  /*0ba0*/  @P4 BRA `(.L_x_3599) ;  /* 0x0000002000004947 */ /* 0x000fea0003800000 */
[----:B------:R-:W-:Y:S05]  /*0bb0*/  @P0 BRA `(.L_x_3600) ;  /* 0x0000008000000947 */ /* 0x000fea0003800000 */
[----:B------:R-:W-:Y:S05]  /*0bc0*/  BRA `(.L_x_3601) ;  /* 0x0000009000007947 */ /* 0x000fea0003800000 */
.L_x_3599:
[----:B-----5:R-:W-:-:S05]  /*0bd0*/  HADD2.F32 R2, -RZ, R44.H1_H1 ;  /* 0x3000002cff027230 */ /* 0x020fca0000004100 */
[----:B------:R-:W-:Y:S01]  /*0be0*/  FADD.FTZ R61, R61, R2 ;  /* 0x000000023d3d7221 */ /* 0x000fe20000010000 */
[----:B------:R-:W-:Y:S05]  /*0bf0*/  BRA `(.L_x_3600) ;  /* 0x0000004000007947 */ /* 0x000fea0003800000 */
.L_x_3598:
[----:B-----5:R-:W-:Y:S02]  /*0c00*/  HADD2.F32 R2, -RZ, R40.H1_H1 ;  /* 0x30000028ff027230 */ /* 0x020fe40000004100 */
[----:B------:R-:W-:-:S03]  /*0c10*/  @P2 HADD2.F32 R52, -RZ, R44.H1_H1 ;  /* 0x3000002cff342230 */ /* 0x000fc60000004100 */
[----:B------:R-:W-:-:S04]  /*0c20*/  FADD.FTZ R61, R61, R2 ;  /* 0x000000023d3d7221 */ /* 0x000fc80000010000 */
[----:B------:R-:W-:-:S05]  /*0c30*/  @P2 FADD.FTZ R61, R61, R52 ;  /* 0x000000343d3d2221 */ /* 0x000fca0000010000 */
.L_x_3600:
[----:B------:R-:W-:-:S04]  /*0c40*/  F2FP.PACK_AB R2, RZ, R61 ;  /* 0x0000003dff02723e */ /* 0x000fc800000000ff */
[----:B------:R-:W-:Y:S02]  /*0c50*/  PRMT R48, R48, 0x5410, R2 ;  /* 0x0000541030307816 */ /* 0x000fe40000000002 */
.L_x_3601:
[----:B------:R-:W-:Y:S01]  /*0c60*/  HADD2.F32 R63, -RZ, R53.H0_H0 ;  /* 0x20000035ff3f7230 */ /* 0x000fe20000004100 */
[----:B------:R-:W-:Y:S05]  /*0c70*/  @P3 BRA `(.L_x_3602) ;  /* 0x0000008000003947 */ /* 0x000fea0003800000 */
[----:B------:R-:W-:-:S04]  /*0c80*/  ISETP.NE.U32.AND P4, PT, RZ, c[0x0][0x180], PT ;  /* 0x00006000ff007a0c */ /* 0x000fc80003f85070 */
[----:B------:R-:W-:-:S13]  /*0c90*/  ISETP.NE.AND.EX P4, PT, RZ, c[0x0][0x184], PT, P4 ;  /* 0x00006100ff007a0c */ /* 0x000fda0003f85340 */
[----:B------:R-:W-:Y:S05]  /*0ca0*/  @P4 BRA `(.L_x_3603) ;  /* 0x0000002000004947 */ /* 0x000fea0003800000 */
[----:B------:R-:W-:Y:S05]  /*0cb0*/  @P0 BRA `(.L_x_3604) ;  /* 0x0000008000000947 */ /* 0x000fea0003800000 */
[----:B------:R-:W-:Y:S05]  /*0cc0*/  BRA `(.L_x_3605) ;  /* 0x0000009000007947 */ /* 0x000fea0003800000 */
.L_x_3603:
[----:B-----5:R-:W-:-:S05]  /*0cd0*/  HADD2.F32 R2, -RZ, R45.H0_H0 ;  /* 0x2000002dff027230 */ /* 0x020fca0000004100 */
[----:B------:R-:W-:Y:S01]  /*0ce0*/  FADD.FTZ R63, R63, R2 ;  /* 0x000000023f3f7221 */ /* 0x000fe20000010000 */
[----:B------:R-:W-:Y:S05]  /*0cf0*/  BRA `(.L_x_3604) ;  /* 0x0000004000007947 */ /* 0x000fea0003800000 */
.L_x_3602:
[----:B-----5:R-:W-:Y:S02]  /*0d00*/  HADD2.F32 R2, -RZ, R41.H0_H0 ;  /* 0x20000029ff027230 */ /* 0x020fe40000004100 */
[----:B------:R-:W-:-:S03]  /*0d10*/  @P2 HADD2.F32 R52, -RZ, R45.H0_H0 ;  /* 0x2000002dff342230 */ /* 0x000fc60000004100 */
[----:B------:R-:W-:-:S04]  /*0d20*/  FADD.FTZ R63, R63, R2 ;  /* 0x000000023f3f7221 */ /* 0x000fc80000010000 */
[----:B------:R-:W-:-:S05]  /*0d30*/  @P2 FADD.FTZ R63, R63, R52 ;  /* 0x000000343f3f2221 */ /* 0x000fca0000010000 */
.L_x_3604:
[----:B------:R-:W-:-:S04]  /*0d40*/  F2FP.PACK_AB R2, RZ, R63 ;  /* 0x0000003fff02723e */ /* 0x000fc800000000ff */
[----:B------:R-:W-:Y:S02]  /*0d50*/  PRMT R49, R2, 0x7610, R49 ;  /* 0x0000761002317816 */ /* 0x000fe40000000031 */
.L_x_3605:
[----:B------:R-:W-:Y:S01]  /*0d60*/  HADD2.F32 R64, -RZ, R53.H1_H1 ;  /* 0x30000035ff407230 */ /* 0x000fe20000004100 */
[----:B------:R-:W-:Y:S05]  /*0d70*/  @P3 BRA `(.L_x_3606) ;  /* 0x0000008000003947 */ /* 0x000fea0003800000 */
[----:B------:R-:W-:-:S04]  /*0d80*/  ISETP.NE.U32.AND P4, PT, RZ, c[0x0][0x180], PT ;  /* 0x00006000ff007a0c */ /* 0x000fc80003f85070 */
[----:B------:R-:W-:-:S13]  /*0d90*/  ISETP.NE.AND.EX P4, PT, RZ, c[0x0][0x184], PT, P4 ;  /* 0x00006100ff007a0c */ /* 0x000fda0003f85340 */
[----:B------:R-:W-:Y:S05]  /*0da0*/  @P4 BRA `(.L_x_3607) ;  /* 0x0000002000004947 */ /* 0x000fea0003800000 */
[----:B------:R-:W-:Y:S05]  /*0db0*/  @P0 BRA `(.L_x_3608) ;  /* 0x0000008000000947 */ /* 0x000fea0003800000 */
[----:B------:R-:W-:Y:S05]  /*0dc0*/  BRA `(.L_x_3609) ;  /* 0x0000009000007947 */ /* 0x000fea0003800000 */
.L_x_3607:
[----:B-----5:R-:W-:-:S05]  /*0dd0*/  HADD2.F32 R3, -RZ, R45.H1_H1 ;  /* 0x3000002dff037230 */ /* 0x020fca0000004100 */
[----:B------:R-:W-:Y:S01]  /*0de0*/  FADD.FTZ R64, R64, R3 ;  /* 0x0000000340407221 */ /* 0x000fe20000010000 */
[----:B------:R-:W-:Y:S05]  /*0df0*/  BRA `(.L_x_3608) ;  /* 0x0000004000007947 */ /* 0x000fea0003800000 */
.L_x_3606:
[----:B-----5:R-:W-:Y:S02]  /*0e00*/  HADD2.F32 R3, -RZ, R41.H1_H1 ;  /* 0x30000029ff037230 */ /* 0x020fe40000004100 */
[----:B------:R-:W-:-:S03]  /*0e10*/  @P2 HADD2.F32 R53, -RZ, R45.H1_H1 ;  /* 0x3000002dff352230 */ /* 0x000fc60000004100 */
[----:B------:R-:W-:-:S04]  /*0e20*/  FADD.FTZ R64, R64, R3 ;  /* 0x0000000340407221 */ /* 0x000fc80000010000 */
[----:B------:R-:W-:-:S05]  /*0e30*/  @P2 FADD.FTZ R64, R64, R53 ;  /* 0x0000003540402221 */ /* 0x000fca0000010000 */
.L_x_3608:
[----:B------:R-:W-:-:S04]  /*0e40*/  F2FP.PACK_AB R2, RZ, R64 ;  /* 0x00000040ff02723e */ /* 0x000fc800000000ff */
[----:B------:R-:W-:Y:S02]  /*0e50*/  PRMT R49, R49, 0x5410, R2 ;  /* 0x0000541031317816 */ /* 0x000fe40000000002 */
.L_x_3609:
[----:B------:R-:W-:Y:S01]  /*0e60*/  HADD2.F32 R65, -RZ, R54.H0_H0 ;  /* 0x20000036ff417230 */ /* 0x000fe20000004100 */
[----:B------:R-:W-:Y:S05]  /*0e70*/  @P3 BRA `(.L_x_3610) ;  /* 0x0000008000003947 */ /* 0x000fea0003800000 */
[----:B------:R-:W-:-:S04]  /*0e80*/  ISETP.NE.U32.AND P4, PT, RZ, c[0x0][0x180], PT ;  /* 0x00006000ff007a0c */ /* 0x000fc80003f85070 */
[----:B------:R-:W-:-:S13]  /*0e90*/  ISETP.NE.AND.EX P4, PT, RZ, c[0x0][0x184], PT, P4 ;  /* 0x00006100ff007a0c */ /* 0x000fda0003f85340 */
[----:B------:R-:W-:Y:S05]  /*0ea0*/  @P4 BRA `(.L_x_3611) ;  /* 0x0000002000004947 */ /* 0x000fea0003800000 */
[----:B------:R-:W-:Y:S05]  /*0eb0*/  @P0 BRA `(.L_x_3612) ;  /* 0x0000008000000947 */ /* 0x000fea0003800000 */
[----:B------:R-:W-:Y:S05]  /*0ec0*/  BRA `(.L_x_3613) ;  /* 0x0000009000007947 */ /* 0x000fea0003800000 */
.L_x_3611:
[----:B-----5:R-:W-:-:S05]  /*0ed0*/  HADD2.F32 R2, -RZ, R46.H0_H0 ;  /* 0x2000002eff027230 */ /* 0x020fca0000004100 */
[----:B------:R-:W-:Y:S01]  /*0ee0*/  FADD.FTZ R65, R65, R2 ;  /* 0x0000000241417221 */ /* 0x000fe20000010000 */
[----:B------:R-:W-:Y:S05]  /*0ef0*/  BRA `(.L_x_3612) ;  /* 0x0000004000007947 */ /* 0x000fea0003800000 */
.L_x_3610:
[----:B-----5:R-:W-:Y:S02]  /*0f00*/  HADD2.F32 R2, -RZ, R42.H0_H0 ;  /* 0x2000002aff027230 */ /* 0x020fe40000004100 */
[----:B------:R-:W-:-:S03]  /*0f10*/  @P2 HADD2.F32 R52, -RZ, R46.H0_H0 ;  /* 0x2000002eff342230 */ /* 0x000fc60000004100 */
[----:B------:R-:W-:-:S04]  /*0f20*/  FADD.FTZ R65, R65, R2 ;  /* 0x0000000241417221 */ /* 0x000fc80000010000 */
[----:B------:R-:W-:-:S05]  /*0f30*/  @P2 FADD.FTZ R65, R65, R52 ;  /* 0x0000003441412221 */ /* 0x000fca0000010000 */
.L_x_3612:
[----:B------:R-:W-:-:S04]  /*0f40*/  F2FP.PACK_AB R2, RZ, R65 ;  /* 0x00000041ff02723e */ /* 0x000fc800000000ff */
[----:B------:R-:W-:Y:S02]  /*0f50*/  PRMT R50, R2, 0x7610, R50 ;  /* 0x0000761002327816 */ /* 0x000fe40000000032 */
.L_x_3613:
[----:B------:R-:W-:Y:S01]  /*0f60*/  HADD2.F32 R66, -RZ, R54.H1_H1 ;  /* 0x30000036ff427230 */ /* 0x000fe20000004100 */
[----:B------:R-:W-:Y:S05]  /*0f70*/  @P3 BRA `(.L_x_3614) ;  /* 0x0000008000003947 */ /* 0x000fea0003800000 */
[----:B------:R-:W-:-:S04]  /*0f80*/  ISETP.NE.U32.AND P4, PT, RZ, c[0x0][0x180], PT ;  /* 0x00006000ff007a0c */ /* 0x000fc80003f85070 */
[----:B------:R-:W-:-:S13]  /*0f90*/  ISETP.NE.AND.EX P4, PT, RZ, c[0x0][0x184], PT, P4 ;  /* 0x00006100ff007a0c */ /* 0x000fda0003f85340 */
[----:B------:R-:W-:Y:S05]  /*0fa0*/  @P4 BRA `(.L_x_3615) ;  /* 0x0000002000004947 */ /* 0x000fea0003800000 */
[----:B------:R-:W-:Y:S05]  /*0fb0*/  @P0 BRA `(.L_x_3616) ;  /* 0x0000008000000947 */ /* 0x000fea0003800000 */
[----:B------:R-:W-:Y:S05]  /*0fc0*/  BRA `(.L_x_3617) ;  /* 0x0000009000007947 */ /* 0x000fea0003800000 */
.L_x_3615:
[----:B-----5:R-:W-:-:S05]  /*0fd0*/  HADD2.F32 R3, -RZ, R46.H1_H1 ;  /* 0x3000002eff037230 */ /* 0x020fca0000004100 */
[----:B------:R-:W-:Y:S01]  /*0fe0*/  FADD.FTZ R66, R66, R3 ;  /* 0x0000000342427221 */ /* 0x000fe20000010000 */
[----:B------:R-:W-:Y:S05]  /*0ff0*/  BRA `(.L_x_3616) ;  /* 0x0000004000007947 */ /* 0x000fea0003800000 */
.L_x_3614:
[----:B-----5:R-:W-:Y:S02]  /*1000*/  HADD2.F32 R3, -RZ, R42.H1_H1 ;  /* 0x3000002aff037230 */ /* 0x020fe40000004100 */
[----:B------:R-:W-:-:S03]  /*1010*/  @P2 HADD2.F32 R53, -RZ, R46.H1_H1 ;  /* 0x3000002eff352230 */ /* 0x000fc60000004100 */
[----:B------:R-:W-:-:S04]  /*1020*/  FADD.FTZ R66, R66, R3 ;  /* 0x0000000342427221 */ /* 0x000fc80000010000 */
[----:B------:R-:W-:-:S05]  /*1030*/  @P2 FADD.FTZ R66, R66, R53 ;  /* 0x0000003542422221 */ /* 0x000fca0000010000 */
.L_x_3616:
[----:B------:R-:W-:-:S04]  /*1040*/  F2FP.PACK_AB R2, RZ, R66 ;  /* 0x00000042ff02723e */ /* 0x000fc800000000ff */
[----:B------:R-:W-:Y:S02]  /*1050*/  PRMT R50, R50, 0x5410, R2 ;  /* 0x0000541032327816 */ /* 0x000fe40000000002 */
.L_x_3617:
[----:B------:R-:W-:Y:S01]  /*1060*/  HADD2.F32 R67, -RZ, R55.H0_H0 ;  /* 0x20000037ff437230 */ /* 0x000fe20000004100 */
[----:B------:R-:W-:Y:S05]  /*1070*/  @P3 BRA `(.L_x_3618) ;  /* 0x0000008000003947 */ /* 0x000fea0003800000 */
[----:B------:R-:W-:-:S04]  /*1080*/  ISETP.NE.U32.AND P4, PT, RZ, c[0x0][0x180], PT ;  /* 0x00006000ff007a0c */ /* 0x000fc80003f85070 */
[----:B------:R-:W-:-:S13]  /*1090*/  ISETP.NE.AND.EX P4, PT, RZ, c[0x0][0x184], PT, P4 ;  /* 0x00006100ff007a0c */ /* 0x000fda0003f85340 */
[----:B------:R-:W-:Y:S05]  /*10a0*/  @P4 BRA `(.L_x_3619) ;  /* 0x0000002000004947 */ /* 0x000fea0003800000 */
[----:B------:R-:W-:Y:S05]  /*10b0*/  @P0 BRA `(.L_x_3620) ;  /* 0x0000008000000947 */ /* 0x000fea0003800000 */
[----:B------:R-:W-:Y:S05]  /*10c0*/  BRA `(.L_x_3621) ;  /* 0x0000009000007947 */ /* 0x000fea0003800000 */
.L_x_3619:
[----:B-----5:R-:W-:-:S05]  /*10d0*/  HADD2.F32 R2, -RZ, R47.H0_H0 ;  /* 0x2000002fff027230 */ /* 0x020fca0000004100 */
[----:B------:R-:W-:Y:S01]  /*10e0*/  FADD.FTZ R67, R67, R2 ;  /* 0x0000000243437221 */ /* 0x000fe20000010000 */
[----:B------:R-:W-:Y:S05]  /*10f0*/  BRA `(.L_x_3620) ;  /* 0x0000004000007947 */ /* 0x000fea0003800000 */
.L_x_3618:
[----:B-----5:R-:W-:Y:S02]  /*1100*/  HADD2.F32 R2, -RZ, R43.H0_H0 ;  /* 0x2000002bff027230 */ /* 0x020fe40000004100 */
[----:B------:R-:W-:-:S03]  /*1110*/  @P2 HADD2.F32 R52, -RZ, R47.H0_H0 ;  /* 0x2000002fff342230 */ /* 0x000fc60000004100 */
[----:B------:R-:W-:-:S04]  /*1120*/  FADD.FTZ R67, R67, R2 ;  /* 0x0000000243437221 */ /* 0x000fc80000010000 */
[----:B------:R-:W-:-:S05]  /*1130*/  @P2 FADD.FTZ R67, R67, R52 ;  /* 0x0000003443432221 */ /* 0x000fca0000010000 */
.L_x_3620:
[----:B------:R-:W-:-:S04]  /*1140*/  F2FP.PACK_AB R2, RZ, R67 ;  /* 0x00000043ff02723e */ /* 0x000fc800000000ff */
[----:B------:R-:W-:Y:S02]  /*1150*/  PRMT R51, R2, 0x7610, R51 ;  /* 0x0000761002337816 */ /* 0x000fe40000000033 */
.L_x_3621:
[----:B------:R-:W-:Y:S01]  /*1160*/  HADD2.F32 R68, -RZ, R55.H1_H1 ;  /* 0x30000037ff447230 */ /* 0x000fe20000004100 */
[----:B------:R-:W-:Y:S05]  /*1170*/  @P3 BRA `(.L_x_3622) ;  /* 0x0000008000003947 */ /* 0x000fea0003800000 */
[----:B------:R-:W-:-:S04]  /*1180*/  ISETP.NE.U32.AND P4, PT, RZ, c[0x0][0x180], PT ;  /* 0x00006000ff007a0c */ /* 0x000fc80003f85070 */
[----:B------:R-:W-:-:S13]  /*1190*/  ISETP.NE.AND.EX P4, PT, RZ, c[0x0][0x184], PT, P4 ;  /* 0x00006100ff007a0c */ /* 0x000fda0003f85340 */
[----:B------:R-:W-:Y:S05]  /*11a0*/  @P4 BRA `(.L_x_3623) ;  /* 0x0000002000004947 */ /* 0x000fea0003800000 */
[----:B------:R-:W-:Y:S05]  /*11b0*/  @P0 BRA `(.L_x_3624) ;  /* 0x0000008000000947 */ /* 0x000fea0003800000 */
[----:B------:R-:W-:Y:S05]  /*11c0*/  BRA `(.L_x_3625) ;  /* 0x0000009000007947 */ /* 0x000fea0003800000 */
.L_x_3623:
[----:B-----5:R-:W-:-:S05]  /*11d0*/  HADD2.F32 R3, -RZ, R47.H1_H1 ;  /* 0x3000002fff037230 */ /* 0x020fca0000004100 */
[----:B------:R-:W-:Y:S01]  /*11e0*/  FADD.FTZ R68, R68, R3 ;  /* 0x0000000344447221 */ /* 0x000fe20000010000 */
[----:B------:R-:W-:Y:S05]  /*11f0*/  BRA `(.L_x_3624) ;  /* 0x0000004000007947 */ /* 0x000fea0003800000 */
.L_x_3622:
[----:B-----5:R-:W-:Y:S02]  /*1200*/  HADD2.F32 R3, -RZ, R43.H1_H1 ;  /* 0x3000002bff037230 */ /* 0x020fe40000004100 */
[----:B------:R-:W-:-:S03]  /*1210*/  @P2 HADD2.F32 R53, -RZ, R47.H1_H1 ;  /* 0x3000002fff352230 */ /* 0x000fc60000004100 */
[----:B------:R-:W-:-:S04]  /*1220*/  FADD.FTZ R68, R68, R3 ;  /* 0x0000000344447221 */ /* 0x000fc80000010000 */
[----:B------:R-:W-:-:S05]  /*1230*/  @P2 FADD.FTZ R68, R68, R53 ;  /* 0x0000003544442221 */ /* 0x000fca0000010000 */
.L_x_3624:
[----:B------:R-:W-:-:S04]  /*1240*/  F2FP.PACK_AB R2, RZ, R68 ;  /* 0x00000044ff02723e */ /* 0x000fc800000000ff */
[----:B------:R-:W-:Y:S02]  /*1250*/  PRMT R51, R51, 0x5410, R2 ;  /* 0x0000541033337816 */ /* 0x000fe40000000002 */
.L_x_3625:
        /* <DEDUP_REMOVED lines=9> */
[----:B--2---:R-:W-:Y:S01]  /*12f0*/  HADD2.F32 R70, -RZ, R52.H0_H0 ;  /* 0x20000034ff467230 */ /* 0x004fe20000004100 */
[----:B------:R-:W-:Y:S05]  /*1300*/  @P3 BRA `(.L_x_3626) ;  /* 0x0000008000003947 */ /* 0x000fea0003800000 */
[----:B0-----:R-:W-:-:S04]  /*1310*/  ISETP.NE.U32.AND P4, PT, RZ, c[0x0][0x180], PT ;  /* 0x00006000ff007a0c */ /* 0x001fc80003f85070 */
[----:B------:R-:W-:-:S13]  /*1320*/  ISETP.NE.AND.EX P4, PT, RZ, c[0x0][0x184], PT, P4 ;  /* 0x00006100ff007a0c */ /* 0x000fda0003f85340 */
[----:B------:R-:W-:Y:S05]  /*1330*/  @P4 BRA `(.L_x_3627) ;  /* 0x0000002000004947 */ /* 0x000fea0003800000 */
[----:B------:R-:W-:Y:S05]  /*1340*/  @P0 BRA `(.L_x_3628) ;  /* 0x0000008000000947 */ /* 0x000fea0003800000 */
[----:B------:R-:W-:Y:S05]  /*1350*/  BRA `(.L_x_3629) ;  /* 0x0000009000007947 */ /* 0x000fea0003800000 */
.L_x_3627:
[----:B-----5:R-:W-:-:S05]  /*1360*/  HADD2.F32 R3, -RZ, R44.H0_H0 ;  /* 0x2000002cff037230 */ /* 0x020fca0000004100 */
[----:B------:R-:W-:Y:S01]  /*1370*/  FADD.FTZ R70, R3, R70 ;  /* 0x0000004603467221 */ /* 0x000fe20000010000 */
[----:B------:R-:W-:Y:S05]  /*1380*/  BRA `(.L_x_3628) ;  /* 0x0000004000007947 */ /* 0x000fea0003800000 */
.L_x_3626:
[----:B0----5:R-:W-:Y:S02]  /*1390*/  HADD2.F32 R3, -RZ, R40.H0_H0 ;  /* 0x20000028ff037230 */ /* 0x021fe40000004100 */
[----:B------:R-:W-:-:S03]  /*13a0*/  @P2 HADD2.F32 R57, -RZ, R44.H0_H0 ;  /* 0x2000002cff392230 */ /* 0x000fc60000004100 */
[----:B------:R-:W-:-:S04]  /*13b0*/  FADD.FTZ R70, R3, R70 ;  /* 0x0000004603467221 */ /* 0x000fc80000010000 */
[----:B------:R-:W-:-:S05]  /*13c0*/  @P2 FADD.FTZ R70, R57, R70 ;  /* 0x0000004639462221 */ /* 0x000fca0000010000 */
.L_x_3628:
[----:B------:R-:W-:-:S04]  /*13d0*/  F2FP.PACK_AB R2, RZ, R70 ;  /* 0x00000046ff02723e */ /* 0x000fc800000000ff */
[----:B------:R-:W-:Y:S02]  /*13e0*/  PRMT R48, R2, 0x7610, R48 ;  /* 0x0000761002307816 */ /* 0x000fe40000000030 */
.L_x_3629:
[----:B------:R-:W-:Y:S01]  /*13f0*/  HADD2.F32 R71, -RZ, R52.H1_H1 ;  /* 0x30000034ff477230 */ /* 0x000fe20000004100 */
[----:B------:R-:W-:Y:S05]  /*1400*/  @P3 BRA `(.L_x_3630) ;  /* 0x0000008000003947 */ /* 0x000fea0003800000 */
[----:B------:R-:W-:-:S04]  /*1410*/  ISETP.NE.U32.AND P4, PT, RZ, c[0x0][0x180], PT ;  /* 0x00006000ff007a0c */ /* 0x000fc80003f85070 */
[----:B------:R-:W-:-:S13]  /*1420*/  ISETP.NE.AND.EX P4, PT, RZ, c[0x0][0x184], PT, P4 ;  /* 0x00006100ff007a0c */ /* 0x000fda0003f85340 */
[----:B------:R-:W-:Y:S05]  /*1430*/  @P4 BRA `(.L_x_3631) ;  /* 0x0000002000004947 */ /* 0x000fea0003800000 */
[----:B------:R-:W-:Y:S05]  /*1440*/  @P0 BRA `(.L_x_3632) ;  /* 0x0000008000000947 */ /* 0x000fea0003800000 */
[----:B------:R-:W-:Y:S05]  /*1450*/  BRA `(.L_x_3633) ;  /* 0x0000009000007947 */ /* 0x000fea0003800000 */
.L_x_3631:
[----:B-----5:R-:W-:-:S05]  /*1460*/  HADD2.F32 R2, -RZ, R44.H1_H1 ;  /* 0x3000002cff027230 */ /* 0x020fca0000004100 */
[----:B------:R-:W-:Y:S01]  /*1470*/  FADD.FTZ R71, R2, R71 ;  /* 0x0000004702477221 */ /* 0x000fe20000010000 */
[----:B------:R-:W-:Y:S05]  /*1480*/  BRA `(.L_x_3632) ;  /* 0x0000004000007947 */ /* 0x000fea0003800000 */
.L_x_3630:
[----:B-----5:R-:W-:Y:S02]  /*1490*/  HADD2.F32 R2, -RZ, R40.H1_H1 ;  /* 0x30000028ff027230 */ /* 0x020fe40000004100 */
[----:B------:R-:W-:-:S03]  /*14a0*/  @P2 HADD2.F32 R52, -RZ, R44.H1_H1 ;  /* 0x3000002cff342230 */ /* 0x000fc60000004100 */
[----:B------:R-:W-:-:S04]  /*14b0*/  FADD.FTZ R71, R2, R71 ;  /* 0x0000004702477221 */ /* 0x000fc80000010000 */
[----:B------:R-:W-:-:S05]  /*14c0*/  @P2 FADD.FTZ R71, R52, R71 ;  /* 0x0000004734472221 */ /* 0x000fca0000010000 */
.L_x_3632:
[----:B------:R-:W-:-:S04]  /*14d0*/  F2FP.PACK_AB R2, RZ, R71 ;  /* 0x00000047ff02723e */ /* 0x000fc800000000ff */
[----:B------:R-:W-:Y:S02]  /*14e0*/  PRMT R48, R48, 0x5410, R2 ;  /* 0x0000541030307816 */ /* 0x000fe40000000002 */
.L_x_3633:
[----:B------:R-:W-:Y:S01]  /*14f0*/  HADD2.F32 R72, -RZ, R53.H0_H0 ;  /* 0x20000035ff487230 */ /* 0x000fe20000004100 */
[----:B------:R-:W-:Y:S05]  /*1500*/  @P3 BRA `(.L_x_3634) ;  /* 0x0000008000003947 */ /* 0x000fea0003800000 */
[----:B------:R-:W-:-:S04]  /*1510*/  ISETP.NE.U32.AND P4, PT, RZ, c[0x0][0x180], PT ;  /* 0x00006000ff007a0c */ /* 0x000fc80003f85070 */
[----:B------:R-:W-:-:S13]  /*1520*/  ISETP.NE.AND.EX P4, PT, RZ, c[0x0][0x184], PT, P4 ;  /* 0x00006100ff007a0c */ /* 0x000fda0003f85340 */
[----:B------:R-:W-:Y:S05]  /*1530*/  @P4 BRA `(.L_x_3635) ;  /* 0x0000002000004947 */ /* 0x000fea0003800000 */
[----:B------:R-:W-:Y:S05]  /*1540*/  @P0 BRA `(.L_x_3636) ;  /* 0x0000008000000947 */ /* 0x000fea0003800000 */
[----:B------:R-:W-:Y:S05]  /*1550*/  BRA `(.L_x_3637) ;  /* 0x0000009000007947 */ /* 0x000fea0003800000 */
.L_x_3635:
[----:B-----5:R-:W-:-:S05]  /*1560*/  HADD2.F32 R3, -RZ, R45.H0_H0 ;  /* 0x2000002dff037230 */ /* 0x020fca0000004100 */
[----:B------:R-:W-:Y:S01]  /*1570*/  FADD.FTZ R72, R3, R72 ;  /* 0x0000004803487221 */ /* 0x000fe20000010000 */
[----:B------:R-:W-:Y:S05]  /*1580*/  BRA `(.L_x_3636) ;  /* 0x0000004000007947 */ /* 0x000fea0003800000 */
.L_x_3634:
[----:B-----5:R-:W-:Y:S02]  /*1590*/  HADD2.F32 R3, -RZ, R41.H0_H0 ;  /* 0x20000029ff037230 */ /* 0x020fe40000004100 */
[----:B------:R-:W-:-:S03]  /*15a0*/  @P2 HADD2.F32 R57, -RZ, R45.H0_H0 ;  /* 0x2000002dff392230 */ /* 0x000fc60000004100 */
[----:B------:R-:W-:-:S04]  /*15b0*/  FADD.FTZ R72, R3, R72 ;  /* 0x0000004803487221 */ /* 0x000fc80000010000 */
[----:B------:R-:W-:-:S05]  /*15c0*/  @P2 FADD.FTZ R72, R57, R72 ;  /* 0x0000004839482221 */ /* 0x000fca0000010000 */
.L_x_3636:
[----:B------:R-:W-:-:S04]  /*15d0*/  F2FP.PACK_AB R2, RZ, R72 ;  /* 0x00000048ff02723e */ /* 0x000fc800000000ff */
[----:B------:R-:W-:Y:S02]  /*15e0*/  PRMT R49, R2, 0x7610, R49 ;  /* 0x0000761002317816 */ /* 0x000fe40000000031 */
.L_x_3637:
[----:B------:R-:W-:Y:S01]  /*15f0*/  HADD2.F32 R73, -RZ, R53.H1_H1 ;  /* 0x30000035ff497230 */ /* 0x000fe20000004100 */
[----:B------:R-:W-:Y:S05]  /*1600*/  @P3 BRA `(.L_x_3638) ;  /* 0x0000008000003947 */ /* 0x000fea0003800000 */
[----:B------:R-:W-:-:S04]  /*1610*/  ISETP.NE.U32.AND P4, PT, RZ, c[0x0][0x180], PT ;  /* 0x00006000ff007a0c */ /* 0x000fc80003f85070 */
[----:B------:R-:W-:-:S13]  /*1620*/  ISETP.NE.AND.EX P4, PT, RZ, c[0x0][0x184], PT, P4 ;  /* 0x00006100ff007a0c */ /* 0x000fda0003f85340 */
[----:B------:R-:W-:Y:S05]  /*1630*/  @P4 BRA `(.L_x_3639) ;  /* 0x0000002000004947 */ /* 0x000fea0003800000 */
[----:B------:R-:W-:Y:S05]  /*1640*/  @P0 BRA `(.L_x_3640) ;  /* 0x0000008000000947 */ /* 0x000fea0003800000 */
[----:B------:R-:W-:Y:S05]  /*1650*/  BRA `(.L_x_3641) ;  /* 0x0000009000007947 */ /* 0x000fea0003800000 */
.L_x_3639:
[----:B-----5:R-:W-:-:S05]  /*1660*/  HADD2.F32 R2, -RZ, R45.H1_H1 ;  /* 0x3000002dff027230 */ /* 0x020fca0000004100 */
[----:B------:R-:W-:Y:S01]  /*1670*/  FADD.FTZ R73, R2, R73 ;  /* 0x0000004902497221 */ /* 0x000fe20000010000 */
[----:B------:R-:W-:Y:S05]  /*1680*/  BRA `(.L_x_3640) ;  /* 0x0000004000007947 */ /* 0x000fea0003800000 */
.L_x_3638:
[----:B-----5:R-:W-:Y:S02]  /*1690*/  HADD2.F32 R2, -RZ, R41.H1_H1 ;  /* 0x30000029ff027230 */ /* 0x020fe40000004100 */
[----:B------:R-:W-:-:S03]  /*16a0*/  @P2 HADD2.F32 R52, -RZ, R45.H1_H1 ;  /* 0x3000002dff342230 */ /* 0x000fc60000004100 */
[----:B------:R-:W-:-:S04]  /*16b0*/  FADD.FTZ R73, R2, R73 ;  /* 0x0000004902497221 */ /* 0x000fc80000010000 */
[----:B------:R-:W-:-:S05]  /*16c0*/  @P2 FADD.FTZ R73, R52, R73 ;  /* 0x0000004934492221 */ /* 0x000fca0000010000 */
.L_x_3640:
[----:B------:R-:W-:-:S04]  /*16d0*/  F2FP.PACK_AB R2, RZ, R73 ;  /* 0x00000049ff02723e */ /* 0x000fc800000000ff */
[----:B------:R-:W-:Y:S02]  /*16e0*/  PRMT R49, R49, 0x5410, R2 ;  /* 0x0000541031317816 */ /* 0x000fe40000000002 */
.L_x_3641:
[----:B------:R-:W-:Y:S01]  /*16f0*/  HADD2.F32 R74, -RZ, R54.H0_H0 ;  /* 0x20000036ff4a7230 */ /* 0x000fe20000004100 */
[----:B------:R-:W-:Y:S05]  /*1700*/  @P3 BRA `(.L_x_3642) ;  /* 0x0000008000003947 */ /* 0x000fea0003800000 */
[----:B------:R-:W-:-:S04]  /*1710*/  ISETP.NE.U32.AND P4, PT, RZ, c[0x0][0x180], PT ;  /* 0x00006000ff007a0c */ /* 0x000fc80003f85070 */
[----:B------:R-:W-:-:S13]  /*1720*/  ISETP.NE.AND.EX P4, PT, RZ, c[0x0][0x184], PT, P4 ;  /* 0x00006100ff007a0c */ /* 0x000fda0003f85340 */
[----:B------:R-:W-:Y:S05]  /*1730*/  @P4 BRA `(.L_x_3643) ;  /* 0x0000002000004947 */ /* 0x000fea0003800000 */
[----:B------:R-:W-:Y:S05]  /*1740*/  @P0 BRA `(.L_x_3644) ;  /* 0x0000008000000947 */ /* 0x000fea0003800000 */
[----:B------:R-:W-:Y:S05]  /*1750*/  BRA `(.L_x_3645) ;  /* 0x0000009000007947 */ /* 0x000fea0003800000 */
.L_x_3643:
[----:B-----5:R-:W-:-:S05]  /*1760*/  HADD2.F32 R3, -RZ, R46.H0_H0 ;  /* 0x2000002eff037230 */ /* 0x020fca0000004100 */
[----:B------:R-:W-:Y:S01]  /*1770*/  FADD.FTZ R74, R3, R74 ;  /* 0x0000004a034a7221 */ /* 0x000fe20000010000 */
[----:B------:R-:W-:Y:S05]  /*1780*/  BRA `(.L_x_3644) ;  /* 0x0000004000007947 */ /* 0x000fea0003800000 */
.L_x_3642:
[----:B-----5:R-:W-:Y:S02]  /*1790*/  HADD2.F32 R3, -RZ, R42.H0_H0 ;  /* 0x2000002aff037230 */ /* 0x020fe40000004100 */
[----:B------:R-:W-:-:S03]  /*17a0*/  @P2 HADD2.F32 R53, -RZ, R46.H0_H0 ;  /* 0x2000002eff352230 */ /* 0x000fc60000004100 */
[----:B------:R-:W-:-:S04]  /*17b0*/  FADD.FTZ R74, R3, R74 ;  /* 0x0000004a034a7221 */ /* 0x000fc80000010000 */
[----:B------:R-:W-:-:S05]  /*17c0*/  @P2 FADD.FTZ R74, R53, R74 ;  /* 0x0000004a354a2221 */ /* 0x000fca0000010000 */
.L_x_3644:
[----:B------:R-:W-:-:S04]  /*17d0*/  F2FP.PACK_AB R2, RZ, R74 ;  /* 0x0000004aff02723e */ /* 0x000fc800000000ff */
[----:B------:R-:W-:Y:S02]  /*17e0*/  PRMT R50, R2, 0x7610, R50 ;  /* 0x0000761002327816 */ /* 0x000fe40000000032 */
.L_x_3645:
[----:B------:R-:W-:Y:S01]  /*17f0*/  HADD2.F32 R75, -RZ, R54.H1_H1 ;  /* 0x30000036ff4b7230 */ /* 0x000fe20000004100 */
[----:B------:R-:W-:Y:S05]  /*1800*/  @P3 BRA `(.L_x_3646) ;  /* 0x0000008000003947 */ /* 0x000fea0003800000 */
[----:B------:R-:W-:-:S04]  /*1810*/  ISETP.NE.U32.AND P4, PT, RZ, c[0x0][0x180], PT ;  /* 0x00006000ff007a0c */ /* 0x000fc80003f85070 */
[----:B------:R-:W-:-:S13]  /*1820*/  ISETP.NE.AND.EX P4, PT, RZ, c[0x0][0x184], PT, P4 ;  /* 0x00006100ff007a0c */ /* 0x000fda0003f85340 */
[----:B------:R-:W-:Y:S05]  /*1830*/  @P4 BRA `(.L_x_3647) ;  /* 0x0000002000004947 */ /* 0x000fea0003800000 */
[----:B------:R-:W-:Y:S05]  /*1840*/  @P0 BRA `(.L_x_3648) ;  /* 0x0000008000000947 */ /* 0x000fea0003800000 */
[----:B------:R-:W-:Y:S05]  /*1850*/  BRA `(.L_x_3649) ;  /* 0x0000009000007947 */ /* 0x000fea0003800000 */
.L_x_3647:
[----:B-----5:R-:W-:-:S05]  /*1860*/  HADD2.F32 R2, -RZ, R46.H1_H1 ;  /* 0x3000002eff027230 */ /* 0x020fca0000004100 */
[----:B------:R-:W-:Y:S01]  /*1870*/  FADD.FTZ R75, R2, R75 ;  /* 0x0000004b024b7221 */ /* 0x000fe20000010000 */
[----:B------:R-:W-:Y:S05]  /*1880*/  BRA `(.L_x_3648) ;  /* 0x0000004000007947 */ /* 0x000fea0003800000 */
.L_x_3646:
[----:B-----5:R-:W-:Y:S02]  /*1890*/  HADD2.F32 R2, -RZ, R42.H1_H1 ;  /* 0x3000002aff027230 */ /* 0x020fe40000004100 */
[----:B------:R-:W-:-:S03]  /*18a0*/  @P2 HADD2.F32 R52, -RZ, R46.H1_H1 ;  /* 0x3000002eff342230 */ /* 0x000fc60000004100 */
[----:B------:R-:W-:-:S04]  /*18b0*/  FADD.FTZ R75, R2, R75 ;  /* 0x0000004b024b7221 */ /* 0x000fc80000010000 */
[----:B------:R-:W-:-:S05]  /*18c0*/  @P2 FADD.FTZ R75, R52, R75 ;  /* 0x0000004b344b2221 */ /* 0x000fca0000010000 */
.L_x_3648:
[----:B------:R-:W-:-:S04]  /*18d0*/  F2FP.PACK_AB R2, RZ, R75 ;  /* 0x0000004bff02723e */ /* 0x000fc800000000ff */
[----:B------:R-:W-:Y:S02]  /*18e0*/  PRMT R50, R50, 0x5410, R2 ;  /* 0x0000541032327816 */ /* 0x000fe40000000002 */
.L_x_3649:
[----:B------:R-:W-:Y:S01]  /*18f0*/  HADD2.F32 R76, -RZ, R55.H0_H0 ;  /* 0x20000037ff4c7230 */ /* 0x000fe20000004100 */
[----:B------:R-:W-:Y:S05]  /*1900*/  @P3 BRA `(.L_x_3650) ;  /* 0x0000008000003947 */ /* 0x000fea0003800000 */
[----:B------:R-:W-:-:S04]  /*1910*/  ISETP.NE.U32.AND P4, PT, RZ, c[0x0][0x180], PT ;  /* 0x00006000ff007a0c */ /* 0x000fc80003f85070 */
[----:B------:R-:W-:-:S13]  /*1920*/  ISETP.NE.AND.EX P4, PT, RZ, c[0x0][0x184], PT, P4 ;  /* 0x00006100ff007a0c */ /* 0x000fda0003f85340 */
[----:B------:R-:W-:Y:S05]  /*1930*/  @P4 BRA `(.L_x_3651) ;  /* 0x0000002000004947 */ /* 0x000fea0003800000 */
[----:B------:R-:W-:Y:S05]  /*1940*/  @P0 BRA `(.L_x_3652) ;  /* 0x0000008000000947 */ /* 0x000fea0003800000 */
[----:B------:R-:W-:Y:S05]  /*1950*/  BRA `(.L_x_3653) ;  /* 0x0000009000007947 */ /* 0x000fea0003800000 */
.L_x_3651:
[----:B-----5:R-:W-:-:S05]  /*1960*/  HADD2.F32 R3, -RZ, R47.H0_H0 ;  /* 0x2000002fff037230 */ /* 0x020fca0000004100 */
[----:B------:R-:W-:Y:S01]  /*1970*/  FADD.FTZ R76, R3, R76 ;  /* 0x0000004c034c7221 */ /* 0x000fe20000010000 */
[----:B------:R-:W-:Y:S05]  /*1980*/  BRA `(.L_x_3652) ;  /* 0x0000004000007947 */ /* 0x000fea0003800000 */
.L_x_3650:
[----:B-----5:R-:W-:Y:S02]  /*1990*/  HADD2.F32 R3, -RZ, R43.H0_H0 ;  /* 0x2000002bff037230 */ /* 0x020fe40000004100 */
[----:B------:R-:W-:-:S03]  /*19a0*/  @P2 HADD2.F32 R53, -RZ, R47.H0_H0 ;  /* 0x2000002fff352230 */ /* 0x000fc60000004100 */
[----:B------:R-:W-:-:S04]  /*19b0*/  FADD.FTZ R76, R3, R76 ;  /* 0x0000004c034c7221 */ /* 0x000fc80000010000 */
[----:B------:R-:W-:-:S05]  /*19c0*/  @P2 FADD.FTZ R76, R53, R76 ;  /* 0x0000004c354c2221 */ /* 0x000fca0000010000 */
.L_x_3652:
[----:B------:R-:W-:-:S04]  /*19d0*/  F2FP.PACK_AB R2, RZ, R76 ;  /* 0x0000004cff02723e */ /* 0x000fc800000000ff */
[----:B------:R-:W-:Y:S02]  /*19e0*/  PRMT R51, R2, 0x7610, R51 ;  /* 0x0000761002337816 */ /* 0x000fe40000000033 */
.L_x_3653:
[----:B------:R-:W-:Y:S01]  /*19f0*/  HADD2.F32 R77, -RZ, R55.H1_H1 ;  /* 0x30000037ff4d7230 */ /* 0x000fe20000004100 */
[----:B------:R-:W-:Y:S05]  /*1a00*/  @P3 BRA `(.L_x_3654) ;  /* 0x0000008000003947 */ /* 0x000fea0003800000 */
[----:B------:R-:W-:-:S04]  /*1a10*/  ISETP.NE.U32.AND P4, PT, RZ, c[0x0][0x180], PT ;  /* 0x00006000ff007a0c */ /* 0x000fc80003f85070 */
[----:B------:R-:W-:-:S13]  /*1a20*/  ISETP.NE.AND.EX P4, PT, RZ, c[0x0][0x184], PT, P4 ;  /* 0x00006100ff007a0c */ /* 0x000fda0003f85340 */
[----:B------:R-:W-:Y:S05]  /*1a30*/  @P4 BRA `(.L_x_3655) ;  /* 0x0000002000004947 */ /* 0x000fea0003800000 */
[----:B------:R-:W-:Y:S05]  /*1a40*/  @P0 BRA `(.L_x_3656) ;  /* 0x0000008000000947 */ /* 0x000fea0003800000 */
[----:B------:R-:W-:Y:S05]  /*1a50*/  BRA `(.L_x_3657) ;  /* 0x0000009000007947 */ /* 0x000fea0003800000 */
.L_x_3655:
[----:B-----5:R-:W-:-:S05]  /*1a60*/  HADD2.F32 R2, -RZ, R47.H1_H1 ;  /* 0x3000002fff027230 */ /* 0x020fca0000004100 */
[----:B------:R-:W-:Y:S01]  /*1a70*/  FADD.FTZ R77, R2, R77 ;  /* 0x0000004d024d7221 */ /* 0x000fe20000010000 */
[----:B------:R-:W-:Y:S05]  /*1a80*/  BRA `(.L_x_3656) ;  /* 0x0000004000007947 */ /* 0x000fea0003800000 */
.L_x_3654:
[----:B-----5:R-:W-:Y:S02]  /*1a90*/  HADD2.F32 R2, -RZ, R43.H1_H1 ;  /* 0x3000002bff027230 */ /* 0x020fe40000004100 */
[----:B------:R-:W-:-:S03]  /*1aa0*/  @P2 HADD2.F32 R52, -RZ, R47.H1_H1 ;  /* 0x3000002fff342230 */ /* 0x000fc60000004100 */
[----:B------:R-:W-:-:S04]  /*1ab0*/  FADD.FTZ R77, R2, R77 ;  /* 0x0000004d024d7221 */ /* 0x000fc80000010000 */
[----:B------:R-:W-:-:S05]  /*1ac0*/  @P2 FADD.FTZ R77, R52, R77 ;  /* 0x0000004d344d2221 */ /* 0x000fca0000010000 */
.L_x_3656:
[----:B------:R-:W-:-:S04]  /*1ad0*/  F2FP.PACK_AB R2, RZ, R77 ;  /* 0x0000004dff02723e */ /* 0x000fc800000000ff */
[----:B------:R-:W-:Y:S02]  /*1ae0*/  PRMT R51, R51, 0x5410, R2 ;  /* 0x0000541033337816 */ /* 0x000fe40000000002 */
.L_x_3657:
        /* <DEDUP_REMOVED lines=16> */
.L_x_3659:
[----:B-----5:R-:W-:-:S05]  /*1bf0*/  HADD2.F32 R3, -RZ, R44.H0_H0 ;  /* 0x2000002cff037230 */ /* 0x020fca0000004100 */
[----:B------:R-:W-:Y:S01]  /*1c00*/  FADD.FTZ R78, R3, R78 ;  /* 0x0000004e034e7221 */ /* 0x000fe20000010000 */
[----:B------:R-:W-:Y:S05]  /*1c10*/  BRA `(.L_x_3660) ;  /* 0x0000004000007947 */ /* 0x000fea0003800000 */
.L_x_3658:
[----:B0----5:R-:W-:Y:S02]  /*1c20*/  HADD2.F32 R3, -RZ, R40.H0_H0 ;  /* 0x20000028ff037230 */ /* 0x021fe40000004100 */
[----:B------:R-:W-:-:S03]  /*1c30*/  @P2 HADD2.F32 R57, -RZ, R44.H0_H0 ;  /* 0x2000002cff392230 */ /* 0x000fc60000004100 */
[----:B------:R-:W-:-:S04]  /*1c40*/  FADD.FTZ R78, R3, R78 ;  /* 0x0000004e034e7221 */ /* 0x000fc80000010000 */
[----:B------:R-:W-:-:S05]  /*1c50*/  @P2 FADD.FTZ R78, R57, R78 ;  /* 0x0000004e394e2221 */ /* 0x000fca0000010000 */
.L_x_3660:
[----:B------:R-:W-:-:S04]  /*1c60*/  F2FP.PACK_AB R2, RZ, R78 ;  /* 0x0000004eff02723e */ /* 0x000fc800000000ff */
[----:B------:R-:W-:Y:S02]  /*1c70*/  PRMT R48, R2, 0x7610, R48 ;  /* 0x0000761002307816 */ /* 0x000fe40000000030 */
.L_x_3661:
[----:B------:R-:W-:Y:S01]  /*1c80*/  HADD2.F32 R79, -RZ, R52.H1_H1 ;  /* 0x30000034ff4f7230 */ /* 0x000fe20000004100 */
[----:B------:R-:W-:Y:S05]  /*1c90*/  @P3 BRA `(.L_x_3662) ;  /* 0x0000008000003947 */ /* 0x000fea0003800000 */
[----:B------:R-:W-:-:S04]  /*1ca0*/  ISETP.NE.U32.AND P4, PT, RZ, c[0x0][0x180], PT ;  /* 0x00006000ff007a0c */ /* 0x000fc80003f85070 */
[----:B------:R-:W-:-:S13]  /*1cb0*/  ISETP.NE.AND.EX P4, PT, RZ, c[0x0][0x184], PT, P4 ;  /* 0x00006100ff007a0c */ /* 0x000fda0003f85340 */
[----:B------:R-:W-:Y:S05]  /*1cc0*/  @P4 BRA `(.L_x_3663) ;  /* 0x0000002000004947 */ /* 0x000fea0003800000 */
[----:B------:R-:W-:Y:S05]  /*1cd0*/  @P0 BRA `(.L_x_3664) ;  /* 0x0000008000000947 */ /* 0x000fea0003800000 */
[----:B------:R-:W-:Y:S05]  /*1ce0*/  BRA `(.L_x_3665) ;  /* 0x0000009000007947 */ /* 0x000fea0003800000 */
.L_x_3663:
[----:B-----5:R-:W-:-:S05]  /*1cf0*/  HADD2.F32 R2, -RZ, R44.H1_H1 ;  /* 0x3000002cff027230 */ /* 0x020fca0000004100 */
[----:B------:R-:W-:Y:S01]  /*1d00*/  FADD.FTZ R79, R2, R79 ;  /* 0x0000004f024f7221 */ /* 0x000fe20000010000 */
[----:B------:R-:W-:Y:S05]  /*1d10*/  BRA `(.L_x_3664) ;  /* 0x0000004000007947 */ /* 0x000fea0003800000 */
.L_x_3662:
[----:B-----5:R-:W-:Y:S02]  /*1d20*/  HADD2.F32 R2, -RZ, R40.H1_H1 ;  /* 0x30000028ff027230 */ /* 0x020fe40000004100 */
[----:B------:R-:W-:-:S03]  /*1d30*/  @P2 HADD2.F32 R52, -RZ, R44.H1_H1 ;  /* 0x3000002cff342230 */ /* 0x000fc60000004100 */
[----:B------:R-:W-:-:S04]  /*1d40*/  FADD.FTZ R79, R2, R79 ;  /* 0x0000004f024f7221 */ /* 0x000fc80000010000 */
[----:B------:R-:W-:-:S05]  /*1d50*/  @P2 FADD.FTZ R79, R52, R79 ;  /* 0x0000004f344f2221 */ /* 0x000fca0000010000 */
.L_x_3664:
[----:B------:R-:W-:-:S04]  /*1d60*/  F2FP.PACK_AB R2, RZ, R79 ;  /* 0x0000004fff02723e */ /* 0x000fc800000000ff */
[----:B------:R-:W-:Y:S02]  /*1d70*/  PRMT R48, R48, 0x5410, R2 ;  /* 0x0000541030307816 */ /* 0x000fe40000000002 */
.L_x_3665:
[----:B------:R-:W-:Y:S01]  /*1d80*/  HADD2.F32 R81, -RZ, R53.H0_H0 ;  /* 0x20000035ff517230 */ /* 0x000fe20000004100 */
[----:B------:R-:W-:Y:S05]  /*1d90*/  @P3 BRA `(.L_x_3666) ;  /* 0x0000008000003947 */ /* 0x000fea0003800000 */
[----:B------:R-:W-:-:S04]  /*1da0*/  ISETP.NE.U32.AND P4, PT, RZ, c[0x0][0x180], PT ;  /* 0x00006000ff007a0c */ /* 0x000fc80003f85070 */
[----:B------:R-:W-:-:S13]  /*1db0*/  ISETP.NE.AND.EX P4, PT, RZ, c[0x0][0x184], PT, P4 ;  /* 0x00006100ff007a0c */ /* 0x000fda0003f85340 */
[----:B------:R-:W-:Y:S05]  /*1dc0*/  @P4 BRA `(.L_x_3667) ;  /* 0x0000002000004947 */ /* 0x000fea0003800000 */
[----:B------:R-:W-:Y:S05]  /*1dd0*/  @P0 BRA `(.L_x_3668) ;  /* 0x0000008000000947 */ /* 0x000fea0003800000 */
[----:B------:R-:W-:Y:S05]  /*1de0*/  BRA `(.L_x_3669) ;  /* 0x0000009000007947 */ /* 0x000fea0003800000 */
.L_x_3667:
[----:B-----5:R-:W-:-:S05]  /*1df0*/  HADD2.F32 R2, -RZ, R45.H0_H0 ;  /* 0x2000002dff027230 */ /* 0x020fca0000004100 */
[----:B------:R-:W-:Y:S01]  /*1e00*/  FADD.FTZ R81, R2, R81 ;  /* 0x0000005102517221 */ /* 0x000fe20000010000 */
[----:B------:R-:W-:Y:S05]  /*1e10*/  BRA `(.L_x_3668) ;  /* 0x0000004000007947 */ /* 0x000fea0003800000 */
.L_x_3666:
[----:B-----5:R-:W-:Y:S02]  /*1e20*/  HADD2.F32 R2, -RZ, R41.H0_H0 ;  /* 0x20000029ff027230 */ /* 0x020fe40000004100 */
[----:B------:R-:W-:-:S03]  /*1e30*/  @P2 HADD2.F32 R52, -RZ, R45.H0_H0 ;  /* 0x2000002dff342230 */ /* 0x000fc60000004100 */
[----:B------:R-:W-:-:S04]  /*1e40*/  FADD.FTZ R81, R2, R81 ;  /* 0x0000005102517221 */ /* 0x000fc80000010000 */
[----:B------:R-:W-:-:S05]  /*1e50*/  @P2 FADD.FTZ R81, R52, R81 ;  /* 0x0000005134512221 */ /* 0x000fca0000010000 */
.L_x_3668:
[----:B------:R-:W-:-:S04]  /*1e60*/  F2FP.PACK_AB R2, RZ, R81 ;  /* 0x00000051ff02723e */ /* 0x000fc800000000ff */
[----:B------:R-:W-:Y:S02]  /*1e70*/  PRMT R49, R2, 0x7610, R49 ;  /* 0x0000761002317816 */ /* 0x000fe40000000031 */
.L_x_3669:
[----:B------:R-:W-:Y:S01]  /*1e80*/  HADD2.F32 R82, -RZ, R53.H1_H1 ;  /* 0x30000035ff527230 */ /* 0x000fe20000004100 */
[----:B------:R-:W-:Y:S05]  /*1e90*/  @P3 BRA `(.L_x_3670) ;  /* 0x0000008000003947 */ /* 0x000fea0003800000 */
[----:B------:R-:W-:-:S04]  /*1ea0*/  ISETP.NE.U32.AND P4, PT, RZ, c[0x0][0x180], PT ;  /* 0x00006000ff007a0c */ /* 0x000fc80003f85070 */
[----:B------:R-:W-:-:S13]  /*1eb0*/  ISETP.NE.AND.EX P4, PT, RZ, c[0x0][0x184], PT, P4 ;  /* 0x00006100ff007a0c */ /* 0x000fda0003f85340 */
[----:B------:R-:W-:Y:S05]  /*1ec0*/  @P4 BRA `(.L_x_3671) ;  /* 0x0000002000004947 */ /* 0x000fea0003800000 */
[----:B------:R-:W-:Y:S05]  /*1ed0*/  @P0 BRA `(.L_x_3672) ;  /* 0x0000008000000947 */ /* 0x000fea0003800000 */
[----:B------:R-:W-:Y:S05]  /*1ee0*/  BRA `(.L_x_3673) ;  /* 0x0000009000007947 */ /* 0x000fea0003800000 */
.L_x_3671:
[----:B-----5:R-:W-:-:S05]  /*1ef0*/  HADD2.F32 R3, -RZ, R45.H1_H1 ;  /* 0x3000002dff037230 */ /* 0x020fca0000004100 */
[----:B------:R-:W-:Y:S01]  /*1f00*/  FADD.FTZ R82, R3, R82 ;  /* 0x0000005203527221 */ /* 0x000fe20000010000 */
[----:B------:R-:W-:Y:S05]  /*1f10*/  BRA `(.L_x_3672) ;  /* 0x0000004000007947 */ /* 0x000fea0003800000 */
.L_x_3670:
[----:B-----5:R-:W-:Y:S02]  /*1f20*/  HADD2.F32 R3, -RZ, R41.H1_H1 ;  /* 0x30000029ff037230 */ /* 0x020fe40000004100 */
[----:B------:R-:W-:-:S03]  /*1f30*/  @P2 HADD2.F32 R53, -RZ, R45.H1_H1 ;  /* 0x3000002dff352230 */ /* 0x000fc60000004100 */
[----:B------:R-:W-:-:S04]  /*1f40*/  FADD.FTZ R82, R3, R82 ;  /* 0x0000005203527221 */ /* 0x000fc80000010000 */
[----:B------:R-:W-:-:S05]  /*1f50*/  @P2 FADD.FTZ R82, R53, R82 ;  /* 0x0000005235522221 */ /* 0x000fca0000010000 */
.L_x_3672:
[----:B------:R-:W-:-:S04]  /*1f60*/  F2FP.PACK_AB R2, RZ, R82 ;  /* 0x00000052ff02723e */ /* 0x000fc800000000ff */
[----:B------:R-:W-:Y:S02]  /*1f70*/  PRMT R49, R49, 0x5410, R2 ;  /* 0x0000541031317816 */ /* 0x000fe40000000002 */
.L_x_3673:
[----:B------:R-:W-:Y:S01]  /*1f80*/  HADD2.F32 R83, -RZ, R54.H0_H0 ;  /* 0x20000036ff537230 */ /* 0x000fe20000004100 */
[----:B------:R-:W-:Y:S05]  /*1f90*/  @P3 BRA `(.L_x_3674) ;  /* 0x0000008000003947 */ /* 0x000fea0003800000 */
[----:B------:R-:W-:-:S04]  /*1fa0*/  ISETP.NE.U32.AND P4, PT, RZ, c[0x0][0x180], PT ;  /* 0x00006000ff007a0c */ /* 0x000fc80003f85070 */
[----:B------:R-:W-:-:S13]  /*1fb0*/  ISETP.NE.AND.EX P4, PT, RZ, c[0x0][0x184], PT, P4 ;  /* 0x00006100ff007a0c */ /* 0x000fda0003f85340 */
[----:B------:R-:W-:Y:S05]  /*1fc0*/  @P4 BRA `(.L_x_3675) ;  /* 0x0000002000004947 */ /* 0x000fea0003800000 */
[----:B------:R-:W-:Y:S05]  /*1fd0*/  @P0 BRA `(.L_x_3676) ;  /* 0x0000008000000947 */ /* 0x000fea0003800000 */
[----:B------:R-:W-:Y:S05]  /*1fe0*/  BRA `(.L_x_3677) ;  /* 0x0000009000007947 */ /* 0x000fea0003800000 */
.L_x_3675:
[----:B-----5:R-:W-:-:S05]  /*1ff0*/  HADD2.F32 R2, -RZ, R46.H0_H0 ;  /* 0x2000002eff027230 */ /* 0x020fca0000004100 */
[----:B------:R-:W-:Y:S01]  /*2000*/  FADD.FTZ R83, R2, R83 ;  /* 0x0000005302537221 */ /* 0x000fe20000010000 */
[----:B------:R-:W-:Y:S05]  /*2010*/  BRA `(.L_x_3676) ;  /* 0x0000004000007947 */ /* 0x000fea0003800000 */
.L_x_3674:
[----:B-----5:R-:W-:Y:S02]  /*2020*/  HADD2.F32 R2, -RZ, R42.H0_H0 ;  /* 0x2000002aff027230 */ /* 0x020fe40000004100 */
[----:B------:R-:W-:-:S03]  /*2030*/  @P2 HADD2.F32 R52, -RZ, R46.H0_H0 ;  /* 0x2000002eff342230 */ /* 0x000fc60000004100 */
[----:B------:R-:W-:-:S04]  /*2040*/  FADD.FTZ R83, R2, R83 ;  /* 0x0000005302537221 */ /* 0x000fc80000010000 */
[----:B------:R-:W-:-:S05]  /*2050*/  @P2 FADD.FTZ R83, R52, R83 ;  /* 0x0000005334532221 */ /* 0x000fca0000010000 */
.L_x_3676:
[----:B------:R-:W-:-:S04]  /*2060*/  F2FP.PACK_AB R2, RZ, R83 ;  /* 0x00000053ff02723e */ /* 0x000fc800000000ff */
[----:B------:R-:W-:Y:S02]  /*2070*/  PRMT R50, R2, 0x7610, R50 ;  /* 0x0000761002327816 */ /* 0x000fe40000000032 */
.L_x_3677:
[----:B------:R-:W-:Y:S01]  /*2080*/  HADD2.F32 R84, -RZ, R54.H1_H1 ;  /* 0x30000036ff547230 */ /* 0x000fe20000004100 */
[----:B------:R-:W-:Y:S05]  /*2090*/  @P3 BRA `(.L_x_3678) ;  /* 0x0000008000003947 */ /* 0x000fea0003800000 */
[----:B------:R-:W-:-:S04]  /*20a0*/  ISETP.NE.U32.AND P4, PT, RZ, c[0x0][0x180], PT ;  /* 0x00006000ff007a0c */ /* 0x000fc80003f85070 */
[----:B------:R-:W-:-:S13]  /*20b0*/  ISETP.NE.AND.EX P4, PT, RZ, c[0x0][0x184], PT, P4 ;  /* 0x00006100ff007a0c */ /* 0x000fda0003f85340 */
[----:B------:R-:W-:Y:S05]  /*20c0*/  @P4 BRA `(.L_x_3679) ;  /* 0x0000002000004947 */ /* 0x000fea0003800000 */
[----:B------:R-:W-:Y:S05]  /*20d0*/  @P0 BRA `(.L_x_3680) ;  /* 0x0000008000000947 */ /* 0x000fea0003800000 */
[----:B------:R-:W-:Y:S05]  /*20e0*/  BRA `(.L_x_3681) ;  /* 0x0000009000007947 */ /* 0x000fea0003800000 */
.L_x_3679:
[----:B-----5:R-:W-:-:S05]  /*20f0*/  HADD2.F32 R3, -RZ, R46.H1_H1 ;  /* 0x3000002eff037230 */ /* 0x020fca0000004100 */
[----:B------:R-:W-:Y:S01]  /*2100*/  FADD.FTZ R84, R3, R84 ;  /* 0x0000005403547221 */ /* 0x000fe20000010000 */
[----:B------:R-:W-:Y:S05]  /*2110*/  BRA `(.L_x_3680) ;  /* 0x0000004000007947 */ /* 0x000fea0003800000 */
.L_x_3678:
[----:B-----5:R-:W-:Y:S02]  /*2120*/  HADD2.F32 R3, -RZ, R42.H1_H1 ;  /* 0x3000002aff037230 */ /* 0x020fe40000004100 */
[----:B------:R-:W-:-:S03]  /*2130*/  @P2 HADD2.F32 R53, -RZ, R46.H1_H1 ;  /* 0x3000002eff352230 */ /* 0x000fc60000004100 */
[----:B------:R-:W-:-:S04]  /*2140*/  FADD.FTZ R84, R3, R84 ;  /* 0x0000005403547221 */ /* 0x000fc80000010000 */
[----:B------:R-:W-:-:S05]  /*2150*/  @P2 FADD.FTZ R84, R53, R84 ;  /* 0x0000005435542221 */ /* 0x000fca0000010000 */
.L_x_3680:
[----:B------:R-:W-:-:S04]  /*2160*/  F2FP.PACK_AB R2, RZ, R84 ;  /* 0x00000054ff02723e */ /* 0x000fc800000000ff */
[----:B------:R-:W-:Y:S02]  /*2170*/  PRMT R50, R50, 0x5410, R2 ;  /* 0x0000541032327816 */ /* 0x000fe40000000002 */
.L_x_3681:
[----:B------:R-:W-:Y:S01]  /*2180*/  HADD2.F32 R85, -RZ, R55.H0_H0 ;  /* 0x20000037ff557230 */ /* 0x000fe20000004100 */
[----:B------:R-:W-:Y:S05]  /*2190*/  @P3 BRA `(.L_x_3682) ;  /* 0x0000008000003947 */ /* 0x000fea0003800000 */
[----:B------:R-:W-:-:S04]  /*21a0*/  ISETP.NE.U32.AND P4, PT, RZ, c[0x0][0x180], PT ;  /* 0x00006000ff007a0c */ /* 0x000fc80003f85070 */
[----:B------:R-:W-:-:S13]  /*21b0*/  ISETP.NE.AND.EX P4, PT, RZ, c[0x0][0x184], PT, P4 ;  /* 0x00006100ff007a0c */ /* 0x000fda0003f85340 */
[----:B------:R-:W-:Y:S05]  /*21c0*/  @P4 BRA `(.L_x_3683) ;  /* 0x0000002000004947 */ /* 0x000fea0003800000 */
[----:B------:R-:W-:Y:S05]  /*21d0*/  @P0 BRA `(.L_x_3684) ;  /* 0x0000008000000947 */ /* 0x000fea0003800000 */
[----:B------:R-:W-:Y:S05]  /*21e0*/  BRA `(.L_x_3685) ;  /* 0x0000009000007947 */ /* 0x000fea0003800000 */
.L_x_3683:
[----:B-----5:R-:W-:-:S05]  /*21f0*/  HADD2.F32 R2, -RZ, R47.H0_H0 ;  /* 0x2000002fff027230 */ /* 0x020fca0000004100 */
[----:B------:R-:W-:Y:S01]  /*2200*/  FADD.FTZ R85, R2, R85 ;  /* 0x0000005502557221 */ /* 0x000fe20000010000 */
[----:B------:R-:W-:Y:S05]  /*2210*/  BRA `(.L_x_3684) ;  /* 0x0000004000007947 */ /* 0x000fea0003800000 */
.L_x_3682:
[----:B-----5:R-:W-:Y:S02]  /*2220*/  HADD2.F32 R2, -RZ, R43.H0_H0 ;  /* 0x2000002bff027230 */ /* 0x020fe40000004100 */
[----:B------:R-:W-:-:S03]  /*2230*/  @P2 HADD2.F32 R52, -RZ, R47.H0_H0 ;  /* 0x2000002fff342230 */ /* 0x000fc60000004100 */
[----:B------:R-:W-:-:S04]  /*2240*/  FADD.FTZ R85, R2, R85 ;  /* 0x0000005502557221 */ /* 0x000fc80000010000 */
[----:B------:R-:W-:-:S05]  /*2250*/  @P2 FADD.FTZ R85, R52, R85 ;  /* 0x0000005534552221 */ /* 0x000fca0000010000 */
.L_x_3684:
[----:B------:R-:W-:-:S04]  /*2260*/  F2FP.PACK_AB R2, RZ, R85 ;  /* 0x00000055ff02723e */ /* 0x000fc800000000ff */
[----:B------:R-:W-:Y:S02]  /*2270*/  PRMT R51, R2, 0x7610, R51 ;  /* 0x0000761002337816 */ /* 0x000fe40000000033 */
.L_x_3685:
[----:B------:R-:W-:Y:S01]  /*2280*/  HADD2.F32 R86, -RZ, R55.H1_H1 ;  /* 0x30000037ff567230 */ /* 0x000fe20000004100 */
[----:B------:R-:W-:Y:S05]  /*2290*/  @P3 BRA `(.L_x_3686) ;  /* 0x0000008000003947 */ /* 0x000fea0003800000 */
[----:B------:R-:W-:-:S04]  /*22a0*/  ISETP.NE.U32.AND P4, PT, RZ, c[0x0][0x180], PT ;  /* 0x00006000ff007a0c */ /* 0x000fc80003f85070 */
[----:B------:R-:W-:-:S13]  /*22b0*/  ISETP.NE.AND.EX P4, PT, RZ, c[0x0][0x184], PT, P4 ;  /* 0x00006100ff007a0c */ /* 0x000fda0003f85340 */
[----:B------:R-:W-:Y:S05]  /*22c0*/  @P4 BRA `(.L_x_3687) ;  /* 0x0000002000004947 */ /* 0x000fea0003800000 */
[----:B------:R-:W-:Y:S05]  /*22d0*/  @P0 BRA `(.L_x_3688) ;  /* 0x0000008000000947 */ /* 0x000fea0003800000 */
[----:B------:R-:W-:Y:S05]  /*22e0*/  BRA `(.L_x_3689) ;  /* 0x0000009000007947 */ /* 0x000fea0003800000 */
.L_x_3687:
[----:B-----5:R-:W-:-:S05]  /*22f0*/  HADD2.F32 R3, -RZ, R47.H1_H1 ;  /* 0x3000002fff037230 */ /* 0x020fca0000004100 */
[----:B------:R-:W-:Y:S01]  /*2300*/  FADD.FTZ R86, R3, R86 ;  /* 0x0000005603567221 */ /* 0x000fe20000010000 */
[----:B------:R-:W-:Y:S05]  /*2310*/  BRA `(.L_x_3688) ;  /* 0x0000004000007947 */ /* 0x000fea0003800000 */
.L_x_3686:
[----:B-----5:R-:W-:Y:S02]  /*2320*/  HADD2.F32 R3, -RZ, R43.H1_H1 ;  /* 0x3000002bff037230 */ /* 0x020fe40000004100 */
[----:B------:R-:W-:-:S03]  /*2330*/  @P2 HADD2.F32 R53, -RZ, R47.H1_H1 ;  /* 0x3000002fff352230 */ /* 0x000fc60000004100 */
[----:B------:R-:W-:-:S04]  /*2340*/  FADD.FTZ R86, R3, R86 ;  /* 0x0000005603567221 */ /* 0x000fc80000010000 */
[----:B------:R-:W-:-:S05]  /*2350*/  @P2 FADD.FTZ R86, R53, R86 ;  /* 0x0000005635562221 */ /* 0x000fca0000010000 */
.L_x_3688:
[----:B------:R-:W-:-:S04]  /*2360*/  F2FP.PACK_AB R2, RZ, R86 ;  /* 0x00000056ff02723e */ /* 0x000fc800000000ff */
[----:B------:R-:W-:Y:S02]  /*2370*/  PRMT R51, R51, 0x5410, R2 ;  /* 0x0000541033337816 */ /* 0x000fe40000000002 */
.L_x_3689:
        /* <DEDUP_REMOVED lines=16> */
.L_x_3691:
[----:B-----5:R-:W-:-:S05]  /*2480*/  HADD2.F32 R2, -RZ, R44.H0_H0 ;  /* 0x2000002cff027230 */ /* 0x020fca0000004100 */
[----:B------:R-:W-:Y:S01]  /*2490*/  FADD.FTZ R87, R2, R87 ;  /* 0x0000005702577221 */ /* 0x000fe20000010000 */
[----:B------:R-:W-:Y:S05]  /*24a0*/  BRA `(.L_x_3692) ;  /* 0x0000004000007947 */ /* 0x000fea0003800000 */
.L_x_3690:
[----:B0----5:R-:W-:Y:S02]  /*24b0*/  HADD2.F32 R2, -RZ, R40.H0_H0 ;  /* 0x20000028ff027230 */ /* 0x021fe40000004100 */
[----:B------:R-:W-:-:S03]  /*24c0*/  @P2 HADD2.F32 R56, -RZ, R44.H0_H0 ;  /* 0x2000002cff382230 */ /* 0x000fc60000004100 */
[----:B------:R-:W-:-:S04]  /*24d0*/  FADD.FTZ R87, R2, R87 ;  /* 0x0000005702577221 */ /* 0x000fc80000010000 */
[----:B------:R-:W-:-:S05]  /*24e0*/  @P2 FADD.FTZ R87, R56, R87 ;  /* 0x0000005738572221 */ /* 0x000fca0000010000 */
.L_x_3692:
[----:B------:R-:W-:-:S04]  /*24f0*/  F2FP.PACK_AB R2, RZ, R87 ;  /* 0x00000057ff02723e */ /* 0x000fc800000000ff */
[----:B------:R-:W-:Y:S02]  /*2500*/  PRMT R48, R2, 0x7610, R48 ;  /* 0x0000761002307816 */ /* 0x000fe40000000030 */
.L_x_3693:
[----:B------:R-:W-:Y:S01]  /*2510*/  HADD2.F32 R176, -RZ, R52.H1_H1 ;  /* 0x30000034ffb07230 */ /* 0x000fe20000004100 */
[----:B------:R-:W-:Y:S05]  /*2520*/  @P3 BRA `(.L_x_3694) ;  /* 0x0000008000003947 */ /* 0x000fea0003800000 */
[----:B------:R-:W-:-:S04]  /*2530*/  ISETP.NE.U32.AND P4, PT, RZ, c[0x0][0x180], PT ;  /* 0x00006000ff007a0c */ /* 0x000fc80003f85070 */
[----:B------:R-:W-:-:S13]  /*2540*/  ISETP.NE.AND.EX P4, PT, RZ, c[0x0][0x184], PT, P4 ;  /* 0x00006100ff007a0c */ /* 0x000fda0003f85340 */
[----:B------:R-:W-:Y:S05]  /*2550*/  @P4 BRA `(.L_x_3695) ;  /* 0x0000002000004947 */ /* 0x000fea0003800000 */
[----:B------:R-:W-:Y:S05]  /*2560*/  @P0 BRA `(.L_x_3696) ;  /* 0x0000008000000947 */ /* 0x000fea0003800000 */
[----:B------:R-:W-:Y:S05]  /*2570*/  BRA `(.L_x_3697) ;  /* 0x0000009000007947 */ /* 0x000fea0003800000 */
.L_x_3695:
[----:B-----5:R-:W-:-:S05]  /*2580*/  HADD2.F32 R3, -RZ, R44.H1_H1 ;  /* 0x3000002cff037230 */ /* 0x020fca0000004100 */
[----:B------:R-:W-:Y:S01]  /*2590*/  FADD.FTZ R176, R3, R176 ;  /* 0x000000b003b07221 */ /* 0x000fe20000010000 */
[----:B------:R-:W-:Y:S05]  /*25a0*/  BRA `(.L_x_3696) ;  /* 0x0000004000007947 */ /* 0x000fea0003800000 */
.L_x_3694:
[----:B-----5:R-:W-:Y:S02]  /*25b0*/  HADD2.F32 R3, -RZ, R40.H1_H1 ;  /* 0x30000028ff037230 */ /* 0x020fe40000004100 */
[----:B------:R-:W-:-:S03]  /*25c0*/  @P2 HADD2.F32 R57, -RZ, R44.H1_H1 ;  /* 0x3000002cff392230 */ /* 0x000fc60000004100 */
[----:B------:R-:W-:-:S04]  /*25d0*/  FADD.FTZ R176, R3, R176 ;  /* 0x000000b003b07221 */ /* 0x000fc80000010000 */
[----:B------:R-:W-:-:S05]  /*25e0*/  @P2 FADD.FTZ R176, R57, R176 ;  /* 0x000000b039b02221 */ /* 0x000fca0000010000 */
.L_x_3696:
[----:B------:R-:W-:-:S04]  /*25f0*/  F2FP.PACK_AB R2, RZ, R176 ;  /* 0x000000b0ff02723e */ /* 0x000fc800000000ff */
[----:B------:R-:W-:Y:S02]  /*2600*/  PRMT R48, R48, 0x5410, R2 ;  /* 0x0000541030307816 */ /* 0x000fe40000000002 */
.L_x_3697:
[----:B------:R-:W-:Y:S01]  /*2610*/  HADD2.F32 R178, -RZ, R53.H0_H0 ;  /* 0x20000035ffb27230 */ /* 0x000fe20000004100 */
[----:B------:R-:W-:Y:S05]  /*2620*/  @P3 BRA `(.L_x_3698) ;  /* 0x0000008000003947 */ /* 0x000fea0003800000 */
[----:B------:R-:W-:-:S04]  /*2630*/  ISETP.NE.U32.AND P4, PT, RZ, c[0x0][0x180], PT ;  /* 0x00006000ff007a0c */ /* 0x000fc80003f85070 */
[----:B------:R-:W-:-:S13]  /*2640*/  ISETP.NE.AND.EX P4, PT, RZ, c[0x0][0x184], PT, P4 ;  /* 0x00006100ff007a0c */ /* 0x000fda0003f85340 */
[----:B------:R-:W-:Y:S05]  /*2650*/  @P4 BRA `(.L_x_3699) ;  /* 0x0000002000004947 */ /* 0x000fea0003800000 */
[----:B------:R-:W-:Y:S05]  /*2660*/  @P0 BRA `(.L_x_3700) ;  /* 0x0000008000000947 */ /* 0x000fea0003800000 */
[----:B------:R-:W-:Y:S05]  /*2670*/  BRA `(.L_x_3701) ;  /* 0x0000009000007947 */ /* 0x000fea0003800000 */
.L_x_3699:
[----:B-----5:R-:W-:-:S05]  /*2680*/  HADD2.F32 R3, -RZ, R45.H0_H0 ;  /* 0x2000002dff037230 */ /* 0x020fca0000004100 */
[----:B------:R-:W-:Y:S01]  /*2690*/  FADD.FTZ R178, R3, R178 ;  /* 0x000000b203b27221 */ /* 0x000fe20000010000 */
[----:B------:R-:W-:Y:S05]  /*26a0*/  BRA `(.L_x_3700) ;  /* 0x0000004000007947 */ /* 0x000fea0003800000 */
.L_x_3698:
[----:B-----5:R-:W-:Y:S02]  /*26b0*/  HADD2.F32 R3, -RZ, R41.H0_H0 ;  /* 0x20000029ff037230 */ /* 0x020fe40000004100 */
[----:B------:R-:W-:-:S03]  /*26c0*/  @P2 HADD2.F32 R57, -RZ, R45.H0_H0 ;  /* 0x2000002dff392230 */ /* 0x000fc60000004100 */
[----:B------:R-:W-:-:S04]  /*26d0*/  FADD.FTZ R178, R3, R178 ;  /* 0x000000b203b27221 */ /* 0x000fc80000010000 */
[----:B------:R-:W-:-:S05]  /*26e0*/  @P2 FADD.FTZ R178, R57, R178 ;  /* 0x000000b239b22221 */ /* 0x000fca0000010000 */
.L_x_3700:
[----:B------:R-:W-:-:S04]  /*26f0*/  F2FP.PACK_AB R2, RZ, R178 ;  /* 0x000000b2ff02723e */ /* 0x000fc800000000ff */
[----:B------:R-:W-:Y:S02]  /*2700*/  PRMT R49, R2, 0x7610, R49 ;  /* 0x0000761002317816 */ /* 0x000fe40000000031 */
.L_x_3701:
[----:B------:R-:W-:Y:S01]  /*2710*/  HADD2.F32 R179, -RZ, R53.H1_H1 ;  /* 0x30000035ffb37230 */ /* 0x000fe20000004100 */
[----:B------:R-:W-:Y:S05]  /*2720*/  @P3 BRA `(.L_x_3702) ;  /* 0x0000008000003947 */ /* 0x000fea0003800000 */
[----:B------:R-:W-:-:S04]  /*2730*/  ISETP.NE.U32.AND P4, PT, RZ, c[0x0][0x180], PT ;  /* 0x00006000ff007a0c */ /* 0x000fc80003f85070 */
[----:B------:R-:W-:-:S13]  /*2740*/  ISETP.NE.AND.EX P4, PT, RZ, c[0x0][0x184], PT, P4 ;  /* 0x00006100ff007a0c */ /* 0x000fda0003f85340 */
[----:B------:R-:W-:Y:S05]  /*2750*/  @P4 BRA `(.L_x_3703) ;  /* 0x0000002000004947 */ /* 0x000fea0003800000 */
[----:B------:R-:W-:Y:S05]  /*2760*/  @P0 BRA `(.L_x_3704) ;  /* 0x0000008000000947 */ /* 0x000fea0003800000 */
[----:B------:R-:W-:Y:S05]  /*2770*/  BRA `(.L_x_3705) ;  /* 0x0000009000007947 */ /* 0x000fea0003800000 */
.L_x_3703:
[----:B-----5:R-:W-:-:S05]  /*2780*/  HADD2.F32 R2, -RZ, R45.H1_H1 ;  /* 0x3000002dff027230 */ /* 0x020fca0000004100 */
[----:B------:R-:W-:Y:S01]  /*2790*/  FADD.FTZ R179, R2, R179 ;  /* 0x000000b302b37221 */ /* 0x000fe20000010000 */
[----:B------:R-:W-:Y:S05]  /*27a0*/  BRA `(.L_x_3704) ;  /* 0x0000004000007947 */ /* 0x000fea0003800000 */
.L_x_3702:
[----:B-----5:R-:W-:Y:S02]  /*27b0*/  HADD2.F32 R2, -RZ, R41.H1_H1 ;  /* 0x30000029ff027230 */ /* 0x020fe40000004100 */
[----:B------:R-:W-:-:S03]  /*27c0*/  @P2 HADD2.F32 R52, -RZ, R45.H1_H1 ;  /* 0x3000002dff342230 */ /* 0x000fc60000004100 */
[----:B------:R-:W-:-:S04]  /*27d0*/  FADD.FTZ R179, R2, R179 ;  /* 0x000000b302b37221 */ /* 0x000fc80000010000 */
[----:B------:R-:W-:-:S05]  /*27e0*/  @P2 FADD.FTZ R179, R52, R179 ;  /* 0x000000b334b32221 */ /* 0x000fca0000010000 */
.L_x_3704:
[----:B------:R-:W-:-:S04]  /*27f0*/  F2FP.PACK_AB R2, RZ, R179 ;  /* 0x000000b3ff02723e */ /* 0x000fc800000000ff */
[----:B------:R-:W-:Y:S02]  /*2800*/  PRMT R49, R49, 0x5410, R2 ;  /* 0x0000541031317816 */ /* 0x000fe40000000002 */
.L_x_3705:
[----:B------:R-:W-:Y:S01]  /*2810*/  HADD2.F32 R180, -RZ, R54.H0_H0 ;  /* 0x20000036ffb47230 */ /* 0x000fe20000004100 */
[----:B------:R-:W-:Y:S05]  /*2820*/  @P3 BRA `(.L_x_3706) ;  /* 0x0000008000003947 */ /* 0x000fea0003800000 */
[----:B------:R-:W-:-:S04]  /*2830*/  ISETP.NE.U32.AND P4, PT, RZ, c[0x0][0x180], PT ;  /* 0x00006000ff007a0c */ /* 0x000fc80003f85070 */
[----:B------:R-:W-:-:S13]  /*2840*/  ISETP.NE.AND.EX P4, PT, RZ, c[0x0][0x184], PT, P4 ;  /* 0x00006100ff007a0c */ /* 0x000fda0003f85340 */
[----:B------:R-:W-:Y:S05]  /*2850*/  @P4 BRA `(.L_x_3707) ;  /* 0x0000002000004947 */ /* 0x000fea0003800000 */
[----:B------:R-:W-:Y:S05]  /*2860*/  @P0 BRA `(.L_x_3708) ;  /* 0x0000008000000947 */ /* 0x000fea0003800000 */
[----:B------:R-:W-:Y:S05]  /*2870*/  BRA `(.L_x_3709) ;  /* 0x0000009000007947 */ /* 0x000fea0003800000 */
.L_x_3707:
[----:B-----5:R-:W-:-:S05]  /*2880*/  HADD2.F32 R3, -RZ, R46.H0_H0 ;  /* 0x2000002eff037230 */ /* 0x020fca0000004100 */
[----:B------:R-:W-:Y:S01]  /*2890*/  FADD.FTZ R180, R3, R180 ;  /* 0x000000b403b47221 */ /* 0x000fe20000010000 */
[----:B------:R-:W-:Y:S05]  /*28a0*/  BRA `(.L_x_3708) ;  /* 0x0000004000007947 */ /* 0x000fea0003800000 */
.L_x_3706:
[----:B-----5:R-:W-:Y:S02]  /*28b0*/  HADD2.F32 R3, -RZ, R42.H0_H0 ;  /* 0x2000002aff037230 */ /* 0x020fe40000004100 */
[----:B------:R-:W-:-:S03]  /*28c0*/  @P2 HADD2.F32 R53, -RZ, R46.H0_H0 ;  /* 0x2000002eff352230 */ /* 0x000fc60000004100 */
[----:B------:R-:W-:-:S04]  /*28d0*/  FADD.FTZ R180, R3, R180 ;  /* 0x000000b403b47221 */ /* 0x000fc80000010000 */
[----:B------:R-:W-:-:S05]  /*28e0*/  @P2 FADD.FTZ R180, R53, R180 ;  /* 0x000000b435b42221 */ /* 0x000fca0000010000 */
.L_x_3708:
[----:B------:R-:W-:-:S04]  /*28f0*/  F2FP.PACK_AB R2, RZ, R180 ;  /* 0x000000b4ff02723e */ /* 0x000fc800000000ff */
[----:B------:R-:W-:Y:S02]  /*2900*/  PRMT R50, R2, 0x7610, R50 ;  /* 0x0000761002327816 */ /* 0x000fe40000000032 */
.L_x_3709:
[----:B------:R-:W-:Y:S01]  /*2910*/  HADD2.F32 R181, -RZ, R54.H1_H1 ;  /* 0x30000036ffb57230 */ /* 0x000fe20000004100 */
[----:B------:R-:W-:Y:S05]  /*2920*/  @P3 BRA `(.L_x_3710) ;  /* 0x0000008000003947 */ /* 0x000fea0003800000 */
[----:B------:R-:W-:-:S04]  /*2930*/  ISETP.NE.U32.AND P4, PT, RZ, c[0x0][0x180], PT ;  /* 0x00006000ff007a0c */ /* 0x000fc80003f85070 */
[----:B------:R-:W-:-:S13]  /*2940*/  ISETP.NE.AND.EX P4, PT, RZ, c[0x0][0x184], PT, P4 ;  /* 0x00006100ff007a0c */ /* 0x000fda0003f85340 */
[----:B------:R-:W-:Y:S05]  /*2950*/  @P4 BRA `(.L_x_3711) ;  /* 0x0000002000004947 */ /* 0x000fea0003800000 */
[----:B------:R-:W-:Y:S05]  /*2960*/  @P0 BRA `(.L_x_3712) ;  /* 0x0000008000000947 */ /* 0x000fea0003800000 */
[----:B------:R-:W-:Y:S05]  /*2970*/  BRA `(.L_x_3713) ;  /* 0x0000009000007947 */ /* 0x000fea0003800000 */
.L_x_3711:
[----:B-----5:R-:W-:-:S05]  /*2980*/  HADD2.F32 R2, -RZ, R46.H1_H1 ;  /* 0x3000002eff027230 */ /* 0x020fca0000004100 */
[----:B------:R-:W-:Y:S01]  /*2990*/  FADD.FTZ R181, R2, R181 ;  /* 0x000000b502b57221 */ /* 0x000fe20000010000 */
[----:B------:R-:W-:Y:S05]  /*29a0*/  BRA `(.L_x_3712) ;  /* 0x0000004000007947 */ /* 0x000fea0003800000 */
.L_x_3710:
[----:B-----5:R-:W-:Y:S02]  /*29b0*/  HADD2.F32 R2, -RZ, R42.H1_H1 ;  /* 0x3000002aff027230 */ /* 0x020fe40000004100 */
[----:B------:R-:W-:-:S03]  /*29c0*/  @P2 HADD2.F32 R52, -RZ, R46.H1_H1 ;  /* 0x3000002eff342230 */ /* 0x000fc60000004100 */
[----:B------:R-:W-:-:S04]  /*29d0*/  FADD.FTZ R181, R2, R181 ;  /* 0x000000b502b57221 */ /* 0x000fc80000010000 */
[----:B------:R-:W-:-:S05]  /*29e0*/  @P2 FADD.FTZ R181, R52, R181 ;  /* 0x000000b534b52221 */ /* 0x000fca0000010000 */
.L_x_3712:
[----:B------:R-:W-:-:S04]  /*29f0*/  F2FP.PACK_AB R2, RZ, R181 ;  /* 0x000000b5ff02723e */ /* 0x000fc800000000ff */
[----:B------:R-:W-:Y:S02]  /*2a00*/  PRMT R50, R50, 0x5410, R2 ;  /* 0x0000541032327816 */ /* 0x000fe40000000002 */
.L_x_3713:
[----:B------:R-:W-:Y:S01]  /*2a10*/  HADD2.F32 R182, -RZ, R55.H0_H0 ;  /* 0x20000037ffb67230 */ /* 0x000fe20000004100 */
[----:B------:R-:W-:Y:S05]  /*2a20*/  @P3 BRA `(.L_x_3714) ;  /* 0x0000008000003947 */ /* 0x000fea0003800000 */
[----:B------:R-:W-:-:S04]  /*2a30*/  ISETP.NE.U32.AND P4, PT, RZ, c[0x0][0x180], PT ;  /* 0x00006000ff007a0c */ /* 0x000fc80003f85070 */
[----:B------:R-:W-:-:S13]  /*2a40*/  ISETP.NE.AND.EX P4, PT, RZ, c[0x0][0x184], PT, P4 ;  /* 0x00006100ff007a0c */ /* 0x000fda0003f85340 */
[----:B------:R-:W-:Y:S05]  /*2a50*/  @P4 BRA `(.L_x_3715) ;  /* 0x0000002000004947 */ /* 0x000fea0003800000 */
[----:B------:R-:W-:Y:S05]  /*2a60*/  @P0 BRA `(.L_x_3716) ;  /* 0x0000008000000947 */ /* 0x000fea0003800000 */
[----:B------:R-:W-:Y:S05]  /*2a70*/  BRA `(.L_x_3717) ;  /* 0x0000009000007947 */ /* 0x000fea0003800000 */
.L_x_3715:
[----:B-----5:R-:W-:-:S05]  /*2a80*/  HADD2.F32 R3, -RZ, R47.H0_H0 ;  /* 0x2000002fff037230 */ /* 0x020fca0000004100 */
[----:B------:R-:W-:Y:S01]  /*2a90*/  FADD.FTZ R182, R3, R182 ;  /* 0x000000b603b67221 */ /* 0x000fe20000010000 */
[----:B------:R-:W-:Y:S05]  /*2aa0*/  BRA `(.L_x_3716) ;  /* 0x0000004000007947 */ /* 0x000fea0003800000 */
.L_x_3714:
[----:B-----5:R-:W-:Y:S02]  /*2ab0*/  HADD2.F32 R3, -RZ, R43.H0_H0 ;  /* 0x2000002bff037230 */ /* 0x020fe40000004100 */
[----:B------:R-:W-:-:S03]  /*2ac0*/  @P2 HADD2.F32 R53, -RZ, R47.H0_H0 ;  /* 0x2000002fff352230 */ /* 0x000fc60000004100 */
[----:B------:R-:W-:-:S04]  /*2ad0*/  FADD.FTZ R182, R3, R182 ;  /* 0x000000b603b67221 */ /* 0x000fc80000010000 */
[----:B------:R-:W-:-:S05]  /*2ae0*/  @P2 FADD.FTZ R182, R53, R182 ;  /* 0x000000b635b62221 */ /* 0x000fca0000010000 */
.L_x_3716:
[----:B------:R-:W-:-:S04]  /*2af0*/  F2FP.PACK_AB R2, RZ, R182 ;  /* 0x000000b6ff02723e */ /* 0x000fc800000000ff */
[----:B------:R-:W-:Y:S02]  /*2b00*/  PRMT R51, R2, 0x7610, R51 ;  /* 0x0000761002337816 */ /* 0x000fe40000000033 */
.L_x_3717:
[----:B------:R-:W-:Y:S01]  /*2b10*/  HADD2.F32 R183, -RZ, R55.H1_H1 ;  /* 0x30000037ffb77230 */ /* 0x000fe20000004100 */
[----:B------:R-:W-:Y:S05]  /*2b20*/  @P3 BRA `(.L_x_3718) ;  /* 0x0000008000003947 */ /* 0x000fea0003800000 */
[----:B------:R-:W-:-:S04]  /*2b30*/  ISETP.NE.U32.AND P4, PT, RZ, c[0x0][0x180], PT ;  /* 0x00006000ff007a0c */ /* 0x000fc80003f85070 */
[----:B------:R-:W-:-:S13]  /*2b40*/  ISETP.NE.AND.EX P4, PT, RZ, c[0x0][0x184], PT, P4 ;  /* 0x00006100ff007a0c */ /* 0x000fda0003f85340 */
[----:B------:R-:W-:Y:S05]  /*2b50*/  @P4 BRA `(.L_x_3719) ;  /* 0x0000002000004947 */ /* 0x000fea0003800000 */
[----:B------:R-:W-:Y:S05]  /*2b60*/  @P0 BRA `(.L_x_3720) ;  /* 0x0000008000000947 */ /* 0x000fea0003800000 */
[----:B------:R-:W-:Y:S05]  /*2b70*/  BRA `(.L_x_3721) ;  /* 0x0000009000007947 */ /* 0x000fea0003800000 */
.L_x_3719:
[----:B-----5:R-:W-:-:S05]  /*2b80*/  HADD2.F32 R2, -RZ, R47.H1_H1 ;  /* 0x3000002fff027230 */ /* 0x020fca0000004100 */
[----:B------:R-:W-:Y:S01]  /*2b90*/  FADD.FTZ R183, R2, R183 ;  /* 0x000000b702b77221 */ /* 0x000fe20000010000 */
[----:B------:R-:W-:Y:S05]  /*2ba0*/  BRA `(.L_x_3720) ;  /* 0x0000004000007947 */ /* 0x000fea0003800000 */
.L_x_3718:
[----:B-----5:R-:W-:Y:S02]  /*2bb0*/  HADD2.F32 R2, -RZ, R43.H1_H1 ;  /* 0x3000002bff027230 */ /* 0x020fe40000004100 */
[----:B------:R-:W-:-:S03]  /*2bc0*/  @P2 HADD2.F32 R52, -RZ, R47.H1_H1 ;  /* 0x3000002fff342230 */ /* 0x000fc60000004100 */
[----:B------:R-:W-:-:S04]  /*2bd0*/  FADD.FTZ R183, R2, R183 ;  /* 0x000000b702b77221 */ /* 0x000fc80000010000 */
[----:B------:R-:W-:-:S05]  /*2be0*/  @P2 FADD.FTZ R183, R52, R183 ;  /* 0x000000b734b72221 */ /* 0x000fca0000010000 */
.L_x_3720:
[----:B------:R-:W-:-:S04]  /*2bf0*/  F2FP.PACK_AB R2, RZ, R183 ;  /* 0x000000b7ff02723e */ /* 0x000fc800000000ff */
[----:B------:R-:W-:Y:S02]  /*2c00*/  PRMT R51, R51, 0x5410, R2 ;  /* 0x0000541033337816 */ /* 0x000fe40000000002 */
.L_x_3721:
        /* <DEDUP_REMOVED lines=16> */
.L_x_3723:
[----:B-----5:R-:W-:-:S05]  /*2d10*/  HADD2.F32 R3, -RZ, R44.H0_H0 ;  /* 0x2000002cff037230 */ /* 0x020fca0000004100 */
[----:B------:R-:W-:Y:S01]  /*2d20*/  FADD.FTZ R184, R3, R184 ;  /* 0x000000b803b87221 */ /* 0x000fe20000010000 */
[----:B------:R-:W-:Y:S05]  /*2d30*/  BRA `(.L_x_3724) ;  /* 0x0000004000007947 */ /* 0x000fea0003800000 */
.L_x_3722:
[----:B0----5:R-:W-:Y:S02]  /*2d40*/  HADD2.F32 R3, -RZ, R40.H0_H0 ;  /* 0x20000028ff037230 */ /* 0x021fe40000004100 */
[----:B------:R-:W-:-:S03]  /*2d50*/  @P2 HADD2.F32 R57, -RZ, R44.H0_H0 ;  /* 0x2000002cff392230 */ /* 0x000fc60000004100 */
[----:B------:R-:W-:-:S04]  /*2d60*/  FADD.FTZ R184, R3, R184 ;  /* 0x000000b803b87221 */ /* 0x000fc80000010000 */
[----:B------:R-:W-:-:S05]  /*2d70*/  @P2 FADD.FTZ R184, R57, R184 ;  /* 0x000000b839b82221 */ /* 0x000fca0000010000 */
.L_x_3724:
[----:B------:R-:W-:-:S04]  /*2d80*/  F2FP.PACK_AB R2, RZ, R184 ;  /* 0x000000b8ff02723e */ /* 0x000fc800000000ff */
[----:B------:R-:W-:Y:S02]  /*2d90*/  PRMT R48, R2, 0x7610, R48 ;  /* 0x0000761002307816 */ /* 0x000fe40000000030 */
.L_x_3725:
[----:B------:R-:W-:Y:S01]  /*2da0*/  HADD2.F32 R56, -RZ, R52.H1_H1 ;  /* 0x30000034ff387230 */ /* 0x000fe20000004100 */
[----:B------:R-:W-:Y:S05]  /*2db0*/  @P3 BRA `(.L_x_3726) ;  /* 0x0000008000003947 */ /* 0x000fea0003800000 */
[----:B------:R-:W-:-:S04]  /*2dc0*/  ISETP.NE.U32.AND P1, PT, RZ, c[0x0][0x180], PT ;  /* 0x00006000ff007a0c */ /* 0x000fc80003f25070 */
[----:B------:R-:W-:-:S13]  /*2dd0*/  ISETP.NE.AND.EX P1, PT, RZ, c[0x0][0x184], PT, P1 ;  /* 0x00006100ff007a0c */ /* 0x000fda0003f25310 */
[----:B------:R-:W-:Y:S05]  /*2de0*/  @P1 BRA `(.L_x_3727) ;  /* 0x0000002000001947 */ /* 0x000fea0003800000 */
[----:B------:R-:W-:Y:S05]  /*2df0*/  @P0 BRA `(.L_x_3728) ;  /* 0x0000008000000947 */ /* 0x000fea0003800000 */
[----:B------:R-:W-:Y:S05]  /*2e00*/  BRA `(.L_x_3729) ;  /* 0x0000009000007947 */ /* 0x000fea0003800000 */
.L_x_3727:
[----:B-----5:R-:W-:-:S05]  /*2e10*/  HADD2.F32 R3, -RZ, R44.H1_H1 ;  /* 0x3000002cff037230 */ /* 0x020fca0000004100 */
[----:B------:R-:W-:Y:S01]  /*2e20*/  FADD.FTZ R56, R3, R56 ;  /* 0x0000003803387221 */ /* 0x000fe20000010000 */
[----:B------:R-:W-:Y:S05]  /*2e30*/  BRA `(.L_x_3728) ;  /* 0x0000004000007947 */ /* 0x000fea0003800000 */
.L_x_3726:
[----:B-----5:R-:W-:Y:S02]  /*2e40*/  HADD2.F32 R3, -RZ, R40.H1_H1 ;  /* 0x30000028ff037230 */ /* 0x020fe40000004100 */
[----:B------:R-:W-:-:S03]  /*2e50*/  @P2 HADD2.F32 R57, -RZ, R44.H1_H1 ;  /* 0x3000002cff392230 */ /* 0x000fc60000004100 */
[----:B------:R-:W-:-:S04]  /*2e60*/  FADD.FTZ R56, R3, R56 ;  /* 0x0000003803387221 */ /* 0x000fc80000010000 */
[----:B------:R-:W-:-:S05]  /*2e70*/  @P2 FADD.FTZ R56, R57, R56 ;  /* 0x0000003839382221 */ /* 0x000fca0000010000 */
.L_x_3728:
[----:B------:R-:W-:-:S04]  /*2e80*/  F2FP.PACK_AB R2, RZ, R56 ;  /* 0x00000038ff02723e */ /* 0x000fc800000000ff */
[----:B------:R-:W-:Y:S02]  /*2e90*/  PRMT R48, R48, 0x5410, R2 ;  /* 0x0000541030307816 */ /* 0x000fe40000000002 */
.L_x_3729:
[----:B------:R-:W-:Y:S01]  /*2ea0*/  HADD2.F32 R57, -RZ, R53.H0_H0 ;  /* 0x20000035ff397230 */ /* 0x000fe20000004100 */
[----:B------:R-:W-:Y:S05]  /*2eb0*/  @P3 BRA `(.L_x_3730) ;  /* 0x0000008000003947 */ /* 0x000fea0003800000 */
[----:B------:R-:W-:-:S04]  /*2ec0*/  ISETP.NE.U32.AND P1, PT, RZ, c[0x0][0x180], PT ;  /* 0x00006000ff007a0c */ /* 0x000fc80003f25070 */
[----:B------:R-:W-:-:S13]  /*2ed0*/  ISETP.NE.AND.EX P1, PT, RZ, c[0x0][0x184], PT, P1 ;  /* 0x00006100ff007a0c */ /* 0x000fda0003f25310 */
[----:B------:R-:W-:Y:S05]  /*2ee0*/  @P1 BRA `(.L_x_3731) ;  /* 0x0000002000001947 */ /* 0x000fea0003800000 */
[----:B------:R-:W-:Y:S05]  /*2ef0*/  @P0 BRA `(.L_x_3732) ;  /* 0x0000008000000947 */ /* 0x000fea0003800000 */
[----:B------:R-:W-:Y:S05]  /*2f00*/  BRA `(.L_x_3733) ;  /* 0x0000009000007947 */ /* 0x000fea0003800000 */
.L_x_3731:
[----:B-----5:R-:W-:-:S05]  /*2f10*/  HADD2.F32 R2, -RZ, R45.H0_H0 ;  /* 0x2000002dff027230 */ /* 0x020fca0000004100 */
[----:B------:R-:W-:Y:S01]  /*2f20*/  FADD.FTZ R57, R2, R57 ;  /* 0x0000003902397221 */ /* 0x000fe20000010000 */
[----:B------:R-:W-:Y:S05]  /*2f30*/  BRA `(.L_x_3732) ;  /* 0x0000004000007947 */ /* 0x000fea0003800000 */
.L_x_3730:
[----:B-----5:R-:W-:Y:S02]  /*2f40*/  HADD2.F32 R2, -RZ, R41.H0_H0 ;  /* 0x20000029ff027230 */ /* 0x020fe40000004100 */
[----:B------:R-:W-:-:S03]  /*2f50*/  @P2 HADD2.F32 R52, -RZ, R45.H0_H0 ;  /* 0x2000002dff342230 */ /* 0x000fc60000004100 */
[----:B------:R-:W-:-:S04]  /*2f60*/  FADD.FTZ R57, R2, R57 ;  /* 0x0000003902397221 */ /* 0x000fc80000010000 */
[----:B------:R-:W-:-:S05]  /*2f70*/  @P2 FADD.FTZ R57, R52, R57 ;  /* 0x0000003934392221 */ /* 0x000fca0000010000 */
.L_x_3732:
[----:B------:R-:W-:-:S04]  /*2f80*/  F2FP.PACK_AB R2, RZ, R57 ;  /* 0x00000039ff02723e */ /* 0x000fc800000000ff */
[----:B------:R-:W-:Y:S02]  /*2f90*/  PRMT R49, R2, 0x7610, R49 ;  /* 0x0000761002317816 */ /* 0x000fe40000000031 */
.L_x_3733:
[----:B------:R-:W-:Y:S01]  /*2fa0*/  HADD2.F32 R58, -RZ, R53.H1_H1 ;  /* 0x30000035ff3a7230 */ /* 0x000fe20000004100 */
[----:B------:R-:W-:Y:S05]  /*2fb0*/  @P3 BRA `(.L_x_3734) ;  /* 0x0000008000003947 */ /* 0x000fea0003800000 */
[----:B------:R-:W-:-:S04]  /*2fc0*/  ISETP.NE.U32.AND P1, PT, RZ, c[0x0][0x180], PT ;  /* 0x00006000ff007a0c */ /* 0x000fc80003f25070 */
[----:B------:R-:W-:-:S13]  /*2fd0*/  ISETP.NE.AND.EX P1, PT, RZ, c[0x0][0x184], PT, P1 ;  /* 0x00006100ff007a0c */ /* 0x000fda0003f25310 */
[----:B------:R-:W-:Y:S05]  /*2fe0*/  @P1 BRA `(.L_x_3735) ;  /* 0x0000002000001947 */ /* 0x000fea0003800000 */
[----:B------:R-:W-:Y:S05]  /*2ff0*/  @P0 BRA `(.L_x_3736) ;  /* 0x0000008000000947 */ /* 0x000fea0003800000 */
[----:B------:R-:W-:Y:S05]  /*3000*/  BRA `(.L_x_3737) ;  /* 0x0000009000007947 */ /* 0x000fea0003800000 */
.L_x_3735:
[----:B-----5:R-:W-:-:S05]  /*3010*/  HADD2.F32 R3, -RZ, R45.H1_H1 ;  /* 0x3000002dff037230 */ /* 0x020fca0000004100 */
[----:B------:R-:W-:Y:S01]  /*3020*/  FADD.FTZ R58, R3, R58 ;  /* 0x0000003a033a7221 */ /* 0x000fe20000010000 */
[----:B------:R-:W-:Y:S05]  /*3030*/  BRA `(.L_x_3736) ;  /* 0x0000004000007947 */ /* 0x000fea0003800000 */
.L_x_3734:
[----:B-----5:R-:W-:Y:S02]  /*3040*/  HADD2.F32 R3, -RZ, R41.H1_H1 ;  /* 0x30000029ff037230 */ /* 0x020fe40000004100 */
[----:B------:R-:W-:-:S03]  /*3050*/  @P2 HADD2.F32 R53, -RZ, R45.H1_H1 ;  /* 0x3000002dff352230 */ /* 0x000fc60000004100 */
[----:B------:R-:W-:-:S04]  /*3060*/  FADD.FTZ R58, R3, R58 ;  /* 0x0000003a033a7221 */ /* 0x000fc80000010000 */
[----:B------:R-:W-:-:S05]  /*3070*/  @P2 FADD.FTZ R58, R53, R58 ;  /* 0x0000003a353a2221 */ /* 0x000fca0000010000 */
.L_x_3736:
[----:B------:R-:W-:-:S04]  /*3080*/  F2FP.PACK_AB R2, RZ, R58 ;  /* 0x0000003aff02723e */ /* 0x000fc800000000ff */
[----:B------:R-:W-:Y:S02]  /*3090*/  PRMT R49, R49, 0x5410, R2 ;  /* 0x0000541031317816 */ /* 0x000fe40000000002 */
.L_x_3737:
[----:B------:R-:W-:Y:S01]  /*30a0*/  HADD2.F32 R59, -RZ, R54.H0_H0 ;  /* 0x20000036ff3b7230 */ /* 0x000fe20000004100 */
[----:B------:R-:W-:Y:S05]  /*30b0*/  @P3 BRA `(.L_x_3738) ;  /* 0x0000008000003947 */ /* 0x000fea0003800000 */
[----:B------:R-:W-:-:S04]  /*30c0*/  ISETP.NE.U32.AND P1, PT, RZ, c[0x0][0x180], PT ;  /* 0x00006000ff007a0c */ /* 0x000fc80003f25070 */
[----:B------:R-:W-:-:S13]  /*30d0*/  ISETP.NE.AND.EX P1, PT, RZ, c[0x0][0x184], PT, P1 ;  /* 0x00006100ff007a0c */ /* 0x000fda0003f25310 */
[----:B------:R-:W-:Y:S05]  /*30e0*/  @P1 BRA `(.L_x_3739) ;  /* 0x0000002000001947 */ /* 0x000fea0003800000 */
[----:B------:R-:W-:Y:S05]  /*30f0*/  @P0 BRA `(.L_x_3740) ;  /* 0x0000008000000947 */ /* 0x000fea0003800000 */
[----:B------:R-:W-:Y:S05]  /*3100*/  BRA `(.L_x_3741) ;  /* 0x0000009000007947 */ /* 0x000fea0003800000 */
.L_x_3739:
[----:B-----5:R-:W-:-:S05]  /*3110*/  HADD2.F32 R2, -RZ, R46.H0_H0 ;  /* 0x2000002eff027230 */ /* 0x020fca0000004100 */
[----:B------:R-:W-:Y:S01]  /*3120*/  FADD.FTZ R59, R2, R59 ;  /* 0x0000003b023b7221 */ /* 0x000fe20000010000 */
[----:B------:R-:W-:Y:S05]  /*3130*/  BRA `(.L_x_3740) ;  /* 0x0000004000007947 */ /* 0x000fea0003800000 */
.L_x_3738:
[----:B-----5:R-:W-:Y:S02]  /*3140*/  HADD2.F32 R2, -RZ, R42.H0_H0 ;  /* 0x2000002aff027230 */ /* 0x020fe40000004100 */
[----:B------:R-:W-:-:S03]  /*3150*/  @P2 HADD2.F32 R52, -RZ, R46.H0_H0 ;  /* 0x2000002eff342230 */ /* 0x000fc60000004100 */
[----:B------:R-:W-:-:S04]  /*3160*/  FADD.FTZ R59, R2, R59 ;  /* 0x0000003b023b7221 */ /* 0x000fc80000010000 */
[----:B------:R-:W-:-:S05]  /*3170*/  @P2 FADD.FTZ R59, R52, R59 ;  /* 0x0000003b343b2221 */ /* 0x000fca0000010000 */
.L_x_3740:
[----:B------:R-:W-:-:S04]  /*3180*/  F2FP.PACK_AB R2, RZ, R59 ;  /* 0x0000003bff02723e */ /* 0x000fc800000000ff */
[----:B------:R-:W-:Y:S02]  /*3190*/  PRMT R50, R2, 0x7610, R50 ;  /* 0x0000761002327816 */ /* 0x000fe40000000032 */
.L_x_3741:
[----:B------:R-:W-:Y:S01]  /*31a0*/  HADD2.F32 R54, -RZ, R54.H1_H1 ;  /* 0x30000036ff367230 */ /* 0x000fe20000004100 */
[----:B------:R-:W-:Y:S05]  /*31b0*/  @P3 BRA `(.L_x_3742) ;  /* 0x0000008000003947 */ /* 0x000fea0003800000 */
[----:B------:R-:W-:-:S04]  /*31c0*/  ISETP.NE.U32.AND P1, PT, RZ, c[0x0][0x180], PT ;  /* 0x00006000ff007a0c */ /* 0x000fc80003f25070 */
[----:B------:R-:W-:-:S13]  /*31d0*/  ISETP.NE.AND.EX P1, PT, RZ, c[0x0][0x184], PT, P1 ;  /* 0x00006100ff007a0c */ /* 0x000fda0003f25310 */
[----:B------:R-:W-:Y:S05]  /*31e0*/  @P1 BRA `(.L_x_3743) ;  /* 0x0000002000001947 */ /* 0x000fea0003800000 */
[----:B------:R-:W-:Y:S05]  /*31f0*/  @P0 BRA `(.L_x_3744) ;  /* 0x0000008000000947 */ /* 0x000fea0003800000 */
[----:B------:R-:W-:Y:S05]  /*3200*/  BRA `(.L_x_3745) ;  /* 0x0000009000007947 */ /* 0x000fea0003800000 */
.L_x_3743:
[----:B-----5:R-:W-:-:S05]  /*3210*/  HADD2.F32 R3, -RZ, R46.H1_H1 ;  /* 0x3000002eff037230 */ /* 0x020fca0000004100 */
[----:B------:R-:W-:Y:S01]  /*3220*/  FADD.FTZ R54, R3, R54 ;  /* 0x0000003603367221 */ /* 0x000fe20000010000 */
[----:B------:R-:W-:Y:S05]  /*3230*/  BRA `(.L_x_3744) ;  /* 0x0000004000007947 */ /* 0x000fea0003800000 */
.L_x_3742:
[----:B-----5:R-:W-:Y:S02]  /*3240*/  HADD2.F32 R3, -RZ, R42.H1_H1 ;  /* 0x3000002aff037230 */ /* 0x020fe40000004100 */
[----:B------:R-:W-:-:S03]  /*3250*/  @P2 HADD2.F32 R53, -RZ, R46.H1_H1 ;  /* 0x3000002eff352230 */ /* 0x000fc60000004100 */
[----:B------:R-:W-:-:S04]  /*3260*/  FADD.FTZ R54, R3, R54 ;  /* 0x0000003603367221 */ /* 0x000fc80000010000 */
[----:B------:R-:W-:-:S05]  /*3270*/  @P2 FADD.FTZ R54, R53, R54 ;  /* 0x0000003635362221 */ /* 0x000fca0000010000 */
.L_x_3744:
[----:B------:R-:W-:-:S04]  /*3280*/  F2FP.PACK_AB R2, RZ, R54 ;  /* 0x00000036ff02723e */ /* 0x000fc800000000ff */
[----:B------:R-:W-:Y:S02]  /*3290*/  PRMT R50, R50, 0x5410, R2 ;  /* 0x0000541032327816 */ /* 0x000fe40000000002 */
.L_x_3745:
[----:B------:R-:W-:Y:S01]  /*32a0*/  HADD2.F32 R185, -RZ, R55.H0_H0 ;  /* 0x20000037ffb97230 */ /* 0x000fe20000004100 */
[----:B------:R-:W-:Y:S05]  /*32b0*/  @P3 BRA `(.L_x_3746) ;  /* 0x0000008000003947 */ /* 0x000fea0003800000 */
[----:B------:R-:W-:-:S04]  /*32c0*/  ISETP.NE.U32.AND P1, PT, RZ, c[0x0][0x180], PT ;  /* 0x00006000ff007a0c */ /* 0x000fc80003f25070 */
[----:B------:R-:W-:-:S13]  /*32d0*/  ISETP.NE.AND.EX P1, PT, RZ, c[0x0][0x184], PT, P1 ;  /* 0x00006100ff007a0c */ /* 0x000fda0003f25310 */
[----:B------:R-:W-:Y:S05]  /*32e0*/  @P1 BRA `(.L_x_3747) ;  /* 0x0000002000001947 */ /* 0x000fea0003800000 */
[----:B------:R-:W-:Y:S05]  /*32f0*/  @P0 BRA `(.L_x_3748) ;  /* 0x0000008000000947 */ /* 0x000fea0003800000 */
[----:B------:R-:W-:Y:S05]  /*3300*/  BRA `(.L_x_3749) ;  /* 0x0000009000007947 */ /* 0x000fea0003800000 */
.L_x_3747:
[----:B-----5:R-:W-:-:S05]  /*3310*/  HADD2.F32 R2, -RZ, R47.H0_H0 ;  /* 0x2000002fff027230 */ /* 0x020fca0000004100 */
[----:B------:R-:W-:Y:S01]  /*3320*/  FADD.FTZ R185, R2, R185 ;  /* 0x000000b902b97221 */ /* 0x000fe20000010000 */
[----:B------:R-:W-:Y:S05]  /*3330*/  BRA `(.L_x_3748) ;  /* 0x0000004000007947 */ /* 0x000fea0003800000 */
.L_x_3746:
[----:B-----5:R-:W-:Y:S02]  /*3340*/  HADD2.F32 R2, -RZ, R43.H0_H0 ;  /* 0x2000002bff027230 */ /* 0x020fe40000004100 */
[----:B------:R-:W-:-:S03]  /*3350*/  @P2 HADD2.F32 R52, -RZ, R47.H0_H0 ;  /* 0x2000002fff342230 */ /* 0x000fc60000004100 */
[----:B------:R-:W-:-:S04]  /*3360*/  FADD.FTZ R185, R2, R185 ;  /* 0x000000b902b97221 */ /* 0x000fc80000010000 */
[----:B------:R-:W-:-:S05]  /*3370*/  @P2 FADD.FTZ R185, R52, R185 ;  /* 0x000000b934b92221 */ /* 0x000fca0000010000 */
.L_x_3748:
[----:B------:R-:W-:-:S04]  /*3380*/  F2FP.PACK_AB R2, RZ, R185 ;  /* 0x000000b9ff02723e */ /* 0x000fc800000000ff */
[----:B------:R-:W-:Y:S02]  /*3390*/  PRMT R51, R2, 0x7610, R51 ;  /* 0x0000761002337816 */ /* 0x000fe40000000033 */
.L_x_3749:
[----:B------:R-:W-:Y:S01]  /*33a0*/  HADD2.F32 R55, -RZ, R55.H1_H1 ;  /* 0x30000037ff377230 */ /* 0x000fe20000004100 */
[----:B------:R-:W-:Y:S05]  /*33b0*/  @P3 BRA `(.L_x_3750) ;  /* 0x0000008000003947 */ /* 0x000fea0003800000 */
[----:B------:R-:W-:-:S04]  /*33c0*/  ISETP.NE.U32.AND P1, PT, RZ, c[0x0][0x180], PT ;  /* 0x00006000ff007a0c */ /* 0x000fc80003f25070 */
[----:B------:R-:W-:-:S13]  /*33d0*/  ISETP.NE.AND.EX P1, PT, RZ, c[0x0][0x184], PT, P1 ;  /* 0x00006100ff007a0c */ /* 0x000fda0003f25310 */
[----:B------:R-:W-:Y:S05]  /*33e0*/  @P1 BRA `(.L_x_3751) ;  /* 0x0000002000001947 */ /* 0x000fea0003800000 */
[----:B------:R-:W-:Y:S05]  /*33f0*/  @P0 BRA `(.L_x_3752) ;  /* 0x0000008000000947 */ /* 0x000fea0003800000 */
[----:B------:R-:W-:Y:S05]  /*3400*/  BRA `(.L_x_3753) ;  /* 0x0000009000007947 */ /* 0x000fea0003800000 */
.L_x_3751:
[----:B-----5:R-:W-:-:S05]  /*3410*/  HADD2.F32 R2, -RZ, R47.H1_H1 ;  /* 0x3000002fff027230 */ /* 0x020fca0000004100 */
[----:B------:R-:W-:Y:S01]  /*3420*/  FADD.FTZ R55, R2, R55 ;  /* 0x0000003702377221 */ /* 0x000fe20000010000 */
[----:B------:R-:W-:Y:S05]  /*3430*/  BRA `(.L_x_3752) ;  /* 0x0000004000007947 */ /* 0x000fea0003800000 */
.L_x_3750:
[----:B-----5:R-:W-:Y:S02]  /*3440*/  HADD2.F32 R2, -RZ, R43.H1_H1 ;  /* 0x3000002bff027230 */ /* 0x020fe40000004100 */
[----:B------:R-:W-:-:S03]  /*3450*/  @P2 HADD2.F32 R52, -RZ, R47.H1_H1 ;  /* 0x3000002fff342230 */ /* 0x000fc60000004100 */
[----:B------:R-:W-:-:S04]  /*3460*/  FADD.FTZ R55, R2, R55 ;  /* 0x0000003702377221 */ /* 0x000fc80000010000 */
[----:B------:R-:W-:-:S05]  /*3470*/  @P2 FADD.FTZ R55, R52, R55 ;  /* 0x0000003734372221 */ /* 0x000fca0000010000 */
.L_x_3752:
[----:B------:R-:W-:-:S04]  /*3480*/  F2FP.PACK_AB R2, RZ, R55 ;  /* 0x00000037ff02723e */ /* 0x000fc800000000ff */
[----:B------:R-:W-:Y:S02]  /*3490*/  PRMT R51, R51, 0x5410, R2 ;  /* 0x0000541033337816 */ /* 0x000fe40000000002 */
.L_x_3753:
        /* <DEDUP_REMOVED lines=45> */
.L_x_3758:
        /* <DEDUP_REMOVED lines=100> */
.L_x_3759:
[----:B01----:R-:W-:Y:S01]  /*3db0*/  FADD.FTZ R69, R62, R69 ;  /* 0x000000453e457221 */ /* 0x003fe20000010000 */
[----:B------:R-:W-:Y:S01]  /*3dc0*/  ISETP.NE.AND P1, PT, RZ, UR6, PT ;  /* 0x00000006ff007c0c */ /* 0x000fe2000bf25270 */
[----:B------:R-:W-:Y:S01]  /*3dd0*/  FMUL.FTZ R2, R187, R187 ;  /* 0x000000bbbb027220 */ /* 0x000fe20000410000 */
[----:B------:R-:W-:Y:S01]  /*3de0*/  MOV R62, c[0x0][0x1e0] ;  /* 0x00007800003e7a02 */ /* 0x000fe20000000f00 */
[----:B------:R-:W-:Y:S01]  /*3df0*/  IMAD R188, R172, c[0x0][0x168], RZ ;  /* 0x00005a00acbc7a24 */ /* 0x000fe200078e02ff */
[----:B------:R-:W-:Y:S01]  /*3e00*/  MOV R177, 0x4 ;  /* 0x0000000400b17802 */ /* 0x000fe20000000f00 */
[----:B------:R-:W-:Y:S01]  /*3e10*/  HADD2.F32 R219, -RZ, R114.H1_H1 ;  /* 0x30000072ffdb7230 */ /* 0x000fe20000004100 */
[----:B------:R-:W-:Y:S01]  /*3e20*/  FSEL R3, R2, RZ, P1 ;  /* 0x000000ff02037208 */ /* 0x000fe20000800000 */
[----:B------:R-:W-:Y:S01]  /*3e30*/  FFMA.FTZ R2, R69, R62, c[0x0][0x228] ;  /* 0x00008a0045027623 */ /* 0x000fe2000001003e */
[----:B------:R-:W-:Y:S01]  /*3e40*/  FSEL R186, R187, RZ, !P1 ;  /* 0x000000ffbbba7208 */ /* 0x000fe20004800000 */
[----:B------:R-:W-:Y:S01]  /*3e50*/  @!P2 IMAD.WIDE R52, R172, R177, c[0x0][0x1a0] ;  /* 0x00006800ac34a625 */ /* 0x000fe200078e02b1 */
[----:B------:R-:W-:Y:S01]  /*3e60*/  SHF.R.S32.HI R69, RZ, 0x1f, R188 ;  /* 0x0000001fff457819 */ /* 0x000fe200000114bc */
[----:B------:R-:W-:-:S02]  /*3e70*/  HADD2.F32 R217, -RZ, R22.H1_H1 ;  /* 0x30000016ffd97230 */ /* 0x000fc40000004100 */
[----:B------:R-:W-:Y:S01]  /*3e80*/  FADD.FTZ R62, R2, R3 ;  /* 0x00000003023e7221 */ /* 0x000fe20000010000 */
[----:B------:R0:W-:Y:S01]  /*3e90*/  @!P2 STG.E [R52.64], R187 ;  /* 0x000000bb3400a986 */ /* 0x0001e2000c101904 */
[C---:B------:R-:W-:Y:S01]  /*3ea0*/  FADD.FTZ R189, -R186.reuse, R178 ;  /* 0x000000b2babd7221 */ /* 0x040fe20000010100 */
[----:B------:R-:W-:Y:S01]  /*3eb0*/  LEA.HI R69, R69, R188, RZ, 0x3 ;  /* 0x000000bc45457211 */ /* 0x000fe200078f18ff */
[----:B------:R-:W1:Y:S01]  /*3ec0*/  MUFU.RSQ R193, R62 ;  /* 0x0000003e00c17308 */ /* 0x000e620000001400 */
[C---:B------:R-:W-:Y:S01]  /*3ed0*/  FADD.FTZ R181, -R186.reuse, R181 ;  /* 0x000000b5bab57221 */ /* 0x040fe20000010100 */
[----:B------:R-:W-:Y:S01]  /*3ee0*/  HADD2.F32 R216, -RZ, R115.H1_H1 ;  /* 0x30000073ffd87230 */ /* 0x000fe20000004100 */
[C---:B------:R-:W-:Y:S01]  /*3ef0*/  FADD.FTZ R176, -R186.reuse, R176 ;  /* 0x000000b0bab07221 */ /* 0x040fe20000010100 */
[----:B------:R-:W-:Y:S01]  /*3f00*/  HADD2.F32 R218, -RZ, R113.H1_H1 ;  /* 0x30000071ffda7230 */ /* 0x000fe20000004100 */
[C---:B------:R-:W-:Y:S01]  /*3f10*/  FADD.FTZ R178, -R186.reuse, R57 ;  /* 0x00000039bab27221 */ /* 0x040fe20000010100 */
[----:B------:R-:W-:Y:S01]  /*3f20*/  HADD2.F32 R221, -RZ, R112.H1_H1 ;  /* 0x30000070ffdd7230 */ /* 0x000fe20000004100 */
[C---:B------:R-:W-:Y:S01]  /*3f30*/  FADD.FTZ R58, -R186.reuse, R58 ;  /* 0x0000003aba3a7221 */ /* 0x040fe20000010100 */
[----:B------:R-:W-:Y:S01]  /*3f40*/  HADD2.F32 R213, -RZ, R20.H1_H1 ;  /* 0x30000014ffd57230 */ /* 0x000fe20000004100 */
[C---:B0-----:R-:W-:Y:S01]  /*3f50*/  FADD.FTZ R187, -R186.reuse, R87 ;  /* 0x00000057babb7221 */ /* 0x041fe20000010100 */
[----:B------:R-:W-:Y:S01]  /*3f60*/  HADD2.F32 R208, -RZ, R39.H1_H1 ;  /* 0x30000027ffd07230 */ /* 0x000fe20000004100 */
[C---:B------:R-:W-:Y:S01]  /*3f70*/  FADD.FTZ R54, -R186.reuse, R54 ;  /* 0x00000036ba367221 */ /* 0x040fe20000010100 */
[----:B------:R-:W-:Y:S01]  /*3f80*/  HADD2.F32 R220, -RZ, R112.H0_H0 ;  /* 0x20000070ffdc7230 */ /* 0x000fe20000004100 */
[C---:B------:R-:W-:Y:S01]  /*3f90*/  FADD.FTZ R87, -R186.reuse, R184 ;  /* 0x000000b8ba577221 */ /* 0x040fe20000010100 */
[----:B------:R-:W-:Y:S01]  /*3fa0*/  HADD2.F32 R211, -RZ, R38.H1_H1 ;  /* 0x30000026ffd37230 */ /* 0x000fe20000004100 */
[C---:B------:R-:W-:Y:S01]  /*3fb0*/  FADD.FTZ R65, -R186.reuse, R65 ;  /* 0x00000041ba417221 */ /* 0x040fe20000010100 */
[----:B------:R-:W-:Y:S01]  /*3fc0*/  HADD2.F32 R210, -RZ, R37.H1_H1 ;  /* 0x30000025ffd27230 */ /* 0x000fe20000004100 */
[C---:B------:R-:W-:Y:S01]  /*3fd0*/  FADD.FTZ R191, -R186.reuse, R182 ;  /* 0x000000b6babf7221 */ /* 0x040fe20000010100 */
[----:B------:R-:W-:Y:S01]  /*3fe0*/  HADD2.F32 R215, -RZ, R36.H1_H1 ;  /* 0x30000024ffd77230 */ /* 0x000fe20000004100 */
[C---:B-1----:R-:W-:Y:S01]  /*3ff0*/  FMUL.FTZ R184, R193.reuse, R181 ;  /* 0x000000b5c1b87220 */ /* 0x042fe20000410000 */
[----:B------:R-:W-:Y:S01]  /*4000*/  HADD2.F32 R209, -RZ, R14.H1_H1 ;  /* 0x3000000effd17230 */ /* 0x000fe20000004100 */
[C---:B------:R-:W-:Y:S01]  /*4010*/  FMUL.FTZ R182, R193.reuse, R176 ;  /* 0x000000b0c1b67220 */ /* 0x040fe20000410000 */
[----:B------:R-:W-:Y:S01]  /*4020*/  HADD2.F32 R207, -RZ, R12.H1_H1 ;  /* 0x3000000cffcf7230 */ /* 0x000fe20000004100 */
[C---:B------:R-:W-:Y:S01]  /*4030*/  FMUL.FTZ R181, R193.reuse, R178 ;  /* 0x000000b2c1b57220 */ /* 0x040fe20000410000 */
[----:B------:R-:W-:Y:S01]  /*4040*/  HADD2.F32 R203, -RZ, R30.H1_H1 ;  /* 0x3000001effcb7230 */ /* 0x000fe20000004100 */
[C---:B------:R-:W-:Y:S01]  /*4050*/  FMUL.FTZ R176, R193.reuse, R58 ;  /* 0x0000003ac1b07220 */ /* 0x040fe20000410000 */
[----:B------:R-:W-:Y:S01]  /*4060*/  HADD2.F32 R58, -RZ, R22.H0_H0 ;  /* 0x20000016ff3a7230 */ /* 0x000fe20000004100 */
[C---:B------:R-:W-:Y:S01]  /*4070*/  FMUL.FTZ R178, R193.reuse, R54 ;  /* 0x00000036c1b27220 */ /* 0x040fe20000410000 */
[----:B------:R-:W-:Y:S01]  /*4080*/  HADD2.F32 R54, -RZ, R114.H0_H0 ;  /* 0x20000072ff367230 */ /* 0x000fe20000004100 */
[----:B------:R-:W-:Y:S01]  /*4090*/  FMUL.FTZ R53, R193, R65 ;  /* 0x00000041c1357220 */ /* 0x000fe20000410000 */
[--C-:B------:R-:W-:Y:S01]  /*40a0*/  HADD2.F32 R199, -RZ, R10.reuse.H1_H1 ;  /* 0x3000000affc77230 */ /* 0x100fe20000004100 */
[C---:B------:R-:W-:Y:S01]  /*40b0*/  FADD.FTZ R64, -R186.reuse, R64 ;  /* 0x00000040ba407221 */ /* 0x040fe20000010100 */
[----:B------:R-:W-:Y:S01]  /*40c0*/  HADD2.F32 R200, -RZ, R31.H1_H1 ;  /* 0x3000001fffc87230 */ /* 0x000fe20000004100 */
[C---:B------:R-:W-:Y:S01]  /*40d0*/  FADD.FTZ R188, -R186.reuse, R63 ;  /* 0x0000003fbabc7221 */ /* 0x040fe20000010100 */
[----:B------:R-:W-:Y:S01]  /*40e0*/  HADD2.F32 R201, -RZ, R11.H1_H1 ;  /* 0x3000000bffc97230 */ /* 0x000fe20000004100 */
[C---:B------:R-:W-:Y:S01]  /*40f0*/  FADD.FTZ R66, -R186.reuse, R66 ;  /* 0x00000042ba427221 */ /* 0x040fe20000010100 */
[----:B------:R-:W-:Y:S01]  /*4100*/  HADD2.F32 R202, -RZ, R29.H1_H1 ;  /* 0x3000001dffca7230 */ /* 0x000fe20000004100 */
[C---:B------:R-:W-:Y:S01]  /*4110*/  FFMA.FTZ R54, R53.reuse, R54, R92 ;  /* 0x0000003635367223 */ /* 0x040fe2000001005c */
[----:B------:R-:W-:Y:S01]  /*4120*/  HADD2.F32 R197, -RZ, R9.H1_H1 ;  /* 0x30000009ffc57230 */ /* 0x000fe20000004100 */
[----:B------:R-:W-:Y:S01]  /*4130*/  FFMA.FTZ R58, R53, R58, R136 ;  /* 0x0000003a353a7223 */ /* 0x000fe20000010088 */
[----:B------:R-:W-:Y:S01]  /*4140*/  HADD2.F32 R53, -RZ, R113.H0_H0 ;  /* 0x20000071ff357230 */ /* 0x000fe20000004100 */
[C---:B------:R-:W-:Y:S01]  /*4150*/  FADD.FTZ R52, -R186.reuse, R79 ;  /* 0x0000004fba347221 */ /* 0x040fe20000010100 */
[----:B------:R-:W-:Y:S01]  /*4160*/  HADD2.F32 R196, -RZ, R10.H0_H0 ;  /* 0x2000000affc47230 */ /* 0x000fe20000004100 */
[C---:B------:R-:W-:Y:S01]  /*4170*/  FMUL.FTZ R212, R193.reuse, R64 ;  /* 0x00000040c1d47220 */ /* 0x040fe20000410000 */
[----:B------:R-:W-:Y:S01]  /*4180*/  HADD2.F32 R64, -RZ, R21.H0_H0 ;  /* 0x20000015ff407230 */ /* 0x000fe20000004100 */
[C---:B------:R-:W-:Y:S01]  /*4190*/  FADD.FTZ R56, -R186.reuse, R56 ;  /* 0x00000038ba387221 */ /* 0x040fe20000010100 */
[----:B------:R-:W-:Y:S01]  /*41a0*/  HADD2.F32 R205, -RZ, R28.H1_H1 ;  /* 0x3000001cffcd7230 */ /* 0x000fe20000004100 */
[C---:B------:R-:W-:Y:S01]  /*41b0*/  FMUL.FTZ R57, R193.reuse, R188 ;  /* 0x000000bcc1397220 */ /* 0x040fe20000410000 */
[----:B------:R-:W-:Y:S01]  /*41c0*/  HADD2.F32 R188, -RZ, R31.H0_H0 ;  /* 0x2000001fffbc7230 */ /* 0x000fe20000004100 */
[----:B------:R-:W-:Y:S01]  /*41d0*/  FMUL.FTZ R66, R193, R66 ;  /* 0x00000042c1427220 */ /* 0x000fe20000410000 */
[----:B------:R-:W-:Y:S01]  /*41e0*/  HADD2.F32 R195, -RZ, R8.H1_H1 ;  /* 0x30000008ffc37230 */ /* 0x000fe20000004100 */
[C---:B------:R-:W-:Y:S01]  /*41f0*/  FADD.FTZ R68, -R186.reuse, R68 ;  /* 0x00000044ba447221 */ /* 0x040fe20000010100 */
[----:B------:R-:W-:Y:S01]  /*4200*/  HADD2.F32 R198, -RZ, R11.H0_H0 ;  /* 0x2000000bffc67230 */ /* 0x000fe20000004100 */
[C---:B------:R-:W-:Y:S01]  /*4210*/  FADD.FTZ R204, -R186.reuse, R82 ;  /* 0x00000052bacc7221 */ /* 0x040fe20000010100 */
[----:B------:R-:W-:Y:S01]  /*4220*/  HADD2.F32 R194, -RZ, R9.H0_H0 ;  /* 0x20000009ffc27230 */ /* 0x000fe20000004100 */
[C---:B------:R-:W-:Y:S01]  /*4230*/  FADD.FTZ R60, -R186.reuse, R60 ;  /* 0x0000003cba3c7221 */ /* 0x040fe20000010100 */
[----:B------:R-:W-:Y:S01]  /*4240*/  HADD2.F32 R222, -RZ, R24.H1_H1 ;  /* 0x30000018ffde7230 */ /* 0x000fe20000004100 */
[C---:B------:R-:W-:Y:S01]  /*4250*/  FADD.FTZ R61, -R186.reuse, R61 ;  /* 0x0000003dba3d7221 */ /* 0x040fe20000010100 */
[----:B------:R-:W-:Y:S01]  /*4260*/  HADD2.F32 R223, -RZ, R4.H1_H1 ;  /* 0x30000004ffdf7230 */ /* 0x000fe20000004100 */
        /* <DEDUP_REMOVED lines=19> */
[----:B------:R-:W-:Y:S01]  /*43a0*/  HADD2.F32 R59, -RZ, R23.H0_H0 ;  /* 0x20000017ff3b7230 */ /* 0x000fe20000004100 */
[----:B------:R-:W-:-:S02]  /*43b0*/  FADD.FTZ R185, -R186, R185 ;  /* 0x000000b9bab97221 */ /* 0x000fc40000010100 */
[----:B------:R-:W-:Y:S01]  /*43c0*/  FADD.FTZ R192, -R186, R55 ;  /* 0x00000037bac07221 */ /* 0x000fe20000010100 */
[----:B------:R-:W-:Y:S01]  /*43d0*/  HADD2.F32 R55, -RZ, R115.H0_H0 ;  /* 0x20000073ff377230 */ /* 0x000fe20000004100 */
[----:B------:R-:W-:-:S04]  /*43e0*/  @!P2 IMAD.WIDE R2, R172, R177, c[0x0][0x1a8] ;  /* 0x00006a00ac02a625 */ /* 0x000fc800078e02b1 */
[C---:B------:R-:W-:Y:S01]  /*43f0*/  FMUL.FTZ R186, R193.reuse, R52 ;  /* 0x00000034c1ba7220 */ /* 0x040fe20000410000 */
[----:B------:R0:W-:Y:S01]  /*4400*/  @!P2 STG.E [R2.64], R193 ;  /* 0x000000c10200a986 */ /* 0x0001e2000c101904 */
[----:B------:R-:W-:Y:S01]  /*4410*/  FMUL.FTZ R52, R193, R56 ;  /* 0x00000038c1347220 */ /* 0x000fe20000410000 */
[----:B------:R-:W-:Y:S01]  /*4420*/  HADD2.F32 R56, -RZ, R23.H1_H1 ;  /* 0x30000017ff387230 */ /* 0x000fe20000004100 */
[C---:B------:R-:W-:Y:S02]  /*4430*/  FFMA.FTZ R219, R66.reuse, R219, R93 ;  /* 0x000000db42db7223 */ /* 0x040fe4000001005d */
[----:B------:R-:W-:Y:S01]  /*4440*/  FFMA.FTZ R217, R66, R217, R137 ;  /* 0x000000d942d97223 */ /* 0x000fe20000010089 */
[----:B------:R-:W-:Y:S01]  /*4450*/  HADD2.F32 R66, -RZ, R21.H1_H1 ;  /* 0x30000015ff427230 */ /* 0x000fe20000004100 */
[----:B------:R-:W-:Y:S01]  /*4460*/  FFMA.FTZ R53, R57, R53, R90 ;  /* 0x0000003539357223 */ /* 0x000fe2000001005a */
[----:B------:R-:W-:Y:S01]  /*4470*/  F2FP.PACK_AB R54, R219, R54 ;  /* 0x00000036db36723e */ /* 0x000fe200000000ff */
[----:B------:R-:W-:Y:S01]  /*4480*/  FMUL.FTZ R214, R193, R68 ;  /* 0x00000044c1d67220 */ /* 0x000fe20000410000 */
[----:B------:R-:W-:Y:S01]  /*4490*/  F2FP.PACK_AB R58, R217, R58 ;  /* 0x0000003ad93a723e */ /* 0x000fe200000000ff */
[----:B------:R-:W-:Y:S01]  /*44a0*/  FFMA.FTZ R57, R57, R64, R134 ;  /* 0x0000004039397223 */ /* 0x000fe20000010086 */
[----:B------:R-:W-:Y:S01]  /*44b0*/  HADD2.F32 R64, -RZ, R19.H1_H1 ;  /* 0x30000013ff407230 */ /* 0x000fe20000004100 */
[----:B------:R-:W-:-:S02]  /*44c0*/  FMUL.FTZ R62, R193, R61 ;  /* 0x0000003dc13e7220 */ /* 0x000fc40000410000 */
[C---:B------:R-:W-:Y:S02]  /*44d0*/  FMUL.FTZ R86, R193.reuse, R77 ;  /* 0x0000004dc1567220 */ /* 0x040fe40000410000 */
[C---:B0-----:R-:W-:Y:S02]  /*44e0*/  FMUL.FTZ R2, R193.reuse, R71 ;  /* 0x00000047c1027220 */ /* 0x041fe40000410000 */
[----:B------:R-:W-:Y:S02]  /*44f0*/  FFMA.FTZ R216, R214, R216, R95 ;  /* 0x000000d8d6d87223 */ /* 0x000fe4000001005f */
[----:B------:R-:W-:Y:S02]  /*4500*/  FFMA.FTZ R218, R212, R218, R91 ;  /* 0x000000dad4da7223 */ /* 0x000fe4000001005b */
[C---:B------:R-:W-:Y:S02]  /*4510*/  FMUL.FTZ R71, R193.reuse, R76 ;  /* 0x0000004cc1477220 */ /* 0x040fe40000410000 */
[----:B------:R-:W-:Y:S01]  /*4520*/  FFMA.FTZ R214, R214, R56, R139 ;  /* 0x00000038d6d67223 */ /* 0x000fe2000001008b */
[----:B------:R-:W-:Y:S01]  /*4530*/  HADD2.F32 R56, -RZ, R20.H0_H0 ;  /* 0x20000014ff387230 */ /* 0x000fe20000004100 */
[----:B------:R-:W-:Y:S01]  /*4540*/  FFMA.FTZ R212, R212, R66, R135 ;  /* 0x00000042d4d47223 */ /* 0x000fe20000010087 */
[----:B------:R-:W-:Y:S01]  /*4550*/  HADD2.F32 R66, -RZ, R18.H0_H0 ;  /* 0x20000012ff427230 */ /* 0x000fe20000004100 */
[----:B------:R-:W-:Y:S01]  /*4560*/  FFMA.FTZ R221, R62, R221, R89 ;  /* 0x000000dd3edd7223 */ /* 0x000fe20000010059 */
[----:B------:R-:W-:Y:S01]  /*4570*/  F2FP.PACK_AB R53, R218, R53 ;  /* 0x00000035da35723e */ /* 0x000fe200000000ff */
[----:B------:R-:W-:Y:S01]  /*4580*/  FFMA.FTZ R213, R62, R213, R133 ;  /* 0x000000d53ed57223 */ /* 0x000fe20000010085 */
[----:B------:R-:W-:Y:S01]  /*4590*/  HADD2.F32 R62, -RZ, R38.H0_H0 ;  /* 0x20000026ff3e7230 */ /* 0x000fe20000004100 */
[----:B------:R-:W-:Y:S01]  /*45a0*/  FFMA.FTZ R208, R86, R208, R103 ;  /* 0x000000d056d07223 */ /* 0x000fe20000010067 */
[----:B------:R-:W-:Y:S01]  /*45b0*/  F2FP.PACK_AB R57, R212, R57 ;  /* 0x00000039d439723e */ /* 0x000fe200000000ff */
[----:B------:R-:W-:-:S02]  /*45c0*/  FMUL.FTZ R76, R193, R179 ;  /* 0x000000b3c14c7220 */ /* 0x000fc40000410000 */
[----:B------:R-:W-:Y:S01]  /*45d0*/  FFMA.FTZ R86, R86, R64, R147 ;  /* 0x0000004056567223 */ /* 0x000fe20000010093 */
[----:B------:R-:W-:Y:S01]  /*45e0*/  HADD2.F32 R64, -RZ, R37.H0_H0 ;  /* 0x20000025ff407230 */ /* 0x000fe20000004100 */
[C---:B------:R-:W-:Y:S02]  /*45f0*/  FMUL.FTZ R63, R193.reuse, R60 ;  /* 0x0000003cc13f7220 */ /* 0x040fe40000410000 */
[C---:B------:R-:W-:Y:S02]  /*4600*/  FMUL.FTZ R67, R193.reuse, R67 ;  /* 0x00000043c1437220 */ /* 0x040fe40000410000 */
[C---:B------:R-:W-:Y:S01]  /*4610*/  FMUL.FTZ R3, R193.reuse, R70 ;  /* 0x00000046c1037220 */ /* 0x040fe20000410000 */
[----:B------:R-:W-:Y:S01]  /*4620*/  HADD2.F32 R70, -RZ, R17.H0_H0 ;  /* 0x20000011ff467230 */ /* 0x000fe20000004100 */
[C---:B------:R-:W-:Y:S01]  /*4630*/  FMUL.FTZ R61, R193.reuse, R74 ;  /* 0x0000004ac13d7220 */ /* 0x040fe20000410000 */
[----:B------:R-:W-:Y:S01]  /*4640*/  HADD2.F32 R74, -RZ, R14.H0_H0 ;  /* 0x2000000eff4a7230 */ /* 0x000fe20000004100 */
[C---:B------:R-:W-:Y:S01]  /*4650*/  FMUL.FTZ R179, R193.reuse, R87 ;  /* 0x00000057c1b37220 */ /* 0x040fe20000410000 */
[----:B------:R-:W-:Y:S01]  /*4660*/  HADD2.F32 R87, -RZ, R18.H1_H1 ;  /* 0x30000012ff577230 */ /* 0x000fe20000004100 */
[C---:B------:R-:W-:Y:S01]  /*4670*/  FMUL.FTZ R65, R193.reuse, R72 ;  /* 0x00000048c1417220 */ /* 0x040fe20000410000 */
[----:B------:R-:W-:Y:S01]  /*4680*/  HADD2.F32 R72, -RZ, R15.H1_H1 ;  /* 0x3000000fff487230 */ /* 0x000fe20000004100 */
[----:B------:R-:W-:-:S02]  /*4690*/  FMUL.FTZ R60, R193, R75 ;  /* 0x0000004bc13c7220 */ /* 0x000fc40000410000 */
[C---:B------:R-:W-:Y:S02]  /*46a0*/  FFMA.FTZ R55, R67.reuse, R55, R94 ;  /* 0x0000003743377223 */ /* 0x040fe4000001005e */
[----:B------:R-:W-:Y:S01]  /*46b0*/  FFMA.FTZ R59, R67, R59, R138 ;  /* 0x0000003b433b7223 */ /* 0x000fe2000001008a */
[----:B------:R-:W-:Y:S01]  /*46c0*/  HADD2.F32 R67, -RZ, R19.H0_H0 ;  /* 0x20000013ff437230 */ /* 0x000fe20000004100 */
[C---:B------:R-:W-:Y:S01]  /*46d0*/  FFMA.FTZ R220, R63.reuse, R220, R88 ;  /* 0x000000dc3fdc7223 */ /* 0x040fe20000010058 */
[----:B------:R-:W-:Y:S01]  /*46e0*/  F2FP.PACK_AB R55, R216, R55 ;  /* 0x00000037d837723e */ /* 0x000fe200000000ff */
[----:B------:R-:W-:Y:S01]  /*46f0*/  FFMA.FTZ R56, R63, R56, R132 ;  /* 0x000000383f387223 */ /* 0x000fe20000010084 */
[----:B------:R-:W-:Y:S01]  /*4700*/  HADD2.F32 R63, -RZ, R39.H0_H0 ;  /* 0x20000027ff3f7230 */ /* 0x000fe20000004100 */
[C---:B------:R-:W-:Y:S01]  /*4710*/  FFMA.FTZ R62, R61.reuse, R62, R100 ;  /* 0x0000003e3d3e7223 */ /* 0x040fe20000010064 */
[----:B------:R-:W-:Y:S01]  /*4720*/  F2FP.PACK_AB R59, R214, R59 ;  /* 0x0000003bd63b723e */ /* 0x000fe200000000ff */
[----:B------:R-:W-:Y:S01]  /*4730*/  FFMA.FTZ R66, R61, R66, R144 ;  /* 0x000000423d427223 */ /* 0x000fe20000010090 */
[----:B------:R-:W-:Y:S01]  /*4740*/  F2FP.PACK_AB R56, R213, R56 ;  /* 0x00000038d538723e */ /* 0x000fe200000000ff */
[----:B------:R-:W-:Y:S01]  /*4750*/  FMUL.FTZ R75, R193, R85 ;  /* 0x00000055c14b7220 */ /* 0x000fe20000410000 */
[--C-:B------:R-:W-:Y:S01]  /*4760*/  HADD2.F32 R85, -RZ, R16.reuse.H1_H1 ;  /* 0x30000010ff557230 */ /* 0x100fe20000004100 */
[----:B------:R-:W-:Y:S01]  /*4770*/  FFMA.FTZ R61, R65, R64, R98 ;  /* 0x00000040413d7223 */ /* 0x000fe20000010062 */
[----:B------:R-:W-:Y:S01]  /*4780*/  HADD2.F32 R64, -RZ, R16.H0_H0 ;  /* 0x20000010ff407230 */ /* 0x000fe20000004100 */
[----:B------:R-:W-:-:S02]  /*4790*/  FFMA.FTZ R211, R60, R211, R101 ;  /* 0x000000d33cd37223 */ /* 0x000fc40000010065 */
[----:B------:R-:W-:Y:S01]  /*47a0*/  FFMA.FTZ R87, R60, R87, R145 ;  /* 0x000000573c577223 */ /* 0x000fe20000010091 */
[----:B------:R-:W-:Y:S01]  /*47b0*/  HADD2.F32 R60, -RZ, R36.H0_H0 ;  /* 0x20000024ff3c7230 */ /* 0x000fe20000004100 */
[----:B------:R-:W-:Y:S01]  /*47c0*/  FFMA.FTZ R65, R65, R70, R142 ;  /* 0x0000004641417223 */ /* 0x000fe2000001008e */
[----:B------:R-:W-:Y:S01]  /*47d0*/  HADD2.F32 R70, -RZ, R17.H1_H1 ;  /* 0x30000011ff467230 */ /* 0x000fe20000004100 */
[----:B------:R-:W-:Y:S01]  /*47e0*/  FMUL.FTZ R84, R193, R73 ;  /* 0x00000049c1547220 */ /* 0x000fe20000410000 */
[----:B------:R-:W-:Y:S01]  /*47f0*/  F2FP.PACK_AB R62, R211, R62 ;  /* 0x0000003ed33e723e */ /* 0x000fe200000000ff */
[C---:B------:R-:W-:Y:S01]  /*4800*/  FFMA.FTZ R63, R71.reuse, R63, R102 ;  /* 0x0000003f473f7223 */ /* 0x040fe20000010066 */
[----:B------:R-:W-:Y:S01]  /*4810*/  HFMA2.MMA R211, -RZ, RZ, 0, 9.5367431640625e-07 ;  /* 0x00000010ffd37435 */ /* 0x000fe200000001ff */
[----:B------:R-:W-:Y:S01]  /*4820*/  FFMA.FTZ R67, R71, R67, R146 ;  /* 0x0000004347437223 */ /* 0x000fe20000010092 */
[----:B------:R-:W-:Y:S01]  /*4830*/  HADD2.F32 R71, -RZ, R35.H0_H0 ;  /* 0x20000023ff477230 */ /* 0x000fe20000004100 */
[----:B------:R-:W-:Y:S01]  /*4840*/  FFMA.FTZ R210, R84, R210, R99 ;  /* 0x000000d254d27223 */ /* 0x000fe20000010063 */
[----:B------:R-:W-:Y:S01]  /*4850*/  F2FP.PACK_AB R63, R208, R63 ;  /* 0x0000003fd03f723e */ /* 0x000fe200000000ff */
[----:B------:R-:W-:Y:S01]  /*4860*/  FFMA.FTZ R215, R2, R215, R97 ;  /* 0x000000d702d77223 */ /* 0x000fe20000010061 */
[----:B------:R-:W-:Y:S01]  /*4870*/  F2FP.PACK_AB R67, R86, R67 ;  /* 0x000000435643723e */ /* 0x000fe200000000ff */
[----:B------:R-:W-:Y:S01]  /*4880*/  FFMA.FTZ R85, R2, R85, R141 ;  /* 0x0000005502557223 */ /* 0x000fe2000001008d */
[----:B------:R-:W-:Y:S01]  /*4890*/  HADD2.F32 R2, -RZ, R15.H0_H0 ;  /* 0x2000000fff027230 */ /* 0x000fe20000004100 */
[C---:B------:R-:W-:Y:S01]  /*48a0*/  FMUL.FTZ R73, R193.reuse, R81 ;  /* 0x00000051c1497220 */ /* 0x040fe20000410000 */
[----:B------:R-:W-:Y:S01]  /*48b0*/  F2FP.PACK_AB R61, R210, R61 ;  /* 0x0000003dd23d723e */ /* 0x000fe200000000ff */
[----:B------:R-:W-:Y:S01]  /*48c0*/  FMUL.FTZ R68, R193, R82 ;  /* 0x00000052c1447220 */ /* 0x000fe20000410000 */
[----:B------:R-:W-:Y:S01]  /*48d0*/  HADD2.F32 R82, -RZ, R33.H1_H1 ;  /* 0x30000021ff527230 */ /* 0x000fe20000004100 */
[----:B------:R-:W-:Y:S01]  /*48e0*/  FFMA.FTZ R84, R84, R70, R143 ;  /* 0x0000004654547223 */ /* 0x000fe2000001008f */
[--C-:B------:R-:W-:Y:S01]  /*48f0*/  HADD2.F32 R70, -RZ, R34.reuse.H0_H0 ;  /* 0x20000022ff467230 */ /* 0x100fe20000004100 */
[----:B------:R-:W-:Y:S01]  /*4900*/  FFMA.FTZ R60, R3, R60, R96 ;  /* 0x0000003c033c7223 */ /* 0x000fe20000010060 */
[----:B------:R-:W-:Y:S01]  /*4910*/  F2FP.PACK_AB R66, R87, R66 ;  /* 0x000000425742723e */ /* 0x000fe200000000ff */
[----:B------:R-:W-:Y:S01]  /*4920*/  FFMA.FTZ R64, R3, R64, R140 ;  /* 0x0000004003407223 */ /* 0x000fe2000001008c */
[----:B------:R-:W-:Y:S01]  /*4930*/  HADD2.F32 R3, -RZ, R35.H1_H1 ;  /* 0x30000023ff037230 */ /* 0x000fe20000004100 */
[C---:B------:R-:W-:Y:S01]  /*4940*/  FMUL.FTZ R81, R193.reuse, R83 ;  /* 0x00000053c1517220 */ /* 0x040fe20000410000 */
[----:B------:R-:W-:Y:S01]  /*4950*/  HADD2.F32 R83, -RZ, R13.H1_H1 ;  /* 0x3000000dff537230 */ /* 0x000fe20000004100 */
[C---:B------:R-:W-:Y:S01]  /*4960*/  FMUL.FTZ R204, R193.reuse, R204 ;  /* 0x000000ccc1cc7220 */ /* 0x040fe20000410000 */
[----:B------:R-:W-:Y:S01]  /*4970*/  F2FP.PACK_AB R65, R84, R65 ;  /* 0x000000415441723e */ /* 0x000fe200000000ff */
[----:B------:R-:W-:Y:S01]  /*4980*/  FMUL.FTZ R206, R193, R206 ;  /* 0x000000cec1ce7220 */ /* 0x000fe20000410000 */
[----:B------:R-:W-:Y:S01]  /*4990*/  LEA.HI.SX32 R84, R69, R0, 0x1d ;  /* 0x0000000045547211 */ /* 0x000fe200078feaff */
[----:B------:R-:W-:Y:S01]  /*49a0*/  FFMA.FTZ R71, R75, R71, R110 ;  /* 0x000000474b477223 */ /* 0x000fe2000001006e */
[----:B------:R-:W-:Y:S01]  /*49b0*/  F2FP.PACK_AB R60, R215, R60 ;  /* 0x0000003cd73c723e */ /* 0x000fe200000000ff */
[----:B------:R-:W-:Y:S01]  /*49c0*/  FFMA.FTZ R75, R75, R2, R154 ;  /* 0x000000024b4b7223 */ /* 0x000fe2000001009a */
[----:B------:R-:W-:Y:S01]  /*49d0*/  IADD3 R84, R84, 0x20, RZ ;  /* 0x0000002054547810 */ /* 0x000fe20007ffe0ff */
[----:B------:R-:W-:Y:S01]  /*49e0*/  FFMA.FTZ R2, R206, R3, R111 ;  /* 0x00000003ce027223 */ /* 0x000fe2000001006f */
[----:B------:R-:W-:Y:S01]  /*49f0*/  HADD2.F32 R3, -RZ, R34.H1_H1 ;  /* 0x30000022ff037230 */ /* 0x000fe20000004100 */
[----:B------:R-:W-:Y:S01]  /*4a00*/  FFMA.FTZ R70, R81, R70, R108 ;  /* 0x0000004651467223 */ /* 0x000fe2000001006c */
[----:B------:R-:W-:Y:S01]  /*4a10*/  F2FP.PACK_AB R64, R85, R64 ;  /* 0x000000405540723e */ /* 0x000fe200000000ff */
[----:B------:R-:W-:Y:S01]  /*4a20*/  FFMA.FTZ R74, R81, R74, R152 ;  /* 0x0000004a514a7223 */ /* 0x000fe20000010098 */
[----:B------:R-:W-:Y:S01]  /*4a30*/  HADD2.F32 R81, -RZ, R33.H0_H0 ;  /* 0x20000021ff517230 */ /* 0x000fe20000004100 */
[----:B------:R-:W-:Y:S01]  /*4a40*/  FFMA.FTZ R82, R204, R82, R107 ;  /* 0x00000052cc527223 */ /* 0x000fe2000001006b */
[----:B------:R-:W-:Y:S01]  /*4a50*/  F2FP.PACK_AB R71, R2, R71 ;  /* 0x000000470247723e */ /* 0x000fe200000000ff */
[----:B------:R-:W-:Y:S01]  /*4a60*/  FFMA.FTZ R206, R206, R72, R155 ;  /* 0x00000048cece7223 */ /* 0x000fe2000001009b */
[----:B------:R-:W-:Y:S01]  /*4a70*/  HADD2.F32 R72, -RZ, R13.H0_H0 ;  /* 0x2000000dff487230 */ /* 0x000fe20000004100 */
[----:B------:R-:W-:Y:S01]  /*4a80*/  FFMA.FTZ R204, R204, R83, R151 ;  /* 0x00000053cccc7223 */ /* 0x000fe20000010097 */
[----:B------:R-:W-:Y:S01]  /*4a90*/  HADD2.F32 R83, -RZ, R32.H1_H1 ;  /* 0x30000020ff537230 */ /* 0x000fe20000004100 */
[----:B------:R-:W-:Y:S01]  /*4aa0*/  FFMA.FTZ R81, R73, R81, R106 ;  /* 0x0000005149517223 */ /* 0x000fe2000001006a */
[----:B------:R-:W-:Y:S01]  /*4ab0*/  F2FP.PACK_AB R75, R206, R75 ;  /* 0x0000004bce4b723e */ /* 0x000fe200000000ff */
[----:B------:R-:W-:-:S02]  /*4ac0*/  FMUL.FTZ R79, R193, R78 ;  /* 0x0000004ec14f7220 */ /* 0x000fc40000410000 */
[----:B------:R-:W-:Y:S01]  /*4ad0*/  FMUL.FTZ R77, R193, R180 ;  /* 0x000000b4c14d7220 */ /* 0x000fe20000410000 */
[----:B------:R-:W-:Y:S01]  /*4ae0*/  F2FP.PACK_AB R69, R82, R81 ;  /* 0x000000515245723e */ /* 0x000fe200000000ff */
[C---:B------:R-:W-:Y:S02]  /*4af0*/  FFMA.FTZ R3, R68.reuse, R3, R109 ;  /* 0x0000000344037223 */ /* 0x040fe4000001006d */
[----:B------:R-:W-:Y:S01]  /*4b00*/  FFMA.FTZ R209, R68, R209, R153 ;  /* 0x000000d144d17223 */ /* 0x000fe20000010099 */
[----:B------:R-:W-:Y:S01]  /*4b10*/  HADD2.F32 R68, -RZ, R32.H0_H0 ;  /* 0x20000020ff447230 */ /* 0x000fe20000004100 */
        /* <DEDUP_REMOVED lines=9> */
[----:B------:R-:W-:Y:S01]  /*4bb0*/  HADD2.F32 R184, -RZ, R28.H0_H0 ;  /* 0x2000001cffb87230 */ /* 0x000fe20000004100 */
[C---:B------:R-:W-:Y:S01]  /*4bc0*/  FMUL.FTZ R78, R193.reuse, R183 ;  /* 0x000000b7c14e7220 */ /* 0x040fe20000410000 */
[----:B------:R-:W-:Y:S01]  /*4bd0*/  F2FP.PACK_AB R73, R204, R73 ;  /* 0x00000049cc49723e */ /* 0x000fe200000000ff */
[C---:B------:R-:W-:Y:S01]  /*4be0*/  FMUL.FTZ R180, R193.reuse, R192 ;  /* 0x000000c0c1b47220 */ /* 0x040fe20000410000 */
[----:B------:R-:W-:Y:S01]  /*4bf0*/  HADD2.F32 R192, -RZ, R8.H0_H0 ;  /* 0x20000008ffc07230 */ /* 0x000fe20000004100 */
[----:B------:R-:W-:-:S02]  /*4c00*/  FMUL.FTZ R187, R193, R187 ;  /* 0x000000bbc1bb7220 */ /* 0x000fc40000410000 */
[----:B------:R-:W-:Y:S02]  /*4c10*/  FMUL.FTZ R191, R193, R191 ;  /* 0x000000bfc1bf7220 */ /* 0x000fe40000410000 */
[C---:B------:R-:W-:Y:S02]  /*4c20*/  FFMA.FTZ R200, R78.reuse, R200, R123 ;  /* 0x000000c84ec87223 */ /* 0x040fe4000001007b */
[----:B------:R-:W-:Y:S02]  /*4c30*/  FFMA.FTZ R201, R78, R201, R163 ;  /* 0x000000c94ec97223 */ /* 0x000fe400000100a3 */
[C---:B------:R-:W-:Y:S02]  /*4c40*/  FFMA.FTZ R202, R76.reuse, R202, R119 ;  /* 0x000000ca4cca7223 */ /* 0x040fe40000010077 */
[----:B------:R-:W-:Y:S02]  /*4c50*/  FFMA.FTZ R197, R76, R197, R159 ;  /* 0x000000c54cc57223 */ /* 0x000fe4000001009f */
[----:B------:R-:W-:-:S02]  /*4c60*/  FFMA.FTZ R68, R79, R68, R104 ;  /* 0x000000444f447223 */ /* 0x000fc40000010068 */
[----:B------:R-:W-:Y:S02]  /*4c70*/  FFMA.FTZ R72, R79, R72, R148 ;  /* 0x000000484f487223 */ /* 0x000fe40000010094 */
[----:B------:R-:W-:Y:S01]  /*4c80*/  FFMA.FTZ R78, R77, R186, R120 ;  /* 0x000000ba4d4e7223 */ /* 0x000fe20000010078 */
[----:B------:R-:W-:Y:S01]  /*4c90*/  HADD2.F32 R186, -RZ, R7.H0_H0 ;  /* 0x20000007ffba7230 */ /* 0x000fe20000004100 */
[----:B------:R-:W-:Y:S01]  /*4ca0*/  FFMA.FTZ R76, R187, R184, R116 ;  /* 0x000000b8bb4c7223 */ /* 0x000fe20000010074 */
[----:B------:R-:W-:Y:S01]  /*4cb0*/  HADD2.F32 R184, -RZ, R27.H0_H0 ;  /* 0x2000001bffb87230 */ /* 0x000fe20000004100 */
[----:B------:R-:W-:Y:S01]  /*4cc0*/  FFMA.FTZ R79, R191, R188, R122 ;  /* 0x000000bcbf4f7223 */ /* 0x000fe2000001007a */
[----:B------:R-:W-:Y:S01]  /*4cd0*/  HADD2.F32 R188, -RZ, R7.H1_H1 ;  /* 0x30000007ffbc7230 */ /* 0x000fe20000004100 */
[----:B------:R-:W-:Y:S01]  /*4ce0*/  FFMA.FTZ R192, R187, R192, R156 ;  /* 0x000000c0bbc07223 */ /* 0x000fe2000001009c */
[----:B------:R-:W-:Y:S01]  /*4cf0*/  HADD2.F32 R187, -RZ, R27.H1_H1 ;  /* 0x3000001bffbb7230 */ /* 0x000fe20000004100 */
[----:B------:R-:W-:Y:S01]  /*4d00*/  FMUL.FTZ R185, R193, R185 ;  /* 0x000000b9c1b97220 */ /* 0x000fe20000410000 */
[----:B------:R-:W-:Y:S01]  /*4d10*/  F2FP.PACK_AB R68, R83, R68 ;  /* 0x000000445344723e */ /* 0x000fe200000000ff */
[----:B------:R-:W-:Y:S01]  /*4d20*/  FFMA.FTZ R196, R77, R196, R160 ;  /* 0x000000c44dc47223 */ /* 0x000fe200000100a0 */
[----:B------:R-:W-:Y:S01]  /*4d30*/  HADD2.F32 R77, -RZ, R29.H0_H0 ;  /* 0x2000001dff4d7230 */ /* 0x000fe20000004100 */
[----:B------:R-:W-:Y:S01]  /*4d40*/  FMUL.FTZ R189, R193, R189 ;  /* 0x000000bdc1bd7220 */ /* 0x000fe20000410000 */
[----:B------:R-:W-:Y:S01]  /*4d50*/  F2FP.PACK_AB R72, R207, R72 ;  /* 0x00000048cf48723e */ /* 0x000fe200000000ff */
[C---:B------:R-:W-:Y:S01]  /*4d60*/  FFMA.FTZ R205, R182.reuse, R205, R117 ;  /* 0x000000cdb6cd7223 */ /* 0x040fe20000010075 */
[----:B------:R-:W-:Y:S01]  /*4d70*/  F2FP.PACK_AB R78, R203, R78 ;  /* 0x0000004ecb4e723e */ /* 0x000fe200000000ff */
[----:B------:R-:W-:Y:S01]  /*4d80*/  FFMA.FTZ R195, R182, R195, R157 ;  /* 0x000000c3b6c37223 */ /* 0x000fe2000001009d */
[----:B------:R-:W-:Y:S01]  /*4d90*/  F2FP.PACK_AB R79, R200, R79 ;  /* 0x0000004fc84f723e */ /* 0x000fe200000000ff */
[----:B------:R-:W-:Y:S01]  /*4da0*/  FFMA.FTZ R184, R185, R184, R130 ;  /* 0x000000b8b9b87223 */ /* 0x000fe20000010082 */
[----:B------:R-:W-:Y:S01]  /*4db0*/  F2FP.PACK_AB R76, R205, R76 ;  /* 0x0000004ccd4c723e */ /* 0x000fe200000000ff */
[----:B------:R-:W-:Y:S01]  /*4dc0*/  FFMA.FTZ R182, R185, R186, R170 ;  /* 0x000000bab9b67223 */ /* 0x000fe200000100aa */
[----:B------:R-:W-:Y:S01]  /*4dd0*/  HADD2.F32 R186, -RZ, R26.H0_H0 ;  /* 0x2000001affba7230 */ /* 0x000fe20000004100 */
[----:B------:R-:W-:-:S02]  /*4de0*/  FFMA.FTZ R187, R180, R187, R131 ;  /* 0x000000bbb4bb7223 */ /* 0x000fc40000010083 */
[----:B------:R-:W-:Y:S01]  /*4df0*/  FFMA.FTZ R185, R180, R188, R171 ;  /* 0x000000bcb4b97223 */ /* 0x000fe200000100ab */
[--C-:B------:R-:W-:Y:S01]  /*4e00*/  HADD2.F32 R180, -RZ, R6.reuse.H0_H0 ;  /* 0x20000006ffb47230 */ /* 0x100fe20000004100 */
[----:B------:R-:W-:Y:S01]  /*4e10*/  FFMA.FTZ R198, R191, R198, R162 ;  /* 0x000000c6bfc67223 */ /* 0x000fe200000100a2 */
[----:B------:R-:W-:Y:S01]  /*4e20*/  HADD2.F32 R191, -RZ, R6.H1_H1 ;  /* 0x30000006ffbf7230 */ /* 0x000fe20000004100 */
[C---:B------:R-:W-:Y:S01]  /*4e30*/  FFMA.FTZ R77, R189.reuse, R77, R118 ;  /* 0x0000004dbd4d7223 */ /* 0x040fe20000010076 */
[----:B------:R-:W-:Y:S01]  /*4e40*/  HADD2.F32 R188, -RZ, R25.H0_H0 ;  /* 0x20000019ffbc7230 */ /* 0x000fe20000004100 */
[----:B------:R-:W-:Y:S01]  /*4e50*/  FFMA.FTZ R194, R189, R194, R158 ;  /* 0x000000c2bdc27223 */ /* 0x000fe2000001009e */
[----:B------:R-:W-:Y:S01]  /*4e60*/  HADD2.F32 R189, -RZ, R26.H1_H1 ;  /* 0x3000001affbd7230 */ /* 0x000fe20000004100 */
[----:B------:R-:W-:Y:S01]  /*4e70*/  FMUL.FTZ R183, R193, R190 ;  /* 0x000000bec1b77220 */ /* 0x000fe20000410000 */
[----:B------:R-:W-:Y:S01]  /*4e80*/  HADD2.F32 R190, -RZ, R5.H0_H0 ;  /* 0x20000005ffbe7230 */ /* 0x000fe20000004100 */
[----:B------:R-:W-:Y:S01]  /*4e90*/  FFMA.FTZ R188, R181, R188, R126 ;  /* 0x000000bcb5bc7223 */ /* 0x000fe2000001007e */
[----:B------:R-:W-:Y:S01]  /*4ea0*/  HADD2.F32 R193, -RZ, R4.H0_H0 ;  /* 0x20000004ffc17230 */ /* 0x000fe20000004100 */
[C---:B------:R-:W-:Y:S01]  /*4eb0*/  FFMA.FTZ R186, R183.reuse, R186, R128 ;  /* 0x000000bab7ba7223 */ /* 0x040fe20000010080 */
[----:B------:R-:W-:Y:S01]  /*4ec0*/  F2FP.PACK_AB R77, R202, R77 ;  /* 0x0000004dca4d723e */ /* 0x000fe200000000ff */
[----:B------:R-:W-:-:S02]  /*4ed0*/  FFMA.FTZ R180, R183, R180, R168 ;  /* 0x000000b4b7b47223 */ /* 0x000fc400000100a8 */
[C---:B------:R-:W-:Y:S02]  /*4ee0*/  FFMA.FTZ R189, R178.reuse, R189, R129 ;  /* 0x000000bdb2bd7223 */ /* 0x040fe40000010081 */
[----:B------:R-:W-:Y:S01]  /*4ef0*/  FFMA.FTZ R183, R178, R191, R169 ;  /* 0x000000bfb2b77223 */ /* 0x000fe200000100a9 */
[----:B------:R-:W-:Y:S01]  /*4f00*/  HADD2.F32 R191, -RZ, R25.H1_H1 ;  /* 0x30000019ffbf7230 */ /* 0x000fe20000004100 */
[----:B------:R-:W-:Y:S01]  /*4f10*/  FFMA.FTZ R178, R181, R190, R166 ;  /* 0x000000beb5b27223 */ /* 0x000fe200000100a6 */
[----:B------:R-:W-:Y:S01]  /*4f20*/  HADD2.F32 R181, -RZ, R5.H1_H1 ;  /* 0x30000005ffb57230 */ /* 0x000fe20000004100 */
[----:B------:R-:W-:Y:S01]  /*4f30*/  IMAD.WIDE.U32 R2, R80, R211, c[0x0][0x208] ;  /* 0x0000820050027625 */ /* 0x000fe200078e00d3 */
[----:B------:R-:W-:-:S03]  /*4f40*/  HADD2.F32 R190, -RZ, R24.H0_H0 ;  /* 0x20000018ffbe7230 */ /* 0x000fc60000004100 */
[C---:B------:R-:W-:Y:S02]  /*4f50*/  FFMA.FTZ R191, R176.reuse, R191, R127 ;  /* 0x000000bfb0bf7223 */ /* 0x040fe4000001007f */
[----:B------:R-:W-:Y:S02]  /*4f60*/  FFMA.FTZ R181, R176, R181, R167 ;  /* 0x000000b5b0b57223 */ /* 0x000fe400000100a7 */
[C---:B------:R-:W-:Y:S02]  /*4f70*/  FFMA.FTZ R190, R179.reuse, R190, R124 ;  /* 0x000000beb3be7223 */ /* 0x040fe4000001007c */
[----:B------:R-:W-:Y:S02]  /*4f80*/  FFMA.FTZ R176, R179, R193, R164 ;  /* 0x000000c1b3b07223 */ /* 0x000fe400000100a4 */
[C---:B------:R-:W-:Y:S02]  /*4f90*/  FFMA.FTZ R193, R52.reuse, R222, R125 ;  /* 0x000000de34c17223 */ /* 0x040fe4000001007d */
[----:B------:R-:W-:Y:S01]  /*4fa0*/  FFMA.FTZ R179, R52, R223, R165 ;  /* 0x000000df34b37223 */ /* 0x000fe200000100a5 */
[----:B------:R-:W-:Y:S01]  /*4fb0*/  F2FP.PACK_AB R52, R221, R220 ;  /* 0x000000dcdd34723e */ /* 0x000fe200000000ff */
[----:B------:R-:W-:-:S04]  /*4fc0*/  IMAD.WIDE.U32 R80, R80, R211, c[0x0][0x210] ;  /* 0x0000840050507625 */ /* 0x000fc800078e00d3 */
[CC--:B------:R-:W-:Y:S01]  /*4fd0*/  IMAD.WIDE.U32 R82, R84.reuse, R211.reuse, c[0x0][0x208] ;  /* 0x0000820054527625 */ /* 0x0c0fe200078e00d3 */
[----:B------:R0:W-:Y:S03]  /*4fe0*/  STG.E.128 [R2.64], R52 ;  /* 0x0000003402007986 */ /* 0x0001e6000c101d04 */
[-C--:B------:R-:W-:Y:S01]  /*4ff0*/  IMAD.WIDE.U32 R84, R84, R211.reuse, c[0x0][0x210] ;  /* 0x0000840054547625 */ /* 0x080fe200078e00d3 */
[----:B------:R1:W-:Y:S03]  /*5000*/  STG.E.128 [R80.64], R56 ;  /* 0x0000003850007986 */ /* 0x0003e6000c101d04 */
[-C--:B------:R-:W-:Y:S01]  /*5010*/  IMAD.WIDE.U32 R86, R173, R211.reuse, c[0x0][0x208] ;  /* 0x00008200ad567625 */ /* 0x080fe200078e00d3 */
[----:B------:R-:W-:Y:S03]  /*5020*/  STG.E.128 [R82.64], R60 ;  /* 0x0000003c52007986 */ /* 0x000fe6000c101d04 */
[----:B------:R-:W-:Y:S01]  /*5030*/  IMAD R172, R177, c[0x0][0x160], R172 ;  /* 0x00005800b1ac7a24 */ /* 0x000fe200078e02ac */
[----:B------:R2:W-:Y:S04]  /*5040*/  STG.E.128 [R84.64], R64 ;  /* 0x0000004054007986 */ /* 0x0005e8000c101d04 */
[----:B------:R3:W-:Y:S01]  /*5050*/  STG.E.128 [R86.64], R68 ;  /* 0x0000004456007986 */ /* 0x0007e2000c101d04 */
[----:B------:R-:W-:Y:S01]  /*5060*/  ISETP.GE.AND P1, PT, R172, c[0x0][0x164], PT ;  /* 0x00005900ac007a0c */ /* 0x000fe20003f26270 */
[----:B0-----:R-:W-:Y:S01]  /*5070*/  IMAD.WIDE.U32 R2, R174, R211, c[0x0][0x208] ;  /* 0x00008200ae027625 */ /* 0x001fe200078e00d3 */
[----:B------:R-:W-:-:S02]  /*5080*/  F2FP.PACK_AB R55, R201, R198 ;  /* 0x000000c6c937723e */ /* 0x000fc400000000ff */
[----:B------:R-:W-:Y:S02]  /*5090*/  F2FP.PACK_AB R54, R199, R196 ;  /* 0x000000c4c736723e */ /* 0x000fe400000000ff */
[----:B------:R-:W-:Y:S02]  /*50a0*/  F2FP.PACK_AB R53, R197, R194 ;  /* 0x000000c2c535723e */ /* 0x000fe400000000ff */
[----:B------:R-:W-:Y:S02]  /*50b0*/  F2FP.PACK_AB R52, R195, R192 ;  /* 0x000000c0c334723e */ /* 0x000fe400000000ff */
[----:B-1----:R-:W-:Y:S02]  /*50c0*/  F2FP.PACK_AB R56, R193, R190 ;  /* 0x000000bec138723e */ /* 0x002fe400000000ff */
[----:B------:R-:W-:Y:S01]  /*50d0*/  F2FP.PACK_AB R57, R191, R188 ;  /* 0x000000bcbf39723e */ /* 0x000fe200000000ff */
[----:B--2---:R-:W-:Y:S01]  /*50e0*/  IMAD.WIDE.U32 R64, R173, R211, c[0x0][0x210] ;  /* 0x00008400ad407625 */ /* 0x004fe200078e00d3 */
[----:B------:R-:W-:-:S02]  /*50f0*/  F2FP.PACK_AB R58, R189, R186 ;  /* 0x000000babd3a723e */ /* 0x000fc400000000ff */
[----:B------:R-:W-:Y:S01]  /*5100*/  F2FP.PACK_AB R59, R187, R184 ;  /* 0x000000b8bb3b723e */ /* 0x000fe200000000ff */
[-C--:B------:R-:W-:Y:S01]  /*5110*/  IMAD.WIDE.U32 R66, R174, R211.reuse, c[0x0][0x210] ;  /* 0x00008400ae427625 */ /* 0x080fe200078e00d3 */
[----:B------:R-:W-:Y:S01]  /*5120*/  F2FP.PACK_AB R63, R185, R182 ;  /* 0x000000b6b93f723e */ /* 0x000fe200000000ff */
[----:B------:R0:W-:Y:S01]  /*5130*/  STG.E.128 [R64.64], R72 ;  /* 0x0000004840007986 */ /* 0x0001e2000c101d04 */
[----:B------:R-:W-:Y:S01]  /*5140*/  F2FP.PACK_AB R62, R183, R180 ;  /* 0x000000b4b73e723e */ /* 0x000fe200000000ff */
[-C--:B---3--:R-:W-:Y:S01]  /*5150*/  IMAD.WIDE.U32 R68, R175, R211.reuse, c[0x0][0x208] ;  /* 0x00008200af447625 */ /* 0x088fe200078e00d3 */
[----:B------:R-:W-:Y:S01]  /*5160*/  F2FP.PACK_AB R61, R181, R178 ;  /* 0x000000b2b53d723e */ /* 0x000fe200000000ff */
[----:B------:R0:W-:Y:S01]  /*5170*/  STG.E.128 [R2.64], R76 ;  /* 0x0000004c02007986 */ /* 0x0001e2000c101d04 */
[----:B------:R-:W-:Y:S01]  /*5180*/  F2FP.PACK_AB R60, R179, R176 ;  /* 0x000000b0b33c723e */ /* 0x000fe200000000ff */
[----:B------:R-:W-:Y:S02]  /*5190*/  IMAD.WIDE.U32 R70, R175, R211, c[0x0][0x210] ;  /* 0x00008400af467625 */ /* 0x000fe400078e00d3 */
[----:B------:R0:W-:Y:S04]  /*51a0*/  STG.E.128 [R66.64], R52 ;  /* 0x0000003442007986 */ /* 0x0001e8000c101d04 */
[----:B------:R0:W-:Y:S04]  /*51b0*/  STG.E.128 [R68.64], R56 ;  /* 0x0000003844007986 */ /* 0x0001e8000c101d04 */
[----:B------:R0:W-:Y:S02]  /*51c0*/  STG.E.128 [R70.64], R60 ;  /* 0x0000003c46007986 */ /* 0x0001e4000c101d04 */
[----:B0----5:R-:W-:Y:S01]  /*51d0*/  @P1 CALL.REL.NOINC `(.L_x_3756) ;  /* 0x0000001000001944 */ /* 0x021fe20003c00000 */
[----:B------:R-:W-:Y:S05]  /*51e0*/  BRA `(.L_x_3757) ;  /* 0xffffb76000007947 */ /* 0x000fea000383ffff */
.L_x_3756:
[----:B------:R-:W-:Y:S05]  /*51f0*/  EXIT ;  /* 0x000000000000794d */ /* 0x000fea0003800000 */
.L_x_3754:
[----:B0-----:R-:W-:Y:S01]  /*5200*/  HFMA2.MMA R52, -RZ, RZ, 0, 1.847743988037109375e-06 ;  /* 0x0000001fff347435 */ /* 0x001fe200000001ff */
[----:B------:R-:W-:-:S02]  /*5210*/  MOV R62, 0x1 ;  /* 0x00000001003e7802 */ /* 0x000fc40000000f00 */
[----:B------:R-:W-:Y:S02]  /*5220*/  MOV R53, 0xffffffff ;  /* 0xffffffff00357802 */ /* 0x000fe40000000f00 */
[----:B------:R-:W-:Y:S02]  /*5230*/  MOV R2, 0x5250 ;  /* 0x0000525000027802 */ /* 0x000fe40000000f00 */
[----:B-----5:R-:W-:Y:S05]  /*5240*/  CALL.REL.NOINC `($__internal_9_$__cuda_sm70_shflsync_bfly_p) ;  /* 0x0000089000007944 */ /* 0x020fea0003c00000 */
[----:B-1----:R-:W-:Y:S01]  /*5250*/  MOV R2, R62 ;  /* 0x0000003e00027202 */ /* 0x002fe20000000f00 */
[----:B0-----:R-:W-:Y:S05]  /*5260*/  BRA `(.L_x_3758) ;  /* 0xffffe50000007947 */ /* 0x001fea000383ffff */
.L_x_3755:
[----:B------:R-:W-:Y:S01]  /*5270*/  HFMA2.MMA R62, -RZ, RZ, 0, 1.1920928955078125e-07 ;  /* 0x00000002ff3e7435 */ /* 0x000fe200000001ff */
[----:B------:R-:W-:Y:S02]  /*5280*/  MOV R52, 0x1f ;  /* 0x0000001f00347802 */ /* 0x000fe40000000f00 */
[----:B------:R-:W-:Y:S02]  /*5290*/  MOV R53, 0xffffffff ;  /* 0xffffffff00357802 */ /* 0x000fe40000000f00 */
[----:B------:R-:W-:Y:S02]  /*52a0*/  MOV R2, 0x52c0 ;  /* 0x000052c000027802 */ /* 0x000fe40000000f00 */
[----:B-----5:R-:W-:Y:S05]  /*52b0*/  CALL.REL.NOINC `($__internal_9_$__cuda_sm70_shflsync_bfly_p) ;  /* 0x0000082000007944 */ /* 0x020fea0003c00000 */
[----:B01----:R-:W-:Y:S01]  /*52c0*/  FADD.FTZ R69, R69, R62 ;  /* 0x0000003e45457221 */ /* 0x003fe20000010000 */
[----:B------:R-:W-:Y:S01]  /*52d0*/  HFMA2.MMA R62, -RZ, RZ, 0, 2.384185791015625e-07 ;  /* 0x00000004ff3e7435 */ /* 0x000fe200000001ff */
[----:B------:R-:W-:-:S02]  /*52e0*/  MOV R52, 0x1f ;  /* 0x0000001f00347802 */ /* 0x000fc40000000f00 */
[----:B------:R-:W-:Y:S02]  /*52f0*/  MOV R53, 0xffffffff ;  /* 0xffffffff00357802 */ /* 0x000fe40000000f00 */
[----:B------:R-:W-:Y:S02]  /*5300*/  MOV R2, 0x5320 ;  /* 0x0000532000027802 */ /* 0x000fe40000000f00 */
[----:B------:R-:W-:Y:S05]  /*5310*/  CALL.REL.NOINC `($__internal_9_$__cuda_sm70_shflsync_bfly_p) ;  /* 0x000007c000007944 */ /* 0x000fea0003c00000 */
[----:B01----:R-:W-:Y:S01]  /*5320*/  FADD.FTZ R69, R69, R62 ;  /* 0x0000003e45457221 */ /* 0x003fe20000010000 */
[----:B------:R-:W-:Y:S01]  /*5330*/  HFMA2.MMA R62, -RZ, RZ, 0, 4.76837158203125e-07 ;  /* 0x00000008ff3e7435 */ /* 0x000fe200000001ff */
[----:B------:R-:W-:Y:S02]  /*5340*/  MOV R52, 0x1f ;  /* 0x0000001f00347802 */ /* 0x000fe40000000f00 */
[----:B------:R-:W-:Y:S02]  /*5350*/  MOV R53, 0xffffffff ;  /* 0xffffffff00357802 */ /* 0x000fe40000000f00 */
[----:B------:R-:W-:Y:S02]  /*5360*/  MOV R2, 0x5380 ;  /* 0x0000538000027802 */ /* 0x000fe40000000f00 */
[----:B------:R-:W-:Y:S05]  /*5370*/  CALL.REL.NOINC `($__internal_9_$__cuda_sm70_shflsync_bfly_p) ;  /* 0x0000076000007944 */ /* 0x000fea0003c00000 */
[----:B01----:R-:W-:Y:S01]  /*5380*/  FADD.FTZ R69, R69, R62 ;  /* 0x0000003e45457221 */ /* 0x003fe20000010000 */
[----:B------:R-:W-:Y:S01]  /*5390*/  HFMA2.MMA R62, -RZ, RZ, 0, 9.5367431640625e-07 ;  /* 0x00000010ff3e7435 */ /* 0x000fe200000001ff */
[----:B------:R-:W-:-:S02]  /*53a0*/  MOV R52, 0x1f ;  /* 0x0000001f00347802 */ /* 0x000fc40000000f00 */
[----:B------:R-:W-:Y:S02]  /*53b0*/  MOV R53, 0xffffffff ;  /* 0xffffffff00357802 */ /* 0x000fe40000000f00 */
[----:B------:R-:W-:Y:S02]  /*53c0*/  MOV R2, 0x53e0 ;  /* 0x000053e000027802 */ /* 0x000fe40000000f00 */
[----:B------:R-:W-:Y:S05]  /*53d0*/  CALL.REL.NOINC `($__internal_9_$__cuda_sm70_shflsync_bfly_p) ;  /* 0x0000070000007944 */ /* 0x000fea0003c00000 */
[----:B-1----:R-:W-:Y:S01]  /*53e0*/  FADD.FTZ R62, R69, R62 ;  /* 0x0000003e453e7221 */ /* 0x002fe20000010000 */
[----:B0-----:R-:W-:-:S03]  /*53f0*/  MOV R52, 0x1f ;  /* 0x0000001f00347802 */ /* 0x001fc60000000f00 */
[----:B------:R-:W-:Y:S01]  /*5400*/  FMUL.FTZ R187, R62, c[0x0][0x1e0] ;  /* 0x000078003ebb7a20 */ /* 0x000fe20000410000 */
[----:B------:R-:W-:-:S03]  /*5410*/  HFMA2.MMA R62, -RZ, RZ, 0, 5.9604644775390625e-08 ;  /* 0x00000001ff3e7435 */ /* 0x000fc600000001ff */
        /* <DEDUP_REMOVED lines=78> */
[----:B------:R-:W-:Y:S01]  /*5900*/  FFMA.FTZ R2, R53, R53, R2 ;  /* 0x0000003535027223 */ /* 0x000fe20000010002 */
[----:B------:R-:W-:-:S03]  /*5910*/  MOV R53, 0xffffffff ;  /* 0xffffffff00357802 */ /* 0x000fc60000000f00 */
[----:B------:R-:W-:Y:S01]  /*5920*/  FFMA.FTZ R69, R3, R3, R2 ;  /* 0x0000000303457223 */ /* 0x000fe20000010002 */
[----:B------:R-:W-:Y:S02]  /*5930*/  MOV R2, 0x5950 ;  /* 0x0000595000027802 */ /* 0x000fe40000000f00 */
[----:B------:R-:W-:Y:S05]  /*5940*/  CALL.REL.NOINC `($__internal_9_$__cuda_sm70_shflsync_bfly_p) ;  /* 0x0000019000007944 */ /* 0x000fea0003c00000 */
[----:B01----:R-:W-:Y:S01]  /*5950*/  FADD.FTZ R69, R69, R62 ;  /* 0x0000003e45457221 */ /* 0x003fe20000010000 */
[----:B------:R-:W-:Y:S01]  /*5960*/  HFMA2.MMA R62, -RZ, RZ, 0, 1.1920928955078125e-07 ;  /* 0x00000002ff3e7435 */ /* 0x000fe200000001ff */
[----:B------:R-:W-:Y:S02]  /*5970*/  MOV R52, 0x1f ;  /* 0x0000001f00347802 */ /* 0x000fe40000000f00 */
[----:B------:R-:W-:Y:S02]  /*5980*/  MOV R53, 0xffffffff ;  /* 0xffffffff00357802 */ /* 0x000fe40000000f00 */
[----:B------:R-:W-:Y:S02]  /*5990*/  MOV R2, 0x59b0 ;  /* 0x000059b000027802 */ /* 0x000fe40000000f00 */
[----:B------:R-:W-:Y:S05]  /*59a0*/  CALL.REL.NOINC `($__internal_9_$__cuda_sm70_shflsync_bfly_p) ;  /* 0x0000013000007944 */ /* 0x000fea0003c00000 */
[----:B01----:R-:W-:Y:S01]  /*59b0*/  FADD.FTZ R69, R69, R62 ;  /* 0x0000003e45457221 */ /* 0x003fe20000010000 */
[----:B------:R-:W-:Y:S01]  /*59c0*/  HFMA2.MMA R62, -RZ, RZ, 0, 2.384185791015625e-07 ;  /* 0x00000004ff3e7435 */ /* 0x000fe200000001ff */
[----:B------:R-:W-:Y:S02]  /*59d0*/  MOV R52, 0x1f ;  /* 0x0000001f00347802 */ /* 0x000fe40000000f00 */
[----:B------:R-:W-:-:S02]  /*59e0*/  MOV R53, 0xffffffff ;  /* 0xffffffff00357802 */ /* 0x000fc40000000f00 */
        /* <DEDUP_REMOVED lines=10> */
[----:B------:R-:W-:Y:S02]  /*5a90*/  MOV R52, 0x1f ;  /* 0x0000001f00347802 */ /* 0x000fe40000000f00 */
[----:B------:R-:W-:-:S02]  /*5aa0*/  MOV R53, 0xffffffff ;  /* 0xffffffff00357802 */ /* 0x000fc40000000f00 */
[----:B------:R-:W-:Y:S02]  /*5ab0*/  MOV R2, 0x5ad0 ;  /* 0x00005ad000027802 */ /* 0x000fe40000000f00 */
[----:B------:R-:W-:Y:S05]  /*5ac0*/  CALL.REL.NOINC `($__internal_9_$__cuda_sm70_shflsync_bfly_p) ;  /* 0x0000001000007944 */ /* 0x000fea0003c00000 */
[----:B01----:R-:W-:Y:S05]  /*5ad0*/  BRA `(.L_x_3759) ;  /* 0xffffe2d000007947 */ /* 0x003fea000383ffff */
        .weak           $__internal_9_$__cuda_sm70_shflsync_bfly_p
        .type           $__internal_9_$__cuda_sm70_shflsync_bfly_p,@function
        .size           $__internal_9_$__cuda_sm70_shflsync_bfly_p,(.L_x_32987 - $__internal_9_$__cuda_sm70_shflsync_bfly_p)
$__internal_9_$__cuda_sm70_shflsync_bfly_p:
[----:B------:R-:W-:Y:S01]  /*5ae0*/  HFMA2.MMA R3, -RZ, RZ, 0, 0 ;  /* 0x00000000ff037435 */ /* 0x000fe200000001ff */
[----:B------:R-:W-:Y:S04]  /*5af0*/  WARPSYNC R53 ;  /* 0x0000003500007348 */ /* 0x000fe80003800000 */
[----:B------:R0:W1:Y:S01]  /*5b00*/  SHFL.BFLY PT, R62, R69, R62, R52 ;  /* 0x0c00003e453e7389 */ /* 0x00006200000e0034 */
[----:B------:R-:W-:Y:S05]  /*5b10*/  RET.REL.NODEC R2 `(_ZN10layer_norm31ln_parallel_residual_fwd_kernelINS_13Kernel_traitsI6__halfS2_S2_S2_fjLj1280ELj1ELj4ELj1ELj16ENS_18Kernel_traits_baseILj1280ES2_S2_S2_S2_fjLj128EEEEELb0ELb0ELb1EEEvNS_9FwdParamsE) ;  /* 0xffffa4e002007950 */ /* 0x000fea0003c3ffff */
.L_x_3760:
        /* <DEDUP_REMOVED lines=14> */
.L_x_32987:


//--------------------- .text._ZN10layer_norm31ln_parallel_residual_fwd_kernelINS_13Kernel_traitsI6__halfS2_S2_S2_fjLj1280ELj1ELj4ELj1ELj16ENS_18Kernel_traits_baseILj1280ES2_S2_S2_S2_fjLj128EEEEELb0ELb1ELb0EEEvNS_9FwdParamsE --------------------------
	.section	.text._ZN10layer_norm31ln_parallel_residual_fwd_kernelINS_13Kernel_traitsI6__halfS2_S2_S2_fjLj1280ELj1ELj4ELj1ELj16ENS_18Kernel_traits_baseILj1280ES2_S2_S2_S2_fjLj128EEEEELb0ELb1ELb0EEEvNS_9FwdParamsE,"ax",@progbits
	.sectioninfo	@"SHI_REGISTERS=155"
	.align	128
        .global         _ZN10layer_norm31ln_parallel_residual_fwd_kernelINS_13Kernel_traitsI6__halfS2_S2_S2_fjLj1280ELj1ELj4ELj1ELj16ENS_18Kernel_traits_baseILj1280ES2_S2_S2_S2_fjLj128EEEEELb0ELb1ELb0EEEvNS_9FwdParamsE
        .type           _ZN10layer_norm31ln_parallel_residual_fwd_kernelINS_13Kernel_traitsI6__halfS2_S2_S2_fjLj1280ELj1ELj4ELj1ELj16ENS_18Kernel_traits_baseILj1280ES2_S2_S2_S2_fjLj128EEEEELb0ELb1ELb0EEEvNS_9FwdParamsE,@function
        .size           _ZN10layer_norm31ln_parallel_residual_fwd_kernelINS_13Kernel_traitsI6__halfS2_S2_S2_fjLj1280ELj1ELj4ELj1ELj16ENS_18Kernel_traits_baseILj1280ES2_S2_S2_S2_fjLj128EEEEELb0ELb1ELb0EEEvNS_9FwdParamsE,(.L_x_32988 - _ZN10layer_norm31ln_parallel_residual_fwd_kernelINS_13Kernel_traitsI6__halfS2_S2_S2_fjLj1280ELj1ELj4ELj1ELj16ENS_18Kernel_traits_baseILj1280ES2_S2_S2_S2_fjLj128EEEEELb0ELb1ELb0EEEvNS_9FwdParamsE)
        .other          _ZN10layer_norm31ln_parallel_residual_fwd_kernelINS_13Kernel_traitsI6__halfS2_S2_S2_fjLj1280ELj1ELj4ELj1ELj16ENS_18Kernel_traits_baseILj1280ES2_S2_S2_S2_fjLj128EEEEELb0ELb1ELb0EEEvNS_9FwdParamsE,@"STO_CUDA_ENTRY STV_DEFAULT"
_ZN10layer_norm31ln_parallel_residual_fwd_kernelINS_13Kernel_traitsI6__halfS2_S2_S2_fjLj1280ELj1ELj4ELj1ELj16ENS_18Kernel_traits_baseILj1280ES2_S2_S2_S2_fjLj128EEEEELb0ELb1ELb0EEEvNS_9FwdParamsE:
.text._ZN10layer_norm31ln_parallel_residual_fwd_kernelINS_13Kernel_traitsI6__halfS2_S2_S2_fjLj1280ELj1ELj4ELj1ELj16ENS_18Kernel_traits_baseILj1280ES2_S2_S2_S2_fjLj128EEEEELb0ELb1ELb0EEEvNS_9FwdParamsE:
[----:B------:R-:W-:Y:S02]  /*0000*/  MOV R1, c[0x0][0x28] ;  /* 0x00000a0000017a02 */ /* 0x000fe40000000f00 */
[----:B------:R-:W0:Y:S01]  /*0010*/  S2R R36, SR_TID.X ;  /* 0x0000000000247919 */ /* 0x000e220000002100 */
[----:B------:R-:W-:Y:S01]  /*0020*/  MOV R0, c[0x0][0x168] ;  /* 0x00005a0000007a02 */ /* 0x000fe20000000f00 */
[----:B------:R-:W-:Y:S01]  /*0030*/  ULDC.64 UR4, c[0x0][0x118] ;  /* 0x0000460000047ab9 */ /* 0x000fe20000000a00 */
[----:B------:R-:W-:Y:S01]  /*0040*/  BSSY B0, `(.L_x_3761) ;  /* 0x000001f000007945 */ /* 0x000fe20003800000 */
[----:B------:R-:W1:Y:S01]  /*0050*/  S2R R5, SR_CTAID.X ;  /* 0x0000000000057919 */ /* 0x000e620000002500 */
[----:B------:R-:W-:Y:S02]  /*0060*/  SHF.R.S32.HI R0, RZ, 0x1f, R0 ;  /* 0x0000001fff007819 */ /* 0x000fe40000011400 */
[----:B------:R-:W-:Y:S02]  /*0070*/  MOV R12, c[0x0][0x180] ;  /* 0x00006000000c7a02 */ /* 0x000fe40000000f00 */
[----:B------:R-:W-:Y:S02]  /*0080*/  LEA.HI R0, R0, c[0x0][0x168], RZ, 0x3 ;  /* 0x00005a0000007a11 */ /* 0x000fe400078f18ff */
[----:B0-----:R-:W-:-:S04]  /*0090*/  LOP3.LUT R3, R36, 0x1f, RZ, 0xc, !PT ;  /* 0x0000001f24037812 */ /* 0x001fc800078e0cff */
[----:B------:R-:W-:Y:S02]  /*00a0*/  LEA.HI.SX32 R34, R0, R3, 0x1d ;  /* 0x0000000300227211 */ /* 0x000fe400078feaff */
[----:B------:R-:W-:Y:S02]  /*00b0*/  SHF.R.U32.HI R0, RZ, 0x5, R36 ;  /* 0x00000005ff007819 */ /* 0x000fe40000011624 */
[C---:B------:R-:W-:Y:S02]  /*00c0*/  LOP3.LUT P0, RZ, R34.reuse, 0xffffffe0, RZ, 0xc0, !PT ;  /* 0xffffffe022ff7812 */ /* 0x040fe4000780c0ff */
[C---:B------:R-:W-:Y:S02]  /*00d0*/  ISETP.GE.U32.AND P5, PT, R34.reuse, 0x60, PT ;  /* 0x000000602200780c */ /* 0x040fe40003fa6070 */
[C---:B------:R-:W-:Y:S02]  /*00e0*/  ISETP.GE.U32.AND P4, PT, R34.reuse, 0x80, PT ;  /* 0x000000802200780c */ /* 0x040fe40003f86070 */
[----:B------:R-:W-:-:S02]  /*00f0*/  ISETP.GE.U32.AND P6, PT, R34, 0x40, PT ;  /* 0x000000402200780c */ /* 0x000fc40003fc6070 */
[----:B------:R-:W-:Y:S02]  /*0100*/  ISETP.GE.U32.AND P3, PT, R34, 0xa0, PT ;  /* 0x000000a02200780c */ /* 0x000fe40003f66070 */
[----:B-1----:R-:W-:Y:S02]  /*0110*/  LEA R100, R5, R0, 0x2 ;  /* 0x0000000005647211 */ /* 0x002fe400078e10ff */
[----:B------:R-:W-:Y:S02]  /*0120*/  P2R R0, PR, RZ, 0x20 ;  /* 0x00000020ff007803 */ /* 0x000fe40000000000 */
[----:B------:R-:W-:Y:S02]  /*0130*/  P2R R0, PR, RZ, 0x10 ;  /* 0x00000010ff007803 */ /* 0x000fe40000000000 */
[----:B------:R-:W-:Y:S02]  /*0140*/  P2R R2, PR, RZ, 0x40 ;  /* 0x00000040ff027803 */ /* 0x000fe40000000000 */
[----:B------:R-:W-:-:S02]  /*0150*/  P2R R0, PR, RZ, 0x8 ;  /* 0x00000008ff007803 */ /* 0x000fc40000000000 */
[----:B------:R-:W-:Y:S01]  /*0160*/  LOP3.LUT R36, R36, 0x1f, RZ, 0xc0, !PT ;  /* 0x0000001f24247812 */ /* 0x000fe200078ec0ff */
[----:B------:R-:W-:Y:S05]  /*0170*/  @!P0 BRA `(.L_x_3762) ;  /* 0x000000b000008947 */ /* 0x000fea0003800000 */
[----:B------:R-:W-:Y:S01]  /*0180*/  ISETP.NE.U32.AND P1, PT, RZ, c[0x0][0x218], PT ;  /* 0x00008600ff007a0c */ /* 0x000fe20003f25070 */
[----:B------:R-:W-:-:S03]  /*0190*/  HFMA2.MMA R3, -RZ, RZ, 0, 9.5367431640625e-07 ;  /* 0x00000010ff037435 */ /* 0x000fc600000001ff */
[----:B------:R-:W-:-:S13]  /*01a0*/  ISETP.NE.AND.EX P1, PT, RZ, c[0x0][0x21c], PT, P1 ;  /* 0x00008700ff007a0c */ /* 0x000fda0003f25310 */
[----:B------:R-:W-:-:S04]  /*01b0*/  @P1 LEA R8, P2, R36, c[0x0][0x218], 0x4 ;  /* 0x0000860024081a11 */ /* 0x000fc800078420ff */
[C---:B------:R-:W-:Y:S01]  /*01c0*/  @P1 LEA.HI.X R9, R36.reuse, c[0x0][0x21c], RZ, 0x4, P2 ;  /* 0x0000870024091a11 */ /* 0x040fe200010f24ff */
[----:B------:R-:W-:-:S04]  /*01d0*/  IMAD.WIDE.U32 R2, R36, R3, c[0x0][0x1b0] ;  /* 0x00006c0024027625 */ /* 0x000fc800078e0003 */
[----:B------:R0:W5:Y:S04]  /*01e0*/  @P1 LDG.E.128 R4, [R8.64] ;  /* 0x0000000408041981 */ /* 0x000168000c1e1d00 */
[----:B------:R0:W5:Y:S01]  /*01f0*/  LDG.E.128 R24, [R2.64] ;  /* 0x0000000402187981 */ /* 0x000162000c1e1d00 */
[----:B------:R-:W-:Y:S01]  /*0200*/  LOP3.LUT R36, R36, 0x20, RZ, 0xfc, !PT ;  /* 0x0000002024247812 */ /* 0x000fe200078efcff */
[----:B------:R-:W-:Y:S01]  /*0210*/  @!P1 CS2R R4, SRZ ;  /* 0x0000000000049805 */ /* 0x000fe2000001ff00 */
[----:B------:R-:W-:Y:S02]  /*0220*/  @!P1 CS2R R6, SRZ ;  /* 0x0000000000069805 */ /* 0x000fe4000001ff00 */
.L_x_3762:
[----:B0-----:R-:W-:Y:S05]  /*0230*/  BSYNC B0 ;  /* 0x0000000000007941 */ /* 0x001fea0003800000 */
.L_x_3761:
[----:B------:R-:W-:Y:S01]  /*0240*/  BSSY B0, `(.L_x_3763) ;  /* 0x000000d000007945 */ /* 0x000fe20003800000 */
[----:B------:R-:W-:Y:S05]  /*0250*/  @!P6 BRA `(.L_x_3764) ;  /* 0x000000b00000e947 */ /* 0x000fea0003800000 */
[----:B------:R-:W-:Y:S02]  /*0260*/  ISETP.NE.U32.AND P1, PT, RZ, c[0x0][0x218], PT ;  /* 0x00008600ff007a0c */ /* 0x000fe40003f25070 */
[----:B------:R-:W-:-:S02]  /*0270*/  MOV R9, 0x10 ;  /* 0x0000001000097802 */ /* 0x000fc40000000f00 */
[----:B------:R-:W-:-:S03]  /*0280*/  ISETP.NE.AND.EX P1, PT, RZ, c[0x0][0x21c], PT, P1 ;  /* 0x00008700ff007a0c */ /* 0x000fc60003f25310 */
[----:B------:R-:W-:-:S06]  /*0290*/  IMAD.WIDE.U32 R8, R36, R9, c[0x0][0x1b0] ;  /* 0x00006c0024087625 */ /* 0x000fcc00078e0009 */
[----:B------:R-:W5:Y:S04]  /*02a0*/  LDG.E.128 R8, [R8.64] ;  /* 0x0000000408087981 */ /* 0x000f68000c1e1d00 */
[----:B------:R-:W-:-:S04]  /*02b0*/  @P1 LEA R2, P2, R36, c[0x0][0x218], 0x4 ;  /* 0x0000860024021a11 */ /* 0x000fc800078420ff */
[----:B------:R-:W-:-:S05]  /*02c0*/  @P1 LEA.HI.X R3, R36, c[0x0][0x21c], RZ, 0x4, P2 ;  /* 0x0000870024031a11 */ /* 0x000fca00010f24ff */
[----:B------:R0:W5:Y:S01]  /*02d0*/  @P1 LDG.E.128 R60, [R2.64] ;  /* 0x00000004023c1981 */ /* 0x000162000c1e1d00 */
[----:B------:R-:W-:Y:S01]  /*02e0*/  IADD3 R36, R36, 0x20, RZ ;  /* 0x0000002024247810 */ /* 0x000fe20007ffe0ff */
[----:B------:R-:W-:Y:S01]  /*02f0*/  @!P1 CS2R R60, SRZ ;  /* 0x00000000003c9805 */ /* 0x000fe2000001ff00 */
[----:B------:R-:W-:Y:S02]  /*0300*/  @!P1 CS2R R62, SRZ ;  /* 0x00000000003e9805 */ /* 0x000fe4000001ff00 */
.L_x_3764:
[----:B0-----:R-:W-:Y:S05]  /*0310*/  BSYNC B0 ;  /* 0x0000000000007941 */ /* 0x001fea0003800000 */
.L_x_3763:
[----:B------:R-:W-:Y:S01]  /*0320*/  BSSY B0, `(.L_x_3765) ;  /* 0x000000d000007945 */ /* 0x000fe20003800000 */
[----:B------:R-:W-:Y:S05]  /*0330*/  @!P5 BRA `(.L_x_3766) ;  /* 0x000000b00000d947 */ /* 0x000fea0003800000 */
[----:B------:R-:W-:Y:S01]  /*0340*/  ISETP.NE.U32.AND P1, PT, RZ, c[0x0][0x218], PT ;  /* 0x00008600ff007a0c */ /* 0x000fe20003f25070 */
[----:B------:R-:W-:-:S03]  /*0350*/  HFMA2.MMA R53, -RZ, RZ, 0, 9.5367431640625e-07 ;  /* 0x00000010ff357435 */ /* 0x000fc600000001ff */
[----:B------:R-:W-:-:S13]  /*0360*/  ISETP.NE.AND.EX P1, PT, RZ, c[0x0][0x21c], PT, P1 ;  /* 0x00008700ff007a0c */ /* 0x000fda0003f25310 */
[C---:B------:R-:W-:Y:S01]  /*0370*/  @P1 LEA R2, P2, R36.reuse, c[0x0][0x218], 0x4 ;  /* 0x0000860024021a11 */ /* 0x040fe200078420ff */
[----:B------:R-:W-:-:S03]  /*0380*/  IMAD.WIDE.U32 R52, R36, R53, c[0x0][0x1b0] ;  /* 0x00006c0024347625 */ /* 0x000fc600078e0035 */
[----:B------:R-:W-:-:S03]  /*0390*/  @P1 LEA.HI.X R3, R36, c[0x0][0x21c], RZ, 0x4, P2 ;  /* 0x0000870024031a11 */ /* 0x000fc600010f24ff */
[----:B------:R-:W5:Y:S04]  /*03a0*/  LDG.E.128 R52, [R52.64] ;  /* 0x0000000434347981 */ /* 0x000f68000c1e1d00 */
[----:B------:R0:W5:Y:S01]  /*03b0*/  @P1 LDG.E.128 R56, [R2.64] ;  /* 0x0000000402381981 */ /* 0x000162000c1e1d00 */
[----:B------:R-:W-:Y:S01]  /*03c0*/  IADD3 R36, R36, 0x20, RZ ;  /* 0x0000002024247810 */ /* 0x000fe20007ffe0ff */
[----:B------:R-:W-:Y:S01]  /*03d0*/  @!P1 CS2R R56, SRZ ;  /* 0x0000000000389805 */ /* 0x000fe2000001ff00 */
[----:B------:R-:W-:Y:S02]  /*03e0*/  @!P1 CS2R R58, SRZ ;  /* 0x00000000003a9805 */ /* 0x000fe4000001ff00 */
.L_x_3766:
[----:B0-----:R-:W-:Y:S05]  /*03f0*/  BSYNC B0 ;  /* 0x0000000000007941 */ /* 0x001fea0003800000 */
.L_x_3765:
        /* <DEDUP_REMOVED lines=13> */
.L_x_3768:
[----:B0-----:R-:W-:Y:S05]  /*04d0*/  BSYNC B0 ;  /* 0x0000000000007941 */ /* 0x001fea0003800000 */
.L_x_3767:
[----:B------:R-:W-:Y:S01]  /*04e0*/  BSSY B0, `(.L_x_3769) ;  /* 0x000000c000007945 */ /* 0x000fe20003800000 */
        /* <DEDUP_REMOVED lines=11> */
.L_x_3770:
[----:B0-----:R-:W-:Y:S05]  /*05a0*/  BSYNC B0 ;  /* 0x0000000000007941 */ /* 0x001fea0003800000 */
.L_x_3769:
        /* <DEDUP_REMOVED lines=42> */
[----:B------:R-:W-:Y:S02]  /*0850*/  HADD2.F32 R26, -RZ, R27.H0_H0 ;  /* 0x2000001bff1a7230 */ /* 0x000fe40000004100 */
[----:B------:R-:W-:Y:S02]  /*0860*/  HADD2.F32 R10, -RZ, R11.H0_H0 ;  /* 0x2000000bff0a7230 */ /* 0x000fe40000004100 */
[----:B------:R-:W-:Y:S02]  /*0870*/  HADD2.F32 R0, -RZ, R52.H0_H0 ;  /* 0x20000034ff007230 */ /* 0x000fe40000004100 */
[----:B------:R-:W-:Y:S02]  /*0880*/  HADD2.F32 R56, -RZ, R57.H0_H0 ;  /* 0x20000039ff387230 */ /* 0x000fe40000004100 */
        /* <DEDUP_REMOVED lines=40> */
.L_x_3954:
        /* <DEDUP_REMOVED lines=31> */
.L_x_3774:
[----:B-----5:R-:W-:-:S05]  /*0d00*/  HADD2.F32 R105, -RZ, R40.H0_H0 ;  /* 0x20000028ff697230 */ /* 0x020fca0000004100 */
[----:B------:R-:W-:Y:S01]  /*0d10*/  FADD.FTZ R98, R105, R98 ;  /* 0x0000006269627221 */ /* 0x000fe20000010000 */
[----:B------:R-:W-:Y:S05]  /*0d20*/  BRA `(.L_x_3775) ;  /* 0x0000004000007947 */ /* 0x000fea0003800000 */
.L_x_3773:
[----:B0----5:R-:W-:Y:S02]  /*0d30*/  HADD2.F32 R105, -RZ, R44.H0_H0 ;  /* 0x2000002cff697230 */ /* 0x021fe40000004100 */
[----:B------:R-:W-:-:S03]  /*0d40*/  @P2 HADD2.F32 R115, -RZ, R40.H0_H0 ;  /* 0x20000028ff732230 */ /* 0x000fc60000004100 */
[----:B------:R-:W-:-:S04]  /*0d50*/  FADD.FTZ R98, R105, R98 ;  /* 0x0000006269627221 */ /* 0x000fc80000010000 */
[----:B------:R-:W-:-:S05]  /*0d60*/  @P2 FADD.FTZ R98, R115, R98 ;  /* 0x0000006273622221 */ /* 0x000fca0000010000 */
.L_x_3775:
[----:B------:R-:W-:-:S04]  /*0d70*/  F2FP.PACK_AB R105, RZ, R98 ;  /* 0x00000062ff69723e */ /* 0x000fc800000000ff */
[----:B------:R-:W-:Y:S02]  /*0d80*/  PRMT R36, R105, 0x7610, R36 ;  /* 0x0000761069247816 */ /* 0x000fe40000000024 */
.L_x_3776:
[----:B------:R-:W-:Y:S01]  /*0d90*/  HADD2.F32 R106, -RZ, R48.H1_H1 ;  /* 0x30000030ff6a7230 */ /* 0x000fe20000004100 */
[----:B------:R-:W-:Y:S05]  /*0da0*/  @P3 BRA `(.L_x_3777) ;  /* 0x0000008000003947 */ /* 0x000fea0003800000 */
[----:B------:R-:W-:-:S04]  /*0db0*/  ISETP.NE.U32.AND P4, PT, RZ, c[0x0][0x180], PT ;  /* 0x00006000ff007a0c */ /* 0x000fc80003f85070 */
[----:B------:R-:W-:-:S13]  /*0dc0*/  ISETP.NE.AND.EX P4, PT, RZ, c[0x0][0x184], PT, P4 ;  /* 0x00006100ff007a0c */ /* 0x000fda0003f85340 */
[----:B------:R-:W-:Y:S05]  /*0dd0*/  @P4 BRA `(.L_x_3778) ;  /* 0x0000002000004947 */ /* 0x000fea0003800000 */
[----:B------:R-:W-:Y:S05]  /*0de0*/  @P1 BRA `(.L_x_3779) ;  /* 0x0000008000001947 */ /* 0x000fea0003800000 */
[----:B------:R-:W-:Y:S05]  /*0df0*/  BRA `(.L_x_3780) ;  /* 0x0000009000007947 */ /* 0x000fea0003800000 */
.L_x_3778:
[----:B-----5:R-:W-:-:S05]  /*0e00*/  HADD2.F32 R105, -RZ, R40.H1_H1 ;  /* 0x30000028ff697230 */ /* 0x020fca0000004100 */
[----:B------:R-:W-:Y:S01]  /*0e10*/  FADD.FTZ R106, R105, R106 ;  /* 0x0000006a696a7221 */ /* 0x000fe20000010000 */
[----:B------:R-:W-:Y:S05]  /*0e20*/  BRA `(.L_x_3779) ;  /* 0x0000004000007947 */ /* 0x000fea0003800000 */
.L_x_3777:
[----:B-----5:R-:W-:Y:S02]  /*0e30*/  HADD2.F32 R105, -RZ, R44.H1_H1 ;  /* 0x3000002cff697230 */ /* 0x020fe40000004100 */
[----:B------:R-:W-:-:S03]  /*0e40*/  @P2 HADD2.F32 R115, -RZ, R40.H1_H1 ;  /* 0x30000028ff732230 */ /* 0x000fc60000004100 */
[----:B------:R-:W-:-:S04]  /*0e50*/  FADD.FTZ R106, R105, R106 ;  /* 0x0000006a696a7221 */ /* 0x000fc80000010000 */
[----:B------:R-:W-:-:S05]  /*0e60*/  @P2 FADD.FTZ R106, R115, R106 ;  /* 0x0000006a736a2221 */ /* 0x000fca0000010000 */
.L_x_3779:
[----:B------:R-:W-:-:S04]  /*0e70*/  F2FP.PACK_AB R48, RZ, R106 ;  /* 0x0000006aff30723e */ /* 0x000fc800000000ff */
[----:B------:R-:W-:Y:S02]  /*0e80*/  PRMT R36, R36, 0x5410, R48 ;  /* 0x0000541024247816 */ /* 0x000fe40000000030 */
.L_x_3780:
[----:B------:R-:W-:Y:S01]  /*0e90*/  HADD2.F32 R105, -RZ, R49.H0_H0 ;  /* 0x20000031ff697230 */ /* 0x000fe20000004100 */
[----:B------:R-:W-:Y:S05]  /*0ea0*/  @P3 BRA `(.L_x_3781) ;  /* 0x0000008000003947 */ /* 0x000fea0003800000 */
[----:B------:R-:W-:-:S04]  /*0eb0*/  ISETP.NE.U32.AND P4, PT, RZ, c[0x0][0x180], PT ;  /* 0x00006000ff007a0c */ /* 0x000fc80003f85070 */
[----:B------:R-:W-:-:S13]  /*0ec0*/  ISETP.NE.AND.EX P4, PT, RZ, c[0x0][0x184], PT, P4 ;  /* 0x00006100ff007a0c */ /* 0x000fda0003f85340 */
[----:B------:R-:W-:Y:S05]  /*0ed0*/  @P4 BRA `(.L_x_3782) ;  /* 0x0000002000004947 */ /* 0x000fea0003800000 */
[----:B------:R-:W-:Y:S05]  /*0ee0*/  @P1 BRA `(.L_x_3783) ;  /* 0x0000008000001947 */ /* 0x000fea0003800000 */
[----:B------:R-:W-:Y:S05]  /*0ef0*/  BRA `(.L_x_3784) ;  /* 0x0000009000007947 */ /* 0x000fea0003800000 */
.L_x_3782:
[----:B-----5:R-:W-:-:S05]  /*0f00*/  HADD2.F32 R48, -RZ, R41.H0_H0 ;  /* 0x20000029ff307230 */ /* 0x020fca0000004100 */
[----:B------:R-:W-:Y:S01]  /*0f10*/  FADD.FTZ R105, R48, R105 ;  /* 0x0000006930697221 */ /* 0x000fe20000010000 */
[----:B------:R-:W-:Y:S05]  /*0f20*/  BRA `(.L_x_3783) ;  /* 0x0000004000007947 */ /* 0x000fea0003800000 */
.L_x_3781:
[----:B-----5:R-:W-:Y:S02]  /*0f30*/  HADD2.F32 R48, -RZ, R45.H0_H0 ;  /* 0x2000002dff307230 */ /* 0x020fe40000004100 */
[----:B------:R-:W-:-:S03]  /*0f40*/  @P2 HADD2.F32 R116, -RZ, R41.H0_H0 ;  /* 0x20000029ff742230 */ /* 0x000fc60000004100 */
[----:B------:R-:W-:-:S04]  /*0f50*/  FADD.FTZ R105, R48, R105 ;  /* 0x0000006930697221 */ /* 0x000fc80000010000 */
[----:B------:R-:W-:-:S05]  /*0f60*/  @P2 FADD.FTZ R105, R116, R105 ;  /* 0x0000006974692221 */ /* 0x000fca0000010000 */
.L_x_3783:
[----:B------:R-:W-:-:S04]  /*0f70*/  F2FP.PACK_AB R48, RZ, R105 ;  /* 0x00000069ff30723e */ /* 0x000fc800000000ff */
[----:B------:R-:W-:Y:S02]  /*0f80*/  PRMT R37, R48, 0x7610, R37 ;  /* 0x0000761030257816 */ /* 0x000fe40000000025 */
.L_x_3784:
[----:B------:R-:W-:Y:S01]  /*0f90*/  HADD2.F32 R116, -RZ, R49.H1_H1 ;  /* 0x30000031ff747230 */ /* 0x000fe20000004100 */
[----:B------:R-:W-:Y:S05]  /*0fa0*/  @P3 BRA `(.L_x_3785) ;  /* 0x0000008000003947 */ /* 0x000fea0003800000 */
[----:B------:R-:W-:-:S04]  /*0fb0*/  ISETP.NE.U32.AND P4, PT, RZ, c[0x0][0x180], PT ;  /* 0x00006000ff007a0c */ /* 0x000fc80003f85070 */
[----:B------:R-:W-:-:S13]  /*0fc0*/  ISETP.NE.AND.EX P4, PT, RZ, c[0x0][0x184], PT, P4 ;  /* 0x00006100ff007a0c */ /* 0x000fda0003f85340 */
[----:B------:R-:W-:Y:S05]  /*0fd0*/  @P4 BRA `(.L_x_3786) ;  /* 0x0000002000004947 */ /* 0x000fea0003800000 */
[----:B------:R-:W-:Y:S05]  /*0fe0*/  @P1 BRA `(.L_x_3787) ;  /* 0x0000008000001947 */ /* 0x000fea0003800000 */
[----:B------:R-:W-:Y:S05]  /*0ff0*/  BRA `(.L_x_3788) ;  /* 0x0000009000007947 */ /* 0x000fea0003800000 */
.L_x_3786:
[----:B-----5:R-:W-:-:S05]  /*1000*/  HADD2.F32 R49, -RZ, R41.H1_H1 ;  /* 0x30000029ff317230 */ /* 0x020fca0000004100 */
[----:B------:R-:W-:Y:S01]  /*1010*/  FADD.FTZ R116, R49, R116 ;  /* 0x0000007431747221 */ /* 0x000fe20000010000 */
[----:B------:R-:W-:Y:S05]  /*1020*/  BRA `(.L_x_3787) ;  /* 0x0000004000007947 */ /* 0x000fea0003800000 */
.L_x_3785:
[----:B-----5:R-:W-:Y:S02]  /*1030*/  HADD2.F32 R49, -RZ, R45.H1_H1 ;  /* 0x3000002dff317230 */ /* 0x020fe40000004100 */
[----:B------:R-:W-:-:S03]  /*1040*/  @P2 HADD2.F32 R115, -RZ, R41.H1_H1 ;  /* 0x30000029ff732230 */ /* 0x000fc60000004100 */
[----:B------:R-:W-:-:S04]  /*1050*/  FADD.FTZ R116, R49, R116 ;  /* 0x0000007431747221 */ /* 0x000fc80000010000 */
[----:B------:R-:W-:-:S05]  /*1060*/  @P2 FADD.FTZ R116, R115, R116 ;  /* 0x0000007473742221 */ /* 0x000fca0000010000 */
.L_x_3787:
[----:B------:R-:W-:-:S04]  /*1070*/  F2FP.PACK_AB R48, RZ, R116 ;  /* 0x00000074ff30723e */ /* 0x000fc800000000ff */
[----:B------:R-:W-:Y:S02]  /*1080*/  PRMT R37, R37, 0x5410, R48 ;  /* 0x0000541025257816 */ /* 0x000fe40000000030 */
.L_x_3788:
[----:B------:R-:W-:Y:S01]  /*1090*/  HADD2.F32 R115, -RZ, R50.H0_H0 ;  /* 0x20000032ff737230 */ /* 0x000fe20000004100 */
[----:B------:R-:W-:Y:S05]  /*10a0*/  @P3 BRA `(.L_x_3789) ;  /* 0x0000008000003947 */ /* 0x000fea0003800000 */
[----:B------:R-:W-:-:S04]  /*10b0*/  ISETP.NE.U32.AND P4, PT, RZ, c[0x0][0x180], PT ;  /* 0x00006000ff007a0c */ /* 0x000fc80003f85070 */
[----:B------:R-:W-:-:S13]  /*10c0*/  ISETP.NE.AND.EX P4, PT, RZ, c[0x0][0x184], PT, P4 ;  /* 0x00006100ff007a0c */ /* 0x000fda0003f85340 */
[----:B------:R-:W-:Y:S05]  /*10d0*/  @P4 BRA `(.L_x_3790) ;  /* 0x0000002000004947 */ /* 0x000fea0003800000 */
[----:B------:R-:W-:Y:S05]  /*10e0*/  @P1 BRA `(.L_x_3791) ;  /* 0x0000008000001947 */ /* 0x000fea0003800000 */
[----:B------:R-:W-:Y:S05]  /*10f0*/  BRA `(.L_x_3792) ;  /* 0x0000009000007947 */ /* 0x000fea0003800000 */
.L_x_3790:
[----:B-----5:R-:W-:-:S05]  /*1100*/  HADD2.F32 R48, -RZ, R42.H0_H0 ;  /* 0x2000002aff307230 */ /* 0x020fca0000004100 */
[----:B------:R-:W-:Y:S01]  /*1110*/  FADD.FTZ R115, R48, R115 ;  /* 0x0000007330737221 */ /* 0x000fe20000010000 */
[----:B------:R-:W-:Y:S05]  /*1120*/  BRA `(.L_x_3791) ;  /* 0x0000004000007947 */ /* 0x000fea0003800000 */
.L_x_3789:
[----:B-----5:R-:W-:Y:S02]  /*1130*/  HADD2.F32 R48, -RZ, R46.H0_H0 ;  /* 0x2000002eff307230 */ /* 0x020fe40000004100 */
[----:B------:R-:W-:-:S03]  /*1140*/  @P2 HADD2.F32 R132, -RZ, R42.H0_H0 ;  /* 0x2000002aff842230 */ /* 0x000fc60000004100 */
[----:B------:R-:W-:-:S04]  /*1150*/  FADD.FTZ R115, R48, R115 ;  /* 0x0000007330737221 */ /* 0x000fc80000010000 */
[----:B------:R-:W-:-:S05]  /*1160*/  @P2 FADD.FTZ R115, R132, R115 ;  /* 0x0000007384732221 */ /* 0x000fca0000010000 */
.L_x_3791:
[----:B------:R-:W-:-:S04]  /*1170*/  F2FP.PACK_AB R48, RZ, R115 ;  /* 0x00000073ff30723e */ /* 0x000fc800000000ff */
[----:B------:R-:W-:Y:S02]  /*1180*/  PRMT R38, R48, 0x7610, R38 ;  /* 0x0000761030267816 */ /* 0x000fe40000000026 */
.L_x_3792:
[----:B------:R-:W-:Y:S01]  /*1190*/  HADD2.F32 R132, -RZ, R50.H1_H1 ;  /* 0x30000032ff847230 */ /* 0x000fe20000004100 */
[----:B------:R-:W-:Y:S05]  /*11a0*/  @P3 BRA `(.L_x_3793) ;  /* 0x0000008000003947 */ /* 0x000fea0003800000 */
[----:B------:R-:W-:-:S04]  /*11b0*/  ISETP.NE.U32.AND P4, PT, RZ, c[0x0][0x180], PT ;  /* 0x00006000ff007a0c */ /* 0x000fc80003f85070 */
[----:B------:R-:W-:-:S13]  /*11c0*/  ISETP.NE.AND.EX P4, PT, RZ, c[0x0][0x184], PT, P4 ;  /* 0x00006100ff007a0c */ /* 0x000fda0003f85340 */
[----:B------:R-:W-:Y:S05]  /*11d0*/  @P4 BRA `(.L_x_3794) ;  /* 0x0000002000004947 */ /* 0x000fea0003800000 */
[----:B------:R-:W-:Y:S05]  /*11e0*/  @P1 BRA `(.L_x_3795) ;  /* 0x0000008000001947 */ /* 0x000fea0003800000 */
[----:B------:R-:W-:Y:S05]  /*11f0*/  BRA `(.L_x_3796) ;  /* 0x0000009000007947 */ /* 0x000fea0003800000 */
.L_x_3794:
[----:B-----5:R-:W-:-:S05]  /*1200*/  HADD2.F32 R49, -RZ, R42.H1_H1 ;  /* 0x3000002aff317230 */ /* 0x020fca0000004100 */
[----:B------:R-:W-:Y:S01]  /*1210*/  FADD.FTZ R132, R49, R132 ;  /* 0x0000008431847221 */ /* 0x000fe20000010000 */
[----:B------:R-:W-:Y:S05]  /*1220*/  BRA `(.L_x_3795) ;  /* 0x0000004000007947 */ /* 0x000fea0003800000 */
.L_x_3793:
[----:B-----5:R-:W-:Y:S02]  /*1230*/  HADD2.F32 R49, -RZ, R46.H1_H1 ;  /* 0x3000002eff317230 */ /* 0x020fe40000004100 */
[----:B------:R-:W-:-:S03]  /*1240*/  @P2 HADD2.F32 R131, -RZ, R42.H1_H1 ;  /* 0x3000002aff832230 */ /* 0x000fc60000004100 */
[----:B------:R-:W-:-:S04]  /*1250*/  FADD.FTZ R132, R49, R132 ;  /* 0x0000008431847221 */ /* 0x000fc80000010000 */
[----:B------:R-:W-:-:S05]  /*1260*/  @P2 FADD.FTZ R132, R131, R132 ;  /* 0x0000008483842221 */ /* 0x000fca0000010000 */
.L_x_3795:
[----:B------:R-:W-:-:S04]  /*1270*/  F2FP.PACK_AB R48, RZ, R132 ;  /* 0x00000084ff30723e */ /* 0x000fc800000000ff */
[----:B------:R-:W-:Y:S02]  /*1280*/  PRMT R38, R38, 0x5410, R48 ;  /* 0x0000541026267816 */ /* 0x000fe40000000030 */
.L_x_3796:
[----:B------:R-:W-:Y:S01]  /*1290*/  HADD2.F32 R131, -RZ, R51.H0_H0 ;  /* 0x20000033ff837230 */ /* 0x000fe20000004100 */
[----:B------:R-:W-:Y:S05]  /*12a0*/  @P3 BRA `(.L_x_3797) ;  /* 0x0000008000003947 */ /* 0x000fea0003800000 */
[----:B------:R-:W-:-:S04]  /*12b0*/  ISETP.NE.U32.AND P4, PT, RZ, c[0x0][0x180], PT ;  /* 0x00006000ff007a0c */ /* 0x000fc80003f85070 */
[----:B------:R-:W-:-:S13]  /*12c0*/  ISETP.NE.AND.EX P4, PT, RZ, c[0x0][0x184], PT, P4 ;  /* 0x00006100ff007a0c */ /* 0x000fda0003f85340 */
[----:B------:R-:W-:Y:S05]  /*12d0*/  @P4 BRA `(.L_x_3798) ;  /* 0x0000002000004947 */ /* 0x000fea0003800000 */
[----:B------:R-:W-:Y:S05]  /*12e0*/  @P1 BRA `(.L_x_3799) ;  /* 0x0000008000001947 */ /* 0x000fea0003800000 */
[----:B------:R-:W-:Y:S05]  /*12f0*/  BRA `(.L_x_3800) ;  /* 0x0000009000007947 */ /* 0x000fea0003800000 */
.L_x_3798:
[----:B-----5:R-:W-:-:S05]  /*1300*/  HADD2.F32 R48, -RZ, R43.H0_H0 ;  /* 0x2000002bff307230 */ /* 0x020fca0000004100 */
[----:B------:R-:W-:Y:S01]  /*1310*/  FADD.FTZ R131, R48, R131 ;  /* 0x0000008330837221 */ /* 0x000fe20000010000 */
[----:B------:R-:W-:Y:S05]  /*1320*/  BRA `(.L_x_3799) ;  /* 0x0000004000007947 */ /* 0x000fea0003800000 */
.L_x_3797:
[----:B-----5:R-:W-:Y:S02]  /*1330*/  HADD2.F32 R48, -RZ, R47.H0_H0 ;  /* 0x2000002fff307230 */ /* 0x020fe40000004100 */
[----:B------:R-:W-:-:S03]  /*1340*/  @P2 HADD2.F32 R50, -RZ, R43.H0_H0 ;  /* 0x2000002bff322230 */ /* 0x000fc60000004100 */
[----:B------:R-:W-:-:S04]  /*1350*/  FADD.FTZ R131, R48, R131 ;  /* 0x0000008330837221 */ /* 0x000fc80000010000 */
[----:B------:R-:W-:-:S05]  /*1360*/  @P2 FADD.FTZ R131, R50, R131 ;  /* 0x0000008332832221 */ /* 0x000fca0000010000 */
.L_x_3799:
[----:B------:R-:W-:-:S04]  /*1370*/  F2FP.PACK_AB R48, RZ, R131 ;  /* 0x00000083ff30723e */ /* 0x000fc800000000ff */
[----:B------:R-:W-:Y:S02]  /*1380*/  PRMT R39, R48, 0x7610, R39 ;  /* 0x0000761030277816 */ /* 0x000fe40000000027 */
.L_x_3800:
[----:B------:R-:W-:Y:S01]  /*1390*/  HADD2.F32 R135, -RZ, R51.H1_H1 ;  /* 0x30000033ff877230 */ /* 0x000fe20000004100 */
[----:B------:R-:W-:Y:S05]  /*13a0*/  @P3 BRA `(.L_x_3801) ;  /* 0x0000008000003947 */ /* 0x000fea0003800000 */
[----:B------:R-:W-:-:S04]  /*13b0*/  ISETP.NE.U32.AND P2, PT, RZ, c[0x0][0x180], PT ;  /* 0x00006000ff007a0c */ /* 0x000fc80003f45070 */
[----:B------:R-:W-:-:S13]  /*13c0*/  ISETP.NE.AND.EX P2, PT, RZ, c[0x0][0x184], PT, P2 ;  /* 0x00006100ff007a0c */ /* 0x000fda0003f45320 */
[----:B------:R-:W-:Y:S05]  /*13d0*/  @P2 BRA `(.L_x_3802) ;  /* 0x0000002000002947 */ /* 0x000fea0003800000 */
[----:B------:R-:W-:Y:S05]  /*13e0*/  @P1 BRA `(.L_x_3803) ;  /* 0x0000008000001947 */ /* 0x000fea0003800000 */
[----:B------:R-:W-:Y:S05]  /*13f0*/  BRA `(.L_x_3804) ;  /* 0x0000009000007947 */ /* 0x000fea0003800000 */
.L_x_3802:
[----:B-----5:R-:W-:-:S05]  /*1400*/  HADD2.F32 R48, -RZ, R43.H1_H1 ;  /* 0x3000002bff307230 */ /* 0x020fca0000004100 */
[----:B------:R-:W-:Y:S01]  /*1410*/  FADD.FTZ R135, R48, R135 ;  /* 0x0000008730877221 */ /* 0x000fe20000010000 */
[----:B------:R-:W-:Y:S05]  /*1420*/  BRA `(.L_x_3803) ;  /* 0x0000004000007947 */ /* 0x000fea0003800000 */
.L_x_3801:
[----:B-----5:R-:W-:Y:S02]  /*1430*/  HADD2.F32 R48, -RZ, R47.H1_H1 ;  /* 0x3000002fff307230 */ /* 0x020fe40000004100 */
[----:B------:R-:W-:-:S03]  /*1440*/  @P2 HADD2.F32 R50, -RZ, R43.H1_H1 ;  /* 0x3000002bff322230 */ /* 0x000fc60000004100 */
[----:B------:R-:W-:-:S04]  /*1450*/  FADD.FTZ R135, R48, R135 ;  /* 0x0000008730877221 */ /* 0x000fc80000010000 */
[----:B------:R-:W-:-:S05]  /*1460*/  @P2 FADD.FTZ R135, R50, R135 ;  /* 0x0000008732872221 */ /* 0x000fca0000010000 */
.L_x_3803:
[----:B------:R-:W-:-:S04]  /*1470*/  F2FP.PACK_AB R48, RZ, R135 ;  /* 0x00000087ff30723e */ /* 0x000fc800000000ff */
[----:B------:R-:W-:Y:S02]  /*1480*/  PRMT R39, R39, 0x5410, R48 ;  /* 0x0000541027277816 */ /* 0x000fe40000000030 */
.L_x_3804:
[C---:B------:R-:W-:Y:S02]  /*1490*/  @P1 LEA R48, P2, R99.reuse, c[0x0][0x188], 0x4 ;  /* 0x0000620063301a11 */ /* 0x040fe400078420ff */
[C---:B------:R-:W-:Y:S02]  /*14a0*/  IADD3 R141, R99.reuse, 0x20, RZ ;  /* 0x00000020638d7810 */ /* 0x040fe40007ffe0ff */
[----:B------:R-:W-:-:S05]  /*14b0*/  @P1 LEA.HI.X R49, R99, c[0x0][0x18c], RZ, 0x4, P2 ;  /* 0x0000630063311a11 */ /* 0x000fca00010f24ff */
[----:B------:R0:W-:Y:S04]  /*14c0*/  @P1 STG.E.128 [R48.64], R36 ;  /* 0x0000002430001986 */ /* 0x0001e8000c101d04 */
.L_x_3772:
[----:B------:R-:W-:Y:S05]  /*14d0*/  BSYNC B0 ;  /* 0x0000000000007941 */ /* 0x000fea0003800000 */
.L_x_3771:
        /* <DEDUP_REMOVED lines=25> */
.L_x_3808:
[----:B-----5:R-:W-:-:S05]  /*1670*/  HADD2.F32 R108, -RZ, R40.H0_H0 ;  /* 0x20000028ff6c7230 */ /* 0x020fca0000004100 */
[----:B------:R-:W-:Y:S01]  /*1680*/  FADD.FTZ R97, R108, R97 ;  /* 0x000000616c617221 */ /* 0x000fe20000010000 */
[----:B------:R-:W-:Y:S05]  /*1690*/  BRA `(.L_x_3809) ;  /* 0x0000004000007947 */ /* 0x000fea0003800000 */
.L_x_3807:
[----:B0----5:R-:W-:Y:S02]  /*16a0*/  HADD2.F32 R108, -RZ, R44.H0_H0 ;  /* 0x2000002cff6c7230 */ /* 0x021fe40000004100 */
[----:B------:R-:W-:-:S03]  /*16b0*/  @P2 HADD2.F32 R118, -RZ, R40.H0_H0 ;  /* 0x20000028ff762230 */ /* 0x000fc60000004100 */
[----:B------:R-:W-:-:S04]  /*16c0*/  FADD.FTZ R97, R108, R97 ;  /* 0x000000616c617221 */ /* 0x000fc80000010000 */
[----:B------:R-:W-:-:S05]  /*16d0*/  @P2 FADD.FTZ R97, R118, R97 ;  /* 0x0000006176612221 */ /* 0x000fca0000010000 */
.L_x_3809:
[----:B------:R-:W-:-:S04]  /*16e0*/  F2FP.PACK_AB R107, RZ, R97 ;  /* 0x00000061ff6b723e */ /* 0x000fc800000000ff */
[----:B------:R-:W-:Y:S02]  /*16f0*/  PRMT R36, R107, 0x7610, R36 ;  /* 0x000076106b247816 */ /* 0x000fe40000000024 */
.L_x_3810:
[----:B------:R-:W-:Y:S01]  /*1700*/  HADD2.F32 R107, -RZ, R48.H1_H1 ;  /* 0x30000030ff6b7230 */ /* 0x000fe20000004100 */
[----:B------:R-:W-:Y:S05]  /*1710*/  @P3 BRA `(.L_x_3811) ;  /* 0x0000008000003947 */ /* 0x000fea0003800000 */
[----:B------:R-:W-:-:S04]  /*1720*/  ISETP.NE.U32.AND P4, PT, RZ, c[0x0][0x180], PT ;  /* 0x00006000ff007a0c */ /* 0x000fc80003f85070 */
[----:B------:R-:W-:-:S13]  /*1730*/  ISETP.NE.AND.EX P4, PT, RZ, c[0x0][0x184], PT, P4 ;  /* 0x00006100ff007a0c */ /* 0x000fda0003f85340 */
[----:B------:R-:W-:Y:S05]  /*1740*/  @P4 BRA `(.L_x_3812) ;  /* 0x0000002000004947 */ /* 0x000fea0003800000 */
[----:B------:R-:W-:Y:S05]  /*1750*/  @P1 BRA `(.L_x_3813) ;  /* 0x0000008000001947 */ /* 0x000fea0003800000 */
[----:B------:R-:W-:Y:S05]  /*1760*/  BRA `(.L_x_3814) ;  /* 0x0000009000007947 */ /* 0x000fea0003800000 */
.L_x_3812:
[----:B-----5:R-:W-:-:S05]  /*1770*/  HADD2.F32 R48, -RZ, R40.H1_H1 ;  /* 0x30000028ff307230 */ /* 0x020fca0000004100 */
[----:B------:R-:W-:Y:S01]  /*1780*/  FADD.FTZ R107, R48, R107 ;  /* 0x0000006b306b7221 */ /* 0x000fe20000010000 */
[----:B------:R-:W-:Y:S05]  /*1790*/  BRA `(.L_x_3813) ;  /* 0x0000004000007947 */ /* 0x000fea0003800000 */
.L_x_3811:
[----:B-----5:R-:W-:Y:S02]  /*17a0*/  HADD2.F32 R48, -RZ, R44.H1_H1 ;  /* 0x3000002cff307230 */ /* 0x020fe40000004100 */
[----:B------:R-:W-:-:S03]  /*17b0*/  @P2 HADD2.F32 R108, -RZ, R40.H1_H1 ;  /* 0x30000028ff6c2230 */ /* 0x000fc60000004100 */
[----:B------:R-:W-:-:S04]  /*17c0*/  FADD.FTZ R107, R48, R107 ;  /* 0x0000006b306b7221 */ /* 0x000fc80000010000 */
[----:B------:R-:W-:-:S05]  /*17d0*/  @P2 FADD.FTZ R107, R108, R107 ;  /* 0x0000006b6c6b2221 */ /* 0x000fca0000010000 */
.L_x_3813:
[----:B------:R-:W-:-:S04]  /*17e0*/  F2FP.PACK_AB R48, RZ, R107 ;  /* 0x0000006bff30723e */ /* 0x000fc800000000ff */
[----:B------:R-:W-:Y:S02]  /*17f0*/  PRMT R36, R36, 0x5410, R48 ;  /* 0x0000541024247816 */ /* 0x000fe40000000030 */
.L_x_3814:
[----:B------:R-:W-:Y:S01]  /*1800*/  HADD2.F32 R108, -RZ, R49.H0_H0 ;  /* 0x20000031ff6c7230 */ /* 0x000fe20000004100 */
[----:B------:R-:W-:Y:S05]  /*1810*/  @P3 BRA `(.L_x_3815) ;  /* 0x0000008000003947 */ /* 0x000fea0003800000 */
[----:B------:R-:W-:-:S04]  /*1820*/  ISETP.NE.U32.AND P4, PT, RZ, c[0x0][0x180], PT ;  /* 0x00006000ff007a0c */ /* 0x000fc80003f85070 */
[----:B------:R-:W-:-:S13]  /*1830*/  ISETP.NE.AND.EX P4, PT, RZ, c[0x0][0x184], PT, P4 ;  /* 0x00006100ff007a0c */ /* 0x000fda0003f85340 */
[----:B------:R-:W-:Y:S05]  /*1840*/  @P4 BRA `(.L_x_3816) ;  /* 0x0000002000004947 */ /* 0x000fea0003800000 */
[----:B------:R-:W-:Y:S05]  /*1850*/  @P1 BRA `(.L_x_3817) ;  /* 0x0000008000001947 */ /* 0x000fea0003800000 */
[----:B------:R-:W-:Y:S05]  /*1860*/  BRA `(.L_x_3818) ;  /* 0x0000009000007947 */ /* 0x000fea0003800000 */
.L_x_3816:
[----:B-----5:R-:W-:-:S05]  /*1870*/  HADD2.F32 R117, -RZ, R41.H0_H0 ;  /* 0x20000029ff757230 */ /* 0x020fca0000004100 */
[----:B------:R-:W-:Y:S01]  /*1880*/  FADD.FTZ R108, R117, R108 ;  /* 0x0000006c756c7221 */ /* 0x000fe20000010000 */
[----:B------:R-:W-:Y:S05]  /*1890*/  BRA `(.L_x_3817) ;  /* 0x0000004000007947 */ /* 0x000fea0003800000 */
.L_x_3815:
[----:B-----5:R-:W-:Y:S02]  /*18a0*/  HADD2.F32 R117, -RZ, R45.H0_H0 ;  /* 0x2000002dff757230 */ /* 0x020fe40000004100 */
[----:B------:R-:W-:-:S03]  /*18b0*/  @P2 HADD2.F32 R129, -RZ, R41.H0_H0 ;  /* 0x20000029ff812230 */ /* 0x000fc60000004100 */
[----:B------:R-:W-:-:S04]  /*18c0*/  FADD.FTZ R108, R117, R108 ;  /* 0x0000006c756c7221 */ /* 0x000fc80000010000 */
[----:B------:R-:W-:-:S05]  /*18d0*/  @P2 FADD.FTZ R108, R129, R108 ;  /* 0x0000006c816c2221 */ /* 0x000fca0000010000 */
.L_x_3817:
[----:B------:R-:W-:-:S04]  /*18e0*/  F2FP.PACK_AB R48, RZ, R108 ;  /* 0x0000006cff30723e */ /* 0x000fc800000000ff */
[----:B------:R-:W-:Y:S02]  /*18f0*/  PRMT R37, R48, 0x7610, R37 ;  /* 0x0000761030257816 */ /* 0x000fe40000000025 */
.L_x_3818:
[----:B------:R-:W-:Y:S01]  /*1900*/  HADD2.F32 R117, -RZ, R49.H1_H1 ;  /* 0x30000031ff757230 */ /* 0x000fe20000004100 */
[----:B------:R-:W-:Y:S05]  /*1910*/  @P3 BRA `(.L_x_3819) ;  /* 0x0000008000003947 */ /* 0x000fea0003800000 */
[----:B------:R-:W-:-:S04]  /*1920*/  ISETP.NE.U32.AND P4, PT, RZ, c[0x0][0x180], PT ;  /* 0x00006000ff007a0c */ /* 0x000fc80003f85070 */
[----:B------:R-:W-:-:S13]  /*1930*/  ISETP.NE.AND.EX P4, PT, RZ, c[0x0][0x184], PT, P4 ;  /* 0x00006100ff007a0c */ /* 0x000fda0003f85340 */
[----:B------:R-:W-:Y:S05]  /*1940*/  @P4 BRA `(.L_x_3820) ;  /* 0x0000002000004947 */ /* 0x000fea0003800000 */
[----:B------:R-:W-:Y:S05]  /*1950*/  @P1 BRA `(.L_x_3821) ;  /* 0x0000008000001947 */ /* 0x000fea0003800000 */
[----:B------:R-:W-:Y:S05]  /*1960*/  BRA `(.L_x_3822) ;  /* 0x0000009000007947 */ /* 0x000fea0003800000 */
.L_x_3820:
[----:B-----5:R-:W-:-:S05]  /*1970*/  HADD2.F32 R48, -RZ, R41.H1_H1 ;  /* 0x30000029ff307230 */ /* 0x020fca0000004100 */
[----:B------:R-:W-:Y:S01]  /*1980*/  FADD.FTZ R117, R48, R117 ;  /* 0x0000007530757221 */ /* 0x000fe20000010000 */
[----:B------:R-:W-:Y:S05]  /*1990*/  BRA `(.L_x_3821) ;  /* 0x0000004000007947 */ /* 0x000fea0003800000 */
.L_x_3819:
[----:B-----5:R-:W-:Y:S02]  /*19a0*/  HADD2.F32 R48, -RZ, R45.H1_H1 ;  /* 0x3000002dff307230 */ /* 0x020fe40000004100 */
[----:B------:R-:W-:-:S03]  /*19b0*/  @P2 HADD2.F32 R118, -RZ, R41.H1_H1 ;  /* 0x30000029ff762230 */ /* 0x000fc60000004100 */
[----:B------:R-:W-:-:S04]  /*19c0*/  FADD.FTZ R117, R48, R117 ;  /* 0x0000007530757221 */ /* 0x000fc80000010000 */
[----:B------:R-:W-:-:S05]  /*19d0*/  @P2 FADD.FTZ R117, R118, R117 ;  /* 0x0000007576752221 */ /* 0x000fca0000010000 */
.L_x_3821:
[----:B------:R-:W-:-:S04]  /*19e0*/  F2FP.PACK_AB R48, RZ, R117 ;  /* 0x00000075ff30723e */ /* 0x000fc800000000ff */
[----:B------:R-:W-:Y:S02]  /*19f0*/  PRMT R37, R37, 0x5410, R48 ;  /* 0x0000541025257816 */ /* 0x000fe40000000030 */
.L_x_3822:
[----:B------:R-:W-:Y:S01]  /*1a00*/  HADD2.F32 R118, -RZ, R50.H0_H0 ;  /* 0x20000032ff767230 */ /* 0x000fe20000004100 */
[----:B------:R-:W-:Y:S05]  /*1a10*/  @P3 BRA `(.L_x_3823) ;  /* 0x0000008000003947 */ /* 0x000fea0003800000 */
[----:B------:R-:W-:-:S04]  /*1a20*/  ISETP.NE.U32.AND P4, PT, RZ, c[0x0][0x180], PT ;  /* 0x00006000ff007a0c */ /* 0x000fc80003f85070 */
[----:B------:R-:W-:-:S13]  /*1a30*/  ISETP.NE.AND.EX P4, PT, RZ, c[0x0][0x184], PT, P4 ;  /* 0x00006100ff007a0c */ /* 0x000fda0003f85340 */
[----:B------:R-:W-:Y:S05]  /*1a40*/  @P4 BRA `(.L_x_3824) ;  /* 0x0000002000004947 */ /* 0x000fea0003800000 */
[----:B------:R-:W-:Y:S05]  /*1a50*/  @P1 BRA `(.L_x_3825) ;  /* 0x0000008000001947 */ /* 0x000fea0003800000 */
[----:B------:R-:W-:Y:S05]  /*1a60*/  BRA `(.L_x_3826) ;  /* 0x0000009000007947 */ /* 0x000fea0003800000 */
.L_x_3824:
[----:B-----5:R-:W-:-:S05]  /*1a70*/  HADD2.F32 R49, -RZ, R42.H0_H0 ;  /* 0x2000002aff317230 */ /* 0x020fca0000004100 */
[----:B------:R-:W-:Y:S01]  /*1a80*/  FADD.FTZ R118, R49, R118 ;  /* 0x0000007631767221 */ /* 0x000fe20000010000 */
[----:B------:R-:W-:Y:S05]  /*1a90*/  BRA `(.L_x_3825) ;  /* 0x0000004000007947 */ /* 0x000fea0003800000 */
.L_x_3823:
[----:B-----5:R-:W-:Y:S02]  /*1aa0*/  HADD2.F32 R49, -RZ, R46.H0_H0 ;  /* 0x2000002eff317230 */ /* 0x020fe40000004100 */
[----:B------:R-:W-:-:S03]  /*1ab0*/  @P2 HADD2.F32 R129, -RZ, R42.H0_H0 ;  /* 0x2000002aff812230 */ /* 0x000fc60000004100 */
[----:B------:R-:W-:-:S04]  /*1ac0*/  FADD.FTZ R118, R49, R118 ;  /* 0x0000007631767221 */ /* 0x000fc80000010000 */
[----:B------:R-:W-:-:S05]  /*1ad0*/  @P2 FADD.FTZ R118, R129, R118 ;  /* 0x0000007681762221 */ /* 0x000fca0000010000 */
.L_x_3825:
[----:B------:R-:W-:-:S04]  /*1ae0*/  F2FP.PACK_AB R48, RZ, R118 ;  /* 0x00000076ff30723e */ /* 0x000fc800000000ff */
[----:B------:R-:W-:Y:S02]  /*1af0*/  PRMT R38, R48, 0x7610, R38 ;  /* 0x0000761030267816 */ /* 0x000fe40000000026 */
.L_x_3826:
[----:B------:R-:W-:Y:S01]  /*1b00*/  HADD2.F32 R130, -RZ, R50.H1_H1 ;  /* 0x30000032ff827230 */ /* 0x000fe20000004100 */
[----:B------:R-:W-:Y:S05]  /*1b10*/  @P3 BRA `(.L_x_3827) ;  /* 0x0000008000003947 */ /* 0x000fea0003800000 */
[----:B------:R-:W-:-:S04]  /*1b20*/  ISETP.NE.U32.AND P4, PT, RZ, c[0x0][0x180], PT ;  /* 0x00006000ff007a0c */ /* 0x000fc80003f85070 */
[----:B------:R-:W-:-:S13]  /*1b30*/  ISETP.NE.AND.EX P4, PT, RZ, c[0x0][0x184], PT, P4 ;  /* 0x00006100ff007a0c */ /* 0x000fda0003f85340 */
[----:B------:R-:W-:Y:S05]  /*1b40*/  @P4 BRA `(.L_x_3828) ;  /* 0x0000002000004947 */ /* 0x000fea0003800000 */
[----:B------:R-:W-:Y:S05]  /*1b50*/  @P1 BRA `(.L_x_3829) ;  /* 0x0000008000001947 */ /* 0x000fea0003800000 */
[----:B------:R-:W-:Y:S05]  /*1b60*/  BRA `(.L_x_3830) ;  /* 0x0000009000007947 */ /* 0x000fea0003800000 */
.L_x_3828:
[----:B-----5:R-:W-:-:S05]  /*1b70*/  HADD2.F32 R49, -RZ, R42.H1_H1 ;  /* 0x3000002aff317230 */ /* 0x020fca0000004100 */
[----:B------:R-:W-:Y:S01]  /*1b80*/  FADD.FTZ R130, R49, R130 ;  /* 0x0000008231827221 */ /* 0x000fe20000010000 */
[----:B------:R-:W-:Y:S05]  /*1b90*/  BRA `(.L_x_3829) ;  /* 0x0000004000007947 */ /* 0x000fea0003800000 */
.L_x_3827:
[----:B-----5:R-:W-:Y:S02]  /*1ba0*/  HADD2.F32 R49, -RZ, R46.H1_H1 ;  /* 0x3000002eff317230 */ /* 0x020fe40000004100 */
[----:B------:R-:W-:-:S03]  /*1bb0*/  @P2 HADD2.F32 R129, -RZ, R42.H1_H1 ;  /* 0x3000002aff812230 */ /* 0x000fc60000004100 */
[----:B------:R-:W-:-:S04]  /*1bc0*/  FADD.FTZ R130, R49, R130 ;  /* 0x0000008231827221 */ /* 0x000fc80000010000 */
[----:B------:R-:W-:-:S05]  /*1bd0*/  @P2 FADD.FTZ R130, R129, R130 ;  /* 0x0000008281822221 */ /* 0x000fca0000010000 */
.L_x_3829:
[----:B------:R-:W-:-:S04]  /*1be0*/  F2FP.PACK_AB R48, RZ, R130 ;  /* 0x00000082ff30723e */ /* 0x000fc800000000ff */
[----:B------:R-:W-:Y:S02]  /*1bf0*/  PRMT R38, R38, 0x5410, R48 ;  /* 0x0000541026267816 */ /* 0x000fe40000000030 */
.L_x_3830:
[----:B------:R-:W-:Y:S01]  /*1c00*/  HADD2.F32 R129, -RZ, R51.H0_H0 ;  /* 0x20000033ff817230 */ /* 0x000fe20000004100 */
[----:B------:R-:W-:Y:S05]  /*1c10*/  @P3 BRA `(.L_x_3831) ;  /* 0x0000008000003947 */ /* 0x000fea0003800000 */
[----:B------:R-:W-:-:S04]  /*1c20*/  ISETP.NE.U32.AND P4, PT, RZ, c[0x0][0x180], PT ;  /* 0x00006000ff007a0c */ /* 0x000fc80003f85070 */
[----:B------:R-:W-:-:S13]  /*1c30*/  ISETP.NE.AND.EX P4, PT, RZ, c[0x0][0x184], PT, P4 ;  /* 0x00006100ff007a0c */ /* 0x000fda0003f85340 */
[----:B------:R-:W-:Y:S05]  /*1c40*/  @P4 BRA `(.L_x_3832) ;  /* 0x0000002000004947 */ /* 0x000fea0003800000 */
[----:B------:R-:W-:Y:S05]  /*1c50*/  @P1 BRA `(.L_x_3833) ;  /* 0x0000008000001947 */ /* 0x000fea0003800000 */
[----:B------:R-:W-:Y:S05]  /*1c60*/  BRA `(.L_x_3834) ;  /* 0x0000009000007947 */ /* 0x000fea0003800000 */
.L_x_3832:
[----:B-----5:R-:W-:-:S05]  /*1c70*/  HADD2.F32 R48, -RZ, R43.H0_H0 ;  /* 0x2000002bff307230 */ /* 0x020fca0000004100 */
[----:B------:R-:W-:Y:S01]  /*1c80*/  FADD.FTZ R129, R48, R129 ;  /* 0x0000008130817221 */ /* 0x000fe20000010000 */
[----:B------:R-:W-:Y:S05]  /*1c90*/  BRA `(.L_x_3833) ;  /* 0x0000004000007947 */ /* 0x000fea0003800000 */
.L_x_3831:
[----:B-----5:R-:W-:Y:S02]  /*1ca0*/  HADD2.F32 R48, -RZ, R47.H0_H0 ;  /* 0x2000002fff307230 */ /* 0x020fe40000004100 */
[----:B------:R-:W-:-:S03]  /*1cb0*/  @P2 HADD2.F32 R50, -RZ, R43.H0_H0 ;  /* 0x2000002bff322230 */ /* 0x000fc60000004100 */
[----:B------:R-:W-:-:S04]  /*1cc0*/  FADD.FTZ R129, R48, R129 ;  /* 0x0000008130817221 */ /* 0x000fc80000010000 */
[----:B------:R-:W-:-:S05]  /*1cd0*/  @P2 FADD.FTZ R129, R50, R129 ;  /* 0x0000008132812221 */ /* 0x000fca0000010000 */
.L_x_3833:
[----:B------:R-:W-:-:S04]  /*1ce0*/  F2FP.PACK_AB R48, RZ, R129 ;  /* 0x00000081ff30723e */ /* 0x000fc800000000ff */
[----:B------:R-:W-:Y:S02]  /*1cf0*/  PRMT R39, R48, 0x7610, R39 ;  /* 0x0000761030277816 */ /* 0x000fe40000000027 */
.L_x_3834:
[----:B------:R-:W-:Y:S01]  /*1d00*/  HADD2.F32 R136, -RZ, R51.H1_H1 ;  /* 0x30000033ff887230 */ /* 0x000fe20000004100 */
[----:B------:R-:W-:Y:S05]  /*1d10*/  @P3 BRA `(.L_x_3835) ;  /* 0x0000008000003947 */ /* 0x000fea0003800000 */
[----:B------:R-:W-:-:S04]  /*1d20*/  ISETP.NE.U32.AND P2, PT, RZ, c[0x0][0x180], PT ;  /* 0x00006000ff007a0c */ /* 0x000fc80003f45070 */
[----:B------:R-:W-:-:S13]  /*1d30*/  ISETP.NE.AND.EX P2, PT, RZ, c[0x0][0x184], PT, P2 ;  /* 0x00006100ff007a0c */ /* 0x000fda0003f45320 */
[----:B------:R-:W-:Y:S05]  /*1d40*/  @P2 BRA `(.L_x_3836) ;  /* 0x0000002000002947 */ /* 0x000fea0003800000 */
[----:B------:R-:W-:Y:S05]  /*1d50*/  @P1 BRA `(.L_x_3837) ;  /* 0x0000008000001947 */ /* 0x000fea0003800000 */
[----:B------:R-:W-:Y:S05]  /*1d60*/  BRA `(.L_x_3838) ;  /* 0x0000009000007947 */ /* 0x000fea0003800000 */
.L_x_3836:
[----:B-----5:R-:W-:-:S05]  /*1d70*/  HADD2.F32 R49, -RZ, R43.H1_H1 ;  /* 0x3000002bff317230 */ /* 0x020fca0000004100 */
[----:B------:R-:W-:Y:S01]  /*1d80*/  FADD.FTZ R136, R49, R136 ;  /* 0x0000008831887221 */ /* 0x000fe20000010000 */
[----:B------:R-:W-:Y:S05]  /*1d90*/  BRA `(.L_x_3837) ;  /* 0x0000004000007947 */ /* 0x000fea0003800000 */
.L_x_3835:
[----:B-----5:R-:W-:Y:S02]  /*1da0*/  HADD2.F32 R49, -RZ, R47.H1_H1 ;  /* 0x3000002fff317230 */ /* 0x020fe40000004100 */
[----:B------:R-:W-:-:S03]  /*1db0*/  @P2 HADD2.F32 R51, -RZ, R43.H1_H1 ;  /* 0x3000002bff332230 */ /* 0x000fc60000004100 */
[----:B------:R-:W-:-:S04]  /*1dc0*/  FADD.FTZ R136, R49, R136 ;  /* 0x0000008831887221 */ /* 0x000fc80000010000 */
[----:B------:R-:W-:-:S05]  /*1dd0*/  @P2 FADD.FTZ R136, R51, R136 ;  /* 0x0000008833882221 */ /* 0x000fca0000010000 */
.L_x_3837:
[----:B------:R-:W-:-:S04]  /*1de0*/  F2FP.PACK_AB R48, RZ, R136 ;  /* 0x00000088ff30723e */ /* 0x000fc800000000ff */
[----:B------:R-:W-:Y:S02]  /*1df0*/  PRMT R39, R39, 0x5410, R48 ;  /* 0x0000541027277816 */ /* 0x000fe40000000030 */
.L_x_3838:
[----:B------:R-:W-:-:S04]  /*1e00*/  @P1 LEA R48, P2, R141, c[0x0][0x188], 0x4 ;  /* 0x000062008d301a11 */ /* 0x000fc800078420ff */
[C---:B------:R-:W-:Y:S02]  /*1e10*/  @P1 LEA.HI.X R49, R141.reuse, c[0x0][0x18c], RZ, 0x4, P2 ;  /* 0x000063008d311a11 */ /* 0x040fe400010f24ff */
[----:B------:R-:W-:-:S03]  /*1e20*/  IADD3 R141, R141, 0x20, RZ ;  /* 0x000000208d8d7810 */ /* 0x000fc60007ffe0ff */
[----:B------:R0:W-:Y:S04]  /*1e30*/  @P1 STG.E.128 [R48.64], R36 ;  /* 0x0000002430001986 */ /* 0x0001e8000c101d04 */
.L_x_3806:
[----:B------:R-:W-:Y:S05]  /*1e40*/  BSYNC B0 ;  /* 0x0000000000007941 */ /* 0x000fea0003800000 */
.L_x_3805:
        /* <DEDUP_REMOVED lines=25> */
.L_x_3842:
[----:B-----5:R-:W-:-:S05]  /*1fe0*/  HADD2.F32 R109, -RZ, R40.H0_H0 ;  /* 0x20000028ff6d7230 */ /* 0x020fca0000004100 */
[----:B------:R-:W-:Y:S01]  /*1ff0*/  FADD.FTZ R102, R109, R102 ;  /* 0x000000666d667221 */ /* 0x000fe20000010000 */
[----:B------:R-:W-:Y:S05]  /*2000*/  BRA `(.L_x_3843) ;  /* 0x0000004000007947 */ /* 0x000fea0003800000 */
.L_x_3841:
[----:B0----5:R-:W-:Y:S02]  /*2010*/  HADD2.F32 R109, -RZ, R44.H0_H0 ;  /* 0x2000002cff6d7230 */ /* 0x021fe40000004100 */
[----:B------:R-:W-:-:S03]  /*2020*/  @P2 HADD2.F32 R119, -RZ, R40.H0_H0 ;  /* 0x20000028ff772230 */ /* 0x000fc60000004100 */
[----:B------:R-:W-:-:S04]  /*2030*/  FADD.FTZ R102, R109, R102 ;  /* 0x000000666d667221 */ /* 0x000fc80000010000 */
[----:B------:R-:W-:-:S05]  /*2040*/  @P2 FADD.FTZ R102, R119, R102 ;  /* 0x0000006677662221 */ /* 0x000fca0000010000 */
.L_x_3843:
[----:B------:R-:W-:-:S04]  /*2050*/  F2FP.PACK_AB R109, RZ, R102 ;  /* 0x00000066ff6d723e */ /* 0x000fc800000000ff */
[----:B------:R-:W-:Y:S02]  /*2060*/  PRMT R36, R109, 0x7610, R36 ;  /* 0x000076106d247816 */ /* 0x000fe40000000024 */
.L_x_3844:
[----:B------:R-:W-:Y:S01]  /*2070*/  HADD2.F32 R109, -RZ, R48.H1_H1 ;  /* 0x30000030ff6d7230 */ /* 0x000fe20000004100 */
[----:B------:R-:W-:Y:S05]  /*2080*/  @P3 BRA `(.L_x_3845) ;  /* 0x0000008000003947 */ /* 0x000fea0003800000 */
[----:B------:R-:W-:-:S04]  /*2090*/  ISETP.NE.U32.AND P4, PT, RZ, c[0x0][0x180], PT ;  /* 0x00006000ff007a0c */ /* 0x000fc80003f85070 */
[----:B------:R-:W-:-:S13]  /*20a0*/  ISETP.NE.AND.EX P4, PT, RZ, c[0x0][0x184], PT, P4 ;  /* 0x00006100ff007a0c */ /* 0x000fda0003f85340 */
[----:B------:R-:W-:Y:S05]  /*20b0*/  @P4 BRA `(.L_x_3846) ;  /* 0x0000002000004947 */ /* 0x000fea0003800000 */
[----:B------:R-:W-:Y:S05]  /*20c0*/  @P1 BRA `(.L_x_3847) ;  /* 0x0000008000001947 */ /* 0x000fea0003800000 */
[----:B------:R-:W-:Y:S05]  /*20d0*/  BRA `(.L_x_3848) ;  /* 0x0000009000007947 */ /* 0x000fea0003800000 */
.L_x_3846:
[----:B-----5:R-:W-:-:S05]  /*20e0*/  HADD2.F32 R48, -RZ, R40.H1_H1 ;  /* 0x30000028ff307230 */ /* 0x020fca0000004100 */
[----:B------:R-:W-:Y:S01]  /*20f0*/  FADD.FTZ R109, R48, R109 ;  /* 0x0000006d306d7221 */ /* 0x000fe20000010000 */
[----:B------:R-:W-:Y:S05]  /*2100*/  BRA `(.L_x_3847) ;  /* 0x0000004000007947 */ /* 0x000fea0003800000 */
.L_x_3845:
[----:B-----5:R-:W-:Y:S02]  /*2110*/  HADD2.F32 R48, -RZ, R44.H1_H1 ;  /* 0x3000002cff307230 */ /* 0x020fe40000004100 */
[----:B------:R-:W-:-:S03]  /*2120*/  @P2 HADD2.F32 R110, -RZ, R40.H1_H1 ;  /* 0x30000028ff6e2230 */ /* 0x000fc60000004100 */
[----:B------:R-:W-:-:S04]  /*2130*/  FADD.FTZ R109, R48, R109 ;  /* 0x0000006d306d7221 */ /* 0x000fc80000010000 */
[----:B------:R-:W-:-:S05]  /*2140*/  @P2 FADD.FTZ R109, R110, R109 ;  /* 0x0000006d6e6d2221 */ /* 0x000fca0000010000 */
.L_x_3847:
[----:B------:R-:W-:-:S04]  /*2150*/  F2FP.PACK_AB R48, RZ, R109 ;  /* 0x0000006dff30723e */ /* 0x000fc800000000ff */
[----:B------:R-:W-:Y:S02]  /*2160*/  PRMT R36, R36, 0x5410, R48 ;  /* 0x0000541024247816 */ /* 0x000fe40000000030 */
.L_x_3848:
[----:B------:R-:W-:Y:S01]  /*2170*/  HADD2.F32 R110, -RZ, R49.H0_H0 ;  /* 0x20000031ff6e7230 */ /* 0x000fe20000004100 */
[----:B------:R-:W-:Y:S05]  /*2180*/  @P3 BRA `(.L_x_3849) ;  /* 0x0000008000003947 */ /* 0x000fea0003800000 */
[----:B------:R-:W-:-:S04]  /*2190*/  ISETP.NE.U32.AND P4, PT, RZ, c[0x0][0x180], PT ;  /* 0x00006000ff007a0c */ /* 0x000fc80003f85070 */
[----:B------:R-:W-:-:S13]  /*21a0*/  ISETP.NE.AND.EX P4, PT, RZ, c[0x0][0x184], PT, P4 ;  /* 0x00006100ff007a0c */ /* 0x000fda0003f85340 */
[----:B------:R-:W-:Y:S05]  /*21b0*/  @P4 BRA `(.L_x_3850) ;  /* 0x0000002000004947 */ /* 0x000fea0003800000 */
[----:B------:R-:W-:Y:S05]  /*21c0*/  @P1 BRA `(.L_x_3851) ;  /* 0x0000008000001947 */ /* 0x000fea0003800000 */
[----:B------:R-:W-:Y:S05]  /*21d0*/  BRA `(.L_x_3852) ;  /* 0x0000009000007947 */ /* 0x000fea0003800000 */
.L_x_3850:
[----:B-----5:R-:W-:-:S05]  /*21e0*/  HADD2.F32 R119, -RZ, R41.H0_H0 ;  /* 0x20000029ff777230 */ /* 0x020fca0000004100 */
[----:B------:R-:W-:Y:S01]  /*21f0*/  FADD.FTZ R110, R119, R110 ;  /* 0x0000006e776e7221 */ /* 0x000fe20000010000 */
[----:B------:R-:W-:Y:S05]  /*2200*/  BRA `(.L_x_3851) ;  /* 0x0000004000007947 */ /* 0x000fea0003800000 */
.L_x_3849:
[----:B-----5:R-:W-:Y:S02]  /*2210*/  HADD2.F32 R119, -RZ, R45.H0_H0 ;  /* 0x2000002dff777230 */ /* 0x020fe40000004100 */
[----:B------:R-:W-:-:S03]  /*2220*/  @P2 HADD2.F32 R127, -RZ, R41.H0_H0 ;  /* 0x20000029ff7f2230 */ /* 0x000fc60000004100 */
[----:B------:R-:W-:-:S04]  /*2230*/  FADD.FTZ R110, R119, R110 ;  /* 0x0000006e776e7221 */ /* 0x000fc80000010000 */
[----:B------:R-:W-:-:S05]  /*2240*/  @P2 FADD.FTZ R110, R127, R110 ;  /* 0x0000006e7f6e2221 */ /* 0x000fca0000010000 */
.L_x_3851:
[----:B------:R-:W-:-:S04]  /*2250*/  F2FP.PACK_AB R48, RZ, R110 ;  /* 0x0000006eff30723e */ /* 0x000fc800000000ff */
[----:B------:R-:W-:Y:S02]  /*2260*/  PRMT R37, R48, 0x7610, R37 ;  /* 0x0000761030257816 */ /* 0x000fe40000000025 */
.L_x_3852:
[----:B------:R-:W-:Y:S01]  /*2270*/  HADD2.F32 R119, -RZ, R49.H1_H1 ;  /* 0x30000031ff777230 */ /* 0x000fe20000004100 */
[----:B------:R-:W-:Y:S05]  /*2280*/  @P3 BRA `(.L_x_3853) ;  /* 0x0000008000003947 */ /* 0x000fea0003800000 */
[----:B------:R-:W-:-:S04]  /*2290*/  ISETP.NE.U32.AND P4, PT, RZ, c[0x0][0x180], PT ;  /* 0x00006000ff007a0c */ /* 0x000fc80003f85070 */
[----:B------:R-:W-:-:S13]  /*22a0*/  ISETP.NE.AND.EX P4, PT, RZ, c[0x0][0x184], PT, P4 ;  /* 0x00006100ff007a0c */ /* 0x000fda0003f85340 */
[----:B------:R-:W-:Y:S05]  /*22b0*/  @P4 BRA `(.L_x_3854) ;  /* 0x0000002000004947 */ /* 0x000fea0003800000 */
[----:B------:R-:W-:Y:S05]  /*22c0*/  @P1 BRA `(.L_x_3855) ;  /* 0x0000008000001947 */ /* 0x000fea0003800000 */
[----:B------:R-:W-:Y:S05]  /*22d0*/  BRA `(.L_x_3856) ;  /* 0x0000009000007947 */ /* 0x000fea0003800000 */
.L_x_3854:
[----:B-----5:R-:W-:-:S05]  /*22e0*/  HADD2.F32 R48, -RZ, R41.H1_H1 ;  /* 0x30000029ff307230 */ /* 0x020fca0000004100 */
[----:B------:R-:W-:Y:S01]  /*22f0*/  FADD.FTZ R119, R48, R119 ;  /* 0x0000007730777221 */ /* 0x000fe20000010000 */
[----:B------:R-:W-:Y:S05]  /*2300*/  BRA `(.L_x_3855) ;  /* 0x0000004000007947 */ /* 0x000fea0003800000 */
.L_x_3853:
[----:B-----5:R-:W-:Y:S02]  /*2310*/  HADD2.F32 R48, -RZ, R45.H1_H1 ;  /* 0x3000002dff307230 */ /* 0x020fe40000004100 */
[----:B------:R-:W-:-:S03]  /*2320*/  @P2 HADD2.F32 R120, -RZ, R41.H1_H1 ;  /* 0x30000029ff782230 */ /* 0x000fc60000004100 */
[----:B------:R-:W-:-:S04]  /*2330*/  FADD.FTZ R119, R48, R119 ;  /* 0x0000007730777221 */ /* 0x000fc80000010000 */
[----:B------:R-:W-:-:S05]  /*2340*/  @P2 FADD.FTZ R119, R120, R119 ;  /* 0x0000007778772221 */ /* 0x000fca0000010000 */
.L_x_3855:
[----:B------:R-:W-:-:S04]  /*2350*/  F2FP.PACK_AB R48, RZ, R119 ;  /* 0x00000077ff30723e */ /* 0x000fc800000000ff */
[----:B------:R-:W-:Y:S02]  /*2360*/  PRMT R37, R37, 0x5410, R48 ;  /* 0x0000541025257816 */ /* 0x000fe40000000030 */
.L_x_3856:
[----:B------:R-:W-:Y:S01]  /*2370*/  HADD2.F32 R120, -RZ, R50.H0_H0 ;  /* 0x20000032ff787230 */ /* 0x000fe20000004100 */
[----:B------:R-:W-:Y:S05]  /*2380*/  @P3 BRA `(.L_x_3857) ;  /* 0x0000008000003947 */ /* 0x000fea0003800000 */
[----:B------:R-:W-:-:S04]  /*2390*/  ISETP.NE.U32.AND P4, PT, RZ, c[0x0][0x180], PT ;  /* 0x00006000ff007a0c */ /* 0x000fc80003f85070 */
[----:B------:R-:W-:-:S13]  /*23a0*/  ISETP.NE.AND.EX P4, PT, RZ, c[0x0][0x184], PT, P4 ;  /* 0x00006100ff007a0c */ /* 0x000fda0003f85340 */
[----:B------:R-:W-:Y:S05]  /*23b0*/  @P4 BRA `(.L_x_3858) ;  /* 0x0000002000004947 */ /* 0x000fea0003800000 */
[----:B------:R-:W-:Y:S05]  /*23c0*/  @P1 BRA `(.L_x_3859) ;  /* 0x0000008000001947 */ /* 0x000fea0003800000 */
[----:B------:R-:W-:Y:S05]  /*23d0*/  BRA `(.L_x_3860) ;  /* 0x0000009000007947 */ /* 0x000fea0003800000 */
.L_x_3858:
[----:B-----5:R-:W-:-:S05]  /*23e0*/  HADD2.F32 R49, -RZ, R42.H0_H0 ;  /* 0x2000002aff317230 */ /* 0x020fca0000004100 */
[----:B------:R-:W-:Y:S01]  /*23f0*/  FADD.FTZ R120, R49, R120 ;  /* 0x0000007831787221 */ /* 0x000fe20000010000 */
[----:B------:R-:W-:Y:S05]  /*2400*/  BRA `(.L_x_3859) ;  /* 0x0000004000007947 */ /* 0x000fea0003800000 */
.L_x_3857:
[----:B-----5:R-:W-:Y:S02]  /*2410*/  HADD2.F32 R49, -RZ, R46.H0_H0 ;  /* 0x2000002eff317230 */ /* 0x020fe40000004100 */
[----:B------:R-:W-:-:S03]  /*2420*/  @P2 HADD2.F32 R127, -RZ, R42.H0_H0 ;  /* 0x2000002aff7f2230 */ /* 0x000fc60000004100 */
[----:B------:R-:W-:-:S04]  /*2430*/  FADD.FTZ R120, R49, R120 ;  /* 0x0000007831787221 */ /* 0x000fc80000010000 */
[----:B------:R-:W-:-:S05]  /*2440*/  @P2 FADD.FTZ R120, R127, R120 ;  /* 0x000000787f782221 */ /* 0x000fca0000010000 */
.L_x_3859:
[----:B------:R-:W-:-:S04]  /*2450*/  F2FP.PACK_AB R48, RZ, R120 ;  /* 0x00000078ff30723e */ /* 0x000fc800000000ff */
[----:B------:R-:W-:Y:S02]  /*2460*/  PRMT R38, R48, 0x7610, R38 ;  /* 0x0000761030267816 */ /* 0x000fe40000000026 */
.L_x_3860:
[----:B------:R-:W-:Y:S01]  /*2470*/  HADD2.F32 R128, -RZ, R50.H1_H1 ;  /* 0x30000032ff807230 */ /* 0x000fe20000004100 */
[----:B------:R-:W-:Y:S05]  /*2480*/  @P3 BRA `(.L_x_3861) ;  /* 0x0000008000003947 */ /* 0x000fea0003800000 */
[----:B------:R-:W-:-:S04]  /*2490*/  ISETP.NE.U32.AND P4, PT, RZ, c[0x0][0x180], PT ;  /* 0x00006000ff007a0c */ /* 0x000fc80003f85070 */
[----:B------:R-:W-:-:S13]  /*24a0*/  ISETP.NE.AND.EX P4, PT, RZ, c[0x0][0x184], PT, P4 ;  /* 0x00006100ff007a0c */ /* 0x000fda0003f85340 */
[----:B------:R-:W-:Y:S05]  /*24b0*/  @P4 BRA `(.L_x_3862) ;  /* 0x0000002000004947 */ /* 0x000fea0003800000 */
[----:B------:R-:W-:Y:S05]  /*24c0*/  @P1 BRA `(.L_x_3863) ;  /* 0x0000008000001947 */ /* 0x000fea0003800000 */
[----:B------:R-:W-:Y:S05]  /*24d0*/  BRA `(.L_x_3864) ;  /* 0x0000009000007947 */ /* 0x000fea0003800000 */
.L_x_3862:
[----:B-----5:R-:W-:-:S05]  /*24e0*/  HADD2.F32 R49, -RZ, R42.H1_H1 ;  /* 0x3000002aff317230 */ /* 0x020fca0000004100 */
[----:B------:R-:W-:Y:S01]  /*24f0*/  FADD.FTZ R128, R49, R128 ;  /* 0x0000008031807221 */ /* 0x000fe20000010000 */
[----:B------:R-:W-:Y:S05]  /*2500*/  BRA `(.L_x_3863) ;  /* 0x0000004000007947 */ /* 0x000fea0003800000 */
.L_x_3861:
[----:B-----5:R-:W-:Y:S02]  /*2510*/  HADD2.F32 R49, -RZ, R46.H1_H1 ;  /* 0x3000002eff317230 */ /* 0x020fe40000004100 */
[----:B------:R-:W-:-:S03]  /*2520*/  @P2 HADD2.F32 R127, -RZ, R42.H1_H1 ;  /* 0x3000002aff7f2230 */ /* 0x000fc60000004100 */
[----:B------:R-:W-:-:S04]  /*2530*/  FADD.FTZ R128, R49, R128 ;  /* 0x0000008031807221 */ /* 0x000fc80000010000 */
[----:B------:R-:W-:-:S05]  /*2540*/  @P2 FADD.FTZ R128, R127, R128 ;  /* 0x000000807f802221 */ /* 0x000fca0000010000 */
.L_x_3863:
[----:B------:R-:W-:-:S04]  /*2550*/  F2FP.PACK_AB R48, RZ, R128 ;  /* 0x00000080ff30723e */ /* 0x000fc800000000ff */
[----:B------:R-:W-:Y:S02]  /*2560*/  PRMT R38, R38, 0x5410, R48 ;  /* 0x0000541026267816 */ /* 0x000fe40000000030 */
.L_x_3864:
[----:B------:R-:W-:Y:S01]  /*2570*/  HADD2.F32 R127, -RZ, R51.H0_H0 ;  /* 0x20000033ff7f7230 */ /* 0x000fe20000004100 */
[----:B------:R-:W-:Y:S05]  /*2580*/  @P3 BRA `(.L_x_3865) ;  /* 0x0000008000003947 */ /* 0x000fea0003800000 */
[----:B------:R-:W-:-:S04]  /*2590*/  ISETP.NE.U32.AND P4, PT, RZ, c[0x0][0x180], PT ;  /* 0x00006000ff007a0c */ /* 0x000fc80003f85070 */
[----:B------:R-:W-:-:S13]  /*25a0*/  ISETP.NE.AND.EX P4, PT, RZ, c[0x0][0x184], PT, P4 ;  /* 0x00006100ff007a0c */ /* 0x000fda0003f85340 */
[----:B------:R-:W-:Y:S05]  /*25b0*/  @P4 BRA `(.L_x_3866) ;  /* 0x0000002000004947 */ /* 0x000fea0003800000 */
[----:B------:R-:W-:Y:S05]  /*25c0*/  @P1 BRA `(.L_x_3867) ;  /* 0x0000008000001947 */ /* 0x000fea0003800000 */
[----:B------:R-:W-:Y:S05]  /*25d0*/  BRA `(.L_x_3868) ;  /* 0x0000009000007947 */ /* 0x000fea0003800000 */
.L_x_3866:
[----:B-----5:R-:W-:-:S05]  /*25e0*/  HADD2.F32 R48, -RZ, R43.H0_H0 ;  /* 0x2000002bff307230 */ /* 0x020fca0000004100 */
[----:B------:R-:W-:Y:S01]  /*25f0*/  FADD.FTZ R127, R48, R127 ;  /* 0x0000007f307f7221 */ /* 0x000fe20000010000 */
[----:B------:R-:W-:Y:S05]  /*2600*/  BRA `(.L_x_3867) ;  /* 0x0000004000007947 */ /* 0x000fea0003800000 */
.L_x_3865:
[----:B-----5:R-:W-:Y:S02]  /*2610*/  HADD2.F32 R48, -RZ, R47.H0_H0 ;  /* 0x2000002fff307230 */ /* 0x020fe40000004100 */
[----:B------:R-:W-:-:S03]  /*2620*/  @P2 HADD2.F32 R50, -RZ, R43.H0_H0 ;  /* 0x2000002bff322230 */ /* 0x000fc60000004100 */
[----:B------:R-:W-:-:S04]  /*2630*/  FADD.FTZ R127, R48, R127 ;  /* 0x0000007f307f7221 */ /* 0x000fc80000010000 */
[----:B------:R-:W-:-:S05]  /*2640*/  @P2 FADD.FTZ R127, R50, R127 ;  /* 0x0000007f327f2221 */ /* 0x000fca0000010000 */
.L_x_3867:
[----:B------:R-:W-:-:S04]  /*2650*/  F2FP.PACK_AB R48, RZ, R127 ;  /* 0x0000007fff30723e */ /* 0x000fc800000000ff */
[----:B------:R-:W-:Y:S02]  /*2660*/  PRMT R39, R48, 0x7610, R39 ;  /* 0x0000761030277816 */ /* 0x000fe40000000027 */
.L_x_3868:
[----:B------:R-:W-:Y:S01]  /*2670*/  HADD2.F32 R137, -RZ, R51.H1_H1 ;  /* 0x30000033ff897230 */ /* 0x000fe20000004100 */
[----:B------:R-:W-:Y:S05]  /*2680*/  @P3 BRA `(.L_x_3869) ;  /* 0x0000008000003947 */ /* 0x000fea0003800000 */
[----:B------:R-:W-:-:S04]  /*2690*/  ISETP.NE.U32.AND P2, PT, RZ, c[0x0][0x180], PT ;  /* 0x00006000ff007a0c */ /* 0x000fc80003f45070 */
[----:B------:R-:W-:-:S13]  /*26a0*/  ISETP.NE.AND.EX P2, PT, RZ, c[0x0][0x184], PT, P2 ;  /* 0x00006100ff007a0c */ /* 0x000fda0003f45320 */
[----:B------:R-:W-:Y:S05]  /*26b0*/  @P2 BRA `(.L_x_3870) ;  /* 0x0000002000002947 */ /* 0x000fea0003800000 */
[----:B------:R-:W-:Y:S05]  /*26c0*/  @P1 BRA `(.L_x_3871) ;  /* 0x0000008000001947 */ /* 0x000fea0003800000 */
[----:B------:R-:W-:Y:S05]  /*26d0*/  BRA `(.L_x_3872) ;  /* 0x0000009000007947 */ /* 0x000fea0003800000 */
.L_x_3870:
[----:B-----5:R-:W-:-:S05]  /*26e0*/  HADD2.F32 R48, -RZ, R43.H1_H1 ;  /* 0x3000002bff307230 */ /* 0x020fca0000004100 */
[----:B------:R-:W-:Y:S01]  /*26f0*/  FADD.FTZ R137, R48, R137 ;  /* 0x0000008930897221 */ /* 0x000fe20000010000 */
[----:B------:R-:W-:Y:S05]  /*2700*/  BRA `(.L_x_3871) ;  /* 0x0000004000007947 */ /* 0x000fea0003800000 */
.L_x_3869:
[----:B-----5:R-:W-:Y:S02]  /*2710*/  HADD2.F32 R48, -RZ, R47.H1_H1 ;  /* 0x3000002fff307230 */ /* 0x020fe40000004100 */
[----:B------:R-:W-:-:S03]  /*2720*/  @P2 HADD2.F32 R50, -RZ, R43.H1_H1 ;  /* 0x3000002bff322230 */ /* 0x000fc60000004100 */
[----:B------:R-:W-:-:S04]  /*2730*/  FADD.FTZ R137, R48, R137 ;  /* 0x0000008930897221 */ /* 0x000fc80000010000 */
[----:B------:R-:W-:-:S05]  /*2740*/  @P2 FADD.FTZ R137, R50, R137 ;  /* 0x0000008932892221 */ /* 0x000fca0000010000 */
.L_x_3871:
[----:B------:R-:W-:-:S04]  /*2750*/  F2FP.PACK_AB R48, RZ, R137 ;  /* 0x00000089ff30723e */ /* 0x000fc800000000ff */
[----:B------:R-:W-:Y:S02]  /*2760*/  PRMT R39, R39, 0x5410, R48 ;  /* 0x0000541027277816 */ /* 0x000fe40000000030 */
.L_x_3872:
[----:B------:R-:W-:-:S04]  /*2770*/  @P1 LEA R48, P2, R141, c[0x0][0x188], 0x4 ;  /* 0x000062008d301a11 */ /* 0x000fc800078420ff */
[C---:B------:R-:W-:Y:S02]  /*2780*/  @P1 LEA.HI.X R49, R141.reuse, c[0x0][0x18c], RZ, 0x4, P2 ;  /* 0x000063008d311a11 */ /* 0x040fe400010f24ff */
[----:B------:R-:W-:-:S03]  /*2790*/  IADD3 R141, R141, 0x20, RZ ;  /* 0x000000208d8d7810 */ /* 0x000fc60007ffe0ff */
[----:B------:R0:W-:Y:S04]  /*27a0*/  @P1 STG.E.128 [R48.64], R36 ;  /* 0x0000002430001986 */ /* 0x0001e8000c101d04 */
.L_x_3840:
[----:B------:R-:W-:Y:S05]  /*27b0*/  BSYNC B0 ;  /* 0x0000000000007941 */ /* 0x000fea0003800000 */
.L_x_3839:
        /* <DEDUP_REMOVED lines=25> */
.L_x_3876:
[----:B-----5:R-:W-:-:S05]  /*2950*/  HADD2.F32 R112, -RZ, R40.H0_H0 ;  /* 0x20000028ff707230 */ /* 0x020fca0000004100 */
[----:B------:R-:W-:Y:S01]  /*2960*/  FADD.FTZ R103, R112, R103 ;  /* 0x0000006770677221 */ /* 0x000fe20000010000 */
[----:B------:R-:W-:Y:S05]  /*2970*/  BRA `(.L_x_3877) ;  /* 0x0000004000007947 */ /* 0x000fea0003800000 */
.L_x_3875:
[----:B0----5:R-:W-:Y:S02]  /*2980*/  HADD2.F32 R112, -RZ, R44.H0_H0 ;  /* 0x2000002cff707230 */ /* 0x021fe40000004100 */
[----:B------:R-:W-:-:S03]  /*2990*/  @P2 HADD2.F32 R122, -RZ, R40.H0_H0 ;  /* 0x20000028ff7a2230 */ /* 0x000fc60000004100 */
[----:B------:R-:W-:-:S04]  /*29a0*/  FADD.FTZ R103, R112, R103 ;  /* 0x0000006770677221 */ /* 0x000fc80000010000 */
[----:B------:R-:W-:-:S05]  /*29b0*/  @P2 FADD.FTZ R103, R122, R103 ;  /* 0x000000677a672221 */ /* 0x000fca0000010000 */
.L_x_3877:
[----:B------:R-:W-:-:S04]  /*29c0*/  F2FP.PACK_AB R111, RZ, R103 ;  /* 0x00000067ff6f723e */ /* 0x000fc800000000ff */
[----:B------:R-:W-:Y:S02]  /*29d0*/  PRMT R36, R111, 0x7610, R36 ;  /* 0x000076106f247816 */ /* 0x000fe40000000024 */
.L_x_3878:
[----:B------:R-:W-:Y:S01]  /*29e0*/  HADD2.F32 R111, -RZ, R48.H1_H1 ;  /* 0x30000030ff6f7230 */ /* 0x000fe20000004100 */
[----:B------:R-:W-:Y:S05]  /*29f0*/  @P3 BRA `(.L_x_3879) ;  /* 0x0000008000003947 */ /* 0x000fea0003800000 */
[----:B------:R-:W-:-:S04]  /*2a00*/  ISETP.NE.U32.AND P4, PT, RZ, c[0x0][0x180], PT ;  /* 0x00006000ff007a0c */ /* 0x000fc80003f85070 */
[----:B------:R-:W-:-:S13]  /*2a10*/  ISETP.NE.AND.EX P4, PT, RZ, c[0x0][0x184], PT, P4 ;  /* 0x00006100ff007a0c */ /* 0x000fda0003f85340 */
[----:B------:R-:W-:Y:S05]  /*2a20*/  @P4 BRA `(.L_x_3880) ;  /* 0x0000002000004947 */ /* 0x000fea0003800000 */
[----:B------:R-:W-:Y:S05]  /*2a30*/  @P1 BRA `(.L_x_3881) ;  /* 0x0000008000001947 */ /* 0x000fea0003800000 */
[----:B------:R-:W-:Y:S05]  /*2a40*/  BRA `(.L_x_3882) ;  /* 0x0000009000007947 */ /* 0x000fea0003800000 */
.L_x_3880:
[----:B-----5:R-:W-:-:S05]  /*2a50*/  HADD2.F32 R48, -RZ, R40.H1_H1 ;  /* 0x30000028ff307230 */ /* 0x020fca0000004100 */
[----:B------:R-:W-:Y:S01]  /*2a60*/  FADD.FTZ R111, R48, R111 ;  /* 0x0000006f306f7221 */ /* 0x000fe20000010000 */
[----:B------:R-:W-:Y:S05]  /*2a70*/  BRA `(.L_x_3881) ;  /* 0x0000004000007947 */ /* 0x000fea0003800000 */
.L_x_3879:
[----:B-----5:R-:W-:Y:S02]  /*2a80*/  HADD2.F32 R48, -RZ, R44.H1_H1 ;  /* 0x3000002cff307230 */ /* 0x020fe40000004100 */
[----:B------:R-:W-:-:S03]  /*2a90*/  @P2 HADD2.F32 R112, -RZ, R40.H1_H1 ;  /* 0x30000028ff702230 */ /* 0x000fc60000004100 */
[----:B------:R-:W-:-:S04]  /*2aa0*/  FADD.FTZ R111, R48, R111 ;  /* 0x0000006f306f7221 */ /* 0x000fc80000010000 */
[----:B------:R-:W-:-:S05]  /*2ab0*/  @P2 FADD.FTZ R111, R112, R111 ;  /* 0x0000006f706f2221 */ /* 0x000fca0000010000 */
.L_x_3881:
[----:B------:R-:W-:-:S04]  /*2ac0*/  F2FP.PACK_AB R48, RZ, R111 ;  /* 0x0000006fff30723e */ /* 0x000fc800000000ff */
[----:B------:R-:W-:Y:S02]  /*2ad0*/  PRMT R36, R36, 0x5410, R48 ;  /* 0x0000541024247816 */ /* 0x000fe40000000030 */
.L_x_3882:
[----:B------:R-:W-:Y:S01]  /*2ae0*/  HADD2.F32 R112, -RZ, R49.H0_H0 ;  /* 0x20000031ff707230 */ /* 0x000fe20000004100 */
[----:B------:R-:W-:Y:S05]  /*2af0*/  @P3 BRA `(.L_x_3883) ;  /* 0x0000008000003947 */ /* 0x000fea0003800000 */
[----:B------:R-:W-:-:S04]  /*2b00*/  ISETP.NE.U32.AND P4, PT, RZ, c[0x0][0x180], PT ;  /* 0x00006000ff007a0c */ /* 0x000fc80003f85070 */
[----:B------:R-:W-:-:S13]  /*2b10*/  ISETP.NE.AND.EX P4, PT, RZ, c[0x0][0x184], PT, P4 ;  /* 0x00006100ff007a0c */ /* 0x000fda0003f85340 */
[----:B------:R-:W-:Y:S05]  /*2b20*/  @P4 BRA `(.L_x_3884) ;  /* 0x0000002000004947 */ /* 0x000fea0003800000 */
[----:B------:R-:W-:Y:S05]  /*2b30*/  @P1 BRA `(.L_x_3885) ;  /* 0x0000008000001947 */ /* 0x000fea0003800000 */
[----:B------:R-:W-:Y:S05]  /*2b40*/  BRA `(.L_x_3886) ;  /* 0x0000009000007947 */ /* 0x000fea0003800000 */
.L_x_3884:
[----:B-----5:R-:W-:-:S05]  /*2b50*/  HADD2.F32 R121, -RZ, R41.H0_H0 ;  /* 0x20000029ff797230 */ /* 0x020fca0000004100 */
[----:B------:R-:W-:Y:S01]  /*2b60*/  FADD.FTZ R112, R121, R112 ;  /* 0x0000007079707221 */ /* 0x000fe20000010000 */
[----:B------:R-:W-:Y:S05]  /*2b70*/  BRA `(.L_x_3885) ;  /* 0x0000004000007947 */ /* 0x000fea0003800000 */
.L_x_3883:
[----:B-----5:R-:W-:Y:S02]  /*2b80*/  HADD2.F32 R121, -RZ, R45.H0_H0 ;  /* 0x2000002dff797230 */ /* 0x020fe40000004100 */
[----:B------:R-:W-:-:S03]  /*2b90*/  @P2 HADD2.F32 R125, -RZ, R41.H0_H0 ;  /* 0x20000029ff7d2230 */ /* 0x000fc60000004100 */
[----:B------:R-:W-:-:S04]  /*2ba0*/  FADD.FTZ R112, R121, R112 ;  /* 0x0000007079707221 */ /* 0x000fc80000010000 */
[----:B------:R-:W-:-:S05]  /*2bb0*/  @P2 FADD.FTZ R112, R125, R112 ;  /* 0x000000707d702221 */ /* 0x000fca0000010000 */
.L_x_3885:
[----:B------:R-:W-:-:S04]  /*2bc0*/  F2FP.PACK_AB R48, RZ, R112 ;  /* 0x00000070ff30723e */ /* 0x000fc800000000ff */
[----:B------:R-:W-:Y:S02]  /*2bd0*/  PRMT R37, R48, 0x7610, R37 ;  /* 0x0000761030257816 */ /* 0x000fe40000000025 */
.L_x_3886:
[----:B------:R-:W-:Y:S01]  /*2be0*/  HADD2.F32 R121, -RZ, R49.H1_H1 ;  /* 0x30000031ff797230 */ /* 0x000fe20000004100 */
[----:B------:R-:W-:Y:S05]  /*2bf0*/  @P3 BRA `(.L_x_3887) ;  /* 0x0000008000003947 */ /* 0x000fea0003800000 */
[----:B------:R-:W-:-:S04]  /*2c00*/  ISETP.NE.U32.AND P4, PT, RZ, c[0x0][0x180], PT ;  /* 0x00006000ff007a0c */ /* 0x000fc80003f85070 */
[----:B------:R-:W-:-:S13]  /*2c10*/  ISETP.NE.AND.EX P4, PT, RZ, c[0x0][0x184], PT, P4 ;  /* 0x00006100ff007a0c */ /* 0x000fda0003f85340 */
[----:B------:R-:W-:Y:S05]  /*2c20*/  @P4 BRA `(.L_x_3888) ;  /* 0x0000002000004947 */ /* 0x000fea0003800000 */
[----:B------:R-:W-:Y:S05]  /*2c30*/  @P1 BRA `(.L_x_3889) ;  /* 0x0000008000001947 */ /* 0x000fea0003800000 */
[----:B------:R-:W-:Y:S05]  /*2c40*/  BRA `(.L_x_3890) ;  /* 0x0000009000007947 */ /* 0x000fea0003800000 */
.L_x_3888:
[----:B-----5:R-:W-:-:S05]  /*2c50*/  HADD2.F32 R48, -RZ, R41.H1_H1 ;  /* 0x30000029ff307230 */ /* 0x020fca0000004100 */
[----:B------:R-:W-:Y:S01]  /*2c60*/  FADD.FTZ R121, R48, R121 ;  /* 0x0000007930797221 */ /* 0x000fe20000010000 */
[----:B------:R-:W-:Y:S05]  /*2c70*/  BRA `(.L_x_3889) ;  /* 0x0000004000007947 */ /* 0x000fea0003800000 */
.L_x_3887:
[----:B-----5:R-:W-:Y:S02]  /*2c80*/  HADD2.F32 R48, -RZ, R45.H1_H1 ;  /* 0x3000002dff307230 */ /* 0x020fe40000004100 */
[----:B------:R-:W-:-:S03]  /*2c90*/  @P2 HADD2.F32 R122, -RZ, R41.H1_H1 ;  /* 0x30000029ff7a2230 */ /* 0x000fc60000004100 */
[----:B------:R-:W-:-:S04]  /*2ca0*/  FADD.FTZ R121, R48, R121 ;  /* 0x0000007930797221 */ /* 0x000fc80000010000 */
[----:B------:R-:W-:-:S05]  /*2cb0*/  @P2 FADD.FTZ R121, R122, R121 ;  /* 0x000000797a792221 */ /* 0x000fca0000010000 */
.L_x_3889:
[----:B------:R-:W-:-:S04]  /*2cc0*/  F2FP.PACK_AB R48, RZ, R121 ;  /* 0x00000079ff30723e */ /* 0x000fc800000000ff */
[----:B------:R-:W-:Y:S02]  /*2cd0*/  PRMT R37, R37, 0x5410, R48 ;  /* 0x0000541025257816 */ /* 0x000fe40000000030 */
.L_x_3890:
[----:B------:R-:W-:Y:S01]  /*2ce0*/  HADD2.F32 R122, -RZ, R50.H0_H0 ;  /* 0x20000032ff7a7230 */ /* 0x000fe20000004100 */
[----:B------:R-:W-:Y:S05]  /*2cf0*/  @P3 BRA `(.L_x_3891) ;  /* 0x0000008000003947 */ /* 0x000fea0003800000 */
[----:B------:R-:W-:-:S04]  /*2d00*/  ISETP.NE.U32.AND P4, PT, RZ, c[0x0][0x180], PT ;  /* 0x00006000ff007a0c */ /* 0x000fc80003f85070 */
[----:B------:R-:W-:-:S13]  /*2d10*/  ISETP.NE.AND.EX P4, PT, RZ, c[0x0][0x184], PT, P4 ;  /* 0x00006100ff007a0c */ /* 0x000fda0003f85340 */
[----:B------:R-:W-:Y:S05]  /*2d20*/  @P4 BRA `(.L_x_3892) ;  /* 0x0000002000004947 */ /* 0x000fea0003800000 */
[----:B------:R-:W-:Y:S05]  /*2d30*/  @P1 BRA `(.L_x_3893) ;  /* 0x0000008000001947 */ /* 0x000fea0003800000 */
[----:B------:R-:W-:Y:S05]  /*2d40*/  BRA `(.L_x_3894) ;  /* 0x0000009000007947 */ /* 0x000fea0003800000 */
.L_x_3892:
[----:B-----5:R-:W-:-:S05]  /*2d50*/  HADD2.F32 R49, -RZ, R42.H0_H0 ;  /* 0x2000002aff317230 */ /* 0x020fca0000004100 */
[----:B------:R-:W-:Y:S01]  /*2d60*/  FADD.FTZ R122, R49, R122 ;  /* 0x0000007a317a7221 */ /* 0x000fe20000010000 */
[----:B------:R-:W-:Y:S05]  /*2d70*/  BRA `(.L_x_3893) ;  /* 0x0000004000007947 */ /* 0x000fea0003800000 */
.L_x_3891:
[----:B-----5:R-:W-:Y:S02]  /*2d80*/  HADD2.F32 R49, -RZ, R46.H0_H0 ;  /* 0x2000002eff317230 */ /* 0x020fe40000004100 */
[----:B------:R-:W-:-:S03]  /*2d90*/  @P2 HADD2.F32 R125, -RZ, R42.H0_H0 ;  /* 0x2000002aff7d2230 */ /* 0x000fc60000004100 */
[----:B------:R-:W-:-:S04]  /*2da0*/  FADD.FTZ R122, R49, R122 ;  /* 0x0000007a317a7221 */ /* 0x000fc80000010000 */
[----:B------:R-:W-:-:S05]  /*2db0*/  @P2 FADD.FTZ R122, R125, R122 ;  /* 0x0000007a7d7a2221 */ /* 0x000fca0000010000 */
.L_x_3893:
[----:B------:R-:W-:-:S04]  /*2dc0*/  F2FP.PACK_AB R48, RZ, R122 ;  /* 0x0000007aff30723e */ /* 0x000fc800000000ff */
[----:B------:R-:W-:Y:S02]  /*2dd0*/  PRMT R38, R48, 0x7610, R38 ;  /* 0x0000761030267816 */ /* 0x000fe40000000026 */
.L_x_3894:
[----:B------:R-:W-:Y:S01]  /*2de0*/  HADD2.F32 R126, -RZ, R50.H1_H1 ;  /* 0x30000032ff7e7230 */ /* 0x000fe20000004100 */
[----:B------:R-:W-:Y:S05]  /*2df0*/  @P3 BRA `(.L_x_3895) ;  /* 0x0000008000003947 */ /* 0x000fea0003800000 */
[----:B------:R-:W-:-:S04]  /*2e00*/  ISETP.NE.U32.AND P4, PT, RZ, c[0x0][0x180], PT ;  /* 0x00006000ff007a0c */ /* 0x000fc80003f85070 */
[----:B------:R-:W-:-:S13]  /*2e10*/  ISETP.NE.AND.EX P4, PT, RZ, c[0x0][0x184], PT, P4 ;  /* 0x00006100ff007a0c */ /* 0x000fda0003f85340 */
[----:B------:R-:W-:Y:S05]  /*2e20*/  @P4 BRA `(.L_x_3896) ;  /* 0x0000002000004947 */ /* 0x000fea0003800000 */
[----:B------:R-:W-:Y:S05]  /*2e30*/  @P1 BRA `(.L_x_3897) ;  /* 0x0000008000001947 */ /* 0x000fea0003800000 */
[----:B------:R-:W-:Y:S05]  /*2e40*/  BRA `(.L_x_3898) ;  /* 0x0000009000007947 */ /* 0x000fea0003800000 */
.L_x_3896:
[----:B-----5:R-:W-:-:S05]  /*2e50*/  HADD2.F32 R49, -RZ, R42.H1_H1 ;  /* 0x3000002aff317230 */ /* 0x020fca0000004100 */
[----:B------:R-:W-:Y:S01]  /*2e60*/  FADD.FTZ R126, R49, R126 ;  /* 0x0000007e317e7221 */ /* 0x000fe20000010000 */
[----:B------:R-:W-:Y:S05]  /*2e70*/  BRA `(.L_x_3897) ;  /* 0x0000004000007947 */ /* 0x000fea0003800000 */
.L_x_3895:
[----:B-----5:R-:W-:Y:S02]  /*2e80*/  HADD2.F32 R49, -RZ, R46.H1_H1 ;  /* 0x3000002eff317230 */ /* 0x020fe40000004100 */
[----:B------:R-:W-:-:S03]  /*2e90*/  @P2 HADD2.F32 R125, -RZ, R42.H1_H1 ;  /* 0x3000002aff7d2230 */ /* 0x000fc60000004100 */
[----:B------:R-:W-:-:S04]  /*2ea0*/  FADD.FTZ R126, R49, R126 ;  /* 0x0000007e317e7221 */ /* 0x000fc80000010000 */
[----:B------:R-:W-:-:S05]  /*2eb0*/  @P2 FADD.FTZ R126, R125, R126 ;  /* 0x0000007e7d7e2221 */ /* 0x000fca0000010000 */
.L_x_3897:
[----:B------:R-:W-:-:S04]  /*2ec0*/  F2FP.PACK_AB R48, RZ, R126 ;  /* 0x0000007eff30723e */ /* 0x000fc800000000ff */
[----:B------:R-:W-:Y:S02]  /*2ed0*/  PRMT R38, R38, 0x5410, R48 ;  /* 0x0000541026267816 */ /* 0x000fe40000000030 */
.L_x_3898:
[----:B------:R-:W-:Y:S01]  /*2ee0*/  HADD2.F32 R125, -RZ, R51.H0_H0 ;  /* 0x20000033ff7d7230 */ /* 0x000fe20000004100 */
[----:B------:R-:W-:Y:S05]  /*2ef0*/  @P3 BRA `(.L_x_3899) ;  /* 0x0000008000003947 */ /* 0x000fea0003800000 */
[----:B------:R-:W-:-:S04]  /*2f00*/  ISETP.NE.U32.AND P4, PT, RZ, c[0x0][0x180], PT ;  /* 0x00006000ff007a0c */ /* 0x000fc80003f85070 */
[----:B------:R-:W-:-:S13]  /*2f10*/  ISETP.NE.AND.EX P4, PT, RZ, c[0x0][0x184], PT, P4 ;  /* 0x00006100ff007a0c */ /* 0x000fda0003f85340 */
[----:B------:R-:W-:Y:S05]  /*2f20*/  @P4 BRA `(.L_x_3900) ;  /* 0x0000002000004947 */ /* 0x000fea0003800000 */
[----:B------:R-:W-:Y:S05]  /*2f30*/  @P1 BRA `(.L_x_3901) ;  /* 0x0000008000001947 */ /* 0x000fea0003800000 */
[----:B------:R-:W-:Y:S05]  /*2f40*/  BRA `(.L_x_3902) ;  /* 0x0000009000007947 */ /* 0x000fea0003800000 */
.L_x_3900:
[----:B-----5:R-:W-:-:S05]  /*2f50*/  HADD2.F32 R48, -RZ, R43.H0_H0 ;  /* 0x2000002bff307230 */ /* 0x020fca0000004100 */
[----:B------:R-:W-:Y:S01]  /*2f60*/  FADD.FTZ R125, R48, R125 ;  /* 0x0000007d307d7221 */ /* 0x000fe20000010000 */
[----:B------:R-:W-:Y:S05]  /*2f70*/  BRA `(.L_x_3901) ;  /* 0x0000004000007947 */ /* 0x000fea0003800000 */
.L_x_3899:
[----:B-----5:R-:W-:Y:S02]  /*2f80*/  HADD2.F32 R48, -RZ, R47.H0_H0 ;  /* 0x2000002fff307230 */ /* 0x020fe40000004100 */
[----:B------:R-:W-:-:S03]  /*2f90*/  @P2 HADD2.F32 R50, -RZ, R43.H0_H0 ;  /* 0x2000002bff322230 */ /* 0x000fc60000004100 */
[----:B------:R-:W-:-:S04]  /*2fa0*/  FADD.FTZ R125, R48, R125 ;  /* 0x0000007d307d7221 */ /* 0x000fc80000010000 */
[----:B------:R-:W-:-:S05]  /*2fb0*/  @P2 FADD.FTZ R125, R50, R125 ;  /* 0x0000007d327d2221 */ /* 0x000fca0000010000 */
.L_x_3901:
[----:B------:R-:W-:-:S04]  /*2fc0*/  F2FP.PACK_AB R48, RZ, R125 ;  /* 0x0000007dff30723e */ /* 0x000fc800000000ff */
[----:B------:R-:W-:Y:S02]  /*2fd0*/  PRMT R39, R48, 0x7610, R39 ;  /* 0x0000761030277816 */ /* 0x000fe40000000027 */
.L_x_3902:
[----:B------:R-:W-:Y:S01]  /*2fe0*/  HADD2.F32 R138, -RZ, R51.H1_H1 ;  /* 0x30000033ff8a7230 */ /* 0x000fe20000004100 */
[----:B------:R-:W-:Y:S05]  /*2ff0*/  @P3 BRA `(.L_x_3903) ;  /* 0x0000008000003947 */ /* 0x000fea0003800000 */
[----:B------:R-:W-:-:S04]  /*3000*/  ISETP.NE.U32.AND P2, PT, RZ, c[0x0][0x180], PT ;  /* 0x00006000ff007a0c */ /* 0x000fc80003f45070 */
[----:B------:R-:W-:-:S13]  /*3010*/  ISETP.NE.AND.EX P2, PT, RZ, c[0x0][0x184], PT, P2 ;  /* 0x00006100ff007a0c */ /* 0x000fda0003f45320 */
[----:B------:R-:W-:Y:S05]  /*3020*/  @P2 BRA `(.L_x_3904) ;  /* 0x0000002000002947 */ /* 0x000fea0003800000 */
[----:B------:R-:W-:Y:S05]  /*3030*/  @P1 BRA `(.L_x_3905) ;  /* 0x0000008000001947 */ /* 0x000fea0003800000 */
[----:B------:R-:W-:Y:S05]  /*3040*/  BRA `(.L_x_3906) ;  /* 0x0000009000007947 */ /* 0x000fea0003800000 */
.L_x_3904:
[----:B-----5:R-:W-:-:S05]  /*3050*/  HADD2.F32 R49, -RZ, R43.H1_H1 ;  /* 0x3000002bff317230 */ /* 0x020fca0000004100 */
[----:B------:R-:W-:Y:S01]  /*3060*/  FADD.FTZ R138, R49, R138 ;  /* 0x0000008a318a7221 */ /* 0x000fe20000010000 */
[----:B------:R-:W-:Y:S05]  /*3070*/  BRA `(.L_x_3905) ;  /* 0x0000004000007947 */ /* 0x000fea0003800000 */
.L_x_3903:
[----:B-----5:R-:W-:Y:S02]  /*3080*/  HADD2.F32 R49, -RZ, R47.H1_H1 ;  /* 0x3000002fff317230 */ /* 0x020fe40000004100 */
[----:B------:R-:W-:-:S03]  /*3090*/  @P2 HADD2.F32 R51, -RZ, R43.H1_H1 ;  /* 0x3000002bff332230 */ /* 0x000fc60000004100 */
[----:B------:R-:W-:-:S04]  /*30a0*/  FADD.FTZ R138, R49, R138 ;  /* 0x0000008a318a7221 */ /* 0x000fc80000010000 */
[----:B------:R-:W-:-:S05]  /*30b0*/  @P2 FADD.FTZ R138, R51, R138 ;  /* 0x0000008a338a2221 */ /* 0x000fca0000010000 */
.L_x_3905:
[----:B------:R-:W-:-:S04]  /*30c0*/  F2FP.PACK_AB R48, RZ, R138 ;  /* 0x0000008aff30723e */ /* 0x000fc800000000ff */
[----:B------:R-:W-:Y:S02]  /*30d0*/  PRMT R39, R39, 0x5410, R48 ;  /* 0x0000541027277816 */ /* 0x000fe40000000030 */
.L_x_3906:
[----:B------:R-:W-:-:S04]  /*30e0*/  @P1 LEA R48, P2, R141, c[0x0][0x188], 0x4 ;  /* 0x000062008d301a11 */ /* 0x000fc800078420ff */
[C---:B------:R-:W-:Y:S02]  /*30f0*/  @P1 LEA.HI.X R49, R141.reuse, c[0x0][0x18c], RZ, 0x4, P2 ;  /* 0x000063008d311a11 */ /* 0x040fe400010f24ff */
[----:B------:R-:W-:-:S03]  /*3100*/  IADD3 R141, R141, 0x20, RZ ;  /* 0x000000208d8d7810 */ /* 0x000fc60007ffe0ff */
[----:B------:R0:W-:Y:S04]  /*3110*/  @P1 STG.E.128 [R48.64], R36 ;  /* 0x0000002430001986 */ /* 0x0001e8000c101d04 */
.L_x_3874:
[----:B------:R-:W-:Y:S05]  /*3120*/  BSYNC B0 ;  /* 0x0000000000007941 */ /* 0x000fea0003800000 */
.L_x_3873:
        /* <DEDUP_REMOVED lines=25> */
.L_x_3910:
[----:B-----5:R-:W-:-:S05]  /*32c0*/  HADD2.F32 R113, -RZ, R40.H0_H0 ;  /* 0x20000028ff717230 */ /* 0x020fca0000004100 */
[----:B------:R-:W-:Y:S01]  /*32d0*/  FADD.FTZ R104, R113, R104 ;  /* 0x0000006871687221 */ /* 0x000fe20000010000 */
[----:B------:R-:W-:Y:S05]  /*32e0*/  BRA `(.L_x_3911) ;  /* 0x0000004000007947 */ /* 0x000fea0003800000 */
.L_x_3909:
[----:B0----5:R-:W-:Y:S02]  /*32f0*/  HADD2.F32 R113, -RZ, R44.H0_H0 ;  /* 0x2000002cff717230 */ /* 0x021fe40000004100 */
[----:B------:R-:W-:-:S03]  /*3300*/  @P2 HADD2.F32 R123, -RZ, R40.H0_H0 ;  /* 0x20000028ff7b2230 */ /* 0x000fc60000004100 */
[----:B------:R-:W-:-:S04]  /*3310*/  FADD.FTZ R104, R113, R104 ;  /* 0x0000006871687221 */ /* 0x000fc80000010000 */
[----:B------:R-:W-:-:S05]  /*3320*/  @P2 FADD.FTZ R104, R123, R104 ;  /* 0x000000687b682221 */ /* 0x000fca0000010000 */
.L_x_3911:
[----:B------:R-:W-:-:S04]  /*3330*/  F2FP.PACK_AB R113, RZ, R104 ;  /* 0x00000068ff71723e */ /* 0x000fc800000000ff */
[----:B------:R-:W-:Y:S02]  /*3340*/  PRMT R36, R113, 0x7610, R36 ;  /* 0x0000761071247816 */ /* 0x000fe40000000024 */
.L_x_3912:
[----:B------:R-:W-:Y:S01]  /*3350*/  HADD2.F32 R113, -RZ, R48.H1_H1 ;  /* 0x30000030ff717230 */ /* 0x000fe20000004100 */
[----:B------:R-:W-:Y:S05]  /*3360*/  @P3 BRA `(.L_x_3913) ;  /* 0x0000008000003947 */ /* 0x000fea0003800000 */
[----:B------:R-:W-:-:S04]  /*3370*/  ISETP.NE.U32.AND P4, PT, RZ, c[0x0][0x180], PT ;  /* 0x00006000ff007a0c */ /* 0x000fc80003f85070 */
[----:B------:R-:W-:-:S13]  /*3380*/  ISETP.NE.AND.EX P4, PT, RZ, c[0x0][0x184], PT, P4 ;  /* 0x00006100ff007a0c */ /* 0x000fda0003f85340 */
[----:B------:R-:W-:Y:S05]  /*3390*/  @P4 BRA `(.L_x_3914) ;  /* 0x0000002000004947 */ /* 0x000fea0003800000 */
[----:B------:R-:W-:Y:S05]  /*33a0*/  @P1 BRA `(.L_x_3915) ;  /* 0x0000008000001947 */ /* 0x000fea0003800000 */
[----:B------:R-:W-:Y:S05]  /*33b0*/  BRA `(.L_x_3916) ;  /* 0x0000009000007947 */ /* 0x000fea0003800000 */
.L_x_3914:
[----:B-----5:R-:W-:-:S05]  /*33c0*/  HADD2.F32 R48, -RZ, R40.H1_H1 ;  /* 0x30000028ff307230 */ /* 0x020fca0000004100 */
[----:B------:R-:W-:Y:S01]  /*33d0*/  FADD.FTZ R113, R48, R113 ;  /* 0x0000007130717221 */ /* 0x000fe20000010000 */
[----:B------:R-:W-:Y:S05]  /*33e0*/  BRA `(.L_x_3915) ;  /* 0x0000004000007947 */ /* 0x000fea0003800000 */
.L_x_3913:
[----:B-----5:R-:W-:Y:S02]  /*33f0*/  HADD2.F32 R48, -RZ, R44.H1_H1 ;  /* 0x3000002cff307230 */ /* 0x020fe40000004100 */
[----:B------:R-:W-:-:S03]  /*3400*/  @P2 HADD2.F32 R114, -RZ, R40.H1_H1 ;  /* 0x30000028ff722230 */ /* 0x000fc60000004100 */
[----:B------:R-:W-:-:S04]  /*3410*/  FADD.FTZ R113, R48, R113 ;  /* 0x0000007130717221 */ /* 0x000fc80000010000 */
[----:B------:R-:W-:-:S05]  /*3420*/  @P2 FADD.FTZ R113, R114, R113 ;  /* 0x0000007172712221 */ /* 0x000fca0000010000 */
.L_x_3915:
[----:B------:R-:W-:-:S04]  /*3430*/  F2FP.PACK_AB R48, RZ, R113 ;  /* 0x00000071ff30723e */ /* 0x000fc800000000ff */
[----:B------:R-:W-:Y:S02]  /*3440*/  PRMT R36, R36, 0x5410, R48 ;  /* 0x0000541024247816 */ /* 0x000fe40000000030 */
.L_x_3916:
[----:B------:R-:W-:Y:S01]  /*3450*/  HADD2.F32 R114, -RZ, R49.H0_H0 ;  /* 0x20000031ff727230 */ /* 0x000fe20000004100 */
[----:B------:R-:W-:Y:S05]  /*3460*/  @P3 BRA `(.L_x_3917) ;  /* 0x0000008000003947 */ /* 0x000fea0003800000 */
[----:B------:R-:W-:-:S04]  /*3470*/  ISETP.NE.U32.AND P4, PT, RZ, c[0x0][0x180], PT ;  /* 0x00006000ff007a0c */ /* 0x000fc80003f85070 */
[----:B------:R-:W-:-:S13]  /*3480*/  ISETP.NE.AND.EX P4, PT, RZ, c[0x0][0x184], PT, P4 ;  /* 0x00006100ff007a0c */ /* 0x000fda0003f85340 */
[----:B------:R-:W-:Y:S05]  /*3490*/  @P4 BRA `(.L_x_3918) ;  /* 0x0000002000004947 */ /* 0x000fea0003800000 */
[----:B------:R-:W-:Y:S05]  /*34a0*/  @P1 BRA `(.L_x_3919) ;  /* 0x0000008000001947 */ /* 0x000fea0003800000 */
[----:B------:R-:W-:Y:S05]  /*34b0*/  BRA `(.L_x_3920) ;  /* 0x0000009000007947 */ /* 0x000fea0003800000 */
.L_x_3918:
[----:B-----5:R-:W-:-:S05]  /*34c0*/  HADD2.F32 R123, -RZ, R41.H0_H0 ;  /* 0x20000029ff7b7230 */ /* 0x020fca0000004100 */
[----:B------:R-:W-:Y:S01]  /*34d0*/  FADD.FTZ R114, R123, R114 ;  /* 0x000000727b727221 */ /* 0x000fe20000010000 */
[----:B------:R-:W-:Y:S05]  /*34e0*/  BRA `(.L_x_3919) ;  /* 0x0000004000007947 */ /* 0x000fea0003800000 */
.L_x_3917:
[----:B-----5:R-:W-:Y:S02]  /*34f0*/  HADD2.F32 R123, -RZ, R45.H0_H0 ;  /* 0x2000002dff7b7230 */ /* 0x020fe40000004100 */
[----:B------:R-:W-:-:S03]  /*3500*/  @P2 HADD2.F32 R133, -RZ, R41.H0_H0 ;  /* 0x20000029ff852230 */ /* 0x000fc60000004100 */
[----:B------:R-:W-:-:S04]  /*3510*/  FADD.FTZ R114, R123, R114 ;  /* 0x000000727b727221 */ /* 0x000fc80000010000 */
[----:B------:R-:W-:-:S05]  /*3520*/  @P2 FADD.FTZ R114, R133, R114 ;  /* 0x0000007285722221 */ /* 0x000fca0000010000 */
.L_x_3919:
[----:B------:R-:W-:-:S04]  /*3530*/  F2FP.PACK_AB R48, RZ, R114 ;  /* 0x00000072ff30723e */ /* 0x000fc800000000ff */
[----:B------:R-:W-:Y:S02]  /*3540*/  PRMT R37, R48, 0x7610, R37 ;  /* 0x0000761030257816 */ /* 0x000fe40000000025 */
.L_x_3920:
[----:B------:R-:W-:Y:S01]  /*3550*/  HADD2.F32 R123, -RZ, R49.H1_H1 ;  /* 0x30000031ff7b7230 */ /* 0x000fe20000004100 */
[----:B------:R-:W-:Y:S05]  /*3560*/  @P3 BRA `(.L_x_3921) ;  /* 0x0000008000003947 */ /* 0x000fea0003800000 */
[----:B------:R-:W-:-:S04]  /*3570*/  ISETP.NE.U32.AND P4, PT, RZ, c[0x0][0x180], PT ;  /* 0x00006000ff007a0c */ /* 0x000fc80003f85070 */
[----:B------:R-:W-:-:S13]  /*3580*/  ISETP.NE.AND.EX P4, PT, RZ, c[0x0][0x184], PT, P4 ;  /* 0x00006100ff007a0c */ /* 0x000fda0003f85340 */
[----:B------:R-:W-:Y:S05]  /*3590*/  @P4 BRA `(.L_x_3922) ;  /* 0x0000002000004947 */ /* 0x000fea0003800000 */
[----:B------:R-:W-:Y:S05]  /*35a0*/  @P1 BRA `(.L_x_3923) ;  /* 0x0000008000001947 */ /* 0x000fea0003800000 */
[----:B------:R-:W-:Y:S05]  /*35b0*/  BRA `(.L_x_3924) ;  /* 0x0000009000007947 */ /* 0x000fea0003800000 */
.L_x_3922:
[----:B-----5:R-:W-:-:S05]  /*35c0*/  HADD2.F32 R48, -RZ, R41.H1_H1 ;  /* 0x30000029ff307230 */ /* 0x020fca0000004100 */
[----:B------:R-:W-:Y:S01]  /*35d0*/  FADD.FTZ R123, R48, R123 ;  /* 0x0000007b307b7221 */ /* 0x000fe20000010000 */
[----:B------:R-:W-:Y:S05]  /*35e0*/  BRA `(.L_x_3923) ;  /* 0x0000004000007947 */ /* 0x000fea0003800000 */
.L_x_3921:
[----:B-----5:R-:W-:Y:S02]  /*35f0*/  HADD2.F32 R48, -RZ, R45.H1_H1 ;  /* 0x3000002dff307230 */ /* 0x020fe40000004100 */
[----:B------:R-:W-:-:S03]  /*3600*/  @P2 HADD2.F32 R124, -RZ, R41.H1_H1 ;  /* 0x30000029ff7c2230 */ /* 0x000fc60000004100 */
[----:B------:R-:W-:-:S04]  /*3610*/  FADD.FTZ R123, R48, R123 ;  /* 0x0000007b307b7221 */ /* 0x000fc80000010000 */
[----:B------:R-:W-:-:S05]  /*3620*/  @P2 FADD.FTZ R123, R124, R123 ;  /* 0x0000007b7c7b2221 */ /* 0x000fca0000010000 */
.L_x_3923:
[----:B------:R-:W-:-:S04]  /*3630*/  F2FP.PACK_AB R48, RZ, R123 ;  /* 0x0000007bff30723e */ /* 0x000fc800000000ff */
[----:B------:R-:W-:Y:S02]  /*3640*/  PRMT R37, R37, 0x5410, R48 ;  /* 0x0000541025257816 */ /* 0x000fe40000000030 */
.L_x_3924:
[----:B------:R-:W-:Y:S01]  /*3650*/  HADD2.F32 R124, -RZ, R50.H0_H0 ;  /* 0x20000032ff7c7230 */ /* 0x000fe20000004100 */
[----:B------:R-:W-:Y:S05]  /*3660*/  @P3 BRA `(.L_x_3925) ;  /* 0x0000008000003947 */ /* 0x000fea0003800000 */
[----:B------:R-:W-:-:S04]  /*3670*/  ISETP.NE.U32.AND P4, PT, RZ, c[0x0][0x180], PT ;  /* 0x00006000ff007a0c */ /* 0x000fc80003f85070 */
[----:B------:R-:W-:-:S13]  /*3680*/  ISETP.NE.AND.EX P4, PT, RZ, c[0x0][0x184], PT, P4 ;  /* 0x00006100ff007a0c */ /* 0x000fda0003f85340 */
[----:B------:R-:W-:Y:S05]  /*3690*/  @P4 BRA `(.L_x_3926) ;  /* 0x0000002000004947 */ /* 0x000fea0003800000 */
[----:B------:R-:W-:Y:S05]  /*36a0*/  @P1 BRA `(.L_x_3927) ;  /* 0x0000008000001947 */ /* 0x000fea0003800000 */
[----:B------:R-:W-:Y:S05]  /*36b0*/  BRA `(.L_x_3928) ;  /* 0x0000009000007947 */ /* 0x000fea0003800000 */
.L_x_3926:
[----:B-----5:R-:W-:-:S05]  /*36c0*/  HADD2.F32 R49, -RZ, R42.H0_H0 ;  /* 0x2000002aff317230 */ /* 0x020fca0000004100 */
[----:B------:R-:W-:Y:S01]  /*36d0*/  FADD.FTZ R124, R49, R124 ;  /* 0x0000007c317c7221 */ /* 0x000fe20000010000 */
[----:B------:R-:W-:Y:S05]  /*36e0*/  BRA `(.L_x_3927) ;  /* 0x0000004000007947 */ /* 0x000fea0003800000 */
.L_x_3925:
[----:B-----5:R-:W-:Y:S02]  /*36f0*/  HADD2.F32 R49, -RZ, R46.H0_H0 ;  /* 0x2000002eff317230 */ /* 0x020fe40000004100 */
[----:B------:R-:W-:-:S03]  /*3700*/  @P2 HADD2.F32 R133, -RZ, R42.H0_H0 ;  /* 0x2000002aff852230 */ /* 0x000fc60000004100 */
[----:B------:R-:W-:-:S04]  /*3710*/  FADD.FTZ R124, R49, R124 ;  /* 0x0000007c317c7221 */ /* 0x000fc80000010000 */
[----:B------:R-:W-:-:S05]  /*3720*/  @P2 FADD.FTZ R124, R133, R124 ;  /* 0x0000007c857c2221 */ /* 0x000fca0000010000 */
.L_x_3927:
[----:B------:R-:W-:-:S04]  /*3730*/  F2FP.PACK_AB R48, RZ, R124 ;  /* 0x0000007cff30723e */ /* 0x000fc800000000ff */
[----:B------:R-:W-:Y:S02]  /*3740*/  PRMT R38, R48, 0x7610, R38 ;  /* 0x0000761030267816 */ /* 0x000fe40000000026 */
.L_x_3928:
[----:B------:R-:W-:Y:S01]  /*3750*/  HADD2.F32 R133, -RZ, R50.H1_H1 ;  /* 0x30000032ff857230 */ /* 0x000fe20000004100 */
[----:B------:R-:W-:Y:S05]  /*3760*/  @P3 BRA `(.L_x_3929) ;  /* 0x0000008000003947 */ /* 0x000fea0003800000 */
[----:B------:R-:W-:-:S04]  /*3770*/  ISETP.NE.U32.AND P4, PT, RZ, c[0x0][0x180], PT ;  /* 0x00006000ff007a0c */ /* 0x000fc80003f85070 */
[----:B------:R-:W-:-:S13]  /*3780*/  ISETP.NE.AND.EX P4, PT, RZ, c[0x0][0x184], PT, P4 ;  /* 0x00006100ff007a0c */ /* 0x000fda0003f85340 */
[----:B------:R-:W-:Y:S05]  /*3790*/  @P4 BRA `(.L_x_3930) ;  /* 0x0000002000004947 */ /* 0x000fea0003800000 */
[----:B------:R-:W-:Y:S05]  /*37a0*/  @P1 BRA `(.L_x_3931) ;  /* 0x0000008000001947 */ /* 0x000fea0003800000 */
[----:B------:R-:W-:Y:S05]  /*37b0*/  BRA `(.L_x_3932) ;  /* 0x0000009000007947 */ /* 0x000fea0003800000 */
.L_x_3930:
[----:B-----5:R-:W-:-:S05]  /*37c0*/  HADD2.F32 R48, -RZ, R42.H1_H1 ;  /* 0x3000002aff307230 */ /* 0x020fca0000004100 */
[----:B------:R-:W-:Y:S01]  /*37d0*/  FADD.FTZ R133, R48, R133 ;  /* 0x0000008530857221 */ /* 0x000fe20000010000 */
[----:B------:R-:W-:Y:S05]  /*37e0*/  BRA `(.L_x_3931) ;  /* 0x0000004000007947 */ /* 0x000fea0003800000 */
.L_x_3929:
[----:B-----5:R-:W-:Y:S02]  /*37f0*/  HADD2.F32 R48, -RZ, R46.H1_H1 ;  /* 0x3000002eff307230 */ /* 0x020fe40000004100 */
[----:B------:R-:W-:-:S03]  /*3800*/  @P2 HADD2.F32 R50, -RZ, R42.H1_H1 ;  /* 0x3000002aff322230 */ /* 0x000fc60000004100 */
[----:B------:R-:W-:-:S04]  /*3810*/  FADD.FTZ R133, R48, R133 ;  /* 0x0000008530857221 */ /* 0x000fc80000010000 */
[----:B------:R-:W-:-:S05]  /*3820*/  @P2 FADD.FTZ R133, R50, R133 ;  /* 0x0000008532852221 */ /* 0x000fca0000010000 */
.L_x_3931:
[----:B------:R-:W-:-:S04]  /*3830*/  F2FP.PACK_AB R48, RZ, R133 ;  /* 0x00000085ff30723e */ /* 0x000fc800000000ff */
[----:B------:R-:W-:Y:S02]  /*3840*/  PRMT R38, R38, 0x5410, R48 ;  /* 0x0000541026267816 */ /* 0x000fe40000000030 */
.L_x_3932:
[----:B------:R-:W-:Y:S01]  /*3850*/  HADD2.F32 R134, -RZ, R51.H0_H0 ;  /* 0x20000033ff867230 */ /* 0x000fe20000004100 */
[----:B------:R-:W-:Y:S05]  /*3860*/  @P3 BRA `(.L_x_3933) ;  /* 0x0000008000003947 */ /* 0x000fea0003800000 */
[----:B------:R-:W-:-:S04]  /*3870*/  ISETP.NE.U32.AND P4, PT, RZ, c[0x0][0x180], PT ;  /* 0x00006000ff007a0c */ /* 0x000fc80003f85070 */
[----:B------:R-:W-:-:S13]  /*3880*/  ISETP.NE.AND.EX P4, PT, RZ, c[0x0][0x184], PT, P4 ;  /* 0x00006100ff007a0c */ /* 0x000fda0003f85340 */
[----:B------:R-:W-:Y:S05]  /*3890*/  @P4 BRA `(.L_x_3934) ;  /* 0x0000002000004947 */ /* 0x000fea0003800000 */
[----:B------:R-:W-:Y:S05]  /*38a0*/  @P1 BRA `(.L_x_3935) ;  /* 0x0000008000001947 */ /* 0x000fea0003800000 */
[----:B------:R-:W-:Y:S05]  /*38b0*/  BRA `(.L_x_3936) ;  /* 0x0000009000007947 */ /* 0x000fea0003800000 */
.L_x_3934:
[----:B-----5:R-:W-:-:S05]  /*38c0*/  HADD2.F32 R49, -RZ, R43.H0_H0 ;  /* 0x2000002bff317230 */ /* 0x020fca0000004100 */
[----:B------:R-:W-:Y:S01]  /*38d0*/  FADD.FTZ R134, R49, R134 ;  /* 0x0000008631867221 */ /* 0x000fe20000010000 */
[----:B------:R-:W-:Y:S05]  /*38e0*/  BRA `(.L_x_3935) ;  /* 0x0000004000007947 */ /* 0x000fea0003800000 */
.L_x_3933:
[----:B-----5:R-:W-:Y:S02]  /*38f0*/  HADD2.F32 R49, -RZ, R47.H0_H0 ;  /* 0x2000002fff317230 */ /* 0x020fe40000004100 */
[----:B------:R-:W-:-:S03]  /*3900*/  @P2 HADD2.F32 R139, -RZ, R43.H0_H0 ;  /* 0x2000002bff8b2230 */ /* 0x000fc60000004100 */
[----:B------:R-:W-:-:S04]  /*3910*/  FADD.FTZ R134, R49, R134 ;  /* 0x0000008631867221 */ /* 0x000fc80000010000 */
[----:B------:R-:W-:-:S05]  /*3920*/  @P2 FADD.FTZ R134, R139, R134 ;  /* 0x000000868b862221 */ /* 0x000fca0000010000 */
.L_x_3935:
[----:B------:R-:W-:-:S04]  /*3930*/  F2FP.PACK_AB R48, RZ, R134 ;  /* 0x00000086ff30723e */ /* 0x000fc800000000ff */
[----:B------:R-:W-:Y:S02]  /*3940*/  PRMT R39, R48, 0x7610, R39 ;  /* 0x0000761030277816 */ /* 0x000fe40000000027 */
.L_x_3936:
[----:B------:R-:W-:Y:S01]  /*3950*/  HADD2.F32 R139, -RZ, R51.H1_H1 ;  /* 0x30000033ff8b7230 */ /* 0x000fe20000004100 */
[----:B------:R-:W-:Y:S05]  /*3960*/  @P3 BRA `(.L_x_3937) ;  /* 0x0000008000003947 */ /* 0x000fea0003800000 */
[----:B------:R-:W-:-:S04]  /*3970*/  ISETP.NE.U32.AND P2, PT, RZ, c[0x0][0x180], PT ;  /* 0x00006000ff007a0c */ /* 0x000fc80003f45070 */
[----:B------:R-:W-:-:S13]  /*3980*/  ISETP.NE.AND.EX P2, PT, RZ, c[0x0][0x184], PT, P2 ;  /* 0x00006100ff007a0c */ /* 0x000fda0003f45320 */
[----:B------:R-:W-:Y:S05]  /*3990*/  @P2 BRA `(.L_x_3938) ;  /* 0x0000002000002947 */ /* 0x000fea0003800000 */
[----:B------:R-:W-:Y:S05]  /*39a0*/  @P1 BRA `(.L_x_3939) ;  /* 0x0000008000001947 */ /* 0x000fea0003800000 */
[----:B------:R-:W-:Y:S05]  /*39b0*/  BRA `(.L_x_3940) ;  /* 0x0000009000007947 */ /* 0x000fea0003800000 */
.L_x_3938:
[----:B-----5:R-:W-:-:S05]  /*39c0*/  HADD2.F32 R48, -RZ, R43.H1_H1 ;  /* 0x3000002bff307230 */ /* 0x020fca0000004100 */
[----:B------:R-:W-:Y:S01]  /*39d0*/  FADD.FTZ R139, R48, R139 ;  /* 0x0000008b308b7221 */ /* 0x000fe20000010000 */
[----:B------:R-:W-:Y:S05]  /*39e0*/  BRA `(.L_x_3939) ;  /* 0x0000004000007947 */ /* 0x000fea0003800000 */
.L_x_3937:
[----:B-----5:R-:W-:Y:S02]  /*39f0*/  HADD2.F32 R48, -RZ, R47.H1_H1 ;  /* 0x3000002fff307230 */ /* 0x020fe40000004100 */
[----:B------:R-:W-:-:S03]  /*3a00*/  @P2 HADD2.F32 R50, -RZ, R43.H1_H1 ;  /* 0x3000002bff322230 */ /* 0x000fc60000004100 */
[----:B------:R-:W-:-:S04]  /*3a10*/  FADD.FTZ R139, R48, R139 ;  /* 0x0000008b308b7221 */ /* 0x000fc80000010000 */
[----:B------:R-:W-:-:S05]  /*3a20*/  @P2 FADD.FTZ R139, R50, R139 ;  /* 0x0000008b328b2221 */ /* 0x000fca0000010000 */
.L_x_3939:
[----:B------:R-:W-:-:S04]  /*3a30*/  F2FP.PACK_AB R48, RZ, R139 ;  /* 0x0000008bff30723e */ /* 0x000fc800000000ff */
[----:B------:R-:W-:Y:S02]  /*3a40*/  PRMT R39, R39, 0x5410, R48 ;  /* 0x0000541027277816 */ /* 0x000fe40000000030 */
.L_x_3940:
[----:B------:R-:W-:-:S04]  /*3a50*/  @P1 LEA R48, P2, R141, c[0x0][0x188], 0x4 ;  /* 0x000062008d301a11 */ /* 0x000fc800078420ff */
[----:B------:R-:W-:-:S05]  /*3a60*/  @P1 LEA.HI.X R49, R141, c[0x0][0x18c], RZ, 0x4, P2 ;  /* 0x000063008d311a11 */ /* 0x000fca00010f24ff */
[----:B------:R0:W-:Y:S04]  /*3a70*/  @P1 STG.E.128 [R48.64], R36 ;  /* 0x0000002430001986 */ /* 0x0001e8000c101d04 */
.L_x_3908:
[----:B------:R-:W-:Y:S05]  /*3a80*/  BSYNC B0 ;  /* 0x0000000000007941 */ /* 0x000fea0003800000 */
.L_x_3907:
        /* <DEDUP_REMOVED lines=48> */
.L_x_3955:
[----:B-1----:R-:W-:Y:S01]  /*3d90*/  FADD.FTZ R144, R50, R49 ;  /* 0x0000003132907221 */ /* 0x002fe20000010000 */
[----:B------:R-:W-:Y:S05]  /*3da0*/  BRA.DIV ~URZ, `(.L_x_3942) ;  /* 0x000013127f007947 */ /* 0x000fea000b800000 */
[----:B------:R-:W1:Y:S02]  /*3db0*/  SHFL.BFLY PT, R48, R144, 0x2, 0x1f ;  /* 0x0c401f0090307f89 */ /* 0x000e6400000e0000 */
        /* <DEDUP_REMOVED lines=98> */
.L_x_3956:
        /* <DEDUP_REMOVED lines=17> */
[--C-:B------:R-:W-:Y:S02]  /*44f0*/  FADD.FTZ R144, R116, -R142.reuse ;  /* 0x8000008e74907221 */ /* 0x100fe40000010000 */
[--C-:B-1----:R-:W-:Y:S02]  /*4500*/  FADD.FTZ R48, R98, -R142.reuse ;  /* 0x8000008e62307221 */ /* 0x102fe40000010000 */
[--C-:B------:R-:W-:Y:S02]  /*4510*/  FADD.FTZ R50, R106, -R142.reuse ;  /* 0x8000008e6a327221 */ /* 0x100fe40000010000 */
[----:B------:R-:W-:Y:S02]  /*4520*/  FMUL.FTZ R144, R143, R144 ;  /* 0x000000908f907220 */ /* 0x000fe40000410000 */
[--C-:B0-----:R-:W-:Y:S02]  /*4530*/  FADD.FTZ R140, R105, -R142.reuse ;  /* 0x8000008e698c7221 */ /* 0x101fe40000010000 */
[----:B------:R-:W-:-:S02]  /*4540*/  FADD.FTZ R146, R115, -R142 ;  /* 0x8000008e73927221 */ /* 0x000fc40000010000 */
[--C-:B------:R-:W-:Y:S02]  /*4550*/  FADD.FTZ R148, R132, -R142.reuse ;  /* 0x8000008e84947221 */ /* 0x100fe40000010000 */
[--C-:B------:R-:W-:Y:S02]  /*4560*/  FADD.FTZ R150, R131, -R142.reuse ;  /* 0x8000008e83967221 */ /* 0x100fe40000010000 */
[----:B------:R-:W-:Y:S02]  /*4570*/  FADD.FTZ R152, R135, -R142 ;  /* 0x8000008e87987221 */ /* 0x000fe40000010000 */
[C---:B------:R-:W-:Y:S02]  /*4580*/  FMUL.FTZ R48, R143.reuse, R48 ;  /* 0x000000308f307220 */ /* 0x040fe40000410000 */
[----:B------:R-:W-:Y:S02]  /*4590*/  FMUL.FTZ R50, R143, R50 ;  /* 0x000000328f327220 */ /* 0x000fe40000410000 */
[----:B------:R-:W-:Y:S01]  /*45a0*/  FFMA.FTZ R51, R31, R144, R22 ;  /* 0x000000901f337223 */ /* 0x000fe20000010016 */
[----:B------:R-:W-:Y:S01]  /*45b0*/  HFMA2.MMA R144, -RZ, RZ, 0, 9.5367431640625e-07 ;  /* 0x00000010ff907435 */ /* 0x000fe200000001ff */
        /* <DEDUP_REMOVED lines=10> */
[----:B------:R-:W-:Y:S01]  /*4660*/  FFMA.FTZ R141, R29, R148, R20 ;  /* 0x000000941d8d7223 */ /* 0x000fe20000010014 */
[----:B------:R-:W-:Y:S01]  /*4670*/  F2FP.PACK_AB R49, R51, R140 ;  /* 0x0000008c3331723e */ /* 0x000fe200000000ff */
[----:B------:R-:W-:Y:S02]  /*4680*/  FFMA.FTZ R150, R26, R150, R19 ;  /* 0x000000961a967223 */ /* 0x000fe40000010013 */
[----:B------:R-:W-:Y:S01]  /*4690*/  FFMA.FTZ R145, R27, R152, R18 ;  /* 0x000000981b917223 */ /* 0x000fe20000010012 */
[----:B------:R-:W-:Y:S01]  /*46a0*/  F2FP.PACK_AB R50, R141, R50 ;  /* 0x000000328d32723e */ /* 0x000fe200000000ff */
[C---:B------:R-:W-:Y:S01]  /*46b0*/  IMAD.WIDE.U32 R140, R99.reuse, R144, c[0x0][0x208] ;  /* 0x00008200638c7625 */ /* 0x040fe200078e0090 */
[----:B------:R-:W-:-:S02]  /*46c0*/  IADD3 R99, R99, 0x20, RZ ;  /* 0x0000002063637810 */ /* 0x000fc40007ffe0ff */
[----:B------:R-:W-:-:S05]  /*46d0*/  F2FP.PACK_AB R51, R145, R150 ;  /* 0x000000969133723e */ /* 0x000fca00000000ff */
[----:B------:R0:W-:Y:S02]  /*46e0*/  STG.E.128 [R140.64], R48 ;  /* 0x000000308c007986 */ /* 0x0001e4000c101d04 */
.L_x_3944:
[----:B------:R-:W-:Y:S05]  /*46f0*/  BSYNC B0 ;  /* 0x0000000000007941 */ /* 0x000fea0003800000 */
.L_x_3943:
        /* <DEDUP_REMOVED lines=23> */
[----:B------:R-:W-:Y:S01]  /*4870*/  MOV R144, 0x10 ;  /* 0x0000001000907802 */ /* 0x000fe20000000f00 */
        /* <DEDUP_REMOVED lines=11> */
.L_x_3946:
[----:B------:R-:W-:Y:S05]  /*4930*/  BSYNC B0 ;  /* 0x0000000000007941 */ /* 0x000fea0003800000 */
.L_x_3945:
[----:B------:R-:W-:Y:S01]  /*4940*/  ISETP.GE.U32.AND P2, PT, R34, 0x60, PT ;  /* 0x000000602200780c */ /* 0x000fe20003f46070 */
[----:B------:R-:W-:-:S12]  /*4950*/  BSSY B0, `(.L_x_3947) ;  /* 0x0000022000007945 */ /* 0x000fd80003800000 */
[----:B------:R-:W-:Y:S05]  /*4960*/  @!P2 BRA `(.L_x_3948) ;  /* 0x000002000000a947 */ /* 0x000fea0003800000 */
[--C-:B------:R-:W-:Y:S02]  /*4970*/  FADD.FTZ R144, R119, -R142.reuse ;  /* 0x8000008e77907221 */ /* 0x100fe40000010000 */
[--C-:B01----:R-:W-:Y:S02]  /*4980*/  FADD.FTZ R48, R102, -R142.reuse ;  /* 0x8000008e66307221 */ /* 0x103fe40000010000 */
[--C-:B------:R-:W-:Y:S02]  /*4990*/  FADD.FTZ R50, R109, -R142.reuse ;  /* 0x8000008e6d327221 */ /* 0x100fe40000010000 */
[----:B------:R-:W-:Y:S02]  /*49a0*/  FMUL.FTZ R144, R143, R144 ;  /* 0x000000908f907220 */ /* 0x000fe40000410000 */
[--C-:B------:R-:W-:Y:S02]  /*49b0*/  FADD.FTZ R140, R110, -R142.reuse ;  /* 0x8000008e6e8c7221 */ /* 0x100fe40000010000 */
[----:B------:R-:W-:-:S02]  /*49c0*/  FADD.FTZ R146, R120, -R142 ;  /* 0x8000008e78927221 */ /* 0x000fc40000010000 */
[--C-:B------:R-:W-:Y:S02]  /*49d0*/  FADD.FTZ R148, R128, -R142.reuse ;  /* 0x8000008e80947221 */ /* 0x100fe40000010000 */
[--C-:B------:R-:W-:Y:S02]  /*49e0*/  FADD.FTZ R150, R127, -R142.reuse ;  /* 0x8000008e7f967221 */ /* 0x100fe40000010000 */
[----:B------:R-:W-:Y:S02]  /*49f0*/  FADD.FTZ R152, R137, -R142 ;  /* 0x8000008e89987221 */ /* 0x000fe40000010000 */
[C---:B------:R-:W-:Y:S02]  /*4a00*/  FMUL.FTZ R48, R143.reuse, R48 ;  /* 0x000000308f307220 */ /* 0x040fe40000410000 */
[C---:B------:R-:W-:Y:S02]  /*4a10*/  FMUL.FTZ R50, R143.reuse, R50 ;  /* 0x000000328f327220 */ /* 0x040fe40000410000 */
        /* <DEDUP_REMOVED lines=21> */
.L_x_3948:
[----:B------:R-:W-:Y:S05]  /*4b70*/  BSYNC B0 ;  /* 0x0000000000007941 */ /* 0x000fea0003800000 */
.L_x_3947:
        /* <DEDUP_REMOVED lines=35> */
.L_x_3950:
[----:B------:R-:W-:Y:S05]  /*4db0*/  BSYNC B0 ;  /* 0x0000000000007941 */ /* 0x000fea0003800000 */
.L_x_3949:
[----:B------:R-:W-:Y:S01]  /*4dc0*/  ISETP.GE.U32.AND P2, PT, R34, 0xa0, PT ;  /* 0x000000a02200780c */ /* 0x000fe20003f46070 */
[----:B------:R-:W-:-:S12]  /*4dd0*/  BSSY B0, `(.L_x_3951) ;  /* 0x0000021000007945 */ /* 0x000fd80003800000 */
[----:B------:R-:W-:Y:S05]  /*4de0*/  @!P2 BRA `(.L_x_3952) ;  /* 0x000001f00000a947 */ /* 0x000fea0003800000 */
[--C-:B0-----:R-:W-:Y:S02]  /*4df0*/  FADD.FTZ R140, R114, -R142.reuse ;  /* 0x8000008e728c7221 */ /* 0x101fe40000010000 */
[--C-:B-1----:R-:W-:Y:S02]  /*4e00*/  FADD.FTZ R48, R104, -R142.reuse ;  /* 0x8000008e68307221 */ /* 0x102fe40000010000 */
[----:B------:R-:W-:Y:S02]  /*4e10*/  FMUL.FTZ R140, R143, R140 ;  /* 0x0000008c8f8c7220 */ /* 0x000fe40000410000 */
[--C-:B------:R-:W-:Y:S02]  /*4e20*/  FADD.FTZ R50, R113, -R142.reuse ;  /* 0x8000008e71327221 */ /* 0x100fe40000010000 */
[--C-:B------:R-:W-:Y:S02]  /*4e30*/  FADD.FTZ R144, R123, -R142.reuse ;  /* 0x8000008e7b907221 */ /* 0x100fe40000010000 */
[----:B------:R-:W-:-:S02]  /*4e40*/  FADD.FTZ R146, R124, -R142 ;  /* 0x8000008e7c927221 */ /* 0x000fc40000010000 */
[--C-:B------:R-:W-:Y:S02]  /*4e50*/  FADD.FTZ R148, R133, -R142.reuse ;  /* 0x8000008e85947221 */ /* 0x100fe40000010000 */
[--C-:B------:R-:W-:Y:S02]  /*4e60*/  FADD.FTZ R150, R134, -R142.reuse ;  /* 0x8000008e86967221 */ /* 0x100fe40000010000 */
[----:B------:R-:W-:Y:S02]  /*4e70*/  FADD.FTZ R142, R139, -R142 ;  /* 0x8000008e8b8e7221 */ /* 0x000fe40000010000 */
[----:B------:R-:W-:Y:S01]  /*4e80*/  FFMA.FTZ R49, R83, R140, R92 ;  /* 0x0000008c53317223 */ /* 0x000fe2000001005c */
[----:B------:R-:W-:Y:S01]  /*4e90*/  HFMA2.MMA R140, -RZ, RZ, 0, 9.5367431640625e-07 ;  /* 0x00000010ff8c7435 */ /* 0x000fe200000001ff */
[C---:B------:R-:W-:Y:S02]  /*4ea0*/  FMUL.FTZ R48, R143.reuse, R48 ;  /* 0x000000308f307220 */ /* 0x040fe40000410000 */
[----:B------:R-:W-:-:S02]  /*4eb0*/  FMUL.FTZ R50, R143, R50 ;  /* 0x000000328f327220 */ /* 0x000fc40000410000 */
[C---:B------:R-:W-:Y:S02]  /*4ec0*/  FMUL.FTZ R144, R143.reuse, R144 ;  /* 0x000000908f907220 */ /* 0x040fe40000410000 */
[C---:B------:R-:W-:Y:S02]  /*4ed0*/  FMUL.FTZ R146, R143.reuse, R146 ;  /* 0x000000928f927220 */ /* 0x040fe40000410000 */
[C---:B------:R-:W-:Y:S02]  /*4ee0*/  FMUL.FTZ R148, R143.reuse, R148 ;  /* 0x000000948f947220 */ /* 0x040fe40000410000 */
[C---:B------:R-:W-:Y:S02]  /*4ef0*/  FMUL.FTZ R150, R143.reuse, R150 ;  /* 0x000000968f967220 */ /* 0x040fe40000410000 */
[----:B------:R-:W-:Y:S02]  /*4f00*/  FMUL.FTZ R142, R143, R142 ;  /* 0x0000008e8f8e7220 */ /* 0x000fe40000410000 */
[----:B------:R-:W-:-:S02]  /*4f10*/  FFMA.FTZ R48, R80, R48, R89 ;  /* 0x0000003050307223 */ /* 0x000fc40000010059 */
[----:B------:R-:W-:Y:S02]  /*4f20*/  FFMA.FTZ R141, R84, R50, R91 ;  /* 0x00000032548d7223 */ /* 0x000fe4000001005b */
[----:B------:R-:W-:Y:S02]  /*4f30*/  FFMA.FTZ R146, R85, R146, R94 ;  /* 0x0000009255927223 */ /* 0x000fe4000001005e */
[----:B------:R-:W-:Y:S01]  /*4f40*/  FFMA.FTZ R51, R87, R150, R96 ;  /* 0x0000009657337223 */ /* 0x000fe20000010060 */
[----:B------:R-:W-:Y:S01]  /*4f50*/  F2FP.PACK_AB R48, R141, R48 ;  /* 0x000000308d30723e */ /* 0x000fe200000000ff */
[----:B------:R-:W-:Y:S02]  /*4f60*/  FFMA.FTZ R142, R90, R142, R101 ;  /* 0x0000008e5a8e7223 */ /* 0x000fe40000010065 */
[----:B------:R-:W-:Y:S02]  /*4f70*/  FFMA.FTZ R143, R88, R148, R95 ;  /* 0x00000094588f7223 */ /* 0x000fe4000001005f */
[----:B------:R-:W-:Y:S01]  /*4f80*/  FFMA.FTZ R144, R86, R144, R93 ;  /* 0x0000009056907223 */ /* 0x000fe2000001005d */
[----:B------:R-:W-:Y:S01]  /*4f90*/  F2FP.PACK_AB R51, R142, R51 ;  /* 0x000000338e33723e */ /* 0x000fe200000000ff */
[----:B------:R-:W-:Y:S01]  /*4fa0*/  IMAD.WIDE.U32 R140, R99, R140, c[0x0][0x208] ;  /* 0x00008200638c7625 */ /* 0x000fe200078e008c */
[----:B------:R-:W-:-:S02]  /*4fb0*/  F2FP.PACK_AB R50, R143, R146 ;  /* 0x000000928f32723e */ /* 0x000fc400000000ff */
[----:B------:R-:W-:-:S05]  /*4fc0*/  F2FP.PACK_AB R49, R144, R49 ;  /* 0x000000319031723e */ /* 0x000fca00000000ff */
[----:B------:R0:W-:Y:S02]  /*4fd0*/  STG.E.128 [R140.64], R48 ;  /* 0x000000308c007986 */ /* 0x0001e4000c101d04 */
.L_x_3952:
[----:B------:R-:W-:Y:S05]  /*4fe0*/  BSYNC B0 ;  /* 0x0000000000007941 */ /* 0x000fea0003800000 */
.L_x_3951:
[----:B01----:R-:W-:-:S05]  /*4ff0*/  MOV R49, 0x4 ;  /* 0x0000000400317802 */ /* 0x003fca0000000f00 */
[----:B------:R-:W-:-:S05]  /*5000*/  IMAD R100, R49, c[0x0][0x160], R100 ;  /* 0x0000580031647a24 */ /* 0x000fca00078e0264 */
[----:B------:R-:W-:-:S13]  /*5010*/  ISETP.GE.AND P2, PT, R100, c[0x0][0x164], PT ;  /* 0x0000590064007a0c */ /* 0x000fda0003f46270 */
[----:B-----5:R-:W-:Y:S01]  /*5020*/  @P2 CALL.REL.NOINC `(.L_x_3953) ;  /* 0x0000001000002944 */ /* 0x020fe20003c00000 */
[----:B------:R-:W-:Y:S05]  /*5030*/  BRA `(.L_x_3954) ;  /* 0xffffbad000007947 */ /* 0x000fea000383ffff */
.L_x_3953:
[----:B------:R-:W-:Y:S05]  /*5040*/  EXIT ;  /* 0x000000000000794d */ /* 0x000fea0003800000 */
.L_x_3941:
[----:B------:R-:W-:Y:S01]  /*5050*/  HFMA2.MMA R143, -RZ, RZ, 0, 5.9604644775390625e-08 ;  /* 0x00000001ff8f7435 */ /* 0x000fe200000001ff */
[----:B------:R-:W-:Y:S02]  /*5060*/  MOV R51, 0x1f ;  /* 0x0000001f00337802 */ /* 0x000fe40000000f00 */
[----:B------:R-:W-:Y:S02]  /*5070*/  MOV R142, 0xffffffff ;  /* 0xffffffff008e7802 */ /* 0x000fe40000000f00 */
[----:B------:R-:W-:Y:S02]  /*5080*/  MOV R48, 0x50a0 ;  /* 0x000050a000307802 */ /* 0x000fe40000000f00 */
[----:B-----5:R-:W-:Y:S05]  /*5090*/  CALL.REL.NOINC `($__internal_10_$__cuda_sm70_shflsync_bfly_p) ;  /* 0x000008c000007944 */ /* 0x020fea0003c00000 */
[----:B-1----:R-:W-:Y:S01]  /*50a0*/  MOV R49, R143 ;  /* 0x0000008f00317202 */ /* 0x002fe20000000f00 */
[----:B0-----:R-:W-:Y:S05]  /*50b0*/  BRA `(.L_x_3955) ;  /* 0xffffecd000007947 */ /* 0x001fea000383ffff */
.L_x_3942:
[----:B------:R-:W-:Y:S01]  /*50c0*/  HFMA2.MMA R143, -RZ, RZ, 0, 1.1920928955078125e-07 ;  /* 0x00000002ff8f7435 */ /* 0x000fe200000001ff */
[----:B0-----:R-:W-:Y:S02]  /*50d0*/  MOV R50, R144 ;  /* 0x0000009000327202 */ /* 0x001fe40000000f00 */
[----:B------:R-:W-:Y:S02]  /*50e0*/  MOV R51, 0x1f ;  /* 0x0000001f00337802 */ /* 0x000fe40000000f00 */
[----:B------:R-:W-:-:S02]  /*50f0*/  MOV R142, 0xffffffff ;  /* 0xffffffff008e7802 */ /* 0x000fc40000000f00 */
[----:B------:R-:W-:Y:S02]  /*5100*/  MOV R48, 0x5120 ;  /* 0x0000512000307802 */ /* 0x000fe40000000f00 */
[----:B-----5:R-:W-:Y:S05]  /*5110*/  CALL.REL.NOINC `($__internal_10_$__cuda_sm70_shflsync_bfly_p) ;  /* 0x0000084000007944 */ /* 0x020fea0003c00000 */
[----:B01----:R-:W-:Y:S01]  /*5120*/  FADD.FTZ R50, R144, R143 ;  /* 0x0000008f90327221 */ /* 0x003fe20000010000 */
[----:B------:R-:W-:Y:S01]  /*5130*/  HFMA2.MMA R143, -RZ, RZ, 0, 2.384185791015625e-07 ;  /* 0x00000004ff8f7435 */ /* 0x000fe200000001ff */
[----:B------:R-:W-:Y:S02]  /*5140*/  MOV R51, 0x1f ;  /* 0x0000001f00337802 */ /* 0x000fe40000000f00 */
[----:B------:R-:W-:Y:S02]  /*5150*/  MOV R142, 0xffffffff ;  /* 0xffffffff008e7802 */ /* 0x000fe40000000f00 */
[----:B------:R-:W-:Y:S02]  /*5160*/  MOV R48, 0x5180 ;  /* 0x0000518000307802 */ /* 0x000fe40000000f00 */
[----:B------:R-:W-:Y:S05]  /*5170*/  CALL.REL.NOINC `($__internal_10_$__cuda_sm70_shflsync_bfly_p) ;  /* 0x000007e000007944 */ /* 0x000fea0003c00000 */
[----:B01----:R-:W-:Y:S01]  /*5180*/  FADD.FTZ R50, R50, R143 ;  /* 0x0000008f32327221 */ /* 0x003fe20000010000 */
[----:B------:R-:W-:Y:S01]  /*5190*/  HFMA2.MMA R143, -RZ, RZ, 0, 4.76837158203125e-07 ;  /* 0x00000008ff8f7435 */ /* 0x000fe200000001ff */
[----:B------:R-:W-:Y:S02]  /*51a0*/  MOV R51, 0x1f ;  /* 0x0000001f00337802 */ /* 0x000fe40000000f00 */
[----:B------:R-:W-:-:S02]  /*51b0*/  MOV R142, 0xffffffff ;  /* 0xffffffff008e7802 */ /* 0x000fc40000000f00 */
[----:B------:R-:W-:Y:S02]  /*51c0*/  MOV R48, 0x51e0 ;  /* 0x000051e000307802 */ /* 0x000fe40000000f00 */
[----:B------:R-:W-:Y:S05]  /*51d0*/  CALL.REL.NOINC `($__internal_10_$__cuda_sm70_shflsync_bfly_p) ;  /* 0x0000078000007944 */ /* 0x000fea0003c00000 */
[----:B01----:R-:W-:Y:S01]  /*51e0*/  FADD.FTZ R50, R50, R143 ;  /* 0x0000008f32327221 */ /* 0x003fe20000010000 */
[----:B------:R-:W-:Y:S01]  /*51f0*/  HFMA2.MMA R143, -RZ, RZ, 0, 9.5367431640625e-07 ;  /* 0x00000010ff8f7435 */ /* 0x000fe200000001ff */
[----:B------:R-:W-:Y:S02]  /*5200*/  MOV R51, 0x1f ;  /* 0x0000001f00337802 */ /* 0x000fe40000000f00 */
[----:B------:R-:W-:Y:S02]  /*5210*/  MOV R142, 0xffffffff ;  /* 0xffffffff008e7802 */ /* 0x000fe40000000f00 */
[----:B------:R-:W-:Y:S02]  /*5220*/  MOV R48, 0x5240 ;  /* 0x0000524000307802 */ /* 0x000fe40000000f00 */
[----:B------:R-:W-:Y:S05]  /*5230*/  CALL.REL.NOINC `($__internal_10_$__cuda_sm70_shflsync_bfly_p) ;  /* 0x0000072000007944 */ /* 0x000fea0003c00000 */
[----:B-1----:R-:W-:Y:S01]  /*5240*/  FADD.FTZ R141, R50, R143 ;  /* 0x0000008f328d7221 */ /* 0x002fe20000010000 */
[----:B------:R-:W-:Y:S01]  /*5250*/  HFMA2.MMA R143, -RZ, RZ, 0, 5.9604644775390625e-08 ;  /* 0x00000001ff8f7435 */ /* 0x000fe200000001ff */
[----:B0-----:R-:W-:Y:S02]  /*5260*/  MOV R142, 0xffffffff ;  /* 0xffffffff008e7802 */ /* 0x001fe40000000f00 */
[----:B------:R-:W-:-:S04]  /*5270*/  FMUL.FTZ R141, R141, c[0x0][0x1e0] ;  /* 0x000078008d8d7a20 */ /* 0x000fc80000410000 */
        /* <DEDUP_REMOVED lines=14> */
[----:B------:R-:W-:Y:S01]  /*5360*/  FFMA.FTZ R48, R51, R51, R48 ;  /* 0x0000003333307223 */ /* 0x000fe20000010030 */
[----:B------:R-:W-:Y:S01]  /*5370*/  MOV R51, 0x1f ;  /* 0x0000001f00337802 */ /* 0x000fe20000000f00 */
        /* <DEDUP_REMOVED lines=67> */
[----:B------:R-:W-:Y:S05]  /*57b0*/  CALL.REL.NOINC `($__internal_10_$__cuda_sm70_shflsync_bfly_p) ;  /* 0x000001a000007944 */ /* 0x000fea0003c00000 */
[----:B01----:R-:W-:Y:S01]  /*57c0*/  FADD.FTZ R50, R50, R143 ;  /* 0x0000008f32327221 */ /* 0x003fe20000010000 */
[----:B------:R-:W-:Y:S01]  /*57d0*/  HFMA2.MMA R143, -RZ, RZ, 0, 1.1920928955078125e-07 ;  /* 0x00000002ff8f7435 */ /* 0x000fe200000001ff */
[----:B------:R-:W-:Y:S02]  /*57e0*/  MOV R51, 0x1f ;  /* 0x0000001f00337802 */ /* 0x000fe40000000f00 */
[----:B------:R-:W-:Y:S02]  /*57f0*/  MOV R142, 0xffffffff ;  /* 0xffffffff008e7802 */ /* 0x000fe40000000f00 */
[----:B------:R-:W-:Y:S02]  /*5800*/  MOV R48, 0x5820 ;  /* 0x0000582000307802 */ /* 0x000fe40000000f00 */
[----:B------:R-:W-:Y:S05]  /*5810*/  CALL.REL.NOINC `($__internal_10_$__cuda_sm70_shflsync_bfly_p) ;  /* 0x0000014000007944 */ /* 0x000fea0003c00000 */
[----:B01----:R-:W-:Y:S01]  /*5820*/  FADD.FTZ R50, R50, R143 ;  /* 0x0000008f32327221 */ /* 0x003fe20000010000 */
[----:B------:R-:W-:Y:S01]  /*5830*/  HFMA2.MMA R143, -RZ, RZ, 0, 2.384185791015625e-07 ;  /* 0x00000004ff8f7435 */ /* 0x000fe200000001ff */
[----:B------:R-:W-:Y:S02]  /*5840*/  MOV R51, 0x1f ;  /* 0x0000001f00337802 */ /* 0x000fe40000000f00 */
[----:B------:R-:W-:-:S02]  /*5850*/  MOV R142, 0xffffffff ;  /* 0xffffffff008e7802 */ /* 0x000fc40000000f00 */
[----:B------:R-:W-:Y:S02]  /*5860*/  MOV R48, 0x5880 ;  /* 0x0000588000307802 */ /* 0x000fe40000000f00 */
[----:B------:R-:W-:Y:S05]  /*5870*/  CALL.REL.NOINC `($__internal_10_$__cuda_sm70_shflsync_bfly_p) ;  /* 0x000000e000007944 */ /* 0x000fea0003c00000 */
[----:B01----:R-:W-:Y:S01]  /*5880*/  FADD.FTZ R50, R50, R143 ;  /* 0x0000008f32327221 */ /* 0x003fe20000010000 */
[----:B------:R-:W-:Y:S01]  /*5890*/  HFMA2.MMA R143, -RZ, RZ, 0, 4.76837158203125e-07 ;  /* 0x00000008ff8f7435 */ /* 0x000fe200000001ff */
[----:B------:R-:W-:Y:S02]  /*58a0*/  MOV R51, 0x1f ;  /* 0x0000001f00337802 */ /* 0x000fe40000000f00 */
[----:B------:R-:W-:Y:S02]  /*58b0*/  MOV R142, 0xffffffff ;  /* 0xffffffff008e7802 */ /* 0x000fe40000000f00 */
[----:B------:R-:W-:Y:S02]  /*58c0*/  MOV R48, 0x58e0 ;  /* 0x000058e000307802 */ /* 0x000fe40000000f00 */
[----:B------:R-:W-:Y:S05]  /*58d0*/  CALL.REL.NOINC `($__internal_10_$__cuda_sm70_shflsync_bfly_p) ;  /* 0x0000008000007944 */ /* 0x000fea0003c00000 */
[----:B-1----:R-:W-:Y:S01]  /*58e0*/  FADD.FTZ R140, R50, R143 ;  /* 0x0000008f328c7221 */ /* 0x002fe20000010000 */
[----:B------:R-:W-:Y:S01]  /*58f0*/  HFMA2.MMA R143, -RZ, RZ, 0, 9.5367431640625e-07 ;  /* 0x00000010ff8f7435 */ /* 0x000fe200000001ff */
[----:B0-----:R-:W-:Y:S02]  /*5900*/  MOV R51, 0x1f ;  /* 0x0000001f00337802 */ /* 0x001fe40000000f00 */
[----:B------:R-:W-:-:S02]  /*5910*/  MOV R142, 0xffffffff ;  /* 0xffffffff008e7802 */ /* 0x000fc40000000f00 */
[----:B------:R-:W-:Y:S02]  /*5920*/  MOV R50, R140 ;  /* 0x0000008c00327202 */ /* 0x000fe40000000f00 */
[----:B------:R-:W-:Y:S02]  /*5930*/  MOV R48, 0x5950 ;  /* 0x0000595000307802 */ /* 0x000fe40000000f00 */
[----:B------:R-:W-:Y:S05]  /*5940*/  CALL.REL.NOINC `($__internal_10_$__cuda_sm70_shflsync_bfly_p) ;  /* 0x0000001000007944 */ /* 0x000fea0003c00000 */
[----:B01----:R-:W-:Y:S05]  /*5950*/  BRA `(.L_x_3956) ;  /* 0xffffea8000007947 */ /* 0x003fea000383ffff */
        .weak           $__internal_10_$__cuda_sm70_shflsync_bfly_p
        .type           $__internal_10_$__cuda_sm70_shflsync_bfly_p,@function
        .size           $__internal_10_$__cuda_sm70_shflsync_bfly_p,(.L_x_32988 - $__internal_10_$__cuda_sm70_shflsync_bfly_p)
$__internal_10_$__cuda_sm70_shflsync_bfly_p:
[----:B------:R-:W-:Y:S01]  /*5960*/  HFMA2.MMA R49, -RZ, RZ, 0, 0 ;  /* 0x00000000ff317435 */ /* 0x000fe200000001ff */
[----:B------:R-:W-:Y:S04]  /*5970*/  WARPSYNC R142 ;  /* 0x0000008e00007348 */ /* 0x000fe80003800000 */
[----:B------:R0:W1:Y:S01]  /*5980*/  SHFL.BFLY PT, R143, R50, R143, R51 ;  /* 0x0c00008f328f7389 */ /* 0x00006200000e0033 */
[----:B------:R-:W-:Y:S05]  /*5990*/  RET.REL.NODEC R48 `(_ZN10layer_norm31ln_parallel_residual_fwd_kernelINS_13Kernel_traitsI6__halfS2_S2_S2_fjLj1280ELj1ELj4ELj1ELj16ENS_18Kernel_traits_baseILj1280ES2_S2_S2_S2_fjLj128EEEEELb0ELb1ELb0EEEvNS_9FwdParamsE) ;  /* 0xffffa66030007950 */ /* 0x000fea0003c3ffff */
.L_x_3957:
        /* <DEDUP_REMOVED lines=14> */
.L_x_32988:


//--------------------- .text._ZN10layer_norm31ln_parallel_residual_fwd_kernelINS_13Kernel_traitsI6__halfS2_S2_S2_fjLj1280ELj1ELj4ELj1ELj16ENS_18Kernel_traits_baseILj1280ES2_S2_S2_S2_fjLj128EEEEELb0ELb1ELb1EEEvNS_9FwdParamsE --------------------------
	.section	.text._ZN10layer_norm31ln_parallel_residual_fwd_kernelINS_13Kernel_traitsI6__halfS2_S2_S2_fjLj1280ELj1ELj4ELj1ELj16ENS_18Kernel_traits_baseILj1280ES2_S2_S2_S2_fjLj128EEEEELb0ELb1ELb1EEEvNS_9FwdParamsE,"ax",@progbits
	.sectioninfo	@"SHI_REGISTERS=158"
	.align	128
        .global         _ZN10layer_norm31ln_parallel_residual_fwd_kernelINS_13Kernel_traitsI6__halfS2_S2_S2_fjLj1280ELj1ELj4ELj1ELj16ENS_18Kernel_traits_baseILj1280ES2_S2_S2_S2_fjLj128EEEEELb0ELb1ELb1EEEvNS_9FwdParamsE
        .type           _ZN10layer_norm31ln_parallel_residual_fwd_kernelINS_13Kernel_traitsI6__halfS2_S2_S2_fjLj1280ELj1ELj4ELj1ELj16ENS_18Kernel_traits_baseILj1280ES2_S2_S2_S2_fjLj128EEEEELb0ELb1ELb1EEEvNS_9FwdParamsE,@function
        .size           _ZN10layer_norm31ln_parallel_residual_fwd_kernelINS_13Kernel_traitsI6__halfS2_S2_S2_fjLj1280ELj1ELj4ELj1ELj16ENS_18Kernel_traits_baseILj1280ES2_S2_S2_S2_fjLj128EEEEELb0ELb1ELb1EEEvNS_9FwdParamsE,(.L_x_32989 - _ZN10layer_norm31ln_parallel_residual_fwd_kernelINS_13Kernel_traitsI6__halfS2_S2_S2_fjLj1280ELj1ELj4ELj1ELj16ENS_18Kernel_traits_baseILj1280ES2_S2_S2_S2_fjLj128EEEEELb0ELb1ELb1EEEvNS_9FwdParamsE)
        .other          _ZN10layer_norm31ln_parallel_residual_fwd_kernelINS_13Kernel_traitsI6__halfS2_S2_S2_fjLj1280ELj1ELj4ELj1ELj16ENS_18Kernel_traits_baseILj1280ES2_S2_S2_S2_fjLj128EEEEELb0ELb1ELb1EEEvNS_9FwdParamsE,@"STO_CUDA_ENTRY STV_DEFAULT"
_ZN10layer_norm31ln_parallel_residual_fwd_kernelINS_13Kernel_traitsI6__halfS2_S2_S2_fjLj1280ELj1ELj4ELj1ELj16ENS_18Kernel_traits_baseILj1280ES2_S2_S2_S2_fjLj128EEEEELb0ELb1ELb1EEEvNS_9FwdParamsE:
.text._ZN10layer_norm31ln_parallel_residual_fwd_kernelINS_13Kernel_traitsI6__halfS2_S2_S2_fjLj1280ELj1ELj4ELj1ELj16ENS_18Kernel_traits_baseILj1280ES2_S2_S2_S2_fjLj128EEEEELb0ELb1ELb1EEEvNS_9FwdParamsE:
[----:B------:R-:W-:Y:S02]  /*0000*/  MOV R1, c[0x0][0x28] ;  /* 0x00000a0000017a02 */ /* 0x000fe40000000f00 */
[----:B------:R-:W0:Y:S01]  /*0010*/  S2R R90, SR_TID.X ;  /* 0x00000000005a7919 */ /* 0x000e220000002100 */
[----:B------:R-:W-:Y:S01]  /*0020*/  ISETP.NE.U32.AND P1, PT, RZ, c[0x0][0x218], PT ;  /* 0x00008600ff007a0c */ /* 0x000fe20003f25070 */
[----:B------:R-:W-:-:S03]  /*0030*/  ULDC.64 UR4, c[0x0][0x118] ;  /* 0x0000460000047ab9 */ /* 0x000fc60000000a00 */
[----:B------:R-:W-:Y:S02]  /*0040*/  ISETP.NE.AND.EX P1, PT, RZ, c[0x0][0x21c], PT, P1 ;  /* 0x00008700ff007a0c */ /* 0x000fe40003f25310 */
[----:B0-----:R-:W-:-:S04]  /*0050*/  SHF.L.U32 R0, R90, 0x4, RZ ;  /* 0x000000045a007819 */ /* 0x001fc800000006ff */
[----:B------:R-:W-:-:S04]  /*0060*/  LOP3.LUT R2, R0, 0x1f0, RZ, 0xc0, !PT ;  /* 0x000001f000027812 */ /* 0x000fc800078ec0ff */
[----:B------:R-:W-:-:S04]  /*0070*/  IADD3 R4, P0, R2, c[0x0][0x218], RZ ;  /* 0x0000860002047a10 */ /* 0x000fc80007f1e0ff */
[----:B------:R-:W-:-:S05]  /*0080*/  IADD3.X R5, RZ, c[0x0][0x21c], RZ, P0, !PT ;  /* 0x00008700ff057a10 */ /* 0x000fca00007fe4ff */
        /* <DEDUP_REMOVED lines=10> */
[----:B------:R-:W-:-:S11]  /*0130*/  IADD3.X R3, RZ, c[0x0][0x1b4], RZ, P2, !PT ;  /* 0x00006d00ff037a10 */ /* 0x000fd600017fe4ff */
[----:B------:R-:W-:Y:S05]  /*0140*/  @P0 EXIT ;  /* 0x000000000000094d */ /* 0x000fea0003800000 */
[----:B0-----:R0:W2:Y:S04]  /*0150*/  LDG.E.128 R16, [R2.64+0x600] ;  /* 0x0006000402107981 */ /* 0x0010a8000c1e1d00 */
[----:B------:R0:W3:Y:S01]  /*0160*/  LDG.E.128 R20, [R2.64+0x800] ;  /* 0x0008000402147981 */ /* 0x0000e2000c1e1d00 */
[----:B------:R-:W-:Y:S01]  /*0170*/  MOV R0, c[0x0][0x180] ;  /* 0x0000600000007a02 */ /* 0x000fe20000000f00 */
[----:B-----5:R-:W-:Y:S01]  /*0180*/  @!P1 CS2R R36, SRZ ;  /* 0x0000000000249805 */ /* 0x020fe2000001ff00 */
[----:B------:R-:W-:Y:S01]  /*0190*/  @!P1 CS2R R38, SRZ ;  /* 0x0000000000269805 */ /* 0x000fe2000001ff00 */
[----:B------:R-:W-:Y:S01]  /*01a0*/  @!P1 CS2R R40, SRZ ;  /* 0x0000000000289805 */ /* 0x000fe2000001ff00 */
[----:B------:R-:W-:Y:S01]  /*01b0*/  LOP3.LUT P0, RZ, R0, c[0x0][0x178], RZ, 0xfc, !PT ;  /* 0x00005e0000ff7a12 */ /* 0x000fe2000780fcff */
[----:B------:R-:W-:Y:S01]  /*01c0*/  @!P1 CS2R R42, SRZ ;  /* 0x00000000002a9805 */ /* 0x000fe2000001ff00 */
[----:B------:R-:W-:Y:S01]  /*01d0*/  @!P1 CS2R R32, SRZ ;  /* 0x0000000000209805 */ /* 0x000fe2000001ff00 */
[----:B------:R-:W-:Y:S01]  /*01e0*/  @!P1 CS2R R34, SRZ ;  /* 0x0000000000229805 */ /* 0x000fe2000001ff00 */
[----:B------:R-:W-:Y:S01]  /*01f0*/  @!P1 CS2R R28, SRZ ;  /* 0x00000000001c9805 */ /* 0x000fe2000001ff00 */
[----:B------:R-:W-:Y:S01]  /*0200*/  @!P1 CS2R R30, SRZ ;  /* 0x00000000001e9805 */ /* 0x000fe2000001ff00 */
[----:B------:R-:W-:Y:S01]  /*0210*/  @!P1 CS2R R24, SRZ ;  /* 0x0000000000189805 */ /* 0x000fe2000001ff00 */
[----:B------:R-:W-:Y:S01]  /*0220*/  @!P1 CS2R R26, SRZ ;  /* 0x00000000001a9805 */ /* 0x000fe2000001ff00 */
[----:B------:R-:W-:Y:S01]  /*0230*/  MOV R0, c[0x0][0x184] ;  /* 0x0000610000007a02 */ /* 0x000fe20000000f00 */
[----:B------:R0:W5:Y:S01]  /*0240*/  LDG.E.128 R12, [R2.64] ;  /* 0x00000004020c7981 */ /* 0x000162000c1e1d00 */
[--C-:B------:R-:W-:Y:S01]  /*0250*/  HADD2.F32 R81, -RZ, R36.reuse.H0_H0 ;  /* 0x20000024ff517230 */ /* 0x100fe20000004100 */
[----:B------:R-:W-:Y:S01]  /*0260*/  LOP3.LUT R90, R90, 0x1f, RZ, 0xc0, !PT ;  /* 0x0000001f5a5a7812 */ /* 0x000fe200078ec0ff */
[----:B------:R-:W-:Y:S01]  /*0270*/  HADD2.F32 R80, -RZ, R36.H1_H1 ;  /* 0x30000024ff507230 */ /* 0x000fe20000004100 */
[----:B------:R0:W5:Y:S01]  /*0280*/  LDG.E.128 R8, [R2.64+0x200] ;  /* 0x0002000402087981 */ /* 0x000162000c1e1d00 */
[----:B------:R-:W-:Y:S01]  /*0290*/  LOP3.LUT P0, RZ, R0, c[0x0][0x17c], RZ, 0xfc, P0 ;  /* 0x00005f0000ff7a12 */ /* 0x000fe2000000fcff */
[----:B------:R-:W-:-:S02]  /*02a0*/  HADD2.F32 R79, -RZ, R37.H0_H0 ;  /* 0x20000025ff4f7230 */ /* 0x000fc40000004100 */
[----:B------:R0:W5:Y:S01]  /*02b0*/  LDG.E.128 R4, [R2.64+0x400] ;  /* 0x0004000402047981 */ /* 0x000162000c1e1d00 */
[----:B------:R-:W-:Y:S01]  /*02c0*/  HADD2.F32 R78, -RZ, R37.H1_H1 ;  /* 0x30000025ff4e7230 */ /* 0x000fe20000004100 */
[----:B------:R-:W-:Y:S01]  /*02d0*/  ULDC.U8 UR6, c[0x0][0x1f0] ;  /* 0x00007c0000067ab9 */ /* 0x000fe20000000000 */
[--C-:B------:R-:W-:Y:S02]  /*02e0*/  HADD2.F32 R77, -RZ, R38.reuse.H0_H0 ;  /* 0x20000026ff4d7230 */ /* 0x100fe40000004100 */
[----:B------:R-:W-:Y:S02]  /*02f0*/  HADD2.F32 R76, -RZ, R38.H1_H1 ;  /* 0x30000026ff4c7230 */ /* 0x000fe40000004100 */
[--C-:B------:R-:W-:Y:S02]  /*0300*/  HADD2.F32 R75, -RZ, R39.reuse.H0_H0 ;  /* 0x20000027ff4b7230 */ /* 0x100fe40000004100 */
        /* <DEDUP_REMOVED lines=23> */
[--C-:B0-----:R-:W-:Y:S02]  /*0480*/  HADD2.F32 R3, -RZ, R31.reuse.H0_H0 ;  /* 0x2000001fff037230 */ /* 0x101fe40000004100 */
        /* <DEDUP_REMOVED lines=9> */
[--C-:B--2---:R-:W-:Y:S02]  /*0520*/  HADD2.F32 R88, -RZ, R16.reuse.H0_H0 ;  /* 0x20000010ff587230 */ /* 0x104fe40000004100 */
[----:B------:R-:W-:Y:S02]  /*0530*/  HADD2.F32 R93, -RZ, R16.H1_H1 ;  /* 0x30000010ff5d7230 */ /* 0x000fe40000004100 */
[----:B------:R-:W-:Y:S02]  /*0540*/  HADD2.F32 R16, -RZ, R17.H0_H0 ;  /* 0x20000011ff107230 */ /* 0x000fe40000004100 */
[--C-:B------:R-:W-:Y:S02]  /*0550*/  HADD2.F32 R92, -RZ, R18.reuse.H0_H0 ;  /* 0x20000012ff5c7230 */ /* 0x100fe40000004100 */
[----:B------:R-:W-:-:S02]  /*0560*/  HADD2.F32 R97, -RZ, R18.H1_H1 ;  /* 0x30000012ff617230 */ /* 0x000fc40000004100 */
[----:B---3--:R-:W-:Y:S02]  /*0570*/  HADD2.F32 R101, -RZ, R22.H0_H0 ;  /* 0x20000016ff657230 */ /* 0x008fe40000004100 */
[----:B------:R-:W-:Y:S02]  /*0580*/  HADD2.F32 R17, -RZ, R17.H1_H1 ;  /* 0x30000011ff117230 */ /* 0x000fe40000004100 */
[--C-:B------:R-:W-:Y:S02]  /*0590*/  HADD2.F32 R95, -RZ, R20.reuse.H0_H0 ;  /* 0x20000014ff5f7230 */ /* 0x100fe40000004100 */
[----:B------:R-:W-:Y:S02]  /*05a0*/  HADD2.F32 R18, -RZ, R20.H1_H1 ;  /* 0x30000014ff127230 */ /* 0x000fe40000004100 */
[--C-:B------:R-:W-:Y:S02]  /*05b0*/  HADD2.F32 R99, -RZ, R21.reuse.H0_H0 ;  /* 0x20000015ff637230 */ /* 0x100fe40000004100 */
[----:B------:R-:W-:-:S02]  /*05c0*/  HADD2.F32 R94, -RZ, R21.H1_H1 ;  /* 0x30000015ff5e7230 */ /* 0x000fc40000004100 */
[----:B------:R-:W-:Y:S02]  /*05d0*/  HADD2.F32 R22, -RZ, R22.H1_H1 ;  /* 0x30000016ff167230 */ /* 0x000fe40000004100 */
.L_x_4121:
[----:B------:R-:W-:Y:S01]  /*05e0*/  IMAD R20, R89, c[0x0][0x168], RZ ;  /* 0x00005a0059147a24 */ /* 0x000fe200078e02ff */
[----:B------:R-:W-:Y:S01]  /*05f0*/  ISETP.NE.U32.AND P1, PT, RZ, c[0x0][0x178], PT ;  /* 0x00005e00ff007a0c */ /* 0x000fe20003f25070 */
[----:B------:R-:W-:Y:S01]  /*0600*/  HFMA2.MMA R129, -RZ, RZ, 0, 9.5367431640625e-07 ;  /* 0x00000010ff817435 */ /* 0x000fe200000001ff */
[----:B------:R-:W-:Y:S02]  /*0610*/  ISETP.NE.U32.AND P2, PT, RZ, c[0x0][0x180], PT ;  /* 0x00006000ff007a0c */ /* 0x000fe40003f45070 */
        /* <DEDUP_REMOVED lines=22> */
.L_x_3959:
[----:B-----5:R-:W-:-:S05]  /*0780*/  HADD2.F32 R21, -RZ, R28.H0_H0 ;  /* 0x2000001cff157230 */ /* 0x020fca0000004100 */
[----:B------:R-:W-:Y:S01]  /*0790*/  FADD.FTZ R44, R44, R21 ;  /* 0x000000152c2c7221 */ /* 0x000fe20000010000 */
[----:B------:R-:W-:Y:S05]  /*07a0*/  BRA `(.L_x_3960) ;  /* 0x0000004000007947 */ /* 0x000fea0003800000 */
.L_x_3958:
[----:B0----5:R-:W-:Y:S02]  /*07b0*/  HADD2.F32 R21, -RZ, R24.H0_H0 ;  /* 0x20000018ff157230 */ /* 0x021fe40000004100 */
[----:B------:R-:W-:-:S03]  /*07c0*/  @P2 HADD2.F32 R41, -RZ, R28.H0_H0 ;  /* 0x2000001cff292230 */ /* 0x000fc60000004100 */
[----:B------:R-:W-:-:S04]  /*07d0*/  FADD.FTZ R44, R44, R21 ;  /* 0x000000152c2c7221 */ /* 0x000fc80000010000 */
[----:B------:R-:W-:-:S05]  /*07e0*/  @P2 FADD.FTZ R44, R44, R41 ;  /* 0x000000292c2c2221 */ /* 0x000fca0000010000 */
.L_x_3960:
[----:B------:R-:W-:-:S04]  /*07f0*/  F2FP.PACK_AB R20, RZ, R44 ;  /* 0x0000002cff14723e */ /* 0x000fc800000000ff */
[----:B------:R-:W-:Y:S02]  /*0800*/  PRMT R32, R20, 0x7610, R32 ;  /* 0x0000761014207816 */ /* 0x000fe40000000020 */
.L_x_3961:
[----:B------:R-:W-:Y:S01]  /*0810*/  HADD2.F32 R45, -RZ, R36.H1_H1 ;  /* 0x30000024ff2d7230 */ /* 0x000fe20000004100 */
[----:B------:R-:W-:Y:S05]  /*0820*/  @P3 BRA `(.L_x_3962) ;  /* 0x0000008000003947 */ /* 0x000fea0003800000 */
[----:B------:R-:W-:-:S04]  /*0830*/  ISETP.NE.U32.AND P4, PT, RZ, c[0x0][0x180], PT ;  /* 0x00006000ff007a0c */ /* 0x000fc80003f85070 */
[----:B------:R-:W-:-:S13]  /*0840*/  ISETP.NE.AND.EX P4, PT, RZ, c[0x0][0x184], PT, P4 ;  /* 0x00006100ff007a0c */ /* 0x000fda0003f85340 */
[----:B------:R-:W-:Y:S05]  /*0850*/  @P4 BRA `(.L_x_3963) ;  /* 0x0000002000004947 */ /* 0x000fea0003800000 */
[----:B------:R-:W-:Y:S05]  /*0860*/  @P0 BRA `(.L_x_3964) ;  /* 0x0000008000000947 */ /* 0x000fea0003800000 */
[----:B------:R-:W-:Y:S05]  /*0870*/  BRA `(.L_x_3965) ;  /* 0x0000009000007947 */ /* 0x000fea0003800000 */
.L_x_3963:
[----:B-----5:R-:W-:-:S05]  /*0880*/  HADD2.F32 R20, -RZ, R28.H1_H1 ;  /* 0x3000001cff147230 */ /* 0x020fca0000004100 */
[----:B------:R-:W-:Y:S01]  /*0890*/  FADD.FTZ R45, R45, R20 ;  /* 0x000000142d2d7221 */ /* 0x000fe20000010000 */
[----:B------:R-:W-:Y:S05]  /*08a0*/  BRA `(.L_x_3964) ;  /* 0x0000004000007947 */ /* 0x000fea0003800000 */
.L_x_3962:
[----:B-----5:R-:W-:Y:S02]  /*08b0*/  HADD2.F32 R20, -RZ, R24.H1_H1 ;  /* 0x30000018ff147230 */ /* 0x020fe40000004100 */
[----:B------:R-:W-:-:S03]  /*08c0*/  @P2 HADD2.F32 R36, -RZ, R28.H1_H1 ;  /* 0x3000001cff242230 */ /* 0x000fc60000004100 */
[----:B------:R-:W-:-:S04]  /*08d0*/  FADD.FTZ R45, R45, R20 ;  /* 0x000000142d2d7221 */ /* 0x000fc80000010000 */
[----:B------:R-:W-:-:S05]  /*08e0*/  @P2 FADD.FTZ R45, R45, R36 ;  /* 0x000000242d2d2221 */ /* 0x000fca0000010000 */
.L_x_3964:
[----:B------:R-:W-:-:S04]  /*08f0*/  F2FP.PACK_AB R20, RZ, R45 ;  /* 0x0000002dff14723e */ /* 0x000fc800000000ff */
[----:B------:R-:W-:Y:S02]  /*0900*/  PRMT R32, R32, 0x5410, R20 ;  /* 0x0000541020207816 */ /* 0x000fe40000000014 */
.L_x_3965:
[----:B------:R-:W-:Y:S01]  /*0910*/  HADD2.F32 R46, -RZ, R37.H0_H0 ;  /* 0x20000025ff2e7230 */ /* 0x000fe20000004100 */
[----:B------:R-:W-:Y:S05]  /*0920*/  @P3 BRA `(.L_x_3966) ;  /* 0x0000008000003947 */ /* 0x000fea0003800000 */
[----:B------:R-:W-:-:S04]  /*0930*/  ISETP.NE.U32.AND P4, PT, RZ, c[0x0][0x180], PT ;  /* 0x00006000ff007a0c */ /* 0x000fc80003f85070 */
[----:B------:R-:W-:-:S13]  /*0940*/  ISETP.NE.AND.EX P4, PT, RZ, c[0x0][0x184], PT, P4 ;  /* 0x00006100ff007a0c */ /* 0x000fda0003f85340 */
[----:B------:R-:W-:Y:S05]  /*0950*/  @P4 BRA `(.L_x_3967) ;  /* 0x0000002000004947 */ /* 0x000fea0003800000 */
[----:B------:R-:W-:Y:S05]  /*0960*/  @P0 BRA `(.L_x_3968) ;  /* 0x0000008000000947 */ /* 0x000fea0003800000 */
[----:B------:R-:W-:Y:S05]  /*0970*/  BRA `(.L_x_3969) ;  /* 0x0000009000007947 */ /* 0x000fea0003800000 */
.L_x_3967:
[----:B-----5:R-:W-:-:S05]  /*0980*/  HADD2.F32 R21, -RZ, R29.H0_H0 ;  /* 0x2000001dff157230 */ /* 0x020fca0000004100 */
[----:B------:R-:W-:Y:S01]  /*0990*/  FADD.FTZ R46, R46, R21 ;  /* 0x000000152e2e7221 */ /* 0x000fe20000010000 */
[----:B------:R-:W-:Y:S05]  /*09a0*/  BRA `(.L_x_3968) ;  /* 0x0000004000007947 */ /* 0x000fea0003800000 */
.L_x_3966:
[----:B-----5:R-:W-:Y:S02]  /*09b0*/  HADD2.F32 R21, -RZ, R25.H0_H0 ;  /* 0x20000019ff157230 */ /* 0x020fe40000004100 */
[----:B------:R-:W-:-:S03]  /*09c0*/  @P2 HADD2.F32 R41, -RZ, R29.H0_H0 ;  /* 0x2000001dff292230 */ /* 0x000fc60000004100 */
[----:B------:R-:W-:-:S04]  /*09d0*/  FADD.FTZ R46, R46, R21 ;  /* 0x000000152e2e7221 */ /* 0x000fc80000010000 */
[----:B------:R-:W-:-:S05]  /*09e0*/  @P2 FADD.FTZ R46, R46, R41 ;  /* 0x000000292e2e2221 */ /* 0x000fca0000010000 */
.L_x_3968:
[----:B------:R-:W-:-:S04]  /*09f0*/  F2FP.PACK_AB R20, RZ, R46 ;  /* 0x0000002eff14723e */ /* 0x000fc800000000ff */
[----:B------:R-:W-:Y:S02]  /*0a00*/  PRMT R33, R20, 0x7610, R33 ;  /* 0x0000761014217816 */ /* 0x000fe40000000021 */
.L_x_3969:
[----:B------:R-:W-:Y:S01]  /*0a10*/  HADD2.F32 R47, -RZ, R37.H1_H1 ;  /* 0x30000025ff2f7230 */ /* 0x000fe20000004100 */
[----:B------:R-:W-:Y:S05]  /*0a20*/  @P3 BRA `(.L_x_3970) ;  /* 0x0000008000003947 */ /* 0x000fea0003800000 */
[----:B------:R-:W-:-:S04]  /*0a30*/  ISETP.NE.U32.AND P4, PT, RZ, c[0x0][0x180], PT ;  /* 0x00006000ff007a0c */ /* 0x000fc80003f85070 */
[----:B------:R-:W-:-:S13]  /*0a40*/  ISETP.NE.AND.EX P4, PT, RZ, c[0x0][0x184], PT, P4 ;  /* 0x00006100ff007a0c */ /* 0x000fda0003f85340 */
[----:B------:R-:W-:Y:S05]  /*0a50*/  @P4 BRA `(.L_x_3971) ;  /* 0x0000002000004947 */ /* 0x000fea0003800000 */
[----:B------:R-:W-:Y:S05]  /*0a60*/  @P0 BRA `(.L_x_3972) ;  /* 0x0000008000000947 */ /* 0x000fea0003800000 */
[----:B------:R-:W-:Y:S05]  /*0a70*/  BRA `(.L_x_3973) ;  /* 0x0000009000007947 */ /* 0x000fea0003800000 */
.L_x_3971:
[----:B-----5:R-:W-:-:S05]  /*0a80*/  HADD2.F32 R20, -RZ, R29.H1_H1 ;  /* 0x3000001dff147230 */ /* 0x020fca0000004100 */
[----:B------:R-:W-:Y:S01]  /*0a90*/  FADD.FTZ R47, R47, R20 ;  /* 0x000000142f2f7221 */ /* 0x000fe20000010000 */
[----:B------:R-:W-:Y:S05]  /*0aa0*/  BRA `(.L_x_3972) ;  /* 0x0000004000007947 */ /* 0x000fea0003800000 */
.L_x_3970:
[----:B-----5:R-:W-:Y:S02]  /*0ab0*/  HADD2.F32 R20, -RZ, R25.H1_H1 ;  /* 0x30000019ff147230 */ /* 0x020fe40000004100 */
[----:B------:R-:W-:-:S03]  /*0ac0*/  @P2 HADD2.F32 R36, -RZ, R29.H1_H1 ;  /* 0x3000001dff242230 */ /* 0x000fc60000004100 */
[----:B------:R-:W-:-:S04]  /*0ad0*/  FADD.FTZ R47, R47, R20 ;  /* 0x000000142f2f7221 */ /* 0x000fc80000010000 */
[----:B------:R-:W-:-:S05]  /*0ae0*/  @P2 FADD.FTZ R47, R47, R36 ;  /* 0x000000242f2f2221 */ /* 0x000fca0000010000 */
.L_x_3972:
[----:B------:R-:W-:-:S04]  /*0af0*/  F2FP.PACK_AB R20, RZ, R47 ;  /* 0x0000002fff14723e */ /* 0x000fc800000000ff */
[----:B------:R-:W-:Y:S02]  /*0b00*/  PRMT R33, R33, 0x5410, R20 ;  /* 0x0000541021217816 */ /* 0x000fe40000000014 */
.L_x_3973:
[----:B------:R-:W-:Y:S01]  /*0b10*/  HADD2.F32 R49, -RZ, R38.H0_H0 ;  /* 0x20000026ff317230 */ /* 0x000fe20000004100 */
[----:B------:R-:W-:Y:S05]  /*0b20*/  @P3 BRA `(.L_x_3974) ;  /* 0x0000008000003947 */ /* 0x000fea0003800000 */
[----:B------:R-:W-:-:S04]  /*0b30*/  ISETP.NE.U32.AND P4, PT, RZ, c[0x0][0x180], PT ;  /* 0x00006000ff007a0c */ /* 0x000fc80003f85070 */
[----:B------:R-:W-:-:S13]  /*0b40*/  ISETP.NE.AND.EX P4, PT, RZ, c[0x0][0x184], PT, P4 ;  /* 0x00006100ff007a0c */ /* 0x000fda0003f85340 */
[----:B------:R-:W-:Y:S05]  /*0b50*/  @P4 BRA `(.L_x_3975) ;  /* 0x0000002000004947 */ /* 0x000fea0003800000 */
[----:B------:R-:W-:Y:S05]  /*0b60*/  @P0 BRA `(.L_x_3976) ;  /* 0x0000008000000947 */ /* 0x000fea0003800000 */
[----:B------:R-:W-:Y:S05]  /*0b70*/  BRA `(.L_x_3977) ;  /* 0x0000009000007947 */ /* 0x000fea0003800000 */
.L_x_3975:
[----:B-----5:R-:W-:-:S05]  /*0b80*/  HADD2.F32 R20, -RZ, R30.H0_H0 ;  /* 0x2000001eff147230 */ /* 0x020fca0000004100 */
[----:B------:R-:W-:Y:S01]  /*0b90*/  FADD.FTZ R49, R49, R20 ;  /* 0x0000001431317221 */ /* 0x000fe20000010000 */
[----:B------:R-:W-:Y:S05]  /*0ba0*/  BRA `(.L_x_3976) ;  /* 0x0000004000007947 */ /* 0x000fea0003800000 */
.L_x_3974:
[----:B-----5:R-:W-:Y:S02]  /*0bb0*/  HADD2.F32 R20, -RZ, R26.H0_H0 ;  /* 0x2000001aff147230 */ /* 0x020fe40000004100 */
[----:B------:R-:W-:-:S03]  /*0bc0*/  @P2 HADD2.F32 R36, -RZ, R30.H0_H0 ;  /* 0x2000001eff242230 */ /* 0x000fc60000004100 */
[----:B------:R-:W-:-:S04]  /*0bd0*/  FADD.FTZ R49, R49, R20 ;  /* 0x0000001431317221 */ /* 0x000fc80000010000 */
[----:B------:R-:W-:-:S05]  /*0be0*/  @P2 FADD.FTZ R49, R49, R36 ;  /* 0x0000002431312221 */ /* 0x000fca0000010000 */
.L_x_3976:
[----:B------:R-:W-:-:S04]  /*0bf0*/  F2FP.PACK_AB R20, RZ, R49 ;  /* 0x00000031ff14723e */ /* 0x000fc800000000ff */
[----:B------:R-:W-:Y:S02]  /*0c00*/  PRMT R34, R20, 0x7610, R34 ;  /* 0x0000761014227816 */ /* 0x000fe40000000022 */
.L_x_3977:
[----:B------:R-:W-:Y:S01]  /*0c10*/  HADD2.F32 R51, -RZ, R38.H1_H1 ;  /* 0x30000026ff337230 */ /* 0x000fe20000004100 */
[----:B------:R-:W-:Y:S05]  /*0c20*/  @P3 BRA `(.L_x_3978) ;  /* 0x0000008000003947 */ /* 0x000fea0003800000 */
[----:B------:R-:W-:-:S04]  /*0c30*/  ISETP.NE.U32.AND P4, PT, RZ, c[0x0][0x180], PT ;  /* 0x00006000ff007a0c */ /* 0x000fc80003f85070 */
[----:B------:R-:W-:-:S13]  /*0c40*/  ISETP.NE.AND.EX P4, PT, RZ, c[0x0][0x184], PT, P4 ;  /* 0x00006100ff007a0c */ /* 0x000fda0003f85340 */
[----:B------:R-:W-:Y:S05]  /*0c50*/  @P4 BRA `(.L_x_3979) ;  /* 0x0000002000004947 */ /* 0x000fea0003800000 */
[----:B------:R-:W-:Y:S05]  /*0c60*/  @P0 BRA `(.L_x_3980) ;  /* 0x0000008000000947 */ /* 0x000fea0003800000 */
[----:B------:R-:W-:Y:S05]  /*0c70*/  BRA `(.L_x_3981) ;  /* 0x0000009000007947 */ /* 0x000fea0003800000 */
.L_x_3979:
[----:B-----5:R-:W-:-:S05]  /*0c80*/  HADD2.F32 R20, -RZ, R30.H1_H1 ;  /* 0x3000001eff147230 */ /* 0x020fca0000004100 */
[----:B------:R-:W-:Y:S01]  /*0c90*/  FADD.FTZ R51, R51, R20 ;  /* 0x0000001433337221 */ /* 0x000fe20000010000 */
[----:B------:R-:W-:Y:S05]  /*0ca0*/  BRA `(.L_x_3980) ;  /* 0x0000004000007947 */ /* 0x000fea0003800000 */
.L_x_3978:
[----:B-----5:R-:W-:Y:S02]  /*0cb0*/  HADD2.F32 R20, -RZ, R26.H1_H1 ;  /* 0x3000001aff147230 */ /* 0x020fe40000004100 */
[----:B------:R-:W-:-:S03]  /*0cc0*/  @P2 HADD2.F32 R36, -RZ, R30.H1_H1 ;  /* 0x3000001eff242230 */ /* 0x000fc60000004100 */
[----:B------:R-:W-:-:S04]  /*0cd0*/  FADD.FTZ R51, R51, R20 ;  /* 0x0000001433337221 */ /* 0x000fc80000010000 */
[----:B------:R-:W-:-:S05]  /*0ce0*/  @P2 FADD.FTZ R51, R51, R36 ;  /* 0x0000002433332221 */ /* 0x000fca0000010000 */
.L_x_3980:
[----:B------:R-:W-:-:S04]  /*0cf0*/  F2FP.PACK_AB R20, RZ, R51 ;  /* 0x00000033ff14723e */ /* 0x000fc800000000ff */
[----:B------:R-:W-:Y:S02]  /*0d00*/  PRMT R34, R34, 0x5410, R20 ;  /* 0x0000541022227816 */ /* 0x000fe40000000014 */
.L_x_3981:
[----:B------:R-:W-:Y:S01]  /*0d10*/  HADD2.F32 R50, -RZ, R39.H0_H0 ;  /* 0x20000027ff327230 */ /* 0x000fe20000004100 */
[----:B------:R-:W-:Y:S05]  /*0d20*/  @P3 BRA `(.L_x_3982) ;  /* 0x0000008000003947 */ /* 0x000fea0003800000 */
[----:B------:R-:W-:-:S04]  /*0d30*/  ISETP.NE.U32.AND P4, PT, RZ, c[0x0][0x180], PT ;  /* 0x00006000ff007a0c */ /* 0x000fc80003f85070 */
[----:B------:R-:W-:-:S13]  /*0d40*/  ISETP.NE.AND.EX P4, PT, RZ, c[0x0][0x184], PT, P4 ;  /* 0x00006100ff007a0c */ /* 0x000fda0003f85340 */
[----:B------:R-:W-:Y:S05]  /*0d50*/  @P4 BRA `(.L_x_3983) ;  /* 0x0000002000004947 */ /* 0x000fea0003800000 */
[----:B------:R-:W-:Y:S05]  /*0d60*/  @P0 BRA `(.L_x_3984) ;  /* 0x0000008000000947 */ /* 0x000fea0003800000 */
[----:B------:R-:W-:Y:S05]  /*0d70*/  BRA `(.L_x_3985) ;  /* 0x0000009000007947 */ /* 0x000fea0003800000 */
.L_x_3983:
[----:B-----5:R-:W-:-:S05]  /*0d80*/  HADD2.F32 R21, -RZ, R31.H0_H0 ;  /* 0x2000001fff157230 */ /* 0x020fca0000004100 */
[----:B------:R-:W-:Y:S01]  /*0d90*/  FADD.FTZ R50, R50, R21 ;  /* 0x0000001532327221 */ /* 0x000fe20000010000 */
[----:B------:R-:W-:Y:S05]  /*0da0*/  BRA `(.L_x_3984) ;  /* 0x0000004000007947 */ /* 0x000fea0003800000 */
.L_x_3982:
[----:B-----5:R-:W-:Y:S02]  /*0db0*/  HADD2.F32 R21, -RZ, R27.H0_H0 ;  /* 0x2000001bff157230 */ /* 0x020fe40000004100 */
[----:B------:R-:W-:-:S03]  /*0dc0*/  @P2 HADD2.F32 R37, -RZ, R31.H0_H0 ;  /* 0x2000001fff252230 */ /* 0x000fc60000004100 */
[----:B------:R-:W-:-:S04]  /*0dd0*/  FADD.FTZ R50, R50, R21 ;  /* 0x0000001532327221 */ /* 0x000fc80000010000 */
[----:B------:R-:W-:-:S05]  /*0de0*/  @P2 FADD.FTZ R50, R50, R37 ;  /* 0x0000002532322221 */ /* 0x000fca0000010000 */
.L_x_3984:
[----:B------:R-:W-:-:S04]  /*0df0*/  F2FP.PACK_AB R20, RZ, R50 ;  /* 0x00000032ff14723e */ /* 0x000fc800000000ff */
[----:B------:R-:W-:Y:S02]  /*0e00*/  PRMT R35, R20, 0x7610, R35 ;  /* 0x0000761014237816 */ /* 0x000fe40000000023 */
.L_x_3985:
[----:B------:R-:W-:Y:S01]  /*0e10*/  HADD2.F32 R100, -RZ, R39.H1_H1 ;  /* 0x30000027ff647230 */ /* 0x000fe20000004100 */
[----:B------:R-:W-:Y:S05]  /*0e20*/  @P3 BRA `(.L_x_3986) ;  /* 0x0000008000003947 */ /* 0x000fea0003800000 */
[----:B------:R-:W-:-:S04]  /*0e30*/  ISETP.NE.U32.AND P4, PT, RZ, c[0x0][0x180], PT ;  /* 0x00006000ff007a0c */ /* 0x000fc80003f85070 */
[----:B------:R-:W-:-:S13]  /*0e40*/  ISETP.NE.AND.EX P4, PT, RZ, c[0x0][0x184], PT, P4 ;  /* 0x00006100ff007a0c */ /* 0x000fda0003f85340 */
[----:B------:R-:W-:Y:S05]  /*0e50*/  @P4 BRA `(.L_x_3987) ;  /* 0x0000002000004947 */ /* 0x000fea0003800000 */
[----:B------:R-:W-:Y:S05]  /*0e60*/  @P0 BRA `(.L_x_3988) ;  /* 0x0000008000000947 */ /* 0x000fea0003800000 */
[----:B------:R-:W-:Y:S05]  /*0e70*/  BRA `(.L_x_3989) ;  /* 0x0000009000007947 */ /* 0x000fea0003800000 */
.L_x_3987:
[----:B-----5:R-:W-:-:S05]  /*0e80*/  HADD2.F32 R21, -RZ, R31.H1_H1 ;  /* 0x3000001fff157230 */ /* 0x020fca0000004100 */
[----:B------:R-:W-:Y:S01]  /*0e90*/  FADD.FTZ R100, R100, R21 ;  /* 0x0000001564647221 */ /* 0x000fe20000010000 */
[----:B------:R-:W-:Y:S05]  /*0ea0*/  BRA `(.L_x_3988) ;  /* 0x0000004000007947 */ /* 0x000fea0003800000 */
.L_x_3986:
[----:B-----5:R-:W-:Y:S02]  /*0eb0*/  HADD2.F32 R21, -RZ, R27.H1_H1 ;  /* 0x3000001bff157230 */ /* 0x020fe40000004100 */
[----:B------:R-:W-:-:S03]  /*0ec0*/  @P2 HADD2.F32 R37, -RZ, R31.H1_H1 ;  /* 0x3000001fff252230 */ /* 0x000fc60000004100 */
[----:B------:R-:W-:-:S04]  /*0ed0*/  FADD.FTZ R100, R100, R21 ;  /* 0x0000001564647221 */ /* 0x000fc80000010000 */
[----:B------:R-:W-:-:S05]  /*0ee0*/  @P2 FADD.FTZ R100, R100, R37 ;  /* 0x0000002564642221 */ /* 0x000fca0000010000 */
.L_x_3988:
[----:B------:R-:W-:-:S04]  /*0ef0*/  F2FP.PACK_AB R20, RZ, R100 ;  /* 0x00000064ff14723e */ /* 0x000fc800000000ff */
[----:B------:R-:W-:Y:S02]  /*0f00*/  PRMT R35, R35, 0x5410, R20 ;  /* 0x0000541023237816 */ /* 0x000fe40000000014 */
.L_x_3989:
[C---:B------:R-:W-:Y:S02]  /*0f10*/  IADD3 R98, R48.reuse, 0x20, RZ ;  /* 0x0000002030627810 */ /* 0x040fe40007ffe0ff */
        /* <DEDUP_REMOVED lines=18> */
.L_x_3991:
[----:B-----5:R-:W-:-:S05]  /*1040*/  HADD2.F32 R20, -RZ, R28.H0_H0 ;  /* 0x2000001cff147230 */ /* 0x020fca0000004100 */
[----:B------:R-:W-:Y:S01]  /*1050*/  FADD.FTZ R103, R20, R103 ;  /* 0x0000006714677221 */ /* 0x000fe20000010000 */
[----:B------:R-:W-:Y:S05]  /*1060*/  BRA `(.L_x_3992) ;  /* 0x0000004000007947 */ /* 0x000fea0003800000 */
.L_x_3990:
[----:B0----5:R-:W-:Y:S02]  /*1070*/  HADD2.F32 R20, -RZ, R24.H0_H0 ;  /* 0x20000018ff147230 */ /* 0x021fe40000004100 */
[----:B------:R-:W-:-:S03]  /*1080*/  @P2 HADD2.F32 R40, -RZ, R28.H0_H0 ;  /* 0x2000001cff282230 */ /* 0x000fc60000004100 */
[----:B------:R-:W-:-:S04]  /*1090*/  FADD.FTZ R103, R20, R103 ;  /* 0x0000006714677221 */ /* 0x000fc80000010000 */
[----:B------:R-:W-:-:S05]  /*10a0*/  @P2 FADD.FTZ R103, R40, R103 ;  /* 0x0000006728672221 */ /* 0x000fca0000010000 */
.L_x_3992:
[----:B------:R-:W-:-:S04]  /*10b0*/  F2FP.PACK_AB R20, RZ, R103 ;  /* 0x00000067ff14723e */ /* 0x000fc800000000ff */
[----:B------:R-:W-:Y:S02]  /*10c0*/  PRMT R32, R20, 0x7610, R32 ;  /* 0x0000761014207816 */ /* 0x000fe40000000020 */
.L_x_3993:
[----:B------:R-:W-:Y:S01]  /*10d0*/  HADD2.F32 R105, -RZ, R36.H1_H1 ;  /* 0x30000024ff697230 */ /* 0x000fe20000004100 */
[----:B------:R-:W-:Y:S05]  /*10e0*/  @P3 BRA `(.L_x_3994) ;  /* 0x0000008000003947 */ /* 0x000fea0003800000 */
[----:B------:R-:W-:-:S04]  /*10f0*/  ISETP.NE.U32.AND P4, PT, RZ, c[0x0][0x180], PT ;  /* 0x00006000ff007a0c */ /* 0x000fc80003f85070 */
[----:B------:R-:W-:-:S13]  /*1100*/  ISETP.NE.AND.EX P4, PT, RZ, c[0x0][0x184], PT, P4 ;  /* 0x00006100ff007a0c */ /* 0x000fda0003f85340 */
[----:B------:R-:W-:Y:S05]  /*1110*/  @P4 BRA `(.L_x_3995) ;  /* 0x0000002000004947 */ /* 0x000fea0003800000 */
[----:B------:R-:W-:Y:S05]  /*1120*/  @P0 BRA `(.L_x_3996) ;  /* 0x0000008000000947 */ /* 0x000fea0003800000 */
[----:B------:R-:W-:Y:S05]  /*1130*/  BRA `(.L_x_3997) ;  /* 0x0000009000007947 */ /* 0x000fea0003800000 */
.L_x_3995:
[----:B-----5:R-:W-:-:S05]  /*1140*/  HADD2.F32 R20, -RZ, R28.H1_H1 ;  /* 0x3000001cff147230 */ /* 0x020fca0000004100 */
[----:B------:R-:W-:Y:S01]  /*1150*/  FADD.FTZ R105, R20, R105 ;  /* 0x0000006914697221 */ /* 0x000fe20000010000 */
[----:B------:R-:W-:Y:S05]  /*1160*/  BRA `(.L_x_3996) ;  /* 0x0000004000007947 */ /* 0x000fea0003800000 */
.L_x_3994:
[----:B-----5:R-:W-:Y:S02]  /*1170*/  HADD2.F32 R20, -RZ, R24.H1_H1 ;  /* 0x30000018ff147230 */ /* 0x020fe40000004100 */
[----:B------:R-:W-:-:S03]  /*1180*/  @P2 HADD2.F32 R36, -RZ, R28.H1_H1 ;  /* 0x3000001cff242230 */ /* 0x000fc60000004100 */
[----:B------:R-:W-:-:S04]  /*1190*/  FADD.FTZ R105, R20, R105 ;  /* 0x0000006914697221 */ /* 0x000fc80000010000 */
[----:B------:R-:W-:-:S05]  /*11a0*/  @P2 FADD.FTZ R105, R36, R105 ;  /* 0x0000006924692221 */ /* 0x000fca0000010000 */
.L_x_3996:
[----:B------:R-:W-:-:S04]  /*11b0*/  F2FP.PACK_AB R20, RZ, R105 ;  /* 0x00000069ff14723e */ /* 0x000fc800000000ff */
[----:B------:R-:W-:Y:S02]  /*11c0*/  PRMT R32, R32, 0x5410, R20 ;  /* 0x0000541020207816 */ /* 0x000fe40000000014 */
.L_x_3997:
[----:B------:R-:W-:Y:S01]  /*11d0*/  HADD2.F32 R104, -RZ, R37.H0_H0 ;  /* 0x20000025ff687230 */ /* 0x000fe20000004100 */
[----:B------:R-:W-:Y:S05]  /*11e0*/  @P3 BRA `(.L_x_3998) ;  /* 0x0000008000003947 */ /* 0x000fea0003800000 */
[----:B------:R-:W-:-:S04]  /*11f0*/  ISETP.NE.U32.AND P4, PT, RZ, c[0x0][0x180], PT ;  /* 0x00006000ff007a0c */ /* 0x000fc80003f85070 */
[----:B------:R-:W-:-:S13]  /*1200*/  ISETP.NE.AND.EX P4, PT, RZ, c[0x0][0x184], PT, P4 ;  /* 0x00006100ff007a0c */ /* 0x000fda0003f85340 */
[----:B------:R-:W-:Y:S05]  /*1210*/  @P4 BRA `(.L_x_3999) ;  /* 0x0000002000004947 */ /* 0x000fea0003800000 */
[----:B------:R-:W-:Y:S05]  /*1220*/  @P0 BRA `(.L_x_4000) ;  /* 0x0000008000000947 */ /* 0x000fea0003800000 */
[----:B------:R-:W-:Y:S05]  /*1230*/  BRA `(.L_x_4001) ;  /* 0x0000009000007947 */ /* 0x000fea0003800000 */
.L_x_3999:
[----:B-----5:R-:W-:-:S05]  /*1240*/  HADD2.F32 R21, -RZ, R29.H0_H0 ;  /* 0x2000001dff157230 */ /* 0x020fca0000004100 */
[----:B------:R-:W-:Y:S01]  /*1250*/  FADD.FTZ R104, R21, R104 ;  /* 0x0000006815687221 */ /* 0x000fe20000010000 */
[----:B------:R-:W-:Y:S05]  /*1260*/  BRA `(.L_x_4000) ;  /* 0x0000004000007947 */ /* 0x000fea0003800000 */
.L_x_3998:
[----:B-----5:R-:W-:Y:S02]  /*1270*/  HADD2.F32 R21, -RZ, R25.H0_H0 ;  /* 0x20000019ff157230 */ /* 0x020fe40000004100 */
[----:B------:R-:W-:-:S03]  /*1280*/  @P2 HADD2.F32 R41, -RZ, R29.H0_H0 ;  /* 0x2000001dff292230 */ /* 0x000fc60000004100 */
[----:B------:R-:W-:-:S04]  /*1290*/  FADD.FTZ R104, R21, R104 ;  /* 0x0000006815687221 */ /* 0x000fc80000010000 */
[----:B------:R-:W-:-:S05]  /*12a0*/  @P2 FADD.FTZ R104, R41, R104 ;  /* 0x0000006829682221 */ /* 0x000fca0000010000 */
.L_x_4000:
[----:B------:R-:W-:-:S04]  /*12b0*/  F2FP.PACK_AB R20, RZ, R104 ;  /* 0x00000068ff14723e */ /* 0x000fc800000000ff */
[----:B------:R-:W-:Y:S02]  /*12c0*/  PRMT R33, R20, 0x7610, R33 ;  /* 0x0000761014217816 */ /* 0x000fe40000000021 */
.L_x_4001:
[----:B------:R-:W-:Y:S01]  /*12d0*/  HADD2.F32 R107, -RZ, R37.H1_H1 ;  /* 0x30000025ff6b7230 */ /* 0x000fe20000004100 */
[----:B------:R-:W-:Y:S05]  /*12e0*/  @P3 BRA `(.L_x_4002) ;  /* 0x0000008000003947 */ /* 0x000fea0003800000 */
[----:B------:R-:W-:-:S04]  /*12f0*/  ISETP.NE.U32.AND P4, PT, RZ, c[0x0][0x180], PT ;  /* 0x00006000ff007a0c */ /* 0x000fc80003f85070 */
[----:B------:R-:W-:-:S13]  /*1300*/  ISETP.NE.AND.EX P4, PT, RZ, c[0x0][0x184], PT, P4 ;  /* 0x00006100ff007a0c */ /* 0x000fda0003f85340 */
[----:B------:R-:W-:Y:S05]  /*1310*/  @P4 BRA `(.L_x_4003) ;  /* 0x0000002000004947 */ /* 0x000fea0003800000 */
[----:B------:R-:W-:Y:S05]  /*1320*/  @P0 BRA `(.L_x_4004) ;  /* 0x0000008000000947 */ /* 0x000fea0003800000 */
[----:B------:R-:W-:Y:S05]  /*1330*/  BRA `(.L_x_4005) ;  /* 0x0000009000007947 */ /* 0x000fea0003800000 */
.L_x_4003:
[----:B-----5:R-:W-:-:S05]  /*1340*/  HADD2.F32 R20, -RZ, R29.H1_H1 ;  /* 0x3000001dff147230 */ /* 0x020fca0000004100 */
[----:B------:R-:W-:Y:S01]  /*1350*/  FADD.FTZ R107, R20, R107 ;  /* 0x0000006b146b7221 */ /* 0x000fe20000010000 */
[----:B------:R-:W-:Y:S05]  /*1360*/  BRA `(.L_x_4004) ;  /* 0x0000004000007947 */ /* 0x000fea0003800000 */
.L_x_4002:
[----:B-----5:R-:W-:Y:S02]  /*1370*/  HADD2.F32 R20, -RZ, R25.H1_H1 ;  /* 0x30000019ff147230 */ /* 0x020fe40000004100 */
[----:B------:R-:W-:-:S03]  /*1380*/  @P2 HADD2.F32 R36, -RZ, R29.H1_H1 ;  /* 0x3000001dff242230 */ /* 0x000fc60000004100 */
[----:B------:R-:W-:-:S04]  /*1390*/  FADD.FTZ R107, R20, R107 ;  /* 0x0000006b146b7221 */ /* 0x000fc80000010000 */
[----:B------:R-:W-:-:S05]  /*13a0*/  @P2 FADD.FTZ R107, R36, R107 ;  /* 0x0000006b246b2221 */ /* 0x000fca0000010000 */
.L_x_4004:
[----:B------:R-:W-:-:S04]  /*13b0*/  F2FP.PACK_AB R20, RZ, R107 ;  /* 0x0000006bff14723e */ /* 0x000fc800000000ff */
[----:B------:R-:W-:Y:S02]  /*13c0*/  PRMT R33, R33, 0x5410, R20 ;  /* 0x0000541021217816 */ /* 0x000fe40000000014 */
.L_x_4005:
[----:B------:R-:W-:Y:S01]  /*13d0*/  HADD2.F32 R106, -RZ, R38.H0_H0 ;  /* 0x20000026ff6a7230 */ /* 0x000fe20000004100 */
[----:B------:R-:W-:Y:S05]  /*13e0*/  @P3 BRA `(.L_x_4006) ;  /* 0x0000008000003947 */ /* 0x000fea0003800000 */
[----:B------:R-:W-:-:S04]  /*13f0*/  ISETP.NE.U32.AND P4, PT, RZ, c[0x0][0x180], PT ;  /* 0x00006000ff007a0c */ /* 0x000fc80003f85070 */
[----:B------:R-:W-:-:S13]  /*1400*/  ISETP.NE.AND.EX P4, PT, RZ, c[0x0][0x184], PT, P4 ;  /* 0x00006100ff007a0c */ /* 0x000fda0003f85340 */
[----:B------:R-:W-:Y:S05]  /*1410*/  @P4 BRA `(.L_x_4007) ;  /* 0x0000002000004947 */ /* 0x000fea0003800000 */
[----:B------:R-:W-:Y:S05]  /*1420*/  @P0 BRA `(.L_x_4008) ;  /* 0x0000008000000947 */ /* 0x000fea0003800000 */
[----:B------:R-:W-:Y:S05]  /*1430*/  BRA `(.L_x_4009) ;  /* 0x0000009000007947 */ /* 0x000fea0003800000 */
.L_x_4007:
[----:B-----5:R-:W-:-:S05]  /*1440*/  HADD2.F32 R21, -RZ, R30.H0_H0 ;  /* 0x2000001eff157230 */ /* 0x020fca0000004100 */
[----:B------:R-:W-:Y:S01]  /*1450*/  FADD.FTZ R106, R21, R106 ;  /* 0x0000006a156a7221 */ /* 0x000fe20000010000 */
[----:B------:R-:W-:Y:S05]  /*1460*/  BRA `(.L_x_4008) ;  /* 0x0000004000007947 */ /* 0x000fea0003800000 */
.L_x_4006:
[----:B-----5:R-:W-:Y:S02]  /*1470*/  HADD2.F32 R21, -RZ, R26.H0_H0 ;  /* 0x2000001aff157230 */ /* 0x020fe40000004100 */
[----:B------:R-:W-:-:S03]  /*1480*/  @P2 HADD2.F32 R37, -RZ, R30.H0_H0 ;  /* 0x2000001eff252230 */ /* 0x000fc60000004100 */
[----:B------:R-:W-:-:S04]  /*1490*/  FADD.FTZ R106, R21, R106 ;  /* 0x0000006a156a7221 */ /* 0x000fc80000010000 */
[----:B------:R-:W-:-:S05]  /*14a0*/  @P2 FADD.FTZ R106, R37, R106 ;  /* 0x0000006a256a2221 */ /* 0x000fca0000010000 */
.L_x_4008:
[----:B------:R-:W-:-:S04]  /*14b0*/  F2FP.PACK_AB R20, RZ, R106 ;  /* 0x0000006aff14723e */ /* 0x000fc800000000ff */
[----:B------:R-:W-:Y:S02]  /*14c0*/  PRMT R34, R20, 0x7610, R34 ;  /* 0x0000761014227816 */ /* 0x000fe40000000022 */
.L_x_4009:
[----:B------:R-:W-:Y:S01]  /*14d0*/  HADD2.F32 R109, -RZ, R38.H1_H1 ;  /* 0x30000026ff6d7230 */ /* 0x000fe20000004100 */
[----:B------:R-:W-:Y:S05]  /*14e0*/  @P3 BRA `(.L_x_4010) ;  /* 0x0000008000003947 */ /* 0x000fea0003800000 */
[----:B------:R-:W-:-:S04]  /*14f0*/  ISETP.NE.U32.AND P4, PT, RZ, c[0x0][0x180], PT ;  /* 0x00006000ff007a0c */ /* 0x000fc80003f85070 */
[----:B------:R-:W-:-:S13]  /*1500*/  ISETP.NE.AND.EX P4, PT, RZ, c[0x0][0x184], PT, P4 ;  /* 0x00006100ff007a0c */ /* 0x000fda0003f85340 */
[----:B------:R-:W-:Y:S05]  /*1510*/  @P4 BRA `(.L_x_4011) ;  /* 0x0000002000004947 */ /* 0x000fea0003800000 */
[----:B------:R-:W-:Y:S05]  /*1520*/  @P0 BRA `(.L_x_4012) ;  /* 0x0000008000000947 */ /* 0x000fea0003800000 */
[----:B------:R-:W-:Y:S05]  /*1530*/  BRA `(.L_x_4013) ;  /* 0x0000009000007947 */ /* 0x000fea0003800000 */
.L_x_4011:
[----:B-----5:R-:W-:-:S05]  /*1540*/  HADD2.F32 R20, -RZ, R30.H1_H1 ;  /* 0x3000001eff147230 */ /* 0x020fca0000004100 */
[----:B------:R-:W-:Y:S01]  /*1550*/  FADD.FTZ R109, R20, R109 ;  /* 0x0000006d146d7221 */ /* 0x000fe20000010000 */
[----:B------:R-:W-:Y:S05]  /*1560*/  BRA `(.L_x_4012) ;  /* 0x0000004000007947 */ /* 0x000fea0003800000 */
.L_x_4010:
[----:B-----5:R-:W-:Y:S02]  /*1570*/  HADD2.F32 R20, -RZ, R26.H1_H1 ;  /* 0x3000001aff147230 */ /* 0x020fe40000004100 */
[----:B------:R-:W-:-:S03]  /*1580*/  @P2 HADD2.F32 R36, -RZ, R30.H1_H1 ;  /* 0x3000001eff242230 */ /* 0x000fc60000004100 */
[----:B------:R-:W-:-:S04]  /*1590*/  FADD.FTZ R109, R20, R109 ;  /* 0x0000006d146d7221 */ /* 0x000fc80000010000 */
[----:B------:R-:W-:-:S05]  /*15a0*/  @P2 FADD.FTZ R109, R36, R109 ;  /* 0x0000006d246d2221 */ /* 0x000fca0000010000 */
.L_x_4012:
[----:B------:R-:W-:-:S04]  /*15b0*/  F2FP.PACK_AB R20, RZ, R109 ;  /* 0x0000006dff14723e */ /* 0x000fc800000000ff */
[----:B------:R-:W-:Y:S02]  /*15c0*/  PRMT R34, R34, 0x5410, R20 ;  /* 0x0000541022227816 */ /* 0x000fe40000000014 */
.L_x_4013:
[----:B------:R-:W-:Y:S01]  /*15d0*/  HADD2.F32 R108, -RZ, R39.H0_H0 ;  /* 0x20000027ff6c7230 */ /* 0x000fe20000004100 */
[----:B------:R-:W-:Y:S05]  /*15e0*/  @P3 BRA `(.L_x_4014) ;  /* 0x0000008000003947 */ /* 0x000fea0003800000 */
[----:B------:R-:W-:-:S04]  /*15f0*/  ISETP.NE.U32.AND P4, PT, RZ, c[0x0][0x180], PT ;  /* 0x00006000ff007a0c */ /* 0x000fc80003f85070 */
[----:B------:R-:W-:-:S13]  /*1600*/  ISETP.NE.AND.EX P4, PT, RZ, c[0x0][0x184], PT, P4 ;  /* 0x00006100ff007a0c */ /* 0x000fda0003f85340 */
[----:B------:R-:W-:Y:S05]  /*1610*/  @P4 BRA `(.L_x_4015) ;  /* 0x0000002000004947 */ /* 0x000fea0003800000 */
[----:B------:R-:W-:Y:S05]  /*1620*/  @P0 BRA `(.L_x_4016) ;  /* 0x0000008000000947 */ /* 0x000fea0003800000 */
[----:B------:R-:W-:Y:S05]  /*1630*/  BRA `(.L_x_4017) ;  /* 0x0000009000007947 */ /* 0x000fea0003800000 */
.L_x_4015:
[----:B-----5:R-:W-:-:S05]  /*1640*/  HADD2.F32 R21, -RZ, R31.H0_H0 ;  /* 0x2000001fff157230 */ /* 0x020fca0000004100 */
[----:B------:R-:W-:Y:S01]  /*1650*/  FADD.FTZ R108, R21, R108 ;  /* 0x0000006c156c7221 */ /* 0x000fe20000010000 */
[----:B------:R-:W-:Y:S05]  /*1660*/  BRA `(.L_x_4016) ;  /* 0x0000004000007947 */ /* 0x000fea0003800000 */
.L_x_4014:
[----:B-----5:R-:W-:Y:S02]  /*1670*/  HADD2.F32 R21, -RZ, R27.H0_H0 ;  /* 0x2000001bff157230 */ /* 0x020fe40000004100 */
[----:B------:R-:W-:-:S03]  /*1680*/  @P2 HADD2.F32 R37, -RZ, R31.H0_H0 ;  /* 0x2000001fff252230 */ /* 0x000fc60000004100 */
[----:B------:R-:W-:-:S04]  /*1690*/  FADD.FTZ R108, R21, R108 ;  /* 0x0000006c156c7221 */ /* 0x000fc80000010000 */
[----:B------:R-:W-:-:S05]  /*16a0*/  @P2 FADD.FTZ R108, R37, R108 ;  /* 0x0000006c256c2221 */ /* 0x000fca0000010000 */
.L_x_4016:
[----:B------:R-:W-:-:S04]  /*16b0*/  F2FP.PACK_AB R20, RZ, R108 ;  /* 0x0000006cff14723e */ /* 0x000fc800000000ff */
[----:B------:R-:W-:Y:S02]  /*16c0*/  PRMT R35, R20, 0x7610, R35 ;  /* 0x0000761014237816 */ /* 0x000fe40000000023 */
.L_x_4017:
[----:B------:R-:W-:Y:S01]  /*16d0*/  HADD2.F32 R110, -RZ, R39.H1_H1 ;  /* 0x30000027ff6e7230 */ /* 0x000fe20000004100 */
[----:B------:R-:W-:Y:S05]  /*16e0*/  @P3 BRA `(.L_x_4018) ;  /* 0x0000008000003947 */ /* 0x000fea0003800000 */
[----:B------:R-:W-:-:S04]  /*16f0*/  ISETP.NE.U32.AND P4, PT, RZ, c[0x0][0x180], PT ;  /* 0x00006000ff007a0c */ /* 0x000fc80003f85070 */
[----:B------:R-:W-:-:S13]  /*1700*/  ISETP.NE.AND.EX P4, PT, RZ, c[0x0][0x184], PT, P4 ;  /* 0x00006100ff007a0c */ /* 0x000fda0003f85340 */
[----:B------:R-:W-:Y:S05]  /*1710*/  @P4 BRA `(.L_x_4019) ;  /* 0x0000002000004947 */ /* 0x000fea0003800000 */
[----:B------:R-:W-:Y:S05]  /*1720*/  @P0 BRA `(.L_x_4020) ;  /* 0x0000008000000947 */ /* 0x000fea0003800000 */
[----:B------:R-:W-:Y:S05]  /*1730*/  BRA `(.L_x_4021) ;  /* 0x0000009000007947 */ /* 0x000fea0003800000 */
.L_x_4019:
[----:B-----5:R-:W-:-:S05]  /*1740*/  HADD2.F32 R21, -RZ, R31.H1_H1 ;  /* 0x3000001fff157230 */ /* 0x020fca0000004100 */
[----:B------:R-:W-:Y:S01]  /*1750*/  FADD.FTZ R110, R21, R110 ;  /* 0x0000006e156e7221 */ /* 0x000fe20000010000 */
[----:B------:R-:W-:Y:S05]  /*1760*/  BRA `(.L_x_4020) ;  /* 0x0000004000007947 */ /* 0x000fea0003800000 */
.L_x_4018:
[----:B-----5:R-:W-:Y:S02]  /*1770*/  HADD2.F32 R21, -RZ, R27.H1_H1 ;  /* 0x3000001bff157230 */ /* 0x020fe40000004100 */
[----:B------:R-:W-:-:S03]  /*1780*/  @P2 HADD2.F32 R37, -RZ, R31.H1_H1 ;  /* 0x3000001fff252230 */ /* 0x000fc60000004100 */
[----:B------:R-:W-:-:S04]  /*1790*/  FADD.FTZ R110, R21, R110 ;  /* 0x0000006e156e7221 */ /* 0x000fc80000010000 */
[----:B------:R-:W-:-:S05]  /*17a0*/  @P2 FADD.FTZ R110, R37, R110 ;  /* 0x0000006e256e2221 */ /* 0x000fca0000010000 */
.L_x_4020:
[----:B------:R-:W-:-:S04]  /*17b0*/  F2FP.PACK_AB R20, RZ, R110 ;  /* 0x0000006eff14723e */ /* 0x000fc800000000ff */
[----:B------:R-:W-:Y:S02]  /*17c0*/  PRMT R35, R35, 0x5410, R20 ;  /* 0x0000541023237816 */ /* 0x000fe40000000014 */
.L_x_4021:
        /* <DEDUP_REMOVED lines=19> */
.L_x_4023:
[----:B-----5:R-:W-:-:S05]  /*1900*/  HADD2.F32 R21, -RZ, R28.H0_H0 ;  /* 0x2000001cff157230 */ /* 0x020fca0000004100 */
[----:B------:R-:W-:Y:S01]  /*1910*/  FADD.FTZ R112, R21, R112 ;  /* 0x0000007015707221 */ /* 0x000fe20000010000 */
[----:B------:R-:W-:Y:S05]  /*1920*/  BRA `(.L_x_4024) ;  /* 0x0000004000007947 */ /* 0x000fea0003800000 */
.L_x_4022:
[----:B0----5:R-:W-:Y:S02]  /*1930*/  HADD2.F32 R21, -RZ, R24.H0_H0 ;  /* 0x20000018ff157230 */ /* 0x021fe40000004100 */
[----:B------:R-:W-:-:S03]  /*1940*/  @P2 HADD2.F32 R41, -RZ, R28.H0_H0 ;  /* 0x2000001cff292230 */ /* 0x000fc60000004100 */
[----:B------:R-:W-:-:S04]  /*1950*/  FADD.FTZ R112, R21, R112 ;  /* 0x0000007015707221 */ /* 0x000fc80000010000 */
[----:B------:R-:W-:-:S05]  /*1960*/  @P2 FADD.FTZ R112, R41, R112 ;  /* 0x0000007029702221 */ /* 0x000fca0000010000 */
.L_x_4024:
[----:B------:R-:W-:-:S04]  /*1970*/  F2FP.PACK_AB R20, RZ, R112 ;  /* 0x00000070ff14723e */ /* 0x000fc800000000ff */
[----:B------:R-:W-:Y:S02]  /*1980*/  PRMT R32, R20, 0x7610, R32 ;  /* 0x0000761014207816 */ /* 0x000fe40000000020 */
.L_x_4025:
[----:B------:R-:W-:Y:S01]  /*1990*/  HADD2.F32 R114, -RZ, R36.H1_H1 ;  /* 0x30000024ff727230 */ /* 0x000fe20000004100 */
[----:B------:R-:W-:Y:S05]  /*19a0*/  @P3 BRA `(.L_x_4026) ;  /* 0x0000008000003947 */ /* 0x000fea0003800000 */
[----:B------:R-:W-:-:S04]  /*19b0*/  ISETP.NE.U32.AND P4, PT, RZ, c[0x0][0x180], PT ;  /* 0x00006000ff007a0c */ /* 0x000fc80003f85070 */
[----:B------:R-:W-:-:S13]  /*19c0*/  ISETP.NE.AND.EX P4, PT, RZ, c[0x0][0x184], PT, P4 ;  /* 0x00006100ff007a0c */ /* 0x000fda0003f85340 */
[----:B------:R-:W-:Y:S05]  /*19d0*/  @P4 BRA `(.L_x_4027) ;  /* 0x0000002000004947 */ /* 0x000fea0003800000 */
[----:B------:R-:W-:Y:S05]  /*19e0*/  @P0 BRA `(.L_x_4028) ;  /* 0x0000008000000947 */ /* 0x000fea0003800000 */
[----:B------:R-:W-:Y:S05]  /*19f0*/  BRA `(.L_x_4029) ;  /* 0x0000009000007947 */ /* 0x000fea0003800000 */
.L_x_4027:
[----:B-----5:R-:W-:-:S05]  /*1a00*/  HADD2.F32 R21, -RZ, R28.H1_H1 ;  /* 0x3000001cff157230 */ /* 0x020fca0000004100 */
[----:B------:R-:W-:Y:S01]  /*1a10*/  FADD.FTZ R114, R21, R114 ;  /* 0x0000007215727221 */ /* 0x000fe20000010000 */
[----:B------:R-:W-:Y:S05]  /*1a20*/  BRA `(.L_x_4028) ;  /* 0x0000004000007947 */ /* 0x000fea0003800000 */
.L_x_4026:
[----:B-----5:R-:W-:Y:S02]  /*1a30*/  HADD2.F32 R21, -RZ, R24.H1_H1 ;  /* 0x30000018ff157230 */ /* 0x020fe40000004100 */
[----:B------:R-:W-:-:S03]  /*1a40*/  @P2 HADD2.F32 R41, -RZ, R28.H1_H1 ;  /* 0x3000001cff292230 */ /* 0x000fc60000004100 */
[----:B------:R-:W-:-:S04]  /*1a50*/  FADD.FTZ R114, R21, R114 ;  /* 0x0000007215727221 */ /* 0x000fc80000010000 */
[----:B------:R-:W-:-:S05]  /*1a60*/  @P2 FADD.FTZ R114, R41, R114 ;  /* 0x0000007229722221 */ /* 0x000fca0000010000 */
.L_x_4028:
[----:B------:R-:W-:-:S04]  /*1a70*/  F2FP.PACK_AB R20, RZ, R114 ;  /* 0x00000072ff14723e */ /* 0x000fc800000000ff */
[----:B------:R-:W-:Y:S02]  /*1a80*/  PRMT R32, R32, 0x5410, R20 ;  /* 0x0000541020207816 */ /* 0x000fe40000000014 */
.L_x_4029:
[----:B------:R-:W-:Y:S01]  /*1a90*/  HADD2.F32 R113, -RZ, R37.H0_H0 ;  /* 0x20000025ff717230 */ /* 0x000fe20000004100 */
[----:B------:R-:W-:Y:S05]  /*1aa0*/  @P3 BRA `(.L_x_4030) ;  /* 0x0000008000003947 */ /* 0x000fea0003800000 */
[----:B------:R-:W-:-:S04]  /*1ab0*/  ISETP.NE.U32.AND P4, PT, RZ, c[0x0][0x180], PT ;  /* 0x00006000ff007a0c */ /* 0x000fc80003f85070 */
[----:B------:R-:W-:-:S13]  /*1ac0*/  ISETP.NE.AND.EX P4, PT, RZ, c[0x0][0x184], PT, P4 ;  /* 0x00006100ff007a0c */ /* 0x000fda0003f85340 */
[----:B------:R-:W-:Y:S05]  /*1ad0*/  @P4 BRA `(.L_x_4031) ;  /* 0x0000002000004947 */ /* 0x000fea0003800000 */
[----:B------:R-:W-:Y:S05]  /*1ae0*/  @P0 BRA `(.L_x_4032) ;  /* 0x0000008000000947 */ /* 0x000fea0003800000 */
[----:B------:R-:W-:Y:S05]  /*1af0*/  BRA `(.L_x_4033) ;  /* 0x0000009000007947 */ /* 0x000fea0003800000 */
.L_x_4031:
[----:B-----5:R-:W-:-:S05]  /*1b00*/  HADD2.F32 R20, -RZ, R29.H0_H0 ;  /* 0x2000001dff147230 */ /* 0x020fca0000004100 */
[----:B------:R-:W-:Y:S01]  /*1b10*/  FADD.FTZ R113, R20, R113 ;  /* 0x0000007114717221 */ /* 0x000fe20000010000 */
[----:B------:R-:W-:Y:S05]  /*1b20*/  BRA `(.L_x_4032) ;  /* 0x0000004000007947 */ /* 0x000fea0003800000 */
.L_x_4030:
[----:B-----5:R-:W-:Y:S02]  /*1b30*/  HADD2.F32 R20, -RZ, R25.H0_H0 ;  /* 0x20000019ff147230 */ /* 0x020fe40000004100 */
[----:B------:R-:W-:-:S03]  /*1b40*/  @P2 HADD2.F32 R36, -RZ, R29.H0_H0 ;  /* 0x2000001dff242230 */ /* 0x000fc60000004100 */
[----:B------:R-:W-:-:S04]  /*1b50*/  FADD.FTZ R113, R20, R113 ;  /* 0x0000007114717221 */ /* 0x000fc80000010000 */
[----:B------:R-:W-:-:S05]  /*1b60*/  @P2 FADD.FTZ R113, R36, R113 ;  /* 0x0000007124712221 */ /* 0x000fca0000010000 */
.L_x_4032:
[----:B------:R-:W-:-:S04]  /*1b70*/  F2FP.PACK_AB R20, RZ, R113 ;  /* 0x00000071ff14723e */ /* 0x000fc800000000ff */
[----:B------:R-:W-:Y:S02]  /*1b80*/  PRMT R33, R20, 0x7610, R33 ;  /* 0x0000761014217816 */ /* 0x000fe40000000021 */
.L_x_4033:
[----:B------:R-:W-:Y:S01]  /*1b90*/  HADD2.F32 R115, -RZ, R37.H1_H1 ;  /* 0x30000025ff737230 */ /* 0x000fe20000004100 */
[----:B------:R-:W-:Y:S05]  /*1ba0*/  @P3 BRA `(.L_x_4034) ;  /* 0x0000008000003947 */ /* 0x000fea0003800000 */
[----:B------:R-:W-:-:S04]  /*1bb0*/  ISETP.NE.U32.AND P4, PT, RZ, c[0x0][0x180], PT ;  /* 0x00006000ff007a0c */ /* 0x000fc80003f85070 */
[----:B------:R-:W-:-:S13]  /*1bc0*/  ISETP.NE.AND.EX P4, PT, RZ, c[0x0][0x184], PT, P4 ;  /* 0x00006100ff007a0c */ /* 0x000fda0003f85340 */
[----:B------:R-:W-:Y:S05]  /*1bd0*/  @P4 BRA `(.L_x_4035) ;  /* 0x0000002000004947 */ /* 0x000fea0003800000 */
[----:B------:R-:W-:Y:S05]  /*1be0*/  @P0 BRA `(.L_x_4036) ;  /* 0x0000008000000947 */ /* 0x000fea0003800000 */
[----:B------:R-:W-:Y:S05]  /*1bf0*/  BRA `(.L_x_4037) ;  /* 0x0000009000007947 */ /* 0x000fea0003800000 */
.L_x_4035:
[----:B-----5:R-:W-:-:S05]  /*1c00*/  HADD2.F32 R20, -RZ, R29.H1_H1 ;  /* 0x3000001dff147230 */ /* 0x020fca0000004100 */
[----:B------:R-:W-:Y:S01]  /*1c10*/  FADD.FTZ R115, R20, R115 ;  /* 0x0000007314737221 */ /* 0x000fe20000010000 */
[----:B------:R-:W-:Y:S05]  /*1c20*/  BRA `(.L_x_4036) ;  /* 0x0000004000007947 */ /* 0x000fea0003800000 */
.L_x_4034:
[----:B-----5:R-:W-:Y:S02]  /*1c30*/  HADD2.F32 R20, -RZ, R25.H1_H1 ;  /* 0x30000019ff147230 */ /* 0x020fe40000004100 */
[----:B------:R-:W-:-:S03]  /*1c40*/  @P2 HADD2.F32 R36, -RZ, R29.H1_H1 ;  /* 0x3000001dff242230 */ /* 0x000fc60000004100 */
[----:B------:R-:W-:-:S04]  /*1c50*/  FADD.FTZ R115, R20, R115 ;  /* 0x0000007314737221 */ /* 0x000fc80000010000 */
[----:B------:R-:W-:-:S05]  /*1c60*/  @P2 FADD.FTZ R115, R36, R115 ;  /* 0x0000007324732221 */ /* 0x000fca0000010000 */
.L_x_4036:
[----:B------:R-:W-:-:S04]  /*1c70*/  F2FP.PACK_AB R20, RZ, R115 ;  /* 0x00000073ff14723e */ /* 0x000fc800000000ff */
[----:B------:R-:W-:Y:S02]  /*1c80*/  PRMT R33, R33, 0x5410, R20 ;  /* 0x0000541021217816 */ /* 0x000fe40000000014 */
.L_x_4037:
[----:B------:R-:W-:Y:S01]  /*1c90*/  HADD2.F32 R116, -RZ, R38.H0_H0 ;  /* 0x20000026ff747230 */ /* 0x000fe20000004100 */
[----:B------:R-:W-:Y:S05]  /*1ca0*/  @P3 BRA `(.L_x_4038) ;  /* 0x0000008000003947 */ /* 0x000fea0003800000 */
[----:B------:R-:W-:-:S04]  /*1cb0*/  ISETP.NE.U32.AND P4, PT, RZ, c[0x0][0x180], PT ;  /* 0x00006000ff007a0c */ /* 0x000fc80003f85070 */
[----:B------:R-:W-:-:S13]  /*1cc0*/  ISETP.NE.AND.EX P4, PT, RZ, c[0x0][0x184], PT, P4 ;  /* 0x00006100ff007a0c */ /* 0x000fda0003f85340 */
[----:B------:R-:W-:Y:S05]  /*1cd0*/  @P4 BRA `(.L_x_4039) ;  /* 0x0000002000004947 */ /* 0x000fea0003800000 */
[----:B------:R-:W-:Y:S05]  /*1ce0*/  @P0 BRA `(.L_x_4040) ;  /* 0x0000008000000947 */ /* 0x000fea0003800000 */
[----:B------:R-:W-:Y:S05]  /*1cf0*/  BRA `(.L_x_4041) ;  /* 0x0000009000007947 */ /* 0x000fea0003800000 */
.L_x_4039:
[----:B-----5:R-:W-:-:S05]  /*1d00*/  HADD2.F32 R21, -RZ, R30.H0_H0 ;  /* 0x2000001eff157230 */ /* 0x020fca0000004100 */
[----:B------:R-:W-:Y:S01]  /*1d10*/  FADD.FTZ R116, R21, R116 ;  /* 0x0000007415747221 */ /* 0x000fe20000010000 */
[----:B------:R-:W-:Y:S05]  /*1d20*/  BRA `(.L_x_4040) ;  /* 0x0000004000007947 */ /* 0x000fea0003800000 */
.L_x_4038:
[----:B-----5:R-:W-:Y:S02]  /*1d30*/  HADD2.F32 R21, -RZ, R26.H0_H0 ;  /* 0x2000001aff157230 */ /* 0x020fe40000004100 */
[----:B------:R-:W-:-:S03]  /*1d40*/  @P2 HADD2.F32 R37, -RZ, R30.H0_H0 ;  /* 0x2000001eff252230 */ /* 0x000fc60000004100 */
[----:B------:R-:W-:-:S04]  /*1d50*/  FADD.FTZ R116, R21, R116 ;  /* 0x0000007415747221 */ /* 0x000fc80000010000 */
[----:B------:R-:W-:-:S05]  /*1d60*/  @P2 FADD.FTZ R116, R37, R116 ;  /* 0x0000007425742221 */ /* 0x000fca0000010000 */
.L_x_4040:
[----:B------:R-:W-:-:S04]  /*1d70*/  F2FP.PACK_AB R20, RZ, R116 ;  /* 0x00000074ff14723e */ /* 0x000fc800000000ff */
[----:B------:R-:W-:Y:S02]  /*1d80*/  PRMT R34, R20, 0x7610, R34 ;  /* 0x0000761014227816 */ /* 0x000fe40000000022 */
.L_x_4041:
[----:B------:R-:W-:Y:S01]  /*1d90*/  HADD2.F32 R118, -RZ, R38.H1_H1 ;  /* 0x30000026ff767230 */ /* 0x000fe20000004100 */
[----:B------:R-:W-:Y:S05]  /*1da0*/  @P3 BRA `(.L_x_4042) ;  /* 0x0000008000003947 */ /* 0x000fea0003800000 */
[----:B------:R-:W-:-:S04]  /*1db0*/  ISETP.NE.U32.AND P4, PT, RZ, c[0x0][0x180], PT ;  /* 0x00006000ff007a0c */ /* 0x000fc80003f85070 */
[----:B------:R-:W-:-:S13]  /*1dc0*/  ISETP.NE.AND.EX P4, PT, RZ, c[0x0][0x184], PT, P4 ;  /* 0x00006100ff007a0c */ /* 0x000fda0003f85340 */
[----:B------:R-:W-:Y:S05]  /*1dd0*/  @P4 BRA `(.L_x_4043) ;  /* 0x0000002000004947 */ /* 0x000fea0003800000 */
[----:B------:R-:W-:Y:S05]  /*1de0*/  @P0 BRA `(.L_x_4044) ;  /* 0x0000008000000947 */ /* 0x000fea0003800000 */
[----:B------:R-:W-:Y:S05]  /*1df0*/  BRA `(.L_x_4045) ;  /* 0x0000009000007947 */ /* 0x000fea0003800000 */
.L_x_4043:
[----:B-----5:R-:W-:-:S05]  /*1e00*/  HADD2.F32 R21, -RZ, R30.H1_H1 ;  /* 0x3000001eff157230 */ /* 0x020fca0000004100 */
[----:B------:R-:W-:Y:S01]  /*1e10*/  FADD.FTZ R118, R21, R118 ;  /* 0x0000007615767221 */ /* 0x000fe20000010000 */
[----:B------:R-:W-:Y:S05]  /*1e20*/  BRA `(.L_x_4044) ;  /* 0x0000004000007947 */ /* 0x000fea0003800000 */
.L_x_4042:
[----:B-----5:R-:W-:Y:S02]  /*1e30*/  HADD2.F32 R21, -RZ, R26.H1_H1 ;  /* 0x3000001aff157230 */ /* 0x020fe40000004100 */
[----:B------:R-:W-:-:S03]  /*1e40*/  @P2 HADD2.F32 R37, -RZ, R30.H1_H1 ;  /* 0x3000001eff252230 */ /* 0x000fc60000004100 */
[----:B------:R-:W-:-:S04]  /*1e50*/  FADD.FTZ R118, R21, R118 ;  /* 0x0000007615767221 */ /* 0x000fc80000010000 */
[----:B------:R-:W-:-:S05]  /*1e60*/  @P2 FADD.FTZ R118, R37, R118 ;  /* 0x0000007625762221 */ /* 0x000fca0000010000 */
.L_x_4044:
[----:B------:R-:W-:-:S04]  /*1e70*/  F2FP.PACK_AB R20, RZ, R118 ;  /* 0x00000076ff14723e */ /* 0x000fc800000000ff */
[----:B------:R-:W-:Y:S02]  /*1e80*/  PRMT R34, R34, 0x5410, R20 ;  /* 0x0000541022227816 */ /* 0x000fe40000000014 */
.L_x_4045:
[----:B------:R-:W-:Y:S01]  /*1e90*/  HADD2.F32 R117, -RZ, R39.H0_H0 ;  /* 0x20000027ff757230 */ /* 0x000fe20000004100 */
[----:B------:R-:W-:Y:S05]  /*1ea0*/  @P3 BRA `(.L_x_4046) ;  /* 0x0000008000003947 */ /* 0x000fea0003800000 */
[----:B------:R-:W-:-:S04]  /*1eb0*/  ISETP.NE.U32.AND P4, PT, RZ, c[0x0][0x180], PT ;  /* 0x00006000ff007a0c */ /* 0x000fc80003f85070 */
[----:B------:R-:W-:-:S13]  /*1ec0*/  ISETP.NE.AND.EX P4, PT, RZ, c[0x0][0x184], PT, P4 ;  /* 0x00006100ff007a0c */ /* 0x000fda0003f85340 */
[----:B------:R-:W-:Y:S05]  /*1ed0*/  @P4 BRA `(.L_x_4047) ;  /* 0x0000002000004947 */ /* 0x000fea0003800000 */
[----:B------:R-:W-:Y:S05]  /*1ee0*/  @P0 BRA `(.L_x_4048) ;  /* 0x0000008000000947 */ /* 0x000fea0003800000 */
[----:B------:R-:W-:Y:S05]  /*1ef0*/  BRA `(.L_x_4049) ;  /* 0x0000009000007947 */ /* 0x000fea0003800000 */
.L_x_4047:
[----:B-----5:R-:W-:-:S05]  /*1f00*/  HADD2.F32 R20, -RZ, R31.H0_H0 ;  /* 0x2000001fff147230 */ /* 0x020fca0000004100 */
[----:B------:R-:W-:Y:S01]  /*1f10*/  FADD.FTZ R117, R20, R117 ;  /* 0x0000007514757221 */ /* 0x000fe20000010000 */
[----:B------:R-:W-:Y:S05]  /*1f20*/  BRA `(.L_x_4048) ;  /* 0x0000004000007947 */ /* 0x000fea0003800000 */
.L_x_4046:
[----:B-----5:R-:W-:Y:S02]  /*1f30*/  HADD2.F32 R20, -RZ, R27.H0_H0 ;  /* 0x2000001bff147230 */ /* 0x020fe40000004100 */
[----:B------:R-:W-:-:S03]  /*1f40*/  @P2 HADD2.F32 R36, -RZ, R31.H0_H0 ;  /* 0x2000001fff242230 */ /* 0x000fc60000004100 */
[----:B------:R-:W-:-:S04]  /*1f50*/  FADD.FTZ R117, R20, R117 ;  /* 0x0000007514757221 */ /* 0x000fc80000010000 */
[----:B------:R-:W-:-:S05]  /*1f60*/  @P2 FADD.FTZ R117, R36, R117 ;  /* 0x0000007524752221 */ /* 0x000fca0000010000 */
.L_x_4048:
[----:B------:R-:W-:-:S04]  /*1f70*/  F2FP.PACK_AB R20, RZ, R117 ;  /* 0x00000075ff14723e */ /* 0x000fc800000000ff */
[----:B------:R-:W-:Y:S02]  /*1f80*/  PRMT R35, R20, 0x7610, R35 ;  /* 0x0000761014237816 */ /* 0x000fe40000000023 */
.L_x_4049:
[----:B------:R-:W-:Y:S01]  /*1f90*/  HADD2.F32 R119, -RZ, R39.H1_H1 ;  /* 0x30000027ff777230 */ /* 0x000fe20000004100 */
[----:B------:R-:W-:Y:S05]  /*1fa0*/  @P3 BRA `(.L_x_4050) ;  /* 0x0000008000003947 */ /* 0x000fea0003800000 */
[----:B------:R-:W-:-:S04]  /*1fb0*/  ISETP.NE.U32.AND P4, PT, RZ, c[0x0][0x180], PT ;  /* 0x00006000ff007a0c */ /* 0x000fc80003f85070 */
[----:B------:R-:W-:-:S13]  /*1fc0*/  ISETP.NE.AND.EX P4, PT, RZ, c[0x0][0x184], PT, P4 ;  /* 0x00006100ff007a0c */ /* 0x000fda0003f85340 */
[----:B------:R-:W-:Y:S05]  /*1fd0*/  @P4 BRA `(.L_x_4051) ;  /* 0x0000002000004947 */ /* 0x000fea0003800000 */
[----:B------:R-:W-:Y:S05]  /*1fe0*/  @P0 BRA `(.L_x_4052) ;  /* 0x0000008000000947 */ /* 0x000fea0003800000 */
[----:B------:R-:W-:Y:S05]  /*1ff0*/  BRA `(.L_x_4053) ;  /* 0x0000009000007947 */ /* 0x000fea0003800000 */
.L_x_4051:
[----:B-----5:R-:W-:-:S05]  /*2000*/  HADD2.F32 R20, -RZ, R31.H1_H1 ;  /* 0x3000001fff147230 */ /* 0x020fca0000004100 */
[----:B------:R-:W-:Y:S01]  /*2010*/  FADD.FTZ R119, R20, R119 ;  /* 0x0000007714777221 */ /* 0x000fe20000010000 */
[----:B------:R-:W-:Y:S05]  /*2020*/  BRA `(.L_x_4052) ;  /* 0x0000004000007947 */ /* 0x000fea0003800000 */
.L_x_4050:
[----:B-----5:R-:W-:Y:S02]  /*2030*/  HADD2.F32 R20, -RZ, R27.H1_H1 ;  /* 0x3000001bff147230 */ /* 0x020fe40000004100 */
[----:B------:R-:W-:-:S03]  /*2040*/  @P2 HADD2.F32 R36, -RZ, R31.H1_H1 ;  /* 0x3000001fff242230 */ /* 0x000fc60000004100 */
[----:B------:R-:W-:-:S04]  /*2050*/  FADD.FTZ R119, R20, R119 ;  /* 0x0000007714777221 */ /* 0x000fc80000010000 */
[----:B------:R-:W-:-:S05]  /*2060*/  @P2 FADD.FTZ R119, R36, R119 ;  /* 0x0000007724772221 */ /* 0x000fca0000010000 */
.L_x_4052:
[----:B------:R-:W-:-:S04]  /*2070*/  F2FP.PACK_AB R20, RZ, R119 ;  /* 0x00000077ff14723e */ /* 0x000fc800000000ff */
[----:B------:R-:W-:Y:S02]  /*2080*/  PRMT R35, R35, 0x5410, R20 ;  /* 0x0000541023237816 */ /* 0x000fe40000000014 */
.L_x_4053:
        /* <DEDUP_REMOVED lines=19> */
.L_x_4055:
[----:B-----5:R-:W-:-:S05]  /*21c0*/  HADD2.F32 R20, -RZ, R28.H0_H0 ;  /* 0x2000001cff147230 */ /* 0x020fca0000004100 */
[----:B------:R-:W-:Y:S01]  /*21d0*/  FADD.FTZ R121, R20, R121 ;  /* 0x0000007914797221 */ /* 0x000fe20000010000 */
[----:B------:R-:W-:Y:S05]  /*21e0*/  BRA `(.L_x_4056) ;  /* 0x0000004000007947 */ /* 0x000fea0003800000 */
.L_x_4054:
[----:B0----5:R-:W-:Y:S02]  /*21f0*/  HADD2.F32 R20, -RZ, R24.H0_H0 ;  /* 0x20000018ff147230 */ /* 0x021fe40000004100 */
[----:B------:R-:W-:-:S03]  /*2200*/  @P2 HADD2.F32 R40, -RZ, R28.H0_H0 ;  /* 0x2000001cff282230 */ /* 0x000fc60000004100 */
[----:B------:R-:W-:-:S04]  /*2210*/  FADD.FTZ R121, R20, R121 ;  /* 0x0000007914797221 */ /* 0x000fc80000010000 */
[----:B------:R-:W-:-:S05]  /*2220*/  @P2 FADD.FTZ R121, R40, R121 ;  /* 0x0000007928792221 */ /* 0x000fca0000010000 */
.L_x_4056:
[----:B------:R-:W-:-:S04]  /*2230*/  F2FP.PACK_AB R20, RZ, R121 ;  /* 0x00000079ff14723e */ /* 0x000fc800000000ff */
[----:B------:R-:W-:Y:S02]  /*2240*/  PRMT R32, R20, 0x7610, R32 ;  /* 0x0000761014207816 */ /* 0x000fe40000000020 */
.L_x_4057:
[----:B------:R-:W-:Y:S01]  /*2250*/  HADD2.F32 R123, -RZ, R36.H1_H1 ;  /* 0x30000024ff7b7230 */ /* 0x000fe20000004100 */
[----:B------:R-:W-:Y:S05]  /*2260*/  @P3 BRA `(.L_x_4058) ;  /* 0x0000008000003947 */ /* 0x000fea0003800000 */
[----:B------:R-:W-:-:S04]  /*2270*/  ISETP.NE.U32.AND P4, PT, RZ, c[0x0][0x180], PT ;  /* 0x00006000ff007a0c */ /* 0x000fc80003f85070 */
[----:B------:R-:W-:-:S13]  /*2280*/  ISETP.NE.AND.EX P4, PT, RZ, c[0x0][0x184], PT, P4 ;  /* 0x00006100ff007a0c */ /* 0x000fda0003f85340 */
[----:B------:R-:W-:Y:S05]  /*2290*/  @P4 BRA `(.L_x_4059) ;  /* 0x0000002000004947 */ /* 0x000fea0003800000 */
[----:B------:R-:W-:Y:S05]  /*22a0*/  @P0 BRA `(.L_x_4060) ;  /* 0x0000008000000947 */ /* 0x000fea0003800000 */
[----:B------:R-:W-:Y:S05]  /*22b0*/  BRA `(.L_x_4061) ;  /* 0x0000009000007947 */ /* 0x000fea0003800000 */
.L_x_4059:
[----:B-----5:R-:W-:-:S05]  /*22c0*/  HADD2.F32 R20, -RZ, R28.H1_H1 ;  /* 0x3000001cff147230 */ /* 0x020fca0000004100 */
[----:B------:R-:W-:Y:S01]  /*22d0*/  FADD.FTZ R123, R20, R123 ;  /* 0x0000007b147b7221 */ /* 0x000fe20000010000 */
[----:B------:R-:W-:Y:S05]  /*22e0*/  BRA `(.L_x_4060) ;  /* 0x0000004000007947 */ /* 0x000fea0003800000 */
.L_x_4058:
[----:B-----5:R-:W-:Y:S02]  /*22f0*/  HADD2.F32 R20, -RZ, R24.H1_H1 ;  /* 0x30000018ff147230 */ /* 0x020fe40000004100 */
[----:B------:R-:W-:-:S03]  /*2300*/  @P2 HADD2.F32 R36, -RZ, R28.H1_H1 ;  /* 0x3000001cff242230 */ /* 0x000fc60000004100 */
[----:B------:R-:W-:-:S04]  /*2310*/  FADD.FTZ R123, R20, R123 ;  /* 0x0000007b147b7221 */ /* 0x000fc80000010000 */
[----:B------:R-:W-:-:S05]  /*2320*/  @P2 FADD.FTZ R123, R36, R123 ;  /* 0x0000007b247b2221 */ /* 0x000fca0000010000 */
.L_x_4060:
[----:B------:R-:W-:-:S04]  /*2330*/  F2FP.PACK_AB R20, RZ, R123 ;  /* 0x0000007bff14723e */ /* 0x000fc800000000ff */
[----:B------:R-:W-:Y:S02]  /*2340*/  PRMT R32, R32, 0x5410, R20 ;  /* 0x0000541020207816 */ /* 0x000fe40000000014 */
.L_x_4061:
[----:B------:R-:W-:Y:S01]  /*2350*/  HADD2.F32 R122, -RZ, R37.H0_H0 ;  /* 0x20000025ff7a7230 */ /* 0x000fe20000004100 */
[----:B------:R-:W-:Y:S05]  /*2360*/  @P3 BRA `(.L_x_4062) ;  /* 0x0000008000003947 */ /* 0x000fea0003800000 */
[----:B------:R-:W-:-:S04]  /*2370*/  ISETP.NE.U32.AND P4, PT, RZ, c[0x0][0x180], PT ;  /* 0x00006000ff007a0c */ /* 0x000fc80003f85070 */
[----:B------:R-:W-:-:S13]  /*2380*/  ISETP.NE.AND.EX P4, PT, RZ, c[0x0][0x184], PT, P4 ;  /* 0x00006100ff007a0c */ /* 0x000fda0003f85340 */
[----:B------:R-:W-:Y:S05]  /*2390*/  @P4 BRA `(.L_x_4063) ;  /* 0x0000002000004947 */ /* 0x000fea0003800000 */
[----:B------:R-:W-:Y:S05]  /*23a0*/  @P0 BRA `(.L_x_4064) ;  /* 0x0000008000000947 */ /* 0x000fea0003800000 */
[----:B------:R-:W-:Y:S05]  /*23b0*/  BRA `(.L_x_4065) ;  /* 0x0000009000007947 */ /* 0x000fea0003800000 */
.L_x_4063:
[----:B-----5:R-:W-:-:S05]  /*23c0*/  HADD2.F32 R21, -RZ, R29.H0_H0 ;  /* 0x2000001dff157230 */ /* 0x020fca0000004100 */
[----:B------:R-:W-:Y:S01]  /*23d0*/  FADD.FTZ R122, R21, R122 ;  /* 0x0000007a157a7221 */ /* 0x000fe20000010000 */
[----:B------:R-:W-:Y:S05]  /*23e0*/  BRA `(.L_x_4064) ;  /* 0x0000004000007947 */ /* 0x000fea0003800000 */
.L_x_4062:
[----:B-----5:R-:W-:Y:S02]  /*23f0*/  HADD2.F32 R21, -RZ, R25.H0_H0 ;  /* 0x20000019ff157230 */ /* 0x020fe40000004100 */
[----:B------:R-:W-:-:S03]  /*2400*/  @P2 HADD2.F32 R41, -RZ, R29.H0_H0 ;  /* 0x2000001dff292230 */ /* 0x000fc60000004100 */
[----:B------:R-:W-:-:S04]  /*2410*/  FADD.FTZ R122, R21, R122 ;  /* 0x0000007a157a7221 */ /* 0x000fc80000010000 */
[----:B------:R-:W-:-:S05]  /*2420*/  @P2 FADD.FTZ R122, R41, R122 ;  /* 0x0000007a297a2221 */ /* 0x000fca0000010000 */
.L_x_4064:
[----:B------:R-:W-:-:S04]  /*2430*/  F2FP.PACK_AB R20, RZ, R122 ;  /* 0x0000007aff14723e */ /* 0x000fc800000000ff */
[----:B------:R-:W-:Y:S02]  /*2440*/  PRMT R33, R20, 0x7610, R33 ;  /* 0x0000761014217816 */ /* 0x000fe40000000021 */
.L_x_4065:
[----:B------:R-:W-:Y:S01]  /*2450*/  HADD2.F32 R124, -RZ, R37.H1_H1 ;  /* 0x30000025ff7c7230 */ /* 0x000fe20000004100 */
[----:B------:R-:W-:Y:S05]  /*2460*/  @P3 BRA `(.L_x_4066) ;  /* 0x0000008000003947 */ /* 0x000fea0003800000 */
[----:B------:R-:W-:-:S04]  /*2470*/  ISETP.NE.U32.AND P4, PT, RZ, c[0x0][0x180], PT ;  /* 0x00006000ff007a0c */ /* 0x000fc80003f85070 */
[----:B------:R-:W-:-:S13]  /*2480*/  ISETP.NE.AND.EX P4, PT, RZ, c[0x0][0x184], PT, P4 ;  /* 0x00006100ff007a0c */ /* 0x000fda0003f85340 */
[----:B------:R-:W-:Y:S05]  /*2490*/  @P4 BRA `(.L_x_4067) ;  /* 0x0000002000004947 */ /* 0x000fea0003800000 */
[----:B------:R-:W-:Y:S05]  /*24a0*/  @P0 BRA `(.L_x_4068) ;  /* 0x0000008000000947 */ /* 0x000fea0003800000 */
[----:B------:R-:W-:Y:S05]  /*24b0*/  BRA `(.L_x_4069) ;  /* 0x0000009000007947 */ /* 0x000fea0003800000 */
.L_x_4067:
[----:B-----5:R-:W-:-:S05]  /*24c0*/  HADD2.F32 R21, -RZ, R29.H1_H1 ;  /* 0x3000001dff157230 */ /* 0x020fca0000004100 */
[----:B------:R-:W-:Y:S01]  /*24d0*/  FADD.FTZ R124, R21, R124 ;  /* 0x0000007c157c7221 */ /* 0x000fe20000010000 */
[----:B------:R-:W-:Y:S05]  /*24e0*/  BRA `(.L_x_4068) ;  /* 0x0000004000007947 */ /* 0x000fea0003800000 */
.L_x_4066:
[----:B-----5:R-:W-:Y:S02]  /*24f0*/  HADD2.F32 R21, -RZ, R25.H1_H1 ;  /* 0x30000019ff157230 */ /* 0x020fe40000004100 */
[----:B------:R-:W-:-:S03]  /*2500*/  @P2 HADD2.F32 R37, -RZ, R29.H1_H1 ;  /* 0x3000001dff252230 */ /* 0x000fc60000004100 */
[----:B------:R-:W-:-:S04]  /*2510*/  FADD.FTZ R124, R21, R124 ;  /* 0x0000007c157c7221 */ /* 0x000fc80000010000 */
[----:B------:R-:W-:-:S05]  /*2520*/  @P2 FADD.FTZ R124, R37, R124 ;  /* 0x0000007c257c2221 */ /* 0x000fca0000010000 */
.L_x_4068:
[----:B------:R-:W-:-:S04]  /*2530*/  F2FP.PACK_AB R20, RZ, R124 ;  /* 0x0000007cff14723e */ /* 0x000fc800000000ff */
[----:B------:R-:W-:Y:S02]  /*2540*/  PRMT R33, R33, 0x5410, R20 ;  /* 0x0000541021217816 */ /* 0x000fe40000000014 */
.L_x_4069:
[----:B------:R-:W-:Y:S01]  /*2550*/  HADD2.F32 R125, -RZ, R38.H0_H0 ;  /* 0x20000026ff7d7230 */ /* 0x000fe20000004100 */
[----:B------:R-:W-:Y:S05]  /*2560*/  @P3 BRA `(.L_x_4070) ;  /* 0x0000008000003947 */ /* 0x000fea0003800000 */
[----:B------:R-:W-:-:S04]  /*2570*/  ISETP.NE.U32.AND P4, PT, RZ, c[0x0][0x180], PT ;  /* 0x00006000ff007a0c */ /* 0x000fc80003f85070 */
[----:B------:R-:W-:-:S13]  /*2580*/  ISETP.NE.AND.EX P4, PT, RZ, c[0x0][0x184], PT, P4 ;  /* 0x00006100ff007a0c */ /* 0x000fda0003f85340 */
[----:B------:R-:W-:Y:S05]  /*2590*/  @P4 BRA `(.L_x_4071) ;  /* 0x0000002000004947 */ /* 0x000fea0003800000 */
[----:B------:R-:W-:Y:S05]  /*25a0*/  @P0 BRA `(.L_x_4072) ;  /* 0x0000008000000947 */ /* 0x000fea0003800000 */
[----:B------:R-:W-:Y:S05]  /*25b0*/  BRA `(.L_x_4073) ;  /* 0x0000009000007947 */ /* 0x000fea0003800000 */
.L_x_4071:
[----:B-----5:R-:W-:-:S05]  /*25c0*/  HADD2.F32 R20, -RZ, R30.H0_H0 ;  /* 0x2000001eff147230 */ /* 0x020fca0000004100 */
[----:B------:R-:W-:Y:S01]  /*25d0*/  FADD.FTZ R125, R20, R125 ;  /* 0x0000007d147d7221 */ /* 0x000fe20000010000 */
[----:B------:R-:W-:Y:S05]  /*25e0*/  BRA `(.L_x_4072) ;  /* 0x0000004000007947 */ /* 0x000fea0003800000 */
.L_x_4070:
[----:B-----5:R-:W-:Y:S02]  /*25f0*/  HADD2.F32 R20, -RZ, R26.H0_H0 ;  /* 0x2000001aff147230 */ /* 0x020fe40000004100 */
[----:B------:R-:W-:-:S03]  /*2600*/  @P2 HADD2.F32 R36, -RZ, R30.H0_H0 ;  /* 0x2000001eff242230 */ /* 0x000fc60000004100 */
[----:B------:R-:W-:-:S04]  /*2610*/  FADD.FTZ R125, R20, R125 ;  /* 0x0000007d147d7221 */ /* 0x000fc80000010000 */
[----:B------:R-:W-:-:S05]  /*2620*/  @P2 FADD.FTZ R125, R36, R125 ;  /* 0x0000007d247d2221 */ /* 0x000fca0000010000 */
.L_x_4072:
[----:B------:R-:W-:-:S04]  /*2630*/  F2FP.PACK_AB R20, RZ, R125 ;  /* 0x0000007dff14723e */ /* 0x000fc800000000ff */
[----:B------:R-:W-:Y:S02]  /*2640*/  PRMT R34, R20, 0x7610, R34 ;  /* 0x0000761014227816 */ /* 0x000fe40000000022 */
.L_x_4073:
[----:B------:R-:W-:Y:S01]  /*2650*/  HADD2.F32 R126, -RZ, R38.H1_H1 ;  /* 0x30000026ff7e7230 */ /* 0x000fe20000004100 */
[----:B------:R-:W-:Y:S05]  /*2660*/  @P3 BRA `(.L_x_4074) ;  /* 0x0000008000003947 */ /* 0x000fea0003800000 */
[----:B------:R-:W-:-:S04]  /*2670*/  ISETP.NE.U32.AND P4, PT, RZ, c[0x0][0x180], PT ;  /* 0x00006000ff007a0c */ /* 0x000fc80003f85070 */
[----:B------:R-:W-:-:S13]  /*2680*/  ISETP.NE.AND.EX P4, PT, RZ, c[0x0][0x184], PT, P4 ;  /* 0x00006100ff007a0c */ /* 0x000fda0003f85340 */
[----:B------:R-:W-:Y:S05]  /*2690*/  @P4 BRA `(.L_x_4075) ;  /* 0x0000002000004947 */ /* 0x000fea0003800000 */
[----:B------:R-:W-:Y:S05]  /*26a0*/  @P0 BRA `(.L_x_4076) ;  /* 0x0000008000000947 */ /* 0x000fea0003800000 */
[----:B------:R-:W-:Y:S05]  /*26b0*/  BRA `(.L_x_4077) ;  /* 0x0000009000007947 */ /* 0x000fea0003800000 */
.L_x_4075:
[----:B-----5:R-:W-:-:S05]  /*26c0*/  HADD2.F32 R21, -RZ, R30.H1_H1 ;  /* 0x3000001eff157230 */ /* 0x020fca0000004100 */
[----:B------:R-:W-:Y:S01]  /*26d0*/  FADD.FTZ R126, R21, R126 ;  /* 0x0000007e157e7221 */ /* 0x000fe20000010000 */
[----:B------:R-:W-:Y:S05]  /*26e0*/  BRA `(.L_x_4076) ;  /* 0x0000004000007947 */ /* 0x000fea0003800000 */
.L_x_4074:
[----:B-----5:R-:W-:Y:S02]  /*26f0*/  HADD2.F32 R21, -RZ, R26.H1_H1 ;  /* 0x3000001aff157230 */ /* 0x020fe40000004100 */
[----:B------:R-:W-:-:S03]  /*2700*/  @P2 HADD2.F32 R37, -RZ, R30.H1_H1 ;  /* 0x3000001eff252230 */ /* 0x000fc60000004100 */
[----:B------:R-:W-:-:S04]  /*2710*/  FADD.FTZ R126, R21, R126 ;  /* 0x0000007e157e7221 */ /* 0x000fc80000010000 */
[----:B------:R-:W-:-:S05]  /*2720*/  @P2 FADD.FTZ R126, R37, R126 ;  /* 0x0000007e257e2221 */ /* 0x000fca0000010000 */
.L_x_4076:
[----:B------:R-:W-:-:S04]  /*2730*/  F2FP.PACK_AB R20, RZ, R126 ;  /* 0x0000007eff14723e */ /* 0x000fc800000000ff */
[----:B------:R-:W-:Y:S02]  /*2740*/  PRMT R34, R34, 0x5410, R20 ;  /* 0x0000541022227816 */ /* 0x000fe40000000014 */
.L_x_4077:
[----:B------:R-:W-:Y:S01]  /*2750*/  HADD2.F32 R127, -RZ, R39.H0_H0 ;  /* 0x20000027ff7f7230 */ /* 0x000fe20000004100 */
[----:B------:R-:W-:Y:S05]  /*2760*/  @P3 BRA `(.L_x_4078) ;  /* 0x0000008000003947 */ /* 0x000fea0003800000 */
[----:B------:R-:W-:-:S04]  /*2770*/  ISETP.NE.U32.AND P4, PT, RZ, c[0x0][0x180], PT ;  /* 0x00006000ff007a0c */ /* 0x000fc80003f85070 */
[----:B------:R-:W-:-:S13]  /*2780*/  ISETP.NE.AND.EX P4, PT, RZ, c[0x0][0x184], PT, P4 ;  /* 0x00006100ff007a0c */ /* 0x000fda0003f85340 */
[----:B------:R-:W-:Y:S05]  /*2790*/  @P4 BRA `(.L_x_4079) ;  /* 0x0000002000004947 */ /* 0x000fea0003800000 */
[----:B------:R-:W-:Y:S05]  /*27a0*/  @P0 BRA `(.L_x_4080) ;  /* 0x0000008000000947 */ /* 0x000fea0003800000 */
[----:B------:R-:W-:Y:S05]  /*27b0*/  BRA `(.L_x_4081) ;  /* 0x0000009000007947 */ /* 0x000fea0003800000 */
.L_x_4079:
[----:B-----5:R-:W-:-:S05]  /*27c0*/  HADD2.F32 R20, -RZ, R31.H0_H0 ;  /* 0x2000001fff147230 */ /* 0x020fca0000004100 */
[----:B------:R-:W-:Y:S01]  /*27d0*/  FADD.FTZ R127, R20, R127 ;  /* 0x0000007f147f7221 */ /* 0x000fe20000010000 */
[----:B------:R-:W-:Y:S05]  /*27e0*/  BRA `(.L_x_4080) ;  /* 0x0000004000007947 */ /* 0x000fea0003800000 */
.L_x_4078:
[----:B-----5:R-:W-:Y:S02]  /*27f0*/  HADD2.F32 R20, -RZ, R27.H0_H0 ;  /* 0x2000001bff147230 */ /* 0x020fe40000004100 */
[----:B------:R-:W-:-:S03]  /*2800*/  @P2 HADD2.F32 R36, -RZ, R31.H0_H0 ;  /* 0x2000001fff242230 */ /* 0x000fc60000004100 */
[----:B------:R-:W-:-:S04]  /*2810*/  FADD.FTZ R127, R20, R127 ;  /* 0x0000007f147f7221 */ /* 0x000fc80000010000 */
[----:B------:R-:W-:-:S05]  /*2820*/  @P2 FADD.FTZ R127, R36, R127 ;  /* 0x0000007f247f2221 */ /* 0x000fca0000010000 */
.L_x_4080:
[----:B------:R-:W-:-:S04]  /*2830*/  F2FP.PACK_AB R20, RZ, R127 ;  /* 0x0000007fff14723e */ /* 0x000fc800000000ff */
[----:B------:R-:W-:Y:S02]  /*2840*/  PRMT R35, R20, 0x7610, R35 ;  /* 0x0000761014237816 */ /* 0x000fe40000000023 */
.L_x_4081:
[----:B------:R-:W-:Y:S01]  /*2850*/  HADD2.F32 R128, -RZ, R39.H1_H1 ;  /* 0x30000027ff807230 */ /* 0x000fe20000004100 */
[----:B------:R-:W-:Y:S05]  /*2860*/  @P3 BRA `(.L_x_4082) ;  /* 0x0000008000003947 */ /* 0x000fea0003800000 */
[----:B------:R-:W-:-:S04]  /*2870*/  ISETP.NE.U32.AND P4, PT, RZ, c[0x0][0x180], PT ;  /* 0x00006000ff007a0c */ /* 0x000fc80003f85070 */
[----:B------:R-:W-:-:S13]  /*2880*/  ISETP.NE.AND.EX P4, PT, RZ, c[0x0][0x184], PT, P4 ;  /* 0x00006100ff007a0c */ /* 0x000fda0003f85340 */
[----:B------:R-:W-:Y:S05]  /*2890*/  @P4 BRA `(.L_x_4083) ;  /* 0x0000002000004947 */ /* 0x000fea0003800000 */
[----:B------:R-:W-:Y:S05]  /*28a0*/  @P0 BRA `(.L_x_4084) ;  /* 0x0000008000000947 */ /* 0x000fea0003800000 */
[----:B------:R-:W-:Y:S05]  /*28b0*/  BRA `(.L_x_4085) ;  /* 0x0000009000007947 */ /* 0x000fea0003800000 */
.L_x_4083:
[----:B-----5:R-:W-:-:S05]  /*28c0*/  HADD2.F32 R21, -RZ, R31.H1_H1 ;  /* 0x3000001fff157230 */ /* 0x020fca0000004100 */
[----:B------:R-:W-:Y:S01]  /*28d0*/  FADD.FTZ R128, R21, R128 ;  /* 0x0000008015807221 */ /* 0x000fe20000010000 */
[----:B------:R-:W-:Y:S05]  /*28e0*/  BRA `(.L_x_4084) ;  /* 0x0000004000007947 */ /* 0x000fea0003800000 */
.L_x_4082:
[----:B-----5:R-:W-:Y:S02]  /*28f0*/  HADD2.F32 R21, -RZ, R27.H1_H1 ;  /* 0x3000001bff157230 */ /* 0x020fe40000004100 */
[----:B------:R-:W-:-:S03]  /*2900*/  @P2 HADD2.F32 R37, -RZ, R31.H1_H1 ;  /* 0x3000001fff252230 */ /* 0x000fc60000004100 */
[----:B------:R-:W-:-:S04]  /*2910*/  FADD.FTZ R128, R21, R128 ;  /* 0x0000008015807221 */ /* 0x000fc80000010000 */
[----:B------:R-:W-:-:S05]  /*2920*/  @P2 FADD.FTZ R128, R37, R128 ;  /* 0x0000008025802221 */ /* 0x000fca0000010000 */
.L_x_4084:
[----:B------:R-:W-:-:S04]  /*2930*/  F2FP.PACK_AB R20, RZ, R128 ;  /* 0x00000080ff14723e */ /* 0x000fc800000000ff */
[----:B------:R-:W-:Y:S02]  /*2940*/  PRMT R35, R35, 0x5410, R20 ;  /* 0x0000541023237816 */ /* 0x000fe40000000014 */
.L_x_4085:
        /* <DEDUP_REMOVED lines=19> */
.L_x_4087:
[----:B-----5:R-:W-:-:S05]  /*2a80*/  HADD2.F32 R20, -RZ, R28.H0_H0 ;  /* 0x2000001cff147230 */ /* 0x020fca0000004100 */
[----:B------:R-:W-:Y:S01]  /*2a90*/  FADD.FTZ R129, R20, R129 ;  /* 0x0000008114817221 */ /* 0x000fe20000010000 */
[----:B------:R-:W-:Y:S05]  /*2aa0*/  BRA `(.L_x_4088) ;  /* 0x0000004000007947 */ /* 0x000fea0003800000 */
.L_x_4086:
[----:B0----5:R-:W-:Y:S02]  /*2ab0*/  HADD2.F32 R20, -RZ, R24.H0_H0 ;  /* 0x20000018ff147230 */ /* 0x021fe40000004100 */
[----:B------:R-:W-:-:S03]  /*2ac0*/  @P2 HADD2.F32 R40, -RZ, R28.H0_H0 ;  /* 0x2000001cff282230 */ /* 0x000fc60000004100 */
[----:B------:R-:W-:-:S04]  /*2ad0*/  FADD.FTZ R129, R20, R129 ;  /* 0x0000008114817221 */ /* 0x000fc80000010000 */
[----:B------:R-:W-:-:S05]  /*2ae0*/  @P2 FADD.FTZ R129, R40, R129 ;  /* 0x0000008128812221 */ /* 0x000fca0000010000 */
.L_x_4088:
[----:B------:R-:W-:-:S04]  /*2af0*/  F2FP.PACK_AB R20, RZ, R129 ;  /* 0x00000081ff14723e */ /* 0x000fc800000000ff */
[----:B------:R-:W-:Y:S02]  /*2b00*/  PRMT R32, R20, 0x7610, R32 ;  /* 0x0000761014207816 */ /* 0x000fe40000000020 */
.L_x_4089:
[----:B------:R-:W-:Y:S01]  /*2b10*/  HADD2.F32 R41, -RZ, R36.H1_H1 ;  /* 0x30000024ff297230 */ /* 0x000fe20000004100 */
[----:B------:R-:W-:Y:S05]  /*2b20*/  @P3 BRA `(.L_x_4090) ;  /* 0x0000008000003947 */ /* 0x000fea0003800000 */
[----:B------:R-:W-:-:S04]  /*2b30*/  ISETP.NE.U32.AND P1, PT, RZ, c[0x0][0x180], PT ;  /* 0x00006000ff007a0c */ /* 0x000fc80003f25070 */
[----:B------:R-:W-:-:S13]  /*2b40*/  ISETP.NE.AND.EX P1, PT, RZ, c[0x0][0x184], PT, P1 ;  /* 0x00006100ff007a0c */ /* 0x000fda0003f25310 */
[----:B------:R-:W-:Y:S05]  /*2b50*/  @P1 BRA `(.L_x_4091) ;  /* 0x0000002000001947 */ /* 0x000fea0003800000 */
[----:B------:R-:W-:Y:S05]  /*2b60*/  @P0 BRA `(.L_x_4092) ;  /* 0x0000008000000947 */ /* 0x000fea0003800000 */
[----:B------:R-:W-:Y:S05]  /*2b70*/  BRA `(.L_x_4093) ;  /* 0x0000009000007947 */ /* 0x000fea0003800000 */
.L_x_4091:
[----:B-----5:R-:W-:-:S05]  /*2b80*/  HADD2.F32 R20, -RZ, R28.H1_H1 ;  /* 0x3000001cff147230 */ /* 0x020fca0000004100 */
[----:B------:R-:W-:Y:S01]  /*2b90*/  FADD.FTZ R41, R20, R41 ;  /* 0x0000002914297221 */ /* 0x000fe20000010000 */
[----:B------:R-:W-:Y:S05]  /*2ba0*/  BRA `(.L_x_4092) ;  /* 0x0000004000007947 */ /* 0x000fea0003800000 */
.L_x_4090:
[----:B-----5:R-:W-:Y:S02]  /*2bb0*/  HADD2.F32 R20, -RZ, R24.H1_H1 ;  /* 0x30000018ff147230 */ /* 0x020fe40000004100 */
[----:B------:R-:W-:-:S03]  /*2bc0*/  @P2 HADD2.F32 R36, -RZ, R28.H1_H1 ;  /* 0x3000001cff242230 */ /* 0x000fc60000004100 */
[----:B------:R-:W-:-:S04]  /*2bd0*/  FADD.FTZ R41, R20, R41 ;  /* 0x0000002914297221 */ /* 0x000fc80000010000 */
[----:B------:R-:W-:-:S05]  /*2be0*/  @P2 FADD.FTZ R41, R36, R41 ;  /* 0x0000002924292221 */ /* 0x000fca0000010000 */
.L_x_4092:
[----:B------:R-:W-:-:S04]  /*2bf0*/  F2FP.PACK_AB R20, RZ, R41 ;  /* 0x00000029ff14723e */ /* 0x000fc800000000ff */
[----:B------:R-:W-:Y:S02]  /*2c00*/  PRMT R32, R32, 0x5410, R20 ;  /* 0x0000541020207816 */ /* 0x000fe40000000014 */
.L_x_4093:
[----:B------:R-:W-:Y:S01]  /*2c10*/  HADD2.F32 R40, -RZ, R37.H0_H0 ;  /* 0x20000025ff287230 */ /* 0x000fe20000004100 */
[----:B------:R-:W-:Y:S05]  /*2c20*/  @P3 BRA `(.L_x_4094) ;  /* 0x0000008000003947 */ /* 0x000fea0003800000 */
[----:B------:R-:W-:-:S04]  /*2c30*/  ISETP.NE.U32.AND P1, PT, RZ, c[0x0][0x180], PT ;  /* 0x00006000ff007a0c */ /* 0x000fc80003f25070 */
[----:B------:R-:W-:-:S13]  /*2c40*/  ISETP.NE.AND.EX P1, PT, RZ, c[0x0][0x184], PT, P1 ;  /* 0x00006100ff007a0c */ /* 0x000fda0003f25310 */
[----:B------:R-:W-:Y:S05]  /*2c50*/  @P1 BRA `(.L_x_4095) ;  /* 0x0000002000001947 */ /* 0x000fea0003800000 */
[----:B------:R-:W-:Y:S05]  /*2c60*/  @P0 BRA `(.L_x_4096) ;  /* 0x0000008000000947 */ /* 0x000fea0003800000 */
[----:B------:R-:W-:Y:S05]  /*2c70*/  BRA `(.L_x_4097) ;  /* 0x0000009000007947 */ /* 0x000fea0003800000 */
.L_x_4095:
[----:B-----5:R-:W-:-:S05]  /*2c80*/  HADD2.F32 R21, -RZ, R29.H0_H0 ;  /* 0x2000001dff157230 */ /* 0x020fca0000004100 */
[----:B------:R-:W-:Y:S01]  /*2c90*/  FADD.FTZ R40, R21, R40 ;  /* 0x0000002815287221 */ /* 0x000fe20000010000 */
[----:B------:R-:W-:Y:S05]  /*2ca0*/  BRA `(.L_x_4096) ;  /* 0x0000004000007947 */ /* 0x000fea0003800000 */
.L_x_4094:
[----:B-----5:R-:W-:Y:S02]  /*2cb0*/  HADD2.F32 R21, -RZ, R25.H0_H0 ;  /* 0x20000019ff157230 */ /* 0x020fe40000004100 */
[----:B------:R-:W-:-:S03]  /*2cc0*/  @P2 HADD2.F32 R43, -RZ, R29.H0_H0 ;  /* 0x2000001dff2b2230 */ /* 0x000fc60000004100 */
[----:B------:R-:W-:-:S04]  /*2cd0*/  FADD.FTZ R40, R21, R40 ;  /* 0x0000002815287221 */ /* 0x000fc80000010000 */
[----:B------:R-:W-:-:S05]  /*2ce0*/  @P2 FADD.FTZ R40, R43, R40 ;  /* 0x000000282b282221 */ /* 0x000fca0000010000 */
.L_x_4096:
[----:B------:R-:W-:-:S04]  /*2cf0*/  F2FP.PACK_AB R20, RZ, R40 ;  /* 0x00000028ff14723e */ /* 0x000fc800000000ff */
[----:B------:R-:W-:Y:S02]  /*2d00*/  PRMT R33, R20, 0x7610, R33 ;  /* 0x0000761014217816 */ /* 0x000fe40000000021 */
.L_x_4097:
[----:B------:R-:W-:Y:S01]  /*2d10*/  HADD2.F32 R43, -RZ, R37.H1_H1 ;  /* 0x30000025ff2b7230 */ /* 0x000fe20000004100 */
[----:B------:R-:W-:Y:S05]  /*2d20*/  @P3 BRA `(.L_x_4098) ;  /* 0x0000008000003947 */ /* 0x000fea0003800000 */
[----:B------:R-:W-:-:S04]  /*2d30*/  ISETP.NE.U32.AND P1, PT, RZ, c[0x0][0x180], PT ;  /* 0x00006000ff007a0c */ /* 0x000fc80003f25070 */
[----:B------:R-:W-:-:S13]  /*2d40*/  ISETP.NE.AND.EX P1, PT, RZ, c[0x0][0x184], PT, P1 ;  /* 0x00006100ff007a0c */ /* 0x000fda0003f25310 */
[----:B------:R-:W-:Y:S05]  /*2d50*/  @P1 BRA `(.L_x_4099) ;  /* 0x0000002000001947 */ /* 0x000fea0003800000 */
[----:B------:R-:W-:Y:S05]  /*2d60*/  @P0 BRA `(.L_x_4100) ;  /* 0x0000008000000947 */ /* 0x000fea0003800000 */
[----:B------:R-:W-:Y:S05]  /*2d70*/  BRA `(.L_x_4101) ;  /* 0x0000009000007947 */ /* 0x000fea0003800000 */
.L_x_4099:
[----:B-----5:R-:W-:-:S05]  /*2d80*/  HADD2.F32 R20, -RZ, R29.H1_H1 ;  /* 0x3000001dff147230 */ /* 0x020fca0000004100 */
[----:B------:R-:W-:Y:S01]  /*2d90*/  FADD.FTZ R43, R20, R43 ;  /* 0x0000002b142b7221 */ /* 0x000fe20000010000 */
[----:B------:R-:W-:Y:S05]  /*2da0*/  BRA `(.L_x_4100) ;  /* 0x0000004000007947 */ /* 0x000fea0003800000 */
.L_x_4098:
[----:B-----5:R-:W-:Y:S02]  /*2db0*/  HADD2.F32 R20, -RZ, R25.H1_H1 ;  /* 0x30000019ff147230 */ /* 0x020fe40000004100 */
[----:B------:R-:W-:-:S03]  /*2dc0*/  @P2 HADD2.F32 R36, -RZ, R29.H1_H1 ;  /* 0x3000001dff242230 */ /* 0x000fc60000004100 */
[----:B------:R-:W-:-:S04]  /*2dd0*/  FADD.FTZ R43, R20, R43 ;  /* 0x0000002b142b7221 */ /* 0x000fc80000010000 */
[----:B------:R-:W-:-:S05]  /*2de0*/  @P2 FADD.FTZ R43, R36, R43 ;  /* 0x0000002b242b2221 */ /* 0x000fca0000010000 */
.L_x_4100:
[----:B------:R-:W-:-:S04]  /*2df0*/  F2FP.PACK_AB R20, RZ, R43 ;  /* 0x0000002bff14723e */ /* 0x000fc800000000ff */
[----:B------:R-:W-:Y:S02]  /*2e00*/  PRMT R33, R33, 0x5410, R20 ;  /* 0x0000541021217816 */ /* 0x000fe40000000014 */
.L_x_4101:
[----:B------:R-:W-:Y:S01]  /*2e10*/  HADD2.F32 R42, -RZ, R38.H0_H0 ;  /* 0x20000026ff2a7230 */ /* 0x000fe20000004100 */
[----:B------:R-:W-:Y:S05]  /*2e20*/  @P3 BRA `(.L_x_4102) ;  /* 0x0000008000003947 */ /* 0x000fea0003800000 */
[----:B------:R-:W-:-:S04]  /*2e30*/  ISETP.NE.U32.AND P1, PT, RZ, c[0x0][0x180], PT ;  /* 0x00006000ff007a0c */ /* 0x000fc80003f25070 */
[----:B------:R-:W-:-:S13]  /*2e40*/  ISETP.NE.AND.EX P1, PT, RZ, c[0x0][0x184], PT, P1 ;  /* 0x00006100ff007a0c */ /* 0x000fda0003f25310 */
[----:B------:R-:W-:Y:S05]  /*2e50*/  @P1 BRA `(.L_x_4103) ;  /* 0x0000002000001947 */ /* 0x000fea0003800000 */
[----:B------:R-:W-:Y:S05]  /*2e60*/  @P0 BRA `(.L_x_4104) ;  /* 0x0000008000000947 */ /* 0x000fea0003800000 */
[----:B------:R-:W-:Y:S05]  /*2e70*/  BRA `(.L_x_4105) ;  /* 0x0000009000007947 */ /* 0x000fea0003800000 */
.L_x_4103:
[----:B-----5:R-:W-:-:S05]  /*2e80*/  HADD2.F32 R21, -RZ, R30.H0_H0 ;  /* 0x2000001eff157230 */ /* 0x020fca0000004100 */
[----:B------:R-:W-:Y:S01]  /*2e90*/  FADD.FTZ R42, R21, R42 ;  /* 0x0000002a152a7221 */ /* 0x000fe20000010000 */
[----:B------:R-:W-:Y:S05]  /*2ea0*/  BRA `(.L_x_4104) ;  /* 0x0000004000007947 */ /* 0x000fea0003800000 */
.L_x_4102:
[----:B-----5:R-:W-:Y:S02]  /*2eb0*/  HADD2.F32 R21, -RZ, R26.H0_H0 ;  /* 0x2000001aff157230 */ /* 0x020fe40000004100 */
[----:B------:R-:W-:-:S03]  /*2ec0*/  @P2 HADD2.F32 R37, -RZ, R30.H0_H0 ;  /* 0x2000001eff252230 */ /* 0x000fc60000004100 */
[----:B------:R-:W-:-:S04]  /*2ed0*/  FADD.FTZ R42, R21, R42 ;  /* 0x0000002a152a7221 */ /* 0x000fc80000010000 */
[----:B------:R-:W-:-:S05]  /*2ee0*/  @P2 FADD.FTZ R42, R37, R42 ;  /* 0x0000002a252a2221 */ /* 0x000fca0000010000 */
.L_x_4104:
[----:B------:R-:W-:-:S04]  /*2ef0*/  F2FP.PACK_AB R20, RZ, R42 ;  /* 0x0000002aff14723e */ /* 0x000fc800000000ff */
[----:B------:R-:W-:Y:S02]  /*2f00*/  PRMT R34, R20, 0x7610, R34 ;  /* 0x0000761014227816 */ /* 0x000fe40000000022 */
.L_x_4105:
[----:B------:R-:W-:Y:S01]  /*2f10*/  HADD2.F32 R130, -RZ, R38.H1_H1 ;  /* 0x30000026ff827230 */ /* 0x000fe20000004100 */
[----:B------:R-:W-:Y:S05]  /*2f20*/  @P3 BRA `(.L_x_4106) ;  /* 0x0000008000003947 */ /* 0x000fea0003800000 */
[----:B------:R-:W-:-:S04]  /*2f30*/  ISETP.NE.U32.AND P1, PT, RZ, c[0x0][0x180], PT ;  /* 0x00006000ff007a0c */ /* 0x000fc80003f25070 */
[----:B------:R-:W-:-:S13]  /*2f40*/  ISETP.NE.AND.EX P1, PT, RZ, c[0x0][0x184], PT, P1 ;  /* 0x00006100ff007a0c */ /* 0x000fda0003f25310 */
[----:B------:R-:W-:Y:S05]  /*2f50*/  @P1 BRA `(.L_x_4107) ;  /* 0x0000002000001947 */ /* 0x000fea0003800000 */
[----:B------:R-:W-:Y:S05]  /*2f60*/  @P0 BRA `(.L_x_4108) ;  /* 0x0000008000000947 */ /* 0x000fea0003800000 */
[----:B------:R-:W-:Y:S05]  /*2f70*/  BRA `(.L_x_4109) ;  /* 0x0000009000007947 */ /* 0x000fea0003800000 */
.L_x_4107:
[----:B-----5:R-:W-:-:S05]  /*2f80*/  HADD2.F32 R21, -RZ, R30.H1_H1 ;  /* 0x3000001eff157230 */ /* 0x020fca0000004100 */
[----:B------:R-:W-:Y:S01]  /*2f90*/  FADD.FTZ R130, R21, R130 ;  /* 0x0000008215827221 */ /* 0x000fe20000010000 */
[----:B------:R-:W-:Y:S05]  /*2fa0*/  BRA `(.L_x_4108) ;  /* 0x0000004000007947 */ /* 0x000fea0003800000 */
.L_x_4106:
[----:B-----5:R-:W-:Y:S02]  /*2fb0*/  HADD2.F32 R21, -RZ, R26.H1_H1 ;  /* 0x3000001aff157230 */ /* 0x020fe40000004100 */
[----:B------:R-:W-:-:S03]  /*2fc0*/  @P2 HADD2.F32 R37, -RZ, R30.H1_H1 ;  /* 0x3000001eff252230 */ /* 0x000fc60000004100 */
[----:B------:R-:W-:-:S04]  /*2fd0*/  FADD.FTZ R130, R21, R130 ;  /* 0x0000008215827221 */ /* 0x000fc80000010000 */
[----:B------:R-:W-:-:S05]  /*2fe0*/  @P2 FADD.FTZ R130, R37, R130 ;  /* 0x0000008225822221 */ /* 0x000fca0000010000 */
.L_x_4108:
[----:B------:R-:W-:-:S04]  /*2ff0*/  F2FP.PACK_AB R20, RZ, R130 ;  /* 0x00000082ff14723e */ /* 0x000fc800000000ff */
[----:B------:R-:W-:Y:S02]  /*3000*/  PRMT R34, R34, 0x5410, R20 ;  /* 0x0000541022227816 */ /* 0x000fe40000000014 */
.L_x_4109:
[----:B------:R-:W-:Y:S01]  /*3010*/  HADD2.F32 R38, -RZ, R39.H0_H0 ;  /* 0x20000027ff267230 */ /* 0x000fe20000004100 */
[----:B------:R-:W-:Y:S05]  /*3020*/  @P3 BRA `(.L_x_4110) ;  /* 0x0000008000003947 */ /* 0x000fea0003800000 */
[----:B------:R-:W-:-:S04]  /*3030*/  ISETP.NE.U32.AND P1, PT, RZ, c[0x0][0x180], PT ;  /* 0x00006000ff007a0c */ /* 0x000fc80003f25070 */
[----:B------:R-:W-:-:S13]  /*3040*/  ISETP.NE.AND.EX P1, PT, RZ, c[0x0][0x184], PT, P1 ;  /* 0x00006100ff007a0c */ /* 0x000fda0003f25310 */
[----:B------:R-:W-:Y:S05]  /*3050*/  @P1 BRA `(.L_x_4111) ;  /* 0x0000002000001947 */ /* 0x000fea0003800000 */
[----:B------:R-:W-:Y:S05]  /*3060*/  @P0 BRA `(.L_x_4112) ;  /* 0x0000008000000947 */ /* 0x000fea0003800000 */
[----:B------:R-:W-:Y:S05]  /*3070*/  BRA `(.L_x_4113) ;  /* 0x0000009000007947 */ /* 0x000fea0003800000 */
.L_x_4111:
[----:B-----5:R-:W-:-:S05]  /*3080*/  HADD2.F32 R21, -RZ, R31.H0_H0 ;  /* 0x2000001fff157230 */ /* 0x020fca0000004100 */
[----:B------:R-:W-:Y:S01]  /*3090*/  FADD.FTZ R38, R21, R38 ;  /* 0x0000002615267221 */ /* 0x000fe20000010000 */
[----:B------:R-:W-:Y:S05]  /*30a0*/  BRA `(.L_x_4112) ;  /* 0x0000004000007947 */ /* 0x000fea0003800000 */
.L_x_4110:
[----:B-----5:R-:W-:Y:S02]  /*30b0*/  HADD2.F32 R21, -RZ, R27.H0_H0 ;  /* 0x2000001bff157230 */ /* 0x020fe40000004100 */
[----:B------:R-:W-:-:S03]  /*30c0*/  @P2 HADD2.F32 R37, -RZ, R31.H0_H0 ;  /* 0x2000001fff252230 */ /* 0x000fc60000004100 */
[----:B------:R-:W-:-:S04]  /*30d0*/  FADD.FTZ R38, R21, R38 ;  /* 0x0000002615267221 */ /* 0x000fc80000010000 */
[----:B------:R-:W-:-:S05]  /*30e0*/  @P2 FADD.FTZ R38, R37, R38 ;  /* 0x0000002625262221 */ /* 0x000fca0000010000 */
.L_x_4112:
[----:B------:R-:W-:-:S04]  /*30f0*/  F2FP.PACK_AB R20, RZ, R38 ;  /* 0x00000026ff14723e */ /* 0x000fc800000000ff */
[----:B------:R-:W-:Y:S02]  /*3100*/  PRMT R35, R20, 0x7610, R35 ;  /* 0x0000761014237816 */ /* 0x000fe40000000023 */
.L_x_4113:
[----:B------:R-:W-:Y:S01]  /*3110*/  HADD2.F32 R39, -RZ, R39.H1_H1 ;  /* 0x30000027ff277230 */ /* 0x000fe20000004100 */
[----:B------:R-:W-:Y:S05]  /*3120*/  @P3 BRA `(.L_x_4114) ;  /* 0x0000008000003947 */ /* 0x000fea0003800000 */
[----:B------:R-:W-:-:S04]  /*3130*/  ISETP.NE.U32.AND P1, PT, RZ, c[0x0][0x180], PT ;  /* 0x00006000ff007a0c */ /* 0x000fc80003f25070 */
[----:B------:R-:W-:-:S13]  /*3140*/  ISETP.NE.AND.EX P1, PT, RZ, c[0x0][0x184], PT, P1 ;  /* 0x00006100ff007a0c */ /* 0x000fda0003f25310 */
[----:B------:R-:W-:Y:S05]  /*3150*/  @P1 BRA `(.L_x_4115) ;  /* 0x0000002000001947 */ /* 0x000fea0003800000 */
[----:B------:R-:W-:Y:S05]  /*3160*/  @P0 BRA `(.L_x_4116) ;  /* 0x0000008000000947 */ /* 0x000fea0003800000 */
[----:B------:R-:W-:Y:S05]  /*3170*/  BRA `(.L_x_4117) ;  /* 0x0000009000007947 */ /* 0x000fea0003800000 */
.L_x_4115:
[----:B-----5:R-:W-:-:S05]  /*3180*/  HADD2.F32 R20, -RZ, R31.H1_H1 ;  /* 0x3000001fff147230 */ /* 0x020fca0000004100 */
[----:B------:R-:W-:Y:S01]  /*3190*/  FADD.FTZ R39, R20, R39 ;  /* 0x0000002714277221 */ /* 0x000fe20000010000 */
[----:B------:R-:W-:Y:S05]  /*31a0*/  BRA `(.L_x_4116) ;  /* 0x0000004000007947 */ /* 0x000fea0003800000 */
.L_x_4114:
[----:B-----5:R-:W-:Y:S02]  /*31b0*/  HADD2.F32 R20, -RZ, R27.H1_H1 ;  /* 0x3000001bff147230 */ /* 0x020fe40000004100 */
[----:B------:R-:W-:-:S03]  /*31c0*/  @P2 HADD2.F32 R36, -RZ, R31.H1_H1 ;  /* 0x3000001fff242230 */ /* 0x000fc60000004100 */
[----:B------:R-:W-:-:S04]  /*31d0*/  FADD.FTZ R39, R20, R39 ;  /* 0x0000002714277221 */ /* 0x000fc80000010000 */
[----:B------:R-:W-:-:S05]  /*31e0*/  @P2 FADD.FTZ R39, R36, R39 ;  /* 0x0000002724272221 */ /* 0x000fca0000010000 */
.L_x_4116:
[----:B------:R-:W-:-:S04]  /*31f0*/  F2FP.PACK_AB R20, RZ, R39 ;  /* 0x00000027ff14723e */ /* 0x000fc800000000ff */
[----:B------:R-:W-:Y:S02]  /*3200*/  PRMT R35, R35, 0x5410, R20 ;  /* 0x0000541023237816 */ /* 0x000fe40000000014 */
.L_x_4117:
        /* <DEDUP_REMOVED lines=43> */
[----:B------:R-:W-:Y:S01]  /*34c0*/  FADD.FTZ R131, R36, R39 ;  /* 0x0000002724837221 */ /* 0x000fe20000010000 */
[----:B------:R-:W-:Y:S05]  /*34d0*/  BRA.DIV ~URZ, `(.L_x_4118) ;  /* 0x000012f27f007947 */ /* 0x000fea000b800000 */
[----:B0-----:R0:W1:Y:S02]  /*34e0*/  SHFL.BFLY PT, R20, R131, 0x1, 0x1f ;  /* 0x0c201f0083147f89 */ /* 0x00106400000e0000 */
.L_x_4122:
        /* <DEDUP_REMOVED lines=100> */
.L_x_4123:
[----:B------:R-:W-:Y:S01]  /*3b30*/  FMUL.FTZ R36, R133, R133 ;  /* 0x0000008585247220 */ /* 0x000fe20000410000 */
[----:B------:R-:W-:Y:S01]  /*3b40*/  ISETP.NE.AND P1, PT, RZ, UR6, PT ;  /* 0x00000006ff007c0c */ /* 0x000fe2000bf25270 */
[----:B01----:R-:W-:Y:S01]  /*3b50*/  FADD.FTZ R131, R132, R131 ;  /* 0x0000008384837221 */ /* 0x003fe20000010000 */
[----:B------:R-:W-:Y:S02]  /*3b60*/  MOV R134, c[0x0][0x1e0] ;  /* 0x0000780000867a02 */ /* 0x000fe40000000f00 */
[----:B------:R-:W-:Y:S02]  /*3b70*/  MOV R120, 0x4 ;  /* 0x0000000400787802 */ /* 0x000fe40000000f00 */
[----:B------:R-:W-:Y:S01]  /*3b80*/  FSEL R37, R36, RZ, P1 ;  /* 0x000000ff24257208 */ /* 0x000fe20000800000 */
        /* <DEDUP_REMOVED lines=19> */
[----:B0-----:R0:W-:Y:S01]  /*3cc0*/  @!P2 STG.E [R36.64], R20 ;  /* 0x000000142400a986 */ /* 0x0011e2000c101904 */
[----:B------:R-:W-:Y:S01]  /*3cd0*/  FMUL.FTZ R114, R20, R39 ;  /* 0x0000002714727220 */ /* 0x000fe20000410000 */
[----:B------:R-:W-:Y:S01]  /*3ce0*/  HADD2.F32 R39, -RZ, R12.H0_H0 ;  /* 0x2000000cff277230 */ /* 0x000fe20000004100 */
[----:B------:R-:W-:-:S02]  /*3cf0*/  FADD.FTZ R45, -R131, R45 ;  /* 0x0000002d832d7221 */ /* 0x000fc40000010100 */
[C---:B------:R-:W-:Y:S02]  /*3d00*/  FADD.FTZ R46, -R131.reuse, R46 ;  /* 0x0000002e832e7221 */ /* 0x040fe40000010100 */
[C---:B------:R-:W-:Y:S02]  /*3d10*/  FADD.FTZ R47, -R131.reuse, R47 ;  /* 0x0000002f832f7221 */ /* 0x040fe40000010100 */
[C---:B------:R-:W-:Y:S02]  /*3d20*/  FADD.FTZ R105, -R131.reuse, R105 ;  /* 0x0000006983697221 */ /* 0x040fe40000010100 */
[C---:B------:R-:W-:Y:S01]  /*3d30*/  FADD.FTZ R104, -R131.reuse, R104 ;  /* 0x0000006883687221 */ /* 0x040fe20000010100 */
[----:B0-----:R-:W-:Y:S01]  /*3d40*/  HADD2.F32 R37, -RZ, R13.H1_H1 ;  /* 0x3000000dff257230 */ /* 0x001fe20000004100 */
[C---:B------:R-:W-:Y:S02]  /*3d50*/  FMUL.FTZ R36, R20.reuse, R103 ;  /* 0x0000006714247220 */ /* 0x040fe40000410000 */
[----:B------:R-:W-:Y:S01]  /*3d60*/  FMUL.FTZ R103, R20, R43 ;  /* 0x0000002b14677220 */ /* 0x000fe20000410000 */
        /* <DEDUP_REMOVED lines=23> */
[----:B------:R-:W-:Y:S01]  /*3ee0*/  FADD.FTZ R155, -R131, R38 ;  /* 0x00000026839b7221 */ /* 0x000fe20000010100 */
[--C-:B------:R-:W-:Y:S01]  /*3ef0*/  HADD2.F32 R38, -RZ, R15.reuse.H0_H0 ;  /* 0x2000000fff267230 */ /* 0x100fe20000004100 */
[C---:B------:R-:W-:Y:S01]  /*3f00*/  FMUL.FTZ R51, R20.reuse, R51 ;  /* 0x0000003314337220 */ /* 0x040fe20000410000 */
[----:B------:R-:W-:Y:S01]  /*3f10*/  HADD2.F32 R131, -RZ, R15.H1_H1 ;  /* 0x3000000fff837230 */ /* 0x000fe20000004100 */
        /* <DEDUP_REMOVED lines=31> */
[C---:B------:R-:W-:Y:S01]  /*4110*/  FMUL.FTZ R100, R20.reuse, R41 ;  /* 0x0000002914647220 */ /* 0x040fe20000410000 */
[----:B------:R-:W-:Y:S01]  /*4120*/  HADD2.F32 R41, -RZ, R14.H0_H0 ;  /* 0x2000000eff297230 */ /* 0x000fe20000004100 */
[C---:B------:R-:W-:Y:S02]  /*4130*/  FMUL.FTZ R153, R20.reuse, R153 ;  /* 0x0000009914997220 */ /* 0x040fe40000410000 */
[C---:B------:R-:W-:Y:S02]  /*4140*/  FMUL.FTZ R129, R20.reuse, R129 ;  /* 0x0000008114817220 */ /* 0x040fe40000410000 */
[C---:B------:R-:W-:Y:S02]  /*4150*/  FMUL.FTZ R151, R20.reuse, R151 ;  /* 0x0000009714977220 */ /* 0x040fe40000410000 */
[----:B------:R-:W-:Y:S01]  /*4160*/  FMUL.FTZ R155, R20, R155 ;  /* 0x0000009b149b7220 */ /* 0x000fe20000410000 */
[----:B------:R-:W-:Y:S01]  /*4170*/  HADD2.F32 R20, -RZ, R13.H0_H0 ;  /* 0x2000000dff147230 */ /* 0x000fe20000004100 */
[----:B------:R-:W-:Y:S01]  /*4180*/  FFMA.FTZ R51, R51, R43, R76 ;  /* 0x0000002b33337223 */ /* 0x000fe2000001004c */
[----:B------:R-:W-:Y:S01]  /*4190*/  HADD2.F32 R43, -RZ, R10.H1_H1 ;  /* 0x3000000aff2b7230 */ /* 0x000fe20000004100 */
[----:B------:R-:W-:Y:S01]  /*41a0*/  FFMA.FTZ R44, R44, R39, R81 ;  /* 0x000000272c2c7223 */ /* 0x000fe20000010051 */
[----:B------:R-:W-:Y:S01]  /*41b0*/  HADD2.F32 R39, -RZ, R12.H1_H1 ;  /* 0x3000000cff277230 */ /* 0x000fe20000004100 */
[----:B------:R-:W-:Y:S01]  /*41c0*/  FFMA.FTZ R20, R46, R20, R79 ;  /* 0x000000142e147223 */ /* 0x000fe2000001004f */
[--C-:B------:R-:W-:Y:S01]  /*41d0*/  HADD2.F32 R46, -RZ, R11.reuse.H0_H0 ;  /* 0x2000000bff2e7230 */ /* 0x100fe20000004100 */
[----:B------:R-:W-:Y:S01]  /*41e0*/  FFMA.FTZ R37, R47, R37, R78 ;  /* 0x000000252f257223 */ /* 0x000fe2000001004e */
[----:B------:R-:W-:Y:S01]  /*41f0*/  HADD2.F32 R47, -RZ, R11.H1_H1 ;  /* 0x3000000bff2f7230 */ /* 0x000fe20000004100 */
[----:B------:R-:W-:Y:S01]  /*4200*/  FFMA.FTZ R109, R109, R43, R68 ;  /* 0x0000002b6d6d7223 */ /* 0x000fe20000010044 */
[--C-:B------:R-:W-:Y:S01]  /*4210*/  HADD2.F32 R43, -RZ, R9.reuse.H0_H0 ;  /* 0x20000009ff2b7230 */ /* 0x100fe20000004100 */
[----:B------:R-:W-:Y:S01]  /*4220*/  FFMA.FTZ R39, R45, R39, R80 ;  /* 0x000000272d277223 */ /* 0x000fe20000010050 */
[----:B------:R-:W-:Y:S01]  /*4230*/  HADD2.F32 R45, -RZ, R9.H1_H1 ;  /* 0x30000009ff2d7230 */ /* 0x000fe20000004100 */
[----:B------:R-:W-:-:S02]  /*4240*/  FFMA.FTZ R38, R49, R38, R75 ;  /* 0x0000002631267223 */ /* 0x000fc4000001004b */
[----:B------:R-:W-:Y:S01]  /*4250*/  FFMA.FTZ R40, R40, R41, R77 ;  /* 0x0000002928287223 */ /* 0x000fe2000001004d */
[----:B------:R-:W-:Y:S01]  /*4260*/  HADD2.F32 R41, -RZ, R10.H0_H0 ;  /* 0x2000000aff297230 */ /* 0x000fe20000004100 */
[----:B------:R-:W-:Y:S01]  /*4270*/  FFMA.FTZ R108, R108, R46, R67 ;  /* 0x0000002e6c6c7223 */ /* 0x000fe20000010043 */
[--C-:B------:R-:W-:Y:S01]  /*4280*/  HADD2.F32 R46, -RZ, R7.reuse.H0_H0 ;  /* 0x20000007ff2e7230 */ /* 0x100fe20000004100 */
[----:B------:R-:W-:Y:S01]  /*4290*/  FFMA.FTZ R49, R21, R47, R66 ;  /* 0x0000002f15317223 */ /* 0x000fe20000010042 */
[----:B------:R-:W-:Y:S01]  /*42a0*/  HADD2.F32 R21, -RZ, R8.H0_H0 ;  /* 0x20000008ff157230 */ /* 0x000fe20000004100 */
[----:B------:R-:W-:Y:S01]  /*42b0*/  FFMA.FTZ R43, R104, R43, R71 ;  /* 0x0000002b682b7223 */ /* 0x000fe20000010047 */
[----:B------:R-:W-:Y:S01]  /*42c0*/  HADD2.F32 R47, -RZ, R7.H1_H1 ;  /* 0x30000007ff2f7230 */ /* 0x000fe20000004100 */
        /* <DEDUP_REMOVED lines=11> */
[----:B------:R-:W-:Y:S01]  /*4380*/  F2FP.PACK_AB R44, R39, R44 ;  /* 0x0000002c272c723e */ /* 0x000fe200000000ff */
[----:B------:R-:W-:Y:S01]  /*4390*/  FFMA.FTZ R105, R105, R41, R72 ;  /* 0x0000002969697223 */ /* 0x000fe20000010048 */
[----:B------:R-:W-:Y:S01]  /*43a0*/  HADD2.F32 R41, -RZ, R5.H1_H1 ;  /* 0x30000005ff297230 */ /* 0x000fe20000004100 */
[----:B------:R-:W-:Y:S01]  /*43b0*/  FFMA.FTZ R118, R119, R47, R58 ;  /* 0x0000002f77767223 */ /* 0x000fe2000001003a */
[----:B------:R-:W-:Y:S01]  /*43c0*/  HADD2.F32 R47, -RZ, R23.H0_H0 ;  /* 0x20000017ff2f7230 */ /* 0x000fe20000004100 */
[----:B------:R-:W-:Y:S01]  /*43d0*/  FFMA.FTZ R139, R139, R46, R60 ;  /* 0x0000002e8b8b7223 */ /* 0x000fe2000001003c */
[----:B------:R-:W-:Y:S01]  /*43e0*/  HADD2.F32 R46, -RZ, R19.H1_H1 ;  /* 0x30000013ff2e7230 */ /* 0x000fe20000004100 */
[----:B------:R-:W-:Y:S01]  /*43f0*/  FFMA.FTZ R107, R50, R21, R63 ;  /* 0x00000015326b7223 */ /* 0x000fe2000001003f */
[--C-:B------:R-:W-:Y:S01]  /*4400*/  HADD2.F32 R21, -RZ, R4.reuse.H0_H0 ;  /* 0x20000004ff157230 */ /* 0x100fe20000004100 */
[----:B------:R-:W-:Y:S01]  /*4410*/  FFMA.FTZ R116, R116, R45, R3 ;  /* 0x0000002d74747223 */ /* 0x000fe20000010003 */
[----:B------:R-:W-:Y:S01]  /*4420*/  F2FP.PACK_AB R45, R37, R20 ;  /* 0x00000014252d723e */ /* 0x000fe200000000ff */
[----:B------:R-:W-:Y:S01]  /*4430*/  FFMA.FTZ R110, R115, R41, R62 ;  /* 0x00000029736e7223 */ /* 0x000fe2000001003e */
[----:B------:R-:W-:Y:S01]  /*4440*/  LEA R20, P1, R48, c[0x0][0x208], 0x4 ;  /* 0x0000820030147a11 */ /* 0x000fe200078220ff */
[----:B------:R-:W-:Y:S01]  /*4450*/  HADD2.F32 R41, -RZ, R4.H1_H1 ;  /* 0x30000004ff297230 */ /* 0x000fe20000004100 */
[----:B------:R-:W-:Y:S01]  /*4460*/  FFMA.FTZ R42, R42, R21, R65 ;  /* 0x000000152a2a7223 */ /* 0x000fe20000010041 */
[----:B------:R-:W-:Y:S01]  /*4470*/  F2FP.PACK_AB R50, R109, R106 ;  /* 0x0000006a6d32723e */ /* 0x000fe200000000ff */
[----:B------:R-:W-:Y:S01]  /*4480*/  FFMA.FTZ R147, R147, R46, R2 ;  /* 0x0000002e93937223 */ /* 0x000fe20000010002 */
[----:B------:R-:W-:Y:S01]  /*4490*/  F2FP.PACK_AB R46, R51, R40 ;  /* 0x00000028332e723e */ /* 0x000fe200000000ff */
[----:B------:R-:W-:Y:S01]  /*44a0*/  FFMA.FTZ R155, R155, R47, R86 ;  /* 0x0000002f9b9b7223 */ /* 0x000fe20000010056 */
[----:B------:R-:W-:Y:S01]  /*44b0*/  F2FP.PACK_AB R47, R131, R38 ;  /* 0x00000026832f723e */ /* 0x000fe200000000ff */
[----:B------:R-:W-:Y:S01]  /*44c0*/  FFMA.FTZ R135, R135, R41, R64 ;  /* 0x0000002987877223 */ /* 0x000fe20000010040 */
[----:B------:R-:W-:Y:S01]  /*44d0*/  LEA.HI.X R21, R48, c[0x0][0x20c], RZ, 0x4, P1 ;  /* 0x0000830030157a11 */ /* 0x000fe200008f24ff */
[----:B------:R-:W-:Y:S01]  /*44e0*/  FFMA.FTZ R121, R16, R121, R55 ;  /* 0x0000007910797223 */ /* 0x000fe20000010037 */
[----:B------:R-:W-:Y:S01]  /*44f0*/  LEA R40, P2, R98, c[0x0][0x208], 0x4 ;  /* 0x0000820062287a11 */ /* 0x000fe200078420ff */
[----:B------:R-:W-:Y:S01]  /*4500*/  HADD2.F32 R37, -RZ, R23.H1_H1 ;  /* 0x30000017ff257230 */ /* 0x000fe20000004100 */
[----:B------:R-:W-:Y:S01]  /*4510*/  F2FP.PACK_AB R51, R49, R108 ;  /* 0x0000006c3133723e */ /* 0x000fe200000000ff */
[----:B------:R0:W-:Y:S01]  /*4520*/  STG.E.128 [R20.64], R44 ;  /* 0x0000002c14007986 */ /* 0x0001e2000c101d04 */
[----:B------:R-:W-:Y:S01]  /*4530*/  F2FP.PACK_AB R49, R104, R43 ;  /* 0x0000002b6831723e */ /* 0x000fe200000000ff */
[----:B------:R-:W-:Y:S01]  /*4540*/  FFMA.FTZ R141, R88, R141, R57 ;  /* 0x0000008d588d7223 */ /* 0x000fe20000010039 */
[----:B------:R-:W-:Y:S01]  /*4550*/  LEA.HI.X R41, R98, c[0x0][0x20c], RZ, 0x4, P2 ;  /* 0x0000830062297a11 */ /* 0x000fe200010f24ff */
[----:B------:R-:W-:Y:S01]  /*4560*/  FFMA.FTZ R145, R97, R145, R52 ;  /* 0x0000009161917223 */ /* 0x000fe20000010034 */
[----:B------:R-:W-:Y:S01]  /*4570*/  F2FP.PACK_AB R48, R105, R36 ;  /* 0x000000246930723e */ /* 0x000fe200000000ff */
[----:B------:R-:W-:Y:S01]  /*4580*/  FFMA.FTZ R114, R114, R37, R91 ;  /* 0x0000002572727223 */ /* 0x000fe2000001005b */
[----:B------:R-:W-:Y:S01]  /*4590*/  F2FP.PACK_AB R36, R135, R42 ;  /* 0x0000002a8724723e */ /* 0x000fe200000000ff */
[----:B------:R-:W-:Y:S01]  /*45a0*/  FFMA.FTZ R42, R92, R125, R53 ;  /* 0x0000007d5c2a7223 */ /* 0x000fe20000010035 */
[----:B------:R-:W-:Y:S01]  /*45b0*/  F2FP.PACK_AB R39, R118, R113 ;  /* 0x000000717627723e */ /* 0x000fe200000000ff */
[----:B------:R1:W-:Y:S01]  /*45c0*/  STG.E.128 [R40.64], R48 ;  /* 0x0000003028007986 */ /* 0x0003e2000c101d04 */
[----:B------:R-:W-:Y:S01]  /*45d0*/  FFMA.FTZ R103, R22, R103, R87 ;  /* 0x0000006716677223 */ /* 0x000fe20000010057 */
[----:B------:R-:W-:Y:S01]  /*45e0*/  F2FP.PACK_AB R38, R139, R112 ;  /* 0x000000708b26723e */ /* 0x000fe200000000ff */
[----:B------:R-:W-:Y:S01]  /*45f0*/  FFMA.FTZ R98, R94, R129, R85 ;  /* 0x000000815e627223 */ /* 0x000fe20000010055 */
[----:B------:R-:W-:Y:S01]  /*4600*/  F2FP.PACK_AB R37, R110, R107 ;  /* 0x0000006b6e25723e */ /* 0x000fe200000000ff */
[----:B------:R-:W-:Y:S01]  /*4610*/  IMAD R89, R120, c[0x0][0x160], R89 ;  /* 0x0000580078597a24 */ /* 0x000fe200078e0259 */
[----:B------:R-:W-:Y:S01]  /*4620*/  F2FP.PACK_AB R43, R147, R116 ;  /* 0x00000074932b723e */ /* 0x000fe200000000ff */
[----:B0-----:R-:W-:Y:S01]  /*4630*/  FFMA.FTZ R20, R17, R143, R54 ;  /* 0x0000008f11147223 */ /* 0x001fe20000010036 */
[----:B------:R-:W-:Y:S01]  /*4640*/  F2FP.PACK_AB R42, R145, R42 ;  /* 0x0000002a912a723e */ /* 0x000fe200000000ff */
[----:B------:R-:W-:Y:S01]  /*4650*/  FFMA.FTZ R44, R95, R149, R0 ;  /* 0x000000955f2c7223 */ /* 0x000fe20000010000 */
[----:B------:R-:W-:Y:S01]  /*4660*/  F2FP.PACK_AB R47, R114, R155 ;  /* 0x0000009b722f723e */ /* 0x000fe200000000ff */
[----:B------:R-:W-:-:S02]  /*4670*/  FFMA.FTZ R46, R101, R151, R84 ;  /* 0x00000097652e7223 */ /* 0x000fc40000010054 */
[----:B------:R-:W-:-:S03]  /*4680*/  FFMA.FTZ R45, R99, R153, R82 ;  /* 0x00000099632d7223 */ /* 0x000fc60000010052 */
[----:B------:R-:W-:Y:S01]  /*4690*/  F2FP.PACK_AB R46, R103, R46 ;  /* 0x0000002e672e723e */ /* 0x000fe200000000ff */
[----:B-1----:R-:W-:Y:S01]  /*46a0*/  FFMA.FTZ R40, R93, R123, R56 ;  /* 0x0000007b5d287223 */ /* 0x002fe20000010038 */
[----:B------:R-:W-:Y:S01]  /*46b0*/  F2FP.PACK_AB R41, R20, R121 ;  /* 0x000000791429723e */ /* 0x000fe200000000ff */
[----:B------:R-:W-:Y:S01]  /*46c0*/  FFMA.FTZ R51, R18, R100, R83 ;  /* 0x0000006412337223 */ /* 0x000fe20000010053 */
[----:B------:R-:W-:Y:S02]  /*46d0*/  LEA R20, P1, R96, c[0x0][0x208], 0x4 ;  /* 0x0000820060147a11 */ /* 0x000fe400078220ff */
[----:B------:R-:W-:Y:S02]  /*46e0*/  LEA R48, P2, R102, c[0x0][0x208], 0x4 ;  /* 0x0000820066307a11 */ /* 0x000fe400078420ff */
[----:B------:R-:W-:Y:S02]  /*46f0*/  LEA R50, P3, R111, c[0x0][0x208], 0x4 ;  /* 0x000082006f327a11 */ /* 0x000fe400078620ff */
[----:B------:R-:W-:-:S02]  /*4700*/  LEA.HI.X R21, R96, c[0x0][0x20c], RZ, 0x4, P1 ;  /* 0x0000830060157a11 */ /* 0x000fc400008f24ff */
[----:B------:R-:W-:Y:S02]  /*4710*/  F2FP.PACK_AB R40, R40, R141 ;  /* 0x0000008d2828723e */ /* 0x000fe400000000ff */
[----:B------:R-:W-:Y:S01]  /*4720*/  LEA.HI.X R49, R102, c[0x0][0x20c], RZ, 0x4, P2 ;  /* 0x0000830066317a11 */ /* 0x000fe200010f24ff */
[----:B------:R0:W-:Y:S01]  /*4730*/  STG.E.128 [R20.64], R36 ;  /* 0x0000002414007986 */ /* 0x0001e2000c101d04 */
[----:B------:R-:W-:Y:S02]  /*4740*/  F2FP.PACK_AB R44, R51, R44 ;  /* 0x0000002c332c723e */ /* 0x000fe400000000ff */
[----:B------:R-:W-:Y:S01]  /*4750*/  F2FP.PACK_AB R45, R98, R45 ;  /* 0x0000002d622d723e */ /* 0x000fe200000000ff */
[----:B------:R0:W-:Y:S01]  /*4760*/  STG.E.128 [R48.64], R40 ;  /* 0x0000002830007986 */ /* 0x0001e2000c101d04 */
[----:B------:R-:W-:Y:S02]  /*4770*/  LEA.HI.X R51, R111, c[0x0][0x20c], RZ, 0x4, P3 ;  /* 0x000083006f337a11 */ /* 0x000fe400018f24ff */
[----:B------:R-:W-:-:S03]  /*4780*/  ISETP.GE.AND P1, PT, R89, c[0x0][0x164], PT ;  /* 0x0000590059007a0c */ /* 0x000fc60003f26270 */
[----:B------:R0:W-:Y:S10]  /*4790*/  STG.E.128 [R50.64], R44 ;  /* 0x0000002c32007986 */ /* 0x0001f4000c101d04 */
[----:B0----5:R-:W-:Y:S01]  /*47a0*/  @P1 CALL.REL.NOINC `(.L_x_4120) ;  /* 0x0000001000001944 */ /* 0x021fe20003c00000 */
[----:B------:R-:W-:Y:S05]  /*47b0*/  BRA `(.L_x_4121) ;  /* 0xffffbe2000007947 */ /* 0x000fea000383ffff */
.L_x_4120:
[----:B------:R-:W-:Y:S05]  /*47c0*/  EXIT ;  /* 0x000000000000794d */ /* 0x000fea0003800000 */
.L_x_4118:
[----:B0-----:R-:W-:Y:S01]  /*47d0*/  HFMA2.MMA R132, -RZ, RZ, 0, 5.9604644775390625e-08 ;  /* 0x00000001ff847435 */ /* 0x001fe200000001ff */
[----:B------:R-:W-:-:S02]  /*47e0*/  MOV R36, 0x1f ;  /* 0x0000001f00247802 */ /* 0x000fc40000000f00 */
[----:B------:R-:W-:Y:S02]  /*47f0*/  MOV R37, 0xffffffff ;  /* 0xffffffff00257802 */ /* 0x000fe40000000f00 */
[----:B------:R-:W-:Y:S02]  /*4800*/  MOV R20, 0x4820 ;  /* 0x0000482000147802 */ /* 0x000fe40000000f00 */
[----:B-----5:R-:W-:Y:S05]  /*4810*/  CALL.REL.NOINC `($__internal_11_$__cuda_sm70_shflsync_bfly_p) ;  /* 0x0000089000007944 */ /* 0x020fea0003c00000 */
[----:B-1----:R-:W-:Y:S01]  /*4820*/  MOV R20, R132 ;  /* 0x0000008400147202 */ /* 0x002fe20000000f00 */
[----:B0-----:R-:W-:Y:S05]  /*4830*/  BRA `(.L_x_4122) ;  /* 0xffffecb000007947 */ /* 0x001fea000383ffff */
.L_x_4119:
[----:B------:R-:W-:Y:S01]  /*4840*/  HFMA2.MMA R132, -RZ, RZ, 0, 1.1920928955078125e-07 ;  /* 0x00000002ff847435 */ /* 0x000fe200000001ff */
[----:B------:R-:W-:Y:S02]  /*4850*/  MOV R36, 0x1f ;  /* 0x0000001f00247802 */ /* 0x000fe40000000f00 */
[----:B------:R-:W-:Y:S02]  /*4860*/  MOV R37, 0xffffffff ;  /* 0xffffffff00257802 */ /* 0x000fe40000000f00 */
[----:B------:R-:W-:Y:S02]  /*4870*/  MOV R20, 0x4890 ;  /* 0x0000489000147802 */ /* 0x000fe40000000f00 */
[----:B-----5:R-:W-:Y:S05]  /*4880*/  CALL.REL.NOINC `($__internal_11_$__cuda_sm70_shflsync_bfly_p) ;  /* 0x0000082000007944 */ /* 0x020fea0003c00000 */
[----:B01----:R-:W-:Y:S01]  /*4890*/  FADD.FTZ R131, R131, R132 ;  /* 0x0000008483837221 */ /* 0x003fe20000010000 */
[----:B------:R-:W-:Y:S01]  /*48a0*/  HFMA2.MMA R132, -RZ, RZ, 0, 2.384185791015625e-07 ;  /* 0x00000004ff847435 */ /* 0x000fe200000001ff */
[----:B------:R-:W-:-:S02]  /*48b0*/  MOV R36, 0x1f ;  /* 0x0000001f00247802 */ /* 0x000fc40000000f00 */
[----:B------:R-:W-:Y:S02]  /*48c0*/  MOV R37, 0xffffffff ;  /* 0xffffffff00257802 */ /* 0x000fe40000000f00 */
[----:B------:R-:W-:Y:S02]  /*48d0*/  MOV R20, 0x48f0 ;  /* 0x000048f000147802 */ /* 0x000fe40000000f00 */
[----:B------:R-:W-:Y:S05]  /*48e0*/  CALL.REL.NOINC `($__internal_11_$__cuda_sm70_shflsync_bfly_p) ;  /* 0x000007c000007944 */ /* 0x000fea0003c00000 */
[----:B01----:R-:W-:Y:S01]  /*48f0*/  FADD.FTZ R131, R131, R132 ;  /* 0x0000008483837221 */ /* 0x003fe20000010000 */
[----:B------:R-:W-:Y:S01]  /*4900*/  HFMA2.MMA R132, -RZ, RZ, 0, 4.76837158203125e-07 ;  /* 0x00000008ff847435 */ /* 0x000fe200000001ff */
[----:B------:R-:W-:Y:S02]  /*4910*/  MOV R36, 0x1f ;  /* 0x0000001f00247802 */ /* 0x000fe40000000f00 */
[----:B------:R-:W-:Y:S02]  /*4920*/  MOV R37, 0xffffffff ;  /* 0xffffffff00257802 */ /* 0x000fe40000000f00 */
[----:B------:R-:W-:Y:S02]  /*4930*/  MOV R20, 0x4950 ;  /* 0x0000495000147802 */ /* 0x000fe40000000f00 */
[----:B------:R-:W-:Y:S05]  /*4940*/  CALL.REL.NOINC `($__internal_11_$__cuda_sm70_shflsync_bfly_p) ;  /* 0x0000076000007944 */ /* 0x000fea0003c00000 */
[----:B01----:R-:W-:Y:S01]  /*4950*/  FADD.FTZ R131, R131, R132 ;  /* 0x0000008483837221 */ /* 0x003fe20000010000 */
[----:B------:R-:W-:Y:S01]  /*4960*/  HFMA2.MMA R132, -RZ, RZ, 0, 9.5367431640625e-07 ;  /* 0x00000010ff847435 */ /* 0x000fe200000001ff */
[----:B------:R-:W-:-:S02]  /*4970*/  MOV R36, 0x1f ;  /* 0x0000001f00247802 */ /* 0x000fc40000000f00 */
[----:B------:R-:W-:Y:S02]  /*4980*/  MOV R37, 0xffffffff ;  /* 0xffffffff00257802 */ /* 0x000fe40000000f00 */
[----:B------:R-:W-:Y:S02]  /*4990*/  MOV R20, 0x49b0 ;  /* 0x000049b000147802 */ /* 0x000fe40000000f00 */
[----:B------:R-:W-:Y:S05]  /*49a0*/  CALL.REL.NOINC `($__internal_11_$__cuda_sm70_shflsync_bfly_p) ;  /* 0x0000070000007944 */ /* 0x000fea0003c00000 */
        /* <DEDUP_REMOVED lines=86> */
[----:B------:R-:W-:Y:S05]  /*4f10*/  CALL.REL.NOINC `($__internal_11_$__cuda_sm70_shflsync_bfly_p) ;  /* 0x0000019000007944 */ /* 0x000fea0003c00000 */
[----:B01----:R-:W-:Y:S01]  /*4f20*/  FADD.FTZ R131, R131, R132 ;  /* 0x0000008483837221 */ /* 0x003fe20000010000 */
[----:B------:R-:W-:Y:S01]  /*4f30*/  HFMA2.MMA R132, -RZ, RZ, 0, 1.1920928955078125e-07 ;  /* 0x00000002ff847435 */ /* 0x000fe200000001ff */
[----:B------:R-:W-:Y:S02]  /*4f40*/  MOV R36, 0x1f ;  /* 0x0000001f00247802 */ /* 0x000fe40000000f00 */
[----:B------:R-:W-:Y:S02]  /*4f50*/  MOV R37, 0xffffffff ;  /* 0xffffffff00257802 */ /* 0x000fe40000000f00 */
[----:B------:R-:W-:Y:S02]  /*4f60*/  MOV R20, 0x4f80 ;  /* 0x00004f8000147802 */ /* 0x000fe40000000f00 */
[----:B------:R-:W-:Y:S05]  /*4f70*/  CALL.REL.NOINC `($__internal_11_$__cuda_sm70_shflsync_bfly_p) ;  /* 0x0000013000007944 */ /* 0x000fea0003c00000 */
[----:B01----:R-:W-:Y:S01]  /*4f80*/  FADD.FTZ R131, R131, R132 ;  /* 0x0000008483837221 */ /* 0x003fe20000010000 */
[----:B------:R-:W-:Y:S01]  /*4f90*/  HFMA2.MMA R132, -RZ, RZ, 0, 2.384185791015625e-07 ;  /* 0x00000004ff847435 */ /* 0x000fe200000001ff */
[----:B------:R-:W-:Y:S02]  /*4fa0*/  MOV R36, 0x1f ;  /* 0x0000001f00247802 */ /* 0x000fe40000000f00 */
[----:B------:R-:W-:-:S02]  /*4fb0*/  MOV R37, 0xffffffff ;  /* 0xffffffff00257802 */ /* 0x000fc40000000f00 */
        /* <DEDUP_REMOVED lines=10> */
[----:B------:R-:W-:Y:S02]  /*5060*/  MOV R36, 0x1f ;  /* 0x0000001f00247802 */ /* 0x000fe40000000f00 */
[----:B------:R-:W-:-:S02]  /*5070*/  MOV R37, 0xffffffff ;  /* 0xffffffff00257802 */ /* 0x000fc40000000f00 */
[----:B------:R-:W-:Y:S02]  /*5080*/  MOV R20, 0x50a0 ;  /* 0x000050a000147802 */ /* 0x000fe40000000f00 */
[----:B------:R-:W-:Y:S05]  /*5090*/  CALL.REL.NOINC `($__internal_11_$__cuda_sm70_shflsync_bfly_p) ;  /* 0x0000001000007944 */ /* 0x000fea0003c00000 */
[----:B01----:R-:W-:Y:S05]  /*50a0*/  BRA `(.L_x_4123) ;  /* 0xffffea8000007947 */ /* 0x003fea000383ffff */
        .weak           $__internal_11_$__cuda_sm70_shflsync_bfly_p
        .type           $__internal_11_$__cuda_sm70_shflsync_bfly_p,@function
        .size           $__internal_11_$__cuda_sm70_shflsync_bfly_p,(.L_x_32989 - $__internal_11_$__cuda_sm70_shflsync_bfly_p)
$__internal_11_$__cuda_sm70_shflsync_bfly_p:
[----:B------:R-:W-:Y:S01]  /*50b0*/  HFMA2.MMA R21, -RZ, RZ, 0, 0 ;  /* 0x00000000ff157435 */ /* 0x000fe200000001ff */
[----:B------:R-:W-:Y:S04]  /*50c0*/  WARPSYNC R37 ;  /* 0x0000002500007348 */ /* 0x000fe80003800000 */
[----:B------:R0:W1:Y:S01]  /*50d0*/  SHFL.BFLY PT, R132, R131, R132, R36 ;  /* 0x0c00008483847389 */ /* 0x00006200000e0024 */
[----:B------:R-:W-:Y:S05]  /*50e0*/  RET.REL.NODEC R20 `(_ZN10layer_norm31ln_parallel_residual_fwd_kernelINS_13Kernel_traitsI6__halfS2_S2_S2_fjLj1280ELj1ELj4ELj1ELj16ENS_18Kernel_traits_baseILj1280ES2_S2_S2_S2_fjLj128EEEEELb0ELb1ELb1EEEvNS_9FwdParamsE) ;  /* 0xffffaf1014007950 */ /* 0x000fea0003c3ffff */
.L_x_4124:
        /* <DEDUP_REMOVED lines=9> */
.L_x_32989:


//--------------------- .text._ZN10layer_norm31ln_parallel_residual_fwd_kernelINS_13Kernel_traitsI6__halfS2_S2_S2_fjLj1280ELj1ELj4ELj1ELj16ENS_18Kernel_traits_baseILj1280ES2_S2_S2_S2_fjLj128EEEEELb1ELb0ELb0EEEvNS_9FwdParamsE --------------------------
	.section	.text._ZN10layer_norm31ln_parallel_residual_fwd_kernelINS_13Kernel_traitsI6__halfS2_S2_S2_fjLj1280ELj1ELj4ELj1ELj16ENS_18Kernel_traits_baseILj1280ES2_S2_S2_S2_fjLj128EEEEELb1ELb0ELb0EEEvNS_9FwdParamsE,"ax",@progbits
	.sectioninfo	@"SHI_REGISTERS=250"
	.align	128
        .global         _ZN10layer_norm31ln_parallel_residual_fwd_kernelINS_13Kernel_traitsI6__halfS2_S2_S2_fjLj1280ELj1ELj4ELj1ELj16ENS_18Kernel_traits_baseILj1280ES2_S2_S2_S2_fjLj128EEEEELb1ELb0ELb0EEEvNS_9FwdParamsE
        .type           _ZN10layer_norm31ln_parallel_residual_fwd_kernelINS_13Kernel_traitsI6__halfS2_S2_S2_fjLj1280ELj1ELj4ELj1ELj16ENS_18Kernel_traits_baseILj1280ES2_S2_S2_S2_fjLj128EEEEELb1ELb0ELb0EEEvNS_9FwdParamsE,@function
        .size           _ZN10layer_norm31ln_parallel_residual_fwd_kernelINS_13Kernel_traitsI6__halfS2_S2_S2_fjLj1280ELj1ELj4ELj1ELj16ENS_18Kernel_traits_baseILj1280ES2_S2_S2_S2_fjLj128EEEEELb1ELb0ELb0EEEvNS_9FwdParamsE,(.L_x_32990 - _ZN10layer_norm31ln_parallel_residual_fwd_kernelINS_13Kernel_traitsI6__halfS2_S2_S2_fjLj1280ELj1ELj4ELj1ELj16ENS_18Kernel_traits_baseILj1280ES2_S2_S2_S2_fjLj128EEEEELb1ELb0ELb0EEEvNS_9FwdParamsE)
        .other          _ZN10layer_norm31ln_parallel_residual_fwd_kernelINS_13Kernel_traitsI6__halfS2_S2_S2_fjLj1280ELj1ELj4ELj1ELj16ENS_18Kernel_traits_baseILj1280ES2_S2_S2_S2_fjLj128EEEEELb1ELb0ELb0EEEvNS_9FwdParamsE,@"STO_CUDA_ENTRY STV_DEFAULT"
_ZN10layer_norm31ln_parallel_residual_fwd_kernelINS_13Kernel_traitsI6__halfS2_S2_S2_fjLj1280ELj1ELj4ELj1ELj16ENS_18Kernel_traits_baseILj1280ES2_S2_S2_S2_fjLj128EEEEELb1ELb0ELb0EEEvNS_9FwdParamsE:
.text._ZN10layer_norm31ln_parallel_residual_fwd_kernelINS_13Kernel_traitsI6__halfS2_S2_S2_fjLj1280ELj1ELj4ELj1ELj16ENS_18Kernel_traits_baseILj1280ES2_S2_S2_S2_fjLj128EEEEELb1ELb0ELb0EEEvNS_9FwdParamsE:
        /* <DEDUP_REMOVED lines=90> */
[----:B------:R-:W-:Y:S02]  /*05a0*/  ISETP.NE.U32.AND P0, PT, RZ, c[0x0][0x218], PT ;  /* 0x00008600ff007a0c */ /* 0x000fe40003f05070 */
[----:B------:R-:W-:Y:S02]  /*05b0*/  ISETP.NE.U32.AND P1, PT, RZ, c[0x0][0x220], PT ;  /* 0x00008800ff007a0c */ /* 0x000fe40003f25070 */
[----:B------:R-:W-:Y:S02]  /*05c0*/  ISETP.NE.AND.EX P0, PT, RZ, c[0x0][0x21c], PT, P0 ;  /* 0x00008700ff007a0c */ /* 0x000fe40003f05300 */
[----:B------:R-:W-:Y:S02]  /*05d0*/  ISETP.NE.AND.EX P1, PT, RZ, c[0x0][0x224], PT, P1 ;  /* 0x00008900ff007a0c */ /* 0x000fe40003f25310 */
[C---:B------:R-:W-:Y:S02]  /*05e0*/  SHF.L.U32 R16, R52.reuse, 0x4, RZ ;  /* 0x0000000434107819 */ /* 0x040fe400000006ff */
[----:B------:R-:W-:-:S07]  /*05f0*/  SHF.L.U64.HI R0, R52, 0x4, RZ ;  /* 0x0000000434007819 */ /* 0x000fce00000102ff */
        /* <DEDUP_REMOVED lines=17> */
.L_x_4126:
[----:B------:R-:W-:Y:S05]  /*0710*/  BSYNC B0 ;  /* 0x0000000000007941 */ /* 0x000fea0003800000 */
.L_x_4125:
        /* <DEDUP_REMOVED lines=25> */
.L_x_4128:
[----:B------:R-:W-:Y:S05]  /*08b0*/  BSYNC B0 ;  /* 0x0000000000007941 */ /* 0x000fea0003800000 */
.L_x_4127:
        /* <DEDUP_REMOVED lines=25> */
.L_x_4130:
[----:B------:R-:W-:Y:S05]  /*0a50*/  BSYNC B0 ;  /* 0x0000000000007941 */ /* 0x000fea0003800000 */
.L_x_4129:
        /* <DEDUP_REMOVED lines=25> */
.L_x_4132:
[----:B------:R-:W-:Y:S05]  /*0bf0*/  BSYNC B0 ;  /* 0x0000000000007941 */ /* 0x000fea0003800000 */
.L_x_4131:
        /* <DEDUP_REMOVED lines=33> */
.L_x_4134:
[----:B0-----:R-:W-:Y:S05]  /*0e10*/  BSYNC B0 ;  /* 0x0000000000007941 */ /* 0x001fea0003800000 */
.L_x_4133:
[----:B------:R-:W-:Y:S02]  /*0e20*/  ISETP.GE.AND P0, PT, R42, c[0x0][0x164], PT ;  /* 0x000059002a007a0c */ /* 0x000fe40003f06270 */
[----:B------:R-:W-:Y:S02]  /*0e30*/  LOP3.LUT R202, R21, UR23, R202, 0x96, !PT ;  /* 0x0000001715ca7c12 */ /* 0x000fe4000f8e96ca */
[----:B------:R-:W-:-:S09]  /*0e40*/  LOP3.LUT R204, R15, UR24, R204, 0x96, !PT ;  /* 0x000000180fcc7c12 */ /* 0x000fd2000f8e96cc */
[----:B------:R-:W-:Y:S05]  /*0e50*/  @P0 EXIT ;  /* 0x000000000000094d */ /* 0x000fea0003800000 */
[--C-:B-----5:R-:W-:Y:S01]  /*0e60*/  HADD2.F32 R40, -RZ, R32.reuse.H0_H0 ;  /* 0x20000020ff287230 */ /* 0x120fe20000004100 */
[----:B------:R-:W-:Y:S01]  /*0e70*/  IMAD.HI.U32 R197, R204, -0x326172a9, RZ ;  /* 0xcd9e8d57ccc57827 */ /* 0x000fe200078e00ff */
[----:B------:R-:W-:Y:S01]  /*0e80*/  HADD2.F32 R41, -RZ, R32.H1_H1 ;  /* 0x30000020ff297230 */ /* 0x000fe20000004100 */
[----:B------:R-:W-:Y:S01]  /*0e90*/  BSSY B0, `(.L_x_4135) ;  /* 0x0001f4b000007945 */ /* 0x000fe20003800000 */
[--C-:B------:R-:W-:Y:S01]  /*0ea0*/  HADD2.F32 R38, -RZ, R33.reuse.H0_H0 ;  /* 0x20000021ff267230 */ /* 0x100fe20000004100 */
[----:B------:R-:W-:Y:S01]  /*0eb0*/  IMAD.WIDE.U32 R202, R202, -0x2daee0ad, RZ ;  /* 0xd2511f53caca7825 */ /* 0x000fe200078e00ff */
[----:B------:R-:W-:Y:S01]  /*0ec0*/  HADD2.F32 R39, -RZ, R33.H1_H1 ;  /* 0x30000021ff277230 */ /* 0x000fe20000004100 */
[----:B------:R-:W-:Y:S01]  /*0ed0*/  LOP3.LUT R200, R200, 0x3, RZ, 0xc0, !PT ;  /* 0x00000003c8c87812 */ /* 0x000fe200078ec0ff */
[--C-:B------:R-:W-:Y:S01]  /*0ee0*/  HADD2.F32 R33, -RZ, R8.reuse.H0_H0 ;  /* 0x20000008ff217230 */ /* 0x100fe20000004100 */
[----:B------:R-:W-:Y:S01]  /*0ef0*/  IMAD R204, R204, -0x326172a9, RZ ;  /* 0xcd9e8d57cccc7824 */ /* 0x000fe200078e02ff */
[----:B------:R-:W-:Y:S01]  /*0f00*/  HADD2.F32 R32, -RZ, R8.H1_H1 ;  /* 0x30000008ff207230 */ /* 0x000fe20000004100 */
[----:B------:R-:W-:Y:S01]  /*0f10*/  IMAD.MOV.U32 R199, RZ, RZ, RZ ;  /* 0x000000ffffc77224 */ /* 0x000fe200078e00ff */
[--C-:B------:R-:W-:Y:S01]  /*0f20*/  HADD2.F32 R31, -RZ, R9.reuse.H0_H0 ;  /* 0x20000009ff1f7230 */ /* 0x100fe20000004100 */
[----:B------:R-:W-:Y:S01]  /*0f30*/  ULDC.U8 UR8, c[0x0][0x1f0] ;  /* 0x00007c0000087ab9 */ /* 0x000fe20000000000 */
        /* <DEDUP_REMOVED lines=34> */
[----:B------:R-:W-:Y:S01]  /*1160*/  HADD2.F32 R169, -RZ, R48.H1_H1 ;  /* 0x30000030ffa97230 */ /* 0x000fe20000004100 */
[----:B------:R-:W-:Y:S01]  /*1170*/  IMAD R48, R179, -0x326172a9, RZ ;  /* 0xcd9e8d57b3307824 */ /* 0x000fe200078e02ff */
[--C-:B------:R-:W-:Y:S02]  /*1180*/  HADD2.F32 R168, -RZ, R49.reuse.H0_H0 ;  /* 0x20000031ffa87230 */ /* 0x100fe40000004100 */
[----:B------:R-:W-:Y:S01]  /*1190*/  HADD2.F32 R171, -RZ, R49.H1_H1 ;  /* 0x30000031ffab7230 */ /* 0x000fe20000004100 */
[----:B------:R-:W-:Y:S01]  /*11a0*/  IMAD R49, R180, -0x2daee0ad, RZ ;  /* 0xd2511f53b4317824 */ /* 0x000fe200078e02ff */
[--C-:B------:R-:W-:Y:S01]  /*11b0*/  HADD2.F32 R29, -RZ, R10.reuse.H0_H0 ;  /* 0x2000000aff1d7230 */ /* 0x100fe20000004100 */
[----:B------:R-:W-:Y:S01]  /*11c0*/  LOP3.LUT R197, R197, UR25, R48, 0x96, !PT ;  /* 0x00000019c5c57c12 */ /* 0x000fe2000f8e9630 */
[----:B------:R-:W-:-:S02]  /*11d0*/  HADD2.F32 R28, -RZ, R10.H1_H1 ;  /* 0x3000000aff1c7230 */ /* 0x000fc40000004100 */
[--C-:B------:R-:W-:Y:S01]  /*11e0*/  HADD2.F32 R27, -RZ, R11.reuse.H0_H0 ;  /* 0x2000000bff1b7230 */ /* 0x100fe20000004100 */
[----:B------:R-:W-:Y:S01]  /*11f0*/  LOP3.LUT R198, R203, UR26, R49, 0x96, !PT ;  /* 0x0000001acbc67c12 */ /* 0x000fe2000f8e9631 */
        /* <DEDUP_REMOVED lines=68> */
[--C-:B------:R-:W-:Y:S02]  /*1640*/  HADD2.F32 R148, -RZ, R74.reuse.H0_H0 ;  /* 0x2000004aff947230 */ /* 0x100fe40000004100 */
[----:B------:R-:W-:Y:S02]  /*1650*/  HADD2.F32 R153, -RZ, R74.H1_H1 ;  /* 0x3000004aff997230 */ /* 0x000fe40000004100 */
        /* <DEDUP_REMOVED lines=43> */
.L_x_4803:
        /* <DEDUP_REMOVED lines=37> */
.L_x_4139:
[----:B0-----:R-:W-:Y:S02]  /*1b60*/  IMAD.MOV.U32 R213, RZ, RZ, R204 ;  /* 0x000000ffffd57224 */ /* 0x001fe400078e00cc */
.L_x_4140:
[----:B------:R-:W-:Y:S05]  /*1b70*/  BSYNC B2 ;  /* 0x0000000000027941 */ /* 0x000fea0003800000 */
.L_x_4138:
        /* <DEDUP_REMOVED lines=16> */
.L_x_4144:
[----:B------:R-:W-:Y:S05]  /*1c80*/  BSYNC B3 ;  /* 0x0000000000037941 */ /* 0x000fea0003800000 */
.L_x_4143:
        /* <DEDUP_REMOVED lines=42> */
[----:B------:R-:W-:Y:S02]  /*1f30*/  IMAD.MOV.U32 R201, RZ, RZ, RZ ;  /* 0x000000ffffc97224 */ /* 0x000fe400078e00ff */
.L_x_4142:
[----:B------:R-:W-:Y:S05]  /*1f40*/  BSYNC B2 ;  /* 0x0000000000027941 */ /* 0x000fea0003800000 */
.L_x_4141:
[----:B------:R-:W0:Y:S01]  /*1f50*/  I2F.U32 R62, R213 ;  /* 0x000000d5003e7306 */ /* 0x000e220000201000 */
[----:B------:R-:W-:Y:S01]  /*1f60*/  IMAD.MOV.U32 R61, RZ, RZ, 0x2f800000 ;  /* 0x2f800000ff3d7424 */ /* 0x000fe200078e00ff */
[----:B------:R-:W-:Y:S01]  /*1f70*/  ISETP.NE.U32.AND P1, PT, RZ, c[0x0][0x178], PT ;  /* 0x00005e00ff007a0c */ /* 0x000fe20003f25070 */
[----:B-----5:R-:W-:Y:S01]  /*1f80*/  HADD2.F32 R63, -RZ, R56.H0_H0 ;  /* 0x20000038ff3f7230 */ /* 0x020fe20000004100 */
[----:B------:R-:W-:Y:S02]  /*1f90*/  LOP3.LUT R43, R43, 0xfffffff7, RZ, 0xc0, !PT ;  /* 0xfffffff72b2b7812 */ /* 0x000fe400078ec0ff */
[----:B------:R-:W-:Y:S02]  /*1fa0*/  ISETP.NE.AND.EX P1, PT, RZ, c[0x0][0x17c], PT, P1 ;  /* 0x00005f00ff007a0c */ /* 0x000fe40003f25310 */
        /* <DEDUP_REMOVED lines=8> */
[----:B------:R-:W-:Y:S01]  /*2030*/  HADD2.F32 R63, -RZ, R48.H0_H0 ;  /* 0x20000030ff3f7230 */ /* 0x000fe20000004100 */
[----:B------:R-:W-:-:S04]  /*2040*/  IMAD.MOV.U32 R62, RZ, RZ, R201 ;  /* 0x000000ffff3e7224 */ /* 0x000fc800078e00c9 */
[----:B------:R-:W-:Y:S01]  /*2050*/  FADD.FTZ R182, R63, R182 ;  /* 0x000000b63fb67221 */ /* 0x000fe20000010000 */
[----:B------:R-:W-:Y:S05]  /*2060*/  BRA `(.L_x_4146) ;  /* 0x0000055000007947 */ /* 0x000fea0003800000 */
.L_x_4145:
        /* <DEDUP_REMOVED lines=12> */
.L_x_4148:
[----:B------:R-:W-:Y:S02]  /*2130*/  IMAD.MOV.U32 R213, RZ, RZ, R204 ;  /* 0x000000ffffd57224 */ /* 0x000fe400078e00cc */
.L_x_4149:
[----:B------:R-:W-:Y:S05]  /*2140*/  BSYNC B2 ;  /* 0x0000000000027941 */ /* 0x000fea0003800000 */
.L_x_4147:
        /* <DEDUP_REMOVED lines=16> */
.L_x_4153:
[----:B------:R-:W-:Y:S05]  /*2250*/  BSYNC B3 ;  /* 0x0000000000037941 */ /* 0x000fea0003800000 */
.L_x_4152:
        /* <DEDUP_REMOVED lines=43> */
.L_x_4151:
[----:B------:R-:W-:Y:S05]  /*2510*/  BSYNC B2 ;  /* 0x0000000000027941 */ /* 0x000fea0003800000 */
.L_x_4150:
[----:B------:R-:W0:Y:S01]  /*2520*/  I2F.U32 R200, R213 ;  /* 0x000000d500c87306 */ /* 0x000e220000201000 */
[----:B------:R-:W-:Y:S02]  /*2530*/  HADD2.F32 R63, -RZ, R52.H0_H0 ;  /* 0x20000034ff3f7230 */ /* 0x000fe40000004100 */
[----:B------:R-:W-:-:S03]  /*2540*/  @P0 HADD2.F32 R201, -RZ, R48.H0_H0 ;  /* 0x20000030ffc90230 */ /* 0x000fc60000004100 */
[----:B------:R-:W-:Y:S02]  /*2550*/  FMUL.FTZ R63, R63, c[0x0][0x1e8] ;  /* 0x00007a003f3f7a20 */ /* 0x000fe40000410000 */
[----:B0-----:R-:W-:-:S05]  /*2560*/  FFMA.FTZ R200, R200, R61, 1.1641532182693481445e-10 ;  /* 0x2f000000c8c87423 */ /* 0x001fca000001003d */
[----:B------:R-:W-:-:S04]  /*2570*/  FSETP.GTU.FTZ.AND P2, PT, R200, c[0x0][0x1e4], PT ;  /* 0x00007900c8007a0b */ /* 0x000fc80003f5c000 */
[----:B------:R-:W-:Y:S02]  /*2580*/  FSEL R63, R63, RZ, !P2 ;  /* 0x000000ff3f3f7208 */ /* 0x000fe40005000000 */
[----:B------:R-:W-:-:S03]  /*2590*/  SEL R195, RZ, 0x1, P2 ;  /* 0x00000001ffc37807 */ /* 0x000fc60001000000 */
[----:B------:R-:W-:-:S04]  /*25a0*/  FADD.FTZ R182, R63, R182 ;  /* 0x000000b63fb67221 */ /* 0x000fc80000010000 */
[----:B------:R-:W-:Y:S02]  /*25b0*/  @P0 FADD.FTZ R182, R201, R182 ;  /* 0x000000b6c9b60221 */ /* 0x000fe40000010000 */
.L_x_4146:
        /* <DEDUP_REMOVED lines=12> */
.L_x_4155:
[----:B------:R-:W-:Y:S02]  /*2680*/  IMAD.MOV.U32 R213, RZ, RZ, R204 ;  /* 0x000000ffffd57224 */ /* 0x000fe400078e00cc */
.L_x_4156:
[----:B------:R-:W-:Y:S05]  /*2690*/  BSYNC B2 ;  /* 0x0000000000027941 */ /* 0x000fea0003800000 */
.L_x_4154:
        /* <DEDUP_REMOVED lines=16> */
.L_x_4160:
[----:B------:R-:W-:Y:S05]  /*27a0*/  BSYNC B3 ;  /* 0x0000000000037941 */ /* 0x000fea0003800000 */
.L_x_4159:
        /* <DEDUP_REMOVED lines=36> */
[----:B------:R-:W-:Y:S01]  /*29f0*/  IMAD.MOV.U32 R63, RZ, RZ, RZ ;  /* 0x000000ffff3f7224 */ /* 0x000fe200078e00ff */
[----:B------:R-:W-:Y:S01]  /*2a00*/  LOP3.LUT R202, R241, UR23, R200, 0x96, !PT ;  /* 0x00000017f1ca7c12 */ /* 0x000fe2000f8e96c8 */
[----:B------:R-:W-:-:S04]  /*2a10*/  IMAD.WIDE.U32 R200, R201, -0x326172a9, RZ ;  /* 0xcd9e8d57c9c87825 */ /* 0x000fc800078e00ff */
[----:B------:R-:W-:Y:S01]  /*2a20*/  IMAD.WIDE.U32 R202, R202, -0x2daee0ad, RZ ;  /* 0xd2511f53caca7825 */ /* 0x000fe200078e00ff */
[----:B------:R-:W-:-:S03]  /*2a30*/  LOP3.LUT R197, R201, UR25, R240, 0x96, !PT ;  /* 0x00000019c9c57c12 */ /* 0x000fc6000f8e96f0 */
[----:B------:R-:W-:Y:S01]  /*2a40*/  IMAD.MOV.U32 R204, RZ, RZ, R200 ;  /* 0x000000ffffcc7224 */ /* 0x000fe200078e00c8 */
[----:B------:R-:W-:Y:S02]  /*2a50*/  LOP3.LUT R198, R203, UR26, R62, 0x96, !PT ;  /* 0x0000001acbc67c12 */ /* 0x000fe4000f8e963e */
.L_x_4158:
[----:B------:R-:W-:Y:S05]  /*2a60*/  BSYNC B2 ;  /* 0x0000000000027941 */ /* 0x000fea0003800000 */
.L_x_4157:
[----:B------:R-:W0:Y:S01]  /*2a70*/  I2F.U32 R62, R213 ;  /* 0x000000d5003e7306 */ /* 0x000e220000201000 */
[----:B------:R-:W-:Y:S01]  /*2a80*/  HADD2.F32 R56, -RZ, R56.H1_H1 ;  /* 0x30000038ff387230 */ /* 0x000fe20000004100 */
[----:B------:R-:W-:-:S04]  /*2a90*/  LOP3.LUT R43, R43, 0xfffffffb, RZ, 0xc0, !PT ;  /* 0xfffffffb2b2b7812 */ /* 0x000fc800078ec0ff */
        /* <DEDUP_REMOVED lines=8> */
[----:B------:R-:W-:Y:S01]  /*2b20*/  HADD2.F32 R56, -RZ, R48.H1_H1 ;  /* 0x30000030ff387230 */ /* 0x000fe20000004100 */
[----:B------:R-:W-:-:S04]  /*2b30*/  IMAD.MOV.U32 R62, RZ, RZ, R63 ;  /* 0x000000ffff3e7224 */ /* 0x000fc800078e003f */
[----:B------:R-:W-:Y:S01]  /*2b40*/  FADD.FTZ R201, R56, R201 ;  /* 0x000000c938c97221 */ /* 0x000fe20000010000 */
[----:B------:R-:W-:Y:S05]  /*2b50*/  BRA `(.L_x_4162) ;  /* 0x0000055000007947 */ /* 0x000fea0003800000 */
.L_x_4161:
        /* <DEDUP_REMOVED lines=12> */
.L_x_4164:
[----:B------:R-:W-:Y:S02]  /*2c20*/  IMAD.MOV.U32 R56, RZ, RZ, R204 ;  /* 0x000000ffff387224 */ /* 0x000fe400078e00cc */
.L_x_4165:
[----:B------:R-:W-:Y:S05]  /*2c30*/  BSYNC B2 ;  /* 0x0000000000027941 */ /* 0x000fea0003800000 */
.L_x_4163:
        /* <DEDUP_REMOVED lines=16> */
.L_x_4169:
[----:B------:R-:W-:Y:S05]  /*2d40*/  BSYNC B3 ;  /* 0x0000000000037941 */ /* 0x000fea0003800000 */
.L_x_4168:
        /* <DEDUP_REMOVED lines=43> */
.L_x_4167:
[----:B------:R-:W-:Y:S05]  /*3000*/  BSYNC B2 ;  /* 0x0000000000027941 */ /* 0x000fea0003800000 */
.L_x_4166:
[----:B------:R-:W0:Y:S01]  /*3010*/  I2F.U32 R56, R56 ;  /* 0x0000003800387306 */ /* 0x000e220000201000 */
[----:B------:R-:W-:Y:S02]  /*3020*/  HADD2.F32 R194, -RZ, R52.H1_H1 ;  /* 0x30000034ffc27230 */ /* 0x000fe40000004100 */
[----:B------:R-:W-:-:S03]  /*3030*/  @P0 HADD2.F32 R214, -RZ, R48.H1_H1 ;  /* 0x30000030ffd60230 */ /* 0x000fc60000004100 */
[----:B------:R-:W-:Y:S02]  /*3040*/  FMUL.FTZ R194, R194, c[0x0][0x1e8] ;  /* 0x00007a00c2c27a20 */ /* 0x000fe40000410000 */
[----:B0-----:R-:W-:-:S05]  /*3050*/  FFMA.FTZ R63, R56, R61, 1.1641532182693481445e-10 ;  /* 0x2f000000383f7423 */ /* 0x001fca000001003d */
[----:B------:R-:W-:-:S04]  /*3060*/  FSETP.GTU.FTZ.AND P2, PT, R63, c[0x0][0x1e4], PT ;  /* 0x000079003f007a0b */ /* 0x000fc80003f5c000 */
[----:B------:R-:W-:Y:S02]  /*3070*/  FSEL R200, R194, RZ, !P2 ;  /* 0x000000ffc2c87208 */ /* 0x000fe40005000000 */
[----:B------:R-:W-:-:S03]  /*3080*/  SEL R194, RZ, 0x1, P2 ;  /* 0x00000001ffc27807 */ /* 0x000fc60001000000 */
[----:B------:R-:W-:-:S04]  /*3090*/  FADD.FTZ R201, R200, R201 ;  /* 0x000000c9c8c97221 */ /* 0x000fc80000010000 */
[----:B------:R-:W-:Y:S02]  /*30a0*/  @P0 FADD.FTZ R201, R214, R201 ;  /* 0x000000c9d6c90221 */ /* 0x000fe40000010000 */
.L_x_4162:
        /* <DEDUP_REMOVED lines=12> */
.L_x_4171:
[----:B------:R-:W-:Y:S02]  /*3170*/  IMAD.MOV.U32 R56, RZ, RZ, R204 ;  /* 0x000000ffff387224 */ /* 0x000fe400078e00cc */
.L_x_4172:
[----:B------:R-:W-:Y:S05]  /*3180*/  BSYNC B2 ;  /* 0x0000000000027941 */ /* 0x000fea0003800000 */
.L_x_4170:
        /* <DEDUP_REMOVED lines=16> */
.L_x_4176:
[----:B------:R-:W-:Y:S05]  /*3290*/  BSYNC B3 ;  /* 0x0000000000037941 */ /* 0x000fea0003800000 */
.L_x_4175:
        /* <DEDUP_REMOVED lines=43> */
.L_x_4174:
[----:B------:R-:W-:Y:S05]  /*3550*/  BSYNC B2 ;  /* 0x0000000000027941 */ /* 0x000fea0003800000 */
.L_x_4173:
[----:B------:R-:W0:Y:S01]  /*3560*/  I2F.U32 R56, R56 ;  /* 0x0000003800387306 */ /* 0x000e220000201000 */
[----:B------:R-:W-:Y:S01]  /*3570*/  HADD2.F32 R200, -RZ, R57.H0_H0 ;  /* 0x20000039ffc87230 */ /* 0x000fe20000004100 */
        /* <DEDUP_REMOVED lines=13> */
.L_x_4177:
        /* <DEDUP_REMOVED lines=12> */
.L_x_4180:
[----:B------:R-:W-:Y:S02]  /*3710*/  IMAD.MOV.U32 R56, RZ, RZ, R204 ;  /* 0x000000ffff387224 */ /* 0x000fe400078e00cc */
.L_x_4181:
[----:B------:R-:W-:Y:S05]  /*3720*/  BSYNC B2 ;  /* 0x0000000000027941 */ /* 0x000fea0003800000 */
.L_x_4179:
        /* <DEDUP_REMOVED lines=16> */
.L_x_4185:
[----:B------:R-:W-:Y:S05]  /*3830*/  BSYNC B3 ;  /* 0x0000000000037941 */ /* 0x000fea0003800000 */
.L_x_4184:
        /* <DEDUP_REMOVED lines=44> */
.L_x_4183:
[----:B------:R-:W-:Y:S05]  /*3b00*/  BSYNC B2 ;  /* 0x0000000000027941 */ /* 0x000fea0003800000 */
.L_x_4182:
        /* <DEDUP_REMOVED lines=10> */
.L_x_4178:
        /* <DEDUP_REMOVED lines=12> */
.L_x_4187:
[----:B------:R-:W-:Y:S02]  /*3c70*/  IMAD.MOV.U32 R56, RZ, RZ, R204 ;  /* 0x000000ffff387224 */ /* 0x000fe400078e00cc */
.L_x_4188:
[----:B------:R-:W-:Y:S05]  /*3c80*/  BSYNC B2 ;  /* 0x0000000000027941 */ /* 0x000fea0003800000 */
.L_x_4186:
        /* <DEDUP_REMOVED lines=16> */
.L_x_4192:
[----:B------:R-:W-:Y:S05]  /*3d90*/  BSYNC B3 ;  /* 0x0000000000037941 */ /* 0x000fea0003800000 */
.L_x_4191:
        /* <DEDUP_REMOVED lines=44> */
.L_x_4190:
[----:B------:R-:W-:Y:S05]  /*4060*/  BSYNC B2 ;  /* 0x0000000000027941 */ /* 0x000fea0003800000 */
.L_x_4189:
        /* <DEDUP_REMOVED lines=15> */
.L_x_4193:
        /* <DEDUP_REMOVED lines=12> */
.L_x_4196:
[----:B------:R-:W-:Y:S02]  /*4220*/  IMAD.MOV.U32 R200, RZ, RZ, R204 ;  /* 0x000000ffffc87224 */ /* 0x000fe400078e00cc */
.L_x_4197:
[----:B------:R-:W-:Y:S05]  /*4230*/  BSYNC B2 ;  /* 0x0000000000027941 */ /* 0x000fea0003800000 */
.L_x_4195:
        /* <DEDUP_REMOVED lines=16> */
.L_x_4201:
[----:B------:R-:W-:Y:S05]  /*4340*/  BSYNC B3 ;  /* 0x0000000000037941 */ /* 0x000fea0003800000 */
.L_x_4200:
        /* <DEDUP_REMOVED lines=44> */
.L_x_4199:
[----:B------:R-:W-:Y:S05]  /*4610*/  BSYNC B2 ;  /* 0x0000000000027941 */ /* 0x000fea0003800000 */
.L_x_4198:
        /* <DEDUP_REMOVED lines=10> */
.L_x_4194:
        /* <DEDUP_REMOVED lines=12> */
.L_x_4203:
[----:B------:R-:W-:Y:S02]  /*4780*/  IMAD.MOV.U32 R200, RZ, RZ, R204 ;  /* 0x000000ffffc87224 */ /* 0x000fe400078e00cc */
.L_x_4204:
[----:B------:R-:W-:Y:S05]  /*4790*/  BSYNC B2 ;  /* 0x0000000000027941 */ /* 0x000fea0003800000 */
.L_x_4202:
        /* <DEDUP_REMOVED lines=16> */
.L_x_4208:
[----:B------:R-:W-:Y:S05]  /*48a0*/  BSYNC B3 ;  /* 0x0000000000037941 */ /* 0x000fea0003800000 */
.L_x_4207:
        /* <DEDUP_REMOVED lines=44> */
.L_x_4206:
[----:B------:R-:W-:Y:S05]  /*4b70*/  BSYNC B2 ;  /* 0x0000000000027941 */ /* 0x000fea0003800000 */
.L_x_4205:
[----:B------:R-:W0:Y:S01]  /*4b80*/  I2F.U32 R56, R200 ;  /* 0x000000c800387306 */ /* 0x000e220000201000 */
[----:B------:R-:W-:-:S05]  /*4b90*/  HADD2.F32 R62, -RZ, R58.H0_H0 ;  /* 0x2000003aff3e7230 */ /* 0x000fca0000004100 */
[----:B------:R-:W-:Y:S02]  /*4ba0*/  FMUL.FTZ R62, R62, c[0x0][0x1e8] ;  /* 0x00007a003e3e7a20 */ /* 0x000fe40000410000 */
[----:B0-----:R-:W-:-:S05]  /*4bb0*/  FFMA.FTZ R56, R56, R61, 1.1641532182693481445e-10 ;  /* 0x2f00000038387423 */ /* 0x001fca000001003d */
[----:B------:R-:W-:-:S04]  /*4bc0*/  FSETP.GTU.FTZ.AND P2, PT, R56, c[0x0][0x1e4], PT ;  /* 0x0000790038007a0b */ /* 0x000fc80003f5c000 */
[----:B------:R-:W-:Y:S01]  /*4bd0*/  FSEL R213, R62, RZ, !P2 ;  /* 0x000000ff3ed57208 */ /* 0x000fe20005000000 */
[----:B------:R-:W-:Y:S05]  /*4be0*/  @P1 BRA `(.L_x_4209) ;  /* 0x0000006000001947 */ /* 0x000fea0003800000 */
[----:B------:R-:W-:Y:S01]  /*4bf0*/  IMAD.MOV.U32 R56, RZ, RZ, R57 ;  /* 0x000000ffff387224 */ /* 0x000fe200078e0039 */
[----:B------:R-:W-:Y:S05]  /*4c00*/  @!P0 BRA `(.L_x_4210) ;  /* 0x000005a000008947 */ /* 0x000fea0003800000 */
[----:B------:R-:W-:Y:S01]  /*4c10*/  HADD2.F32 R62, -RZ, R50.H0_H0 ;  /* 0x20000032ff3e7230 */ /* 0x000fe20000004100 */
[----:B------:R-:W-:-:S04]  /*4c20*/  IMAD.MOV.U32 R56, RZ, RZ, R57 ;  /* 0x000000ffff387224 */ /* 0x000fc800078e0039 */
[----:B------:R-:W-:Y:S01]  /*4c30*/  FADD.FTZ R213, R62, R213 ;  /* 0x000000d53ed57221 */ /* 0x000fe20000010000 */
[----:B------:R-:W-:Y:S05]  /*4c40*/  BRA `(.L_x_4210) ;  /* 0x0000056000007947 */ /* 0x000fea0003800000 */
.L_x_4209:
        /* <DEDUP_REMOVED lines=12> */
.L_x_4212:
[----:B------:R-:W-:Y:S02]  /*4d10*/  IMAD.MOV.U32 R200, RZ, RZ, R204 ;  /* 0x000000ffffc87224 */ /* 0x000fe400078e00cc */
.L_x_4213:
[----:B------:R-:W-:Y:S05]  /*4d20*/  BSYNC B2 ;  /* 0x0000000000027941 */ /* 0x000fea0003800000 */
.L_x_4211:
        /* <DEDUP_REMOVED lines=16> */
.L_x_4217:
[----:B------:R-:W-:Y:S05]  /*4e30*/  BSYNC B3 ;  /* 0x0000000000037941 */ /* 0x000fea0003800000 */
.L_x_4216:
        /* <DEDUP_REMOVED lines=44> */
.L_x_4215:
[----:B------:R-:W-:Y:S05]  /*5100*/  BSYNC B2 ;  /* 0x0000000000027941 */ /* 0x000fea0003800000 */
.L_x_4214:
        /* <DEDUP_REMOVED lines=10> */
.L_x_4210:
        /* <DEDUP_REMOVED lines=12> */
.L_x_4219:
[----:B------:R-:W-:Y:S02]  /*5270*/  IMAD.MOV.U32 R200, RZ, RZ, R204 ;  /* 0x000000ffffc87224 */ /* 0x000fe400078e00cc */
.L_x_4220:
[----:B------:R-:W-:Y:S05]  /*5280*/  BSYNC B2 ;  /* 0x0000000000027941 */ /* 0x000fea0003800000 */
.L_x_4218:
        /* <DEDUP_REMOVED lines=16> */
.L_x_4224:
[----:B------:R-:W-:Y:S05]  /*5390*/  BSYNC B3 ;  /* 0x0000000000037941 */ /* 0x000fea0003800000 */
.L_x_4223:
        /* <DEDUP_REMOVED lines=44> */
.L_x_4222:
[----:B------:R-:W-:Y:S05]  /*5660*/  BSYNC B2 ;  /* 0x0000000000027941 */ /* 0x000fea0003800000 */
.L_x_4221:
[----:B------:R-:W0:Y:S01]  /*5670*/  I2F.U32 R56, R200 ;  /* 0x000000c800387306 */ /* 0x000e220000201000 */
[----:B------:R-:W-:-:S05]  /*5680*/  HADD2.F32 R58, -RZ, R58.H1_H1 ;  /* 0x3000003aff3a7230 */ /* 0x000fca0000004100 */
[----:B------:R-:W-:Y:S02]  /*5690*/  FMUL.FTZ R58, R58, c[0x0][0x1e8] ;  /* 0x00007a003a3a7a20 */ /* 0x000fe40000410000 */
[----:B0-----:R-:W-:-:S05]  /*56a0*/  FFMA.FTZ R56, R56, R61, 1.1641532182693481445e-10 ;  /* 0x2f00000038387423 */ /* 0x001fca000001003d */
[----:B------:R-:W-:-:S04]  /*56b0*/  FSETP.GTU.FTZ.AND P3, PT, R56, c[0x0][0x1e4], PT ;  /* 0x0000790038007a0b */ /* 0x000fc80003f7c000 */
[----:B------:R-:W-:Y:S01]  /*56c0*/  FSEL R224, R58, RZ, !P3 ;  /* 0x000000ff3ae07208 */ /* 0x000fe20005800000 */
[----:B------:R-:W-:Y:S05]  /*56d0*/  @P1 BRA `(.L_x_4225) ;  /* 0x0000006000001947 */ /* 0x000fea0003800000 */
[----:B------:R-:W-:Y:S01]  /*56e0*/  MOV R56, R57 ;  /* 0x0000003900387202 */ /* 0x000fe20000000f00 */
[----:B------:R-:W-:Y:S05]  /*56f0*/  @!P0 BRA `(.L_x_4226) ;  /* 0x000005a000008947 */ /* 0x000fea0003800000 */
[----:B------:R-:W-:Y:S01]  /*5700*/  HADD2.F32 R63, -RZ, R50.H1_H1 ;  /* 0x30000032ff3f7230 */ /* 0x000fe20000004100 */
[----:B------:R-:W-:-:S04]  /*5710*/  IMAD.MOV.U32 R56, RZ, RZ, R57 ;  /* 0x000000ffff387224 */ /* 0x000fc800078e0039 */
[----:B------:R-:W-:Y:S01]  /*5720*/  FADD.FTZ R224, R63, R224 ;  /* 0x000000e03fe07221 */ /* 0x000fe20000010000 */
[----:B------:R-:W-:Y:S05]  /*5730*/  BRA `(.L_x_4226) ;  /* 0x0000056000007947 */ /* 0x000fea0003800000 */
.L_x_4225:
        /* <DEDUP_REMOVED lines=12> */
.L_x_4228:
[----:B------:R-:W-:Y:S02]  /*5800*/  IMAD.MOV.U32 R58, RZ, RZ, R204 ;  /* 0x000000ffff3a7224 */ /* 0x000fe400078e00cc */
.L_x_4229:
[----:B------:R-:W-:Y:S05]  /*5810*/  BSYNC B2 ;  /* 0x0000000000027941 */ /* 0x000fea0003800000 */
.L_x_4227:
        /* <DEDUP_REMOVED lines=16> */
.L_x_4233:
[----:B------:R-:W-:Y:S05]  /*5920*/  BSYNC B3 ;  /* 0x0000000000037941 */ /* 0x000fea0003800000 */
.L_x_4232:
        /* <DEDUP_REMOVED lines=44> */
.L_x_4231:
[----:B------:R-:W-:Y:S05]  /*5bf0*/  BSYNC B2 ;  /* 0x0000000000027941 */ /* 0x000fea0003800000 */
.L_x_4230:
        /* <DEDUP_REMOVED lines=10> */
.L_x_4226:
        /* <DEDUP_REMOVED lines=12> */
.L_x_4235:
[----:B------:R-:W-:Y:S02]  /*5d60*/  IMAD.MOV.U32 R58, RZ, RZ, R204 ;  /* 0x000000ffff3a7224 */ /* 0x000fe400078e00cc */
.L_x_4236:
[----:B------:R-:W-:Y:S05]  /*5d70*/  BSYNC B2 ;  /* 0x0000000000027941 */ /* 0x000fea0003800000 */
.L_x_4234:
        /* <DEDUP_REMOVED lines=16> */
.L_x_4240:
[----:B------:R-:W-:Y:S05]  /*5e80*/  BSYNC B3 ;  /* 0x0000000000037941 */ /* 0x000fea0003800000 */
.L_x_4239:
        /* <DEDUP_REMOVED lines=44> */
.L_x_4238:
[----:B------:R-:W-:Y:S05]  /*6150*/  BSYNC B2 ;  /* 0x0000000000027941 */ /* 0x000fea0003800000 */
.L_x_4237:
        /* <DEDUP_REMOVED lines=13> */
.L_x_4241:
        /* <DEDUP_REMOVED lines=12> */
.L_x_4244:
[----:B------:R-:W-:Y:S02]  /*62f0*/  IMAD.MOV.U32 R58, RZ, RZ, R204 ;  /* 0x000000ffff3a7224 */ /* 0x000fe400078e00cc */
.L_x_4245:
[----:B------:R-:W-:Y:S05]  /*6300*/  BSYNC B2 ;  /* 0x0000000000027941 */ /* 0x000fea0003800000 */
.L_x_4243:
        /* <DEDUP_REMOVED lines=16> */
.L_x_4249:
[----:B------:R-:W-:Y:S05]  /*6410*/  BSYNC B3 ;  /* 0x0000000000037941 */ /* 0x000fea0003800000 */
.L_x_4248:
        /* <DEDUP_REMOVED lines=44> */
.L_x_4247:
[----:B------:R-:W-:Y:S05]  /*66e0*/  BSYNC B2 ;  /* 0x0000000000027941 */ /* 0x000fea0003800000 */
.L_x_4246:
        /* <DEDUP_REMOVED lines=10> */
.L_x_4242:
        /* <DEDUP_REMOVED lines=12> */
.L_x_4251:
[----:B------:R-:W-:Y:S02]  /*6850*/  IMAD.MOV.U32 R58, RZ, RZ, R204 ;  /* 0x000000ffff3a7224 */ /* 0x000fe400078e00cc */
.L_x_4252:
[----:B------:R-:W-:Y:S05]  /*6860*/  BSYNC B2 ;  /* 0x0000000000027941 */ /* 0x000fea0003800000 */
.L_x_4250:
        /* <DEDUP_REMOVED lines=16> */
.L_x_4256:
[----:B------:R-:W-:Y:S05]  /*6970*/  BSYNC B3 ;  /* 0x0000000000037941 */ /* 0x000fea0003800000 */
.L_x_4255:
        /* <DEDUP_REMOVED lines=44> */
.L_x_4254:
[----:B------:R-:W-:Y:S05]  /*6c40*/  BSYNC B2 ;  /* 0x0000000000027941 */ /* 0x000fea0003800000 */
.L_x_4253:
[----:B------:R-:W0:Y:S01]  /*6c50*/  I2F.U32 R56, R58 ;  /* 0x0000003a00387306 */ /* 0x000e220000201000 */
[----:B------:R-:W-:-:S05]  /*6c60*/  HADD2.F32 R59, -RZ, R59.H1_H1 ;  /* 0x3000003bff3b7230 */ /* 0x000fca0000004100 */
[----:B------:R-:W-:Y:S02]  /*6c70*/  FMUL.FTZ R59, R59, c[0x0][0x1e8] ;  /* 0x00007a003b3b7a20 */ /* 0x000fe40000410000 */
[----:B0-----:R-:W-:-:S05]  /*6c80*/  FFMA.FTZ R56, R56, R61, 1.1641532182693481445e-10 ;  /* 0x2f00000038387423 */ /* 0x001fca000001003d */
[----:B------:R-:W-:-:S04]  /*6c90*/  FSETP.GTU.FTZ.AND P5, PT, R56, c[0x0][0x1e4], PT ;  /* 0x0000790038007a0b */ /* 0x000fc80003fbc000 */
[----:B------:R-:W-:Y:S01]  /*6ca0*/  FSEL R234, R59, RZ, !P5 ;  /* 0x000000ff3bea7208 */ /* 0x000fe20006800000 */
[----:B------:R-:W-:Y:S05]  /*6cb0*/  @P1 BRA `(.L_x_4257) ;  /* 0x0000006000001947 */ /* 0x000fea0003800000 */
[----:B------:R-:W-:Y:S01]  /*6cc0*/  IMAD.MOV.U32 R200, RZ, RZ, R57 ;  /* 0x000000ffffc87224 */ /* 0x000fe200078e0039 */
[----:B------:R-:W-:Y:S05]  /*6cd0*/  @!P0 BRA `(.L_x_4258) ;  /* 0x000005a000008947 */ /* 0x000fea0003800000 */
[----:B------:R-:W-:Y:S01]  /*6ce0*/  HADD2.F32 R59, -RZ, R51.H1_H1 ;  /* 0x30000033ff3b7230 */ /* 0x000fe20000004100 */
[----:B------:R-:W-:-:S04]  /*6cf0*/  IMAD.MOV.U32 R200, RZ, RZ, R57 ;  /* 0x000000ffffc87224 */ /* 0x000fc800078e0039 */
[----:B------:R-:W-:Y:S01]  /*6d00*/  FADD.FTZ R234, R59, R234 ;  /* 0x000000ea3bea7221 */ /* 0x000fe20000010000 */
[----:B------:R-:W-:Y:S05]  /*6d10*/  BRA `(.L_x_4258) ;  /* 0x0000056000007947 */ /* 0x000fea0003800000 */
.L_x_4257:
        /* <DEDUP_REMOVED lines=12> */
.L_x_4260:
[----:B------:R-:W-:Y:S02]  /*6de0*/  IMAD.MOV.U32 R237, RZ, RZ, R204 ;  /* 0x000000ffffed7224 */ /* 0x000fe400078e00cc */
.L_x_4261:
[----:B------:R-:W-:Y:S05]  /*6df0*/  BSYNC B2 ;  /* 0x0000000000027941 */ /* 0x000fea0003800000 */
.L_x_4259:
        /* <DEDUP_REMOVED lines=16> */
.L_x_4265:
[----:B------:R-:W-:Y:S05]  /*6f00*/  BSYNC B3 ;  /* 0x0000000000037941 */ /* 0x000fea0003800000 */
.L_x_4264:
        /* <DEDUP_REMOVED lines=44> */
.L_x_4263:
[----:B------:R-:W-:Y:S05]  /*71d0*/  BSYNC B2 ;  /* 0x0000000000027941 */ /* 0x000fea0003800000 */
.L_x_4262:
        /* <DEDUP_REMOVED lines=10> */
.L_x_4258:
        /* <DEDUP_REMOVED lines=16> */
[----:B------:R-:W-:Y:S02]  /*7380*/  F2FP.PACK_AB R59, R234, R223 ;  /* 0x000000dfea3b723e */ /* 0x000fe400000000ff */
[----:B------:R-:W-:Y:S02]  /*7390*/  F2FP.PACK_AB R58, R224, R213 ;  /* 0x000000d5e03a723e */ /* 0x000fe400000000ff */
[----:B------:R-:W-:Y:S02]  /*73a0*/  F2FP.PACK_AB R57, R214, R203 ;  /* 0x000000cbd639723e */ /* 0x000fe400000000ff */
[----:B------:R-:W-:Y:S02]  /*73b0*/  F2FP.PACK_AB R56, R201, R182 ;  /* 0x000000b6c938723e */ /* 0x000fe400000000ff */
        /* <DEDUP_REMOVED lines=34> */
.L_x_4266:
[----:B------:R-:W-:Y:S02]  /*75e0*/  IADD3 R61, R196, 0x20, RZ ;  /* 0x00000020c43d7810 */ /* 0x000fe40007ffe0ff */
.L_x_4137:
[----:B------:R-:W-:Y:S05]  /*75f0*/  BSYNC B1 ;  /* 0x0000000000017941 */ /* 0x000fea0003800000 */
.L_x_4136:
        /* <DEDUP_REMOVED lines=25> */
[----:B------:R-:W-:Y:S02]  /*7790*/  ISETP.NE.AND P1, PT, R200, 0x3, PT ;  /* 0x00000003c800780c */ /* 0x000fe40003f25270 */
[----:B------:R-:W-:-:S11]  /*77a0*/  MOV R206, R197 ;  /* 0x000000c500ce7202 */ /* 0x000fd60000000f00 */
[----:B------:R-:W-:Y:S05]  /*77b0*/  @P1 BRA `(.L_x_4271) ;  /* 0x0000003000001947 */ /* 0x000fea0003800000 */
[----:B------:R-:W-:Y:S01]  /*77c0*/  IMAD.MOV.U32 R206, RZ, RZ, R202 ;  /* 0x000000ffffce7224 */ /* 0x000fe200078e00ca */
[----:B------:R-:W-:Y:S05]  /*77d0*/  BRA `(.L_x_4271) ;  /* 0x0000001000007947 */ /* 0x000fea0003800000 */
.L_x_4270:
[----:B0-----:R-:W-:Y:S02]  /*77e0*/  IMAD.MOV.U32 R206, RZ, RZ, R204 ;  /* 0x000000ffffce7224 */ /* 0x001fe400078e00cc */
.L_x_4271:
[----:B------:R-:W-:Y:S05]  /*77f0*/  BSYNC B2 ;  /* 0x0000000000027941 */ /* 0x000fea0003800000 */
.L_x_4269:
        /* <DEDUP_REMOVED lines=16> */
.L_x_4275:
[----:B------:R-:W-:Y:S05]  /*7900*/  BSYNC B3 ;  /* 0x0000000000037941 */ /* 0x000fea0003800000 */
.L_x_4274:
        /* <DEDUP_REMOVED lines=43> */
.L_x_4273:
[----:B------:R-:W-:Y:S05]  /*7bc0*/  BSYNC B2 ;  /* 0x0000000000027941 */ /* 0x000fea0003800000 */
.L_x_4272:
        /* <DEDUP_REMOVED lines=15> */
[----:B------:R-:W-:-:S04]  /*7cc0*/  MOV R62, R205 ;  /* 0x000000cd003e7202 */ /* 0x000fc80000000f00 */
[----:B------:R-:W-:Y:S01]  /*7cd0*/  FADD.FTZ R184, R63, R184 ;  /* 0x000000b83fb87221 */ /* 0x000fe20000010000 */
[----:B------:R-:W-:Y:S05]  /*7ce0*/  BRA `(.L_x_4277) ;  /* 0x0000055000007947 */ /* 0x000fea0003800000 */
.L_x_4276:
        /* <DEDUP_REMOVED lines=12> */
.L_x_4279:
[----:B------:R-:W-:Y:S02]  /*7db0*/  IMAD.MOV.U32 R200, RZ, RZ, R204 ;  /* 0x000000ffffc87224 */ /* 0x000fe400078e00cc */
.L_x_4280:
[----:B------:R-:W-:Y:S05]  /*7dc0*/  BSYNC B2 ;  /* 0x0000000000027941 */ /* 0x000fea0003800000 */
.L_x_4278:
        /* <DEDUP_REMOVED lines=16> */
.L_x_4284:
[----:B------:R-:W-:Y:S05]  /*7ed0*/  BSYNC B3 ;  /* 0x0000000000037941 */ /* 0x000fea0003800000 */
.L_x_4283:
        /* <DEDUP_REMOVED lines=43> */
.L_x_4282:
[----:B------:R-:W-:Y:S05]  /*8190*/  BSYNC B2 ;  /* 0x0000000000027941 */ /* 0x000fea0003800000 */
.L_x_4281:
        /* <DEDUP_REMOVED lines=10> */
.L_x_4277:
        /* <DEDUP_REMOVED lines=12> */
.L_x_4286:
[----:B------:R-:W-:Y:S02]  /*8300*/  IMAD.MOV.U32 R200, RZ, RZ, R204 ;  /* 0x000000ffffc87224 */ /* 0x000fe400078e00cc */
.L_x_4287:
[----:B------:R-:W-:Y:S05]  /*8310*/  BSYNC B2 ;  /* 0x0000000000027941 */ /* 0x000fea0003800000 */
.L_x_4285:
        /* <DEDUP_REMOVED lines=16> */
.L_x_4291:
[----:B------:R-:W-:Y:S05]  /*8420*/  BSYNC B3 ;  /* 0x0000000000037941 */ /* 0x000fea0003800000 */
.L_x_4290:
        /* <DEDUP_REMOVED lines=43> */
.L_x_4289:
[----:B------:R-:W-:Y:S05]  /*86e0*/  BSYNC B2 ;  /* 0x0000000000027941 */ /* 0x000fea0003800000 */
.L_x_4288:
        /* <DEDUP_REMOVED lines=12> */
[----:B------:R-:W-:-:S04]  /*87b0*/  MOV R62, R63 ;  /* 0x0000003f003e7202 */ /* 0x000fc80000000f00 */
[----:B------:R-:W-:Y:S01]  /*87c0*/  FADD.FTZ R205, R56, R205 ;  /* 0x000000cd38cd7221 */ /* 0x000fe20000010000 */
[----:B------:R-:W-:Y:S05]  /*87d0*/  BRA `(.L_x_4293) ;  /* 0x0000056000007947 */ /* 0x000fea0003800000 */
.L_x_4292:
        /* <DEDUP_REMOVED lines=12> */
.L_x_4295:
[----:B------:R-:W-:Y:S02]  /*88a0*/  IMAD.MOV.U32 R56, RZ, RZ, R204 ;  /* 0x000000ffff387224 */ /* 0x000fe400078e00cc */
.L_x_4296:
[----:B------:R-:W-:Y:S05]  /*88b0*/  BSYNC B2 ;  /* 0x0000000000027941 */ /* 0x000fea0003800000 */
.L_x_4294:
        /* <DEDUP_REMOVED lines=16> */
.L_x_4300:
[----:B------:R-:W-:Y:S05]  /*89c0*/  BSYNC B3 ;  /* 0x0000000000037941 */ /* 0x000fea0003800000 */
.L_x_4299:
        /* <DEDUP_REMOVED lines=44> */
.L_x_4298:
[----:B------:R-:W-:Y:S05]  /*8c90*/  BSYNC B2 ;  /* 0x0000000000027941 */ /* 0x000fea0003800000 */
.L_x_4297:
        /* <DEDUP_REMOVED lines=10> */
.L_x_4293:
        /* <DEDUP_REMOVED lines=12> */
.L_x_4302:
[----:B------:R-:W-:Y:S02]  /*8e00*/  IMAD.MOV.U32 R56, RZ, RZ, R204 ;  /* 0x000000ffff387224 */ /* 0x000fe400078e00cc */
.L_x_4303:
[----:B------:R-:W-:Y:S05]  /*8e10*/  BSYNC B2 ;  /* 0x0000000000027941 */ /* 0x000fea0003800000 */
.L_x_4301:
        /* <DEDUP_REMOVED lines=16> */
.L_x_4307:
[----:B------:R-:W-:Y:S05]  /*8f20*/  BSYNC B3 ;  /* 0x0000000000037941 */ /* 0x000fea0003800000 */
.L_x_4306:
        /* <DEDUP_REMOVED lines=42> */
[----:B------:R-:W-:Y:S01]  /*91d0*/  IMAD.MOV.U32 R202, RZ, RZ, R62 ;  /* 0x000000ffffca7224 */ /* 0x000fe200078e003e */
[----:B------:R-:W-:Y:S02]  /*91e0*/  MOV R63, RZ ;  /* 0x000000ff003f7202 */ /* 0x000fe40000000f00 */
.L_x_4305:
[----:B------:R-:W-:Y:S05]  /*91f0*/  BSYNC B2 ;  /* 0x0000000000027941 */ /* 0x000fea0003800000 */
.L_x_4304:
        /* <DEDUP_REMOVED lines=15> */
.L_x_4308:
        /* <DEDUP_REMOVED lines=12> */
.L_x_4311:
[----:B------:R-:W-:Y:S02]  /*93b0*/  IMAD.MOV.U32 R56, RZ, RZ, R204 ;  /* 0x000000ffff387224 */ /* 0x000fe400078e00cc */
.L_x_4312:
[----:B------:R-:W-:Y:S05]  /*93c0*/  BSYNC B2 ;  /* 0x0000000000027941 */ /* 0x000fea0003800000 */
.L_x_4310:
        /* <DEDUP_REMOVED lines=16> */
.L_x_4316:
[----:B------:R-:W-:Y:S05]  /*94d0*/  BSYNC B3 ;  /* 0x0000000000037941 */ /* 0x000fea0003800000 */
.L_x_4315:
        /* <DEDUP_REMOVED lines=44> */
.L_x_4314:
[----:B------:R-:W-:Y:S05]  /*97a0*/  BSYNC B2 ;  /* 0x0000000000027941 */ /* 0x000fea0003800000 */
.L_x_4313:
        /* <DEDUP_REMOVED lines=10> */
.L_x_4309:
        /* <DEDUP_REMOVED lines=12> */
.L_x_4318:
[----:B------:R-:W-:Y:S02]  /*9910*/  IMAD.MOV.U32 R56, RZ, RZ, R204 ;  /* 0x000000ffff387224 */ /* 0x000fe400078e00cc */
.L_x_4319:
[----:B------:R-:W-:Y:S05]  /*9920*/  BSYNC B2 ;  /* 0x0000000000027941 */ /* 0x000fea0003800000 */
.L_x_4317:
        /* <DEDUP_REMOVED lines=16> */
.L_x_4323:
[----:B------:R-:W-:Y:S05]  /*9a30*/  BSYNC B3 ;  /* 0x0000000000037941 */ /* 0x000fea0003800000 */
.L_x_4322:
        /* <DEDUP_REMOVED lines=44> */
.L_x_4321:
[----:B------:R-:W-:Y:S05]  /*9d00*/  BSYNC B2 ;  /* 0x0000000000027941 */ /* 0x000fea0003800000 */
.L_x_4320:
        /* <DEDUP_REMOVED lines=15> */
.L_x_4324:
        /* <DEDUP_REMOVED lines=12> */
.L_x_4327:
[----:B------:R-:W-:Y:S02]  /*9ec0*/  IMAD.MOV.U32 R200, RZ, RZ, R204 ;  /* 0x000000ffffc87224 */ /* 0x000fe400078e00cc */
.L_x_4328:
[----:B------:R-:W-:Y:S05]  /*9ed0*/  BSYNC B2 ;  /* 0x0000000000027941 */ /* 0x000fea0003800000 */
.L_x_4326:
        /* <DEDUP_REMOVED lines=16> */
.L_x_4332:
[----:B------:R-:W-:Y:S05]  /*9fe0*/  BSYNC B3 ;  /* 0x0000000000037941 */ /* 0x000fea0003800000 */
.L_x_4331:
        /* <DEDUP_REMOVED lines=44> */
.L_x_4330:
[----:B------:R-:W-:Y:S05]  /*a2b0*/  BSYNC B2 ;  /* 0x0000000000027941 */ /* 0x000fea0003800000 */
.L_x_4329:
        /* <DEDUP_REMOVED lines=10> */
.L_x_4325:
        /* <DEDUP_REMOVED lines=12> */
.L_x_4334:
[----:B------:R-:W-:Y:S02]  /*a420*/  IMAD.MOV.U32 R200, RZ, RZ, R204 ;  /* 0x000000ffffc87224 */ /* 0x000fe400078e00cc */
.L_x_4335:
[----:B------:R-:W-:Y:S05]  /*a430*/  BSYNC B2 ;  /* 0x0000000000027941 */ /* 0x000fea0003800000 */
.L_x_4333:
        /* <DEDUP_REMOVED lines=16> */
.L_x_4339:
[----:B------:R-:W-:Y:S05]  /*a540*/  BSYNC B3 ;  /* 0x0000000000037941 */ /* 0x000fea0003800000 */
.L_x_4338:
        /* <DEDUP_REMOVED lines=44> */
.L_x_4337:
[----:B------:R-:W-:Y:S05]  /*a810*/  BSYNC B2 ;  /* 0x0000000000027941 */ /* 0x000fea0003800000 */
.L_x_4336:
        /* <DEDUP_REMOVED lines=13> */
.L_x_4340:
        /* <DEDUP_REMOVED lines=12> */
.L_x_4343:
[----:B------:R-:W-:Y:S02]  /*a9b0*/  MOV R200, R204 ;  /* 0x000000cc00c87202 */ /* 0x000fe40000000f00 */
.L_x_4344:
[----:B------:R-:W-:Y:S05]  /*a9c0*/  BSYNC B2 ;  /* 0x0000000000027941 */ /* 0x000fea0003800000 */
.L_x_4342:
        /* <DEDUP_REMOVED lines=16> */
.L_x_4348:
[----:B------:R-:W-:Y:S05]  /*aad0*/  BSYNC B3 ;  /* 0x0000000000037941 */ /* 0x000fea0003800000 */
.L_x_4347:
        /* <DEDUP_REMOVED lines=44> */
.L_x_4346:
[----:B------:R-:W-:Y:S05]  /*ada0*/  BSYNC B2 ;  /* 0x0000000000027941 */ /* 0x000fea0003800000 */
.L_x_4345:
        /* <DEDUP_REMOVED lines=10> */
.L_x_4341:
        /* <DEDUP_REMOVED lines=12> */
.L_x_4350:
[----:B------:R-:W-:Y:S02]  /*af10*/  MOV R200, R204 ;  /* 0x000000cc00c87202 */ /* 0x000fe40000000f00 */
.L_x_4351:
[----:B------:R-:W-:Y:S05]  /*af20*/  BSYNC B2 ;  /* 0x0000000000027941 */ /* 0x000fea0003800000 */
.L_x_4349:
        /* <DEDUP_REMOVED lines=16> */
.L_x_4355:
[----:B------:R-:W-:Y:S05]  /*b030*/  BSYNC B3 ;  /* 0x0000000000037941 */ /* 0x000fea0003800000 */
.L_x_4354:
        /* <DEDUP_REMOVED lines=44> */
.L_x_4353:
[----:B------:R-:W-:Y:S05]  /*b300*/  BSYNC B2 ;  /* 0x0000000000027941 */ /* 0x000fea0003800000 */
.L_x_4352:
        /* <DEDUP_REMOVED lines=13> */
.L_x_4356:
        /* <DEDUP_REMOVED lines=12> */
.L_x_4359:
[----:B------:R-:W-:Y:S02]  /*b4a0*/  IMAD.MOV.U32 R58, RZ, RZ, R204 ;  /* 0x000000ffff3a7224 */ /* 0x000fe400078e00cc */
.L_x_4360:
[----:B------:R-:W-:Y:S05]  /*b4b0*/  BSYNC B2 ;  /* 0x0000000000027941 */ /* 0x000fea0003800000 */
.L_x_4358:
        /* <DEDUP_REMOVED lines=16> */
.L_x_4364:
[----:B------:R-:W-:Y:S05]  /*b5c0*/  BSYNC B3 ;  /* 0x0000000000037941 */ /* 0x000fea0003800000 */
.L_x_4363:
        /* <DEDUP_REMOVED lines=44> */
.L_x_4362:
[----:B------:R-:W-:Y:S05]  /*b890*/  BSYNC B2 ;  /* 0x0000000000027941 */ /* 0x000fea0003800000 */
.L_x_4361:
        /* <DEDUP_REMOVED lines=10> */
.L_x_4357:
        /* <DEDUP_REMOVED lines=12> */
.L_x_4366:
[----:B------:R-:W-:Y:S02]  /*ba00*/  IMAD.MOV.U32 R58, RZ, RZ, R204 ;  /* 0x000000ffff3a7224 */ /* 0x000fe400078e00cc */
.L_x_4367:
[----:B------:R-:W-:Y:S05]  /*ba10*/  BSYNC B2 ;  /* 0x0000000000027941 */ /* 0x000fea0003800000 */
.L_x_4365:
        /* <DEDUP_REMOVED lines=16> */
.L_x_4371:
[----:B------:R-:W-:Y:S05]  /*bb20*/  BSYNC B3 ;  /* 0x0000000000037941 */ /* 0x000fea0003800000 */
.L_x_4370:
        /* <DEDUP_REMOVED lines=44> */
.L_x_4369:
[----:B------:R-:W-:Y:S05]  /*bdf0*/  BSYNC B2 ;  /* 0x0000000000027941 */ /* 0x000fea0003800000 */
.L_x_4368:
        /* <DEDUP_REMOVED lines=10> */
[----:B------:R-:W-:-:S04]  /*bea0*/  MOV R56, R57 ;  /* 0x0000003900387202 */ /* 0x000fc80000000f00 */
[----:B------:R-:W-:Y:S01]  /*beb0*/  FADD.FTZ R226, R63, R226 ;  /* 0x000000e23fe27221 */ /* 0x000fe20000010000 */
[----:B------:R-:W-:Y:S05]  /*bec0*/  BRA `(.L_x_4373) ;  /* 0x0000056000007947 */ /* 0x000fea0003800000 */
.L_x_4372:
        /* <DEDUP_REMOVED lines=12> */
.L_x_4375:
[----:B------:R-:W-:Y:S02]  /*bf90*/  IMAD.MOV.U32 R58, RZ, RZ, R204 ;  /* 0x000000ffff3a7224 */ /* 0x000fe400078e00cc */
.L_x_4376:
[----:B------:R-:W-:Y:S05]  /*bfa0*/  BSYNC B2 ;  /* 0x0000000000027941 */ /* 0x000fea0003800000 */
.L_x_4374:
        /* <DEDUP_REMOVED lines=16> */
.L_x_4380:
[----:B------:R-:W-:Y:S05]  /*c0b0*/  BSYNC B3 ;  /* 0x0000000000037941 */ /* 0x000fea0003800000 */
.L_x_4379:
        /* <DEDUP_REMOVED lines=44> */
.L_x_4378:
[----:B------:R-:W-:Y:S05]  /*c380*/  BSYNC B2 ;  /* 0x0000000000027941 */ /* 0x000fea0003800000 */
.L_x_4377:
        /* <DEDUP_REMOVED lines=10> */
.L_x_4373:
        /* <DEDUP_REMOVED lines=12> */
.L_x_4382:
[----:B------:R-:W-:Y:S02]  /*c4f0*/  IMAD.MOV.U32 R58, RZ, RZ, R204 ;  /* 0x000000ffff3a7224 */ /* 0x000fe400078e00cc */
.L_x_4383:
[----:B------:R-:W-:Y:S05]  /*c500*/  BSYNC B2 ;  /* 0x0000000000027941 */ /* 0x000fea0003800000 */
.L_x_4381:
        /* <DEDUP_REMOVED lines=16> */
.L_x_4387:
[----:B------:R-:W-:Y:S05]  /*c610*/  BSYNC B3 ;  /* 0x0000000000037941 */ /* 0x000fea0003800000 */
.L_x_4386:
        /* <DEDUP_REMOVED lines=44> */
.L_x_4385:
[----:B------:R-:W-:Y:S05]  /*c8e0*/  BSYNC B2 ;  /* 0x0000000000027941 */ /* 0x000fea0003800000 */
.L_x_4384:
        /* <DEDUP_REMOVED lines=13> */
.L_x_4388:
        /* <DEDUP_REMOVED lines=12> */
.L_x_4391:
[----:B------:R-:W-:Y:S02]  /*ca80*/  IMAD.MOV.U32 R239, RZ, RZ, R204 ;  /* 0x000000ffffef7224 */ /* 0x000fe400078e00cc */
.L_x_4392:
[----:B------:R-:W-:Y:S05]  /*ca90*/  BSYNC B2 ;  /* 0x0000000000027941 */ /* 0x000fea0003800000 */
.L_x_4390:
        /* <DEDUP_REMOVED lines=16> */
.L_x_4396:
[----:B------:R-:W-:Y:S05]  /*cba0*/  BSYNC B3 ;  /* 0x0000000000037941 */ /* 0x000fea0003800000 */
.L_x_4395:
        /* <DEDUP_REMOVED lines=44> */
.L_x_4394:
[----:B------:R-:W-:Y:S05]  /*ce70*/  BSYNC B2 ;  /* 0x0000000000027941 */ /* 0x000fea0003800000 */
.L_x_4393:
        /* <DEDUP_REMOVED lines=10> */
.L_x_4389:
        /* <DEDUP_REMOVED lines=18> */
[----:B------:R-:W-:Y:S02]  /*d040*/  F2FP.PACK_AB R59, R233, R226 ;  /* 0x000000e2e93b723e */ /* 0x000fe400000000ff */
[----:B------:R-:W-:Y:S02]  /*d050*/  F2FP.PACK_AB R58, R225, R216 ;  /* 0x000000d8e13a723e */ /* 0x000fe400000000ff */
[----:B------:R-:W-:Y:S02]  /*d060*/  F2FP.PACK_AB R57, R215, R206 ;  /* 0x000000ced739723e */ /* 0x000fe400000000ff */
[----:B------:R-:W-:-:S02]  /*d070*/  F2FP.PACK_AB R56, R205, R184 ;  /* 0x000000b8cd38723e */ /* 0x000fc400000000ff */
        /* <DEDUP_REMOVED lines=32> */
.L_x_4397:
[----:B------:R-:W-:Y:S02]  /*d280*/  IADD3 R61, R61, 0x20, RZ ;  /* 0x000000203d3d7810 */ /* 0x000fe40007ffe0ff */
.L_x_4268:
[----:B------:R-:W-:Y:S05]  /*d290*/  BSYNC B1 ;  /* 0x0000000000017941 */ /* 0x000fea0003800000 */
.L_x_4267:
        /* <DEDUP_REMOVED lines=30> */
.L_x_4401:
[----:B0-----:R-:W-:Y:S02]  /*d480*/  IMAD.MOV.U32 R207, RZ, RZ, R204 ;  /* 0x000000ffffcf7224 */ /* 0x001fe400078e00cc */
.L_x_4402:
[----:B------:R-:W-:Y:S05]  /*d490*/  BSYNC B2 ;  /* 0x0000000000027941 */ /* 0x000fea0003800000 */
.L_x_4400:
        /* <DEDUP_REMOVED lines=16> */
.L_x_4406:
[----:B------:R-:W-:Y:S05]  /*d5a0*/  BSYNC B3 ;  /* 0x0000000000037941 */ /* 0x000fea0003800000 */
.L_x_4405:
        /* <DEDUP_REMOVED lines=44> */
.L_x_4404:
[----:B------:R-:W-:Y:S05]  /*d870*/  BSYNC B2 ;  /* 0x0000000000027941 */ /* 0x000fea0003800000 */
.L_x_4403:
        /* <DEDUP_REMOVED lines=18> */
.L_x_4407:
        /* <DEDUP_REMOVED lines=12> */
.L_x_4410:
[----:B------:R-:W-:Y:S02]  /*da60*/  IMAD.MOV.U32 R200, RZ, RZ, R204 ;  /* 0x000000ffffc87224 */ /* 0x000fe400078e00cc */
.L_x_4411:
[----:B------:R-:W-:Y:S05]  /*da70*/  BSYNC B2 ;  /* 0x0000000000027941 */ /* 0x000fea0003800000 */
.L_x_4409:
        /* <DEDUP_REMOVED lines=16> */
.L_x_4415:
[----:B------:R-:W-:Y:S05]  /*db80*/  BSYNC B3 ;  /* 0x0000000000037941 */ /* 0x000fea0003800000 */
.L_x_4414:
        /* <DEDUP_REMOVED lines=44> */
.L_x_4413:
[----:B------:R-:W-:Y:S05]  /*de50*/  BSYNC B2 ;  /* 0x0000000000027941 */ /* 0x000fea0003800000 */
.L_x_4412:
        /* <DEDUP_REMOVED lines=10> */
.L_x_4408:
        /* <DEDUP_REMOVED lines=12> */
.L_x_4417:
[----:B------:R-:W-:Y:S02]  /*dfc0*/  IMAD.MOV.U32 R200, RZ, RZ, R204 ;  /* 0x000000ffffc87224 */ /* 0x000fe400078e00cc */
.L_x_4418:
[----:B------:R-:W-:Y:S05]  /*dfd0*/  BSYNC B2 ;  /* 0x0000000000027941 */ /* 0x000fea0003800000 */
.L_x_4416:
        /* <DEDUP_REMOVED lines=16> */
.L_x_4422:
[----:B------:R-:W-:Y:S05]  /*e0e0*/  BSYNC B3 ;  /* 0x0000000000037941 */ /* 0x000fea0003800000 */
.L_x_4421:
        /* <DEDUP_REMOVED lines=44> */
.L_x_4420:
[----:B------:R-:W-:Y:S05]  /*e3b0*/  BSYNC B2 ;  /* 0x0000000000027941 */ /* 0x000fea0003800000 */
.L_x_4419:
        /* <DEDUP_REMOVED lines=15> */
.L_x_4423:
        /* <DEDUP_REMOVED lines=12> */
.L_x_4426:
[----:B------:R-:W-:Y:S02]  /*e570*/  IMAD.MOV.U32 R56, RZ, RZ, R204 ;  /* 0x000000ffff387224 */ /* 0x000fe400078e00cc */
.L_x_4427:
[----:B------:R-:W-:Y:S05]  /*e580*/  BSYNC B2 ;  /* 0x0000000000027941 */ /* 0x000fea0003800000 */
.L_x_4425:
        /* <DEDUP_REMOVED lines=16> */
.L_x_4431:
[----:B------:R-:W-:Y:S05]  /*e690*/  BSYNC B3 ;  /* 0x0000000000037941 */ /* 0x000fea0003800000 */
.L_x_4430:
        /* <DEDUP_REMOVED lines=44> */
.L_x_4429:
[----:B------:R-:W-:Y:S05]  /*e960*/  BSYNC B2 ;  /* 0x0000000000027941 */ /* 0x000fea0003800000 */
.L_x_4428:
        /* <DEDUP_REMOVED lines=10> */
.L_x_4424:
        /* <DEDUP_REMOVED lines=12> */
.L_x_4433:
[----:B------:R-:W-:Y:S02]  /*ead0*/  IMAD.MOV.U32 R56, RZ, RZ, R204 ;  /* 0x000000ffff387224 */ /* 0x000fe400078e00cc */
.L_x_4434:
[----:B------:R-:W-:Y:S05]  /*eae0*/  BSYNC B2 ;  /* 0x0000000000027941 */ /* 0x000fea0003800000 */
.L_x_4432:
        /* <DEDUP_REMOVED lines=16> */
.L_x_4438:
[----:B------:R-:W-:Y:S05]  /*ebf0*/  BSYNC B3 ;  /* 0x0000000000037941 */ /* 0x000fea0003800000 */
.L_x_4437:
        /* <DEDUP_REMOVED lines=44> */
.L_x_4436:
[----:B------:R-:W-:Y:S05]  /*eec0*/  BSYNC B2 ;  /* 0x0000000000027941 */ /* 0x000fea0003800000 */
.L_x_4435:
        /* <DEDUP_REMOVED lines=15> */
.L_x_4439:
        /* <DEDUP_REMOVED lines=12> */
.L_x_4442:
[----:B------:R-:W-:Y:S02]  /*f080*/  IMAD.MOV.U32 R56, RZ, RZ, R204 ;  /* 0x000000ffff387224 */ /* 0x000fe400078e00cc */
.L_x_4443:
[----:B------:R-:W-:Y:S05]  /*f090*/  BSYNC B2 ;  /* 0x0000000000027941 */ /* 0x000fea0003800000 */
.L_x_4441:
        /* <DEDUP_REMOVED lines=16> */
.L_x_4447:
[----:B------:R-:W-:Y:S05]  /*f1a0*/  BSYNC B3 ;  /* 0x0000000000037941 */ /* 0x000fea0003800000 */
.L_x_4446:
        /* <DEDUP_REMOVED lines=44> */
.L_x_4445:
[----:B------:R-:W-:Y:S05]  /*f470*/  BSYNC B2 ;  /* 0x0000000000027941 */ /* 0x000fea0003800000 */
.L_x_4444:
        /* <DEDUP_REMOVED lines=10> */
.L_x_4440:
        /* <DEDUP_REMOVED lines=12> */
.L_x_4449:
[----:B------:R-:W-:Y:S02]  /*f5e0*/  IMAD.MOV.U32 R56, RZ, RZ, R204 ;  /* 0x000000ffff387224 */ /* 0x000fe400078e00cc */
.L_x_4450:
[----:B------:R-:W-:Y:S05]  /*f5f0*/  BSYNC B2 ;  /* 0x0000000000027941 */ /* 0x000fea0003800000 */
.L_x_4448:
        /* <DEDUP_REMOVED lines=16> */
.L_x_4454:
[----:B------:R-:W-:Y:S05]  /*f700*/  BSYNC B3 ;  /* 0x0000000000037941 */ /* 0x000fea0003800000 */
.L_x_4453:
        /* <DEDUP_REMOVED lines=44> */
.L_x_4452:
[----:B------:R-:W-:Y:S05]  /*f9d0*/  BSYNC B2 ;  /* 0x0000000000027941 */ /* 0x000fea0003800000 */
.L_x_4451:
        /* <DEDUP_REMOVED lines=15> */
.L_x_4455:
        /* <DEDUP_REMOVED lines=12> */
.L_x_4458:
[----:B------:R-:W-:Y:S02]  /*fb90*/  IMAD.MOV.U32 R200, RZ, RZ, R204 ;  /* 0x000000ffffc87224 */ /* 0x000fe400078e00cc */
.L_x_4459:
[----:B------:R-:W-:Y:S05]  /*fba0*/  BSYNC B2 ;  /* 0x0000000000027941 */ /* 0x000fea0003800000 */
.L_x_4457:
        /* <DEDUP_REMOVED lines=16> */
.L_x_4463:
[----:B------:R-:W-:Y:S05]  /*fcb0*/  BSYNC B3 ;  /* 0x0000000000037941 */ /* 0x000fea0003800000 */
.L_x_4462:
        /* <DEDUP_REMOVED lines=44> */
.L_x_4461:
[----:B------:R-:W-:Y:S05]  /*ff80*/  BSYNC B2 ;  /* 0x0000000000027941 */ /* 0x000fea0003800000 */
.L_x_4460:
        /* <DEDUP_REMOVED lines=10> */
.L_x_4456:
        /* <DEDUP_REMOVED lines=12> */
.L_x_4465:
[----:B------:R-:W-:Y:S02]  /*100f0*/  IMAD.MOV.U32 R200, RZ, RZ, R204 ;  /* 0x000000ffffc87224 */ /* 0x000fe400078e00cc */
.L_x_4466:
[----:B------:R-:W-:Y:S05]  /*10100*/  BSYNC B2 ;  /* 0x0000000000027941 */ /* 0x000fea0003800000 */
.L_x_4464:
        /* <DEDUP_REMOVED lines=16> */
.L_x_4470:
[----:B------:R-:W-:Y:S05]  /*10210*/  BSYNC B3 ;  /* 0x0000000000037941 */ /* 0x000fea0003800000 */
.L_x_4469:
        /* <DEDUP_REMOVED lines=44> */
.L_x_4468:
[----:B------:R-:W-:Y:S05]  /*104e0*/  BSYNC B2 ;  /* 0x0000000000027941 */ /* 0x000fea0003800000 */
.L_x_4467:
        /* <DEDUP_REMOVED lines=13> */
.L_x_4471:
        /* <DEDUP_REMOVED lines=12> */
.L_x_4474:
[----:B------:R-:W-:Y:S02]  /*10680*/  MOV R200, R204 ;  /* 0x000000cc00c87202 */ /* 0x000fe40000000f00 */
.L_x_4475:
[----:B------:R-:W-:Y:S05]  /*10690*/  BSYNC B2 ;  /* 0x0000000000027941 */ /* 0x000fea0003800000 */
.L_x_4473:
        /* <DEDUP_REMOVED lines=16> */
.L_x_4479:
[----:B------:R-:W-:Y:S05]  /*107a0*/  BSYNC B3 ;  /* 0x0000000000037941 */ /* 0x000fea0003800000 */
.L_x_4478:
        /* <DEDUP_REMOVED lines=44> */
.L_x_4477:
[----:B------:R-:W-:Y:S05]  /*10a70*/  BSYNC B2 ;  /* 0x0000000000027941 */ /* 0x000fea0003800000 */
.L_x_4476:
        /* <DEDUP_REMOVED lines=10> */
.L_x_4472:
        /* <DEDUP_REMOVED lines=12> */
.L_x_4481:
[----:B------:R-:W-:Y:S02]  /*10be0*/  MOV R200, R204 ;  /* 0x000000cc00c87202 */ /* 0x000fe40000000f00 */
.L_x_4482:
[----:B------:R-:W-:Y:S05]  /*10bf0*/  BSYNC B2 ;  /* 0x0000000000027941 */ /* 0x000fea0003800000 */
.L_x_4480:
        /* <DEDUP_REMOVED lines=16> */
.L_x_4486:
[----:B------:R-:W-:Y:S05]  /*10d00*/  BSYNC B3 ;  /* 0x0000000000037941 */ /* 0x000fea0003800000 */
.L_x_4485:
        /* <DEDUP_REMOVED lines=44> */
.L_x_4484:
[----:B------:R-:W-:Y:S05]  /*10fd0*/  BSYNC B2 ;  /* 0x0000000000027941 */ /* 0x000fea0003800000 */
.L_x_4483:
        /* <DEDUP_REMOVED lines=13> */
.L_x_4487:
        /* <DEDUP_REMOVED lines=12> */
.L_x_4490:
[----:B------:R-:W-:Y:S02]  /*11170*/  IMAD.MOV.U32 R58, RZ, RZ, R204 ;  /* 0x000000ffff3a7224 */ /* 0x000fe400078e00cc */
.L_x_4491:
[----:B------:R-:W-:Y:S05]  /*11180*/  BSYNC B2 ;  /* 0x0000000000027941 */ /* 0x000fea0003800000 */
.L_x_4489:
        /* <DEDUP_REMOVED lines=16> */
.L_x_4495:
[----:B------:R-:W-:Y:S05]  /*11290*/  BSYNC B3 ;  /* 0x0000000000037941 */ /* 0x000fea0003800000 */
.L_x_4494:
        /* <DEDUP_REMOVED lines=44> */
.L_x_4493:
[----:B------:R-:W-:Y:S05]  /*11560*/  BSYNC B2 ;  /* 0x0000000000027941 */ /* 0x000fea0003800000 */
.L_x_4492:
        /* <DEDUP_REMOVED lines=10> */
.L_x_4488:
        /* <DEDUP_REMOVED lines=12> */
.L_x_4497:
[----:B------:R-:W-:Y:S02]  /*116d0*/  IMAD.MOV.U32 R58, RZ, RZ, R204 ;  /* 0x000000ffff3a7224 */ /* 0x000fe400078e00cc */
.L_x_4498:
[----:B------:R-:W-:Y:S05]  /*116e0*/  BSYNC B2 ;  /* 0x0000000000027941 */ /* 0x000fea0003800000 */
.L_x_4496:
        /* <DEDUP_REMOVED lines=16> */
.L_x_4502:
[----:B------:R-:W-:Y:S05]  /*117f0*/  BSYNC B3 ;  /* 0x0000000000037941 */ /* 0x000fea0003800000 */
.L_x_4501:
        /* <DEDUP_REMOVED lines=44> */
.L_x_4500:
[----:B------:R-:W-:Y:S05]  /*11ac0*/  BSYNC B2 ;  /* 0x0000000000027941 */ /* 0x000fea0003800000 */
.L_x_4499:
        /* <DEDUP_REMOVED lines=13> */
.L_x_4503:
        /* <DEDUP_REMOVED lines=12> */
.L_x_4506:
[----:B------:R-:W-:Y:S02]  /*11c60*/  IMAD.MOV.U32 R58, RZ, RZ, R204 ;  /* 0x000000ffff3a7224 */ /* 0x000fe400078e00cc */
.L_x_4507:
[----:B------:R-:W-:Y:S05]  /*11c70*/  BSYNC B2 ;  /* 0x0000000000027941 */ /* 0x000fea0003800000 */
.L_x_4505:
        /* <DEDUP_REMOVED lines=16> */
.L_x_4511:
[----:B------:R-:W-:Y:S05]  /*11d80*/  BSYNC B3 ;  /* 0x0000000000037941 */ /* 0x000fea0003800000 */
.L_x_4510:
        /* <DEDUP_REMOVED lines=44> */
.L_x_4509:
[----:B------:R-:W-:Y:S05]  /*12050*/  BSYNC B2 ;  /* 0x0000000000027941 */ /* 0x000fea0003800000 */
.L_x_4508:
        /* <DEDUP_REMOVED lines=10> */
.L_x_4504:
        /* <DEDUP_REMOVED lines=12> */
.L_x_4513:
[----:B------:R-:W-:Y:S02]  /*121c0*/  IMAD.MOV.U32 R58, RZ, RZ, R204 ;  /* 0x000000ffff3a7224 */ /* 0x000fe400078e00cc */
.L_x_4514:
[----:B------:R-:W-:Y:S05]  /*121d0*/  BSYNC B2 ;  /* 0x0000000000027941 */ /* 0x000fea0003800000 */
.L_x_4512:
        /* <DEDUP_REMOVED lines=16> */
.L_x_4518:
[----:B------:R-:W-:Y:S05]  /*122e0*/  BSYNC B3 ;  /* 0x0000000000037941 */ /* 0x000fea0003800000 */
.L_x_4517:
        /* <DEDUP_REMOVED lines=44> */
.L_x_4516:
[----:B------:R-:W-:Y:S05]  /*125b0*/  BSYNC B2 ;  /* 0x0000000000027941 */ /* 0x000fea0003800000 */
.L_x_4515:
        /* <DEDUP_REMOVED lines=13> */
.L_x_4519:
        /* <DEDUP_REMOVED lines=12> */
.L_x_4522:
[----:B------:R-:W-:Y:S02]  /*12750*/  IMAD.MOV.U32 R237, RZ, RZ, R204 ;  /* 0x000000ffffed7224 */ /* 0x000fe400078e00cc */
.L_x_4523:
[----:B------:R-:W-:Y:S05]  /*12760*/  BSYNC B2 ;  /* 0x0000000000027941 */ /* 0x000fea0003800000 */
.L_x_4521:
        /* <DEDUP_REMOVED lines=16> */
.L_x_4527:
[----:B------:R-:W-:Y:S05]  /*12870*/  BSYNC B3 ;  /* 0x0000000000037941 */ /* 0x000fea0003800000 */
.L_x_4526:
        /* <DEDUP_REMOVED lines=44> */
.L_x_4525:
[----:B------:R-:W-:Y:S05]  /*12b40*/  BSYNC B2 ;  /* 0x0000000000027941 */ /* 0x000fea0003800000 */
.L_x_4524:
        /* <DEDUP_REMOVED lines=10> */
.L_x_4520:
        /* <DEDUP_REMOVED lines=54> */
.L_x_4528:
[----:B------:R-:W-:Y:S02]  /*12f50*/  IADD3 R61, R61, 0x20, RZ ;  /* 0x000000203d3d7810 */ /* 0x000fe40007ffe0ff */
.L_x_4399:
[----:B------:R-:W-:Y:S05]  /*12f60*/  BSYNC B1 ;  /* 0x0000000000017941 */ /* 0x000fea0003800000 */
.L_x_4398:
        /* <DEDUP_REMOVED lines=30> */
.L_x_4532:
[----:B0-----:R-:W-:Y:S02]  /*13150*/  IMAD.MOV.U32 R209, RZ, RZ, R204 ;  /* 0x000000ffffd17224 */ /* 0x001fe400078e00cc */
.L_x_4533:
[----:B------:R-:W-:Y:S05]  /*13160*/  BSYNC B2 ;  /* 0x0000000000027941 */ /* 0x000fea0003800000 */
.L_x_4531:
        /* <DEDUP_REMOVED lines=16> */
.L_x_4537:
[----:B------:R-:W-:Y:S05]  /*13270*/  BSYNC B3 ;  /* 0x0000000000037941 */ /* 0x000fea0003800000 */
.L_x_4536:
        /* <DEDUP_REMOVED lines=44> */
.L_x_4535:
[----:B------:R-:W-:Y:S05]  /*13540*/  BSYNC B2 ;  /* 0x0000000000027941 */ /* 0x000fea0003800000 */
.L_x_4534:
        /* <DEDUP_REMOVED lines=18> */
.L_x_4538:
        /* <DEDUP_REMOVED lines=12> */
.L_x_4541:
[----:B------:R-:W-:Y:S02]  /*13730*/  IMAD.MOV.U32 R200, RZ, RZ, R204 ;  /* 0x000000ffffc87224 */ /* 0x000fe400078e00cc */
.L_x_4542:
[----:B------:R-:W-:Y:S05]  /*13740*/  BSYNC B2 ;  /* 0x0000000000027941 */ /* 0x000fea0003800000 */
.L_x_4540:
        /* <DEDUP_REMOVED lines=16> */
.L_x_4546:
[----:B------:R-:W-:Y:S05]  /*13850*/  BSYNC B3 ;  /* 0x0000000000037941 */ /* 0x000fea0003800000 */
.L_x_4545:
        /* <DEDUP_REMOVED lines=44> */
.L_x_4544:
[----:B------:R-:W-:Y:S05]  /*13b20*/  BSYNC B2 ;  /* 0x0000000000027941 */ /* 0x000fea0003800000 */
.L_x_4543:
        /* <DEDUP_REMOVED lines=10> */
.L_x_4539:
        /* <DEDUP_REMOVED lines=12> */
.L_x_4548:
[----:B------:R-:W-:Y:S02]  /*13c90*/  IMAD.MOV.U32 R200, RZ, RZ, R204 ;  /* 0x000000ffffc87224 */ /* 0x000fe400078e00cc */
.L_x_4549:
[----:B------:R-:W-:Y:S05]  /*13ca0*/  BSYNC B2 ;  /* 0x0000000000027941 */ /* 0x000fea0003800000 */
.L_x_4547:
        /* <DEDUP_REMOVED lines=16> */
.L_x_4553:
[----:B------:R-:W-:Y:S05]  /*13db0*/  BSYNC B3 ;  /* 0x0000000000037941 */ /* 0x000fea0003800000 */
.L_x_4552:
        /* <DEDUP_REMOVED lines=44> */
.L_x_4551:
[----:B------:R-:W-:Y:S05]  /*14080*/  BSYNC B2 ;  /* 0x0000000000027941 */ /* 0x000fea0003800000 */
.L_x_4550:
        /* <DEDUP_REMOVED lines=15> */
.L_x_4554:
        /* <DEDUP_REMOVED lines=12> */
.L_x_4557:
[----:B------:R-:W-:Y:S02]  /*14240*/  IMAD.MOV.U32 R56, RZ, RZ, R204 ;  /* 0x000000ffff387224 */ /* 0x000fe400078e00cc */
.L_x_4558:
[----:B------:R-:W-:Y:S05]  /*14250*/  BSYNC B2 ;  /* 0x0000000000027941 */ /* 0x000fea0003800000 */
.L_x_4556:
        /* <DEDUP_REMOVED lines=16> */
.L_x_4562:
[----:B------:R-:W-:Y:S05]  /*14360*/  BSYNC B3 ;  /* 0x0000000000037941 */ /* 0x000fea0003800000 */
.L_x_4561:
        /* <DEDUP_REMOVED lines=44> */
.L_x_4560:
[----:B------:R-:W-:Y:S05]  /*14630*/  BSYNC B2 ;  /* 0x0000000000027941 */ /* 0x000fea0003800000 */
.L_x_4559:
        /* <DEDUP_REMOVED lines=10> */
.L_x_4555:
        /* <DEDUP_REMOVED lines=12> */
.L_x_4564:
[----:B------:R-:W-:Y:S02]  /*147a0*/  IMAD.MOV.U32 R56, RZ, RZ, R204 ;  /* 0x000000ffff387224 */ /* 0x000fe400078e00cc */
.L_x_4565:
[----:B------:R-:W-:Y:S05]  /*147b0*/  BSYNC B2 ;  /* 0x0000000000027941 */ /* 0x000fea0003800000 */
.L_x_4563:
        /* <DEDUP_REMOVED lines=16> */
.L_x_4569:
[----:B------:R-:W-:Y:S05]  /*148c0*/  BSYNC B3 ;  /* 0x0000000000037941 */ /* 0x000fea0003800000 */
.L_x_4568:
        /* <DEDUP_REMOVED lines=44> */
.L_x_4567:
[----:B------:R-:W-:Y:S05]  /*14b90*/  BSYNC B2 ;  /* 0x0000000000027941 */ /* 0x000fea0003800000 */
.L_x_4566:
        /* <DEDUP_REMOVED lines=15> */
.L_x_4570:
        /* <DEDUP_REMOVED lines=12> */
.L_x_4573:
[----:B------:R-:W-:Y:S02]  /*14d50*/  IMAD.MOV.U32 R56, RZ, RZ, R204 ;  /* 0x000000ffff387224 */ /* 0x000fe400078e00cc */
.L_x_4574:
[----:B------:R-:W-:Y:S05]  /*14d60*/  BSYNC B2 ;  /* 0x0000000000027941 */ /* 0x000fea0003800000 */
.L_x_4572:
        /* <DEDUP_REMOVED lines=16> */
.L_x_4578:
[----:B------:R-:W-:Y:S05]  /*14e70*/  BSYNC B3 ;  /* 0x0000000000037941 */ /* 0x000fea0003800000 */
.L_x_4577:
        /* <DEDUP_REMOVED lines=44> */
.L_x_4576:
[----:B------:R-:W-:Y:S05]  /*15140*/  BSYNC B2 ;  /* 0x0000000000027941 */ /* 0x000fea0003800000 */
.L_x_4575:
        /* <DEDUP_REMOVED lines=10> */
.L_x_4571:
        /* <DEDUP_REMOVED lines=12> */
.L_x_4580:
[----:B------:R-:W-:Y:S02]  /*152b0*/  MOV R56, R204 ;  /* 0x000000cc00387202 */ /* 0x000fe40000000f00 */
.L_x_4581:
[----:B------:R-:W-:Y:S05]  /*152c0*/  BSYNC B2 ;  /* 0x0000000000027941 */ /* 0x000fea0003800000 */
.L_x_4579:
        /* <DEDUP_REMOVED lines=16> */
.L_x_4585:
[----:B------:R-:W-:Y:S05]  /*153d0*/  BSYNC B3 ;  /* 0x0000000000037941 */ /* 0x000fea0003800000 */
.L_x_4584:
        /* <DEDUP_REMOVED lines=44> */
.L_x_4583:
[----:B------:R-:W-:Y:S05]  /*156a0*/  BSYNC B2 ;  /* 0x0000000000027941 */ /* 0x000fea0003800000 */
.L_x_4582:
        /* <DEDUP_REMOVED lines=15> */
.L_x_4586:
        /* <DEDUP_REMOVED lines=12> */
.L_x_4589:
[----:B------:R-:W-:Y:S02]  /*15860*/  IMAD.MOV.U32 R200, RZ, RZ, R204 ;  /* 0x000000ffffc87224 */ /* 0x000fe400078e00cc */
.L_x_4590:
[----:B------:R-:W-:Y:S05]  /*15870*/  BSYNC B2 ;  /* 0x0000000000027941 */ /* 0x000fea0003800000 */
.L_x_4588:
        /* <DEDUP_REMOVED lines=16> */
.L_x_4594:
[----:B------:R-:W-:Y:S05]  /*15980*/  BSYNC B3 ;  /* 0x0000000000037941 */ /* 0x000fea0003800000 */
.L_x_4593:
        /* <DEDUP_REMOVED lines=44> */
.L_x_4592:
[----:B------:R-:W-:Y:S05]  /*15c50*/  BSYNC B2 ;  /* 0x0000000000027941 */ /* 0x000fea0003800000 */
.L_x_4591:
        /* <DEDUP_REMOVED lines=10> */
.L_x_4587:
        /* <DEDUP_REMOVED lines=12> */
.L_x_4596:
[----:B------:R-:W-:Y:S02]  /*15dc0*/  IMAD.MOV.U32 R200, RZ, RZ, R204 ;  /* 0x000000ffffc87224 */ /* 0x000fe400078e00cc */
.L_x_4597:
[----:B------:R-:W-:Y:S05]  /*15dd0*/  BSYNC B2 ;  /* 0x0000000000027941 */ /* 0x000fea0003800000 */
.L_x_4595:
        /* <DEDUP_REMOVED lines=16> */
.L_x_4601:
[----:B------:R-:W-:Y:S05]  /*15ee0*/  BSYNC B3 ;  /* 0x0000000000037941 */ /* 0x000fea0003800000 */
.L_x_4600:
        /* <DEDUP_REMOVED lines=44> */
.L_x_4599:
[----:B------:R-:W-:Y:S05]  /*161b0*/  BSYNC B2 ;  /* 0x0000000000027941 */ /* 0x000fea0003800000 */
.L_x_4598:
        /* <DEDUP_REMOVED lines=13> */
.L_x_4602:
        /* <DEDUP_REMOVED lines=12> */
.L_x_4605:
[----:B------:R-:W-:Y:S02]  /*16350*/  IMAD.MOV.U32 R200, RZ, RZ, R204 ;  /* 0x000000ffffc87224 */ /* 0x000fe400078e00cc */
.L_x_4606:
[----:B------:R-:W-:Y:S05]  /*16360*/  BSYNC B2 ;  /* 0x0000000000027941 */ /* 0x000fea0003800000 */
.L_x_4604:
        /* <DEDUP_REMOVED lines=16> */
.L_x_4610:
[----:B------:R-:W-:Y:S05]  /*16470*/  BSYNC B3 ;  /* 0x0000000000037941 */ /* 0x000fea0003800000 */
.L_x_4609:
        /* <DEDUP_REMOVED lines=44> */
.L_x_4608:
[----:B------:R-:W-:Y:S05]  /*16740*/  BSYNC B2 ;  /* 0x0000000000027941 */ /* 0x000fea0003800000 */
.L_x_4607:
        /* <DEDUP_REMOVED lines=10> */
.L_x_4603:
        /* <DEDUP_REMOVED lines=12> */
.L_x_4612:
[----:B------:R-:W-:Y:S02]  /*168b0*/  IMAD.MOV.U32 R200, RZ, RZ, R204 ;  /* 0x000000ffffc87224 */ /* 0x000fe400078e00cc */
.L_x_4613:
[----:B------:R-:W-:Y:S05]  /*168c0*/  BSYNC B2 ;  /* 0x0000000000027941 */ /* 0x000fea0003800000 */
.L_x_4611:
        /* <DEDUP_REMOVED lines=16> */
.L_x_4617:
[----:B------:R-:W-:Y:S05]  /*169d0*/  BSYNC B3 ;  /* 0x0000000000037941 */ /* 0x000fea0003800000 */
.L_x_4616:
        /* <DEDUP_REMOVED lines=44> */
.L_x_4615:
[----:B------:R-:W-:Y:S05]  /*16ca0*/  BSYNC B2 ;  /* 0x0000000000027941 */ /* 0x000fea0003800000 */
.L_x_4614:
        /* <DEDUP_REMOVED lines=13> */
.L_x_4618:
        /* <DEDUP_REMOVED lines=12> */
.L_x_4621:
[----:B------:R-:W-:Y:S02]  /*16e40*/  IMAD.MOV.U32 R58, RZ, RZ, R204 ;  /* 0x000000ffff3a7224 */ /* 0x000fe400078e00cc */
.L_x_4622:
[----:B------:R-:W-:Y:S05]  /*16e50*/  BSYNC B2 ;  /* 0x0000000000027941 */ /* 0x000fea0003800000 */
.L_x_4620:
        /* <DEDUP_REMOVED lines=16> */
.L_x_4626:
[----:B------:R-:W-:Y:S05]  /*16f60*/  BSYNC B3 ;  /* 0x0000000000037941 */ /* 0x000fea0003800000 */
.L_x_4625:
        /* <DEDUP_REMOVED lines=44> */
.L_x_4624:
[----:B------:R-:W-:Y:S05]  /*17230*/  BSYNC B2 ;  /* 0x0000000000027941 */ /* 0x000fea0003800000 */
.L_x_4623:
        /* <DEDUP_REMOVED lines=10> */
.L_x_4619:
        /* <DEDUP_REMOVED lines=12> */
.L_x_4628:
[----:B------:R-:W-:Y:S02]  /*173a0*/  IMAD.MOV.U32 R58, RZ, RZ, R204 ;  /* 0x000000ffff3a7224 */ /* 0x000fe400078e00cc */
.L_x_4629:
[----:B------:R-:W-:Y:S05]  /*173b0*/  BSYNC B2 ;  /* 0x0000000000027941 */ /* 0x000fea0003800000 */
.L_x_4627:
        /* <DEDUP_REMOVED lines=16> */
.L_x_4633:
[----:B------:R-:W-:Y:S05]  /*174c0*/  BSYNC B3 ;  /* 0x0000000000037941 */ /* 0x000fea0003800000 */
.L_x_4632:
        /* <DEDUP_REMOVED lines=44> */
.L_x_4631:
[----:B------:R-:W-:Y:S05]  /*17790*/  BSYNC B2 ;  /* 0x0000000000027941 */ /* 0x000fea0003800000 */
.L_x_4630:
        /* <DEDUP_REMOVED lines=13> */
.L_x_4634:
        /* <DEDUP_REMOVED lines=12> */
.L_x_4637:
[----:B------:R-:W-:Y:S02]  /*17930*/  IMAD.MOV.U32 R58, RZ, RZ, R204 ;  /* 0x000000ffff3a7224 */ /* 0x000fe400078e00cc */
.L_x_4638:
[----:B------:R-:W-:Y:S05]  /*17940*/  BSYNC B2 ;  /* 0x0000000000027941 */ /* 0x000fea0003800000 */
.L_x_4636:
        /* <DEDUP_REMOVED lines=16> */
.L_x_4642:
[----:B------:R-:W-:Y:S05]  /*17a50*/  BSYNC B3 ;  /* 0x0000000000037941 */ /* 0x000fea0003800000 */
.L_x_4641:
        /* <DEDUP_REMOVED lines=44> */
.L_x_4640:
[----:B------:R-:W-:Y:S05]  /*17d20*/  BSYNC B2 ;  /* 0x0000000000027941 */ /* 0x000fea0003800000 */
.L_x_4639:
        /* <DEDUP_REMOVED lines=10> */
.L_x_4635:
        /* <DEDUP_REMOVED lines=12> */
.L_x_4644:
[----:B------:R-:W-:Y:S02]  /*17e90*/  IMAD.MOV.U32 R58, RZ, RZ, R204 ;  /* 0x000000ffff3a7224 */ /* 0x000fe400078e00cc */
.L_x_4645:
[----:B------:R-:W-:Y:S05]  /*17ea0*/  BSYNC B2 ;  /* 0x0000000000027941 */ /* 0x000fea0003800000 */
.L_x_4643:
        /* <DEDUP_REMOVED lines=16> */
.L_x_4649:
[----:B------:R-:W-:Y:S05]  /*17fb0*/  BSYNC B3 ;  /* 0x0000000000037941 */ /* 0x000fea0003800000 */
.L_x_4648:
        /* <DEDUP_REMOVED lines=44> */
.L_x_4647:
[----:B------:R-:W-:Y:S05]  /*18280*/  BSYNC B2 ;  /* 0x0000000000027941 */ /* 0x000fea0003800000 */
.L_x_4646:
        /* <DEDUP_REMOVED lines=13> */
.L_x_4650:
        /* <DEDUP_REMOVED lines=12> */
.L_x_4653:
[----:B------:R-:W-:Y:S02]  /*18420*/  IMAD.MOV.U32 R239, RZ, RZ, R204 ;  /* 0x000000ffffef7224 */ /* 0x000fe400078e00cc */
.L_x_4654:
[----:B------:R-:W-:Y:S05]  /*18430*/  BSYNC B2 ;  /* 0x0000000000027941 */ /* 0x000fea0003800000 */
.L_x_4652:
        /* <DEDUP_REMOVED lines=16> */
.L_x_4658:
[----:B------:R-:W-:Y:S05]  /*18540*/  BSYNC B3 ;  /* 0x0000000000037941 */ /* 0x000fea0003800000 */
.L_x_4657:
        /* <DEDUP_REMOVED lines=44> */
.L_x_4656:
[----:B------:R-:W-:Y:S05]  /*18810*/  BSYNC B2 ;  /* 0x0000000000027941 */ /* 0x000fea0003800000 */
.L_x_4655:
        /* <DEDUP_REMOVED lines=10> */
.L_x_4651:
        /* <DEDUP_REMOVED lines=34> */
[----:B0-----:R-:W-:Y:S02]  /*18ae0*/  SHF.L.U32 R56, R189, 0x10, RZ ;  /* 0x00000010bd387819 */ /* 0x001fe400000006ff */
[----:B------:R-:W-:Y:S02]  /*18af0*/  LOP3.LUT R62, R192, 0xff, RZ, 0xc0, !PT ;  /* 0x000000ffc03e7812 */ /* 0x000fe400078ec0ff */
[----:B------:R-:W-:Y:S02]  /*18b00*/  LOP3.LUT R57, R56, 0xff0000, RZ, 0xc0, !PT ;  /* 0x00ff000038397812 */ /* 0x000fe400078ec0ff */
[----:B------:R-:W-:Y:S01]  /*18b10*/  LOP3.LUT R56, R188, 0xffff, RZ, 0xc0, !PT ;  /* 0x0000ffffbc387812 */ /* 0x000fe200078ec0ff */
[----:B------:R-:W-:Y:S01]  /*18b20*/  IMAD.WIDE.U32 R62, R62, 0x1000000, RZ ;  /* 0x010000003e3e7825 */ /* 0x000fe200078e00ff */
[----:B------:R-:W-:Y:S02]  /*18b30*/  LOP3.LUT R58, R193, 0xff, RZ, 0xc0, !PT ;  /* 0x000000ffc13a7812 */ /* 0x000fe400078ec0ff */
        /* <DEDUP_REMOVED lines=14> */
.L_x_4659:
[----:B------:R-:W-:Y:S02]  /*18c20*/  IADD3 R61, R61, 0x20, RZ ;  /* 0x000000203d3d7810 */ /* 0x000fe40007ffe0ff */
.L_x_4530:
[----:B------:R-:W-:Y:S05]  /*18c30*/  BSYNC B1 ;  /* 0x0000000000017941 */ /* 0x000fea0003800000 */
.L_x_4529:
        /* <DEDUP_REMOVED lines=30> */
.L_x_4663:
[----:B0-----:R-:W-:Y:S02]  /*18e20*/  IMAD.MOV.U32 R211, RZ, RZ, R204 ;  /* 0x000000ffffd37224 */ /* 0x001fe400078e00cc */
.L_x_4664:
[----:B------:R-:W-:Y:S05]  /*18e30*/  BSYNC B2 ;  /* 0x0000000000027941 */ /* 0x000fea0003800000 */
.L_x_4662:
        /* <DEDUP_REMOVED lines=16> */
.L_x_4668:
[----:B------:R-:W-:Y:S05]  /*18f40*/  BSYNC B3 ;  /* 0x0000000000037941 */ /* 0x000fea0003800000 */
.L_x_4667:
        /* <DEDUP_REMOVED lines=44> */
.L_x_4666:
[----:B------:R-:W-:Y:S05]  /*19210*/  BSYNC B2 ;  /* 0x0000000000027941 */ /* 0x000fea0003800000 */
.L_x_4665:
[----:B------:R-:W0:Y:S01]  /*19220*/  I2F.U32 R62, R211 ;  /* 0x000000d3003e7306 */ /* 0x000e220000201000 */
[----:B------:R-:W-:Y:S01]  /*19230*/  IMAD.MOV.U32 R237, RZ, RZ, 0x2f800000 ;  /* 0x2f800000ffed7424 */ /* 0x000fe200078e00ff */
[----:B------:R-:W-:Y:S01]  /*19240*/  ISETP.NE.U32.AND P1, PT, RZ, c[0x0][0x178], PT ;  /* 0x00005e00ff007a0c */ /* 0x000fe20003f25070 */
[----:B-----5:R-:W-:Y:S01]  /*19250*/  HADD2.F32 R63, -RZ, R56.H0_H0 ;  /* 0x20000038ff3f7230 */ /* 0x020fe20000004100 */
[----:B------:R-:W-:Y:S02]  /*19260*/  LOP3.LUT R43, R43, 0xfffffff7, RZ, 0xc0, !PT ;  /* 0xfffffff72b2b7812 */ /* 0x000fe400078ec0ff */
[----:B------:R-:W-:-:S02]  /*19270*/  ISETP.NE.AND.EX P1, PT, RZ, c[0x0][0x17c], PT, P1 ;  /* 0x00005f00ff007a0c */ /* 0x000fc40003f25310 */
        /* <DEDUP_REMOVED lines=12> */
.L_x_4669:
        /* <DEDUP_REMOVED lines=12> */
.L_x_4672:
[----:B------:R-:W-:Y:S02]  /*19400*/  MOV R200, R204 ;  /* 0x000000cc00c87202 */ /* 0x000fe40000000f00 */
.L_x_4673:
[----:B------:R-:W-:Y:S05]  /*19410*/  BSYNC B2 ;  /* 0x0000000000027941 */ /* 0x000fea0003800000 */
.L_x_4671:
        /* <DEDUP_REMOVED lines=16> */
.L_x_4677:
[----:B------:R-:W-:Y:S05]  /*19520*/  BSYNC B3 ;  /* 0x0000000000037941 */ /* 0x000fea0003800000 */
.L_x_4676:
        /* <DEDUP_REMOVED lines=44> */
.L_x_4675:
[----:B------:R-:W-:Y:S05]  /*197f0*/  BSYNC B2 ;  /* 0x0000000000027941 */ /* 0x000fea0003800000 */
.L_x_4674:
        /* <DEDUP_REMOVED lines=10> */
.L_x_4670:
        /* <DEDUP_REMOVED lines=12> */
.L_x_4679:
[----:B------:R-:W-:Y:S02]  /*19960*/  IMAD.MOV.U32 R200, RZ, RZ, R204 ;  /* 0x000000ffffc87224 */ /* 0x000fe400078e00cc */
.L_x_4680:
[----:B------:R-:W-:Y:S05]  /*19970*/  BSYNC B2 ;  /* 0x0000000000027941 */ /* 0x000fea0003800000 */
.L_x_4678:
        /* <DEDUP_REMOVED lines=16> */
.L_x_4684:
[----:B------:R-:W-:Y:S05]  /*19a80*/  BSYNC B3 ;  /* 0x0000000000037941 */ /* 0x000fea0003800000 */
.L_x_4683:
        /* <DEDUP_REMOVED lines=44> */
.L_x_4682:
[----:B------:R-:W-:Y:S05]  /*19d50*/  BSYNC B2 ;  /* 0x0000000000027941 */ /* 0x000fea0003800000 */
.L_x_4681:
        /* <DEDUP_REMOVED lines=15> */
.L_x_4685:
        /* <DEDUP_REMOVED lines=12> */
.L_x_4688:
[----:B------:R-:W-:Y:S02]  /*19f10*/  IMAD.MOV.U32 R56, RZ, RZ, R204 ;  /* 0x000000ffff387224 */ /* 0x000fe400078e00cc */
.L_x_4689:
[----:B------:R-:W-:Y:S05]  /*19f20*/  BSYNC B2 ;  /* 0x0000000000027941 */ /* 0x000fea0003800000 */
.L_x_4687:
        /* <DEDUP_REMOVED lines=16> */
.L_x_4693:
[----:B------:R-:W-:Y:S05]  /*1a030*/  BSYNC B3 ;  /* 0x0000000000037941 */ /* 0x000fea0003800000 */
.L_x_4692:
        /* <DEDUP_REMOVED lines=44> */
.L_x_4691:
[----:B------:R-:W-:Y:S05]  /*1a300*/  BSYNC B2 ;  /* 0x0000000000027941 */ /* 0x000fea0003800000 */
.L_x_4690:
        /* <DEDUP_REMOVED lines=10> */
.L_x_4686:
        /* <DEDUP_REMOVED lines=12> */
.L_x_4695:
[----:B------:R-:W-:Y:S02]  /*1a470*/  IMAD.MOV.U32 R56, RZ, RZ, R204 ;  /* 0x000000ffff387224 */ /* 0x000fe400078e00cc */
.L_x_4696:
[----:B------:R-:W-:Y:S05]  /*1a480*/  BSYNC B2 ;  /* 0x0000000000027941 */ /* 0x000fea0003800000 */
.L_x_4694:
        /* <DEDUP_REMOVED lines=16> */
.L_x_4700:
[----:B------:R-:W-:Y:S05]  /*1a590*/  BSYNC B3 ;  /* 0x0000000000037941 */ /* 0x000fea0003800000 */
.L_x_4699:
        /* <DEDUP_REMOVED lines=44> */
.L_x_4698:
[----:B------:R-:W-:Y:S05]  /*1a860*/  BSYNC B2 ;  /* 0x0000000000027941 */ /* 0x000fea0003800000 */
.L_x_4697:
        /* <DEDUP_REMOVED lines=15> */
.L_x_4701:
        /* <DEDUP_REMOVED lines=12> */
.L_x_4704:
[----:B------:R-:W-:Y:S02]  /*1aa20*/  IMAD.MOV.U32 R56, RZ, RZ, R204 ;  /* 0x000000ffff387224 */ /* 0x000fe400078e00cc */
.L_x_4705:
[----:B------:R-:W-:Y:S05]  /*1aa30*/  BSYNC B2 ;  /* 0x0000000000027941 */ /* 0x000fea0003800000 */
.L_x_4703:
        /* <DEDUP_REMOVED lines=16> */
.L_x_4709:
[----:B------:R-:W-:Y:S05]  /*1ab40*/  BSYNC B3 ;  /* 0x0000000000037941 */ /* 0x000fea0003800000 */
.L_x_4708:
        /* <DEDUP_REMOVED lines=44> */
.L_x_4707:
[----:B------:R-:W-:Y:S05]  /*1ae10*/  BSYNC B2 ;  /* 0x0000000000027941 */ /* 0x000fea0003800000 */
.L_x_4706:
        /* <DEDUP_REMOVED lines=10> */
.L_x_4702:
        /* <DEDUP_REMOVED lines=12> */
.L_x_4711:
[----:B------:R-:W-:Y:S02]  /*1af80*/  MOV R56, R204 ;  /* 0x000000cc00387202 */ /* 0x000fe40000000f00 */
.L_x_4712:
[----:B------:R-:W-:Y:S05]  /*1af90*/  BSYNC B2 ;  /* 0x0000000000027941 */ /* 0x000fea0003800000 */
.L_x_4710:
        /* <DEDUP_REMOVED lines=16> */
.L_x_4716:
[----:B------:R-:W-:Y:S05]  /*1b0a0*/  BSYNC B3 ;  /* 0x0000000000037941 */ /* 0x000fea0003800000 */
.L_x_4715:
        /* <DEDUP_REMOVED lines=44> */
.L_x_4714:
[----:B------:R-:W-:Y:S05]  /*1b370*/  BSYNC B2 ;  /* 0x0000000000027941 */ /* 0x000fea0003800000 */
.L_x_4713:
        /* <DEDUP_REMOVED lines=15> */
.L_x_4717:
        /* <DEDUP_REMOVED lines=12> */
.L_x_4720:
[----:B------:R-:W-:Y:S02]  /*1b530*/  IMAD.MOV.U32 R200, RZ, RZ, R204 ;  /* 0x000000ffffc87224 */ /* 0x000fe400078e00cc */
.L_x_4721:
[----:B------:R-:W-:Y:S05]  /*1b540*/  BSYNC B2 ;  /* 0x0000000000027941 */ /* 0x000fea0003800000 */
.L_x_4719:
        /* <DEDUP_REMOVED lines=16> */
.L_x_4725:
[----:B------:R-:W-:Y:S05]  /*1b650*/  BSYNC B3 ;  /* 0x0000000000037941 */ /* 0x000fea0003800000 */
.L_x_4724:
        /* <DEDUP_REMOVED lines=44> */
.L_x_4723:
[----:B------:R-:W-:Y:S05]  /*1b920*/  BSYNC B2 ;  /* 0x0000000000027941 */ /* 0x000fea0003800000 */
.L_x_4722:
        /* <DEDUP_REMOVED lines=10> */
.L_x_4718:
        /* <DEDUP_REMOVED lines=12> */
.L_x_4727:
[----:B------:R-:W-:Y:S02]  /*1ba90*/  IMAD.MOV.U32 R200, RZ, RZ, R204 ;  /* 0x000000ffffc87224 */ /* 0x000fe400078e00cc */
.L_x_4728:
[----:B------:R-:W-:Y:S05]  /*1baa0*/  BSYNC B2 ;  /* 0x0000000000027941 */ /* 0x000fea0003800000 */
.L_x_4726:
        /* <DEDUP_REMOVED lines=16> */
.L_x_4732:
[----:B------:R-:W-:Y:S05]  /*1bbb0*/  BSYNC B3 ;  /* 0x0000000000037941 */ /* 0x000fea0003800000 */
.L_x_4731:
        /* <DEDUP_REMOVED lines=44> */
.L_x_4730:
[----:B------:R-:W-:Y:S05]  /*1be80*/  BSYNC B2 ;  /* 0x0000000000027941 */ /* 0x000fea0003800000 */
.L_x_4729:
        /* <DEDUP_REMOVED lines=13> */
.L_x_4733:
        /* <DEDUP_REMOVED lines=12> */
.L_x_4736:
[----:B------:R-:W-:Y:S02]  /*1c020*/  IMAD.MOV.U32 R200, RZ, RZ, R204 ;  /* 0x000000ffffc87224 */ /* 0x000fe400078e00cc */
.L_x_4737:
[----:B------:R-:W-:Y:S05]  /*1c030*/  BSYNC B2 ;  /* 0x0000000000027941 */ /* 0x000fea0003800000 */
.L_x_4735:
        /* <DEDUP_REMOVED lines=16> */
.L_x_4741:
[----:B------:R-:W-:Y:S05]  /*1c140*/  BSYNC B3 ;  /* 0x0000000000037941 */ /* 0x000fea0003800000 */
.L_x_4740:
        /* <DEDUP_REMOVED lines=44> */
.L_x_4739:
[----:B------:R-:W-:Y:S05]  /*1c410*/  BSYNC B2 ;  /* 0x0000000000027941 */ /* 0x000fea0003800000 */
.L_x_4738:
        /* <DEDUP_REMOVED lines=10> */
.L_x_4734:
        /* <DEDUP_REMOVED lines=12> */
.L_x_4743:
[----:B------:R-:W-:Y:S02]  /*1c580*/  IMAD.MOV.U32 R200, RZ, RZ, R204 ;  /* 0x000000ffffc87224 */ /* 0x000fe400078e00cc */
.L_x_4744:
[----:B------:R-:W-:Y:S05]  /*1c590*/  BSYNC B2 ;  /* 0x0000000000027941 */ /* 0x000fea0003800000 */
.L_x_4742:
        /* <DEDUP_REMOVED lines=16> */
.L_x_4748:
[----:B------:R-:W-:Y:S05]  /*1c6a0*/  BSYNC B3 ;  /* 0x0000000000037941 */ /* 0x000fea0003800000 */
.L_x_4747:
        /* <DEDUP_REMOVED lines=44> */
.L_x_4746:
[----:B------:R-:W-:Y:S05]  /*1c970*/  BSYNC B2 ;  /* 0x0000000000027941 */ /* 0x000fea0003800000 */
.L_x_4745:
        /* <DEDUP_REMOVED lines=13> */
.L_x_4749:
        /* <DEDUP_REMOVED lines=12> */
.L_x_4752:
[----:B------:R-:W-:Y:S02]  /*1cb10*/  IMAD.MOV.U32 R58, RZ, RZ, R204 ;  /* 0x000000ffff3a7224 */ /* 0x000fe400078e00cc */
.L_x_4753:
[----:B------:R-:W-:Y:S05]  /*1cb20*/  BSYNC B2 ;  /* 0x0000000000027941 */ /* 0x000fea0003800000 */
.L_x_4751:
        /* <DEDUP_REMOVED lines=16> */
.L_x_4757:
[----:B------:R-:W-:Y:S05]  /*1cc30*/  BSYNC B3 ;  /* 0x0000000000037941 */ /* 0x000fea0003800000 */
.L_x_4756:
        /* <DEDUP_REMOVED lines=44> */
.L_x_4755:
[----:B------:R-:W-:Y:S05]  /*1cf00*/  BSYNC B2 ;  /* 0x0000000000027941 */ /* 0x000fea0003800000 */
.L_x_4754:
        /* <DEDUP_REMOVED lines=10> */
.L_x_4750:
        /* <DEDUP_REMOVED lines=12> */
.L_x_4759:
[----:B------:R-:W-:Y:S02]  /*1d070*/  IMAD.MOV.U32 R58, RZ, RZ, R204 ;  /* 0x000000ffff3a7224 */ /* 0x000fe400078e00cc */
.L_x_4760:
[----:B------:R-:W-:Y:S05]  /*1d080*/  BSYNC B2 ;  /* 0x0000000000027941 */ /* 0x000fea0003800000 */
.L_x_4758:
        /* <DEDUP_REMOVED lines=16> */
.L_x_4764:
[----:B------:R-:W-:Y:S05]  /*1d190*/  BSYNC B3 ;  /* 0x0000000000037941 */ /* 0x000fea0003800000 */
.L_x_4763:
        /* <DEDUP_REMOVED lines=44> */
.L_x_4762:
[----:B------:R-:W-:Y:S05]  /*1d460*/  BSYNC B2 ;  /* 0x0000000000027941 */ /* 0x000fea0003800000 */
.L_x_4761:
        /* <DEDUP_REMOVED lines=13> */
.L_x_4765:
        /* <DEDUP_REMOVED lines=12> */
.L_x_4768:
[----:B------:R-:W-:Y:S02]  /*1d600*/  IMAD.MOV.U32 R58, RZ, RZ, R204 ;  /* 0x000000ffff3a7224 */ /* 0x000fe400078e00cc */
.L_x_4769:
[----:B------:R-:W-:Y:S05]  /*1d610*/  BSYNC B2 ;  /* 0x0000000000027941 */ /* 0x000fea0003800000 */
.L_x_4767:
        /* <DEDUP_REMOVED lines=16> */
.L_x_4773:
[----:B------:R-:W-:Y:S05]  /*1d720*/  BSYNC B3 ;  /* 0x0000000000037941 */ /* 0x000fea0003800000 */
.L_x_4772:
        /* <DEDUP_REMOVED lines=44> */
.L_x_4771:
[----:B------:R-:W-:Y:S05]  /*1d9f0*/  BSYNC B2 ;  /* 0x0000000000027941 */ /* 0x000fea0003800000 */
.L_x_4770:
        /* <DEDUP_REMOVED lines=10> */
.L_x_4766:
        /* <DEDUP_REMOVED lines=12> */
.L_x_4775:
[----:B------:R-:W-:Y:S02]  /*1db60*/  IMAD.MOV.U32 R58, RZ, RZ, R204 ;  /* 0x000000ffff3a7224 */ /* 0x000fe400078e00cc */
.L_x_4776:
[----:B------:R-:W-:Y:S05]  /*1db70*/  BSYNC B2 ;  /* 0x0000000000027941 */ /* 0x000fea0003800000 */
.L_x_4774:
        /* <DEDUP_REMOVED lines=16> */
.L_x_4780:
[----:B------:R-:W-:Y:S05]  /*1dc80*/  BSYNC B3 ;  /* 0x0000000000037941 */ /* 0x000fea0003800000 */
.L_x_4779:
        /* <DEDUP_REMOVED lines=44> */
.L_x_4778:
[----:B------:R-:W-:Y:S05]  /*1df50*/  BSYNC B2 ;  /* 0x0000000000027941 */ /* 0x000fea0003800000 */
.L_x_4777:
        /* <DEDUP_REMOVED lines=13> */
.L_x_4781:
        /* <DEDUP_REMOVED lines=12> */
.L_x_4784:
[----:B------:R-:W-:Y:S02]  /*1e0f0*/  IMAD.MOV.U32 R239, RZ, RZ, R204 ;  /* 0x000000ffffef7224 */ /* 0x000fe400078e00cc */
.L_x_4785:
[----:B------:R-:W-:Y:S05]  /*1e100*/  BSYNC B2 ;  /* 0x0000000000027941 */ /* 0x000fea0003800000 */
.L_x_4783:
        /* <DEDUP_REMOVED lines=16> */
.L_x_4789:
[----:B------:R-:W-:Y:S05]  /*1e210*/  BSYNC B3 ;  /* 0x0000000000037941 */ /* 0x000fea0003800000 */
.L_x_4788:
        /* <DEDUP_REMOVED lines=44> */
.L_x_4787:
[----:B------:R-:W-:Y:S05]  /*1e4e0*/  BSYNC B2 ;  /* 0x0000000000027941 */ /* 0x000fea0003800000 */
.L_x_4786:
        /* <DEDUP_REMOVED lines=10> */
.L_x_4782:
        /* <DEDUP_REMOVED lines=34> */
[----:B0-----:R-:W-:Y:S02]  /*1e7b0*/  SHF.L.U32 R57, R189, 0x10, RZ ;  /* 0x00000010bd397819 */ /* 0x001fe400000006ff */
[----:B------:R-:W-:Y:S02]  /*1e7c0*/  LOP3.LUT R56, R188, 0xffff, RZ, 0xc0, !PT ;  /* 0x0000ffffbc387812 */ /* 0x000fe400078ec0ff */
[----:B------:R-:W-:Y:S02]  /*1e7d0*/  LOP3.LUT R57, R57, 0xff0000, RZ, 0xc0, !PT ;  /* 0x00ff000039397812 */ /* 0x000fe400078ec0ff */
[----:B------:R-:W-:Y:S02]  /*1e7e0*/  LOP3.LUT R62, R192, 0xff, RZ, 0xc0, !PT ;  /* 0x000000ffc03e7812 */ /* 0x000fe400078ec0ff */
[----:B------:R-:W-:Y:S02]  /*1e7f0*/  PRMT R56, R57, 0x4210, R56 ;  /* 0x0000421039387816 */ /* 0x000fe40000000038 */
[----:B------:R-:W-:Y:S01]  /*1e800*/  PRMT R57, R190, 0x7104, RZ ;  /* 0x00007104be397816 */ /* 0x000fe200000000ff */
[----:B------:R-:W-:Y:S01]  /*1e810*/  IMAD.WIDE.U32 R62, R62, 0x1000000, RZ ;  /* 0x010000003e3e7825 */ /* 0x000fe200078e00ff */
[----:B------:R-:W-:-:S02]  /*1e820*/  LOP3.LUT R58, R193, 0xff, RZ, 0xc0, !PT ;  /* 0x000000ffc13a7812 */ /* 0x000fc400078ec0ff */
[----:B------:R-:W-:-:S03]  /*1e830*/  LOP3.LUT R56, R56, 0xff00, R57, 0xf8, !PT ;  /* 0x0000ff0038387812 */ /* 0x000fc600078ef839 */
[----:B------:R-:W-:Y:S01]  /*1e840*/  IMAD.WIDE.U32 R58, R58, 0x10000, RZ ;  /* 0x000100003a3a7825 */ /* 0x000fe200078e00ff */
        /* <DEDUP_REMOVED lines=10> */
.L_x_4661:
[----:B------:R-:W-:Y:S05]  /*1e8f0*/  BSYNC B1 ;  /* 0x0000000000017941 */ /* 0x000fea0003800000 */
.L_x_4660:
[----:B0-----:R-:W-:Y:S01]  /*1e900*/  FADD.FTZ R56, RZ, R182 ;  /* 0x000000b6ff387221 */ /* 0x001fe20000010000 */
[----:B------:R-:W-:Y:S02]  /*1e910*/  LOP3.LUT P0, RZ, R43, 0x20, RZ, 0xc0, !PT ;  /* 0x000000202bff7812 */ /* 0x000fe4000780c0ff */
[C---:B------:R-:W-:Y:S01]  /*1e920*/  ISETP.GT.U32.AND P1, PT, R44.reuse, 0x5f, PT ;  /* 0x0000005f2c00780c */ /* 0x040fe20003f24070 */
        /* <DEDUP_REMOVED lines=46> */
.L_x_4804:
        /* <DEDUP_REMOVED lines=102> */
.L_x_4805:
        /* <DEDUP_REMOVED lines=18> */
[--C-:B------:R-:W-:Y:S02]  /*1f390*/  FADD.FTZ R240, R182, -R237.reuse ;  /* 0x800000edb6f07221 */ /* 0x100fe40000010000 */
[--C-:B------:R-:W-:Y:S02]  /*1f3a0*/  FADD.FTZ R62, R201, -R237.reuse ;  /* 0x800000edc93e7221 */ /* 0x100fe40000010000 */
[--C-:B------:R-:W-:Y:S02]  /*1f3b0*/  FADD.FTZ R242, R203, -R237.reuse ;  /* 0x800000edcbf27221 */ /* 0x100fe40000010000 */
[----:B-1----:R-:W-:Y:S02]  /*1f3c0*/  FADD.FTZ R56, R214, -R237 ;  /* 0x800000edd6387221 */ /* 0x002fe40000010000 */
        /* <DEDUP_REMOVED lines=8> */
[----:B------:R-:W-:Y:S01]  /*1f450*/  F2FP.PACK_AB R56, R57, R56 ;  /* 0x000000383938723e */ /* 0x000fe200000000ff */
[----:B------:R-:W-:-:S02]  /*1f460*/  FADD.FTZ R244, R213, -R237 ;  /* 0x800000edd5f47221 */ /* 0x000fc40000010000 */
[--C-:B0-----:R-:W-:Y:S01]  /*1f470*/  FADD.FTZ R60, R223, -R237.reuse ;  /* 0x800000eddf3c7221 */ /* 0x101fe20000010000 */
[----:B------:R-:W-:Y:S01]  /*1f480*/  F2FP.PACK_AB R57, R59, R58 ;  /* 0x0000003a3b39723e */ /* 0x000fe200000000ff */
        /* <DEDUP_REMOVED lines=8> */
[----:B------:R-:W-:Y:S01]  /*1f510*/  F2FP.PACK_AB R58, R59, R58 ;  /* 0x0000003a3b3a723e */ /* 0x000fe200000000ff */
[----:B------:R-:W-:Y:S02]  /*1f520*/  FFMA.FTZ R59, R34, R63, R27 ;  /* 0x0000003f223b7223 */ /* 0x000fe4000001001b */
[----:B------:R-:W-:Y:S02]  /*1f530*/  FFMA.FTZ R60, R35, R246, R26 ;  /* 0x000000f6233c7223 */ /* 0x000fe4000001001a */
[----:B------:R-:W-:-:S02]  /*1f540*/  IMAD.MOV.U32 R243, RZ, RZ, 0x10 ;  /* 0x00000010fff37424 */ /* 0x000fc400078e00ff */
[----:B------:R-:W-:Y:S01]  /*1f550*/  FFMA.FTZ R247, R21, R245, R12 ;  /* 0x000000f515f77223 */ /* 0x000fe2000001000c */
[----:B------:R-:W-:Y:S01]  /*1f560*/  F2FP.PACK_AB R59, R60, R59 ;  /* 0x0000003b3c3b723e */ /* 0x000fe200000000ff */
[----:B------:R-:W-:-:S04]  /*1f570*/  IMAD.WIDE.U32 R60, R196, R243, c[0x0][0x208] ;  /* 0x00008200c43c7625 */ /* 0x000fc800078e00f3 */
[----:B------:R-:W-:Y:S01]  /*1f580*/  FFMA.FTZ R245, R23, R241, R14 ;  /* 0x000000f117f57223 */ /* 0x000fe2000001000e */
[----:B------:R0:W-:Y:S01]  /*1f590*/  STG.E.128 [R60.64], R56 ;  /* 0x000000383c007986 */ /* 0x0001e2000c101d06 */
[----:B------:R-:W-:Y:S02]  /*1f5a0*/  FFMA.FTZ R63, R18, R63, R11 ;  /* 0x0000003f123f7223 */ /* 0x000fe4000001000b */
[----:B------:R-:W-:Y:S02]  /*1f5b0*/  FFMA.FTZ R246, R19, R246, R10 ;  /* 0x000000f613f67223 */ /* 0x000fe4000001000a */
[----:B------:R-:W-:Y:S02]  /*1f5c0*/  FFMA.FTZ R240, R24, R240, R17 ;  /* 0x000000f018f07223 */ /* 0x000fe40000010011 */
[----:B------:R-:W-:Y:S01]  /*1f5d0*/  FFMA.FTZ R242, R22, R242, R15 ;  /* 0x000000f216f27223 */ /* 0x000fe2000001000f */
[----:B------:R-:W-:Y:S01]  /*1f5e0*/  F2FP.PACK_AB R63, R246, R63 ;  /* 0x0000003ff63f723e */ /* 0x000fe200000000ff */
[----:B------:R-:W-:-:S02]  /*1f5f0*/  FFMA.FTZ R244, R20, R244, R13 ;  /* 0x000000f414f47223 */ /* 0x000fc4000001000d */
[----:B------:R-:W-:-:S03]  /*1f600*/  FFMA.FTZ R241, R25, R62, R16 ;  /* 0x0000003e19f17223 */ /* 0x000fc60000010010 */
[----:B------:R-:W-:Y:S02]  /*1f610*/  F2FP.PACK_AB R62, R247, R244 ;  /* 0x000000f4f73e723e */ /* 0x000fe400000000ff */
[----:B0-----:R-:W-:Y:S01]  /*1f620*/  F2FP.PACK_AB R61, R245, R242 ;  /* 0x000000f2f53d723e */ /* 0x001fe200000000ff */
[C---:B------:R-:W-:Y:S01]  /*1f630*/  IMAD.WIDE.U32 R56, R196.reuse, R243, c[0x0][0x210] ;  /* 0x00008400c4387625 */ /* 0x040fe200078e00f3 */
[----:B------:R-:W-:Y:S02]  /*1f640*/  F2FP.PACK_AB R60, R241, R240 ;  /* 0x000000f0f13c723e */ /* 0x000fe400000000ff */
[----:B------:R-:W-:-:S03]  /*1f650*/  IADD3 R196, R196, 0x20, RZ ;  /* 0x00000020c4c47810 */ /* 0x000fc60007ffe0ff */
[----:B------:R0:W-:Y:S04]  /*1f660*/  STG.E.128 [R56.64], R60 ;  /* 0x0000003c38007986 */ /* 0x0001e8000c101d06 */
.L_x_4793:
[----:B------:R-:W-:Y:S05]  /*1f670*/  BSYNC B1 ;  /* 0x0000000000017941 */ /* 0x000fea0003800000 */
.L_x_4792:
[----:B------:R-:W-:Y:S01]  /*1f680*/  LOP3.LUT P0, RZ, R43, 0x200, RZ, 0xc0, !PT ;  /* 0x000002002bff7812 */ /* 0x000fe2000780c0ff */
[----:B------:R-:W-:-:S12]  /*1f690*/  BSSY B1, `(.L_x_4794) ;  /* 0x0000030000017945 */ /* 0x000fd80003800000 */
[----:B------:R-:W-:Y:S05]  /*1f6a0*/  @!P0 BRA `(.L_x_4795) ;  /* 0x000002e000008947 */ /* 0x000fea0003800000 */
[--C-:B------:R-:W-:Y:S02]  /*1f6b0*/  FADD.FTZ R240, R184, -R237.reuse ;  /* 0x800000edb8f07221 */ /* 0x100fe40000010000 */
[--C-:B0-----:R-:W-:Y:S02]  /*1f6c0*/  FADD.FTZ R62, R205, -R237.reuse ;  /* 0x800000edcd3e7221 */ /* 0x101fe40000010000 */
        /* <DEDUP_REMOVED lines=12> */
[--C-:B------:R-:W-:Y:S01]  /*1f790*/  FADD.FTZ R60, R226, -R237.reuse ;  /* 0x800000ede23c7221 */ /* 0x100fe20000010000 */
        /* <DEDUP_REMOVED lines=31> */
.L_x_4795:
[----:B------:R-:W-:Y:S05]  /*1f990*/  BSYNC B1 ;  /* 0x0000000000017941 */ /* 0x000fea0003800000 */
.L_x_4794:
        /* <DEDUP_REMOVED lines=49> */
.L_x_4797:
[----:B------:R-:W-:Y:S05]  /*1fcb0*/  BSYNC B1 ;  /* 0x0000000000017941 */ /* 0x000fea0003800000 */
.L_x_4796:
        /* <DEDUP_REMOVED lines=49> */
.L_x_4799:
[----:B------:R-:W-:Y:S05]  /*1ffd0*/  BSYNC B1 ;  /* 0x0000000000017941 */ /* 0x000fea0003800000 */
.L_x_4798:
        /* <DEDUP_REMOVED lines=17> */
[----:B------:R-:W-:Y:S01]  /*200f0*/  F2FP.PACK_AB R56, R57, R56 ;  /* 0x000000383938723e */ /* 0x000fe200000000ff */
[C---:B------:R-:W-:Y:S02]  /*20100*/  FMUL.FTZ R242, R239.reuse, R242 ;  /* 0x000000f2eff27220 */ /* 0x040fe40000410000 */
[----:B------:R-:W-:Y:S02]  /*20110*/  FMUL.FTZ R243, R239, R60 ;  /* 0x0000003ceff37220 */ /* 0x000fe40000410000 */
[----:B------:R-:W-:Y:S02]  /*20120*/  FFMA.FTZ R57, R75, R240, R160 ;  /* 0x000000f04b397223 */ /* 0x000fe400000100a0 */
[----:B------:R-:W-:-:S02]  /*20130*/  FFMA.FTZ R58, R155, R241, R162 ;  /* 0x000000f19b3a7223 */ /* 0x000fc400000100a2 */
[----:B------:R-:W-:Y:S02]  /*20140*/  FFMA.FTZ R59, R154, R242, R163 ;  /* 0x000000f29a3b7223 */ /* 0x000fe400000100a3 */
[----:B------:R-:W-:Y:S01]  /*20150*/  FFMA.FTZ R60, R157, R243, R164 ;  /* 0x000000f39d3c7223 */ /* 0x000fe200000100a4 */
[----:B------:R-:W-:Y:S01]  /*20160*/  F2FP.PACK_AB R57, R58, R57 ;  /* 0x000000393a39723e */ /* 0x000fe200000000ff */
[C---:B------:R-:W-:Y:S02]  /*20170*/  FMUL.FTZ R63, R239.reuse, R244 ;  /* 0x000000f4ef3f7220 */ /* 0x040fe40000410000 */
[----:B------:R-:W-:Y:S01]  /*20180*/  FMUL.FTZ R244, R239, R246 ;  /* 0x000000f6eff47220 */ /* 0x000fe20000410000 */
[----:B------:R-:W-:Y:S01]  /*20190*/  F2FP.PACK_AB R58, R60, R59 ;  /* 0x0000003b3c3a723e */ /* 0x000fe200000000ff */
[----:B------:R-:W-:Y:S02]  /*201a0*/  FFMA.FTZ R59, R156, R63, R165 ;  /* 0x0000003f9c3b7223 */ /* 0x000fe400000100a5 */
[----:B------:R-:W-:-:S02]  /*201b0*/  FFMA.FTZ R60, R158, R244, R167 ;  /* 0x000000f49e3c7223 */ /* 0x000fc400000100a7 */
[----:B------:R-:W-:Y:S02]  /*201c0*/  FFMA.FTZ R63, R172, R63, R181 ;  /* 0x0000003fac3f7223 */ /* 0x000fe400000100b5 */
[----:B------:R-:W-:Y:S01]  /*201d0*/  FFMA.FTZ R244, R174, R244, R183 ;  /* 0x000000f4aef47223 */ /* 0x000fe200000100b7 */
[----:B------:R-:W-:Y:S01]  /*201e0*/  F2FP.PACK_AB R59, R60, R59 ;  /* 0x0000003b3c3b723e */ /* 0x000fe200000000ff */
[----:B------:R-:W-:Y:S02]  /*201f0*/  IMAD.MOV.U32 R239, RZ, RZ, 0x10 ;  /* 0x00000010ffef7424 */ /* 0x000fe400078e00ff */
        /* <DEDUP_REMOVED lines=9> */
[----:B------:R-:W-:Y:S02]  /*20290*/  F2FP.PACK_AB R62, R243, R242 ;  /* 0x000000f2f33e723e */ /* 0x000fe400000000ff */
[----:B0-----:R-:W-:Y:S01]  /*202a0*/  F2FP.PACK_AB R61, R241, R244 ;  /* 0x000000f4f13d723e */ /* 0x001fe200000000ff */
[----:B------:R-:W-:Y:S01]  /*202b0*/  IMAD.WIDE.U32 R56, R196, R239, c[0x0][0x210] ;  /* 0x00008400c4387625 */ /* 0x000fe200078e00ef */
[----:B------:R-:W-:-:S05]  /*202c0*/  F2FP.PACK_AB R60, R240, R237 ;  /* 0x000000edf03c723e */ /* 0x000fca00000000ff */
[----:B------:R0:W-:Y:S02]  /*202d0*/  STG.E.128 [R56.64], R60 ;  /* 0x0000003c38007986 */ /* 0x0001e4000c101d06 */
.L_x_4801:
[----:B------:R-:W-:Y:S05]  /*202e0*/  BSYNC B1 ;  /* 0x0000000000017941 */ /* 0x000fea0003800000 */
.L_x_4800:
[----:B01----:R-:W-:-:S10]  /*202f0*/  HFMA2.MMA R57, -RZ, RZ, 0, 2.384185791015625e-07 ;  /* 0x00000004ff397435 */ /* 0x003fd400000001ff */
[----:B------:R-:W-:-:S05]  /*20300*/  IMAD R42, R57, c[0x0][0x160], R42 ;  /* 0x00005800392a7a24 */ /* 0x000fca00078e022a */
[----:B------:R-:W-:-:S13]  /*20310*/  ISETP.GE.AND P0, PT, R42, c[0x0][0x164], PT ;  /* 0x000059002a007a0c */ /* 0x000fda0003f06270 */
[----:B------:R-:W-:Y:S01]  /*20320*/  @P0 CALL.REL.NOINC `(.L_x_4802) ;  /* 0x0000001000000944 */ /* 0x000fe20003c00000 */
[----:B------:R-:W-:Y:S05]  /*20330*/  BRA `(.L_x_4803) ;  /* 0xfffe15d000007947 */ /* 0x000fea000383ffff */
.L_x_4802:
[----:B------:R-:W-:Y:S05]  /*20340*/  BSYNC B0 ;  /* 0x0000000000007941 */ /* 0x000fea0003800000 */
.L_x_4135:
[----:B------:R-:W-:Y:S05]  /*20350*/  EXIT ;  /* 0x000000000000794d */ /* 0x000fea0003800000 */
.L_x_4790:
[----:B------:R-:W-:Y:S01]  /*20360*/  IMAD.MOV.U32 R63, RZ, RZ, 0x1 ;  /* 0x00000001ff3f7424 */ /* 0x000fe200078e00ff */
[----:B------:R-:W-:Y:S01]  /*20370*/  MOV R56, 0x203b0 ;  /* 0x000203b000387802 */ /* 0x000fe20000000f00 */
[----:B------:R-:W-:Y:S02]  /*20380*/  IMAD.MOV.U32 R59, RZ, RZ, 0x1f ;  /* 0x0000001fff3b7424 */ /* 0x000fe400078e00ff */
[----:B------:R-:W-:Y:S02]  /*20390*/  IMAD.MOV.U32 R62, RZ, RZ, -0x1 ;  /* 0xffffffffff3e7424 */ /* 0x000fe400078e00ff */
[----:B------:R-:W-:Y:S05]  /*203a0*/  CALL.REL.NOINC `($__internal_12_$__cuda_sm70_shflsync_bfly_p) ;  /* 0x000008d000007944 */ /* 0x000fea0003c00000 */
[----:B-1----:R-:W-:Y:S01]  /*203b0*/  IMAD.MOV.U32 R57, RZ, RZ, R63 ;  /* 0x000000ffff397224 */ /* 0x002fe200078e003f */
[----:B0-----:R-:W-:Y:S05]  /*203c0*/  BRA `(.L_x_4804) ;  /* 0xffffe84000007947 */ /* 0x001fea000383ffff */
.L_x_4791:
[----:B0-----:R-:W-:Y:S01]  /*203d0*/  IMAD.MOV.U32 R58, RZ, RZ, R237 ;  /* 0x000000ffff3a7224 */ /* 0x001fe200078e00ed */
[----:B------:R-:W-:Y:S01]  /*203e0*/  MOV R56, 0x20430 ;  /* 0x0002043000387802 */ /* 0x000fe20000000f00 */
[----:B------:R-:W-:Y:S02]  /*203f0*/  IMAD.MOV.U32 R63, RZ, RZ, 0x2 ;  /* 0x00000002ff3f7424 */ /* 0x000fe400078e00ff */
[----:B------:R-:W-:Y:S02]  /*20400*/  IMAD.MOV.U32 R59, RZ, RZ, 0x1f ;  /* 0x0000001fff3b7424 */ /* 0x000fe400078e00ff */
[----:B------:R-:W-:-:S02]  /*20410*/  IMAD.MOV.U32 R62, RZ, RZ, -0x1 ;  /* 0xffffffffff3e7424 */ /* 0x000fc400078e00ff */
[----:B------:R-:W-:Y:S05]  /*20420*/  CALL.REL.NOINC `($__internal_12_$__cuda_sm70_shflsync_bfly_p) ;  /* 0x0000085000007944 */ /* 0x000fea0003c00000 */
[----:B01----:R-:W-:Y:S01]  /*20430*/  FADD.FTZ R58, R237, R63 ;  /* 0x0000003fed3a7221 */ /* 0x003fe20000010000 */
[----:B------:R-:W-:Y:S01]  /*20440*/  MOV R63, 0x4 ;  /* 0x00000004003f7802 */ /* 0x000fe20000000f00 */
[----:B------:R-:W-:Y:S01]  /*20450*/  IMAD.MOV.U32 R59, RZ, RZ, 0x1f ;  /* 0x0000001fff3b7424 */ /* 0x000fe200078e00ff */
[----:B------:R-:W-:Y:S01]  /*20460*/  MOV R56, 0x20490 ;  /* 0x0002049000387802 */ /* 0x000fe20000000f00 */
[----:B------:R-:W-:-:S02]  /*20470*/  IMAD.MOV.U32 R62, RZ, RZ, -0x1 ;  /* 0xffffffffff3e7424 */ /* 0x000fc400078e00ff */
[----:B------:R-:W-:Y:S05]  /*20480*/  CALL.REL.NOINC `($__internal_12_$__cuda_sm70_shflsync_bfly_p) ;  /* 0x000007f000007944 */ /* 0x000fea0003c00000 */
[----:B01----:R-:W-:Y:S01]  /*20490*/  FADD.FTZ R58, R58, R63 ;  /* 0x0000003f3a3a7221 */ /* 0x003fe20000010000 */
[----:B------:R-:W-:Y:S01]  /*204a0*/  MOV R56, 0x204f0 ;  /* 0x000204f000387802 */ /* 0x000fe20000000f00 */
[----:B------:R-:W-:-:S02]  /*204b0*/  IMAD.MOV.U32 R63, RZ, RZ, 0x8 ;  /* 0x00000008ff3f7424 */ /* 0x000fc400078e00ff */
[----:B------:R-:W-:Y:S02]  /*204c0*/  IMAD.MOV.U32 R59, RZ, RZ, 0x1f ;  /* 0x0000001fff3b7424 */ /* 0x000fe400078e00ff */
[----:B------:R-:W-:Y:S02]  /*204d0*/  IMAD.MOV.U32 R62, RZ, RZ, -0x1 ;  /* 0xffffffffff3e7424 */ /* 0x000fe400078e00ff */
[----:B------:R-:W-:Y:S05]  /*204e0*/  CALL.REL.NOINC `($__internal_12_$__cuda_sm70_shflsync_bfly_p) ;  /* 0x0000079000007944 */ /* 0x000fea0003c00000 */
[----:B01----:R-:W-:Y:S01]  /*204f0*/  FADD.FTZ R58, R58, R63 ;  /* 0x0000003f3a3a7221 */ /* 0x003fe20000010000 */
[----:B------:R-:W-:Y:S01]  /*20500*/  MOV R56, 0x20550 ;  /* 0x0002055000387802 */ /* 0x000fe20000000f00 */
[----:B------:R-:W-:Y:S02]  /*20510*/  IMAD.MOV.U32 R63, RZ, RZ, 0x10 ;  /* 0x00000010ff3f7424 */ /* 0x000fe400078e00ff */
[----:B------:R-:W-:Y:S02]  /*20520*/  IMAD.MOV.U32 R59, RZ, RZ, 0x1f ;  /* 0x0000001fff3b7424 */ /* 0x000fe400078e00ff */
[----:B------:R-:W-:Y:S02]  /*20530*/  IMAD.MOV.U32 R62, RZ, RZ, -0x1 ;  /* 0xffffffffff3e7424 */ /* 0x000fe400078e00ff */
[----:B------:R-:W-:Y:S05]  /*20540*/  CALL.REL.NOINC `($__internal_12_$__cuda_sm70_shflsync_bfly_p) ;  /* 0x0000073000007944 */ /* 0x000fea0003c00000 */
[----:B-1----:R-:W-:Y:S01]  /*20550*/  FADD.FTZ R61, R58, R63 ;  /* 0x0000003f3a3d7221 */ /* 0x002fe20000010000 */
[----:B------:R-:W-:Y:S01]  /*20560*/  LOP3.LUT P5, RZ, R43, 0x20, RZ, 0xc0, !PT ;  /* 0x000000202bff7812 */ /* 0x000fe200078ac0ff */
[----:B------:R-:W-:Y:S01]  /*20570*/  HFMA2.MMA R63, -RZ, RZ, 0, 5.9604644775390625e-08 ;  /* 0x00000001ff3f7435 */ /* 0x000fe200000001ff */
[----:B0-----:R-:W-:-:S02]  /*20580*/  IMAD.MOV.U32 R62, RZ, RZ, -0x1 ;  /* 0xffffffffff3e7424 */ /* 0x001fc400078e00ff */
        /* <DEDUP_REMOVED lines=84> */
[----:B------:R-:W-:Y:S05]  /*20ad0*/  CALL.REL.NOINC `($__internal_12_$__cuda_sm70_shflsync_bfly_p) ;  /* 0x000001a000007944 */ /* 0x000fea0003c00000 */
[----:B01----:R-:W-:Y:S01]  /*20ae0*/  FADD.FTZ R58, R58, R63 ;  /* 0x0000003f3a3a7221 */ /* 0x003fe20000010000 */
[----:B------:R-:W-:Y:S01]  /*20af0*/  MOV R56, 0x20b40 ;  /* 0x00020b4000387802 */ /* 0x000fe20000000f00 */
[----:B------:R-:W-:Y:S02]  /*20b00*/  IMAD.MOV.U32 R63, RZ, RZ, 0x2 ;  /* 0x00000002ff3f7424 */ /* 0x000fe400078e00ff */
[----:B------:R-:W-:Y:S02]  /*20b10*/  IMAD.MOV.U32 R59, RZ, RZ, 0x1f ;  /* 0x0000001fff3b7424 */ /* 0x000fe400078e00ff */
[----:B------:R-:W-:Y:S02]  /*20b20*/  IMAD.MOV.U32 R62, RZ, RZ, -0x1 ;  /* 0xffffffffff3e7424 */ /* 0x000fe400078e00ff */
[----:B------:R-:W-:Y:S05]  /*20b30*/  CALL.REL.NOINC `($__internal_12_$__cuda_sm70_shflsync_bfly_p) ;  /* 0x0000014000007944 */ /* 0x000fea0003c00000 */
[----:B01----:R-:W-:Y:S01]  /*20b40*/  FADD.FTZ R58, R58, R63 ;  /* 0x0000003f3a3a7221 */ /* 0x003fe20000010000 */
[----:B------:R-:W-:Y:S01]  /*20b50*/  MOV R56, 0x20ba0 ;  /* 0x00020ba000387802 */ /* 0x000fe20000000f00 */
[----:B------:R-:W-:Y:S02]  /*20b60*/  IMAD.MOV.U32 R63, RZ, RZ, 0x4 ;  /* 0x00000004ff3f7424 */ /* 0x000fe400078e00ff */
[----:B------:R-:W-:-:S02]  /*20b70*/  IMAD.MOV.U32 R59, RZ, RZ, 0x1f ;  /* 0x0000001fff3b7424 */ /* 0x000fc400078e00ff */
[----:B------:R-:W-:Y:S02]  /*20b80*/  IMAD.MOV.U32 R62, RZ, RZ, -0x1 ;  /* 0xffffffffff3e7424 */ /* 0x000fe400078e00ff */
[----:B------:R-:W-:Y:S05]  /*20b90*/  CALL.REL.NOINC `($__internal_12_$__cuda_sm70_shflsync_bfly_p) ;  /* 0x000000e000007944 */ /* 0x000fea0003c00000 */
[----:B01----:R-:W-:Y:S01]  /*20ba0*/  FADD.FTZ R58, R58, R63 ;  /* 0x0000003f3a3a7221 */ /* 0x003fe20000010000 */
[----:B------:R-:W-:Y:S01]  /*20bb0*/  MOV R63, 0x8 ;  /* 0x00000008003f7802 */ /* 0x000fe20000000f00 */
[----:B------:R-:W-:Y:S01]  /*20bc0*/  IMAD.MOV.U32 R59, RZ, RZ, 0x1f ;  /* 0x0000001fff3b7424 */ /* 0x000fe200078e00ff */
[----:B------:R-:W-:Y:S01]  /*20bd0*/  MOV R56, 0x20c00 ;  /* 0x00020c0000387802 */ /* 0x000fe20000000f00 */
[----:B------:R-:W-:Y:S02]  /*20be0*/  IMAD.MOV.U32 R62, RZ, RZ, -0x1 ;  /* 0xffffffffff3e7424 */ /* 0x000fe400078e00ff */
[----:B------:R-:W-:Y:S05]  /*20bf0*/  CALL.REL.NOINC `($__internal_12_$__cuda_sm70_shflsync_bfly_p) ;  /* 0x0000008000007944 */ /* 0x000fea0003c00000 */
[----:B-1----:R-:W-:Y:S01]  /*20c00*/  FADD.FTZ R60, R58, R63 ;  /* 0x0000003f3a3c7221 */ /* 0x002fe20000010000 */
[----:B------:R-:W-:Y:S01]  /*20c10*/  MOV R56, 0x20c70 ;  /* 0x00020c7000387802 */ /* 0x000fe20000000f00 */
[----:B------:R-:W-:Y:S02]  /*20c20*/  IMAD.MOV.U32 R63, RZ, RZ, 0x10 ;  /* 0x00000010ff3f7424 */ /* 0x000fe400078e00ff */
[----:B0-----:R-:W-:Y:S02]  /*20c30*/  IMAD.MOV.U32 R59, RZ, RZ, 0x1f ;  /* 0x0000001fff3b7424 */ /* 0x001fe400078e00ff */
[----:B------:R-:W-:-:S02]  /*20c40*/  IMAD.MOV.U32 R62, RZ, RZ, -0x1 ;  /* 0xffffffffff3e7424 */ /* 0x000fc400078e00ff */
[----:B------:R-:W-:Y:S02]  /*20c50*/  IMAD.MOV.U32 R58, RZ, RZ, R60 ;  /* 0x000000ffff3a7224 */ /* 0x000fe400078e003c */
[----:B------:R-:W-:Y:S05]  /*20c60*/  CALL.REL.NOINC `($__internal_12_$__cuda_sm70_shflsync_bfly_p) ;  /* 0x0000001000007944 */ /* 0x000fea0003c00000 */
[----:B01----:R-:W-:Y:S05]  /*20c70*/  BRA `(.L_x_4805) ;  /* 0xffffe5f000007947 */ /* 0x003fea000383ffff */
        .weak           $__internal_12_$__cuda_sm70_shflsync_bfly_p
        .type           $__internal_12_$__cuda_sm70_shflsync_bfly_p,@function
        .size           $__internal_12_$__cuda_sm70_shflsync_bfly_p,(.L_x_32990 - $__internal_12_$__cuda_sm70_shflsync_bfly_p)
$__internal_12_$__cuda_sm70_shflsync_bfly_p:
[----:B------:R-:W-:Y:S01]  /*20c80*/  IMAD.MOV.U32 R57, RZ, RZ, 0x0 ;  /* 0x00000000ff397424 */ /* 0x000fe200078e00ff */
[----:B------:R-:W-:Y:S04]  /*20c90*/  WARPSYNC R62 ;  /* 0x0000003e00007348 */ /* 0x000fe80003800000 */
[----:B------:R0:W1:Y:S01]  /*20ca0*/  SHFL.BFLY PT, R63, R58, R63, R59 ;  /* 0x0c00003f3a3f7389 */ /* 0x00006200000e003b */
[----:B------:R-:W-:Y:S05]  /*20cb0*/  RET.REL.NODEC R56 `(_ZN10layer_norm31ln_parallel_residual_fwd_kernelINS_13Kernel_traitsI6__halfS2_S2_S2_fjLj1280ELj1ELj4ELj1ELj16ENS_18Kernel_traits_baseILj1280ES2_S2_S2_S2_fjLj128EEEEELb1ELb0ELb0EEEvNS_9FwdParamsE) ;  /* 0xfffdf34038007950 */ /* 0x000fea0003c3ffff */
.L_x_4806:
        /* <DEDUP_REMOVED lines=12> */
.L_x_32990:


//--------------------- .text._ZN10layer_norm31ln_parallel_residual_fwd_kernelINS_13Kernel_traitsI6__halfS2_S2_S2_fjLj1280ELj1ELj4ELj1ELj16ENS_18Kernel_traits_baseILj1280ES2_S2_S2_S2_fjLj128EEEEELb1ELb0ELb1EEEvNS_9FwdParamsE --------------------------
	.section	.text._ZN10layer_norm31ln_parallel_residual_fwd_kernelINS_13Kernel_traitsI6__halfS2_S2_S2_fjLj1280ELj1ELj4ELj1ELj16ENS_18Kernel_traits_baseILj1280ES2_S2_S2_S2_fjLj128EEEEELb1ELb0ELb1EEEvNS_9FwdParamsE,"ax",@progbits
	.sectioninfo	@"SHI_REGISTERS=255"
	.align	128
        .global         _ZN10layer_norm31ln_parallel_residual_fwd_kernelINS_13Kernel_traitsI6__halfS2_S2_S2_fjLj1280ELj1ELj4ELj1ELj16ENS_18Kernel_traits_baseILj1280ES2_S2_S2_S2_fjLj128EEEEELb1ELb0ELb1EEEvNS_9FwdParamsE
        .type           _ZN10layer_norm31ln_parallel_residual_fwd_kernelINS_13Kernel_traitsI6__halfS2_S2_S2_fjLj1280ELj1ELj4ELj1ELj16ENS_18Kernel_traits_baseILj1280ES2_S2_S2_S2_fjLj128EEEEELb1ELb0ELb1EEEvNS_9FwdParamsE,@function
        .size           _ZN10layer_norm31ln_parallel_residual_fwd_kernelINS_13Kernel_traitsI6__halfS2_S2_S2_fjLj1280ELj1ELj4ELj1ELj16ENS_18Kernel_traits_baseILj1280ES2_S2_S2_S2_fjLj128EEEEELb1ELb0ELb1EEEvNS_9FwdParamsE,(.L_x_32991 - _ZN10layer_norm31ln_parallel_residual_fwd_kernelINS_13Kernel_traitsI6__halfS2_S2_S2_fjLj1280ELj1ELj4ELj1ELj16ENS_18Kernel_traits_baseILj1280ES2_S2_S2_S2_fjLj128EEEEELb1ELb0ELb1EEEvNS_9FwdParamsE)
        .other          _ZN10layer_norm31ln_parallel_residual_fwd_kernelINS_13Kernel_traitsI6__halfS2_S2_S2_fjLj1280ELj1ELj4ELj1ELj16ENS_18Kernel_traits_baseILj1280ES2_S2_S2_S2_fjLj128EEEEELb1ELb0ELb1EEEvNS_9FwdParamsE,@"STO_CUDA_ENTRY STV_DEFAULT"
_ZN10layer_norm31ln_parallel_residual_fwd_kernelINS_13Kernel_traitsI6__halfS2_S2_S2_fjLj1280ELj1ELj4ELj1ELj16ENS_18Kernel_traits_baseILj1280ES2_S2_S2_S2_fjLj128EEEEELb1ELb0ELb1EEEvNS_9FwdParamsE:
.text._ZN10layer_norm31ln_parallel_residual_fwd_kernelINS_13Kernel_traitsI6__halfS2_S2_S2_fjLj1280ELj1ELj4ELj1ELj16ENS_18Kernel_traits_baseILj1280ES2_S2_S2_S2_fjLj128EEEEELb1ELb0ELb1EEEvNS_9FwdParamsE:
[----:B------:R-:W-:Y:S02]  /*0000*/  IMAD.MOV.U32 R1, RZ, RZ, c[0x0][0x28] ;  /* 0x00000a00ff017624 */ /* 0x000fe400078e00ff */
[----:B------:R-:W0:Y:S01]  /*0010*/  S2R R180, SR_TID.X ;  /* 0x0000000000b47919 */ /* 0x000e220000002100 */
[----:B------:R-:W-:Y:S01]  /*0020*/  ISETP.NE.U32.AND P1, PT, RZ, c[0x0][0x220], PT ;  /* 0x00008800ff007a0c */ /* 0x000fe20003f25070 */
[----:B------:R-:W-:Y:S01]  /*0030*/  HFMA2.MMA R19, -RZ, RZ, 0, 9.5367431640625e-07 ;  /* 0x00000010ff137435 */ /* 0x000fe200000001ff */
[----:B------:R-:W-:Y:S01]  /*0040*/  ISETP.NE.U32.AND P0, PT, RZ, c[0x0][0x218], PT ;  /* 0x00008600ff007a0c */ /* 0x000fe20003f05070 */
[----:B------:R-:W-:Y:S01]  /*0050*/  ULDC.U8 UR4, c[0x0][0x244] ;  /* 0x0000910000047ab9 */ /* 0x000fe20000000000 */
[----:B------:R-:W-:Y:S01]  /*0060*/  ISETP.NE.AND.EX P1, PT, RZ, c[0x0][0x224], PT, P1 ;  /* 0x00008900ff007a0c */ /* 0x000fe20003f25310 */
[----:B------:R-:W-:Y:S01]  /*0070*/  IMAD.MOV.U32 R120, RZ, RZ, c[0x0][0x238] ;  /* 0x00008e00ff787624 */ /* 0x000fe200078e00ff */
[----:B------:R-:W-:Y:S01]  /*0080*/  ISETP.NE.AND P2, PT, RZ, UR4, PT ;  /* 0x00000004ff007c0c */ /* 0x000fe2000bf45270 */
[----:B------:R-:W-:Y:S01]  /*0090*/  IMAD.MOV.U32 R118, RZ, RZ, c[0x0][0x230] ;  /* 0x00008c00ff767624 */ /* 0x000fe200078e00ff */
        /* <DEDUP_REMOVED lines=41> */
[----:B------:R-:W-:-:S03]  /*0330*/  LOP3.LUT R0, R15, R183, R118, 0x96, !PT ;  /* 0x000000b70f007212 */ /* 0x000fc600078e9676 */
[----:B------:R1:W5:Y:S01]  /*0340*/  LDG.E.128 R64, [R2.64] ;  /* 0x0000000402407981 */ /* 0x000362000c1e1d00 */
[----:B------:R-:W-:-:S03]  /*0350*/  IADD3 R41, R119, -0x4498517b, RZ ;  /* 0xbb67ae8577297810 */ /* 0x000fc60007ffe0ff */
[----:B------:R1:W5:Y:S01]  /*0360*/  LDG.E.128 R60, [R2.64+0x200] ;  /* 0x00020004023c7981 */ /* 0x000362000c1e1d00 */
[----:B0-----:R-:W-:-:S03]  /*0370*/  IMAD.WIDE.U32 R12, R181, -0x2daee0ad, RZ ;  /* 0xd2511f53b50c7825 */ /* 0x001fc600078e00ff */
[----:B------:R1:W5:Y:S02]  /*0380*/  LDG.E.128 R56, [R2.64+0x400] ;  /* 0x0004000402387981 */ /* 0x000364000c1e1d00 */
[----:B------:R-:W-:Y:S02]  /*0390*/  LOP3.LUT R16, R13, R119, RZ, 0x3c, !PT ;  /* 0x000000770d107212 */ /* 0x000fe400078e3cff */
[----:B------:R1:W5:Y:S01]  /*03a0*/  LDG.E.128 R52, [R2.64+0x600] ;  /* 0x0006000402347981 */ /* 0x000362000c1e1d00 */
[----:B------:R-:W-:-:S03]  /*03b0*/  IADD3 R40, R118, -0x61c88647, RZ ;  /* 0x9e3779b976287810 */ /* 0x000fc60007ffe0ff */
[----:B------:R1:W5:Y:S01]  /*03c0*/  LDG.E.128 R48, [R2.64+0x800] ;  /* 0x0008000402307981 */ /* 0x000362000c1e1d00 */
[----:B------:R-:W-:-:S04]  /*03d0*/  IMAD.WIDE.U32 R16, R16, -0x326172a9, RZ ;  /* 0xcd9e8d5710107825 */ /* 0x000fc800078e00ff */
[----:B-1----:R-:W-:-:S05]  /*03e0*/  IMAD.WIDE.U32 R2, R0, -0x2daee0ad, RZ ;  /* 0xd2511f5300027825 */ /* 0x002fca00078e00ff */
[----:B------:R-:W-:Y:S02]  /*03f0*/  LOP3.LUT R15, R3, R12, R41, 0x96, !PT ;  /* 0x0000000c030f7212 */ /* 0x000fe400078e9629 */
[----:B------:R-:W-:Y:S02]  /*0400*/  LOP3.LUT R12, R17, R40, R14, 0x96, !PT ;  /* 0x00000028110c7212 */ /* 0x000fe400078e960e */
[----:B------:R-:W-:Y:S01]  /*0410*/  IADD3 R39, R118, 0x3c6ef372, RZ ;  /* 0x3c6ef37276277810 */ /* 0x000fe20007ffe0ff */
[----:B------:R-:W-:Y:S01]  /*0420*/  IMAD.WIDE.U32 R14, R15, -0x326172a9, RZ ;  /* 0xcd9e8d570f0e7825 */ /* 0x000fe200078e00ff */
[----:B------:R-:W-:-:S03]  /*0430*/  IADD3 R38, R119, 0x76cf5d0a, RZ ;  /* 0x76cf5d0a77267810 */ /* 0x000fc60007ffe0ff */
        /* <DEDUP_REMOVED lines=59> */
[--C-:B------:R-:W-:Y:S01]  /*07f0*/  HADD2.F32 R168, -RZ, R88.reuse.H0_H0 ;  /* 0x20000058ffa87230 */ /* 0x100fe20000004100 */
[----:B------:R-:W-:Y:S01]  /*0800*/  IMAD.HI.U32 R178, R184, -0x2daee0ad, RZ ;  /* 0xd2511f53b8b27827 */ /* 0x000fe200078e00ff */
[----:B------:R-:W-:-:S02]  /*0810*/  HADD2.F32 R169, -RZ, R88.H1_H1 ;  /* 0x30000058ffa97230 */ /* 0x000fc40000004100 */
[--C-:B------:R-:W-:Y:S01]  /*0820*/  HADD2.F32 R170, -RZ, R89.reuse.H0_H0 ;  /* 0x20000059ffaa7230 */ /* 0x100fe20000004100 */
[----:B------:R-:W-:Y:S01]  /*0830*/  IMAD R88, R122, -0x326172a9, RZ ;  /* 0xcd9e8d577a587824 */ /* 0x000fe200078e02ff */
[----:B------:R-:W-:Y:S01]  /*0840*/  HADD2.F32 R171, -RZ, R89.H1_H1 ;  /* 0x30000059ffab7230 */ /* 0x000fe20000004100 */
[----:B------:R-:W-:Y:S01]  /*0850*/  IMAD R89, R121, -0x2daee0ad, RZ ;  /* 0xd2511f5379597824 */ /* 0x000fe200078e02ff */
[----:B------:R-:W-:Y:S01]  /*0860*/  IADD3 R174, R119, -0x695add53, RZ ;  /* 0x96a522ad77ae7810 */ /* 0x000fe20007ffe0ff */
[----:B------:R-:W-:Y:S01]  /*0870*/  IMAD.HI.U32 R179, R186, -0x326172a9, RZ ;  /* 0xcd9e8d57bab37827 */ /* 0x000fe200078e00ff */
[----:B------:R-:W-:Y:S01]  /*0880*/  IADD3 R175, R118, -0x700cb87f, RZ ;  /* 0x8ff3478176af7810 */ /* 0x000fe20007ffe0ff */
[--C-:B------:R-:W-:Y:S02]  /*0890*/  HADD2.F32 R21, -RZ, R10.reuse.H0_H0 ;  /* 0x2000000aff157230 */ /* 0x100fe40000004100 */
[----:B------:R-:W-:Y:S02]  /*08a0*/  HADD2.F32 R20, -RZ, R10.H1_H1 ;  /* 0x3000000aff147230 */ /* 0x000fe40000004100 */
[----:B------:R-:W-:-:S02]  /*08b0*/  HADD2.F32 R19, -RZ, R11.H0_H0 ;  /* 0x2000000bff137230 */ /* 0x000fc40000004100 */
[----:B------:R-:W-:Y:S01]  /*08c0*/  HADD2.F32 R18, -RZ, R11.H1_H1 ;  /* 0x3000000bff127230 */ /* 0x000fe20000004100 */
[----:B------:R-:W-:Y:S01]  /*08d0*/  LOP3.LUT R178, R178, R89, R174, 0x96, !PT ;  /* 0x00000059b2b27212 */ /* 0x000fe200078e96ae */
[--C-:B------:R-:W-:Y:S01]  /*08e0*/  HADD2.F32 R25, -RZ, R8.reuse.H0_H0 ;  /* 0x20000008ff197230 */ /* 0x100fe20000004100 */
[----:B------:R-:W-:Y:S01]  /*08f0*/  LOP3.LUT R179, R179, R88, R175, 0x96, !PT ;  /* 0x00000058b3b37212 */ /* 0x000fe200078e96af */
[----:B------:R-:W-:Y:S01]  /*0900*/  HADD2.F32 R24, -RZ, R8.H1_H1 ;  /* 0x30000008ff187230 */ /* 0x000fe20000004100 */
[----:B------:R-:W-:Y:S01]  /*0910*/  LOP3.LUT R197, R120, 0x3, RZ, 0xc0, !PT ;  /* 0x0000000378c57812 */ /* 0x000fe200078ec0ff */
[--C-:B------:R-:W-:Y:S01]  /*0920*/  HADD2.F32 R23, -RZ, R9.reuse.H0_H0 ;  /* 0x20000009ff177230 */ /* 0x100fe20000004100 */
[----:B------:R-:W-:Y:S01]  /*0930*/  MOV R185, RZ ;  /* 0x000000ff00b97202 */ /* 0x000fe20000000f00 */
[----:B------:R-:W-:Y:S01]  /*0940*/  HADD2.F32 R22, -RZ, R9.H1_H1 ;  /* 0x30000009ff167230 */ /* 0x000fe20000004100 */
[----:B------:R-:W-:Y:S01]  /*0950*/  IMAD R184, R184, -0x2daee0ad, RZ ;  /* 0xd2511f53b8b87824 */ /* 0x000fe200078e02ff */
[--C-:B------:R-:W-:Y:S01]  /*0960*/  HADD2.F32 R17, -RZ, R4.reuse.H0_H0 ;  /* 0x20000004ff117230 */ /* 0x100fe20000004100 */
[----:B------:R-:W-:Y:S01]  /*0970*/  IMAD R186, R186, -0x326172a9, RZ ;  /* 0xcd9e8d57baba7824 */ /* 0x000fe200078e02ff */
        /* <DEDUP_REMOVED lines=19> */
[----:B------:R-:W-:Y:S02]  /*0ab0*/  HADD2.F32 R44, -RZ, R44.H1_H1 ;  /* 0x3000002cff2c7230 */ /* 0x000fe40000004100 */
[----:B------:R-:W-:Y:S02]  /*0ac0*/  HADD2.F32 R45, -RZ, R45.H1_H1 ;  /* 0x3000002dff2d7230 */ /* 0x000fe40000004100 */
[----:B------:R-:W-:Y:S02]  /*0ad0*/  HADD2.F32 R46, -RZ, R46.H1_H1 ;  /* 0x3000002eff2e7230 */ /* 0x000fe40000004100 */
        /* <DEDUP_REMOVED lines=45> */
.L_x_5455:
        /* <DEDUP_REMOVED lines=29> */
.L_x_4808:
[----:B------:R-:W-:Y:S02]  /*0f80*/  IMAD.MOV.U32 R108, RZ, RZ, R186 ;  /* 0x000000ffff6c7224 */ /* 0x000fe400078e00ba */
.L_x_4809:
[----:B------:R-:W-:Y:S05]  /*0f90*/  BSYNC B0 ;  /* 0x0000000000007941 */ /* 0x000fea0003800000 */
.L_x_4807:
        /* <DEDUP_REMOVED lines=16> */
.L_x_4813:
[----:B------:R-:W-:Y:S05]  /*10a0*/  BSYNC B1 ;  /* 0x0000000000017941 */ /* 0x000fea0003800000 */
.L_x_4812:
        /* <DEDUP_REMOVED lines=44> */
.L_x_4811:
[----:B------:R-:W-:Y:S05]  /*1370*/  BSYNC B0 ;  /* 0x0000000000007941 */ /* 0x000fea0003800000 */
.L_x_4810:
[----:B0-----:R-:W0:Y:S01]  /*1380*/  I2F.U32 R101, R108 ;  /* 0x0000006c00657306 */ /* 0x001e220000201000 */
[----:B------:R-:W-:Y:S01]  /*1390*/  ISETP.NE.U32.AND P1, PT, RZ, c[0x0][0x178], PT ;  /* 0x00005e00ff007a0c */ /* 0x000fe20003f25070 */
[----:B-----5:R-:W-:Y:S01]  /*13a0*/  HADD2.F32 R100, -RZ, R96.H0_H0 ;  /* 0x20000060ff647230 */ /* 0x020fe20000004100 */
[----:B------:R-:W-:Y:S02]  /*13b0*/  MOV R206, 0x2f800000 ;  /* 0x2f80000000ce7802 */ /* 0x000fe40000000f00 */
[----:B------:R-:W-:Y:S02]  /*13c0*/  ISETP.NE.AND.EX P6, PT, RZ, c[0x0][0x17c], PT, P1 ;  /* 0x00005f00ff007a0c */ /* 0x000fe40003fc5310 */
[----:B------:R-:W-:Y:S01]  /*13d0*/  FMUL.FTZ R100, R100, c[0x0][0x1e8] ;  /* 0x00007a0064647a20 */ /* 0x000fe20000410000 */
[----:B------:R-:W-:Y:S01]  /*13e0*/  LOP3.LUT R187, R187, 0xffffffef, RZ, 0xc0, !PT ;  /* 0xffffffefbbbb7812 */ /* 0x000fe200078ec0ff */
[----:B0-----:R-:W-:-:S09]  /*13f0*/  FFMA.FTZ R101, R101, R206, 1.1641532182693481445e-10 ;  /* 0x2f00000065657423 */ /* 0x001fd200000100ce */
[----:B------:R-:W-:Y:S02]  /*1400*/  @P6 LOP3.LUT R187, R187, 0x10, RZ, 0xfc, !PT ;  /* 0x00000010bbbb6812 */ /* 0x000fe400078efcff */
[----:B------:R-:W-:-:S04]  /*1410*/  FSETP.GTU.FTZ.AND P2, PT, R101, c[0x0][0x1e4], PT ;  /* 0x0000790065007a0b */ /* 0x000fc80003f5c000 */
[----:B------:R-:W-:Y:S02]  /*1420*/  P2R R113, PR, RZ, 0x4 ;  /* 0x00000004ff717803 */ /* 0x000fe40000000000 */
        /* <DEDUP_REMOVED lines=8> */
.L_x_4814:
        /* <DEDUP_REMOVED lines=12> */
.L_x_4817:
[----:B------:R-:W-:Y:S02]  /*1570*/  MOV R107, R186 ;  /* 0x000000ba006b7202 */ /* 0x000fe40000000f00 */
.L_x_4818:
[----:B------:R-:W-:Y:S05]  /*1580*/  BSYNC B0 ;  /* 0x0000000000007941 */ /* 0x000fea0003800000 */
.L_x_4816:
        /* <DEDUP_REMOVED lines=16> */
.L_x_4822:
[----:B------:R-:W-:Y:S05]  /*1690*/  BSYNC B1 ;  /* 0x0000000000017941 */ /* 0x000fea0003800000 */
.L_x_4821:
        /* <DEDUP_REMOVED lines=41> */
[----:B------:R-:W-:Y:S01]  /*1930*/  HFMA2.MMA R100, -RZ, RZ, 0, 0 ;  /* 0x00000000ff647435 */ /* 0x000fe200000001ff */
[----:B------:R-:W-:Y:S01]  /*1940*/  IMAD.MOV.U32 R186, RZ, RZ, R102 ;  /* 0x000000ffffba7224 */ /* 0x000fe200078e0066 */
[----:B------:R-:W-:-:S04]  /*1950*/  LOP3.LUT R178, R101, R178, R174, 0x96, !PT ;  /* 0x000000b265b27212 */ /* 0x000fc800078e96ae */
.L_x_4820:
[----:B------:R-:W-:Y:S05]  /*1960*/  BSYNC B0 ;  /* 0x0000000000007941 */ /* 0x000fea0003800000 */
.L_x_4819:
        /* <DEDUP_REMOVED lines=10> */
.L_x_4815:
        /* <DEDUP_REMOVED lines=12> */
.L_x_4824:
[----:B------:R-:W-:Y:S02]  /*1ad0*/  IMAD.MOV.U32 R110, RZ, RZ, R186 ;  /* 0x000000ffff6e7224 */ /* 0x000fe400078e00ba */
.L_x_4825:
[----:B------:R-:W-:Y:S05]  /*1ae0*/  BSYNC B0 ;  /* 0x0000000000007941 */ /* 0x000fea0003800000 */
.L_x_4823:
        /* <DEDUP_REMOVED lines=16> */
.L_x_4829:
[----:B------:R-:W-:Y:S05]  /*1bf0*/  BSYNC B1 ;  /* 0x0000000000017941 */ /* 0x000fea0003800000 */
.L_x_4828:
        /* <DEDUP_REMOVED lines=44> */
.L_x_4827:
[----:B------:R-:W-:Y:S05]  /*1ec0*/  BSYNC B0 ;  /* 0x0000000000007941 */ /* 0x000fea0003800000 */
.L_x_4826:
[----:B------:R-:W0:Y:S01]  /*1ed0*/  I2F.U32 R103, R110 ;  /* 0x0000006e00677306 */ /* 0x000e220000201000 */
[----:B------:R-:W-:-:S05]  /*1ee0*/  HADD2.F32 R96, -RZ, R96.H1_H1 ;  /* 0x30000060ff607230 */ /* 0x000fca0000004100 */
        /* <DEDUP_REMOVED lines=8> */
[----:B------:R-:W-:Y:S01]  /*1f70*/  HADD2.F32 R100, -RZ, R92.H1_H1 ;  /* 0x3000005cff647230 */ /* 0x000fe20000004100 */
[----:B------:R-:W-:-:S04]  /*1f80*/  MOV R96, R101 ;  /* 0x0000006500607202 */ /* 0x000fc80000000f00 */
[----:B------:R-:W-:Y:S01]  /*1f90*/  FADD.FTZ R107, R107, R100 ;  /* 0x000000646b6b7221 */ /* 0x000fe20000010000 */
[----:B------:R-:W-:Y:S05]  /*1fa0*/  BRA `(.L_x_4831) ;  /* 0x0000056000007947 */ /* 0x000fea0003800000 */
.L_x_4830:
        /* <DEDUP_REMOVED lines=12> */
.L_x_4833:
[----:B------:R-:W-:Y:S02]  /*2070*/  IMAD.MOV.U32 R110, RZ, RZ, R186 ;  /* 0x000000ffff6e7224 */ /* 0x000fe400078e00ba */
.L_x_4834:
[----:B------:R-:W-:Y:S05]  /*2080*/  BSYNC B0 ;  /* 0x0000000000007941 */ /* 0x000fea0003800000 */
.L_x_4832:
        /* <DEDUP_REMOVED lines=16> */
.L_x_4838:
[----:B------:R-:W-:Y:S05]  /*2190*/  BSYNC B1 ;  /* 0x0000000000017941 */ /* 0x000fea0003800000 */
.L_x_4837:
        /* <DEDUP_REMOVED lines=44> */
.L_x_4836:
[----:B------:R-:W-:Y:S05]  /*2460*/  BSYNC B0 ;  /* 0x0000000000007941 */ /* 0x000fea0003800000 */
.L_x_4835:
        /* <DEDUP_REMOVED lines=10> */
.L_x_4831:
        /* <DEDUP_REMOVED lines=12> */
.L_x_4840:
[----:B------:R-:W-:Y:S02]  /*25d0*/  IMAD.MOV.U32 R110, RZ, RZ, R186 ;  /* 0x000000ffff6e7224 */ /* 0x000fe400078e00ba */
.L_x_4841:
[----:B------:R-:W-:Y:S05]  /*25e0*/  BSYNC B0 ;  /* 0x0000000000007941 */ /* 0x000fea0003800000 */
.L_x_4839:
        /* <DEDUP_REMOVED lines=16> */
.L_x_4845:
[----:B------:R-:W-:Y:S05]  /*26f0*/  BSYNC B1 ;  /* 0x0000000000017941 */ /* 0x000fea0003800000 */
.L_x_4844:
        /* <DEDUP_REMOVED lines=44> */
.L_x_4843:
[----:B------:R-:W-:Y:S05]  /*29c0*/  BSYNC B0 ;  /* 0x0000000000007941 */ /* 0x000fea0003800000 */
.L_x_4842:
[----:B------:R-:W0:Y:S01]  /*29d0*/  I2F.U32 R101, R110 ;  /* 0x0000006e00657306 */ /* 0x000e220000201000 */
[----:B------:R-:W-:-:S05]  /*29e0*/  HADD2.F32 R96, -RZ, R97.H0_H0 ;  /* 0x20000061ff607230 */ /* 0x000fca0000004100 */
        /* <DEDUP_REMOVED lines=12> */
.L_x_4846:
        /* <DEDUP_REMOVED lines=12> */
.L_x_4849:
[----:B------:R-:W-:Y:S02]  /*2b70*/  IMAD.MOV.U32 R109, RZ, RZ, R186 ;  /* 0x000000ffff6d7224 */ /* 0x000fe400078e00ba */
.L_x_4850:
[----:B------:R-:W-:Y:S05]  /*2b80*/  BSYNC B0 ;  /* 0x0000000000007941 */ /* 0x000fea0003800000 */
.L_x_4848:
        /* <DEDUP_REMOVED lines=16> */
.L_x_4854:
[----:B------:R-:W-:Y:S05]  /*2c90*/  BSYNC B1 ;  /* 0x0000000000017941 */ /* 0x000fea0003800000 */
.L_x_4853:
        /* <DEDUP_REMOVED lines=43> */
[----:B------:R-:W-:Y:S02]  /*2f50*/  LOP3.LUT R178, R101, R178, R174, 0x96, !PT ;  /* 0x000000b265b27212 */ /* 0x000fe400078e96ae */
.L_x_4852:
[----:B------:R-:W-:Y:S05]  /*2f60*/  BSYNC B0 ;  /* 0x0000000000007941 */ /* 0x000fea0003800000 */
.L_x_4851:
        /* <DEDUP_REMOVED lines=10> */
.L_x_4847:
        /* <DEDUP_REMOVED lines=12> */
.L_x_4856:
[----:B------:R-:W-:Y:S02]  /*30d0*/  MOV R109, R186 ;  /* 0x000000ba006d7202 */ /* 0x000fe40000000f00 */
.L_x_4857:
[----:B------:R-:W-:Y:S05]  /*30e0*/  BSYNC B0 ;  /* 0x0000000000007941 */ /* 0x000fea0003800000 */
.L_x_4855:
        /* <DEDUP_REMOVED lines=16> */
.L_x_4861:
[----:B------:R-:W-:Y:S05]  /*31f0*/  BSYNC B1 ;  /* 0x0000000000017941 */ /* 0x000fea0003800000 */
.L_x_4860:
        /* <DEDUP_REMOVED lines=44> */
.L_x_4859:
[----:B------:R-:W-:Y:S05]  /*34c0*/  BSYNC B0 ;  /* 0x0000000000007941 */ /* 0x000fea0003800000 */
.L_x_4858:
        /* <DEDUP_REMOVED lines=13> */
.L_x_4862:
        /* <DEDUP_REMOVED lines=12> */
.L_x_4865:
[----:B------:R-:W-:Y:S02]  /*3660*/  MOV R109, R186 ;  /* 0x000000ba006d7202 */ /* 0x000fe40000000f00 */
.L_x_4866:
[----:B------:R-:W-:Y:S05]  /*3670*/  BSYNC B0 ;  /* 0x0000000000007941 */ /* 0x000fea0003800000 */
.L_x_4864:
        /* <DEDUP_REMOVED lines=16> */
.L_x_4870:
[----:B------:R-:W-:Y:S05]  /*3780*/  BSYNC B1 ;  /* 0x0000000000017941 */ /* 0x000fea0003800000 */
.L_x_4869:
        /* <DEDUP_REMOVED lines=44> */
.L_x_4868:
[----:B------:R-:W-:Y:S05]  /*3a50*/  BSYNC B0 ;  /* 0x0000000000007941 */ /* 0x000fea0003800000 */
.L_x_4867:
        /* <DEDUP_REMOVED lines=10> */
.L_x_4863:
        /* <DEDUP_REMOVED lines=12> */
.L_x_4872:
[----:B------:R-:W-:Y:S02]  /*3bc0*/  IMAD.MOV.U32 R110, RZ, RZ, R186 ;  /* 0x000000ffff6e7224 */ /* 0x000fe400078e00ba */
.L_x_4873:
[----:B------:R-:W-:Y:S05]  /*3bd0*/  BSYNC B0 ;  /* 0x0000000000007941 */ /* 0x000fea0003800000 */
.L_x_4871:
        /* <DEDUP_REMOVED lines=16> */
.L_x_4877:
[----:B------:R-:W-:Y:S05]  /*3ce0*/  BSYNC B1 ;  /* 0x0000000000017941 */ /* 0x000fea0003800000 */
.L_x_4876:
        /* <DEDUP_REMOVED lines=44> */
.L_x_4875:
[----:B------:R-:W-:Y:S05]  /*3fb0*/  BSYNC B0 ;  /* 0x0000000000007941 */ /* 0x000fea0003800000 */
.L_x_4874:
        /* <DEDUP_REMOVED lines=13> */
.L_x_4878:
        /* <DEDUP_REMOVED lines=12> */
.L_x_4881:
[----:B------:R-:W-:Y:S02]  /*4150*/  IMAD.MOV.U32 R110, RZ, RZ, R186 ;  /* 0x000000ffff6e7224 */ /* 0x000fe400078e00ba */
.L_x_4882:
[----:B------:R-:W-:Y:S05]  /*4160*/  BSYNC B0 ;  /* 0x0000000000007941 */ /* 0x000fea0003800000 */
.L_x_4880:
        /* <DEDUP_REMOVED lines=16> */
.L_x_4886:
[----:B------:R-:W-:Y:S05]  /*4270*/  BSYNC B1 ;  /* 0x0000000000017941 */ /* 0x000fea0003800000 */
.L_x_4885:
        /* <DEDUP_REMOVED lines=44> */
.L_x_4884:
[----:B------:R-:W-:Y:S05]  /*4540*/  BSYNC B0 ;  /* 0x0000000000007941 */ /* 0x000fea0003800000 */
.L_x_4883:
        /* <DEDUP_REMOVED lines=10> */
.L_x_4879:
        /* <DEDUP_REMOVED lines=12> */
.L_x_4888:
[----:B------:R-:W-:Y:S02]  /*46b0*/  IMAD.MOV.U32 R110, RZ, RZ, R186 ;  /* 0x000000ffff6e7224 */ /* 0x000fe400078e00ba */
.L_x_4889:
[----:B------:R-:W-:Y:S05]  /*46c0*/  BSYNC B0 ;  /* 0x0000000000007941 */ /* 0x000fea0003800000 */
.L_x_4887:
        /* <DEDUP_REMOVED lines=16> */
.L_x_4893:
[----:B------:R-:W-:Y:S05]  /*47d0*/  BSYNC B1 ;  /* 0x0000000000017941 */ /* 0x000fea0003800000 */
.L_x_4892:
        /* <DEDUP_REMOVED lines=44> */
.L_x_4891:
[----:B------:R-:W-:Y:S05]  /*4aa0*/  BSYNC B0 ;  /* 0x0000000000007941 */ /* 0x000fea0003800000 */
.L_x_4890:
        /* <DEDUP_REMOVED lines=13> */
.L_x_4894:
        /* <DEDUP_REMOVED lines=12> */
.L_x_4897:
[----:B------:R-:W-:Y:S02]  /*4c40*/  IMAD.MOV.U32 R98, RZ, RZ, R186 ;  /* 0x000000ffff627224 */ /* 0x000fe400078e00ba */
.L_x_4898:
[----:B------:R-:W-:Y:S05]  /*4c50*/  BSYNC B0 ;  /* 0x0000000000007941 */ /* 0x000fea0003800000 */
.L_x_4896:
        /* <DEDUP_REMOVED lines=16> */
.L_x_4902:
[----:B------:R-:W-:Y:S05]  /*4d60*/  BSYNC B1 ;  /* 0x0000000000017941 */ /* 0x000fea0003800000 */
.L_x_4901:
        /* <DEDUP_REMOVED lines=44> */
.L_x_4900:
[----:B------:R-:W-:Y:S05]  /*5030*/  BSYNC B0 ;  /* 0x0000000000007941 */ /* 0x000fea0003800000 */
.L_x_4899:
        /* <DEDUP_REMOVED lines=10> */
.L_x_4895:
        /* <DEDUP_REMOVED lines=12> */
.L_x_4904:
[----:B------:R-:W-:Y:S02]  /*51a0*/  MOV R98, R186 ;  /* 0x000000ba00627202 */ /* 0x000fe40000000f00 */
.L_x_4905:
[----:B------:R-:W-:Y:S05]  /*51b0*/  BSYNC B0 ;  /* 0x0000000000007941 */ /* 0x000fea0003800000 */
.L_x_4903:
        /* <DEDUP_REMOVED lines=16> */
.L_x_4909:
[----:B------:R-:W-:Y:S05]  /*52c0*/  BSYNC B1 ;  /* 0x0000000000017941 */ /* 0x000fea0003800000 */
.L_x_4908:
        /* <DEDUP_REMOVED lines=44> */
.L_x_4907:
[----:B------:R-:W-:Y:S05]  /*5590*/  BSYNC B0 ;  /* 0x0000000000007941 */ /* 0x000fea0003800000 */
.L_x_4906:
        /* <DEDUP_REMOVED lines=13> */
.L_x_4910:
        /* <DEDUP_REMOVED lines=12> */
.L_x_4913:
[----:B------:R-:W-:Y:S02]  /*5730*/  MOV R98, R186 ;  /* 0x000000ba00627202 */ /* 0x000fe40000000f00 */
.L_x_4914:
[----:B------:R-:W-:Y:S05]  /*5740*/  BSYNC B0 ;  /* 0x0000000000007941 */ /* 0x000fea0003800000 */
.L_x_4912:
        /* <DEDUP_REMOVED lines=16> */
.L_x_4918:
[----:B------:R-:W-:Y:S05]  /*5850*/  BSYNC B1 ;  /* 0x0000000000017941 */ /* 0x000fea0003800000 */
.L_x_4917:
        /* <DEDUP_REMOVED lines=44> */
.L_x_4916:
[----:B------:R-:W-:Y:S05]  /*5b20*/  BSYNC B0 ;  /* 0x0000000000007941 */ /* 0x000fea0003800000 */
.L_x_4915:
        /* <DEDUP_REMOVED lines=10> */
.L_x_4911:
        /* <DEDUP_REMOVED lines=12> */
.L_x_4920:
[----:B------:R-:W-:Y:S02]  /*5c90*/  IMAD.MOV.U32 R98, RZ, RZ, R186 ;  /* 0x000000ffff627224 */ /* 0x000fe400078e00ba */
.L_x_4921:
[----:B------:R-:W-:Y:S05]  /*5ca0*/  BSYNC B0 ;  /* 0x0000000000007941 */ /* 0x000fea0003800000 */
.L_x_4919:
        /* <DEDUP_REMOVED lines=16> */
.L_x_4925:
[----:B------:R-:W-:Y:S05]  /*5db0*/  BSYNC B1 ;  /* 0x0000000000017941 */ /* 0x000fea0003800000 */
.L_x_4924:
        /* <DEDUP_REMOVED lines=44> */
.L_x_4923:
[----:B------:R-:W-:Y:S05]  /*6080*/  BSYNC B0 ;  /* 0x0000000000007941 */ /* 0x000fea0003800000 */
.L_x_4922:
[----:B------:R-:W0:Y:S01]  /*6090*/  I2F.U32 R101, R98 ;  /* 0x0000006200657306 */ /* 0x000e220000201000 */
[----:B------:R-:W-:Y:S01]  /*60a0*/  LOP3.LUT P6, RZ, R187, 0x10, RZ, 0xc0, !PT ;  /* 0x00000010bbff7812 */ /* 0x000fe200078cc0ff */
        /* <DEDUP_REMOVED lines=12> */
.L_x_4926:
        /* <DEDUP_REMOVED lines=12> */
.L_x_4929:
[----:B------:R-:W-:Y:S02]  /*6230*/  IMAD.MOV.U32 R104, RZ, RZ, R186 ;  /* 0x000000ffff687224 */ /* 0x000fe400078e00ba */
.L_x_4930:
[----:B------:R-:W-:Y:S05]  /*6240*/  BSYNC B0 ;  /* 0x0000000000007941 */ /* 0x000fea0003800000 */
.L_x_4928:
        /* <DEDUP_REMOVED lines=11> */
[----:B------:R-:W-:Y:S02]  /*6300*/  @!P6 IADD3 R180, R180, 0x1, RZ ;  /* 0x00000001b4b4e810 */ /* 0x000fe40007ffe0ff */
[----:B------:R-:W-:Y:S02]  /*6310*/  @!P6 IADD3 R98, R185, 0x1, RZ ;  /* 0x00000001b962e810 */ /* 0x000fe40007ffe0ff */
[----:B------:R-:W-:Y:S02]  /*6320*/  ISETP.NE.AND P0, PT, R180, RZ, !P6 ;  /* 0x000000ffb400720c */ /* 0x000fe40007705270 */
[----:B------:R-:W-:-:S11]  /*6330*/  @!P6 MOV R183, RZ ;  /* 0x000000ff00b7e202 */ /* 0x000fd60000000f00 */
[----:B------:R-:W-:Y:S01]  /*6340*/  @P0 IMAD.MOV R98, RZ, RZ, R185 ;  /* 0x000000ffff620224 */ /* 0x000fe200078e02b9 */
[----:B------:R-:W-:-:S03]  /*6350*/  ISETP.NE.AND P0, PT, R96, RZ, PT ;  /* 0x000000ff6000720c */ /* 0x000fc60003f05270 */
[----:B------:R-:W-:-:S05]  /*6360*/  @!P6 IMAD.MOV.U32 R185, RZ, RZ, R98 ;  /* 0x000000ffffb9e224 */ /* 0x000fca00078e0062 */
.L_x_4934:
[----:B------:R-:W-:Y:S05]  /*6370*/  BSYNC B1 ;  /* 0x0000000000017941 */ /* 0x000fea0003800000 */
.L_x_4933:
        /* <DEDUP_REMOVED lines=44> */
.L_x_4932:
[----:B------:R-:W-:Y:S05]  /*6640*/  BSYNC B0 ;  /* 0x0000000000007941 */ /* 0x000fea0003800000 */
.L_x_4931:
        /* <DEDUP_REMOVED lines=10> */
.L_x_4927:
        /* <DEDUP_REMOVED lines=19> */
[----:B------:R-:W-:Y:S01]  /*6820*/  F2FP.PACK_AB R99, R115, R110 ;  /* 0x0000006e7363723e */ /* 0x000fe200000000ff */
[----:B------:R-:W-:Y:S01]  /*6830*/  IMAD.WIDE.U32 R124, R120, R113, c[0x0][0x190] ;  /* 0x00006400787c7625 */ /* 0x000fe200078e0071 */
[----:B------:R-:W-:Y:S02]  /*6840*/  F2FP.PACK_AB R98, R112, R109 ;  /* 0x0000006d7062723e */ /* 0x000fe400000000ff */
[----:B------:R-:W-:Y:S02]  /*6850*/  F2FP.PACK_AB R97, R111, R108 ;  /* 0x0000006c6f61723e */ /* 0x000fe400000000ff */
[----:B------:R-:W-:-:S02]  /*6860*/  F2FP.PACK_AB R96, R107, R106 ;  /* 0x0000006a6b60723e */ /* 0x000fc400000000ff */
        /* <DEDUP_REMOVED lines=10> */
[----:B0-----:R-:W-:Y:S02]  /*6910*/  SHF.L.U32 R97, R194, 0x10, RZ ;  /* 0x00000010c2617819 */ /* 0x001fe400000006ff */
[----:B------:R-:W-:Y:S02]  /*6920*/  LOP3.LUT R96, R195, 0xffff, RZ, 0xc0, !PT ;  /* 0x0000ffffc3607812 */ /* 0x000fe400078ec0ff */
[----:B------:R-:W-:Y:S02]  /*6930*/  LOP3.LUT R99, R97, 0xff0000, RZ, 0xc0, !PT ;  /* 0x00ff000061637812 */ /* 0x000fe400078ec0ff */
[----:B------:R-:W-:Y:S02]  /*6940*/  PRMT R97, R193, 0x7104, RZ ;  /* 0x00007104c1617816 */ /* 0x000fe400000000ff */
[----:B------:R-:W-:Y:S02]  /*6950*/  PRMT R114, R99, 0x4210, R96 ;  /* 0x0000421063727816 */ /* 0x000fe40000000060 */
[----:B------:R-:W-:-:S02]  /*6960*/  LOP3.LUT R122, R191, 0xff, RZ, 0xc0, !PT ;  /* 0x000000ffbf7a7812 */ /* 0x000fc400078ec0ff */
[----:B------:R-:W-:Y:S02]  /*6970*/  LOP3.LUT R98, R190, 0xff, RZ, 0xc0, !PT ;  /* 0x000000ffbe627812 */ /* 0x000fe400078ec0ff */
[----:B------:R-:W-:Y:S01]  /*6980*/  LOP3.LUT R96, R189, 0xff, RZ, 0xc0, !PT ;  /* 0x000000ffbd607812 */ /* 0x000fe200078ec0ff */
[----:B------:R-:W-:Y:S01]  /*6990*/  IMAD.WIDE.U32 R122, R122, 0x1000000, RZ ;  /* 0x010000007a7a7825 */ /* 0x000fe200078e00ff */
[----:B------:R-:W-:-:S03]  /*69a0*/  LOP3.LUT R125, R114, 0xff00, R97, 0xf8, !PT ;  /* 0x0000ff00727d7812 */ /* 0x000fc600078ef861 */
[----:B------:R-:W-:Y:S01]  /*69b0*/  IMAD.WIDE.U32 R98, R98, 0x10000, RZ ;  /* 0x0001000062627825 */ /* 0x000fe200078e00ff */
[----:B------:R-:W-:-:S03]  /*69c0*/  LOP3.LUT R125, R125, 0xff, R192, 0xf8, !PT ;  /* 0x000000ff7d7d7812 */ /* 0x000fc600078ef8c0 */
[----:B------:R-:W-:Y:S01]  /*69d0*/  IMAD.WIDE.U32 R96, R96, 0x100, RZ ;  /* 0x0000010060607825 */ /* 0x000fe200078e00ff */
[----:B------:R-:W-:-:S04]  /*69e0*/  LOP3.LUT R99, R99, R125, R123, 0xfe, !PT ;  /* 0x0000007d63637212 */ /* 0x000fc800078efe7b */
[----:B------:R-:W-:Y:S02]  /*69f0*/  LOP3.LUT R121, R96, R122, R98, 0xfe, !PT ;  /* 0x0000007a60797212 */ /* 0x000fe400078efe62 */
[----:B------:R-:W-:Y:S01]  /*6a00*/  LOP3.LUT R97, R99, R97, RZ, 0xfc, !PT ;  /* 0x0000006163617212 */ /* 0x000fe200078efcff */
[----:B------:R-:W-:Y:S01]  /*6a10*/  IMAD.WIDE.U32 R98, R120, R113, c[0x0][0x198] ;  /* 0x0000660078627625 */ /* 0x000fe200078e0071 */
[----:B------:R-:W-:-:S05]  /*6a20*/  LOP3.LUT R96, R121, 0xff, R188, 0xf8, !PT ;  /* 0x000000ff79607812 */ /* 0x000fca00078ef8bc */
[----:B------:R0:W-:Y:S02]  /*6a30*/  STG.E.64 [R98.64], R96 ;  /* 0x0000006062007986 */ /* 0x0001e4000c101b04 */
.L_x_4935:
        /* <DEDUP_REMOVED lines=15> */
.L_x_4937:
[----:B-1----:R-:W-:Y:S02]  /*6b30*/  IMAD.MOV.U32 R124, RZ, RZ, R186 ;  /* 0x000000ffff7c7224 */ /* 0x002fe400078e00ba */
.L_x_4938:
[----:B------:R-:W-:Y:S05]  /*6b40*/  BSYNC B0 ;  /* 0x0000000000007941 */ /* 0x000fea0003800000 */
.L_x_4936:
        /* <DEDUP_REMOVED lines=16> */
.L_x_4942:
[----:B------:R-:W-:Y:S05]  /*6c50*/  BSYNC B1 ;  /* 0x0000000000017941 */ /* 0x000fea0003800000 */
.L_x_4941:
        /* <DEDUP_REMOVED lines=44> */
.L_x_4940:
[----:B------:R-:W-:Y:S05]  /*6f20*/  BSYNC B0 ;  /* 0x0000000000007941 */ /* 0x000fea0003800000 */
.L_x_4939:
[----:B------:R-:W0:Y:S01]  /*6f30*/  I2F.U32 R101, R124 ;  /* 0x0000007c00657306 */ /* 0x000e220000201000 */
[----:B------:R-:W-:Y:S01]  /*6f40*/  LOP3.LUT P6, RZ, R187, 0x10, RZ, 0xc0, !PT ;  /* 0x00000010bbff7812 */ /* 0x000fe200078cc0ff */
[----:B-----5:R-:W-:-:S05]  /*6f50*/  HADD2.F32 R100, -RZ, R96.H0_H0 ;  /* 0x20000060ff647230 */ /* 0x020fca0000004100 */
        /* <DEDUP_REMOVED lines=12> */
.L_x_4943:
        /* <DEDUP_REMOVED lines=12> */
.L_x_4946:
[----:B------:R-:W-:Y:S02]  /*70e0*/  IMAD.MOV.U32 R124, RZ, RZ, R186 ;  /* 0x000000ffff7c7224 */ /* 0x000fe400078e00ba */
.L_x_4947:
[----:B------:R-:W-:Y:S05]  /*70f0*/  BSYNC B0 ;  /* 0x0000000000007941 */ /* 0x000fea0003800000 */
.L_x_4945:
        /* <DEDUP_REMOVED lines=16> */
.L_x_4951:
[----:B------:R-:W-:Y:S05]  /*7200*/  BSYNC B1 ;  /* 0x0000000000017941 */ /* 0x000fea0003800000 */
.L_x_4950:
        /* <DEDUP_REMOVED lines=44> */
.L_x_4949:
[----:B------:R-:W-:Y:S05]  /*74d0*/  BSYNC B0 ;  /* 0x0000000000007941 */ /* 0x000fea0003800000 */
.L_x_4948:
        /* <DEDUP_REMOVED lines=10> */
.L_x_4944:
        /* <DEDUP_REMOVED lines=12> */
.L_x_4953:
[----:B------:R-:W-:Y:S02]  /*7640*/  IMAD.MOV.U32 R124, RZ, RZ, R186 ;  /* 0x000000ffff7c7224 */ /* 0x000fe400078e00ba */
.L_x_4954:
[----:B------:R-:W-:Y:S05]  /*7650*/  BSYNC B0 ;  /* 0x0000000000007941 */ /* 0x000fea0003800000 */
.L_x_4952:
        /* <DEDUP_REMOVED lines=16> */
.L_x_4958:
[----:B------:R-:W-:Y:S05]  /*7760*/  BSYNC B1 ;  /* 0x0000000000017941 */ /* 0x000fea0003800000 */
.L_x_4957:
        /* <DEDUP_REMOVED lines=44> */
.L_x_4956:
[----:B------:R-:W-:Y:S05]  /*7a30*/  BSYNC B0 ;  /* 0x0000000000007941 */ /* 0x000fea0003800000 */
.L_x_4955:
        /* <DEDUP_REMOVED lines=14> */
.L_x_4959:
        /* <DEDUP_REMOVED lines=12> */
.L_x_4962:
[----:B------:R-:W-:Y:S02]  /*7be0*/  IMAD.MOV.U32 R124, RZ, RZ, R186 ;  /* 0x000000ffff7c7224 */ /* 0x000fe400078e00ba */
.L_x_4963:
[----:B------:R-:W-:Y:S05]  /*7bf0*/  BSYNC B0 ;  /* 0x0000000000007941 */ /* 0x000fea0003800000 */
.L_x_4961:
        /* <DEDUP_REMOVED lines=16> */
.L_x_4967:
[----:B------:R-:W-:Y:S05]  /*7d00*/  BSYNC B1 ;  /* 0x0000000000017941 */ /* 0x000fea0003800000 */
.L_x_4966:
        /* <DEDUP_REMOVED lines=44> */
.L_x_4965:
[----:B------:R-:W-:Y:S05]  /*7fd0*/  BSYNC B0 ;  /* 0x0000000000007941 */ /* 0x000fea0003800000 */
.L_x_4964:
        /* <DEDUP_REMOVED lines=10> */
.L_x_4960:
        /* <DEDUP_REMOVED lines=12> */
.L_x_4969:
[----:B------:R-:W-:Y:S02]  /*8140*/  MOV R124, R186 ;  /* 0x000000ba007c7202 */ /* 0x000fe40000000f00 */
.L_x_4970:
[----:B------:R-:W-:Y:S05]  /*8150*/  BSYNC B0 ;  /* 0x0000000000007941 */ /* 0x000fea0003800000 */
.L_x_4968:
        /* <DEDUP_REMOVED lines=16> */
.L_x_4974:
[----:B------:R-:W-:Y:S05]  /*8260*/  BSYNC B1 ;  /* 0x0000000000017941 */ /* 0x000fea0003800000 */
.L_x_4973:
        /* <DEDUP_REMOVED lines=44> */
.L_x_4972:
[----:B------:R-:W-:Y:S05]  /*8530*/  BSYNC B0 ;  /* 0x0000000000007941 */ /* 0x000fea0003800000 */
.L_x_4971:
        /* <DEDUP_REMOVED lines=14> */
.L_x_4975:
        /* <DEDUP_REMOVED lines=12> */
.L_x_4978:
[----:B------:R-:W-:Y:S02]  /*86e0*/  MOV R123, R186 ;  /* 0x000000ba007b7202 */ /* 0x000fe40000000f00 */
.L_x_4979:
[----:B------:R-:W-:Y:S05]  /*86f0*/  BSYNC B0 ;  /* 0x0000000000007941 */ /* 0x000fea0003800000 */
.L_x_4977:
        /* <DEDUP_REMOVED lines=16> */
.L_x_4983:
[----:B------:R-:W-:Y:S05]  /*8800*/  BSYNC B1 ;  /* 0x0000000000017941 */ /* 0x000fea0003800000 */
.L_x_4982:
[----:B------:R-:W-:Y:S01]  /*8810*/  IMAD.HI.U32 R96, R180, -0x326172a9, RZ ;  /* 0xcd9e8d57b4607827 */ /* 0x000fe200078e00ff */
[----:B------:R-:W-:-:S03]  /*8820*/  LOP3.LUT R100, R100, R185, R119, 0x96, !PT ;  /* 0x000000b964647212 */ /* 0x000fc600078e9677 */
[----:B------:R-:W-:Y:S01]  /*8830*/  IMAD R105, R180, -0x326172a9, RZ ;  /* 0xcd9e8d57b4697824 */ /* 0x000fe200078e02ff */
[----:B------:R-:W-:Y:S01]  /*8840*/  LOP3.LUT R96, R96, R183, R118, 0x96, !PT ;  /* 0x000000b760607212 */ /* 0x000fe200078e9676 */
[----:B------:R-:W-:-:S04]  /*8850*/  IMAD.WIDE.U32 R100, R100, -0x326172a9, RZ ;  /* 0xcd9e8d5764647825 */ /* 0x000fc800078e00ff */
[----:B------:R-:W-:Y:S01]  /*8860*/  IMAD R104, R181, -0x2daee0ad, RZ ;  /* 0xd2511f53b5687824 */ /* 0x000fe200078e02ff */
[----:B------:R-:W-:Y:S01]  /*8870*/  LOP3.LUT R105, R101, R105, R40, 0x96, !PT ;  /* 0x0000006965697212 */ /* 0x000fe200078e9628 */
[----:B------:R-:W-:Y:S01]  /*8880*/  IMAD.WIDE.U32 R102, R96, -0x2daee0ad, RZ ;  /* 0xd2511f5360667825 */ /* 0x000fe200078e00ff */
[----:B------:R-:W-:-:S03]  /*8890*/  HFMA2.MMA R96, -RZ, RZ, 0, 0 ;  /* 0x00000000ff607435 */ /* 0x000fc600000001ff */
        /* <DEDUP_REMOVED lines=35> */
.L_x_4981:
[----:B------:R-:W-:Y:S05]  /*8ad0*/  BSYNC B0 ;  /* 0x0000000000007941 */ /* 0x000fea0003800000 */
.L_x_4980:
        /* <DEDUP_REMOVED lines=10> */
.L_x_4976:
        /* <DEDUP_REMOVED lines=12> */
.L_x_4985:
[----:B------:R-:W-:Y:S02]  /*8c40*/  IMAD.MOV.U32 R123, RZ, RZ, R186 ;  /* 0x000000ffff7b7224 */ /* 0x000fe400078e00ba */
.L_x_4986:
[----:B------:R-:W-:Y:S05]  /*8c50*/  BSYNC B0 ;  /* 0x0000000000007941 */ /* 0x000fea0003800000 */
.L_x_4984:
        /* <DEDUP_REMOVED lines=16> */
.L_x_4990:
[----:B------:R-:W-:Y:S05]  /*8d60*/  BSYNC B1 ;  /* 0x0000000000017941 */ /* 0x000fea0003800000 */
.L_x_4989:
        /* <DEDUP_REMOVED lines=44> */
.L_x_4988:
[----:B------:R-:W-:Y:S05]  /*9030*/  BSYNC B0 ;  /* 0x0000000000007941 */ /* 0x000fea0003800000 */
.L_x_4987:
        /* <DEDUP_REMOVED lines=13> */
.L_x_4991:
        /* <DEDUP_REMOVED lines=12> */
.L_x_4994:
[----:B------:R-:W-:Y:S02]  /*91d0*/  IMAD.MOV.U32 R123, RZ, RZ, R186 ;  /* 0x000000ffff7b7224 */ /* 0x000fe400078e00ba */
.L_x_4995:
[----:B------:R-:W-:Y:S05]  /*91e0*/  BSYNC B0 ;  /* 0x0000000000007941 */ /* 0x000fea0003800000 */
.L_x_4993:
        /* <DEDUP_REMOVED lines=16> */
.L_x_4999:
[----:B------:R-:W-:Y:S05]  /*92f0*/  BSYNC B1 ;  /* 0x0000000000017941 */ /* 0x000fea0003800000 */
.L_x_4998:
        /* <DEDUP_REMOVED lines=44> */
.L_x_4997:
[----:B------:R-:W-:Y:S05]  /*95c0*/  BSYNC B0 ;  /* 0x0000000000007941 */ /* 0x000fea0003800000 */
.L_x_4996:
        /* <DEDUP_REMOVED lines=10> */
.L_x_4992:
        /* <DEDUP_REMOVED lines=12> */
.L_x_5001:
[----:B------:R-:W-:Y:S02]  /*9730*/  IMAD.MOV.U32 R124, RZ, RZ, R186 ;  /* 0x000000ffff7c7224 */ /* 0x000fe400078e00ba */
.L_x_5002:
[----:B------:R-:W-:Y:S05]  /*9740*/  BSYNC B0 ;  /* 0x0000000000007941 */ /* 0x000fea0003800000 */
.L_x_5000:
        /* <DEDUP_REMOVED lines=16> */
.L_x_5006:
[----:B------:R-:W-:Y:S05]  /*9850*/  BSYNC B1 ;  /* 0x0000000000017941 */ /* 0x000fea0003800000 */
.L_x_5005:
        /* <DEDUP_REMOVED lines=44> */
.L_x_5004:
[----:B------:R-:W-:Y:S05]  /*9b20*/  BSYNC B0 ;  /* 0x0000000000007941 */ /* 0x000fea0003800000 */
.L_x_5003:
        /* <DEDUP_REMOVED lines=13> */
.L_x_5007:
        /* <DEDUP_REMOVED lines=12> */
.L_x_5010:
[----:B------:R-:W-:Y:S02]  /*9cc0*/  IMAD.MOV.U32 R124, RZ, RZ, R186 ;  /* 0x000000ffff7c7224 */ /* 0x000fe400078e00ba */
.L_x_5011:
[----:B------:R-:W-:Y:S05]  /*9cd0*/  BSYNC B0 ;  /* 0x0000000000007941 */ /* 0x000fea0003800000 */
.L_x_5009:
        /* <DEDUP_REMOVED lines=16> */
.L_x_5015:
[----:B------:R-:W-:Y:S05]  /*9de0*/  BSYNC B1 ;  /* 0x0000000000017941 */ /* 0x000fea0003800000 */
.L_x_5014:
        /* <DEDUP_REMOVED lines=44> */
.L_x_5013:
[----:B------:R-:W-:Y:S05]  /*a0b0*/  BSYNC B0 ;  /* 0x0000000000007941 */ /* 0x000fea0003800000 */
.L_x_5012:
        /* <DEDUP_REMOVED lines=10> */
.L_x_5008:
        /* <DEDUP_REMOVED lines=12> */
.L_x_5017:
[----:B------:R-:W-:Y:S02]  /*a220*/  MOV R124, R186 ;  /* 0x000000ba007c7202 */ /* 0x000fe40000000f00 */
.L_x_5018:
[----:B------:R-:W-:Y:S05]  /*a230*/  BSYNC B0 ;  /* 0x0000000000007941 */ /* 0x000fea0003800000 */
.L_x_5016:
        /* <DEDUP_REMOVED lines=16> */
.L_x_5022:
[----:B------:R-:W-:Y:S05]  /*a340*/  BSYNC B1 ;  /* 0x0000000000017941 */ /* 0x000fea0003800000 */
.L_x_5021:
        /* <DEDUP_REMOVED lines=44> */
.L_x_5020:
[----:B------:R-:W-:Y:S05]  /*a610*/  BSYNC B0 ;  /* 0x0000000000007941 */ /* 0x000fea0003800000 */
.L_x_5019:
        /* <DEDUP_REMOVED lines=13> */
.L_x_5023:
        /* <DEDUP_REMOVED lines=12> */
.L_x_5026:
[----:B------:R-:W-:Y:S02]  /*a7b0*/  MOV R98, R186 ;  /* 0x000000ba00627202 */ /* 0x000fe40000000f00 */
.L_x_5027:
[----:B------:R-:W-:Y:S05]  /*a7c0*/  BSYNC B0 ;  /* 0x0000000000007941 */ /* 0x000fea0003800000 */
.L_x_5025:
        /* <DEDUP_REMOVED lines=16> */
.L_x_5031:
[----:B------:R-:W-:Y:S05]  /*a8d0*/  BSYNC B1 ;  /* 0x0000000000017941 */ /* 0x000fea0003800000 */
.L_x_5030:
        /* <DEDUP_REMOVED lines=44> */
.L_x_5029:
[----:B------:R-:W-:Y:S05]  /*aba0*/  BSYNC B0 ;  /* 0x0000000000007941 */ /* 0x000fea0003800000 */
.L_x_5028:
        /* <DEDUP_REMOVED lines=10> */
.L_x_5024:
        /* <DEDUP_REMOVED lines=12> */
.L_x_5033:
[----:B------:R-:W-:Y:S02]  /*ad10*/  IMAD.MOV.U32 R98, RZ, RZ, R186 ;  /* 0x000000ffff627224 */ /* 0x000fe400078e00ba */
.L_x_5034:
[----:B------:R-:W-:Y:S05]  /*ad20*/  BSYNC B0 ;  /* 0x0000000000007941 */ /* 0x000fea0003800000 */
.L_x_5032:
        /* <DEDUP_REMOVED lines=16> */
.L_x_5038:
[----:B------:R-:W-:Y:S05]  /*ae30*/  BSYNC B1 ;  /* 0x0000000000017941 */ /* 0x000fea0003800000 */
.L_x_5037:
        /* <DEDUP_REMOVED lines=42> */
[----:B------:R-:W-:Y:S01]  /*b0e0*/  IMAD.MOV.U32 R184, RZ, RZ, R96 ;  /* 0x000000ffffb87224 */ /* 0x000fe200078e0060 */
[----:B------:R-:W-:Y:S02]  /*b0f0*/  MOV R97, RZ ;  /* 0x000000ff00617202 */ /* 0x000fe40000000f00 */
.L_x_5036:
[----:B------:R-:W-:Y:S05]  /*b100*/  BSYNC B0 ;  /* 0x0000000000007941 */ /* 0x000fea0003800000 */
.L_x_5035:
        /* <DEDUP_REMOVED lines=13> */
.L_x_5039:
        /* <DEDUP_REMOVED lines=12> */
.L_x_5042:
[----:B------:R-:W-:Y:S02]  /*b2a0*/  IMAD.MOV.U32 R98, RZ, RZ, R186 ;  /* 0x000000ffff627224 */ /* 0x000fe400078e00ba */
.L_x_5043:
[----:B------:R-:W-:Y:S05]  /*b2b0*/  BSYNC B0 ;  /* 0x0000000000007941 */ /* 0x000fea0003800000 */
.L_x_5041:
        /* <DEDUP_REMOVED lines=16> */
.L_x_5047:
[----:B------:R-:W-:Y:S05]  /*b3c0*/  BSYNC B1 ;  /* 0x0000000000017941 */ /* 0x000fea0003800000 */
.L_x_5046:
        /* <DEDUP_REMOVED lines=44> */
.L_x_5045:
[----:B------:R-:W-:Y:S05]  /*b690*/  BSYNC B0 ;  /* 0x0000000000007941 */ /* 0x000fea0003800000 */
.L_x_5044:
        /* <DEDUP_REMOVED lines=10> */
.L_x_5040:
        /* <DEDUP_REMOVED lines=12> */
.L_x_5049:
[----:B------:R-:W-:Y:S02]  /*b800*/  IMAD.MOV.U32 R98, RZ, RZ, R186 ;  /* 0x000000ffff627224 */ /* 0x000fe400078e00ba */
.L_x_5050:
[----:B------:R-:W-:Y:S05]  /*b810*/  BSYNC B0 ;  /* 0x0000000000007941 */ /* 0x000fea0003800000 */
.L_x_5048:
        /* <DEDUP_REMOVED lines=16> */
.L_x_5054:
[----:B------:R-:W-:Y:S05]  /*b920*/  BSYNC B1 ;  /* 0x0000000000017941 */ /* 0x000fea0003800000 */
.L_x_5053:
        /* <DEDUP_REMOVED lines=44> */
.L_x_5052:
[----:B------:R-:W-:Y:S05]  /*bbf0*/  BSYNC B0 ;  /* 0x0000000000007941 */ /* 0x000fea0003800000 */
.L_x_5051:
        /* <DEDUP_REMOVED lines=14> */
.L_x_5055:
        /* <DEDUP_REMOVED lines=12> */
.L_x_5058:
[----:B------:R-:W-:Y:S02]  /*bda0*/  IMAD.MOV.U32 R104, RZ, RZ, R186 ;  /* 0x000000ffff687224 */ /* 0x000fe400078e00ba */
.L_x_5059:
[----:B------:R-:W-:Y:S05]  /*bdb0*/  BSYNC B0 ;  /* 0x0000000000007941 */ /* 0x000fea0003800000 */
.L_x_5057:
        /* <DEDUP_REMOVED lines=18> */
.L_x_5063:
[----:B------:R-:W-:Y:S05]  /*bee0*/  BSYNC B1 ;  /* 0x0000000000017941 */ /* 0x000fea0003800000 */
.L_x_5062:
        /* <DEDUP_REMOVED lines=44> */
.L_x_5061:
[----:B------:R-:W-:Y:S05]  /*c1b0*/  BSYNC B0 ;  /* 0x0000000000007941 */ /* 0x000fea0003800000 */
.L_x_5060:
        /* <DEDUP_REMOVED lines=10> */
.L_x_5056:
        /* <DEDUP_REMOVED lines=15> */
[----:B------:R-:W-:Y:S02]  /*c350*/  F2FP.PACK_AB R99, R127, R124 ;  /* 0x0000007c7f63723e */ /* 0x000fe400000000ff */
[----:B------:R-:W-:Y:S01]  /*c360*/  LOP3.LUT R197, R105, R196, R197, 0xfe, !PT ;  /* 0x000000c469c57212 */ /* 0x000fe200078efec5 */
[----:B------:R-:W-:Y:S01]  /*c370*/  IMAD.WIDE.U32 R100, R100, 0x100, RZ ;  /* 0x0000010064647825 */ /* 0x000fe200078e00ff */
[----:B------:R-:W-:-:S02]  /*c380*/  SEL R105, RZ, 0x1, P5 ;  /* 0x00000001ff697807 */ /* 0x000fc40002800000 */
[----:B------:R-:W-:Y:S02]  /*c390*/  F2FP.PACK_AB R98, R126, R123 ;  /* 0x0000007b7e62723e */ /* 0x000fe400000000ff */
[----:B------:R-:W-:Y:S02]  /*c3a0*/  LOP3.LUT R104, R100, R104, R102, 0xfe, !PT ;  /* 0x0000006864687212 */ /* 0x000fe400078efe66 */
[----:B------:R-:W-:Y:S02]  /*c3b0*/  F2FP.PACK_AB R97, R125, R122 ;  /* 0x0000007a7d61723e */ /* 0x000fe400000000ff */
[----:B------:R-:W-:Y:S02]  /*c3c0*/  F2FP.PACK_AB R96, R121, R114 ;  /* 0x000000727960723e */ /* 0x000fe400000000ff */
[----:B------:R-:W-:Y:S02]  /*c3d0*/  LOP3.LUT R101, R101, R197, R103, 0xfe, !PT ;  /* 0x000000c565657212 */ /* 0x000fe400078efe67 */
[----:B------:R-:W-:Y:S01]  /*c3e0*/  LOP3.LUT R100, R104, R105, RZ, 0xfc, !PT ;  /* 0x0000006968647212 */ /* 0x000fe200078efcff */
[----:B------:R0:W-:Y:S01]  /*c3f0*/  STG.E.128 [R202.64], R96 ;  /* 0x00000060ca007986 */ /* 0x0001e2000c101d04 */
[----:B------:R-:W-:-:S02]  /*c400*/  LOP3.LUT P6, RZ, R187, 0x20, RZ, 0xc0, !PT ;  /* 0x00000020bbff7812 */ /* 0x000fc400078cc0ff */
        /* <DEDUP_REMOVED lines=20> */
[----:B------:R-:W-:Y:S01]  /*c550*/  LOP3.LUT R203, R96, R100, R98, 0xfe, !PT ;  /* 0x0000006460cb7212 */ /* 0x000fe200078efe62 */
[----:B------:R-:W-:Y:S01]  /*c560*/  IMAD.WIDE.U32 R98, R198, R113, c[0x0][0x198] ;  /* 0x00006600c6627625 */ /* 0x000fe200078e0071 */
[----:B------:R-:W-:Y:S02]  /*c570*/  LOP3.LUT R97, R201, R97, RZ, 0xfc, !PT ;  /* 0x00000061c9617212 */ /* 0x000fe400078efcff */
[----:B------:R-:W-:-:S05]  /*c580*/  LOP3.LUT R96, R203, 0xff, R188, 0xf8, !PT ;  /* 0x000000ffcb607812 */ /* 0x000fca00078ef8bc */
[----:B------:R0:W-:Y:S02]  /*c590*/  STG.E.64 [R98.64], R96 ;  /* 0x0000006062007986 */ /* 0x0001e4000c101b04 */
.L_x_5064:
        /* <DEDUP_REMOVED lines=15> */
.L_x_5066:
[----:B-1----:R-:W-:Y:S02]  /*c690*/  IMAD.MOV.U32 R196, RZ, RZ, R186 ;  /* 0x000000ffffc47224 */ /* 0x002fe400078e00ba */
.L_x_5067:
[----:B------:R-:W-:Y:S05]  /*c6a0*/  BSYNC B0 ;  /* 0x0000000000007941 */ /* 0x000fea0003800000 */
.L_x_5065:
        /* <DEDUP_REMOVED lines=16> */
.L_x_5071:
[----:B------:R-:W-:Y:S05]  /*c7b0*/  BSYNC B1 ;  /* 0x0000000000017941 */ /* 0x000fea0003800000 */
.L_x_5070:
        /* <DEDUP_REMOVED lines=44> */
.L_x_5069:
[----:B------:R-:W-:Y:S05]  /*ca80*/  BSYNC B0 ;  /* 0x0000000000007941 */ /* 0x000fea0003800000 */
.L_x_5068:
[----:B------:R-:W0:Y:S01]  /*ca90*/  I2F.U32 R101, R196 ;  /* 0x000000c400657306 */ /* 0x000e220000201000 */
[C---:B------:R-:W-:Y:S01]  /*caa0*/  LOP3.LUT P6, RZ, R187.reuse, 0x10, RZ, 0xc0, !PT ;  /* 0x00000010bbff7812 */ /* 0x040fe200078cc0ff */
[----:B-----5:R-:W-:Y:S01]  /*cab0*/  HADD2.F32 R102, -RZ, R96.H0_H0 ;  /* 0x20000060ff667230 */ /* 0x020fe20000004100 */
        /* <DEDUP_REMOVED lines=13> */
.L_x_5072:
        /* <DEDUP_REMOVED lines=12> */
.L_x_5075:
[----:B------:R-:W-:Y:S02]  /*cc50*/  IMAD.MOV.U32 R196, RZ, RZ, R186 ;  /* 0x000000ffffc47224 */ /* 0x000fe400078e00ba */
.L_x_5076:
[----:B------:R-:W-:Y:S05]  /*cc60*/  BSYNC B0 ;  /* 0x0000000000007941 */ /* 0x000fea0003800000 */
.L_x_5074:
        /* <DEDUP_REMOVED lines=16> */
.L_x_5080:
[----:B------:R-:W-:Y:S05]  /*cd70*/  BSYNC B1 ;  /* 0x0000000000017941 */ /* 0x000fea0003800000 */
.L_x_5079:
        /* <DEDUP_REMOVED lines=44> */
.L_x_5078:
[----:B------:R-:W-:Y:S05]  /*d040*/  BSYNC B0 ;  /* 0x0000000000007941 */ /* 0x000fea0003800000 */
.L_x_5077:
        /* <DEDUP_REMOVED lines=10> */
.L_x_5073:
        /* <DEDUP_REMOVED lines=12> */
.L_x_5082:
[----:B------:R-:W-:Y:S02]  /*d1b0*/  IMAD.MOV.U32 R196, RZ, RZ, R186 ;  /* 0x000000ffffc47224 */ /* 0x000fe400078e00ba */
.L_x_5083:
[----:B------:R-:W-:Y:S05]  /*d1c0*/  BSYNC B0 ;  /* 0x0000000000007941 */ /* 0x000fea0003800000 */
.L_x_5081:
        /* <DEDUP_REMOVED lines=16> */
.L_x_5087:
[----:B------:R-:W-:Y:S05]  /*d2d0*/  BSYNC B1 ;  /* 0x0000000000017941 */ /* 0x000fea0003800000 */
.L_x_5086:
        /* <DEDUP_REMOVED lines=44> */
.L_x_5085:
[----:B------:R-:W-:Y:S05]  /*d5a0*/  BSYNC B0 ;  /* 0x0000000000007941 */ /* 0x000fea0003800000 */
.L_x_5084:
        /* <DEDUP_REMOVED lines=14> */
.L_x_5088:
        /* <DEDUP_REMOVED lines=12> */
.L_x_5091:
[----:B------:R-:W-:Y:S02]  /*d750*/  IMAD.MOV.U32 R96, RZ, RZ, R186 ;  /* 0x000000ffff607224 */ /* 0x000fe400078e00ba */
.L_x_5092:
[----:B------:R-:W-:Y:S05]  /*d760*/  BSYNC B0 ;  /* 0x0000000000007941 */ /* 0x000fea0003800000 */
.L_x_5090:
        /* <DEDUP_REMOVED lines=16> */
.L_x_5096:
[----:B------:R-:W-:Y:S05]  /*d870*/  BSYNC B1 ;  /* 0x0000000000017941 */ /* 0x000fea0003800000 */
.L_x_5095:
        /* <DEDUP_REMOVED lines=44> */
.L_x_5094:
[----:B------:R-:W-:Y:S05]  /*db40*/  BSYNC B0 ;  /* 0x0000000000007941 */ /* 0x000fea0003800000 */
.L_x_5093:
        /* <DEDUP_REMOVED lines=10> */
.L_x_5089:
        /* <DEDUP_REMOVED lines=12> */
.L_x_5098:
[----:B------:R-:W-:Y:S02]  /*dcb0*/  IMAD.MOV.U32 R96, RZ, RZ, R186 ;  /* 0x000000ffff607224 */ /* 0x000fe400078e00ba */
.L_x_5099:
[----:B------:R-:W-:Y:S05]  /*dcc0*/  BSYNC B0 ;  /* 0x0000000000007941 */ /* 0x000fea0003800000 */
.L_x_5097:
        /* <DEDUP_REMOVED lines=16> */
.L_x_5103:
[----:B------:R-:W-:Y:S05]  /*ddd0*/  BSYNC B1 ;  /* 0x0000000000017941 */ /* 0x000fea0003800000 */
.L_x_5102:
        /* <DEDUP_REMOVED lines=44> */
.L_x_5101:
[----:B------:R-:W-:Y:S05]  /*e0a0*/  BSYNC B0 ;  /* 0x0000000000007941 */ /* 0x000fea0003800000 */
.L_x_5100:
        /* <DEDUP_REMOVED lines=8> */
[----:B------:R-:W-:Y:S01]  /*e130*/  MOV R101, R100 ;  /* 0x0000006400657202 */ /* 0x000fe20000000f00 */
[----:B------:R-:W-:Y:S05]  /*e140*/  @!P0 BRA `(.L_x_5105) ;  /* 0x000005a000008947 */ /* 0x000fea0003800000 */
[----:B------:R-:W-:Y:S01]  /*e150*/  HADD2.F32 R103, -RZ, R93.H0_H0 ;  /* 0x2000005dff677230 */ /* 0x000fe20000004100 */
[----:B------:R-:W-:-:S04]  /*e160*/  IMAD.MOV.U32 R101, RZ, RZ, R100 ;  /* 0x000000ffff657224 */ /* 0x000fc800078e0064 */
[----:B------:R-:W-:Y:S01]  /*e170*/  FADD.FTZ R200, R103, R200 ;  /* 0x000000c867c87221 */ /* 0x000fe20000010000 */
[----:B------:R-:W-:Y:S05]  /*e180*/  BRA `(.L_x_5105) ;  /* 0x0000056000007947 */ /* 0x000fea0003800000 */
.L_x_5104:
        /* <DEDUP_REMOVED lines=12> */
.L_x_5107:
[----:B------:R-:W-:Y:S02]  /*e250*/  MOV R96, R186 ;  /* 0x000000ba00607202 */ /* 0x000fe40000000f00 */
.L_x_5108:
[----:B------:R-:W-:Y:S05]  /*e260*/  BSYNC B0 ;  /* 0x0000000000007941 */ /* 0x000fea0003800000 */
.L_x_5106:
        /* <DEDUP_REMOVED lines=16> */
.L_x_5112:
[----:B------:R-:W-:Y:S05]  /*e370*/  BSYNC B1 ;  /* 0x0000000000017941 */ /* 0x000fea0003800000 */
.L_x_5111:
        /* <DEDUP_REMOVED lines=42> */
[----:B------:R-:W-:Y:S01]  /*e620*/  IMAD.MOV.U32 R101, RZ, RZ, RZ ;  /* 0x000000ffff657224 */ /* 0x000fe200078e00ff */
[----:B------:R-:W-:Y:S02]  /*e630*/  MOV R184, R100 ;  /* 0x0000006400b87202 */ /* 0x000fe40000000f00 */
.L_x_5110:
[----:B------:R-:W-:Y:S05]  /*e640*/  BSYNC B0 ;  /* 0x0000000000007941 */ /* 0x000fea0003800000 */
.L_x_5109:
        /* <DEDUP_REMOVED lines=10> */
.L_x_5105:
        /* <DEDUP_REMOVED lines=12> */
.L_x_5114:
[----:B------:R-:W-:Y:S02]  /*e7b0*/  MOV R96, R186 ;  /* 0x000000ba00607202 */ /* 0x000fe40000000f00 */
.L_x_5115:
[----:B------:R-:W-:Y:S05]  /*e7c0*/  BSYNC B0 ;  /* 0x0000000000007941 */ /* 0x000fea0003800000 */
.L_x_5113:
        /* <DEDUP_REMOVED lines=16> */
.L_x_5119:
[----:B------:R-:W-:Y:S05]  /*e8d0*/  BSYNC B1 ;  /* 0x0000000000017941 */ /* 0x000fea0003800000 */
.L_x_5118:
        /* <DEDUP_REMOVED lines=44> */
.L_x_5117:
[----:B------:R-:W-:Y:S05]  /*eba0*/  BSYNC B0 ;  /* 0x0000000000007941 */ /* 0x000fea0003800000 */
.L_x_5116:
        /* <DEDUP_REMOVED lines=13> */
.L_x_5120:
        /* <DEDUP_REMOVED lines=12> */
.L_x_5123:
[----:B------:R-:W-:Y:S02]  /*ed40*/  IMAD.MOV.U32 R202, RZ, RZ, R186 ;  /* 0x000000ffffca7224 */ /* 0x000fe400078e00ba */
.L_x_5124:
[----:B------:R-:W-:Y:S05]  /*ed50*/  BSYNC B0 ;  /* 0x0000000000007941 */ /* 0x000fea0003800000 */
.L_x_5122:
        /* <DEDUP_REMOVED lines=16> */
.L_x_5128:
[----:B------:R-:W-:Y:S05]  /*ee60*/  BSYNC B1 ;  /* 0x0000000000017941 */ /* 0x000fea0003800000 */
.L_x_5127:
        /* <DEDUP_REMOVED lines=44> */
.L_x_5126:
[----:B------:R-:W-:Y:S05]  /*f130*/  BSYNC B0 ;  /* 0x0000000000007941 */ /* 0x000fea0003800000 */
.L_x_5125:
        /* <DEDUP_REMOVED lines=10> */
.L_x_5121:
        /* <DEDUP_REMOVED lines=12> */
.L_x_5130:
[----:B------:R-:W-:Y:S02]  /*f2a0*/  IMAD.MOV.U32 R204, RZ, RZ, R186 ;  /* 0x000000ffffcc7224 */ /* 0x000fe400078e00ba */
.L_x_5131:
[----:B------:R-:W-:Y:S05]  /*f2b0*/  BSYNC B0 ;  /* 0x0000000000007941 */ /* 0x000fea0003800000 */
.L_x_5129:
        /* <DEDUP_REMOVED lines=16> */
.L_x_5135:
[----:B------:R-:W-:Y:S05]  /*f3c0*/  BSYNC B1 ;  /* 0x0000000000017941 */ /* 0x000fea0003800000 */
.L_x_5134:
        /* <DEDUP_REMOVED lines=44> */
.L_x_5133:
[----:B------:R-:W-:Y:S05]  /*f690*/  BSYNC B0 ;  /* 0x0000000000007941 */ /* 0x000fea0003800000 */
.L_x_5132:
        /* <DEDUP_REMOVED lines=13> */
.L_x_5136:
        /* <DEDUP_REMOVED lines=12> */
.L_x_5139:
[----:B------:R-:W-:Y:S02]  /*f830*/  IMAD.MOV.U32 R204, RZ, RZ, R186 ;  /* 0x000000ffffcc7224 */ /* 0x000fe400078e00ba */
.L_x_5140:
[----:B------:R-:W-:Y:S05]  /*f840*/  BSYNC B0 ;  /* 0x0000000000007941 */ /* 0x000fea0003800000 */
.L_x_5138:
        /* <DEDUP_REMOVED lines=16> */
.L_x_5144:
[----:B------:R-:W-:Y:S05]  /*f950*/  BSYNC B1 ;  /* 0x0000000000017941 */ /* 0x000fea0003800000 */
.L_x_5143:
        /* <DEDUP_REMOVED lines=44> */
.L_x_5142:
[----:B------:R-:W-:Y:S05]  /*fc20*/  BSYNC B0 ;  /* 0x0000000000007941 */ /* 0x000fea0003800000 */
.L_x_5141:
        /* <DEDUP_REMOVED lines=10> */
.L_x_5137:
        /* <DEDUP_REMOVED lines=12> */
.L_x_5146:
[----:B------:R-:W-:Y:S02]  /*fd90*/  IMAD.MOV.U32 R204, RZ, RZ, R186 ;  /* 0x000000ffffcc7224 */ /* 0x000fe400078e00ba */
.L_x_5147:
[----:B------:R-:W-:Y:S05]  /*fda0*/  BSYNC B0 ;  /* 0x0000000000007941 */ /* 0x000fea0003800000 */
.L_x_5145:
        /* <DEDUP_REMOVED lines=16> */
.L_x_5151:
[----:B------:R-:W-:Y:S05]  /*feb0*/  BSYNC B1 ;  /* 0x0000000000017941 */ /* 0x000fea0003800000 */
.L_x_5150:
        /* <DEDUP_REMOVED lines=44> */
.L_x_5149:
[----:B------:R-:W-:Y:S05]  /*10180*/  BSYNC B0 ;  /* 0x0000000000007941 */ /* 0x000fea0003800000 */
.L_x_5148:
        /* <DEDUP_REMOVED lines=13> */
.L_x_5152:
        /* <DEDUP_REMOVED lines=12> */
.L_x_5155:
[----:B------:R-:W-:Y:S02]  /*10320*/  IMAD.MOV.U32 R98, RZ, RZ, R186 ;  /* 0x000000ffff627224 */ /* 0x000fe400078e00ba */
.L_x_5156:
[----:B------:R-:W-:Y:S05]  /*10330*/  BSYNC B0 ;  /* 0x0000000000007941 */ /* 0x000fea0003800000 */
.L_x_5154:
        /* <DEDUP_REMOVED lines=16> */
.L_x_5160:
[----:B------:R-:W-:Y:S05]  /*10440*/  BSYNC B1 ;  /* 0x0000000000017941 */ /* 0x000fea0003800000 */
.L_x_5159:
        /* <DEDUP_REMOVED lines=44> */
.L_x_5158:
[----:B------:R-:W-:Y:S05]  /*10710*/  BSYNC B0 ;  /* 0x0000000000007941 */ /* 0x000fea0003800000 */
.L_x_5157:
        /* <DEDUP_REMOVED lines=10> */
.L_x_5153:
        /* <DEDUP_REMOVED lines=12> */
.L_x_5162:
[----:B------:R-:W-:Y:S02]  /*10880*/  IMAD.MOV.U32 R98, RZ, RZ, R186 ;  /* 0x000000ffff627224 */ /* 0x000fe400078e00ba */
.L_x_5163:
[----:B------:R-:W-:Y:S05]  /*10890*/  BSYNC B0 ;  /* 0x0000000000007941 */ /* 0x000fea0003800000 */
.L_x_5161:
        /* <DEDUP_REMOVED lines=16> */
.L_x_5167:
[----:B------:R-:W-:Y:S05]  /*109a0*/  BSYNC B1 ;  /* 0x0000000000017941 */ /* 0x000fea0003800000 */
.L_x_5166:
        /* <DEDUP_REMOVED lines=44> */
.L_x_5165:
[----:B------:R-:W-:Y:S05]  /*10c70*/  BSYNC B0 ;  /* 0x0000000000007941 */ /* 0x000fea0003800000 */
.L_x_5164:
        /* <DEDUP_REMOVED lines=13> */
.L_x_5168:
        /* <DEDUP_REMOVED lines=12> */
.L_x_5171:
[----:B------:R-:W-:Y:S02]  /*10e10*/  IMAD.MOV.U32 R98, RZ, RZ, R186 ;  /* 0x000000ffff627224 */ /* 0x000fe400078e00ba */
.L_x_5172:
[----:B------:R-:W-:Y:S05]  /*10e20*/  BSYNC B0 ;  /* 0x0000000000007941 */ /* 0x000fea0003800000 */
.L_x_5170:
        /* <DEDUP_REMOVED lines=16> */
.L_x_5176:
[----:B------:R-:W-:Y:S05]  /*10f30*/  BSYNC B1 ;  /* 0x0000000000017941 */ /* 0x000fea0003800000 */
.L_x_5175:
        /* <DEDUP_REMOVED lines=44> */
.L_x_5174:
[----:B------:R-:W-:Y:S05]  /*11200*/  BSYNC B0 ;  /* 0x0000000000007941 */ /* 0x000fea0003800000 */
.L_x_5173:
        /* <DEDUP_REMOVED lines=10> */
.L_x_5169:
        /* <DEDUP_REMOVED lines=12> */
.L_x_5178:
[----:B------:R-:W-:Y:S02]  /*11370*/  IMAD.MOV.U32 R98, RZ, RZ, R186 ;  /* 0x000000ffff627224 */ /* 0x000fe400078e00ba */
.L_x_5179:
[----:B------:R-:W-:Y:S05]  /*11380*/  BSYNC B0 ;  /* 0x0000000000007941 */ /* 0x000fea0003800000 */
.L_x_5177:
        /* <DEDUP_REMOVED lines=16> */
.L_x_5183:
[----:B------:R-:W-:Y:S05]  /*11490*/  BSYNC B1 ;  /* 0x0000000000017941 */ /* 0x000fea0003800000 */
.L_x_5182:
        /* <DEDUP_REMOVED lines=44> */
.L_x_5181:
[----:B------:R-:W-:Y:S05]  /*11760*/  BSYNC B0 ;  /* 0x0000000000007941 */ /* 0x000fea0003800000 */
.L_x_5180:
        /* <DEDUP_REMOVED lines=14> */
.L_x_5184:
        /* <DEDUP_REMOVED lines=12> */
.L_x_5187:
[----:B------:R-:W-:Y:S02]  /*11910*/  MOV R104, R186 ;  /* 0x000000ba00687202 */ /* 0x000fe40000000f00 */
.L_x_5188:
[----:B------:R-:W-:Y:S05]  /*11920*/  BSYNC B0 ;  /* 0x0000000000007941 */ /* 0x000fea0003800000 */
.L_x_5186:
        /* <DEDUP_REMOVED lines=18> */
.L_x_5192:
[----:B------:R-:W-:Y:S05]  /*11a50*/  BSYNC B1 ;  /* 0x0000000000017941 */ /* 0x000fea0003800000 */
.L_x_5191:
        /* <DEDUP_REMOVED lines=42> */
[----:B------:R-:W-:Y:S02]  /*11d00*/  LOP3.LUT R178, R97, R178, R174, 0x96, !PT ;  /* 0x000000b261b27212 */ /* 0x000fe400078e96ae */
[----:B------:R-:W-:Y:S02]  /*11d10*/  MOV R184, R96 ;  /* 0x0000006000b87202 */ /* 0x000fe40000000f00 */
.L_x_5190:
[----:B------:R-:W-:Y:S05]  /*11d20*/  BSYNC B0 ;  /* 0x0000000000007941 */ /* 0x000fea0003800000 */
.L_x_5189:
        /* <DEDUP_REMOVED lines=10> */
.L_x_5185:
        /* <DEDUP_REMOVED lines=19> */
[----:B------:R-:W-:Y:S02]  /*11f00*/  F2FP.PACK_AB R99, R207, R204 ;  /* 0x000000cccf63723e */ /* 0x000fe400000000ff */
        /* <DEDUP_REMOVED lines=32> */
.L_x_5193:
        /* <DEDUP_REMOVED lines=13> */
[----:B------:R-:W-:Y:S01]  /*121e0*/  MOV R196, R184 ;  /* 0x000000b800c47202 */ /* 0x000fe20000000f00 */
[----:B------:R-:W-:Y:S05]  /*121f0*/  BRA `(.L_x_5196) ;  /* 0x0000001000007947 */ /* 0x000fea0003800000 */
.L_x_5195:
[----:B-1----:R-:W-:Y:S02]  /*12200*/  IMAD.MOV.U32 R196, RZ, RZ, R186 ;  /* 0x000000ffffc47224 */ /* 0x002fe400078e00ba */
.L_x_5196:
[----:B------:R-:W-:Y:S05]  /*12210*/  BSYNC B0 ;  /* 0x0000000000007941 */ /* 0x000fea0003800000 */
.L_x_5194:
        /* <DEDUP_REMOVED lines=16> */
.L_x_5200:
[----:B------:R-:W-:Y:S05]  /*12320*/  BSYNC B1 ;  /* 0x0000000000017941 */ /* 0x000fea0003800000 */
.L_x_5199:
        /* <DEDUP_REMOVED lines=44> */
.L_x_5198:
[----:B------:R-:W-:Y:S05]  /*125f0*/  BSYNC B0 ;  /* 0x0000000000007941 */ /* 0x000fea0003800000 */
.L_x_5197:
        /* <DEDUP_REMOVED lines=16> */
.L_x_5201:
        /* <DEDUP_REMOVED lines=12> */
.L_x_5204:
[----:B------:R-:W-:Y:S02]  /*127c0*/  IMAD.MOV.U32 R196, RZ, RZ, R186 ;  /* 0x000000ffffc47224 */ /* 0x000fe400078e00ba */
.L_x_5205:
[----:B------:R-:W-:Y:S05]  /*127d0*/  BSYNC B0 ;  /* 0x0000000000007941 */ /* 0x000fea0003800000 */
.L_x_5203:
        /* <DEDUP_REMOVED lines=16> */
.L_x_5209:
[----:B------:R-:W-:Y:S05]  /*128e0*/  BSYNC B1 ;  /* 0x0000000000017941 */ /* 0x000fea0003800000 */
.L_x_5208:
        /* <DEDUP_REMOVED lines=44> */
.L_x_5207:
[----:B------:R-:W-:Y:S05]  /*12bb0*/  BSYNC B0 ;  /* 0x0000000000007941 */ /* 0x000fea0003800000 */
.L_x_5206:
        /* <DEDUP_REMOVED lines=10> */
.L_x_5202:
        /* <DEDUP_REMOVED lines=12> */
.L_x_5211:
[----:B------:R-:W-:Y:S02]  /*12d20*/  IMAD.MOV.U32 R196, RZ, RZ, R186 ;  /* 0x000000ffffc47224 */ /* 0x000fe400078e00ba */
.L_x_5212:
[----:B------:R-:W-:Y:S05]  /*12d30*/  BSYNC B0 ;  /* 0x0000000000007941 */ /* 0x000fea0003800000 */
.L_x_5210:
        /* <DEDUP_REMOVED lines=16> */
.L_x_5216:
[----:B------:R-:W-:Y:S05]  /*12e40*/  BSYNC B1 ;  /* 0x0000000000017941 */ /* 0x000fea0003800000 */
.L_x_5215:
        /* <DEDUP_REMOVED lines=44> */
.L_x_5214:
[----:B------:R-:W-:Y:S05]  /*13110*/  BSYNC B0 ;  /* 0x0000000000007941 */ /* 0x000fea0003800000 */
.L_x_5213:
        /* <DEDUP_REMOVED lines=9> */
[----:B------:R-:W-:Y:S01]  /*131b0*/  MOV R101, R100 ;  /* 0x0000006400657202 */ /* 0x000fe20000000f00 */
[----:B------:R-:W-:Y:S05]  /*131c0*/  @!P0 BRA `(.L_x_5218) ;  /* 0x000005a000008947 */ /* 0x000fea0003800000 */
[----:B------:R-:W-:Y:S01]  /*131d0*/  HADD2.F32 R96, -RZ, R92.H1_H1 ;  /* 0x3000005cff607230 */ /* 0x000fe20000004100 */
[----:B------:R-:W-:-:S04]  /*131e0*/  IMAD.MOV.U32 R101, RZ, RZ, R100 ;  /* 0x000000ffff657224 */ /* 0x000fc800078e0064 */
[----:B------:R-:W-:Y:S01]  /*131f0*/  FADD.FTZ R211, R96, R211 ;  /* 0x000000d360d37221 */ /* 0x000fe20000010000 */
[----:B------:R-:W-:Y:S05]  /*13200*/  BRA `(.L_x_5218) ;  /* 0x0000056000007947 */ /* 0x000fea0003800000 */
.L_x_5217:
        /* <DEDUP_REMOVED lines=12> */
.L_x_5220:
[----:B------:R-:W-:Y:S02]  /*132d0*/  MOV R96, R186 ;  /* 0x000000ba00607202 */ /* 0x000fe40000000f00 */
.L_x_5221:
[----:B------:R-:W-:Y:S05]  /*132e0*/  BSYNC B0 ;  /* 0x0000000000007941 */ /* 0x000fea0003800000 */
.L_x_5219:
        /* <DEDUP_REMOVED lines=16> */
.L_x_5225:
[----:B------:R-:W-:Y:S05]  /*133f0*/  BSYNC B1 ;  /* 0x0000000000017941 */ /* 0x000fea0003800000 */
.L_x_5224:
        /* <DEDUP_REMOVED lines=44> */
.L_x_5223:
[----:B------:R-:W-:Y:S05]  /*136c0*/  BSYNC B0 ;  /* 0x0000000000007941 */ /* 0x000fea0003800000 */
.L_x_5222:
        /* <DEDUP_REMOVED lines=10> */
.L_x_5218:
        /* <DEDUP_REMOVED lines=12> */
.L_x_5227:
[----:B------:R-:W-:Y:S02]  /*13830*/  MOV R96, R186 ;  /* 0x000000ba00607202 */ /* 0x000fe40000000f00 */
.L_x_5228:
[----:B------:R-:W-:Y:S05]  /*13840*/  BSYNC B0 ;  /* 0x0000000000007941 */ /* 0x000fea0003800000 */
.L_x_5226:
        /* <DEDUP_REMOVED lines=16> */
.L_x_5232:
[----:B------:R-:W-:Y:S05]  /*13950*/  BSYNC B1 ;  /* 0x0000000000017941 */ /* 0x000fea0003800000 */
.L_x_5231:
        /* <DEDUP_REMOVED lines=44> */
.L_x_5230:
[----:B------:R-:W-:Y:S05]  /*13c20*/  BSYNC B0 ;  /* 0x0000000000007941 */ /* 0x000fea0003800000 */
.L_x_5229:
        /* <DEDUP_REMOVED lines=15> */
.L_x_5233:
        /* <DEDUP_REMOVED lines=12> */
.L_x_5236:
[----:B------:R-:W-:Y:S02]  /*13de0*/  IMAD.MOV.U32 R96, RZ, RZ, R186 ;  /* 0x000000ffff607224 */ /* 0x000fe400078e00ba */
.L_x_5237:
[----:B------:R-:W-:Y:S05]  /*13df0*/  BSYNC B0 ;  /* 0x0000000000007941 */ /* 0x000fea0003800000 */
.L_x_5235:
        /* <DEDUP_REMOVED lines=16> */
.L_x_5241:
[----:B------:R-:W-:Y:S05]  /*13f00*/  BSYNC B1 ;  /* 0x0000000000017941 */ /* 0x000fea0003800000 */
.L_x_5240:
        /* <DEDUP_REMOVED lines=44> */
.L_x_5239:
[----:B------:R-:W-:Y:S05]  /*141d0*/  BSYNC B0 ;  /* 0x0000000000007941 */ /* 0x000fea0003800000 */
.L_x_5238:
        /* <DEDUP_REMOVED lines=10> */
.L_x_5234:
        /* <DEDUP_REMOVED lines=12> */
.L_x_5243:
[----:B------:R-:W-:Y:S02]  /*14340*/  IMAD.MOV.U32 R96, RZ, RZ, R186 ;  /* 0x000000ffff607224 */ /* 0x000fe400078e00ba */
.L_x_5244:
[----:B------:R-:W-:Y:S05]  /*14350*/  BSYNC B0 ;  /* 0x0000000000007941 */ /* 0x000fea0003800000 */
.L_x_5242:
        /* <DEDUP_REMOVED lines=16> */
.L_x_5248:
[----:B------:R-:W-:Y:S05]  /*14460*/  BSYNC B1 ;  /* 0x0000000000017941 */ /* 0x000fea0003800000 */
.L_x_5247:
        /* <DEDUP_REMOVED lines=44> */
.L_x_5246:
[----:B------:R-:W-:Y:S05]  /*14730*/  BSYNC B0 ;  /* 0x0000000000007941 */ /* 0x000fea0003800000 */
.L_x_5245:
        /* <DEDUP_REMOVED lines=13> */
.L_x_5249:
        /* <DEDUP_REMOVED lines=12> */
.L_x_5252:
[----:B------:R-:W-:Y:S02]  /*148d0*/  IMAD.MOV.U32 R196, RZ, RZ, R186 ;  /* 0x000000ffffc47224 */ /* 0x000fe400078e00ba */
.L_x_5253:
[----:B------:R-:W-:Y:S05]  /*148e0*/  BSYNC B0 ;  /* 0x0000000000007941 */ /* 0x000fea0003800000 */
.L_x_5251:
        /* <DEDUP_REMOVED lines=16> */
.L_x_5257:
[----:B------:R-:W-:Y:S05]  /*149f0*/  BSYNC B1 ;  /* 0x0000000000017941 */ /* 0x000fea0003800000 */
.L_x_5256:
        /* <DEDUP_REMOVED lines=44> */
.L_x_5255:
[----:B------:R-:W-:Y:S05]  /*14cc0*/  BSYNC B0 ;  /* 0x0000000000007941 */ /* 0x000fea0003800000 */
.L_x_5254:
        /* <DEDUP_REMOVED lines=10> */
.L_x_5250:
        /* <DEDUP_REMOVED lines=12> */
.L_x_5259:
[----:B------:R-:W-:Y:S02]  /*14e30*/  IMAD.MOV.U32 R196, RZ, RZ, R186 ;  /* 0x000000ffffc47224 */ /* 0x000fe400078e00ba */
.L_x_5260:
[----:B------:R-:W-:Y:S05]  /*14e40*/  BSYNC B0 ;  /* 0x0000000000007941 */ /* 0x000fea0003800000 */
.L_x_5258:
        /* <DEDUP_REMOVED lines=16> */
.L_x_5264:
[----:B------:R-:W-:Y:S05]  /*14f50*/  BSYNC B1 ;  /* 0x0000000000017941 */ /* 0x000fea0003800000 */
.L_x_5263:
        /* <DEDUP_REMOVED lines=44> */
.L_x_5262:
[----:B------:R-:W-:Y:S05]  /*15220*/  BSYNC B0 ;  /* 0x0000000000007941 */ /* 0x000fea0003800000 */
.L_x_5261:
        /* <DEDUP_REMOVED lines=13> */
.L_x_5265:
        /* <DEDUP_REMOVED lines=12> */
.L_x_5268:
[----:B------:R-:W-:Y:S02]  /*153c0*/  IMAD.MOV.U32 R196, RZ, RZ, R186 ;  /* 0x000000ffffc47224 */ /* 0x000fe400078e00ba */
.L_x_5269:
[----:B------:R-:W-:Y:S05]  /*153d0*/  BSYNC B0 ;  /* 0x0000000000007941 */ /* 0x000fea0003800000 */
.L_x_5267:
        /* <DEDUP_REMOVED lines=16> */
.L_x_5273:
[----:B------:R-:W-:Y:S05]  /*154e0*/  BSYNC B1 ;  /* 0x0000000000017941 */ /* 0x000fea0003800000 */
.L_x_5272:
        /* <DEDUP_REMOVED lines=44> */
.L_x_5271:
[----:B------:R-:W-:Y:S05]  /*157b0*/  BSYNC B0 ;  /* 0x0000000000007941 */ /* 0x000fea0003800000 */
.L_x_5270:
        /* <DEDUP_REMOVED lines=10> */
.L_x_5266:
        /* <DEDUP_REMOVED lines=12> */
.L_x_5275:
[----:B------:R-:W-:Y:S02]  /*15920*/  IMAD.MOV.U32 R196, RZ, RZ, R186 ;  /* 0x000000ffffc47224 */ /* 0x000fe400078e00ba */
.L_x_5276:
[----:B------:R-:W-:Y:S05]  /*15930*/  BSYNC B0 ;  /* 0x0000000000007941 */ /* 0x000fea0003800000 */
.L_x_5274:
        /* <DEDUP_REMOVED lines=16> */
.L_x_5280:
[----:B------:R-:W-:Y:S05]  /*15a40*/  BSYNC B1 ;  /* 0x0000000000017941 */ /* 0x000fea0003800000 */
.L_x_5279:
        /* <DEDUP_REMOVED lines=44> */
.L_x_5278:
[----:B------:R-:W-:Y:S05]  /*15d10*/  BSYNC B0 ;  /* 0x0000000000007941 */ /* 0x000fea0003800000 */
.L_x_5277:
        /* <DEDUP_REMOVED lines=13> */
.L_x_5281:
        /* <DEDUP_REMOVED lines=12> */
.L_x_5284:
[----:B------:R-:W-:Y:S02]  /*15eb0*/  IMAD.MOV.U32 R98, RZ, RZ, R186 ;  /* 0x000000ffff627224 */ /* 0x000fe400078e00ba */
.L_x_5285:
[----:B------:R-:W-:Y:S05]  /*15ec0*/  BSYNC B0 ;  /* 0x0000000000007941 */ /* 0x000fea0003800000 */
.L_x_5283:
        /* <DEDUP_REMOVED lines=16> */
.L_x_5289:
[----:B------:R-:W-:Y:S05]  /*15fd0*/  BSYNC B1 ;  /* 0x0000000000017941 */ /* 0x000fea0003800000 */
.L_x_5288:
        /* <DEDUP_REMOVED lines=44> */
.L_x_5287:
[----:B------:R-:W-:Y:S05]  /*162a0*/  BSYNC B0 ;  /* 0x0000000000007941 */ /* 0x000fea0003800000 */
.L_x_5286:
        /* <DEDUP_REMOVED lines=10> */
.L_x_5282:
        /* <DEDUP_REMOVED lines=12> */
.L_x_5291:
[----:B------:R-:W-:Y:S02]  /*16410*/  IMAD.MOV.U32 R98, RZ, RZ, R186 ;  /* 0x000000ffff627224 */ /* 0x000fe400078e00ba */
.L_x_5292:
[----:B------:R-:W-:Y:S05]  /*16420*/  BSYNC B0 ;  /* 0x0000000000007941 */ /* 0x000fea0003800000 */
.L_x_5290:
        /* <DEDUP_REMOVED lines=16> */
.L_x_5296:
[----:B------:R-:W-:Y:S05]  /*16530*/  BSYNC B1 ;  /* 0x0000000000017941 */ /* 0x000fea0003800000 */
.L_x_5295:
        /* <DEDUP_REMOVED lines=44> */
.L_x_5294:
[----:B------:R-:W-:Y:S05]  /*16800*/  BSYNC B0 ;  /* 0x0000000000007941 */ /* 0x000fea0003800000 */
.L_x_5293:
[----:B------:R-:W0:Y:S01]  /*16810*/  I2F.U32 R101, R98 ;  /* 0x0000006200657306 */ /* 0x000e220000201000 */
[----:B------:R-:W-:-:S05]  /*16820*/  HADD2.F32 R96, -RZ, R99.H0_H0 ;  /* 0x20000063ff607230 */ /* 0x000fca0000004100 */
[----:B------:R-:W-:Y:S02]  /*16830*/  FMUL.FTZ R96, R96, c[0x0][0x1e8] ;  /* 0x00007a0060607a20 */ /* 0x000fe40000410000 */
[----:B0-----:R-:W-:-:S05]  /*16840*/  FFMA.FTZ R101, R101, R206, 1.1641532182693481445e-10 ;  /* 0x2f00000065657423 */ /* 0x001fca00000100ce */
[----:B------:R-:W-:-:S04]  /*16850*/  FSETP.GTU.FTZ.AND P4, PT, R101, c[0x0][0x1e4], PT ;  /* 0x0000790065007a0b */ /* 0x000fc80003f9c000 */
        /* <DEDUP_REMOVED lines=8> */
.L_x_5297:
        /* <DEDUP_REMOVED lines=12> */
.L_x_5300:
[----:B------:R-:W-:Y:S02]  /*169a0*/  MOV R98, R186 ;  /* 0x000000ba00627202 */ /* 0x000fe40000000f00 */
.L_x_5301:
[----:B------:R-:W-:Y:S05]  /*169b0*/  BSYNC B0 ;  /* 0x0000000000007941 */ /* 0x000fea0003800000 */
.L_x_5299:
        /* <DEDUP_REMOVED lines=16> */
.L_x_5305:
[----:B------:R-:W-:Y:S05]  /*16ac0*/  BSYNC B1 ;  /* 0x0000000000017941 */ /* 0x000fea0003800000 */
.L_x_5304:
        /* <DEDUP_REMOVED lines=44> */
.L_x_5303:
[----:B------:R-:W-:Y:S05]  /*16d90*/  BSYNC B0 ;  /* 0x0000000000007941 */ /* 0x000fea0003800000 */
.L_x_5302:
        /* <DEDUP_REMOVED lines=10> */
.L_x_5298:
        /* <DEDUP_REMOVED lines=12> */
.L_x_5307:
[----:B------:R-:W-:Y:S02]  /*16f00*/  MOV R98, R186 ;  /* 0x000000ba00627202 */ /* 0x000fe40000000f00 */
.L_x_5308:
[----:B------:R-:W-:Y:S05]  /*16f10*/  BSYNC B0 ;  /* 0x0000000000007941 */ /* 0x000fea0003800000 */
.L_x_5306:
        /* <DEDUP_REMOVED lines=16> */
.L_x_5312:
[----:B------:R-:W-:Y:S05]  /*17020*/  BSYNC B1 ;  /* 0x0000000000017941 */ /* 0x000fea0003800000 */
.L_x_5311:
        /* <DEDUP_REMOVED lines=44> */
.L_x_5310:
[----:B------:R-:W-:Y:S05]  /*172f0*/  BSYNC B0 ;  /* 0x0000000000007941 */ /* 0x000fea0003800000 */
.L_x_5309:
        /* <DEDUP_REMOVED lines=14> */
.L_x_5313:
        /* <DEDUP_REMOVED lines=12> */
.L_x_5316:
[----:B------:R-:W-:Y:S02]  /*174a0*/  IMAD.MOV.U32 R104, RZ, RZ, R186 ;  /* 0x000000ffff687224 */ /* 0x000fe400078e00ba */
.L_x_5317:
[----:B------:R-:W-:Y:S05]  /*174b0*/  BSYNC B0 ;  /* 0x0000000000007941 */ /* 0x000fea0003800000 */
.L_x_5315:
        /* <DEDUP_REMOVED lines=18> */
.L_x_5321:
[----:B------:R-:W-:Y:S05]  /*175e0*/  BSYNC B1 ;  /* 0x0000000000017941 */ /* 0x000fea0003800000 */
.L_x_5320:
        /* <DEDUP_REMOVED lines=44> */
.L_x_5319:
[----:B------:R-:W-:Y:S05]  /*178b0*/  BSYNC B0 ;  /* 0x0000000000007941 */ /* 0x000fea0003800000 */
.L_x_5318:
        /* <DEDUP_REMOVED lines=10> */
.L_x_5314:
        /* <DEDUP_REMOVED lines=52> */
.L_x_5322:
        /* <DEDUP_REMOVED lines=15> */
.L_x_5324:
[----:B-1----:R-:W-:Y:S02]  /*17d90*/  IMAD.MOV.U32 R217, RZ, RZ, R186 ;  /* 0x000000ffffd97224 */ /* 0x002fe400078e00ba */
.L_x_5325:
[----:B------:R-:W-:Y:S05]  /*17da0*/  BSYNC B0 ;  /* 0x0000000000007941 */ /* 0x000fea0003800000 */
.L_x_5323:
        /* <DEDUP_REMOVED lines=16> */
.L_x_5329:
[----:B------:R-:W-:Y:S05]  /*17eb0*/  BSYNC B1 ;  /* 0x0000000000017941 */ /* 0x000fea0003800000 */
.L_x_5328:
        /* <DEDUP_REMOVED lines=44> */
.L_x_5327:
[----:B------:R-:W-:Y:S05]  /*18180*/  BSYNC B0 ;  /* 0x0000000000007941 */ /* 0x000fea0003800000 */
.L_x_5326:
        /* <DEDUP_REMOVED lines=12> */
[----:B------:R-:W-:Y:S01]  /*18250*/  HADD2.F32 R103, -RZ, R92.H0_H0 ;  /* 0x2000005cff677230 */ /* 0x000fe20000004100 */
[----:B------:R-:W-:-:S04]  /*18260*/  IMAD.MOV.U32 R101, RZ, RZ, R100 ;  /* 0x000000ffff657224 */ /* 0x000fc800078e0064 */
[----:B------:R-:W-:Y:S01]  /*18270*/  FADD.FTZ R216, R103, R216 ;  /* 0x000000d867d87221 */ /* 0x000fe20000010000 */
[----:B------:R-:W-:Y:S05]  /*18280*/  BRA `(.L_x_5331) ;  /* 0x0000056000007947 */ /* 0x000fea0003800000 */
.L_x_5330:
        /* <DEDUP_REMOVED lines=12> */
.L_x_5333:
[----:B------:R-:W-:Y:S02]  /*18350*/  MOV R197, R186 ;  /* 0x000000ba00c57202 */ /* 0x000fe40000000f00 */
.L_x_5334:
[----:B------:R-:W-:Y:S05]  /*18360*/  BSYNC B0 ;  /* 0x0000000000007941 */ /* 0x000fea0003800000 */
.L_x_5332:
        /* <DEDUP_REMOVED lines=16> */
.L_x_5338:
[----:B------:R-:W-:Y:S05]  /*18470*/  BSYNC B1 ;  /* 0x0000000000017941 */ /* 0x000fea0003800000 */
.L_x_5337:
        /* <DEDUP_REMOVED lines=44> */
.L_x_5336:
[----:B------:R-:W-:Y:S05]  /*18740*/  BSYNC B0 ;  /* 0x0000000000007941 */ /* 0x000fea0003800000 */
.L_x_5335:
        /* <DEDUP_REMOVED lines=10> */
.L_x_5331:
        /* <DEDUP_REMOVED lines=12> */
.L_x_5340:
[----:B------:R-:W-:Y:S02]  /*188b0*/  MOV R197, R186 ;  /* 0x000000ba00c57202 */ /* 0x000fe40000000f00 */
.L_x_5341:
[----:B------:R-:W-:Y:S05]  /*188c0*/  BSYNC B0 ;  /* 0x0000000000007941 */ /* 0x000fea0003800000 */
.L_x_5339:
        /* <DEDUP_REMOVED lines=16> */
.L_x_5345:
[----:B------:R-:W-:Y:S05]  /*189d0*/  BSYNC B1 ;  /* 0x0000000000017941 */ /* 0x000fea0003800000 */
.L_x_5344:
        /* <DEDUP_REMOVED lines=44> */
.L_x_5343:
[----:B------:R-:W-:Y:S05]  /*18ca0*/  BSYNC B0 ;  /* 0x0000000000007941 */ /* 0x000fea0003800000 */
.L_x_5342:
        /* <DEDUP_REMOVED lines=15> */
.L_x_5346:
        /* <DEDUP_REMOVED lines=12> */
.L_x_5349:
[----:B------:R-:W-:Y:S02]  /*18e60*/  IMAD.MOV.U32 R96, RZ, RZ, R186 ;  /* 0x000000ffff607224 */ /* 0x000fe400078e00ba */
.L_x_5350:
[----:B------:R-:W-:Y:S05]  /*18e70*/  BSYNC B0 ;  /* 0x0000000000007941 */ /* 0x000fea0003800000 */
.L_x_5348:
        /* <DEDUP_REMOVED lines=16> */
.L_x_5354:
[----:B------:R-:W-:Y:S05]  /*18f80*/  BSYNC B1 ;  /* 0x0000000000017941 */ /* 0x000fea0003800000 */
.L_x_5353:
        /* <DEDUP_REMOVED lines=44> */
.L_x_5352:
[----:B------:R-:W-:Y:S05]  /*19250*/  BSYNC B0 ;  /* 0x0000000000007941 */ /* 0x000fea0003800000 */
.L_x_5351:
        /* <DEDUP_REMOVED lines=10> */
.L_x_5347:
        /* <DEDUP_REMOVED lines=12> */
.L_x_5356:
[----:B------:R-:W-:Y:S02]  /*193c0*/  IMAD.MOV.U32 R96, RZ, RZ, R186 ;  /* 0x000000ffff607224 */ /* 0x000fe400078e00ba */
.L_x_5357:
[----:B------:R-:W-:Y:S05]  /*193d0*/  BSYNC B0 ;  /* 0x0000000000007941 */ /* 0x000fea0003800000 */
.L_x_5355:
        /* <DEDUP_REMOVED lines=16> */
.L_x_5361:
[----:B------:R-:W-:Y:S05]  /*194e0*/  BSYNC B1 ;  /* 0x0000000000017941 */ /* 0x000fea0003800000 */
.L_x_5360:
        /* <DEDUP_REMOVED lines=44> */
.L_x_5359:
[----:B------:R-:W-:Y:S05]  /*197b0*/  BSYNC B0 ;  /* 0x0000000000007941 */ /* 0x000fea0003800000 */
.L_x_5358:
        /* <DEDUP_REMOVED lines=15> */
.L_x_5362:
        /* <DEDUP_REMOVED lines=12> */
.L_x_5365:
[----:B------:R-:W-:Y:S02]  /*19970*/  IMAD.MOV.U32 R96, RZ, RZ, R186 ;  /* 0x000000ffff607224 */ /* 0x000fe400078e00ba */
.L_x_5366:
[----:B------:R-:W-:Y:S05]  /*19980*/  BSYNC B0 ;  /* 0x0000000000007941 */ /* 0x000fea0003800000 */
.L_x_5364:
        /* <DEDUP_REMOVED lines=16> */
.L_x_5370:
[----:B------:R-:W-:Y:S05]  /*19a90*/  BSYNC B1 ;  /* 0x0000000000017941 */ /* 0x000fea0003800000 */
.L_x_5369:
        /* <DEDUP_REMOVED lines=44> */
.L_x_5368:
[----:B------:R-:W-:Y:S05]  /*19d60*/  BSYNC B0 ;  /* 0x0000000000007941 */ /* 0x000fea0003800000 */
.L_x_5367:
        /* <DEDUP_REMOVED lines=10> */
.L_x_5363:
        /* <DEDUP_REMOVED lines=12> */
.L_x_5372:
[----:B------:R-:W-:Y:S02]  /*19ed0*/  IMAD.MOV.U32 R96, RZ, RZ, R186 ;  /* 0x000000ffff607224 */ /* 0x000fe400078e00ba */
.L_x_5373:
[----:B------:R-:W-:Y:S05]  /*19ee0*/  BSYNC B0 ;  /* 0x0000000000007941 */ /* 0x000fea0003800000 */
.L_x_5371:
        /* <DEDUP_REMOVED lines=16> */
.L_x_5377:
[----:B------:R-:W-:Y:S05]  /*19ff0*/  BSYNC B1 ;  /* 0x0000000000017941 */ /* 0x000fea0003800000 */
.L_x_5376:
        /* <DEDUP_REMOVED lines=44> */
.L_x_5375:
[----:B------:R-:W-:Y:S05]  /*1a2c0*/  BSYNC B0 ;  /* 0x0000000000007941 */ /* 0x000fea0003800000 */
.L_x_5374:
        /* <DEDUP_REMOVED lines=13> */
.L_x_5378:
        /* <DEDUP_REMOVED lines=12> */
.L_x_5381:
[----:B------:R-:W-:Y:S02]  /*1a460*/  IMAD.MOV.U32 R197, RZ, RZ, R186 ;  /* 0x000000ffffc57224 */ /* 0x000fe400078e00ba */
.L_x_5382:
[----:B------:R-:W-:Y:S05]  /*1a470*/  BSYNC B0 ;  /* 0x0000000000007941 */ /* 0x000fea0003800000 */
.L_x_5380:
        /* <DEDUP_REMOVED lines=16> */
.L_x_5386:
[----:B------:R-:W-:Y:S05]  /*1a580*/  BSYNC B1 ;  /* 0x0000000000017941 */ /* 0x000fea0003800000 */
.L_x_5385:
        /* <DEDUP_REMOVED lines=44> */
.L_x_5384:
[----:B------:R-:W-:Y:S05]  /*1a850*/  BSYNC B0 ;  /* 0x0000000000007941 */ /* 0x000fea0003800000 */
.L_x_5383:
        /* <DEDUP_REMOVED lines=10> */
.L_x_5379:
        /* <DEDUP_REMOVED lines=12> */
.L_x_5388:
[----:B------:R-:W-:Y:S02]  /*1a9c0*/  IMAD.MOV.U32 R197, RZ, RZ, R186 ;  /* 0x000000ffffc57224 */ /* 0x000fe400078e00ba */
.L_x_5389:
[----:B------:R-:W-:Y:S05]  /*1a9d0*/  BSYNC B0 ;  /* 0x0000000000007941 */ /* 0x000fea0003800000 */
.L_x_5387:
        /* <DEDUP_REMOVED lines=16> */
.L_x_5393:
[----:B------:R-:W-:Y:S05]  /*1aae0*/  BSYNC B1 ;  /* 0x0000000000017941 */ /* 0x000fea0003800000 */
.L_x_5392:
        /* <DEDUP_REMOVED lines=44> */
.L_x_5391:
[----:B------:R-:W-:Y:S05]  /*1adb0*/  BSYNC B0 ;  /* 0x0000000000007941 */ /* 0x000fea0003800000 */
.L_x_5390:
        /* <DEDUP_REMOVED lines=13> */
.L_x_5394:
        /* <DEDUP_REMOVED lines=12> */
.L_x_5397:
[----:B------:R-:W-:Y:S02]  /*1af50*/  IMAD.MOV.U32 R197, RZ, RZ, R186 ;  /* 0x000000ffffc57224 */ /* 0x000fe400078e00ba */
.L_x_5398:
[----:B------:R-:W-:Y:S05]  /*1af60*/  BSYNC B0 ;  /* 0x0000000000007941 */ /* 0x000fea0003800000 */
.L_x_5396:
        /* <DEDUP_REMOVED lines=16> */
.L_x_5402:
[----:B------:R-:W-:Y:S05]  /*1b070*/  BSYNC B1 ;  /* 0x0000000000017941 */ /* 0x000fea0003800000 */
.L_x_5401:
        /* <DEDUP_REMOVED lines=44> */
.L_x_5400:
[----:B------:R-:W-:Y:S05]  /*1b340*/  BSYNC B0 ;  /* 0x0000000000007941 */ /* 0x000fea0003800000 */
.L_x_5399:
        /* <DEDUP_REMOVED lines=10> */
.L_x_5395:
        /* <DEDUP_REMOVED lines=12> */
.L_x_5404:
[----:B------:R-:W-:Y:S02]  /*1b4b0*/  IMAD.MOV.U32 R197, RZ, RZ, R186 ;  /* 0x000000ffffc57224 */ /* 0x000fe400078e00ba */
.L_x_5405:
[----:B------:R-:W-:Y:S05]  /*1b4c0*/  BSYNC B0 ;  /* 0x0000000000007941 */ /* 0x000fea0003800000 */
.L_x_5403:
        /* <DEDUP_REMOVED lines=16> */
.L_x_5409:
[----:B------:R-:W-:Y:S05]  /*1b5d0*/  BSYNC B1 ;  /* 0x0000000000017941 */ /* 0x000fea0003800000 */
.L_x_5408:
        /* <DEDUP_REMOVED lines=44> */
.L_x_5407:
[----:B------:R-:W-:Y:S05]  /*1b8a0*/  BSYNC B0 ;  /* 0x0000000000007941 */ /* 0x000fea0003800000 */
.L_x_5406:
        /* <DEDUP_REMOVED lines=13> */
.L_x_5410:
        /* <DEDUP_REMOVED lines=12> */
.L_x_5413:
[----:B------:R-:W-:Y:S02]  /*1ba40*/  MOV R98, R186 ;  /* 0x000000ba00627202 */ /* 0x000fe40000000f00 */
.L_x_5414:
[----:B------:R-:W-:Y:S05]  /*1ba50*/  BSYNC B0 ;  /* 0x0000000000007941 */ /* 0x000fea0003800000 */
.L_x_5412:
        /* <DEDUP_REMOVED lines=16> */
.L_x_5418:
[----:B------:R-:W-:Y:S05]  /*1bb60*/  BSYNC B1 ;  /* 0x0000000000017941 */ /* 0x000fea0003800000 */
.L_x_5417:
        /* <DEDUP_REMOVED lines=44> */
.L_x_5416:
[----:B------:R-:W-:Y:S05]  /*1be30*/  BSYNC B0 ;  /* 0x0000000000007941 */ /* 0x000fea0003800000 */
.L_x_5415:
        /* <DEDUP_REMOVED lines=10> */
.L_x_5411:
        /* <DEDUP_REMOVED lines=12> */
.L_x_5420:
[----:B------:R-:W-:Y:S02]  /*1bfa0*/  MOV R98, R186 ;  /* 0x000000ba00627202 */ /* 0x000fe40000000f00 */
.L_x_5421:
[----:B------:R-:W-:Y:S05]  /*1bfb0*/  BSYNC B0 ;  /* 0x0000000000007941 */ /* 0x000fea0003800000 */
.L_x_5419:
        /* <DEDUP_REMOVED lines=16> */
.L_x_5425:
[----:B------:R-:W-:Y:S05]  /*1c0c0*/  BSYNC B1 ;  /* 0x0000000000017941 */ /* 0x000fea0003800000 */
.L_x_5424:
        /* <DEDUP_REMOVED lines=44> */
.L_x_5423:
[----:B------:R-:W-:Y:S05]  /*1c390*/  BSYNC B0 ;  /* 0x0000000000007941 */ /* 0x000fea0003800000 */
.L_x_5422:
        /* <DEDUP_REMOVED lines=13> */
.L_x_5426:
        /* <DEDUP_REMOVED lines=12> */
.L_x_5429:
[----:B------:R-:W-:Y:S02]  /*1c530*/  IMAD.MOV.U32 R98, RZ, RZ, R186 ;  /* 0x000000ffff627224 */ /* 0x000fe400078e00ba */
.L_x_5430:
[----:B------:R-:W-:Y:S05]  /*1c540*/  BSYNC B0 ;  /* 0x0000000000007941 */ /* 0x000fea0003800000 */
.L_x_5428:
        /* <DEDUP_REMOVED lines=16> */
.L_x_5434:
[----:B------:R-:W-:Y:S05]  /*1c650*/  BSYNC B1 ;  /* 0x0000000000017941 */ /* 0x000fea0003800000 */
.L_x_5433:
        /* <DEDUP_REMOVED lines=44> */
.L_x_5432:
[----:B------:R-:W-:Y:S05]  /*1c920*/  BSYNC B0 ;  /* 0x0000000000007941 */ /* 0x000fea0003800000 */
.L_x_5431:
        /* <DEDUP_REMOVED lines=10> */
.L_x_5427:
        /* <DEDUP_REMOVED lines=12> */
.L_x_5436:
[----:B------:R-:W-:Y:S02]  /*1ca90*/  IMAD.MOV.U32 R98, RZ, RZ, R186 ;  /* 0x000000ffff627224 */ /* 0x000fe400078e00ba */
.L_x_5437:
[----:B------:R-:W-:Y:S05]  /*1caa0*/  BSYNC B0 ;  /* 0x0000000000007941 */ /* 0x000fea0003800000 */
.L_x_5435:
        /* <DEDUP_REMOVED lines=16> */
.L_x_5441:
[----:B------:R-:W-:Y:S05]  /*1cbb0*/  BSYNC B1 ;  /* 0x0000000000017941 */ /* 0x000fea0003800000 */
.L_x_5440:
        /* <DEDUP_REMOVED lines=44> */
.L_x_5439:
[----:B------:R-:W-:Y:S05]  /*1ce80*/  BSYNC B0 ;  /* 0x0000000000007941 */ /* 0x000fea0003800000 */
.L_x_5438:
        /* <DEDUP_REMOVED lines=14> */
.L_x_5442:
        /* <DEDUP_REMOVED lines=12> */
.L_x_5445:
[----:B------:R-:W-:Y:S02]  /*1d030*/  IMAD.MOV.U32 R104, RZ, RZ, R186 ;  /* 0x000000ffff687224 */ /* 0x000fe400078e00ba */
.L_x_5446:
[----:B------:R-:W-:Y:S05]  /*1d040*/  BSYNC B0 ;  /* 0x0000000000007941 */ /* 0x000fea0003800000 */
.L_x_5444:
        /* <DEDUP_REMOVED lines=15> */
[----:B------:R-:W-:Y:S02]  /*1d140*/  @P0 IADD3 R98, R185, RZ, RZ ;  /* 0x000000ffb9620210 */ /* 0x000fe40007ffe0ff */
[----:B------:R-:W-:-:S03]  /*1d150*/  ISETP.NE.AND P0, PT, R96, RZ, PT ;  /* 0x000000ff6000720c */ /* 0x000fc60003f05270 */
[----:B------:R-:W-:-:S05]  /*1d160*/  @!P6 IMAD.MOV.U32 R185, RZ, RZ, R98 ;  /* 0x000000ffffb9e224 */ /* 0x000fca00078e0062 */
.L_x_5450:
[----:B------:R-:W-:Y:S05]  /*1d170*/  BSYNC B1 ;  /* 0x0000000000017941 */ /* 0x000fea0003800000 */
.L_x_5449:
[C---:B------:R-:W-:Y:S01]  /*1d180*/  IMAD.HI.U32 R96, R180.reuse, -0x326172a9, RZ ;  /* 0xcd9e8d57b4607827 */ /* 0x040fe200078e00ff */
[----:B------:R-:W-:Y:S01]  /*1d190*/  LOP3.LUT R97, R97, R185, R119, 0x96, !PT ;  /* 0x000000b961617212 */ /* 0x000fe200078e9677 */
[----:B------:R-:W-:Y:S02]  /*1d1a0*/  HFMA2.MMA R197, -RZ, RZ, 0, 0 ;  /* 0x00000000ffc57435 */ /* 0x000fe400000001ff */
        /* <DEDUP_REMOVED lines=41> */
.L_x_5448:
[----:B------:R-:W-:Y:S05]  /*1d440*/  BSYNC B0 ;  /* 0x0000000000007941 */ /* 0x000fea0003800000 */
.L_x_5447:
        /* <DEDUP_REMOVED lines=10> */
.L_x_5443:
[----:B------:R-:W-:Y:S01]  /*1d4f0*/  FADD.FTZ R96, RZ, R106 ;  /* 0x0000006aff607221 */ /* 0x000fe20000010000 */
[----:B------:R-:W-:Y:S02]  /*1d500*/  SEL R100, RZ, 0x1000000, P5 ;  /* 0x01000000ff647807 */ /* 0x000fe40002800000 */
[----:B------:R-:W-:Y:S01]  /*1d510*/  SEL R99, RZ, 0x10000, P4 ;  /* 0x00010000ff637807 */ /* 0x000fe20002000000 */
[----:B------:R-:W-:Y:S01]  /*1d520*/  FADD.FTZ R97, R96, R107 ;  /* 0x0000006b60617221 */ /* 0x000fe20000010000 */
[----:B------:R-:W-:Y:S02]  /*1d530*/  SEL R104, RZ, 0x100, P3 ;  /* 0x00000100ff687807 */ /* 0x000fe40001800000 */
[----:B------:R-:W-:Y:S01]  /*1d540*/  LOP3.LUT P5, RZ, R187, 0x4, RZ, 0xc0, !PT ;  /* 0x00000004bbff7812 */ /* 0x000fe200078ac0ff */
        /* <DEDUP_REMOVED lines=43> */
[----:B------:R-:W-:Y:S01]  /*1d800*/  F2FP.PACK_AB R99, R223, R222 ;  /* 0x000000dedf63723e */ /* 0x000fe200000000ff */
[----:B------:R-:W-:Y:S01]  /*1d810*/  FADD.FTZ R103, R102, R213 ;  /* 0x000000d566677221 */ /* 0x000fe20000010000 */
[----:B------:R-:W-:Y:S02]  /*1d820*/  LOP3.LUT R102, R100, R98, R96, 0xfe, !PT ;  /* 0x0000006264667212 */ /* 0x000fe400078efe60 */
[----:B------:R-:W-:Y:S01]  /*1d830*/  F2FP.PACK_AB R98, R221, R220 ;  /* 0x000000dcdd62723e */ /* 0x000fe200000000ff */
[----:B------:R-:W-:Y:S01]  /*1d840*/  FADD.FTZ R103, R103, R214 ;  /* 0x000000d667677221 */ /* 0x000fe20000010000 */
[----:B------:R-:W-:-:S03]  /*1d850*/  F2FP.PACK_AB R97, R218, R217 ;  /* 0x000000d9da61723e */ /* 0x000fc600000000ff */
[----:B------:R-:W-:Y:S01]  /*1d860*/  FADD.FTZ R96, R103, R216 ;  /* 0x000000d867607221 */ /* 0x000fe20000010000 */
[----:B------:R-:W-:-:S03]  /*1d870*/  SEL R103, RZ, 0x1, P6 ;  /* 0x00000001ff677807 */ /* 0x000fc60003000000 */
[----:B------:R-:W-:Y:S01]  /*1d880*/  FADD.FTZ R100, R96, R219 ;  /* 0x000000db60647221 */ /* 0x000fe20000010000 */
[----:B------:R-:W-:-:S03]  /*1d890*/  F2FP.PACK_AB R96, R219, R216 ;  /* 0x000000d8db60723e */ /* 0x000fc600000000ff */
        /* <DEDUP_REMOVED lines=29> */
.L_x_5451:
[----:B0-----:R-:W-:Y:S01]  /*1da70*/  FADD.FTZ R103, R206, R223 ;  /* 0x000000dfce677221 */ /* 0x001fe20000010000 */
[----:B------:R-:W-:Y:S05]  /*1da80*/  BRA.DIV ~URZ, `(.L_x_5452) ;  /* 0x00001b127f007947 */ /* 0x000fea000b800000 */
[----:B------:R0:W1:Y:S02]  /*1da90*/  SHFL.BFLY PT, R96, R103, 0x1, 0x1f ;  /* 0x0c201f0067607f89 */ /* 0x00006400000e0000 */
.L_x_5456:
        /* <DEDUP_REMOVED lines=100> */
.L_x_5457:
[----:B------:R-:W-:Y:S01]  /*1e0e0*/  ULDC.U8 UR6, c[0x0][0x1f0] ;  /* 0x00007c0000067ab9 */ /* 0x000fe20000000000 */
[C---:B------:R-:W-:Y:S01]  /*1e0f0*/  FMUL.FTZ R96, R101.reuse, R101 ;  /* 0x0000006565607220 */ /* 0x040fe20000410000 */
[----:B------:R-:W-:Y:S01]  /*1e100*/  ISETP.NE.AND P0, PT, RZ, UR6, PT ;  /* 0x00000006ff007c0c */ /* 0x000fe2000bf05270 */
[----:B------:R-:W-:Y:S01]  /*1e110*/  IMAD.MOV.U32 R102, RZ, RZ, c[0x0][0x1e0] ;  /* 0x00007800ff667624 */ /* 0x000fe200078e00ff */
[----:B------:R-:W-:Y:S01]  /*1e120*/  HADD2.F32 R237, -RZ, R65.H1_H1 ;  /* 0x30000041ffed7230 */ /* 0x000fe20000004100 */
[----:B01----:R-:W-:Y:S01]  /*1e130*/  FADD.FTZ R103, R100, R103 ;  /* 0x0000006764677221 */ /* 0x003fe20000010000 */
[----:B------:R-:W-:Y:S01]  /*1e140*/  FSEL R97, R96, RZ, P0 ;  /* 0x000000ff60617208 */ /* 0x000fe20000000000 */
[----:B------:R-:W-:Y:S01]  /*1e150*/  IMAD.MOV.U32 R199, RZ, RZ, 0x4 ;  /* 0x00000004ffc77424 */ /* 0x000fe200078e00ff */
[----:B------:R-:W-:Y:S01]  /*1e160*/  FSEL R100, R101, RZ, !P0 ;  /* 0x000000ff65647208 */ /* 0x000fe20004000000 */
[----:B------:R-:W-:Y:S01]  /*1e170*/  FFMA.FTZ R96, R103, R102, c[0x0][0x228] ;  /* 0x00008a0067607623 */ /* 0x000fe20000010066 */
[----:B------:R-:W-:Y:S01]  /*1e180*/  HADD2.F32 R233, -RZ, R63.H1_H1 ;  /* 0x3000003fffe97230 */ /* 0x000fe20000004100 */
[----:B------:R-:W-:Y:S01]  /*1e190*/  @!P1 IMAD.WIDE R98, R182, R199, c[0x0][0x1a0] ;  /* 0x00006800b6629625 */ /* 0x000fe200078e02c7 */
[----:B------:R-:W-:-:S02]  /*1e1a0*/  HADD2.F32 R235, -RZ, R62.H1_H1 ;  /* 0x3000003effeb7230 */ /* 0x000fc40000004100 */
[----:B------:R-:W-:Y:S01]  /*1e1b0*/  HADD2.F32 R225, -RZ, R60.H1_H1 ;  /* 0x3000003cffe17230 */ /* 0x000fe20000004100 */
[----:B------:R-:W-:Y:S01]  /*1e1c0*/  FADD.FTZ R113, R96, R97 ;  /* 0x0000006160717221 */ /* 0x000fe20000010000 */
[----:B------:R0:W-:Y:S01]  /*1e1d0*/  @!P1 STG.E [R98.64], R101 ;  /* 0x0000006562009986 */ /* 0x0001e2000c101904 */
[C---:B------:R-:W-:Y:S01]  /*1e1e0*/  FADD.FTZ R104, -R100.reuse, R111 ;  /* 0x0000006f64687221 */ /* 0x040fe20000010100 */
[----:B------:R-:W-:Y:S01]  /*1e1f0*/  HADD2.F32 R111, -RZ, R67.H0_H0 ;  /* 0x20000043ff6f7230 */ /* 0x000fe20000004100 */
[C---:B------:R-:W-:Y:S01]  /*1e200*/  FADD.FTZ R226, -R100.reuse, R122 ;  /* 0x0000007a64e27221 */ /* 0x040fe20000010100 */
[----:B------:R-:W-:Y:S01]  /*1e210*/  HADD2.F32 R239, -RZ, R61.H1_H1 ;  /* 0x3000003dffef7230 */ /* 0x000fe20000004100 */
        /* <DEDUP_REMOVED lines=10> */
[----:B------:R-:W-:-:S04]  /*1e2c0*/  @!P1 IMAD.WIDE R96, R182, R199, c[0x0][0x1a8] ;  /* 0x00006a00b6609625 */ /* 0x000fc800078e02c7 */
[----:B------:R-:W-:Y:S01]  /*1e2d0*/  FADD.FTZ R230, -R100, R127 ;  /* 0x0000007f64e67221 */ /* 0x000fe20000010100 */
[----:B0-----:R0:W-:Y:S01]  /*1e2e0*/  @!P1 STG.E [R96.64], R99 ;  /* 0x0000006360009986 */ /* 0x0011e2000c101904 */
[C---:B------:R-:W-:Y:S02]  /*1e2f0*/  FMUL.FTZ R109, R99.reuse, R104 ;  /* 0x00000068636d7220 */ /* 0x040fe40000410000 */
[C---:B------:R-:W-:Y:S02]  /*1e300*/  FMUL.FTZ R104, R99.reuse, R114 ;  /* 0x0000007263687220 */ /* 0x040fe40000410000 */
[C---:B------:R-:W-:Y:S01]  /*1e310*/  FMUL.FTZ R229, R99.reuse, R122 ;  /* 0x0000007a63e57220 */ /* 0x040fe20000410000 */
[----:B------:R-:W-:Y:S01]  /*1e320*/  HADD2.F32 R122, -RZ, R66.H1_H1 ;  /* 0x30000042ff7a7230 */ /* 0x000fe20000004100 */
[C---:B------:R-:W-:Y:S01]  /*1e330*/  FMUL.FTZ R114, R99.reuse, R103 ;  /* 0x0000006763727220 */ /* 0x040fe20000410000 */
[----:B------:R-:W-:Y:S01]  /*1e340*/  HADD2.F32 R103, -RZ, R86.H1_H1 ;  /* 0x30000056ff677230 */ /* 0x000fe20000004100 */
[----:B------:R-:W-:-:S02]  /*1e350*/  FMUL.FTZ R201, R99, R112 ;  /* 0x0000007063c97220 */ /* 0x000fc40000410000 */
[----:B------:R-:W-:Y:S01]  /*1e360*/  FMUL.FTZ R213, R99, R220 ;  /* 0x000000dc63d57220 */ /* 0x000fe20000410000 */
[----:B------:R-:W-:Y:S01]  /*1e370*/  HADD2.F32 R220, -RZ, R85.H1_H1 ;  /* 0x30000055ffdc7230 */ /* 0x000fe20000004100 */
[C---:B------:R-:W-:Y:S02]  /*1e380*/  FFMA.FTZ R122, R201.reuse, R122, R20 ;  /* 0x0000007ac97a7223 */ /* 0x040fe40000010014 */
[----:B------:R-:W-:Y:S01]  /*1e390*/  FFMA.FTZ R201, R201, R103, R142 ;  /* 0x00000067c9c97223 */ /* 0x000fe2000001008e */
[----:B------:R-:W-:Y:S01]  /*1e3a0*/  HADD2.F32 R103, -RZ, R64.H0_H0 ;  /* 0x20000040ff677230 */ /* 0x000fe20000004100 */
[----:B------:R-:W-:Y:S02]  /*1e3b0*/  FMUL.FTZ R106, R99, R106 ;  /* 0x0000006a636a7220 */ /* 0x000fe40000410000 */
[----:B------:R-:W-:Y:S02]  /*1e3c0*/  FADD.FTZ R124, -R100, R124 ;  /* 0x0000007c647c7221 */ /* 0x000fe40000010100 */
[----:B------:R-:W-:-:S02]  /*1e3d0*/  FFMA.FTZ R237, R109, R237, R22 ;  /* 0x000000ed6ded7223 */ /* 0x000fc40000010016 */
[----:B------:R-:W-:Y:S02]  /*1e3e0*/  FFMA.FTZ R220, R109, R220, R140 ;  /* 0x000000dc6ddc7223 */ /* 0x000fe4000001008c */
[C---:B0-----:R-:W-:Y:S01]  /*1e3f0*/  FMUL.FTZ R97, R99.reuse, R230 ;  /* 0x000000e663617220 */ /* 0x041fe20000410000 */
[----:B------:R-:W-:Y:S01]  /*1e400*/  HADD2.F32 R230, -RZ, R63.H0_H0 ;  /* 0x2000003fffe67230 */ /* 0x000fe20000004100 */
[----:B------:R-:W-:Y:S01]  /*1e410*/  FFMA.FTZ R109, R106, R103, R25 ;  /* 0x000000676a6d7223 */ /* 0x000fe20000010019 */
[----:B------:R-:W-:Y:S01]  /*1e420*/  HADD2.F32 R103, -RZ, R83.H0_H0 ;  /* 0x20000053ff677230 */ /* 0x000fe20000004100 */
[C---:B------:R-:W-:Y:S02]  /*1e430*/  FADD.FTZ R238, -R100.reuse, R216 ;  /* 0x000000d864ee7221 */ /* 0x040fe40000010100 */
[C---:B------:R-:W-:Y:S02]  /*1e440*/  FADD.FTZ R228, -R100.reuse, R121 ;  /* 0x0000007964e47221 */ /* 0x040fe40000010100 */
[----:B------:R-:W-:Y:S01]  /*1e450*/  FMUL.FTZ R96, R99, R124 ;  /* 0x0000007c63607220 */ /* 0x000fe20000410000 */
[----:B------:R-:W-:Y:S01]  /*1e460*/  HADD2.F32 R124, -RZ, R86.H0_H0 ;  /* 0x20000056ff7c7230 */ /* 0x000fe20000004100 */
[----:B------:R-:W-:-:S02]  /*1e470*/  FADD.FTZ R126, -R100, R126 ;  /* 0x0000007e647e7221 */ /* 0x000fc40000010100 */
[C---:B------:R-:W-:Y:S02]  /*1e480*/  FADD.FTZ R102, -R100.reuse, R107 ;  /* 0x0000006b64667221 */ /* 0x040fe40000010100 */
[C---:B------:R-:W-:Y:S02]  /*1e490*/  FADD.FTZ R200, -R100.reuse, R209 ;  /* 0x000000d164c87221 */ /* 0x040fe40000010100 */
[C---:B------:R-:W-:Y:S02]  /*1e4a0*/  FADD.FTZ R108, -R100.reuse, R108 ;  /* 0x0000006c646c7221 */ /* 0x040fe40000010100 */
[C---:B------:R-:W-:Y:S01]  /*1e4b0*/  FMUL.FTZ R209, R99.reuse, R238 ;  /* 0x000000ee63d17220 */ /* 0x040fe20000410000 */
[----:B------:R-:W-:Y:S01]  /*1e4c0*/  HADD2.F32 R238, -RZ, R61.H0_H0 ;  /* 0x2000003dffee7230 */ /* 0x000fe20000004100 */
[----:B------:R-:W-:Y:S02]  /*1e4d0*/  FADD.FTZ R107, -R100, R198 ;  /* 0x000000c6646b7221 */ /* 0x000fe40000010100 */
[----:B------:R-:W-:Y:S01]  /*1e4e0*/  FMUL.FTZ R227, R99, R228 ;  /* 0x000000e463e37220 */ /* 0x000fe20000410000 */
[----:B------:R-:W-:Y:S01]  /*1e4f0*/  HADD2.F32 R228, -RZ, R83.H1_H1 ;  /* 0x30000053ffe47230 */ /* 0x000fe20000004100 */
[----:B------:R-:W-:-:S02]  /*1e500*/  FFMA.FTZ R230, R96, R230, R11 ;  /* 0x000000e660e67223 */ /* 0x000fc4000001000b */
[----:B------:R-:W-:Y:S01]  /*1e510*/  FFMA.FTZ R103, R96, R103, R149 ;  /* 0x0000006760677223 */ /* 0x000fe20000010095 */
[----:B------:R-:W-:Y:S01]  /*1e520*/  HADD2.F32 R96, -RZ, R81.H0_H0 ;  /* 0x20000051ff607230 */ /* 0x000fe20000004100 */
[C---:B------:R-:W-:Y:S01]  /*1e530*/  FADD.FTZ R198, -R100.reuse, R205 ;  /* 0x000000cd64c67221 */ /* 0x040fe20000010100 */
[----:B------:R-:W-:Y:S01]  /*1e540*/  HADD2.F32 R205, -RZ, R84.H0_H0 ;  /* 0x20000054ffcd7230 */ /* 0x000fe20000004100 */
[----:B------:R-:W-:Y:S01]  /*1e550*/  FADD.FTZ R240, -R100, R219 ;  /* 0x000000db64f07221 */ /* 0x000fe20000010100 */
[----:B------:R-:W-:Y:S01]  /*1e560*/  HADD2.F32 R219, -RZ, R85.H0_H0 ;  /* 0x20000055ffdb7230 */ /* 0x000fe20000004100 */
[C---:B------:R-:W-:Y:S02]  /*1e570*/  FMUL.FTZ R226, R99.reuse, R226 ;  /* 0x000000e263e27220 */ /* 0x040fe40000410000 */
[C---:B------:R-:W-:Y:S01]  /*1e580*/  FMUL.FTZ R231, R99.reuse, R126 ;  /* 0x0000007e63e77220 */ /* 0x040fe20000410000 */
[----:B------:R-:W-:Y:S01]  /*1e590*/  HADD2.F32 R126, -RZ, R65.H0_H0 ;  /* 0x20000041ff7e7230 */ /* 0x000fe20000004100 */
[----:B------:R-:W-:-:S02]  /*1e5a0*/  FMUL.FTZ R101, R99, R102 ;  /* 0x0000006663657220 */ /* 0x000fc40000410000 */
[C---:B------:R-:W-:Y:S02]  /*1e5b0*/  FADD.FTZ R250, -R100.reuse, R208 ;  /* 0x000000d064fa7221 */ /* 0x040fe40000010100 */
[C---:B------:R-:W-:Y:S02]  /*1e5c0*/  FADD.FTZ R234, -R100.reuse, R218 ;  /* 0x000000da64ea7221 */ /* 0x040fe40000010100 */
[----:B------:R-:W-:Y:S02]  /*1e5d0*/  FMUL.FTZ R102, R99, R108 ;  /* 0x0000006c63667220 */ /* 0x000fe40000410000 */
[C---:B------:R-:W-:Y:S02]  /*1e5e0*/  FADD.FTZ R224, -R100.reuse, R115 ;  /* 0x0000007364e07221 */ /* 0x040fe40000010100 */
[C---:B------:R-:W-:Y:S02]  /*1e5f0*/  FADD.FTZ R208, -R100.reuse, R210 ;  /* 0x000000d264d07221 */ /* 0x040fe40000010100 */
[----:B------:R-:W-:-:S02]  /*1e600*/  FADD.FTZ R244, -R100, R214 ;  /* 0x000000d664f47221 */ /* 0x000fc40000010100 */
[C---:B------:R-:W-:Y:S02]  /*1e610*/  FADD.FTZ R110, -R100.reuse, R110 ;  /* 0x0000006e646e7221 */ /* 0x040fe40000010100 */
[C---:B------:R-:W-:Y:S02]  /*1e620*/  FADD.FTZ R98, -R100.reuse, R123 ;  /* 0x0000007b64627221 */ /* 0x040fe40000010100 */
[C---:B------:R-:W-:Y:S01]  /*1e630*/  FADD.FTZ R115, -R100.reuse, R203 ;  /* 0x000000cb64737221 */ /* 0x040fe20000010100 */
[----:B------:R-:W-:Y:S01]  /*1e640*/  HADD2.F32 R203, -RZ, R58.H0_H0 ;  /* 0x2000003affcb7230 */ /* 0x000fe20000004100 */
        /* <DEDUP_REMOVED lines=9> */
[----:B------:R-:W-:Y:S01]  /*1e6e0*/  HADD2.F32 R222, -RZ, R87.H0_H0 ;  /* 0x20000057ffde7230 */ /* 0x000fe20000004100 */
[----:B------:R-:W-:Y:S01]  /*1e6f0*/  FMUL.FTZ R113, R99, R198 ;  /* 0x000000c663717220 */ /* 0x000fe20000410000 */
[----:B------:R-:W-:Y:S01]  /*1e700*/  HADD2.F32 R198, -RZ, R60.H0_H0 ;  /* 0x2000003cffc67230 */ /* 0x000fe20000004100 */
[----:B------:R-:W-:-:S02]  /*1e710*/  FFMA.FTZ R238, R226, R238, R15 ;  /* 0x000000eee2ee7223 */ /* 0x000fc4000001000f */
[----:B------:R-:W-:Y:S02]  /*1e720*/  FADD.FTZ R100, -R100, R223 ;  /* 0x000000df64647221 */ /* 0x000fe40000010100 */
[C---:B------:R-:W-:Y:S02]  /*1e730*/  FFMA.FTZ R233, R97.reuse, R233, R10 ;  /* 0x000000e961e97223 */ /* 0x040fe4000001000a */
[----:B------:R-:W-:Y:S01]  /*1e740*/  FFMA.FTZ R228, R97, R228, R152 ;  /* 0x000000e461e47223 */ /* 0x000fe20000010098 */
[----:B------:R-:W-:Y:S01]  /*1e750*/  HADD2.F32 R97, -RZ, R82.H1_H1 ;  /* 0x30000052ff617230 */ /* 0x000fe20000004100 */
[----:B------:R-:W-:Y:S01]  /*1e760*/  FFMA.FTZ R226, R226, R96, R145 ;  /* 0x00000060e2e27223 */ /* 0x000fe20000010091 */
[----:B------:R-:W-:Y:S01]  /*1e770*/  HADD2.F32 R96, -RZ, R80.H0_H0 ;  /* 0x20000050ff607230 */ /* 0x000fe20000004100 */
[C---:B------:R-:W-:Y:S01]  /*1e780*/  FMUL.FTZ R211, R99.reuse, R234 ;  /* 0x000000ea63d37220 */ /* 0x040fe20000410000 */
[----:B------:R-:W-:Y:S01]  /*1e790*/  HADD2.F32 R234, -RZ, R62.H0_H0 ;  /* 0x2000003effea7230 */ /* 0x000fe20000004100 */
[----:B------:R-:W-:Y:S01]  /*1e7a0*/  FFMA.FTZ R126, R102, R126, R23 ;  /* 0x0000007e667e7223 */ /* 0x000fe20000010017 */
[----:B------:R-:W-:Y:S01]  /*1e7b0*/  F2FP.PACK_AB R103, R228, R103 ;  /* 0x00000067e467723e */ /* 0x000fe200000000ff */
[----:B------:R-:W-:Y:S01]  /*1e7c0*/  FFMA.FTZ R219, R102, R219, R137 ;  /* 0x000000db66db7223 */ /* 0x000fe20000010089 */
[----:B------:R-:W-:Y:S01]  /*1e7d0*/  HADD2.F32 R102, -RZ, R82.H0_H0 ;  /* 0x20000052ff667230 */ /* 0x000fe20000004100 */
[----:B------:R-:W-:Y:S01]  /*1e7e0*/  FFMA.FTZ R205, R106, R205, R135 ;  /* 0x000000cd6acd7223 */ /* 0x000fe20000010087 */
[----:B------:R-:W-:Y:S01]  /*1e7f0*/  HADD2.F32 R106, -RZ, R64.H1_H1 ;  /* 0x30000040ff6a7230 */ /* 0x000fe20000004100 */
[----:B------:R-:W-:-:S02]  /*1e800*/  FMUL.FTZ R98, R99, R98 ;  /* 0x0000006263627220 */ /* 0x000fc40000410000 */
[C---:B------:R-:W-:Y:S01]  /*1e810*/  FMUL.FTZ R108, R99.reuse, R105 ;  /* 0x00000069636c7220 */ /* 0x040fe20000410000 */
[----:B------:R-:W-:Y:S01]  /*1e820*/  HADD2.F32 R105, -RZ, R66.H0_H0 ;  /* 0x20000042ff697230 */ /* 0x000fe20000004100 */
[C---:B------:R-:W-:Y:S01]  /*1e830*/  FMUL.FTZ R215, R99.reuse, R100 ;  /* 0x0000006463d77220 */ /* 0x040fe20000410000 */
[----:B------:R-:W-:Y:S01]  /*1e840*/  HADD2.F32 R100, -RZ, R67.H1_H1 ;  /* 0x30000043ff647230 */ /* 0x000fe20000004100 */
[C---:B------:R-:W-:Y:S02]  /*1e850*/  FMUL.FTZ R206, R99.reuse, R206 ;  /* 0x000000ce63ce7220 */ /* 0x040fe40000410000 */
[----:B------:R-:W-:Y:S01]  /*1e860*/  FMUL.FTZ R204, R99, R107 ;  /* 0x0000006b63cc7220 */ /* 0x000fe20000410000 */
[----:B------:R-:W-:Y:S01]  /*1e870*/  HADD2.F32 R107, -RZ, R87.H1_H1 ;  /* 0x30000057ff6b7230 */ /* 0x000fe20000004100 */
[----:B------:R-:W-:Y:S02]  /*1e880*/  FFMA.FTZ R235, R231, R235, R12 ;  /* 0x000000ebe7eb7223 */ /* 0x000fe4000001000c */
[----:B------:R-:W-:-:S02]  /*1e890*/  FFMA.FTZ R198, R104, R198, R17 ;  /* 0x000000c668c67223 */ /* 0x000fc40000010011 */
[C---:B------:R-:W-:Y:S02]  /*1e8a0*/  FMUL.FTZ R112, R99.reuse, R110 ;  /* 0x0000006e63707220 */ /* 0x040fe40000410000 */
[----:B------:R-:W-:Y:S01]  /*1e8b0*/  FMUL.FTZ R241, R99, R224 ;  /* 0x000000e063f17220 */ /* 0x000fe20000410000 */
[----:B------:R-:W-:Y:S01]  /*1e8c0*/  HADD2.F32 R224, -RZ, R71.H1_H1 ;  /* 0x30000047ffe07230 */ /* 0x000fe20000004100 */
[----:B------:R-:W-:Y:S01]  /*1e8d0*/  FFMA.FTZ R231, R231, R97, R150 ;  /* 0x00000061e7e77223 */ /* 0x000fe20000010096 */
[----:B------:R-:W-:Y:S01]  /*1e8e0*/  HADD2.F32 R97, -RZ, R80.H1_H1 ;  /* 0x30000050ff617230 */ /* 0x000fe20000004100 */
[----:B------:R-:W-:Y:S01]  /*1e8f0*/  FFMA.FTZ R104, R104, R96, R143 ;  /* 0x0000006068687223 */ /* 0x000fe2000001008f */
[----:B------:R-:W-:Y:S01]  /*1e900*/  HADD2.F32 R96, -RZ, R78.H0_H0 ;  /* 0x2000004eff607230 */ /* 0x000fe20000004100 */
[----:B------:R-:W-:Y:S02]  /*1e910*/  FMUL.FTZ R110, R99, R202 ;  /* 0x000000ca636e7220 */ /* 0x000fe40000410000 */
[----:B------:R-:W-:-:S02]  /*1e920*/  FFMA.FTZ R234, R98, R234, R13 ;  /* 0x000000ea62ea7223 */ /* 0x000fc4000001000d */
[----:B------:R-:W-:Y:S01]  /*1e930*/  FFMA.FTZ R102, R98, R102, R147 ;  /* 0x0000006662667223 */ /* 0x000fe20000010093 */
[----:B------:R-:W-:Y:S01]  /*1e940*/  HADD2.F32 R98, -RZ, R81.H1_H1 ;  /* 0x30000051ff627230 */ /* 0x000fe20000004100 */
[----:B------:R-:W-:Y:S02]  /*1e950*/  FFMA.FTZ R106, R101, R106, R24 ;  /* 0x0000006a656a7223 */ /* 0x000fe40000010018 */
[----:B------:R-:W-:Y:S01]  /*1e960*/  FFMA.FTZ R105, R206, R105, R21 ;  /* 0x00000069ce697223 */ /* 0x000fe20000010015 */
[----:B------:R-:W-:Y:S01]  /*1e970*/  F2FP.PACK_AB R102, R231, R102 ;  /* 0x00000066e766723e */ /* 0x000fe200000000ff */
[----:B------:R-:W-:Y:S02]  /*1e980*/  FFMA.FTZ R100, R241, R100, R18 ;  /* 0x00000064f1647223 */ /* 0x000fe40000010012 */
[C---:B------:R-:W-:Y:S02]  /*1e990*/  FMUL.FTZ R207, R99.reuse, R248 ;  /* 0x000000f863cf7220 */ /* 0x040fe40000410000 */
[----:B------:R-:W-:-:S02]  /*1e9a0*/  FMUL.FTZ R115, R99, R115 ;  /* 0x0000007363737220 */ /* 0x000fc40000410000 */
[C---:B------:R-:W-:Y:S02]  /*1e9b0*/  FMUL.FTZ R252, R99.reuse, R252 ;  /* 0x000000fc63fc7220 */ /* 0x040fe40000410000 */
[C---:B------:R-:W-:Y:S02]  /*1e9c0*/  FMUL.FTZ R221, R99.reuse, R250 ;  /* 0x000000fa63dd7220 */ /* 0x040fe40000410000 */
[C---:B------:R-:W-:Y:S02]  /*1e9d0*/  FMUL.FTZ R125, R99.reuse, R242 ;  /* 0x000000f2637d7220 */ /* 0x040fe40000410000 */
[C---:B------:R-:W-:Y:S01]  /*1e9e0*/  FMUL.FTZ R121, R99.reuse, R200 ;  /* 0x000000c863797220 */ /* 0x040fe20000410000 */
[----:B------:R-:W-:Y:S01]  /*1e9f0*/  HADD2.F32 R200, -RZ, R53.H0_H0 ;  /* 0x20000035ffc87230 */ /* 0x000fe20000004100 */
[C---:B------:R-:W-:Y:S02]  /*1ea00*/  FMUL.FTZ R216, R99.reuse, R212 ;  /* 0x000000d463d87220 */ /* 0x040fe40000410000 */
[C---:B------:R-:W-:Y:S01]  /*1ea10*/  FMUL.FTZ R127, R99.reuse, R208 ;  /* 0x000000d0637f7220 */ /* 0x040fe20000410000 */
[----:B------:R-:W-:Y:S01]  /*1ea20*/  HADD2.F32 R208, -RZ, R84.H1_H1 ;  /* 0x30000054ffd07230 */ /* 0x000fe20000004100 */
[----:B------:R-:W-:-:S02]  /*1ea30*/  FMUL.FTZ R217, R99, R246 ;  /* 0x000000f663d97220 */ /* 0x000fc40000410000 */
[C---:B------:R-:W-:Y:S01]  /*1ea40*/  FMUL.FTZ R123, R99.reuse, R232 ;  /* 0x000000e8637b7220 */ /* 0x040fe20000410000 */
[----:B------:R-:W-:Y:S01]  /*1ea50*/  HADD2.F32 R232, -RZ, R57.H1_H1 ;  /* 0x30000039ffe87230 */ /* 0x000fe20000004100 */
[C---:B------:R-:W-:Y:S02]  /*1ea60*/  FMUL.FTZ R218, R99.reuse, R244 ;  /* 0x000000f463da7220 */ /* 0x040fe40000410000 */
[C---:B------:R-:W-:Y:S02]  /*1ea70*/  FMUL.FTZ R240, R99.reuse, R240 ;  /* 0x000000f063f07220 */ /* 0x040fe40000410000 */
[C---:B------:R-:W-:Y:S01]  /*1ea80*/  FMUL.FTZ R223, R99.reuse, R236 ;  /* 0x000000ec63df7220 */ /* 0x040fe20000410000 */
[----:B------:R-:W-:Y:S01]  /*1ea90*/  HADD2.F32 R236, -RZ, R56.H0_H0 ;  /* 0x20000038ffec7230 */ /* 0x000fe20000004100 */
[C---:B------:R-:W-:Y:S02]  /*1eaa0*/  FMUL.FTZ R214, R99.reuse, R214 ;  /* 0x000000d663d67220 */ /* 0x040fe40000410000 */
[----:B------:R-:W-:-:S02]  /*1eab0*/  FMUL.FTZ R210, R99, R210 ;  /* 0x000000d263d27220 */ /* 0x000fc40000410000 */
[----:B------:R-:W-:Y:S01]  /*1eac0*/  FFMA.FTZ R241, R241, R107, R144 ;  /* 0x0000006bf1f17223 */ /* 0x000fe20000010090 */
[----:B------:R-:W-:Y:S01]  /*1ead0*/  HADD2.F32 R107, -RZ, R59.H1_H1 ;  /* 0x3000003bff6b7230 */ /* 0x000fe20000004100 */
[----:B------:R-:W-:Y:S02]  /*1eae0*/  FFMA.FTZ R225, R227, R225, R16 ;  /* 0x000000e1e3e17223 */ /* 0x000fe40000010010 */
[----:B------:R-:W-:Y:S02]  /*1eaf0*/  FFMA.FTZ R203, R110, R203, R5 ;  /* 0x000000cb6ecb7223 */ /* 0x000fe40000010005 */
[----:B------:R-:W-:Y:S01]  /*1eb00*/  FFMA.FTZ R99, R112, R111, R19 ;  /* 0x0000006f70637223 */ /* 0x000fe20000010013 */
[--C-:B------:R-:W-:Y:S01]  /*1eb10*/  HADD2.F32 R111, -RZ, R79.reuse.H0_H0 ;  /* 0x2000004fff6f7230 */ /* 0x100fe20000004100 */
[----:B------:R-:W-:Y:S02]  /*1eb20*/  FFMA.FTZ R239, R229, R239, R14 ;  /* 0x000000efe5ef7223 */ /* 0x000fe4000001000e */
[----:B------:R-:W-:Y:S01]  /*1eb30*/  FFMA.FTZ R227, R227, R97, R146 ;  /* 0x00000061e3e37223 */ /* 0x000fe20000010092 */
[----:B------:R-:W-:Y:S01]  /*1eb40*/  HADD2.F32 R97, -RZ, R79.H1_H1 ;  /* 0x3000004fff617230 */ /* 0x000fe20000004100 */
[----:B------:R-:W-:Y:S01]  /*1eb50*/  FFMA.FTZ R110, R110, R96, R155 ;  /* 0x000000606e6e7223 */ /* 0x000fe2000001009b */
[----:B------:R-:W-:Y:S01]  /*1eb60*/  F2FP.PACK_AB R96, R106, R109 ;  /* 0x0000006d6a60723e */ /* 0x000fe200000000ff */
[----:B------:R-:W-:Y:S01]  /*1eb70*/  FFMA.FTZ R229, R229, R98, R148 ;  /* 0x00000062e5e57223 */ /* 0x000fe20000010094 */
[----:B------:R-:W-:Y:S01]  /*1eb80*/  F2FP.PACK_AB R98, R122, R105 ;  /* 0x000000697a62723e */ /* 0x000fe200000000ff */
[----:B------:R-:W-:Y:S01]  /*1eb90*/  IMAD.SHL.U32 R212, R120, 0x10, RZ ;  /* 0x0000001078d47824 */ /* 0x000fe200078e00ff */
[----:B------:R-:W-:Y:S01]  /*1eba0*/  HADD2.F32 R106, -RZ, R58.H1_H1 ;  /* 0x3000003aff6a7230 */ /* 0x000fe20000004100 */
[----:B------:R-:W-:Y:S01]  /*1ebb0*/  FFMA.FTZ R202, R112, R222, R141 ;  /* 0x000000de70ca7223 */ /* 0x000fe2000001008d */
[----:B------:R-:W-:Y:S01]  /*1ebc0*/  HADD2.F32 R122, -RZ, R78.H1_H1 ;  /* 0x3000004eff7a7230 */ /* 0x000fe20000004100 */
[----:B------:R-:W-:Y:S01]  /*1ebd0*/  FFMA.FTZ R107, R108, R107, R2 ;  /* 0x0000006b6c6b7223 */ /* 0x000fe20000010002 */
[----:B------:R-:W-:Y:S01]  /*1ebe0*/  HADD2.F32 R105, -RZ, R57.H0_H0 ;  /* 0x20000039ff697230 */ /* 0x000fe20000004100 */
[----:B------:R-:W-:Y:S01]  /*1ebf0*/  F2FP.PACK_AB R99, R100, R99 ;  /* 0x000000636463723e */ /* 0x000fe200000000ff */
[----:B------:R-:W-:Y:S01]  /*1ec00*/  HADD2.F32 R109, -RZ, R77.H0_H0 ;  /* 0x2000004dff6d7230 */ /* 0x000fe20000004100 */
[----:B------:R-:W-:Y:S01]  /*1ec10*/  FFMA.FTZ R108, R108, R97, R159 ;  /* 0x000000616c6c7223 */ /* 0x000fe2000001009f */
[----:B------:R-:W-:Y:S01]  /*1ec20*/  SHF.R.U32.HI R222, RZ, 0x1c, R120 ;  /* 0x0000001cffde7819 */ /* 0x000fe20000011678 */
[C---:B------:R-:W-:Y:S01]  /*1ec30*/  FFMA.FTZ R106, R113.reuse, R106, R4 ;  /* 0x0000006a716a7223 */ /* 0x040fe20000010004 */
[----:B------:R-:W-:Y:S01]  /*1ec40*/  IADD3 R100, P0, R212, c[0x0][0x208], RZ ;  /* 0x00008200d4647a10 */ /* 0x000fe20007f1e0ff */
[----:B------:R-:W-:Y:S01]  /*1ec50*/  FFMA.FTZ R113, R113, R122, R157 ;  /* 0x0000007a71717223 */ /* 0x000fe2000001009d */
[----:B------:R-:W-:Y:S01]  /*1ec60*/  F2FP.PACK_AB R97, R237, R126 ;  /* 0x0000007eed61723e */ /* 0x000fe200000000ff */
[C---:B------:R-:W-:Y:S01]  /*1ec70*/  FFMA.FTZ R105, R114.reuse, R105, R7 ;  /* 0x0000006972697223 */ /* 0x040fe20000010007 */
[----:B------:R-:W-:Y:S01]  /*1ec80*/  HADD2.F32 R237, -RZ, R56.H1_H1 ;  /* 0x30000038ffed7230 */ /* 0x000fe20000004100 */
[----:B------:R-:W-:Y:S01]  /*1ec90*/  FFMA.FTZ R109, R114, R109, R153 ;  /* 0x0000006d726d7223 */ /* 0x000fe20000010099 */
[--C-:B------:R-:W-:Y:S01]  /*1eca0*/  HADD2.F32 R114, -RZ, R76.reuse.H0_H0 ;  /* 0x2000004cff727230 */ /* 0x100fe20000004100 */
[----:B------:R-:W-:Y:S01]  /*1ecb0*/  FFMA.FTZ R208, R101, R208, R138 ;  /* 0x000000d065d07223 */ /* 0x000fe2000001008a */
[----:B------:R-:W-:Y:S01]  /*1ecc0*/  HADD2.F32 R122, -RZ, R76.H1_H1 ;  /* 0x3000004cff7a7230 */ /* 0x000fe20000004100 */
[----:B------:R-:W-:Y:S01]  /*1ecd0*/  IADD3.X R101, R222, c[0x0][0x20c], RZ, P0, !PT ;  /* 0x00008300de657a10 */ /* 0x000fe200007fe4ff */
[C---:B------:R-:W-:Y:S01]  /*1ece0*/  FFMA.FTZ R236, R204.reuse, R236, R9 ;  /* 0x000000ecccec7223 */ /* 0x040fe20000010009 */
[----:B------:R-:W-:Y:S01]  /*1ecf0*/  HADD2.F32 R126, -RZ, R55.H1_H1 ;  /* 0x30000037ff7e7230 */ /* 0x000fe20000004100 */
[C---:B------:R-:W-:Y:S01]  /*1ed00*/  FFMA.FTZ R237, R207.reuse, R237, R8 ;  /* 0x000000edcfed7223 */ /* 0x040fe20000010008 */
[----:B------:R-:W-:Y:S01]  /*1ed10*/  HADD2.F32 R112, -RZ, R59.H0_H0 ;  /* 0x2000003bff707230 */ /* 0x000fe20000004100 */
[----:B------:R-:W-:Y:S01]  /*1ed20*/  FFMA.FTZ R204, R204, R114, R151 ;  /* 0x00000072cccc7223 */ /* 0x000fe20000010097 */
[----:B------:R0:W-:Y:S01]  /*1ed30*/  STG.E.128 [R100.64], R96 ;  /* 0x0000006064007986 */ /* 0x0001e2000c101d04 */
[----:B------:R-:W-:Y:S01]  /*1ed40*/  FFMA.FTZ R207, R207, R122, R154 ;  /* 0x0000007acfcf7223 */ /* 0x000fe2000001009a */
[----:B------:R-:W-:Y:S01]  /*1ed50*/  HADD2.F32 R114, -RZ, R54.H0_H0 ;  /* 0x20000036ff727230 */ /* 0x000fe20000004100 */
[----:B------:R-:W-:Y:S01]  /*1ed60*/  FFMA.FTZ R124, R206, R124, R139 ;  /* 0x0000007cce7c7223 */ /* 0x000fe2000001008b */
[----:B------:R-:W-:Y:S01]  /*1ed70*/  HADD2.F32 R122, -RZ, R74.H0_H0 ;  /* 0x2000004aff7a7230 */ /* 0x000fe20000004100 */
[----:B------:R-:W-:Y:S01]  /*1ed80*/  FFMA.FTZ R126, R218, R126, R47 ;  /* 0x0000007eda7e7223 */ /* 0x000fe2000001002f */
[----:B------:R-:W-:Y:S01]  /*1ed90*/  HADD2.F32 R206, -RZ, R77.H1_H1 ;  /* 0x3000004dffce7230 */ /* 0x000fe20000004100 */
[C---:B------:R-:W-:Y:S01]  /*1eda0*/  FFMA.FTZ R114, R127.reuse, R114, R116 ;  /* 0x000000727f727223 */ /* 0x040fe20000010074 */
[----:B------:R-:W-:Y:S01]  /*1edb0*/  F2FP.PACK_AB R106, R106, R203 ;  /* 0x000000cb6a6a723e */ /* 0x000fe200000000ff */
[----:B------:R-:W-:Y:S01]  /*1edc0*/  FFMA.FTZ R122, R127, R122, R164 ;  /* 0x0000007a7f7a7223 */ /* 0x000fe200000100a4 */
[----:B------:R-:W-:Y:S01]  /*1edd0*/  HADD2.F32 R127, -RZ, R54.H1_H1 ;  /* 0x30000036ff7f7230 */ /* 0x000fe20000004100 */
[----:B------:R-:W-:Y:S01]  /*1ede0*/  FFMA.FTZ R232, R115, R232, R6 ;  /* 0x000000e873e87223 */ /* 0x000fe20000010006 */
[----:B------:R-:W-:Y:S01]  /*1edf0*/  F2FP.PACK_AB R110, R113, R110 ;  /* 0x0000006e716e723e */ /* 0x000fe200000000ff */
[----:B------:R-:W-:-:S02]  /*1ee00*/  FFMA.FTZ R206, R115, R206, R156 ;  /* 0x000000ce73ce7223 */ /* 0x000fc4000001009c */
[----:B------:R-:W-:Y:S01]  /*1ee10*/  FFMA.FTZ R127, R217, R127, R46 ;  /* 0x0000007fd97f7223 */ /* 0x000fe2000001002e */
[----:B------:R-:W-:Y:S01]  /*1ee20*/  F2FP.PACK_AB R105, R232, R105 ;  /* 0x00000069e869723e */ /* 0x000fe200000000ff */
[----:B------:R-:W-:Y:S01]  /*1ee30*/  FFMA.FTZ R200, R121, R200, R43 ;  /* 0x000000c879c87223 */ /* 0x000fe2000001002b */
[----:B0-----:R-:W-:Y:S01]  /*1ee40*/  HADD2.F32 R98, -RZ, R75.H1_H1 ;  /* 0x3000004bff627230 */ /* 0x001fe20000004100 */
[----:B------:R-:W-:Y:S01]  /*1ee50*/  F2FP.PACK_AB R99, R241, R202 ;  /* 0x000000caf163723e */ /* 0x000fe200000000ff */
[----:B------:R-:W-:Y:S01]  /*1ee60*/  HADD2.F32 R96, -RZ, R55.H0_H0 ;  /* 0x20000037ff607230 */ /* 0x000fe20000004100 */
[----:B------:R-:W-:Y:S01]  /*1ee70*/  IADD3 R100, P0, R212, c[0x0][0x210], RZ ;  /* 0x00008400d4647a10 */ /* 0x000fe20007f1e0ff */
[----:B------:R-:W-:Y:S01]  /*1ee80*/  HADD2.F32 R97, -RZ, R75.H0_H0 ;  /* 0x2000004bff617230 */ /* 0x000fe20000004100 */
[----:B------:R-:W-:Y:S01]  /*1ee90*/  FFMA.FTZ R218, R218, R98, R167 ;  /* 0x00000062dada7223 */ /* 0x000fe200000100a7 */
[----:B------:R-:W-:Y:S01]  /*1eea0*/  HADD2.F32 R98, -RZ, R74.H1_H1 ;  /* 0x3000004aff627230 */ /* 0x000fe20000004100 */
[C---:B------:R-:W-:Y:S01]  /*1eeb0*/  FFMA.FTZ R115, R123.reuse, R96, R117 ;  /* 0x000000607b737223 */ /* 0x040fe20000010075 */
[----:B------:R-:W-:Y:S01]  /*1eec0*/  HADD2.F32 R96, -RZ, R73.H0_H0 ;  /* 0x20000049ff607230 */ /* 0x000fe20000004100 */
[----:B------:R-:W-:Y:S01]  /*1eed0*/  FFMA.FTZ R123, R123, R97, R166 ;  /* 0x000000617b7b7223 */ /* 0x000fe200000100a6 */
[----:B------:R-:W-:Y:S01]  /*1eee0*/  HADD2.F32 R202, -RZ, R52.H0_H0 ;  /* 0x20000034ffca7230 */ /* 0x000fe20000004100 */
[----:B------:R-:W-:Y:S01]  /*1eef0*/  FFMA.FTZ R217, R217, R98, R165 ;  /* 0x00000062d9d97223 */ /* 0x000fe200000100a5 */
[----:B------:R-:W-:Y:S01]  /*1ef00*/  F2FP.PACK_AB R98, R201, R124 ;  /* 0x0000007cc962723e */ /* 0x000fe200000000ff */
[----:B------:R-:W-:Y:S01]  /*1ef10*/  FFMA.FTZ R121, R121, R96, R162 ;  /* 0x0000006079797223 */ /* 0x000fe200000100a2 */
[----:B------:R-:W-:Y:S01]  /*1ef20*/  HADD2.F32 R201, -RZ, R53.H1_H1 ;  /* 0x30000035ffc97230 */ /* 0x000fe20000004100 */
[C---:B------:R-:W-:Y:S01]  /*1ef30*/  FFMA.FTZ R202, R221.reuse, R202, R0 ;  /* 0x000000caddca7223 */ /* 0x040fe20000010000 */
[----:B------:R-:W-:Y:S01]  /*1ef40*/  HADD2.F32 R96, -RZ, R73.H1_H1 ;  /* 0x30000049ff607230 */ /* 0x000fe20000004100 */
[----:B------:R-:W-:Y:S01]  /*1ef50*/  F2FP.PACK_AB R97, R220, R219 ;  /* 0x000000dbdc61723e */ /* 0x000fe200000000ff */
[----:B------:R-:W-:Y:S01]  /*1ef60*/  HADD2.F32 R124, -RZ, R72.H0_H0 ;  /* 0x20000048ff7c7230 */ /* 0x000fe20000004100 */
[----:B------:R-:W-:Y:S01]  /*1ef70*/  FFMA.FTZ R201, R216, R201, R45 ;  /* 0x000000c9d8c97223 */ /* 0x000fe2000001002d */
[----:B------:R-:W-:Y:S01]  /*1ef80*/  IADD3.X R101, R222, c[0x0][0x214], RZ, P0, !PT ;  /* 0x00008500de657a10 */ /* 0x000fe200007fe4ff */
[----:B------:R-:W-:Y:S01]  /*1ef90*/  FFMA.FTZ R216, R216, R96, R163 ;  /* 0x00000060d8d87223 */ /* 0x000fe200000100a3 */
[----:B------:R-:W-:Y:S01]  /*1efa0*/  F2FP.PACK_AB R96, R208, R205 ;  /* 0x000000cdd060723e */ /* 0x000fe200000000ff */
[----:B------:R-:W-:Y:S01]  /*1efb0*/  HADD2.F32 R205, -RZ, R52.H1_H1 ;  /* 0x30000034ffcd7230 */ /* 0x000fe20000004100 */
[----:B------:R-:W-:Y:S01]  /*1efc0*/  FFMA.FTZ R124, R221, R124, R160 ;  /* 0x0000007cdd7c7223 */ /* 0x000fe200000100a0 */
[----:B------:R-:W-:Y:S01]  /*1efd0*/  HADD2.F32 R208, -RZ, R72.H1_H1 ;  /* 0x30000048ffd07230 */ /* 0x000fe20000004100 */
[----:B------:R-:W-:Y:S01]  /*1efe0*/  FFMA.FTZ R111, R252, R111, R158 ;  /* 0x0000006ffc6f7223 */ /* 0x000fe2000001009e */
[--C-:B------:R-:W-:Y:S01]  /*1eff0*/  HADD2.F32 R220, -RZ, R50.reuse.H0_H0 ;  /* 0x20000032ffdc7230 */ /* 0x100fe20000004100 */
[C---:B------:R-:W-:Y:S01]  /*1f000*/  FFMA.FTZ R205, R125.reuse, R205, R44 ;  /* 0x000000cd7dcd7223 */ /* 0x040fe2000001002c */
[----:B------:R-:W-:Y:S01]  /*1f010*/  HADD2.F32 R221, -RZ, R50.H1_H1 ;  /* 0x30000032ffdd7230 */ /* 0x000fe20000004100 */
[----:B------:R-:W-:Y:S01]  /*1f020*/  FFMA.FTZ R125, R125, R208, R161 ;  /* 0x000000d07d7d7223 */ /* 0x000fe200000100a1 */
[----:B------:R-:W-:Y:S01]  /*1f030*/  HADD2.F32 R212, -RZ, R51.H0_H0 ;  /* 0x20000033ffd47230 */ /* 0x000fe20000004100 */
[C---:B------:R-:W-:Y:S01]  /*1f040*/  FFMA.FTZ R220, R213.reuse, R220, R131 ;  /* 0x000000dcd5dc7223 */ /* 0x040fe20000010083 */
[--C-:B------:R-:W-:Y:S01]  /*1f050*/  HADD2.F32 R208, -RZ, R70.reuse.H0_H0 ;  /* 0x20000046ffd07230 */ /* 0x100fe20000004100 */
[----:B------:R-:W-:Y:S01]  /*1f060*/  FFMA.FTZ R221, R214, R221, R134 ;  /* 0x000000ddd6dd7223 */ /* 0x000fe20000010086 */
[----:B------:R-:W-:Y:S01]  /*1f070*/  HADD2.F32 R222, -RZ, R70.H1_H1 ;  /* 0x30000046ffde7230 */ /* 0x000fe20000004100 */
[----:B------:R-:W-:Y:S01]  /*1f080*/  FFMA.FTZ R212, R210, R212, R133 ;  /* 0x000000d4d2d47223 */ /* 0x000fe20000010085 */
[----:B------:R-:W-:Y:S01]  /*1f090*/  HADD2.F32 R219, -RZ, R71.H0_H0 ;  /* 0x20000047ffdb7230 */ /* 0x000fe20000004100 */
[----:B------:R-:W-:Y:S01]  /*1f0a0*/  FFMA.FTZ R213, R213, R208, R172 ;  /* 0x000000d0d5d57223 */ /* 0x000fe200000100ac */
[----:B------:R0:W-:Y:S01]  /*1f0b0*/  STG.E.128 [R100.64], R96 ;  /* 0x0000006064007986 */ /* 0x0001e2000c101d04 */
[----:B------:R-:W-:Y:S01]  /*1f0c0*/  FFMA.FTZ R214, R214, R222, R173 ;  /* 0x000000ded6d67223 */ /* 0x000fe200000100ad */
[----:B------:R-:W-:Y:S01]  /*1f0d0*/  HADD2.F32 R222, -RZ, R49.H0_H0 ;  /* 0x20000031ffde7230 */ /* 0x000fe20000004100 */
[----:B------:R-:W-:Y:S01]  /*1f0e0*/  FFMA.FTZ R210, R210, R219, R176 ;  /* 0x000000dbd2d27223 */ /* 0x000fe200000100b0 */
[----:B------:R-:W-:Y:S01]  /*1f0f0*/  HADD2.F32 R208, -RZ, R69.H0_H0 ;  /* 0x20000045ffd07230 */ /* 0x000fe20000004100 */
[----:B------:R-:W-:Y:S01]  /*1f100*/  F2FP.PACK_AB R109, R206, R109 ;  /* 0x0000006dce6d723e */ /* 0x000fe200000000ff */
[----:B------:R-:W-:Y:S01]  /*1f110*/  HADD2.F32 R219, -RZ, R51.H1_H1 ;  /* 0x30000033ffdb7230 */ /* 0x000fe20000004100 */
[C---:B------:R-:W-:Y:S01]  /*1f120*/  FFMA.FTZ R222, R223.reuse, R222, R130 ;  /* 0x000000dedfde7223 */ /* 0x040fe20000010082 */
[----:B------:R-:W-:Y:S01]  /*1f130*/  IADD3 R206, R120, 0x20, RZ ;  /* 0x0000002078ce7810 */ /* 0x000fe20007ffe0ff */
[----:B------:R-:W-:Y:S01]  /*1f140*/  FFMA.FTZ R208, R223, R208, R170 ;  /* 0x000000d0dfd07223 */ /* 0x000fe200000100aa */
[----:B------:R-:W-:Y:S01]  /*1f150*/  F2FP.PACK_AB R111, R108, R111 ;  /* 0x0000006f6c6f723e */ /* 0x000fe200000000ff */
[----:B------:R-:W-:Y:S01]  /*1f160*/  FFMA.FTZ R219, R215, R219, R136 ;  /* 0x000000dbd7db7223 */ /* 0x000fe20000010088 */
[----:B------:R-:W-:Y:S01]  /*1f170*/  F2FP.PACK_AB R114, R127, R114 ;  /* 0x000000727f72723e */ /* 0x000fe200000000ff */
[----:B------:R-:W-:Y:S01]  /*1f180*/  FFMA.FTZ R215, R215, R224, R177 ;  /* 0x000000e0d7d77223 */ /* 0x000fe200000100b1 */
[----:B------:R-:W-:Y:S01]  /*1f190*/  HADD2.F32 R224, -RZ, R48.H0_H0 ;  /* 0x20000030ffe07230 */ /* 0x000fe20000004100 */
[----:B------:R-:W-:Y:S01]  /*1f1a0*/  FFMA.FTZ R112, R252, R112, R3 ;  /* 0x00000070fc707223 */ /* 0x000fe20000010003 */
[----:B------:R-:W-:Y:S01]  /*1f1b0*/  F2FP.PACK_AB R115, R126, R115 ;  /* 0x000000737e73723e */ /* 0x000fe200000000ff */
[----:B------:R-:W-:Y:S01]  /*1f1c0*/  IMAD R182, R199, c[0x0][0x160], R182 ;  /* 0x00005800c7b67a24 */ /* 0x000fe200078e02b6 */
[----:B0-----:R-:W-:Y:S01]  /*1f1d0*/  HADD2.F32 R96, -RZ, R49.H1_H1 ;  /* 0x30000031ff607230 */ /* 0x001fe20000004100 */
[----:B------:R-:W-:Y:S01]  /*1f1e0*/  F2FP.PACK_AB R100, R227, R104 ;  /* 0x00000068e364723e */ /* 0x000fe200000000ff */
[----:B------:R-:W-:Y:S01]  /*1f1f0*/  HFMA2.MMA R227, -RZ, RZ, 0, 9.5367431640625e-07 ;  /* 0x00000010ffe37435 */ /* 0x000fe200000001ff */
[----:B------:R-:W-:Y:S01]  /*1f200*/  HADD2.F32 R98, -RZ, R69.H1_H1 ;  /* 0x30000045ff627230 */ /* 0x000fe20000004100 */
[----:B------:R-:W-:Y:S01]  /*1f210*/  FFMA.FTZ R224, R209, R224, R128 ;  /* 0x000000e0d1e07223 */ /* 0x000fe20000010080 */
[--C-:B------:R-:W-:Y:S01]  /*1f220*/  HADD2.F32 R97, -RZ, R68.reuse.H1_H1 ;  /* 0x30000044ff617230 */ /* 0x100fe20000004100 */
[----:B------:R-:W-:Y:S01]  /*1f230*/  FFMA.FTZ R223, R211, R96, R132 ;  /* 0x00000060d3df7223 */ /* 0x000fe20000010084 */
[----:B------:R-:W-:Y:S01]  /*1f240*/  F2FP.PACK_AB R96, R225, R198 ;  /* 0x000000c6e160723e */ /* 0x000fe200000000ff */
[----:B------:R-:W-:Y:S01]  /*1f250*/  HADD2.F32 R198, -RZ, R68.H0_H0 ;  /* 0x20000044ffc67230 */ /* 0x000fe20000004100 */
[----:B------:R-:W-:Y:S01]  /*1f260*/  FFMA.FTZ R211, R211, R98, R171 ;  /* 0x00000062d3d37223 */ /* 0x000fe200000100ab */
[----:B------:R-:W-:Y:S01]  /*1f270*/  F2FP.PACK_AB R98, R235, R234 ;  /* 0x000000eaeb62723e */ /* 0x000fe200000000ff */
[----:B------:R-:W-:Y:S01]  /*1f280*/  HADD2.F32 R225, -RZ, R48.H1_H1 ;  /* 0x30000030ffe17230 */ /* 0x000fe20000004100 */
[----:B------:R-:W-:Y:S01]  /*1f290*/  F2FP.PACK_AB R99, R233, R230 ;  /* 0x000000e6e963723e */ /* 0x000fe200000000ff */
[----:B------:R-:W-:Y:S01]  /*1f2a0*/  FFMA.FTZ R198, R209, R198, R168 ;  /* 0x000000c6d1c67223 */ /* 0x000fe200000100a8 */
[----:B------:R-:W-:Y:S01]  /*1f2b0*/  F2FP.PACK_AB R108, R207, R204 ;  /* 0x000000cccf6c723e */ /* 0x000fe200000000ff */
[----:B------:R-:W-:Y:S01]  /*1f2c0*/  FFMA.FTZ R209, R240, R97, R169 ;  /* 0x00000061f0d17223 */ /* 0x000fe200000100a9 */
[----:B------:R-:W-:Y:S01]  /*1f2d0*/  F2FP.PACK_AB R97, R239, R238 ;  /* 0x000000eeef61723e */ /* 0x000fe200000000ff */
[----:B------:R-:W-:Y:S01]  /*1f2e0*/  IMAD.WIDE.U32 R126, R206, R227, c[0x0][0x208] ;  /* 0x00008200ce7e7625 */ /* 0x000fe200078e00e3 */
[----:B------:R-:W-:-:S02]  /*1f2f0*/  F2FP.PACK_AB R101, R229, R226 ;  /* 0x000000e2e565723e */ /* 0x000fc400000000ff */
[----:B------:R-:W-:Y:S01]  /*1f300*/  F2FP.PACK_AB R107, R107, R112 ;  /* 0x000000706b6b723e */ /* 0x000fe200000000ff */
[----:B------:R-:W-:Y:S01]  /*1f310*/  IMAD.WIDE.U32 R206, R206, R227, c[0x0][0x210] ;  /* 0x00008400cece7625 */ /* 0x000fe200078e00e3 */
[----:B------:R-:W-:Y:S01]  /*1f320*/  F2FP.PACK_AB R112, R205, R202 ;  /* 0x000000cacd70723e */ /* 0x000fe200000000ff */
[----:B------:R-:W-:Y:S01]  /*1f330*/  STG.E.128 [R126.64], R96 ;  /* 0x000000607e007986 */ /* 0x000fe2000c101d04 */
[----:B------:R-:W-:Y:S01]  /*1f340*/  IADD3 R202, R120, 0x40, RZ ;  /* 0x0000004078ca7810 */ /* 0x000fe20007ffe0ff */
[----:B------:R-:W-:Y:S01]  /*1f350*/  FFMA.FTZ R225, R240, R225, R129 ;  /* 0x000000e1f0e17223 */ /* 0x000fe20000010081 */
[----:B------:R-:W-:Y:S01]  /*1f360*/  F2FP.PACK_AB R104, R237, R236 ;  /* 0x000000eced68723e */ /* 0x000fe200000000ff */
[----:B------:R0:W-:Y:S01]  /*1f370*/  STG.E.128 [R206.64], R100 ;  /* 0x00000064ce007986 */ /* 0x0001e2000c101d04 */
[----:B------:R-:W-:Y:S01]  /*1f380*/  IADD3 R226, R120, 0x60, RZ ;  /* 0x0000006078e27810 */ /* 0x000fe20007ffe0ff */
[----:B------:R-:W-:Y:S01]  /*1f390*/  IMAD.WIDE.U32 R204, R202, R227, c[0x0][0x208] ;  /* 0x00008200cacc7625 */ /* 0x000fe200078e00e3 */
[----:B------:R-:W-:-:S02]  /*1f3a0*/  F2FP.PACK_AB R113, R201, R200 ;  /* 0x000000c8c971723e */ /* 0x000fc400000000ff */
[----:B------:R-:W-:Y:S01]  /*1f3b0*/  F2FP.PACK_AB R123, R218, R123 ;  /* 0x0000007bda7b723e */ /* 0x000fe200000000ff */
[-C--:B------:R-:W-:Y:S01]  /*1f3c0*/  IMAD.WIDE.U32 R202, R202, R227.reuse, c[0x0][0x210] ;  /* 0x00008400caca7625 */ /* 0x080fe200078e00e3 */
[----:B------:R1:W-:Y:S01]  /*1f3d0*/  STG.E.128 [R204.64], R104 ;  /* 0x00000068cc007986 */ /* 0x0003e2000c101d04 */
[----:B------:R-:W-:Y:S02]  /*1f3e0*/  F2FP.PACK_AB R122, R217, R122 ;  /* 0x0000007ad97a723e */ /* 0x000fe400000000ff */
[----:B------:R-:W-:Y:S01]  /*1f3f0*/  IMAD.WIDE.U32 R200, R226, R227, c[0x0][0x208] ;  /* 0x00008200e2c87625 */ /* 0x000fe200078e00e3 */
[----:B------:R-:W-:Y:S01]  /*1f400*/  F2FP.PACK_AB R121, R216, R121 ;  /* 0x00000079d879723e */ /* 0x000fe200000000ff */
[----:B------:R2:W-:Y:S01]  /*1f410*/  STG.E.128 [R202.64], R108 ;  /* 0x0000006cca007986 */ /* 0x0005e2000c101d04 */
[----:B------:R-:W-:Y:S02]  /*1f420*/  F2FP.PACK_AB R120, R125, R124 ;  /* 0x0000007c7d78723e */ /* 0x000fe400000000ff */
[----:B------:R-:W-:Y:S01]  /*1f430*/  F2FP.PACK_AB R124, R225, R224 ;  /* 0x000000e0e17c723e */ /* 0x000fe200000000ff */
[----:B------:R2:W-:Y:S01]  /*1f440*/  STG.E.128 [R200.64], R112 ;  /* 0x00000070c8007986 */ /* 0x0005e2000c101d04 */
[----:B------:R-:W-:Y:S01]  /*1f450*/  F2FP.PACK_AB R125, R223, R222 ;  /* 0x000000dedf7d723e */ /* 0x000fe200000000ff */
[----:B0-----:R-:W-:Y:S01]  /*1f460*/  IMAD.SHL.U32 R100, R196, 0x10, RZ ;  /* 0x00000010c4647824 */ /* 0x001fe200078e00ff */
[----:B------:R-:W-:-:S02]  /*1f470*/  SHF.R.U32.HI R196, RZ, 0x1c, R196 ;  /* 0x0000001cffc47819 */ /* 0x000fc400000116c4 */
[----:B------:R-:W-:Y:S02]  /*1f480*/  F2FP.PACK_AB R126, R221, R220 ;  /* 0x000000dcdd7e723e */ /* 0x000fe400000000ff */
[C---:B------:R-:W-:Y:S02]  /*1f490*/  IADD3 R102, P0, R100.reuse, c[0x0][0x208], RZ ;  /* 0x0000820064667a10 */ /* 0x040fe40007f1e0ff */
[----:B------:R-:W-:Y:S01]  /*1f4a0*/  IADD3 R100, P1, R100, c[0x0][0x210], RZ ;  /* 0x0000840064647a10 */ /* 0x000fe20007f3e0ff */
[----:B-1----:R-:W-:Y:S01]  /*1f4b0*/  IMAD.WIDE.U32 R104, R226, R227, c[0x0][0x210] ;  /* 0x00008400e2687625 */ /* 0x002fe200078e00e3 */
[----:B------:R-:W-:Y:S02]  /*1f4c0*/  F2FP.PACK_AB R127, R219, R212 ;  /* 0x000000d4db7f723e */ /* 0x000fe400000000ff */
[----:B------:R-:W-:Y:S02]  /*1f4d0*/  IADD3.X R103, R196, c[0x0][0x20c], RZ, P0, !PT ;  /* 0x00008300c4677a10 */ /* 0x000fe400007fe4ff */
[----:B------:R-:W-:Y:S01]  /*1f4e0*/  F2FP.PACK_AB R99, R215, R210 ;  /* 0x000000d2d763723e */ /* 0x000fe200000000ff */
[----:B------:R2:W-:Y:S01]  /*1f4f0*/  STG.E.128 [R104.64], R120 ;  /* 0x0000007868007986 */ /* 0x0005e2000c101d04 */
[----:B------:R-:W-:-:S02]  /*1f500*/  F2FP.PACK_AB R98, R214, R213 ;  /* 0x000000d5d662723e */ /* 0x000fc400000000ff */
[----:B------:R-:W-:Y:S01]  /*1f510*/  F2FP.PACK_AB R97, R211, R208 ;  /* 0x000000d0d361723e */ /* 0x000fe200000000ff */
[----:B------:R2:W-:Y:S01]  /*1f520*/  STG.E.128 [R102.64], R124 ;  /* 0x0000007c66007986 */ /* 0x0005e2000c101d04 */
[----:B------:R-:W-:Y:S02]  /*1f530*/  IADD3.X R101, R196, c[0x0][0x214], RZ, P1, !PT ;  /* 0x00008500c4657a10 */ /* 0x000fe40000ffe4ff */
[----:B------:R-:W-:Y:S02]  /*1f540*/  F2FP.PACK_AB R96, R209, R198 ;  /* 0x000000c6d160723e */ /* 0x000fe400000000ff */
[----:B------:R-:W-:-:S03]  /*1f550*/  ISETP.GE.AND P0, PT, R182, c[0x0][0x164], PT ;  /* 0x00005900b6007a0c */ /* 0x000fc60003f06270 */
[----:B------:R2:W-:Y:S10]  /*1f560*/  STG.E.128 [R100.64], R96 ;  /* 0x0000006064007986 */ /* 0x0005f4000c101d04 */
[----:B--2---:R-:W-:Y:S01]  /*1f570*/  @P0 CALL.REL.NOINC `(.L_x_5454) ;  /* 0x0000001000000944 */ /* 0x004fe20003c00000 */
[----:B------:R-:W-:Y:S05]  /*1f580*/  BRA `(.L_x_5455) ;  /* 0xfffe182000007947 */ /* 0x000fea000383ffff */
.L_x_5454:
[----:B------:R-:W-:Y:S05]  /*1f590*/  EXIT ;  /* 0x000000000000794d */ /* 0x000fea0003800000 */
.L_x_5452:
[----:B------:R-:W-:Y:S01]  /*1f5a0*/  IMAD.MOV.U32 R100, RZ, RZ, 0x1 ;  /* 0x00000001ff647424 */ /* 0x000fe200078e00ff */
[----:B------:R-:W-:Y:S01]  /*1f5b0*/  MOV R96, 0x1f5f0 ;  /* 0x0001f5f000607802 */ /* 0x000fe20000000f00 */
[----:B------:R-:W-:-:S02]  /*1f5c0*/  IMAD.MOV.U32 R98, RZ, RZ, 0x1f ;  /* 0x0000001fff627424 */ /* 0x000fc400078e00ff */
[----:B------:R-:W-:Y:S02]  /*1f5d0*/  IMAD.MOV.U32 R99, RZ, RZ, -0x1 ;  /* 0xffffffffff637424 */ /* 0x000fe400078e00ff */
[----:B------:R-:W-:Y:S05]  /*1f5e0*/  CALL.REL.NOINC `($__internal_13_$__cuda_sm70_shflsync_bfly_p) ;  /* 0x0000089000007944 */ /* 0x000fea0003c00000 */
[----:B-1----:R-:W-:Y:S01]  /*1f5f0*/  MOV R96, R100 ;  /* 0x0000006400607202 */ /* 0x002fe20000000f00 */
[----:B0-----:R-:W-:Y:S05]  /*1f600*/  BRA `(.L_x_5456) ;  /* 0xffffe49000007947 */ /* 0x001fea000383ffff */
.L_x_5453:
[----:B------:R-:W-:Y:S01]  /*1f610*/  IMAD.MOV.U32 R100, RZ, RZ, 0x2 ;  /* 0x00000002ff647424 */ /* 0x000fe200078e00ff */
[----:B------:R-:W-:Y:S01]  /*1f620*/  MOV R96, 0x1f660 ;  /* 0x0001f66000607802 */ /* 0x000fe20000000f00 */
[----:B------:R-:W-:Y:S02]  /*1f630*/  IMAD.MOV.U32 R98, RZ, RZ, 0x1f ;  /* 0x0000001fff627424 */ /* 0x000fe400078e00ff */
[----:B------:R-:W-:Y:S02]  /*1f640*/  IMAD.MOV.U32 R99, RZ, RZ, -0x1 ;  /* 0xffffffffff637424 */ /* 0x000fe400078e00ff */
[----:B------:R-:W-:Y:S05]  /*1f650*/  CALL.REL.NOINC `($__internal_13_$__cuda_sm70_shflsync_bfly_p) ;  /* 0x0000082000007944 */ /* 0x000fea0003c00000 */
[----:B0-----:R-:W-:Y:S01]  /*1f660*/  HFMA2.MMA R98, -RZ, RZ, 0, 1.847743988037109375e-06 ;  /* 0x0000001fff627435 */ /* 0x001fe200000001ff */
[----:B-1----:R-:W-:Y:S01]  /*1f670*/  FADD.FTZ R103, R103, R100 ;  /* 0x0000006467677221 */ /* 0x002fe20000010000 */
[----:B------:R-:W-:Y:S01]  /*1f680*/  MOV R96, 0x1f6c0 ;  /* 0x0001f6c000607802 */ /* 0x000fe20000000f00 */
[----:B------:R-:W-:Y:S02]  /*1f690*/  IMAD.MOV.U32 R100, RZ, RZ, 0x4 ;  /* 0x00000004ff647424 */ /* 0x000fe400078e00ff */
[----:B------:R-:W-:-:S02]  /*1f6a0*/  IMAD.MOV.U32 R99, RZ, RZ, -0x1 ;  /* 0xffffffffff637424 */ /* 0x000fc400078e00ff */
[----:B------:R-:W-:Y:S05]  /*1f6b0*/  CALL.REL.NOINC `($__internal_13_$__cuda_sm70_shflsync_bfly_p) ;  /* 0x000007c000007944 */ /* 0x000fea0003c00000 */
[----:B01----:R-:W-:Y:S01]  /*1f6c0*/  FADD.FTZ R103, R103, R100 ;  /* 0x0000006467677221 */ /* 0x003fe20000010000 */
[----:B------:R-:W-:Y:S01]  /*1f6d0*/  MOV R96, 0x1f720 ;  /* 0x0001f72000607802 */ /* 0x000fe20000000f00 */
[----:B------:R-:W-:-:S02]  /*1f6e0*/  IMAD.MOV.U32 R100, RZ, RZ, 0x8 ;  /* 0x00000008ff647424 */ /* 0x000fc400078e00ff */
[----:B------:R-:W-:Y:S02]  /*1f6f0*/  IMAD.MOV.U32 R98, RZ, RZ, 0x1f ;  /* 0x0000001fff627424 */ /* 0x000fe400078e00ff */
[----:B------:R-:W-:Y:S02]  /*1f700*/  IMAD.MOV.U32 R99, RZ, RZ, -0x1 ;  /* 0xffffffffff637424 */ /* 0x000fe400078e00ff */
[----:B------:R-:W-:Y:S05]  /*1f710*/  CALL.REL.NOINC `($__internal_13_$__cuda_sm70_shflsync_bfly_p) ;  /* 0x0000076000007944 */ /* 0x000fea0003c00000 */
[----:B01----:R-:W-:Y:S01]  /*1f720*/  FADD.FTZ R103, R103, R100 ;  /* 0x0000006467677221 */ /* 0x003fe20000010000 */
[----:B------:R-:W-:Y:S01]  /*1f730*/  MOV R100, 0x10 ;  /* 0x0000001000647802 */ /* 0x000fe20000000f00 */
[----:B------:R-:W-:Y:S01]  /*1f740*/  IMAD.MOV.U32 R98, RZ, RZ, 0x1f ;  /* 0x0000001fff627424 */ /* 0x000fe200078e00ff */
[----:B------:R-:W-:Y:S01]  /*1f750*/  MOV R96, 0x1f780 ;  /* 0x0001f78000607802 */ /* 0x000fe20000000f00 */
[----:B------:R-:W-:Y:S02]  /*1f760*/  IMAD.MOV.U32 R99, RZ, RZ, -0x1 ;  /* 0xffffffffff637424 */ /* 0x000fe400078e00ff */
[----:B------:R-:W-:Y:S05]  /*1f770*/  CALL.REL.NOINC `($__internal_13_$__cuda_sm70_shflsync_bfly_p) ;  /* 0x0000070000007944 */ /* 0x000fea0003c00000 */
[----:B-1----:R-:W-:Y:S02]  /*1f780*/  FADD.FTZ R100, R103, R100 ;  /* 0x0000006467647221 */ /* 0x002fe40000010000 */
[----:B0-----:R-:W-:Y:S02]  /*1f790*/  IMAD.MOV.U32 R98, RZ, RZ, 0x1f ;  /* 0x0000001fff627424 */ /* 0x001fe400078e00ff */
[----:B------:R-:W-:-:S02]  /*1f7a0*/  FMUL.FTZ R101, R100, c[0x0][0x1e0] ;  /* 0x0000780064657a20 */ /* 0x000fc40000410000 */
[----:B------:R-:W-:Y:S02]  /*1f7b0*/  IMAD.MOV.U32 R100, RZ, RZ, 0x1 ;  /* 0x00000001ff647424 */ /* 0x000fe400078e00ff */
[C---:B------:R-:W-:Y:S02]  /*1f7c0*/  FADD.FTZ R96, -R101.reuse, R106 ;  /* 0x0000006a65607221 */ /* 0x040fe40000010100 */
[C---:B------:R-:W-:Y:S02]  /*1f7d0*/  FADD.FTZ R97, -R101.reuse, R107 ;  /* 0x0000006b65617221 */ /* 0x040fe40000010100 */
[----:B------:R-:W-:Y:S02]  /*1f7e0*/  FFMA.FTZ R96, R96, R96, RZ ;  /* 0x0000006060607223 */ /* 0x000fe400000100ff */
[----:B------:R-:W-:Y:S02]  /*1f7f0*/  FADD.FTZ R99, -R101, R108 ;  /* 0x0000006c65637221 */ /* 0x000fe40000010100 */
[----:B------:R-:W-:-:S02]  /*1f800*/  FFMA.FTZ R96, R97, R97, R96 ;  /* 0x0000006161607223 */ /* 0x000fc40000010060 */
[----:B------:R-:W-:Y:S02]  /*1f810*/  FADD.FTZ R97, -R101, R111 ;  /* 0x0000006f65617221 */ /* 0x000fe40000010100 */
[----:B------:R-:W-:Y:S02]  /*1f820*/  FFMA.FTZ R96, R99, R99, R96 ;  /* 0x0000006363607223 */ /* 0x000fe40000010060 */
[----:B------:R-:W-:Y:S02]  /*1f830*/  FADD.FTZ R99, -R101, R109 ;  /* 0x0000006d65637221 */ /* 0x000fe40000010100 */
[----:B------:R-:W-:Y:S02]  /*1f840*/  FFMA.FTZ R96, R97, R97, R96 ;  /* 0x0000006161607223 */ /* 0x000fe40000010060 */
        /* <DEDUP_REMOVED lines=69> */
[----:B------:R-:W-:Y:S01]  /*1fca0*/  FFMA.FTZ R96, R99, R99, R96 ;  /* 0x0000006363607223 */ /* 0x000fe20000010060 */
[----:B------:R-:W-:-:S03]  /*1fcb0*/  MOV R99, 0xffffffff ;  /* 0xffffffff00637802 */ /* 0x000fc60000000f00 */
[----:B------:R-:W-:Y:S01]  /*1fcc0*/  FFMA.FTZ R103, R97, R97, R96 ;  /* 0x0000006161677223 */ /* 0x000fe20000010060 */
[----:B------:R-:W-:Y:S02]  /*1fcd0*/  MOV R96, 0x1fcf0 ;  /* 0x0001fcf000607802 */ /* 0x000fe40000000f00 */
[----:B------:R-:W-:Y:S05]  /*1fce0*/  CALL.REL.NOINC `($__internal_13_$__cuda_sm70_shflsync_bfly_p) ;  /* 0x0000019000007944 */ /* 0x000fea0003c00000 */
[----:B01----:R-:W-:Y:S01]  /*1fcf0*/  FADD.FTZ R103, R103, R100 ;  /* 0x0000006467677221 */ /* 0x003fe20000010000 */
[----:B------:R-:W-:Y:S01]  /*1fd00*/  MOV R96, 0x1fd50 ;  /* 0x0001fd5000607802 */ /* 0x000fe20000000f00 */
[----:B------:R-:W-:Y:S02]  /*1fd10*/  IMAD.MOV.U32 R100, RZ, RZ, 0x2 ;  /* 0x00000002ff647424 */ /* 0x000fe400078e00ff */
[----:B------:R-:W-:Y:S02]  /*1fd20*/  IMAD.MOV.U32 R98, RZ, RZ, 0x1f ;  /* 0x0000001fff627424 */ /* 0x000fe400078e00ff */
[----:B------:R-:W-:Y:S02]  /*1fd30*/  IMAD.MOV.U32 R99, RZ, RZ, -0x1 ;  /* 0xffffffffff637424 */ /* 0x000fe400078e00ff */
[----:B------:R-:W-:Y:S05]  /*1fd40*/  CALL.REL.NOINC `($__internal_13_$__cuda_sm70_shflsync_bfly_p) ;  /* 0x0000013000007944 */ /* 0x000fea0003c00000 */
[----:B0-----:R-:W-:Y:S01]  /*1fd50*/  HFMA2.MMA R98, -RZ, RZ, 0, 1.847743988037109375e-06 ;  /* 0x0000001fff627435 */ /* 0x001fe200000001ff */
[----:B-1----:R-:W-:Y:S01]  /*1fd60*/  FADD.FTZ R103, R103, R100 ;  /* 0x0000006467677221 */ /* 0x002fe20000010000 */
[----:B------:R-:W-:Y:S01]  /*1fd70*/  MOV R96, 0x1fdb0 ;  /* 0x0001fdb000607802 */ /* 0x000fe20000000f00 */
[----:B------:R-:W-:-:S02]  /*1fd80*/  IMAD.MOV.U32 R100, RZ, RZ, 0x4 ;  /* 0x00000004ff647424 */ /* 0x000fc400078e00ff */
[----:B------:R-:W-:Y:S02]  /*1fd90*/  IMAD.MOV.U32 R99, RZ, RZ, -0x1 ;  /* 0xffffffffff637424 */ /* 0x000fe400078e00ff */
[----:B------:R-:W-:Y:S05]  /*1fda0*/  CALL.REL.NOINC `($__internal_13_$__cuda_sm70_shflsync_bfly_p) ;  /* 0x000000d000007944 */ /* 0x000fea0003c00000 */
[----:B01----:R-:W-:Y:S01]  /*1fdb0*/  FADD.FTZ R103, R103, R100 ;  /* 0x0000006467677221 */ /* 0x003fe20000010000 */
[----:B------:R-:W-:Y:S01]  /*1fdc0*/  MOV R96, 0x1fe10 ;  /* 0x0001fe1000607802 */ /* 0x000fe20000000f00 */
[----:B------:R-:W-:Y:S02]  /*1fdd0*/  IMAD.MOV.U32 R100, RZ, RZ, 0x8 ;  /* 0x00000008ff647424 */ /* 0x000fe400078e00ff */
[----:B------:R-:W-:Y:S02]  /*1fde0*/  IMAD.MOV.U32 R98, RZ, RZ, 0x1f ;  /* 0x0000001fff627424 */ /* 0x000fe400078e00ff */
[----:B------:R-:W-:Y:S02]  /*1fdf0*/  IMAD.MOV.U32 R99, RZ, RZ, -0x1 ;  /* 0xffffffffff637424 */ /* 0x000fe400078e00ff */
[----:B------:R-:W-:Y:S05]  /*1fe00*/  CALL.REL.NOINC `($__internal_13_$__cuda_sm70_shflsync_bfly_p) ;  /* 0x0000007000007944 */ /* 0x000fea0003c00000 */
[----:B01----:R-:W-:Y:S01]  /*1fe10*/  FADD.FTZ R103, R103, R100 ;  /* 0x0000006467677221 */ /* 0x003fe20000010000 */
[----:B------:R-:W-:Y:S01]  /*1fe20*/  MOV R100, 0x10 ;  /* 0x0000001000647802 */ /* 0x000fe20000000f00 */
[----:B------:R-:W-:Y:S01]  /*1fe30*/  IMAD.MOV.U32 R98, RZ, RZ, 0x1f ;  /* 0x0000001fff627424 */ /* 0x000fe200078e00ff */
[----:B------:R-:W-:Y:S01]  /*1fe40*/  MOV R96, 0x1fe70 ;  /* 0x0001fe7000607802 */ /* 0x000fe20000000f00 */
[----:B------:R-:W-:-:S02]  /*1fe50*/  IMAD.MOV.U32 R99, RZ, RZ, -0x1 ;  /* 0xffffffffff637424 */ /* 0x000fc400078e00ff */
[----:B------:R-:W-:Y:S05]  /*1fe60*/  CALL.REL.NOINC `($__internal_13_$__cuda_sm70_shflsync_bfly_p) ;  /* 0x0000001000007944 */ /* 0x000fea0003c00000 */
[----:B01----:R-:W-:Y:S05]  /*1fe70*/  BRA `(.L_x_5457) ;  /* 0xffffe26000007947 */ /* 0x003fea000383ffff */
        .weak           $__internal_13_$__cuda_sm70_shflsync_bfly_p
        .type           $__internal_13_$__cuda_sm70_shflsync_bfly_p,@function
        .size           $__internal_13_$__cuda_sm70_shflsync_bfly_p,(.L_x_32991 - $__internal_13_$__cuda_sm70_shflsync_bfly_p)
$__internal_13_$__cuda_sm70_shflsync_bfly_p:
[----:B------:R-:W-:Y:S01]  /*1fe80*/  IMAD.MOV.U32 R97, RZ, RZ, 0x0 ;  /* 0x00000000ff617424 */ /* 0x000fe200078e00ff */
[----:B------:R-:W-:Y:S04]  /*1fe90*/  WARPSYNC R99 ;  /* 0x0000006300007348 */ /* 0x000fe80003800000 */
[----:B------:R0:W1:Y:S01]  /*1fea0*/  SHFL.BFLY PT, R100, R103, R100, R98 ;  /* 0x0c00006467647389 */ /* 0x00006200000e0062 */
[----:B------:R-:W-:Y:S05]  /*1feb0*/  RET.REL.NODEC R96 `(_ZN10layer_norm31ln_parallel_residual_fwd_kernelINS_13Kernel_traitsI6__halfS2_S2_S2_fjLj1280ELj1ELj4ELj1ELj16ENS_18Kernel_traits_baseILj1280ES2_S2_S2_S2_fjLj128EEEEELb1ELb0ELb1EEEvNS_9FwdParamsE) ;  /* 0xfffe014060007950 */ /* 0x000fea0003c3ffff */
.L_x_5458:
        /* <DEDUP_REMOVED lines=12> */
.L_x_32991:


//--------------------- .text._ZN10layer_norm31ln_parallel_residual_fwd_kernelINS_13Kernel_traitsI6__halfS2_S2_S2_fjLj1280ELj1ELj4ELj1ELj16ENS_18Kernel_traits_baseILj1280ES2_S2_S2_S2_fjLj128EEEEELb1ELb1ELb0EEEvNS_9FwdParamsE --------------------------
	.section	.text._ZN10layer_norm31ln_parallel_residual_fwd_kernelINS_13Kernel_traitsI6__halfS2_S2_S2_fjLj1280ELj1ELj4ELj1ELj16ENS_18Kernel_traits_baseILj1280ES2_S2_S2_S2_fjLj128EEEEELb1ELb1ELb0EEEvNS_9FwdParamsE,"ax",@progbits
	.sectioninfo	@"SHI_REGISTERS=168"
	.align	128
        .global         _ZN10layer_norm31ln_parallel_residual_fwd_kernelINS_13Kernel_traitsI6__halfS2_S2_S2_fjLj1280ELj1ELj4ELj1ELj16ENS_18Kernel_traits_baseILj1280ES2_S2_S2_S2_fjLj128EEEEELb1ELb1ELb0EEEvNS_9FwdParamsE
        .type           _ZN10layer_norm31ln_parallel_residual_fwd_kernelINS_13Kernel_traitsI6__halfS2_S2_S2_fjLj1280ELj1ELj4ELj1ELj16ENS_18Kernel_traits_baseILj1280ES2_S2_S2_S2_fjLj128EEEEELb1ELb1ELb0EEEvNS_9FwdParamsE,@function
        .size           _ZN10layer_norm31ln_parallel_residual_fwd_kernelINS_13Kernel_traitsI6__halfS2_S2_S2_fjLj1280ELj1ELj4ELj1ELj16ENS_18Kernel_traits_baseILj1280ES2_S2_S2_S2_fjLj128EEEEELb1ELb1ELb0EEEvNS_9FwdParamsE,(.L_x_32992 - _ZN10layer_norm31ln_parallel_residual_fwd_kernelINS_13Kernel_traitsI6__halfS2_S2_S2_fjLj1280ELj1ELj4ELj1ELj16ENS_18Kernel_traits_baseILj1280ES2_S2_S2_S2_fjLj128EEEEELb1ELb1ELb0EEEvNS_9FwdParamsE)
        .other          _ZN10layer_norm31ln_parallel_residual_fwd_kernelINS_13Kernel_traitsI6__halfS2_S2_S2_fjLj1280ELj1ELj4ELj1ELj16ENS_18Kernel_traits_baseILj1280ES2_S2_S2_S2_fjLj128EEEEELb1ELb1ELb0EEEvNS_9FwdParamsE,@"STO_CUDA_ENTRY STV_DEFAULT"
_ZN10layer_norm31ln_parallel_residual_fwd_kernelINS_13Kernel_traitsI6__halfS2_S2_S2_fjLj1280ELj1ELj4ELj1ELj16ENS_18Kernel_traits_baseILj1280ES2_S2_S2_S2_fjLj128EEEEELb1ELb1ELb0EEEvNS_9FwdParamsE:
.text._ZN10layer_norm31ln_parallel_residual_fwd_kernelINS_13Kernel_traitsI6__halfS2_S2_S2_fjLj1280ELj1ELj4ELj1ELj16ENS_18Kernel_traits_baseILj1280ES2_S2_S2_S2_fjLj128EEEEELb1ELb1ELb0EEEvNS_9FwdParamsE:
        /* <DEDUP_REMOVED lines=21> */
[----:B------:R-:W-:-:S03]  /*0150*/  IMAD.WIDE.U32 R6, R30, -0x326172a9, RZ ;  /* 0xcd9e8d571e067825 */ /* 0x000fc600078e00ff */
[----:B------:R-:W-:Y:S01]  /*0160*/  LEA R26, R11, R26, 0x2 ;  /* 0x0000001a0b1a7211 */ /* 0x000fe200078e10ff */
        /* <DEDUP_REMOVED lines=87> */
.L_x_5460:
[----:B0-----:R-:W-:Y:S05]  /*06e0*/  BSYNC B0 ;  /* 0x0000000000007941 */ /* 0x001fea0003800000 */
.L_x_5459:
        /* <DEDUP_REMOVED lines=13> */
.L_x_5462:
[----:B0-----:R-:W-:Y:S05]  /*07c0*/  BSYNC B0 ;  /* 0x0000000000007941 */ /* 0x001fea0003800000 */
.L_x_5461:
        /* <DEDUP_REMOVED lines=13> */
.L_x_5464:
[----:B0-----:R-:W-:Y:S05]  /*08a0*/  BSYNC B0 ;  /* 0x0000000000007941 */ /* 0x001fea0003800000 */
.L_x_5463:
        /* <DEDUP_REMOVED lines=13> */
.L_x_5466:
[----:B0-----:R-:W-:Y:S05]  /*0980*/  BSYNC B0 ;  /* 0x0000000000007941 */ /* 0x001fea0003800000 */
.L_x_5465:
        /* <DEDUP_REMOVED lines=12> */
.L_x_5468:
[----:B0-----:R-:W-:Y:S05]  /*0a50*/  BSYNC B0 ;  /* 0x0000000000007941 */ /* 0x001fea0003800000 */
.L_x_5467:
        /* <DEDUP_REMOVED lines=64> */
[--C-:B------:R-:W-:Y:S02]  /*0e60*/  HADD2.F32 R56, -RZ, R58.reuse.H0_H0 ;  /* 0x2000003aff387230 */ /* 0x100fe40000004100 */
[----:B------:R-:W-:Y:S02]  /*0e70*/  HADD2.F32 R73, -RZ, R58.H1_H1 ;  /* 0x3000003aff497230 */ /* 0x000fe40000004100 */
[----:B------:R-:W-:-:S02]  /*0e80*/  HADD2.F32 R57, -RZ, R59.H0_H0 ;  /* 0x2000003bff397230 */ /* 0x000fc40000004100 */
[----:B------:R-:W-:Y:S02]  /*0e90*/  HADD2.F32 R70, -RZ, R59.H1_H1 ;  /* 0x3000003bff467230 */ /* 0x000fe40000004100 */
[----:B------:R-:W-:Y:S02]  /*0ea0*/  HADD2.F32 R49, -RZ, R50.H0_H0 ;  /* 0x20000032ff317230 */ /* 0x000fe40000004100 */
[----:B------:R-:W-:Y:S02]  /*0eb0*/  HADD2.F32 R83, -RZ, R51.H0_H0 ;  /* 0x20000033ff537230 */ /* 0x000fe40000004100 */
        /* <DEDUP_REMOVED lines=25> */
.L_x_6137:
        /* <DEDUP_REMOVED lines=37> */
.L_x_5473:
[----:B0-----:R-:W-:Y:S02]  /*12a0*/  IMAD.MOV.U32 R129, RZ, RZ, R120 ;  /* 0x000000ffff817224 */ /* 0x001fe400078e0078 */
.L_x_5474:
[----:B------:R-:W-:Y:S05]  /*12b0*/  BSYNC B2 ;  /* 0x0000000000027941 */ /* 0x000fea0003800000 */
.L_x_5472:
        /* <DEDUP_REMOVED lines=16> */
.L_x_5478:
[----:B------:R-:W-:Y:S05]  /*13c0*/  BSYNC B3 ;  /* 0x0000000000037941 */ /* 0x000fea0003800000 */
.L_x_5477:
        /* <DEDUP_REMOVED lines=43> */
.L_x_5476:
[----:B------:R-:W-:Y:S05]  /*1680*/  BSYNC B2 ;  /* 0x0000000000027941 */ /* 0x000fea0003800000 */
.L_x_5475:
[----:B------:R-:W0:Y:S01]  /*1690*/  I2F.U32 R98, R129 ;  /* 0x0000008100627306 */ /* 0x000e220000201000 */
[----:B------:R-:W-:Y:S01]  /*16a0*/  IMAD.MOV.U32 R155, RZ, RZ, 0x2f800000 ;  /* 0x2f800000ff9b7424 */ /* 0x000fe200078e00ff */
[----:B------:R-:W-:Y:S01]  /*16b0*/  ISETP.NE.U32.AND P1, PT, RZ, c[0x0][0x178], PT ;  /* 0x00005e00ff007a0c */ /* 0x000fe20003f25070 */
[----:B-----5:R-:W-:Y:S01]  /*16c0*/  HADD2.F32 R116, -RZ, R44.H0_H0 ;  /* 0x2000002cff747230 */ /* 0x020fe20000004100 */
[----:B------:R-:W-:Y:S02]  /*16d0*/  LOP3.LUT R31, R31, 0xfffffff7, RZ, 0xc0, !PT ;  /* 0xfffffff71f1f7812 */ /* 0x000fe400078ec0ff */
[----:B------:R-:W-:Y:S02]  /*16e0*/  ISETP.NE.AND.EX P1, PT, RZ, c[0x0][0x17c], PT, P1 ;  /* 0x00005f00ff007a0c */ /* 0x000fe40003f25310 */
        /* <DEDUP_REMOVED lines=12> */
.L_x_5479:
        /* <DEDUP_REMOVED lines=12> */
.L_x_5482:
[----:B------:R-:W-:Y:S02]  /*1870*/  IMAD.MOV.U32 R129, RZ, RZ, R120 ;  /* 0x000000ffff817224 */ /* 0x000fe400078e0078 */
.L_x_5483:
[----:B------:R-:W-:Y:S05]  /*1880*/  BSYNC B2 ;  /* 0x0000000000027941 */ /* 0x000fea0003800000 */
.L_x_5481:
        /* <DEDUP_REMOVED lines=16> */
.L_x_5487:
[----:B------:R-:W-:Y:S05]  /*1990*/  BSYNC B3 ;  /* 0x0000000000037941 */ /* 0x000fea0003800000 */
.L_x_5486:
        /* <DEDUP_REMOVED lines=43> */
.L_x_5485:
[----:B------:R-:W-:Y:S05]  /*1c50*/  BSYNC B2 ;  /* 0x0000000000027941 */ /* 0x000fea0003800000 */
.L_x_5484:
        /* <DEDUP_REMOVED lines=10> */
.L_x_5480:
        /* <DEDUP_REMOVED lines=12> */
.L_x_5489:
[----:B------:R-:W-:Y:S02]  /*1dc0*/  IMAD.MOV.U32 R129, RZ, RZ, R120 ;  /* 0x000000ffff817224 */ /* 0x000fe400078e0078 */
.L_x_5490:
[----:B------:R-:W-:Y:S05]  /*1dd0*/  BSYNC B2 ;  /* 0x0000000000027941 */ /* 0x000fea0003800000 */
.L_x_5488:
        /* <DEDUP_REMOVED lines=16> */
.L_x_5494:
[----:B------:R-:W-:Y:S05]  /*1ee0*/  BSYNC B3 ;  /* 0x0000000000037941 */ /* 0x000fea0003800000 */
.L_x_5493:
        /* <DEDUP_REMOVED lines=43> */
.L_x_5492:
[----:B------:R-:W-:Y:S05]  /*21a0*/  BSYNC B2 ;  /* 0x0000000000027941 */ /* 0x000fea0003800000 */
.L_x_5491:
        /* <DEDUP_REMOVED lines=15> */
.L_x_5495:
        /* <DEDUP_REMOVED lines=12> */
.L_x_5498:
[----:B------:R-:W-:Y:S02]  /*2360*/  IMAD.MOV.U32 R44, RZ, RZ, R120 ;  /* 0x000000ffff2c7224 */ /* 0x000fe400078e0078 */
.L_x_5499:
[----:B------:R-:W-:Y:S05]  /*2370*/  BSYNC B2 ;  /* 0x0000000000027941 */ /* 0x000fea0003800000 */
.L_x_5497:
        /* <DEDUP_REMOVED lines=16> */
.L_x_5503:
[----:B------:R-:W-:Y:S05]  /*2480*/  BSYNC B3 ;  /* 0x0000000000037941 */ /* 0x000fea0003800000 */
.L_x_5502:
        /* <DEDUP_REMOVED lines=42> */
[----:B------:R-:W-:Y:S02]  /*2730*/  LOP3.LUT R114, R119, UR26, R156, 0x96, !PT ;  /* 0x0000001a77727c12 */ /* 0x000fe4000f8e969c */
.L_x_5501:
[----:B------:R-:W-:Y:S05]  /*2740*/  BSYNC B2 ;  /* 0x0000000000027941 */ /* 0x000fea0003800000 */
.L_x_5500:
        /* <DEDUP_REMOVED lines=10> */
.L_x_5496:
        /* <DEDUP_REMOVED lines=12> */
.L_x_5505:
[----:B------:R-:W-:Y:S02]  /*28b0*/  IMAD.MOV.U32 R44, RZ, RZ, R120 ;  /* 0x000000ffff2c7224 */ /* 0x000fe400078e0078 */
.L_x_5506:
[----:B------:R-:W-:Y:S05]  /*28c0*/  BSYNC B2 ;  /* 0x0000000000027941 */ /* 0x000fea0003800000 */
.L_x_5504:
        /* <DEDUP_REMOVED lines=16> */
.L_x_5510:
[----:B------:R-:W-:Y:S05]  /*29d0*/  BSYNC B3 ;  /* 0x0000000000037941 */ /* 0x000fea0003800000 */
.L_x_5509:
        /* <DEDUP_REMOVED lines=43> */
.L_x_5508:
[----:B------:R-:W-:Y:S05]  /*2c90*/  BSYNC B2 ;  /* 0x0000000000027941 */ /* 0x000fea0003800000 */
.L_x_5507:
        /* <DEDUP_REMOVED lines=15> */
.L_x_5511:
        /* <DEDUP_REMOVED lines=12> */
.L_x_5514:
[----:B------:R-:W-:Y:S02]  /*2e50*/  IMAD.MOV.U32 R44, RZ, RZ, R120 ;  /* 0x000000ffff2c7224 */ /* 0x000fe400078e0078 */
.L_x_5515:
[----:B------:R-:W-:Y:S05]  /*2e60*/  BSYNC B2 ;  /* 0x0000000000027941 */ /* 0x000fea0003800000 */
.L_x_5513:
        /* <DEDUP_REMOVED lines=16> */
.L_x_5519:
[----:B------:R-:W-:Y:S05]  /*2f70*/  BSYNC B3 ;  /* 0x0000000000037941 */ /* 0x000fea0003800000 */
.L_x_5518:
        /* <DEDUP_REMOVED lines=44> */
.L_x_5517:
[----:B------:R-:W-:Y:S05]  /*3240*/  BSYNC B2 ;  /* 0x0000000000027941 */ /* 0x000fea0003800000 */
.L_x_5516:
[----:B------:R-:W0:Y:S01]  /*3250*/  I2F.U32 R44, R44 ;  /* 0x0000002c002c7306 */ /* 0x000e220000201000 */
[----:B------:R-:W-:-:S05]  /*3260*/  HADD2.F32 R129, -RZ, R41.H0_H0 ;  /* 0x20000029ff817230 */ /* 0x000fca0000004100 */
[----:B------:R-:W-:Y:S02]  /*3270*/  FMUL.FTZ R129, R129, c[0x0][0x1e8] ;  /* 0x00007a0081817a20 */ /* 0x000fe40000410000 */
[----:B0-----:R-:W-:-:S05]  /*3280*/  FFMA.FTZ R100, R44, R155, 1.1641532182693481445e-10 ;  /* 0x2f0000002c647423 */ /* 0x001fca000001009b */
[----:B------:R-:W-:-:S04]  /*3290*/  FSETP.GTU.FTZ.AND P2, PT, R100, c[0x0][0x1e4], PT ;  /* 0x0000790064007a0b */ /* 0x000fc80003f5c000 */
[----:B------:R-:W-:Y:S02]  /*32a0*/  FSEL R130, R129, RZ, !P2 ;  /* 0x000000ff81827208 */ /* 0x000fe40005000000 */
[----:B------:R-:W-:-:S03]  /*32b0*/  SEL R100, RZ, 0x1, P2 ;  /* 0x00000001ff647807 */ /* 0x000fc60001000000 */
[----:B------:R-:W-:Y:S01]  /*32c0*/  FADD.FTZ R119, R130, R119 ;  /* 0x0000007782777221 */ /* 0x000fe20000010000 */
[----:B------:R-:W-:-:S05]  /*32d0*/  @P0 HADD2.F32 R130, -RZ, R37.H0_H0 ;  /* 0x20000025ff820230 */ /* 0x000fca0000004100 */
[----:B------:R-:W-:Y:S02]  /*32e0*/  @P0 FADD.FTZ R119, R130, R119 ;  /* 0x0000007782770221 */ /* 0x000fe40000010000 */
.L_x_5512:
        /* <DEDUP_REMOVED lines=12> */
.L_x_5521:
[----:B------:R-:W-:Y:S02]  /*33b0*/  IMAD.MOV.U32 R44, RZ, RZ, R120 ;  /* 0x000000ffff2c7224 */ /* 0x000fe400078e0078 */
.L_x_5522:
[----:B------:R-:W-:Y:S05]  /*33c0*/  BSYNC B2 ;  /* 0x0000000000027941 */ /* 0x000fea0003800000 */
.L_x_5520:
        /* <DEDUP_REMOVED lines=16> */
.L_x_5526:
[----:B------:R-:W-:Y:S05]  /*34d0*/  BSYNC B3 ;  /* 0x0000000000037941 */ /* 0x000fea0003800000 */
.L_x_5525:
        /* <DEDUP_REMOVED lines=9> */
[----:B------:R-:W-:Y:S02]  /*3570*/  LOP3.LUT R139, R157, UR10, R139, 0x96, !PT ;  /* 0x0000000a9d8b7c12 */ /* 0x000fe4000f8e968b */
[----:B------:R-:W-:Y:S02]  /*3580*/  MOV R129, RZ ;  /* 0x000000ff00817202 */ /* 0x000fe40000000f00 */
        /* <DEDUP_REMOVED lines=33> */
.L_x_5524:
[----:B------:R-:W-:Y:S05]  /*37a0*/  BSYNC B2 ;  /* 0x0000000000027941 */ /* 0x000fea0003800000 */
.L_x_5523:
        /* <DEDUP_REMOVED lines=15> */
.L_x_5527:
        /* <DEDUP_REMOVED lines=12> */
.L_x_5530:
[----:B------:R-:W-:Y:S02]  /*3960*/  IMAD.MOV.U32 R116, RZ, RZ, R120 ;  /* 0x000000ffff747224 */ /* 0x000fe400078e0078 */
.L_x_5531:
[----:B------:R-:W-:Y:S05]  /*3970*/  BSYNC B2 ;  /* 0x0000000000027941 */ /* 0x000fea0003800000 */
.L_x_5529:
        /* <DEDUP_REMOVED lines=16> */
.L_x_5535:
[----:B------:R-:W-:Y:S05]  /*3a80*/  BSYNC B3 ;  /* 0x0000000000037941 */ /* 0x000fea0003800000 */
.L_x_5534:
        /* <DEDUP_REMOVED lines=44> */
.L_x_5533:
[----:B------:R-:W-:Y:S05]  /*3d50*/  BSYNC B2 ;  /* 0x0000000000027941 */ /* 0x000fea0003800000 */
.L_x_5532:
[----:B------:R-:W0:Y:S01]  /*3d60*/  I2F.U32 R116, R116 ;  /* 0x0000007400747306 */ /* 0x000e220000201000 */
[----:B------:R-:W-:-:S05]  /*3d70*/  HADD2.F32 R101, -RZ, R41.H1_H1 ;  /* 0x30000029ff657230 */ /* 0x000fca0000004100 */
[----:B------:R-:W-:Y:S02]  /*3d80*/  FMUL.FTZ R101, R101, c[0x0][0x1e8] ;  /* 0x00007a0065657a20 */ /* 0x000fe40000410000 */
[----:B0-----:R-:W-:-:S05]  /*3d90*/  FFMA.FTZ R45, R116, R155, 1.1641532182693481445e-10 ;  /* 0x2f000000742d7423 */ /* 0x001fca000001009b */
[----:B------:R-:W-:-:S04]  /*3da0*/  FSETP.GTU.FTZ.AND P2, PT, R45, c[0x0][0x1e4], PT ;  /* 0x000079002d007a0b */ /* 0x000fc80003f5c000 */
[----:B------:R-:W-:Y:S02]  /*3db0*/  FSEL R45, R101, RZ, !P2 ;  /* 0x000000ff652d7208 */ /* 0x000fe40005000000 */
[----:B------:R-:W-:-:S03]  /*3dc0*/  SEL R101, RZ, 0x1, P2 ;  /* 0x00000001ff657807 */ /* 0x000fc60001000000 */
[----:B------:R-:W-:Y:S01]  /*3dd0*/  FADD.FTZ R130, R45, R130 ;  /* 0x000000822d827221 */ /* 0x000fe20000010000 */
[----:B------:R-:W-:-:S05]  /*3de0*/  @P0 HADD2.F32 R45, -RZ, R37.H1_H1 ;  /* 0x30000025ff2d0230 */ /* 0x000fca0000004100 */
[----:B------:R-:W-:Y:S02]  /*3df0*/  @P0 FADD.FTZ R130, R45, R130 ;  /* 0x000000822d820221 */ /* 0x000fe40000010000 */
.L_x_5528:
        /* <DEDUP_REMOVED lines=12> */
.L_x_5537:
[----:B------:R-:W-:Y:S02]  /*3ec0*/  IMAD.MOV.U32 R116, RZ, RZ, R120 ;  /* 0x000000ffff747224 */ /* 0x000fe400078e0078 */
.L_x_5538:
[----:B------:R-:W-:Y:S05]  /*3ed0*/  BSYNC B2 ;  /* 0x0000000000027941 */ /* 0x000fea0003800000 */
.L_x_5536:
        /* <DEDUP_REMOVED lines=16> */
.L_x_5542:
[----:B------:R-:W-:Y:S05]  /*3fe0*/  BSYNC B3 ;  /* 0x0000000000037941 */ /* 0x000fea0003800000 */
.L_x_5541:
        /* <DEDUP_REMOVED lines=39> */
[----:B------:R-:W-:Y:S01]  /*4260*/  IMAD.WIDE.U32 R44, R45, -0x2daee0ad, RZ ;  /* 0xd2511f532d2c7825 */ /* 0x000fe200078e00ff */
[----:B------:R-:W-:-:S03]  /*4270*/  MOV R120, R158 ;  /* 0x0000009e00787202 */ /* 0x000fc60000000f00 */
[----:B------:R-:W-:Y:S01]  /*4280*/  IMAD.MOV.U32 R118, RZ, RZ, R44 ;  /* 0x000000ffff767224 */ /* 0x000fe200078e002c */
[----:B------:R-:W-:Y:S01]  /*4290*/  LOP3.LUT R114, R45, UR26, R156, 0x96, !PT ;  /* 0x0000001a2d727c12 */ /* 0x000fe2000f8e969c */
[----:B------:R-:W-:Y:S02]  /*42a0*/  IMAD.MOV.U32 R45, RZ, RZ, RZ ;  /* 0x000000ffff2d7224 */ /* 0x000fe400078e00ff */
.L_x_5540:
[----:B------:R-:W-:Y:S05]  /*42b0*/  BSYNC B2 ;  /* 0x0000000000027941 */ /* 0x000fea0003800000 */
.L_x_5539:
        /* <DEDUP_REMOVED lines=9> */
[----:B------:R-:W-:-:S05]  /*4350*/  HADD2.F32 R44, -RZ, R38.H0_H0 ;  /* 0x20000026ff2c7230 */ /* 0x000fca0000004100 */
[----:B------:R-:W-:Y:S02]  /*4360*/  FADD.FTZ R129, R44, R129 ;  /* 0x000000812c817221 */ /* 0x000fe40000010000 */
[----:B------:R-:W-:Y:S01]  /*4370*/  IMAD.MOV.U32 R44, RZ, RZ, R45 ;  /* 0x000000ffff2c7224 */ /* 0x000fe200078e002d */
[----:B------:R-:W-:Y:S05]  /*4380*/  BRA `(.L_x_5544) ;  /* 0x0000056000007947 */ /* 0x000fea0003800000 */
.L_x_5543:
        /* <DEDUP_REMOVED lines=12> */
.L_x_5546:
[----:B------:R-:W-:Y:S02]  /*4450*/  IMAD.MOV.U32 R116, RZ, RZ, R120 ;  /* 0x000000ffff747224 */ /* 0x000fe400078e0078 */
.L_x_5547:
[----:B------:R-:W-:Y:S05]  /*4460*/  BSYNC B2 ;  /* 0x0000000000027941 */ /* 0x000fea0003800000 */
.L_x_5545:
        /* <DEDUP_REMOVED lines=16> */
.L_x_5551:
[----:B------:R-:W-:Y:S05]  /*4570*/  BSYNC B3 ;  /* 0x0000000000037941 */ /* 0x000fea0003800000 */
.L_x_5550:
        /* <DEDUP_REMOVED lines=42> */
[----:B------:R-:W-:Y:S01]  /*4820*/  LOP3.LUT R114, R45, UR26, R156, 0x96, !PT ;  /* 0x0000001a2d727c12 */ /* 0x000fe2000f8e969c */
[----:B------:R-:W-:Y:S02]  /*4830*/  IMAD.MOV.U32 R44, RZ, RZ, RZ ;  /* 0x000000ffff2c7224 */ /* 0x000fe400078e00ff */
.L_x_5549:
[----:B------:R-:W-:Y:S05]  /*4840*/  BSYNC B2 ;  /* 0x0000000000027941 */ /* 0x000fea0003800000 */
.L_x_5548:
        /* <DEDUP_REMOVED lines=10> */
.L_x_5544:
        /* <DEDUP_REMOVED lines=12> */
.L_x_5553:
[----:B------:R-:W-:Y:S02]  /*49b0*/  IMAD.MOV.U32 R116, RZ, RZ, R120 ;  /* 0x000000ffff747224 */ /* 0x000fe400078e0078 */
.L_x_5554:
[----:B------:R-:W-:Y:S05]  /*49c0*/  BSYNC B2 ;  /* 0x0000000000027941 */ /* 0x000fea0003800000 */
.L_x_5552:
        /* <DEDUP_REMOVED lines=16> */
.L_x_5558:
[----:B------:R-:W-:Y:S05]  /*4ad0*/  BSYNC B3 ;  /* 0x0000000000037941 */ /* 0x000fea0003800000 */
.L_x_5557:
        /* <DEDUP_REMOVED lines=44> */
.L_x_5556:
[----:B------:R-:W-:Y:S05]  /*4da0*/  BSYNC B2 ;  /* 0x0000000000027941 */ /* 0x000fea0003800000 */
.L_x_5555:
        /* <DEDUP_REMOVED lines=13> */
.L_x_5559:
        /* <DEDUP_REMOVED lines=12> */
.L_x_5562:
[----:B------:R-:W-:Y:S02]  /*4f40*/  MOV R46, R120 ;  /* 0x00000078002e7202 */ /* 0x000fe40000000f00 */
.L_x_5563:
[----:B------:R-:W-:Y:S05]  /*4f50*/  BSYNC B2 ;  /* 0x0000000000027941 */ /* 0x000fea0003800000 */
.L_x_5561:
        /* <DEDUP_REMOVED lines=16> */
.L_x_5567:
[----:B------:R-:W-:Y:S05]  /*5060*/  BSYNC B3 ;  /* 0x0000000000037941 */ /* 0x000fea0003800000 */
.L_x_5566:
        /* <DEDUP_REMOVED lines=44> */
.L_x_5565:
[----:B------:R-:W-:Y:S05]  /*5330*/  BSYNC B2 ;  /* 0x0000000000027941 */ /* 0x000fea0003800000 */
.L_x_5564:
        /* <DEDUP_REMOVED lines=10> */
.L_x_5560:
        /* <DEDUP_REMOVED lines=12> */
.L_x_5569:
[----:B------:R-:W-:Y:S02]  /*54a0*/  MOV R46, R120 ;  /* 0x00000078002e7202 */ /* 0x000fe40000000f00 */
.L_x_5570:
[----:B------:R-:W-:Y:S05]  /*54b0*/  BSYNC B2 ;  /* 0x0000000000027941 */ /* 0x000fea0003800000 */
.L_x_5568:
        /* <DEDUP_REMOVED lines=16> */
.L_x_5574:
[----:B------:R-:W-:Y:S05]  /*55c0*/  BSYNC B3 ;  /* 0x0000000000037941 */ /* 0x000fea0003800000 */
.L_x_5573:
        /* <DEDUP_REMOVED lines=44> */
.L_x_5572:
[----:B------:R-:W-:Y:S05]  /*5890*/  BSYNC B2 ;  /* 0x0000000000027941 */ /* 0x000fea0003800000 */
.L_x_5571:
        /* <DEDUP_REMOVED lines=13> */
.L_x_5575:
        /* <DEDUP_REMOVED lines=12> */
.L_x_5578:
[----:B------:R-:W-:Y:S02]  /*5a30*/  IMAD.MOV.U32 R46, RZ, RZ, R120 ;  /* 0x000000ffff2e7224 */ /* 0x000fe400078e0078 */
.L_x_5579:
[----:B------:R-:W-:Y:S05]  /*5a40*/  BSYNC B2 ;  /* 0x0000000000027941 */ /* 0x000fea0003800000 */
.L_x_5577:
        /* <DEDUP_REMOVED lines=16> */
.L_x_5583:
[----:B------:R-:W-:Y:S05]  /*5b50*/  BSYNC B3 ;  /* 0x0000000000037941 */ /* 0x000fea0003800000 */
.L_x_5582:
        /* <DEDUP_REMOVED lines=44> */
.L_x_5581:
[----:B------:R-:W-:Y:S05]  /*5e20*/  BSYNC B2 ;  /* 0x0000000000027941 */ /* 0x000fea0003800000 */
.L_x_5580:
        /* <DEDUP_REMOVED lines=10> */
.L_x_5576:
        /* <DEDUP_REMOVED lines=12> */
.L_x_5585:
[----:B------:R-:W-:Y:S02]  /*5f90*/  IMAD.MOV.U32 R46, RZ, RZ, R120 ;  /* 0x000000ffff2e7224 */ /* 0x000fe400078e0078 */
.L_x_5586:
[----:B------:R-:W-:Y:S05]  /*5fa0*/  BSYNC B2 ;  /* 0x0000000000027941 */ /* 0x000fea0003800000 */
.L_x_5584:
        /* <DEDUP_REMOVED lines=16> */
.L_x_5590:
[----:B------:R-:W-:Y:S05]  /*60b0*/  BSYNC B3 ;  /* 0x0000000000037941 */ /* 0x000fea0003800000 */
.L_x_5589:
        /* <DEDUP_REMOVED lines=44> */
.L_x_5588:
[----:B------:R-:W-:Y:S05]  /*6380*/  BSYNC B2 ;  /* 0x0000000000027941 */ /* 0x000fea0003800000 */
.L_x_5587:
        /* <DEDUP_REMOVED lines=13> */
.L_x_5591:
        /* <DEDUP_REMOVED lines=12> */
.L_x_5594:
[----:B------:R-:W-:Y:S02]  /*6520*/  IMAD.MOV.U32 R158, RZ, RZ, R120 ;  /* 0x000000ffff9e7224 */ /* 0x000fe400078e0078 */
.L_x_5595:
[----:B------:R-:W-:Y:S05]  /*6530*/  BSYNC B2 ;  /* 0x0000000000027941 */ /* 0x000fea0003800000 */
.L_x_5593:
        /* <DEDUP_REMOVED lines=16> */
.L_x_5599:
[----:B------:R-:W-:Y:S05]  /*6640*/  BSYNC B3 ;  /* 0x0000000000037941 */ /* 0x000fea0003800000 */
.L_x_5598:
[----:B------:R-:W-:Y:S01]  /*6650*/  LOP3.LUT R44, R44, UR5, R115, 0x96, !PT ;  /* 0x000000052c2c7c12 */ /* 0x000fe2000f8e9673 */
[----:B------:R-:W-:Y:S01]  /*6660*/  IMAD.HI.U32 R47, R30, -0x326172a9, RZ ;  /* 0xcd9e8d571e2f7827 */ /* 0x000fe200078e00ff */
[----:B------:R-:W-:-:S03]  /*6670*/  HFMA2.MMA R116, -RZ, RZ, 0, 0 ;  /* 0x00000000ff747435 */ /* 0x000fc600000001ff */
        /* <DEDUP_REMOVED lines=41> */
.L_x_5597:
[----:B------:R-:W-:Y:S05]  /*6910*/  BSYNC B2 ;  /* 0x0000000000027941 */ /* 0x000fea0003800000 */
.L_x_5596:
        /* <DEDUP_REMOVED lines=10> */
.L_x_5592:
        /* <DEDUP_REMOVED lines=18> */
[----:B------:R-:W-:Y:S02]  /*6ae0*/  F2FP.PACK_AB R47, R150, R139 ;  /* 0x0000008b962f723e */ /* 0x000fe400000000ff */
[----:B------:R-:W-:Y:S02]  /*6af0*/  F2FP.PACK_AB R46, R140, R129 ;  /* 0x000000818c2e723e */ /* 0x000fe400000000ff */
[----:B------:R-:W-:-:S02]  /*6b00*/  F2FP.PACK_AB R45, R130, R119 ;  /* 0x00000077822d723e */ /* 0x000fc400000000ff */
[----:B------:R-:W-:Y:S02]  /*6b10*/  F2FP.PACK_AB R44, R117, R98 ;  /* 0x00000062752c723e */ /* 0x000fe400000000ff */
        /* <DEDUP_REMOVED lines=21> */
[----:B------:R-:W-:Y:S02]  /*6c70*/  LOP3.LUT R159, R159, 0xff00, R44, 0xf8, !PT ;  /* 0x0000ff009f9f7812 */ /* 0x000fe400078ef82c */
[----:B------:R-:W-:Y:S02]  /*6c80*/  LOP3.LUT R44, R110, 0xff, RZ, 0xc0, !PT ;  /* 0x000000ff6e2c7812 */ /* 0x000fe400078ec0ff */
[----:B------:R-:W-:-:S03]  /*6c90*/  LOP3.LUT R159, R159, 0xff, R102, 0xf8, !PT ;  /* 0x000000ff9f9f7812 */ /* 0x000fc600078ef866 */
[----:B------:R-:W-:Y:S01]  /*6ca0*/  IMAD.WIDE.U32 R44, R44, 0x100, RZ ;  /* 0x000001002c2c7825 */ /* 0x000fe200078e00ff */
[----:B------:R-:W-:-:S04]  /*6cb0*/  LOP3.LUT R47, R47, R159, R157, 0xfe, !PT ;  /* 0x0000009f2f2f7212 */ /* 0x000fc800078efe9d */
[----:B------:R-:W-:Y:S02]  /*6cc0*/  LOP3.LUT R46, R44, R156, R46, 0xfe, !PT ;  /* 0x0000009c2c2e7212 */ /* 0x000fe400078efe2e */
[----:B------:R-:W-:Y:S02]  /*6cd0*/  IADD3 R44, P0, R160, c[0x0][0x198], RZ ;  /* 0x00006600a02c7a10 */ /* 0x000fe40007f1e0ff */
[----:B------:R-:W-:Y:S02]  /*6ce0*/  LOP3.LUT R47, R47, R45, RZ, 0xfc, !PT ;  /* 0x0000002d2f2f7212 */ /* 0x000fe400078efcff */
[----:B------:R-:W-:Y:S02]  /*6cf0*/  IADD3.X R45, R155, c[0x0][0x19c], RZ, P0, !PT ;  /* 0x000067009b2d7a10 */ /* 0x000fe400007fe4ff */
[----:B------:R-:W-:-:S05]  /*6d00*/  LOP3.LUT R46, R46, 0xff, R111, 0xf8, !PT ;  /* 0x000000ff2e2e7812 */ /* 0x000fca00078ef86f */
[----:B------:R0:W-:Y:S02]  /*6d10*/  STG.E.64 [R44.64], R46 ;  /* 0x0000002e2c007986 */ /* 0x0001e4000c101b06 */
.L_x_5600:
[----:B------:R-:W-:Y:S02]  /*6d20*/  IADD3 R155, R112, 0x20, RZ ;  /* 0x00000020709b7810 */ /* 0x000fe40007ffe0ff */
.L_x_5471:
[----:B------:R-:W-:Y:S05]  /*6d30*/  BSYNC B1 ;  /* 0x0000000000017941 */ /* 0x000fea0003800000 */
.L_x_5470:
        /* <DEDUP_REMOVED lines=30> */
.L_x_5604:
[----:B0-----:R-:W-:Y:S02]  /*6f20*/  IMAD.MOV.U32 R122, RZ, RZ, R120 ;  /* 0x000000ffff7a7224 */ /* 0x001fe400078e0078 */
.L_x_5605:
[----:B------:R-:W-:Y:S05]  /*6f30*/  BSYNC B2 ;  /* 0x0000000000027941 */ /* 0x000fea0003800000 */
.L_x_5603:
        /* <DEDUP_REMOVED lines=16> */
.L_x_5609:
[----:B------:R-:W-:Y:S05]  /*7040*/  BSYNC B3 ;  /* 0x0000000000037941 */ /* 0x000fea0003800000 */
.L_x_5608:
        /* <DEDUP_REMOVED lines=43> */
.L_x_5607:
[----:B------:R-:W-:Y:S05]  /*7300*/  BSYNC B2 ;  /* 0x0000000000027941 */ /* 0x000fea0003800000 */
.L_x_5606:
        /* <DEDUP_REMOVED lines=18> */
.L_x_5610:
        /* <DEDUP_REMOVED lines=12> */
.L_x_5613:
[----:B------:R-:W-:Y:S02]  /*74f0*/  IMAD.MOV.U32 R116, RZ, RZ, R120 ;  /* 0x000000ffff747224 */ /* 0x000fe400078e0078 */
.L_x_5614:
[----:B------:R-:W-:Y:S05]  /*7500*/  BSYNC B2 ;  /* 0x0000000000027941 */ /* 0x000fea0003800000 */
.L_x_5612:
        /* <DEDUP_REMOVED lines=16> */
.L_x_5618:
[----:B------:R-:W-:Y:S05]  /*7610*/  BSYNC B3 ;  /* 0x0000000000037941 */ /* 0x000fea0003800000 */
.L_x_5617:
        /* <DEDUP_REMOVED lines=43> */
.L_x_5616:
[----:B------:R-:W-:Y:S05]  /*78d0*/  BSYNC B2 ;  /* 0x0000000000027941 */ /* 0x000fea0003800000 */
.L_x_5615:
        /* <DEDUP_REMOVED lines=10> */
.L_x_5611:
        /* <DEDUP_REMOVED lines=12> */
.L_x_5620:
[----:B------:R-:W-:Y:S02]  /*7a40*/  IMAD.MOV.U32 R116, RZ, RZ, R120 ;  /* 0x000000ffff747224 */ /* 0x000fe400078e0078 */
.L_x_5621:
[----:B------:R-:W-:Y:S05]  /*7a50*/  BSYNC B2 ;  /* 0x0000000000027941 */ /* 0x000fea0003800000 */
.L_x_5619:
        /* <DEDUP_REMOVED lines=16> */
.L_x_5625:
[----:B------:R-:W-:Y:S05]  /*7b60*/  BSYNC B3 ;  /* 0x0000000000037941 */ /* 0x000fea0003800000 */
.L_x_5624:
        /* <DEDUP_REMOVED lines=42> */
[----:B------:R-:W-:Y:S02]  /*7e10*/  LOP3.LUT R114, R157, UR26, R158, 0x96, !PT ;  /* 0x0000001a9d727c12 */ /* 0x000fe4000f8e969e */
.L_x_5623:
[----:B------:R-:W-:Y:S05]  /*7e20*/  BSYNC B2 ;  /* 0x0000000000027941 */ /* 0x000fea0003800000 */
.L_x_5622:
        /* <DEDUP_REMOVED lines=15> */
.L_x_5626:
        /* <DEDUP_REMOVED lines=12> */
.L_x_5629:
[----:B------:R-:W-:Y:S02]  /*7fe0*/  IMAD.MOV.U32 R44, RZ, RZ, R120 ;  /* 0x000000ffff2c7224 */ /* 0x000fe400078e0078 */
.L_x_5630:
[----:B------:R-:W-:Y:S05]  /*7ff0*/  BSYNC B2 ;  /* 0x0000000000027941 */ /* 0x000fea0003800000 */
.L_x_5628:
        /* <DEDUP_REMOVED lines=16> */
.L_x_5634:
[----:B------:R-:W-:Y:S05]  /*8100*/  BSYNC B3 ;  /* 0x0000000000037941 */ /* 0x000fea0003800000 */
.L_x_5633:
        /* <DEDUP_REMOVED lines=44> */
.L_x_5632:
[----:B------:R-:W-:Y:S05]  /*83d0*/  BSYNC B2 ;  /* 0x0000000000027941 */ /* 0x000fea0003800000 */
.L_x_5631:
        /* <DEDUP_REMOVED lines=10> */
.L_x_5627:
        /* <DEDUP_REMOVED lines=12> */
.L_x_5636:
[----:B------:R-:W-:Y:S02]  /*8540*/  IMAD.MOV.U32 R44, RZ, RZ, R120 ;  /* 0x000000ffff2c7224 */ /* 0x000fe400078e0078 */
.L_x_5637:
[----:B------:R-:W-:Y:S05]  /*8550*/  BSYNC B2 ;  /* 0x0000000000027941 */ /* 0x000fea0003800000 */
.L_x_5635:
        /* <DEDUP_REMOVED lines=16> */
.L_x_5641:
[----:B------:R-:W-:Y:S05]  /*8660*/  BSYNC B3 ;  /* 0x0000000000037941 */ /* 0x000fea0003800000 */
.L_x_5640:
        /* <DEDUP_REMOVED lines=44> */
.L_x_5639:
[----:B------:R-:W-:Y:S05]  /*8930*/  BSYNC B2 ;  /* 0x0000000000027941 */ /* 0x000fea0003800000 */
.L_x_5638:
        /* <DEDUP_REMOVED lines=15> */
.L_x_5642:
        /* <DEDUP_REMOVED lines=12> */
.L_x_5645:
[----:B------:R-:W-:Y:S02]  /*8af0*/  IMAD.MOV.U32 R44, RZ, RZ, R120 ;  /* 0x000000ffff2c7224 */ /* 0x000fe400078e0078 */
.L_x_5646:
[----:B------:R-:W-:Y:S05]  /*8b00*/  BSYNC B2 ;  /* 0x0000000000027941 */ /* 0x000fea0003800000 */
.L_x_5644:
        /* <DEDUP_REMOVED lines=16> */
.L_x_5650:
[----:B------:R-:W-:Y:S05]  /*8c10*/  BSYNC B3 ;  /* 0x0000000000037941 */ /* 0x000fea0003800000 */
.L_x_5649:
        /* <DEDUP_REMOVED lines=44> */
.L_x_5648:
[----:B------:R-:W-:Y:S05]  /*8ee0*/  BSYNC B2 ;  /* 0x0000000000027941 */ /* 0x000fea0003800000 */
.L_x_5647:
        /* <DEDUP_REMOVED lines=10> */
.L_x_5643:
        /* <DEDUP_REMOVED lines=12> */
.L_x_5652:
[----:B------:R-:W-:Y:S02]  /*9050*/  IMAD.MOV.U32 R44, RZ, RZ, R120 ;  /* 0x000000ffff2c7224 */ /* 0x000fe400078e0078 */
.L_x_5653:
[----:B------:R-:W-:Y:S05]  /*9060*/  BSYNC B2 ;  /* 0x0000000000027941 */ /* 0x000fea0003800000 */
.L_x_5651:
        /* <DEDUP_REMOVED lines=16> */
.L_x_5657:
[----:B------:R-:W-:Y:S05]  /*9170*/  BSYNC B3 ;  /* 0x0000000000037941 */ /* 0x000fea0003800000 */
.L_x_5656:
        /* <DEDUP_REMOVED lines=44> */
.L_x_5655:
[----:B------:R-:W-:Y:S05]  /*9440*/  BSYNC B2 ;  /* 0x0000000000027941 */ /* 0x000fea0003800000 */
.L_x_5654:
        /* <DEDUP_REMOVED lines=11> */
[----:B------:R-:W-:-:S05]  /*9500*/  HADD2.F32 R44, -RZ, R37.H1_H1 ;  /* 0x30000025ff2c7230 */ /* 0x000fca0000004100 */
[----:B------:R-:W-:Y:S02]  /*9510*/  FADD.FTZ R131, R44, R131 ;  /* 0x000000832c837221 */ /* 0x000fe40000010000 */
[----:B------:R-:W-:Y:S01]  /*9520*/  IMAD.MOV.U32 R44, RZ, RZ, R132 ;  /* 0x000000ffff2c7224 */ /* 0x000fe200078e0084 */
[----:B------:R-:W-:Y:S05]  /*9530*/  BRA `(.L_x_5659) ;  /* 0x0000056000007947 */ /* 0x000fea0003800000 */
.L_x_5658:
        /* <DEDUP_REMOVED lines=12> */
.L_x_5661:
[----:B------:R-:W-:Y:S02]  /*9600*/  IMAD.MOV.U32 R116, RZ, RZ, R120 ;  /* 0x000000ffff747224 */ /* 0x000fe400078e0078 */
.L_x_5662:
[----:B------:R-:W-:Y:S05]  /*9610*/  BSYNC B2 ;  /* 0x0000000000027941 */ /* 0x000fea0003800000 */
.L_x_5660:
        /* <DEDUP_REMOVED lines=16> */
.L_x_5666:
[----:B------:R-:W-:Y:S05]  /*9720*/  BSYNC B3 ;  /* 0x0000000000037941 */ /* 0x000fea0003800000 */
.L_x_5665:
        /* <DEDUP_REMOVED lines=44> */
.L_x_5664:
[----:B------:R-:W-:Y:S05]  /*99f0*/  BSYNC B2 ;  /* 0x0000000000027941 */ /* 0x000fea0003800000 */
.L_x_5663:
        /* <DEDUP_REMOVED lines=10> */
.L_x_5659:
        /* <DEDUP_REMOVED lines=12> */
.L_x_5668:
[----:B------:R-:W-:Y:S02]  /*9b60*/  IMAD.MOV.U32 R116, RZ, RZ, R120 ;  /* 0x000000ffff747224 */ /* 0x000fe400078e0078 */
.L_x_5669:
[----:B------:R-:W-:Y:S05]  /*9b70*/  BSYNC B2 ;  /* 0x0000000000027941 */ /* 0x000fea0003800000 */
.L_x_5667:
        /* <DEDUP_REMOVED lines=16> */
.L_x_5673:
[----:B------:R-:W-:Y:S05]  /*9c80*/  BSYNC B3 ;  /* 0x0000000000037941 */ /* 0x000fea0003800000 */
.L_x_5672:
        /* <DEDUP_REMOVED lines=44> */
.L_x_5671:
[----:B------:R-:W-:Y:S05]  /*9f50*/  BSYNC B2 ;  /* 0x0000000000027941 */ /* 0x000fea0003800000 */
.L_x_5670:
        /* <DEDUP_REMOVED lines=13> */
.L_x_5674:
        /* <DEDUP_REMOVED lines=12> */
.L_x_5677:
[----:B------:R-:W-:Y:S02]  /*a0f0*/  IMAD.MOV.U32 R116, RZ, RZ, R120 ;  /* 0x000000ffff747224 */ /* 0x000fe400078e0078 */
.L_x_5678:
[----:B------:R-:W-:Y:S05]  /*a100*/  BSYNC B2 ;  /* 0x0000000000027941 */ /* 0x000fea0003800000 */
.L_x_5676:
        /* <DEDUP_REMOVED lines=16> */
.L_x_5682:
[----:B------:R-:W-:Y:S05]  /*a210*/  BSYNC B3 ;  /* 0x0000000000037941 */ /* 0x000fea0003800000 */
.L_x_5681:
        /* <DEDUP_REMOVED lines=41> */
[----:B------:R-:W-:Y:S01]  /*a4b0*/  MOV R118, R44 ;  /* 0x0000002c00767202 */ /* 0x000fe20000000f00 */
[----:B------:R-:W-:Y:S01]  /*a4c0*/  IMAD.MOV.U32 R44, RZ, RZ, RZ ;  /* 0x000000ffff2c7224 */ /* 0x000fe200078e00ff */
[----:B------:R-:W-:Y:S02]  /*a4d0*/  LOP3.LUT R114, R45, UR26, R156, 0x96, !PT ;  /* 0x0000001a2d727c12 */ /* 0x000fe4000f8e969c */
.L_x_5680:
[----:B------:R-:W-:Y:S05]  /*a4e0*/  BSYNC B2 ;  /* 0x0000000000027941 */ /* 0x000fea0003800000 */
.L_x_5679:
        /* <DEDUP_REMOVED lines=10> */
.L_x_5675:
        /* <DEDUP_REMOVED lines=12> */
.L_x_5684:
[----:B------:R-:W-:Y:S02]  /*a650*/  IMAD.MOV.U32 R116, RZ, RZ, R120 ;  /* 0x000000ffff747224 */ /* 0x000fe400078e0078 */
.L_x_5685:
[----:B------:R-:W-:Y:S05]  /*a660*/  BSYNC B2 ;  /* 0x0000000000027941 */ /* 0x000fea0003800000 */
.L_x_5683:
        /* <DEDUP_REMOVED lines=16> */
.L_x_5689:
[----:B------:R-:W-:Y:S05]  /*a770*/  BSYNC B3 ;  /* 0x0000000000037941 */ /* 0x000fea0003800000 */
.L_x_5688:
        /* <DEDUP_REMOVED lines=42> */
[----:B------:R-:W-:Y:S01]  /*aa20*/  IMAD.MOV.U32 R45, RZ, RZ, RZ ;  /* 0x000000ffff2d7224 */ /* 0x000fe200078e00ff */
[----:B------:R-:W-:Y:S02]  /*aa30*/  MOV R118, R44 ;  /* 0x0000002c00767202 */ /* 0x000fe40000000f00 */
.L_x_5687:
[----:B------:R-:W-:Y:S05]  /*aa40*/  BSYNC B2 ;  /* 0x0000000000027941 */ /* 0x000fea0003800000 */
.L_x_5686:
        /* <DEDUP_REMOVED lines=9> */
[----:B------:R-:W-:-:S05]  /*aae0*/  HADD2.F32 R44, -RZ, R38.H1_H1 ;  /* 0x30000026ff2c7230 */ /* 0x000fca0000004100 */
[----:B------:R-:W-:Y:S02]  /*aaf0*/  FADD.FTZ R141, R44, R141 ;  /* 0x0000008d2c8d7221 */ /* 0x000fe40000010000 */
[----:B------:R-:W-:Y:S01]  /*ab00*/  IMAD.MOV.U32 R44, RZ, RZ, R45 ;  /* 0x000000ffff2c7224 */ /* 0x000fe200078e002d */
[----:B------:R-:W-:Y:S05]  /*ab10*/  BRA `(.L_x_5691) ;  /* 0x0000056000007947 */ /* 0x000fea0003800000 */
.L_x_5690:
        /* <DEDUP_REMOVED lines=12> */
.L_x_5693:
[----:B------:R-:W-:Y:S02]  /*abe0*/  IMAD.MOV.U32 R46, RZ, RZ, R120 ;  /* 0x000000ffff2e7224 */ /* 0x000fe400078e0078 */
.L_x_5694:
[----:B------:R-:W-:Y:S05]  /*abf0*/  BSYNC B2 ;  /* 0x0000000000027941 */ /* 0x000fea0003800000 */
.L_x_5692:
        /* <DEDUP_REMOVED lines=16> */
.L_x_5698:
[----:B------:R-:W-:Y:S05]  /*ad00*/  BSYNC B3 ;  /* 0x0000000000037941 */ /* 0x000fea0003800000 */
.L_x_5697:
        /* <DEDUP_REMOVED lines=44> */
.L_x_5696:
[----:B------:R-:W-:Y:S05]  /*afd0*/  BSYNC B2 ;  /* 0x0000000000027941 */ /* 0x000fea0003800000 */
.L_x_5695:
        /* <DEDUP_REMOVED lines=10> */
.L_x_5691:
        /* <DEDUP_REMOVED lines=12> */
.L_x_5700:
[----:B------:R-:W-:Y:S02]  /*b140*/  IMAD.MOV.U32 R46, RZ, RZ, R120 ;  /* 0x000000ffff2e7224 */ /* 0x000fe400078e0078 */
.L_x_5701:
[----:B------:R-:W-:Y:S05]  /*b150*/  BSYNC B2 ;  /* 0x0000000000027941 */ /* 0x000fea0003800000 */
.L_x_5699:
        /* <DEDUP_REMOVED lines=16> */
.L_x_5705:
[----:B------:R-:W-:Y:S05]  /*b260*/  BSYNC B3 ;  /* 0x0000000000037941 */ /* 0x000fea0003800000 */
.L_x_5704:
        /* <DEDUP_REMOVED lines=44> */
.L_x_5703:
[----:B------:R-:W-:Y:S05]  /*b530*/  BSYNC B2 ;  /* 0x0000000000027941 */ /* 0x000fea0003800000 */
.L_x_5702:
        /* <DEDUP_REMOVED lines=13> */
.L_x_5706:
        /* <DEDUP_REMOVED lines=12> */
.L_x_5709:
[----:B------:R-:W-:Y:S02]  /*b6d0*/  IMAD.MOV.U32 R46, RZ, RZ, R120 ;  /* 0x000000ffff2e7224 */ /* 0x000fe400078e0078 */
.L_x_5710:
[----:B------:R-:W-:Y:S05]  /*b6e0*/  BSYNC B2 ;  /* 0x0000000000027941 */ /* 0x000fea0003800000 */
.L_x_5708:
        /* <DEDUP_REMOVED lines=16> */
.L_x_5714:
[----:B------:R-:W-:Y:S05]  /*b7f0*/  BSYNC B3 ;  /* 0x0000000000037941 */ /* 0x000fea0003800000 */
.L_x_5713:
        /* <DEDUP_REMOVED lines=44> */
.L_x_5712:
[----:B------:R-:W-:Y:S05]  /*bac0*/  BSYNC B2 ;  /* 0x0000000000027941 */ /* 0x000fea0003800000 */
.L_x_5711:
        /* <DEDUP_REMOVED lines=10> */
.L_x_5707:
        /* <DEDUP_REMOVED lines=12> */
.L_x_5716:
[----:B------:R-:W-:Y:S02]  /*bc30*/  IMAD.MOV.U32 R46, RZ, RZ, R120 ;  /* 0x000000ffff2e7224 */ /* 0x000fe400078e0078 */
.L_x_5717:
[----:B------:R-:W-:Y:S05]  /*bc40*/  BSYNC B2 ;  /* 0x0000000000027941 */ /* 0x000fea0003800000 */
.L_x_5715:
        /* <DEDUP_REMOVED lines=16> */
.L_x_5721:
[----:B------:R-:W-:Y:S05]  /*bd50*/  BSYNC B3 ;  /* 0x0000000000037941 */ /* 0x000fea0003800000 */
.L_x_5720:
        /* <DEDUP_REMOVED lines=44> */
.L_x_5719:
[----:B------:R-:W-:Y:S05]  /*c020*/  BSYNC B2 ;  /* 0x0000000000027941 */ /* 0x000fea0003800000 */
.L_x_5718:
        /* <DEDUP_REMOVED lines=13> */
.L_x_5722:
        /* <DEDUP_REMOVED lines=12> */
.L_x_5725:
[----:B------:R-:W-:Y:S02]  /*c1c0*/  IMAD.MOV.U32 R158, RZ, RZ, R120 ;  /* 0x000000ffff9e7224 */ /* 0x000fe400078e0078 */
.L_x_5726:
[----:B------:R-:W-:Y:S05]  /*c1d0*/  BSYNC B2 ;  /* 0x0000000000027941 */ /* 0x000fea0003800000 */
.L_x_5724:
        /* <DEDUP_REMOVED lines=16> */
.L_x_5730:
[----:B------:R-:W-:Y:S05]  /*c2e0*/  BSYNC B3 ;  /* 0x0000000000037941 */ /* 0x000fea0003800000 */
.L_x_5729:
        /* <DEDUP_REMOVED lines=44> */
.L_x_5728:
[----:B------:R-:W-:Y:S05]  /*c5b0*/  BSYNC B2 ;  /* 0x0000000000027941 */ /* 0x000fea0003800000 */
.L_x_5727:
        /* <DEDUP_REMOVED lines=10> */
.L_x_5723:
        /* <DEDUP_REMOVED lines=10> */
[----:B------:R-:W-:Y:S02]  /*c700*/  SEL R157, RZ, 0x1, P2 ;  /* 0x00000001ff9d7807 */ /* 0x000fe40001000000 */
[----:B------:R-:W-:Y:S02]  /*c710*/  SEL R160, RZ, 0x1, P4 ;  /* 0x00000001ffa07807 */ /* 0x000fe40002000000 */
[----:B------:R-:W-:-:S02]  /*c720*/  SEL R156, RZ, 0x1, P5 ;  /* 0x00000001ff9c7807 */ /* 0x000fc40002800000 */
[----:B------:R-:W-:Y:S02]  /*c730*/  LEA.HI.X R159, R155, c[0x0][0x18c], RZ, 0x4, P0 ;  /* 0x000063009b9f7a11 */ /* 0x000fe400000f24ff */
[----:B------:R-:W-:Y:S02]  /*c740*/  F2FP.PACK_AB R47, R149, R142 ;  /* 0x0000008e952f723e */ /* 0x000fe400000000ff */
[----:B------:R-:W-:Y:S02]  /*c750*/  F2FP.PACK_AB R46, R141, R132 ;  /* 0x000000848d2e723e */ /* 0x000fe400000000ff */
[----:B------:R-:W-:Y:S02]  /*c760*/  F2FP.PACK_AB R45, R131, R122 ;  /* 0x0000007a832d723e */ /* 0x000fe400000000ff */
[----:B------:R-:W-:Y:S02]  /*c770*/  F2FP.PACK_AB R44, R121, R106 ;  /* 0x0000006a792c723e */ /* 0x000fe400000000ff */
[----:B------:R-:W-:Y:S01]  /*c780*/  LOP3.LUT R163, R163, R161, R157, 0xfe, !PT ;  /* 0x000000a1a3a37212 */ /* 0x000fe200078efe9d */
[----:B------:R-:W-:Y:S01]  /*c790*/  IMAD.WIDE.U32 R160, R160, 0x10000, RZ ;  /* 0x00010000a0a07825 */ /* 0x000fe200078e00ff */
[C---:B------:R-:W-:Y:S01]  /*c7a0*/  LOP3.LUT P6, RZ, R31.reuse, 0x8, RZ, 0xc0, !PT ;  /* 0x000000081fff7812 */ /* 0x040fe200078cc0ff */
[----:B------:R0:W-:Y:S01]  /*c7b0*/  STG.E.128 [R158.64], R44 ;  /* 0x0000002c9e007986 */ /* 0x0001e2000c101d06 */
[----:B------:R-:W-:Y:S01]  /*c7c0*/  LOP3.LUT P1, RZ, R31, 0x10, RZ, 0xc0, !PT ;  /* 0x000000101fff7812 */ /* 0x000fe2000782c0ff */
[----:B------:R-:W-:-:S05]  /*c7d0*/  IMAD.WIDE.U32 R156, R156, 0x100, RZ ;  /* 0x000001009c9c7825 */ /* 0x000fca00078e00ff */
[----:B------:R-:W-:Y:S02]  /*c7e0*/  LOP3.LUT R162, R156, R162, R160, 0xfe, !PT ;  /* 0x000000a29ca27212 */ /* 0x000fe400078efea0 */
[----:B------:R-:W-:Y:S02]  /*c7f0*/  LOP3.LUT R157, R157, R163, R161, 0xfe, !PT ;  /* 0x000000a39d9d7212 */ /* 0x000fe400078efea1 */
[C---:B0-----:R-:W-:Y:S02]  /*c800*/  SHF.L.U32 R159, R155.reuse, 0x3, RZ ;  /* 0x000000039b9f7819 */ /* 0x041fe400000006ff */
[----:B------:R-:W-:Y:S02]  /*c810*/  SEL R45, RZ, 0x1, P6 ;  /* 0x00000001ff2d7807 */ /* 0x000fe40003000000 */
[----:B------:R-:W-:Y:S02]  /*c820*/  SHF.L.U64.HI R158, R155, 0x3, RZ ;  /* 0x000000039b9e7819 */ /* 0x000fe400000102ff */
[----:B------:R-:W-:-:S02]  /*c830*/  IADD3 R44, P0, R159, c[0x0][0x190], RZ ;  /* 0x000064009f2c7a10 */ /* 0x000fc40007f1e0ff */
        /* <DEDUP_REMOVED lines=24> */
.L_x_5731:
[----:B------:R-:W-:Y:S02]  /*c9c0*/  IADD3 R155, R155, 0x20, RZ ;  /* 0x000000209b9b7810 */ /* 0x000fe40007ffe0ff */
.L_x_5602:
[----:B------:R-:W-:Y:S05]  /*c9d0*/  BSYNC B1 ;  /* 0x0000000000017941 */ /* 0x000fea0003800000 */
.L_x_5601:
        /* <DEDUP_REMOVED lines=30> */
.L_x_5735:
[----:B0-----:R-:W-:Y:S02]  /*cbc0*/  IMAD.MOV.U32 R123, RZ, RZ, R120 ;  /* 0x000000ffff7b7224 */ /* 0x001fe400078e0078 */
.L_x_5736:
[----:B------:R-:W-:Y:S05]  /*cbd0*/  BSYNC B2 ;  /* 0x0000000000027941 */ /* 0x000fea0003800000 */
.L_x_5734:
        /* <DEDUP_REMOVED lines=16> */
.L_x_5740:
[----:B------:R-:W-:Y:S05]  /*cce0*/  BSYNC B3 ;  /* 0x0000000000037941 */ /* 0x000fea0003800000 */
.L_x_5739:
        /* <DEDUP_REMOVED lines=44> */
.L_x_5738:
[----:B------:R-:W-:Y:S05]  /*cfb0*/  BSYNC B2 ;  /* 0x0000000000027941 */ /* 0x000fea0003800000 */
.L_x_5737:
        /* <DEDUP_REMOVED lines=18> */
.L_x_5741:
        /* <DEDUP_REMOVED lines=12> */
.L_x_5744:
[----:B------:R-:W-:Y:S02]  /*d1a0*/  IMAD.MOV.U32 R116, RZ, RZ, R120 ;  /* 0x000000ffff747224 */ /* 0x000fe400078e0078 */
.L_x_5745:
[----:B------:R-:W-:Y:S05]  /*d1b0*/  BSYNC B2 ;  /* 0x0000000000027941 */ /* 0x000fea0003800000 */
.L_x_5743:
        /* <DEDUP_REMOVED lines=16> */
.L_x_5749:
[----:B------:R-:W-:Y:S05]  /*d2c0*/  BSYNC B3 ;  /* 0x0000000000037941 */ /* 0x000fea0003800000 */
.L_x_5748:
        /* <DEDUP_REMOVED lines=44> */
.L_x_5747:
[----:B------:R-:W-:Y:S05]  /*d590*/  BSYNC B2 ;  /* 0x0000000000027941 */ /* 0x000fea0003800000 */
.L_x_5746:
        /* <DEDUP_REMOVED lines=10> */
.L_x_5742:
        /* <DEDUP_REMOVED lines=12> */
.L_x_5751:
[----:B------:R-:W-:Y:S02]  /*d700*/  IMAD.MOV.U32 R116, RZ, RZ, R120 ;  /* 0x000000ffff747224 */ /* 0x000fe400078e0078 */
.L_x_5752:
[----:B------:R-:W-:Y:S05]  /*d710*/  BSYNC B2 ;  /* 0x0000000000027941 */ /* 0x000fea0003800000 */
.L_x_5750:
        /* <DEDUP_REMOVED lines=16> */
.L_x_5756:
[----:B------:R-:W-:Y:S05]  /*d820*/  BSYNC B3 ;  /* 0x0000000000037941 */ /* 0x000fea0003800000 */
.L_x_5755:
        /* <DEDUP_REMOVED lines=44> */
.L_x_5754:
[----:B------:R-:W-:Y:S05]  /*daf0*/  BSYNC B2 ;  /* 0x0000000000027941 */ /* 0x000fea0003800000 */
.L_x_5753:
        /* <DEDUP_REMOVED lines=15> */
.L_x_5757:
        /* <DEDUP_REMOVED lines=12> */
.L_x_5760:
[----:B------:R-:W-:Y:S02]  /*dcb0*/  IMAD.MOV.U32 R44, RZ, RZ, R120 ;  /* 0x000000ffff2c7224 */ /* 0x000fe400078e0078 */
.L_x_5761:
[----:B------:R-:W-:Y:S05]  /*dcc0*/  BSYNC B2 ;  /* 0x0000000000027941 */ /* 0x000fea0003800000 */
.L_x_5759:
        /* <DEDUP_REMOVED lines=16> */
.L_x_5765:
[----:B------:R-:W-:Y:S05]  /*ddd0*/  BSYNC B3 ;  /* 0x0000000000037941 */ /* 0x000fea0003800000 */
.L_x_5764:
        /* <DEDUP_REMOVED lines=44> */
.L_x_5763:
[----:B------:R-:W-:Y:S05]  /*e0a0*/  BSYNC B2 ;  /* 0x0000000000027941 */ /* 0x000fea0003800000 */
.L_x_5762:
        /* <DEDUP_REMOVED lines=10> */
.L_x_5758:
        /* <DEDUP_REMOVED lines=12> */
.L_x_5767:
[----:B------:R-:W-:Y:S02]  /*e210*/  IMAD.MOV.U32 R44, RZ, RZ, R120 ;  /* 0x000000ffff2c7224 */ /* 0x000fe400078e0078 */
.L_x_5768:
[----:B------:R-:W-:Y:S05]  /*e220*/  BSYNC B2 ;  /* 0x0000000000027941 */ /* 0x000fea0003800000 */
.L_x_5766:
        /* <DEDUP_REMOVED lines=16> */
.L_x_5772:
[----:B------:R-:W-:Y:S05]  /*e330*/  BSYNC B3 ;  /* 0x0000000000037941 */ /* 0x000fea0003800000 */
.L_x_5771:
        /* <DEDUP_REMOVED lines=44> */
.L_x_5770:
[----:B------:R-:W-:Y:S05]  /*e600*/  BSYNC B2 ;  /* 0x0000000000027941 */ /* 0x000fea0003800000 */
.L_x_5769:
        /* <DEDUP_REMOVED lines=15> */
.L_x_5773:
        /* <DEDUP_REMOVED lines=12> */
.L_x_5776:
[----:B------:R-:W-:Y:S02]  /*e7c0*/  MOV R44, R120 ;  /* 0x00000078002c7202 */ /* 0x000fe40000000f00 */
.L_x_5777:
[----:B------:R-:W-:Y:S05]  /*e7d0*/  BSYNC B2 ;  /* 0x0000000000027941 */ /* 0x000fea0003800000 */
.L_x_5775:
        /* <DEDUP_REMOVED lines=16> */
.L_x_5781:
[----:B------:R-:W-:Y:S05]  /*e8e0*/  BSYNC B3 ;  /* 0x0000000000037941 */ /* 0x000fea0003800000 */
.L_x_5780:
        /* <DEDUP_REMOVED lines=44> */
.L_x_5779:
[----:B------:R-:W-:Y:S05]  /*ebb0*/  BSYNC B2 ;  /* 0x0000000000027941 */ /* 0x000fea0003800000 */
.L_x_5778:
        /* <DEDUP_REMOVED lines=10> */
.L_x_5774:
        /* <DEDUP_REMOVED lines=12> */
.L_x_5783:
[----:B------:R-:W-:Y:S02]  /*ed20*/  IMAD.MOV.U32 R44, RZ, RZ, R120 ;  /* 0x000000ffff2c7224 */ /* 0x000fe400078e0078 */
.L_x_5784:
[----:B------:R-:W-:Y:S05]  /*ed30*/  BSYNC B2 ;  /* 0x0000000000027941 */ /* 0x000fea0003800000 */
.L_x_5782:
        /* <DEDUP_REMOVED lines=16> */
.L_x_5788:
[----:B------:R-:W-:Y:S05]  /*ee40*/  BSYNC B3 ;  /* 0x0000000000037941 */ /* 0x000fea0003800000 */
.L_x_5787:
        /* <DEDUP_REMOVED lines=44> */
.L_x_5786:
[----:B------:R-:W-:Y:S05]  /*f110*/  BSYNC B2 ;  /* 0x0000000000027941 */ /* 0x000fea0003800000 */
.L_x_5785:
        /* <DEDUP_REMOVED lines=15> */
.L_x_5789:
        /* <DEDUP_REMOVED lines=12> */
.L_x_5792:
[----:B------:R-:W-:Y:S02]  /*f2d0*/  IMAD.MOV.U32 R116, RZ, RZ, R120 ;  /* 0x000000ffff747224 */ /* 0x000fe400078e0078 */
.L_x_5793:
[----:B------:R-:W-:Y:S05]  /*f2e0*/  BSYNC B2 ;  /* 0x0000000000027941 */ /* 0x000fea0003800000 */
.L_x_5791:
        /* <DEDUP_REMOVED lines=16> */
.L_x_5797:
[----:B------:R-:W-:Y:S05]  /*f3f0*/  BSYNC B3 ;  /* 0x0000000000037941 */ /* 0x000fea0003800000 */
.L_x_5796:
        /* <DEDUP_REMOVED lines=44> */
.L_x_5795:
[----:B------:R-:W-:Y:S05]  /*f6c0*/  BSYNC B2 ;  /* 0x0000000000027941 */ /* 0x000fea0003800000 */
.L_x_5794:
        /* <DEDUP_REMOVED lines=10> */
.L_x_5790:
        /* <DEDUP_REMOVED lines=12> */
.L_x_5799:
[----:B------:R-:W-:Y:S02]  /*f830*/  IMAD.MOV.U32 R116, RZ, RZ, R120 ;  /* 0x000000ffff747224 */ /* 0x000fe400078e0078 */
.L_x_5800:
[----:B------:R-:W-:Y:S05]  /*f840*/  BSYNC B2 ;  /* 0x0000000000027941 */ /* 0x000fea0003800000 */
.L_x_5798:
        /* <DEDUP_REMOVED lines=16> */
.L_x_5804:
[----:B------:R-:W-:Y:S05]  /*f950*/  BSYNC B3 ;  /* 0x0000000000037941 */ /* 0x000fea0003800000 */
.L_x_5803:
        /* <DEDUP_REMOVED lines=38> */
[----:B------:R-:W-:Y:S02]  /*fbc0*/  LOP3.LUT R113, R45, UR25, R158, 0x96, !PT ;  /* 0x000000192d717c12 */ /* 0x000fe4000f8e969e */
[----:B------:R-:W-:Y:S01]  /*fbd0*/  MOV R120, R44 ;  /* 0x0000002c00787202 */ /* 0x000fe20000000f00 */
[----:B------:R-:W-:-:S04]  /*fbe0*/  IMAD.WIDE.U32 R44, R114, -0x2daee0ad, RZ ;  /* 0xd2511f53722c7825 */ /* 0x000fc800078e00ff */
[----:B------:R-:W-:Y:S01]  /*fbf0*/  IMAD.MOV.U32 R118, RZ, RZ, R44 ;  /* 0x000000ffff767224 */ /* 0x000fe200078e002c */
[----:B------:R-:W-:Y:S01]  /*fc00*/  LOP3.LUT R114, R45, UR26, R156, 0x96, !PT ;  /* 0x0000001a2d727c12 */ /* 0x000fe2000f8e969c */
[----:B------:R-:W-:Y:S02]  /*fc10*/  IMAD.MOV.U32 R45, RZ, RZ, RZ ;  /* 0x000000ffff2d7224 */ /* 0x000fe400078e00ff */
.L_x_5802:
[----:B------:R-:W-:Y:S05]  /*fc20*/  BSYNC B2 ;  /* 0x0000000000027941 */ /* 0x000fea0003800000 */
.L_x_5801:
        /* <DEDUP_REMOVED lines=13> */
.L_x_5805:
        /* <DEDUP_REMOVED lines=12> */
.L_x_5808:
[----:B------:R-:W-:Y:S02]  /*fdc0*/  IMAD.MOV.U32 R116, RZ, RZ, R120 ;  /* 0x000000ffff747224 */ /* 0x000fe400078e0078 */
.L_x_5809:
[----:B------:R-:W-:Y:S05]  /*fdd0*/  BSYNC B2 ;  /* 0x0000000000027941 */ /* 0x000fea0003800000 */
.L_x_5807:
        /* <DEDUP_REMOVED lines=16> */
.L_x_5813:
[----:B------:R-:W-:Y:S05]  /*fee0*/  BSYNC B3 ;  /* 0x0000000000037941 */ /* 0x000fea0003800000 */
.L_x_5812:
        /* <DEDUP_REMOVED lines=44> */
.L_x_5811:
[----:B------:R-:W-:Y:S05]  /*101b0*/  BSYNC B2 ;  /* 0x0000000000027941 */ /* 0x000fea0003800000 */
.L_x_5810:
        /* <DEDUP_REMOVED lines=10> */
.L_x_5806:
        /* <DEDUP_REMOVED lines=12> */
.L_x_5815:
[----:B------:R-:W-:Y:S02]  /*10320*/  MOV R116, R120 ;  /* 0x0000007800747202 */ /* 0x000fe40000000f00 */
.L_x_5816:
[----:B------:R-:W-:Y:S05]  /*10330*/  BSYNC B2 ;  /* 0x0000000000027941 */ /* 0x000fea0003800000 */
.L_x_5814:
        /* <DEDUP_REMOVED lines=16> */
.L_x_5820:
[----:B------:R-:W-:Y:S05]  /*10440*/  BSYNC B3 ;  /* 0x0000000000037941 */ /* 0x000fea0003800000 */
.L_x_5819:
        /* <DEDUP_REMOVED lines=44> */
.L_x_5818:
[----:B------:R-:W-:Y:S05]  /*10710*/  BSYNC B2 ;  /* 0x0000000000027941 */ /* 0x000fea0003800000 */
.L_x_5817:
        /* <DEDUP_REMOVED lines=13> */
.L_x_5821:
        /* <DEDUP_REMOVED lines=12> */
.L_x_5824:
[----:B------:R-:W-:Y:S02]  /*108b0*/  IMAD.MOV.U32 R46, RZ, RZ, R120 ;  /* 0x000000ffff2e7224 */ /* 0x000fe400078e0078 */
.L_x_5825:
[----:B------:R-:W-:Y:S05]  /*108c0*/  BSYNC B2 ;  /* 0x0000000000027941 */ /* 0x000fea0003800000 */
.L_x_5823:
        /* <DEDUP_REMOVED lines=16> */
.L_x_5829:
[----:B------:R-:W-:Y:S05]  /*109d0*/  BSYNC B3 ;  /* 0x0000000000037941 */ /* 0x000fea0003800000 */
.L_x_5828:
        /* <DEDUP_REMOVED lines=42> */
[----:B------:R-:W-:Y:S01]  /*10c80*/  HFMA2.MMA R44, -RZ, RZ, 0, 0 ;  /* 0x00000000ff2c7435 */ /* 0x000fe200000001ff */
[----:B------:R-:W-:-:S05]  /*10c90*/  LOP3.LUT R114, R45, UR26, R156, 0x96, !PT ;  /* 0x0000001a2d727c12 */ /* 0x000fca000f8e969c */
.L_x_5827:
[----:B------:R-:W-:Y:S05]  /*10ca0*/  BSYNC B2 ;  /* 0x0000000000027941 */ /* 0x000fea0003800000 */
.L_x_5826:
        /* <DEDUP_REMOVED lines=10> */
.L_x_5822:
        /* <DEDUP_REMOVED lines=12> */
.L_x_5831:
[----:B------:R-:W-:Y:S02]  /*10e10*/  IMAD.MOV.U32 R46, RZ, RZ, R120 ;  /* 0x000000ffff2e7224 */ /* 0x000fe400078e0078 */
.L_x_5832:
[----:B------:R-:W-:Y:S05]  /*10e20*/  BSYNC B2 ;  /* 0x0000000000027941 */ /* 0x000fea0003800000 */
.L_x_5830:
        /* <DEDUP_REMOVED lines=16> */
.L_x_5836:
[----:B------:R-:W-:Y:S05]  /*10f30*/  BSYNC B3 ;  /* 0x0000000000037941 */ /* 0x000fea0003800000 */
.L_x_5835:
        /* <DEDUP_REMOVED lines=44> */
.L_x_5834:
[----:B------:R-:W-:Y:S05]  /*11200*/  BSYNC B2 ;  /* 0x0000000000027941 */ /* 0x000fea0003800000 */
.L_x_5833:
        /* <DEDUP_REMOVED lines=13> */
.L_x_5837:
        /* <DEDUP_REMOVED lines=12> */
.L_x_5840:
[----:B------:R-:W-:Y:S02]  /*113a0*/  IMAD.MOV.U32 R46, RZ, RZ, R120 ;  /* 0x000000ffff2e7224 */ /* 0x000fe400078e0078 */
.L_x_5841:
[----:B------:R-:W-:Y:S05]  /*113b0*/  BSYNC B2 ;  /* 0x0000000000027941 */ /* 0x000fea0003800000 */
.L_x_5839:
        /* <DEDUP_REMOVED lines=16> */
.L_x_5845:
[----:B------:R-:W-:Y:S05]  /*114c0*/  BSYNC B3 ;  /* 0x0000000000037941 */ /* 0x000fea0003800000 */
.L_x_5844:
        /* <DEDUP_REMOVED lines=44> */
.L_x_5843:
[----:B------:R-:W-:Y:S05]  /*11790*/  BSYNC B2 ;  /* 0x0000000000027941 */ /* 0x000fea0003800000 */
.L_x_5842:
        /* <DEDUP_REMOVED lines=10> */
.L_x_5838:
        /* <DEDUP_REMOVED lines=12> */
.L_x_5847:
[----:B------:R-:W-:Y:S02]  /*11900*/  IMAD.MOV.U32 R46, RZ, RZ, R120 ;  /* 0x000000ffff2e7224 */ /* 0x000fe400078e0078 */
.L_x_5848:
[----:B------:R-:W-:Y:S05]  /*11910*/  BSYNC B2 ;  /* 0x0000000000027941 */ /* 0x000fea0003800000 */
.L_x_5846:
        /* <DEDUP_REMOVED lines=16> */
.L_x_5852:
[----:B------:R-:W-:Y:S05]  /*11a20*/  BSYNC B3 ;  /* 0x0000000000037941 */ /* 0x000fea0003800000 */
.L_x_5851:
        /* <DEDUP_REMOVED lines=44> */
.L_x_5850:
[----:B------:R-:W-:Y:S05]  /*11cf0*/  BSYNC B2 ;  /* 0x0000000000027941 */ /* 0x000fea0003800000 */
.L_x_5849:
        /* <DEDUP_REMOVED lines=13> */
.L_x_5853:
        /* <DEDUP_REMOVED lines=12> */
.L_x_5856:
[----:B------:R-:W-:Y:S02]  /*11e90*/  IMAD.MOV.U32 R158, RZ, RZ, R120 ;  /* 0x000000ffff9e7224 */ /* 0x000fe400078e0078 */
.L_x_5857:
[----:B------:R-:W-:Y:S05]  /*11ea0*/  BSYNC B2 ;  /* 0x0000000000027941 */ /* 0x000fea0003800000 */
.L_x_5855:
        /* <DEDUP_REMOVED lines=16> */
.L_x_5861:
[----:B------:R-:W-:Y:S05]  /*11fb0*/  BSYNC B3 ;  /* 0x0000000000037941 */ /* 0x000fea0003800000 */
.L_x_5860:
        /* <DEDUP_REMOVED lines=44> */
.L_x_5859:
[----:B------:R-:W-:Y:S05]  /*12280*/  BSYNC B2 ;  /* 0x0000000000027941 */ /* 0x000fea0003800000 */
.L_x_5858:
        /* <DEDUP_REMOVED lines=10> */
.L_x_5854:
        /* <DEDUP_REMOVED lines=54> */
.L_x_5862:
[----:B------:R-:W-:Y:S02]  /*12690*/  IADD3 R155, R155, 0x20, RZ ;  /* 0x000000209b9b7810 */ /* 0x000fe40007ffe0ff */
.L_x_5733:
[----:B------:R-:W-:Y:S05]  /*126a0*/  BSYNC B1 ;  /* 0x0000000000017941 */ /* 0x000fea0003800000 */
.L_x_5732:
        /* <DEDUP_REMOVED lines=30> */
.L_x_5866:
[----:B0-----:R-:W-:Y:S02]  /*12890*/  IMAD.MOV.U32 R125, RZ, RZ, R120 ;  /* 0x000000ffff7d7224 */ /* 0x001fe400078e0078 */
.L_x_5867:
[----:B------:R-:W-:Y:S05]  /*128a0*/  BSYNC B2 ;  /* 0x0000000000027941 */ /* 0x000fea0003800000 */
.L_x_5865:
        /* <DEDUP_REMOVED lines=16> */
.L_x_5871:
[----:B------:R-:W-:Y:S05]  /*129b0*/  BSYNC B3 ;  /* 0x0000000000037941 */ /* 0x000fea0003800000 */
.L_x_5870:
        /* <DEDUP_REMOVED lines=44> */
.L_x_5869:
[----:B------:R-:W-:Y:S05]  /*12c80*/  BSYNC B2 ;  /* 0x0000000000027941 */ /* 0x000fea0003800000 */
.L_x_5868:
        /* <DEDUP_REMOVED lines=18> */
.L_x_5872:
        /* <DEDUP_REMOVED lines=12> */
.L_x_5875:
[----:B------:R-:W-:Y:S02]  /*12e70*/  IMAD.MOV.U32 R116, RZ, RZ, R120 ;  /* 0x000000ffff747224 */ /* 0x000fe400078e0078 */
.L_x_5876:
[----:B------:R-:W-:Y:S05]  /*12e80*/  BSYNC B2 ;  /* 0x0000000000027941 */ /* 0x000fea0003800000 */
.L_x_5874:
        /* <DEDUP_REMOVED lines=16> */
.L_x_5880:
[----:B------:R-:W-:Y:S05]  /*12f90*/  BSYNC B3 ;  /* 0x0000000000037941 */ /* 0x000fea0003800000 */
.L_x_5879:
        /* <DEDUP_REMOVED lines=44> */
.L_x_5878:
[----:B------:R-:W-:Y:S05]  /*13260*/  BSYNC B2 ;  /* 0x0000000000027941 */ /* 0x000fea0003800000 */
.L_x_5877:
        /* <DEDUP_REMOVED lines=10> */
.L_x_5873:
        /* <DEDUP_REMOVED lines=12> */
.L_x_5882:
[----:B------:R-:W-:Y:S02]  /*133d0*/  IMAD.MOV.U32 R116, RZ, RZ, R120 ;  /* 0x000000ffff747224 */ /* 0x000fe400078e0078 */
.L_x_5883:
[----:B------:R-:W-:Y:S05]  /*133e0*/  BSYNC B2 ;  /* 0x0000000000027941 */ /* 0x000fea0003800000 */
.L_x_5881:
        /* <DEDUP_REMOVED lines=16> */
.L_x_5887:
[----:B------:R-:W-:Y:S05]  /*134f0*/  BSYNC B3 ;  /* 0x0000000000037941 */ /* 0x000fea0003800000 */
.L_x_5886:
        /* <DEDUP_REMOVED lines=44> */
.L_x_5885:
[----:B------:R-:W-:Y:S05]  /*137c0*/  BSYNC B2 ;  /* 0x0000000000027941 */ /* 0x000fea0003800000 */
.L_x_5884:
        /* <DEDUP_REMOVED lines=15> */
.L_x_5888:
        /* <DEDUP_REMOVED lines=12> */
.L_x_5891:
[----:B------:R-:W-:Y:S02]  /*13980*/  IMAD.MOV.U32 R44, RZ, RZ, R120 ;  /* 0x000000ffff2c7224 */ /* 0x000fe400078e0078 */
.L_x_5892:
[----:B------:R-:W-:Y:S05]  /*13990*/  BSYNC B2 ;  /* 0x0000000000027941 */ /* 0x000fea0003800000 */
.L_x_5890:
        /* <DEDUP_REMOVED lines=16> */
.L_x_5896:
[----:B------:R-:W-:Y:S05]  /*13aa0*/  BSYNC B3 ;  /* 0x0000000000037941 */ /* 0x000fea0003800000 */
.L_x_5895:
        /* <DEDUP_REMOVED lines=44> */
.L_x_5894:
[----:B------:R-:W-:Y:S05]  /*13d70*/  BSYNC B2 ;  /* 0x0000000000027941 */ /* 0x000fea0003800000 */
.L_x_5893:
        /* <DEDUP_REMOVED lines=10> */
.L_x_5889:
        /* <DEDUP_REMOVED lines=12> */
.L_x_5898:
[----:B------:R-:W-:Y:S02]  /*13ee0*/  IMAD.MOV.U32 R44, RZ, RZ, R120 ;  /* 0x000000ffff2c7224 */ /* 0x000fe400078e0078 */
.L_x_5899:
[----:B------:R-:W-:Y:S05]  /*13ef0*/  BSYNC B2 ;  /* 0x0000000000027941 */ /* 0x000fea0003800000 */
.L_x_5897:
        /* <DEDUP_REMOVED lines=16> */
.L_x_5903:
[----:B------:R-:W-:Y:S05]  /*14000*/  BSYNC B3 ;  /* 0x0000000000037941 */ /* 0x000fea0003800000 */
.L_x_5902:
        /* <DEDUP_REMOVED lines=44> */
.L_x_5901:
[----:B------:R-:W-:Y:S05]  /*142d0*/  BSYNC B2 ;  /* 0x0000000000027941 */ /* 0x000fea0003800000 */
.L_x_5900:
        /* <DEDUP_REMOVED lines=15> */
.L_x_5904:
        /* <DEDUP_REMOVED lines=12> */
.L_x_5907:
[----:B------:R-:W-:Y:S02]  /*14490*/  MOV R44, R120 ;  /* 0x00000078002c7202 */ /* 0x000fe40000000f00 */
.L_x_5908:
[----:B------:R-:W-:Y:S05]  /*144a0*/  BSYNC B2 ;  /* 0x0000000000027941 */ /* 0x000fea0003800000 */
.L_x_5906:
        /* <DEDUP_REMOVED lines=16> */
.L_x_5912:
[----:B------:R-:W-:Y:S05]  /*145b0*/  BSYNC B3 ;  /* 0x0000000000037941 */ /* 0x000fea0003800000 */
.L_x_5911:
        /* <DEDUP_REMOVED lines=44> */
.L_x_5910:
[----:B------:R-:W-:Y:S05]  /*14880*/  BSYNC B2 ;  /* 0x0000000000027941 */ /* 0x000fea0003800000 */
.L_x_5909:
        /* <DEDUP_REMOVED lines=10> */
.L_x_5905:
        /* <DEDUP_REMOVED lines=12> */
.L_x_5914:
[----:B------:R-:W-:Y:S02]  /*149f0*/  IMAD.MOV.U32 R44, RZ, RZ, R120 ;  /* 0x000000ffff2c7224 */ /* 0x000fe400078e0078 */
.L_x_5915:
[----:B------:R-:W-:Y:S05]  /*14a00*/  BSYNC B2 ;  /* 0x0000000000027941 */ /* 0x000fea0003800000 */
.L_x_5913:
        /* <DEDUP_REMOVED lines=16> */
.L_x_5919:
[----:B------:R-:W-:Y:S05]  /*14b10*/  BSYNC B3 ;  /* 0x0000000000037941 */ /* 0x000fea0003800000 */
.L_x_5918:
        /* <DEDUP_REMOVED lines=44> */
.L_x_5917:
[----:B------:R-:W-:Y:S05]  /*14de0*/  BSYNC B2 ;  /* 0x0000000000027941 */ /* 0x000fea0003800000 */
.L_x_5916:
        /* <DEDUP_REMOVED lines=12> */
[----:B------:R-:W-:Y:S01]  /*14eb0*/  FADD.FTZ R135, R44, R135 ;  /* 0x000000872c877221 */ /* 0x000fe20000010000 */
[----:B------:R-:W-:Y:S01]  /*14ec0*/  MOV R44, R136 ;  /* 0x00000088002c7202 */ /* 0x000fe20000000f00 */
[----:B------:R-:W-:Y:S05]  /*14ed0*/  BRA `(.L_x_5921) ;  /* 0x0000056000007947 */ /* 0x000fea0003800000 */
.L_x_5920:
        /* <DEDUP_REMOVED lines=12> */
.L_x_5923:
[----:B------:R-:W-:Y:S02]  /*14fa0*/  IMAD.MOV.U32 R116, RZ, RZ, R120 ;  /* 0x000000ffff747224 */ /* 0x000fe400078e0078 */
.L_x_5924:
[----:B------:R-:W-:Y:S05]  /*14fb0*/  BSYNC B2 ;  /* 0x0000000000027941 */ /* 0x000fea0003800000 */
.L_x_5922:
        /* <DEDUP_REMOVED lines=16> */
.L_x_5928:
[----:B------:R-:W-:Y:S05]  /*150c0*/  BSYNC B3 ;  /* 0x0000000000037941 */ /* 0x000fea0003800000 */
.L_x_5927:
        /* <DEDUP_REMOVED lines=44> */
.L_x_5926:
[----:B------:R-:W-:Y:S05]  /*15390*/  BSYNC B2 ;  /* 0x0000000000027941 */ /* 0x000fea0003800000 */
.L_x_5925:
        /* <DEDUP_REMOVED lines=10> */
.L_x_5921:
        /* <DEDUP_REMOVED lines=12> */
.L_x_5930:
[----:B------:R-:W-:Y:S02]  /*15500*/  IMAD.MOV.U32 R116, RZ, RZ, R120 ;  /* 0x000000ffff747224 */ /* 0x000fe400078e0078 */
.L_x_5931:
[----:B------:R-:W-:Y:S05]  /*15510*/  BSYNC B2 ;  /* 0x0000000000027941 */ /* 0x000fea0003800000 */
.L_x_5929:
        /* <DEDUP_REMOVED lines=16> */
.L_x_5935:
[----:B------:R-:W-:Y:S05]  /*15620*/  BSYNC B3 ;  /* 0x0000000000037941 */ /* 0x000fea0003800000 */
.L_x_5934:
        /* <DEDUP_REMOVED lines=44> */
.L_x_5933:
[----:B------:R-:W-:Y:S05]  /*158f0*/  BSYNC B2 ;  /* 0x0000000000027941 */ /* 0x000fea0003800000 */
.L_x_5932:
        /* <DEDUP_REMOVED lines=13> */
.L_x_5936:
        /* <DEDUP_REMOVED lines=12> */
.L_x_5939:
[----:B------:R-:W-:Y:S02]  /*15a90*/  IMAD.MOV.U32 R116, RZ, RZ, R120 ;  /* 0x000000ffff747224 */ /* 0x000fe400078e0078 */
.L_x_5940:
[----:B------:R-:W-:Y:S05]  /*15aa0*/  BSYNC B2 ;  /* 0x0000000000027941 */ /* 0x000fea0003800000 */
.L_x_5938:
        /* <DEDUP_REMOVED lines=16> */
.L_x_5944:
[----:B------:R-:W-:Y:S05]  /*15bb0*/  BSYNC B3 ;  /* 0x0000000000037941 */ /* 0x000fea0003800000 */
.L_x_5943:
        /* <DEDUP_REMOVED lines=44> */
.L_x_5942:
[----:B------:R-:W-:Y:S05]  /*15e80*/  BSYNC B2 ;  /* 0x0000000000027941 */ /* 0x000fea0003800000 */
.L_x_5941:
        /* <DEDUP_REMOVED lines=10> */
.L_x_5937:
        /* <DEDUP_REMOVED lines=12> */
.L_x_5946:
[----:B------:R-:W-:Y:S02]  /*15ff0*/  MOV R116, R120 ;  /* 0x0000007800747202 */ /* 0x000fe40000000f00 */
.L_x_5947:
[----:B------:R-:W-:Y:S05]  /*16000*/  BSYNC B2 ;  /* 0x0000000000027941 */ /* 0x000fea0003800000 */
.L_x_5945:
        /* <DEDUP_REMOVED lines=16> */
.L_x_5951:
[----:B------:R-:W-:Y:S05]  /*16110*/  BSYNC B3 ;  /* 0x0000000000037941 */ /* 0x000fea0003800000 */
.L_x_5950:
        /* <DEDUP_REMOVED lines=44> */
.L_x_5949:
[----:B------:R-:W-:Y:S05]  /*163e0*/  BSYNC B2 ;  /* 0x0000000000027941 */ /* 0x000fea0003800000 */
.L_x_5948:
        /* <DEDUP_REMOVED lines=13> */
.L_x_5952:
        /* <DEDUP_REMOVED lines=12> */
.L_x_5955:
[----:B------:R-:W-:Y:S02]  /*16580*/  IMAD.MOV.U32 R46, RZ, RZ, R120 ;  /* 0x000000ffff2e7224 */ /* 0x000fe400078e0078 */
.L_x_5956:
[----:B------:R-:W-:Y:S05]  /*16590*/  BSYNC B2 ;  /* 0x0000000000027941 */ /* 0x000fea0003800000 */
.L_x_5954:
        /* <DEDUP_REMOVED lines=16> */
.L_x_5960:
[----:B------:R-:W-:Y:S05]  /*166a0*/  BSYNC B3 ;  /* 0x0000000000037941 */ /* 0x000fea0003800000 */
.L_x_5959:
        /* <DEDUP_REMOVED lines=44> */
.L_x_5958:
[----:B------:R-:W-:Y:S05]  /*16970*/  BSYNC B2 ;  /* 0x0000000000027941 */ /* 0x000fea0003800000 */
.L_x_5957:
        /* <DEDUP_REMOVED lines=10> */
.L_x_5953:
        /* <DEDUP_REMOVED lines=12> */
.L_x_5962:
[----:B------:R-:W-:Y:S02]  /*16ae0*/  IMAD.MOV.U32 R46, RZ, RZ, R120 ;  /* 0x000000ffff2e7224 */ /* 0x000fe400078e0078 */
.L_x_5963:
[----:B------:R-:W-:Y:S05]  /*16af0*/  BSYNC B2 ;  /* 0x0000000000027941 */ /* 0x000fea0003800000 */
.L_x_5961:
        /* <DEDUP_REMOVED lines=16> */
.L_x_5967:
[----:B------:R-:W-:Y:S05]  /*16c00*/  BSYNC B3 ;  /* 0x0000000000037941 */ /* 0x000fea0003800000 */
.L_x_5966:
        /* <DEDUP_REMOVED lines=44> */
.L_x_5965:
[----:B------:R-:W-:Y:S05]  /*16ed0*/  BSYNC B2 ;  /* 0x0000000000027941 */ /* 0x000fea0003800000 */
.L_x_5964:
        /* <DEDUP_REMOVED lines=13> */
.L_x_5968:
        /* <DEDUP_REMOVED lines=12> */
.L_x_5971:
[----:B------:R-:W-:Y:S02]  /*17070*/  IMAD.MOV.U32 R46, RZ, RZ, R120 ;  /* 0x000000ffff2e7224 */ /* 0x000fe400078e0078 */
.L_x_5972:
[----:B------:R-:W-:Y:S05]  /*17080*/  BSYNC B2 ;  /* 0x0000000000027941 */ /* 0x000fea0003800000 */
.L_x_5970:
        /* <DEDUP_REMOVED lines=16> */
.L_x_5976:
[----:B------:R-:W-:Y:S05]  /*17190*/  BSYNC B3 ;  /* 0x0000000000037941 */ /* 0x000fea0003800000 */
.L_x_5975:
        /* <DEDUP_REMOVED lines=44> */
.L_x_5974:
[----:B------:R-:W-:Y:S05]  /*17460*/  BSYNC B2 ;  /* 0x0000000000027941 */ /* 0x000fea0003800000 */
.L_x_5973:
        /* <DEDUP_REMOVED lines=10> */
.L_x_5969:
        /* <DEDUP_REMOVED lines=12> */
.L_x_5978:
[----:B------:R-:W-:Y:S02]  /*175d0*/  IMAD.MOV.U32 R46, RZ, RZ, R120 ;  /* 0x000000ffff2e7224 */ /* 0x000fe400078e0078 */
.L_x_5979:
[----:B------:R-:W-:Y:S05]  /*175e0*/  BSYNC B2 ;  /* 0x0000000000027941 */ /* 0x000fea0003800000 */
.L_x_5977:
        /* <DEDUP_REMOVED lines=16> */
.L_x_5983:
[----:B------:R-:W-:Y:S05]  /*176f0*/  BSYNC B3 ;  /* 0x0000000000037941 */ /* 0x000fea0003800000 */
.L_x_5982:
        /* <DEDUP_REMOVED lines=44> */
.L_x_5981:
[----:B------:R-:W-:Y:S05]  /*179c0*/  BSYNC B2 ;  /* 0x0000000000027941 */ /* 0x000fea0003800000 */
.L_x_5980:
        /* <DEDUP_REMOVED lines=13> */
.L_x_5984:
        /* <DEDUP_REMOVED lines=12> */
.L_x_5987:
[----:B------:R-:W-:Y:S02]  /*17b60*/  IMAD.MOV.U32 R158, RZ, RZ, R120 ;  /* 0x000000ffff9e7224 */ /* 0x000fe400078e0078 */
.L_x_5988:
[----:B------:R-:W-:Y:S05]  /*17b70*/  BSYNC B2 ;  /* 0x0000000000027941 */ /* 0x000fea0003800000 */
.L_x_5986:
        /* <DEDUP_REMOVED lines=16> */
.L_x_5992:
[----:B------:R-:W-:Y:S05]  /*17c80*/  BSYNC B3 ;  /* 0x0000000000037941 */ /* 0x000fea0003800000 */
.L_x_5991:
        /* <DEDUP_REMOVED lines=44> */
.L_x_5990:
[----:B------:R-:W-:Y:S05]  /*17f50*/  BSYNC B2 ;  /* 0x0000000000027941 */ /* 0x000fea0003800000 */
.L_x_5989:
        /* <DEDUP_REMOVED lines=10> */
.L_x_5985:
        /* <DEDUP_REMOVED lines=54> */
.L_x_5993:
[----:B------:R-:W-:Y:S02]  /*18360*/  IADD3 R155, R155, 0x20, RZ ;  /* 0x000000209b9b7810 */ /* 0x000fe40007ffe0ff */
.L_x_5864:
[----:B------:R-:W-:Y:S05]  /*18370*/  BSYNC B1 ;  /* 0x0000000000017941 */ /* 0x000fea0003800000 */
.L_x_5863:
        /* <DEDUP_REMOVED lines=30> */
.L_x_5997:
[----:B0-----:R-:W-:Y:S02]  /*18560*/  IMAD.MOV.U32 R127, RZ, RZ, R120 ;  /* 0x000000ffff7f7224 */ /* 0x001fe400078e0078 */
.L_x_5998:
[----:B------:R-:W-:Y:S05]  /*18570*/  BSYNC B2 ;  /* 0x0000000000027941 */ /* 0x000fea0003800000 */
.L_x_5996:
        /* <DEDUP_REMOVED lines=16> */
.L_x_6002:
[----:B------:R-:W-:Y:S05]  /*18680*/  BSYNC B3 ;  /* 0x0000000000037941 */ /* 0x000fea0003800000 */
.L_x_6001:
        /* <DEDUP_REMOVED lines=44> */
.L_x_6000:
[----:B------:R-:W-:Y:S05]  /*18950*/  BSYNC B2 ;  /* 0x0000000000027941 */ /* 0x000fea0003800000 */
.L_x_5999:
        /* <DEDUP_REMOVED lines=18> */
.L_x_6003:
        /* <DEDUP_REMOVED lines=12> */
.L_x_6006:
[----:B------:R-:W-:Y:S02]  /*18b40*/  IMAD.MOV.U32 R116, RZ, RZ, R120 ;  /* 0x000000ffff747224 */ /* 0x000fe400078e0078 */
.L_x_6007:
[----:B------:R-:W-:Y:S05]  /*18b50*/  BSYNC B2 ;  /* 0x0000000000027941 */ /* 0x000fea0003800000 */
.L_x_6005:
        /* <DEDUP_REMOVED lines=16> */
.L_x_6011:
[----:B------:R-:W-:Y:S05]  /*18c60*/  BSYNC B3 ;  /* 0x0000000000037941 */ /* 0x000fea0003800000 */
.L_x_6010:
        /* <DEDUP_REMOVED lines=44> */
.L_x_6009:
[----:B------:R-:W-:Y:S05]  /*18f30*/  BSYNC B2 ;  /* 0x0000000000027941 */ /* 0x000fea0003800000 */
.L_x_6008:
        /* <DEDUP_REMOVED lines=10> */
.L_x_6004:
        /* <DEDUP_REMOVED lines=12> */
.L_x_6013:
[----:B------:R-:W-:Y:S02]  /*190a0*/  IMAD.MOV.U32 R116, RZ, RZ, R120 ;  /* 0x000000ffff747224 */ /* 0x000fe400078e0078 */
.L_x_6014:
[----:B------:R-:W-:Y:S05]  /*190b0*/  BSYNC B2 ;  /* 0x0000000000027941 */ /* 0x000fea0003800000 */
.L_x_6012:
        /* <DEDUP_REMOVED lines=16> */
.L_x_6018:
[----:B------:R-:W-:Y:S05]  /*191c0*/  BSYNC B3 ;  /* 0x0000000000037941 */ /* 0x000fea0003800000 */
.L_x_6017:
        /* <DEDUP_REMOVED lines=44> */
.L_x_6016:
[----:B------:R-:W-:Y:S05]  /*19490*/  BSYNC B2 ;  /* 0x0000000000027941 */ /* 0x000fea0003800000 */
.L_x_6015:
        /* <DEDUP_REMOVED lines=15> */
.L_x_6019:
        /* <DEDUP_REMOVED lines=12> */
.L_x_6022:
[----:B------:R-:W-:Y:S02]  /*19650*/  IMAD.MOV.U32 R44, RZ, RZ, R120 ;  /* 0x000000ffff2c7224 */ /* 0x000fe400078e0078 */
.L_x_6023:
[----:B------:R-:W-:Y:S05]  /*19660*/  BSYNC B2 ;  /* 0x0000000000027941 */ /* 0x000fea0003800000 */
.L_x_6021:
        /* <DEDUP_REMOVED lines=16> */
.L_x_6027:
[----:B------:R-:W-:Y:S05]  /*19770*/  BSYNC B3 ;  /* 0x0000000000037941 */ /* 0x000fea0003800000 */
.L_x_6026:
        /* <DEDUP_REMOVED lines=44> */
.L_x_6025:
[----:B------:R-:W-:Y:S05]  /*19a40*/  BSYNC B2 ;  /* 0x0000000000027941 */ /* 0x000fea0003800000 */
.L_x_6024:
        /* <DEDUP_REMOVED lines=10> */
.L_x_6020:
        /* <DEDUP_REMOVED lines=12> */
.L_x_6029:
[----:B------:R-:W-:Y:S02]  /*19bb0*/  IMAD.MOV.U32 R44, RZ, RZ, R120 ;  /* 0x000000ffff2c7224 */ /* 0x000fe400078e0078 */
.L_x_6030:
[----:B------:R-:W-:Y:S05]  /*19bc0*/  BSYNC B2 ;  /* 0x0000000000027941 */ /* 0x000fea0003800000 */
.L_x_6028:
        /* <DEDUP_REMOVED lines=16> */
.L_x_6034:
[----:B------:R-:W-:Y:S05]  /*19cd0*/  BSYNC B3 ;  /* 0x0000000000037941 */ /* 0x000fea0003800000 */
.L_x_6033:
        /* <DEDUP_REMOVED lines=44> */
.L_x_6032:
[----:B------:R-:W-:Y:S05]  /*19fa0*/  BSYNC B2 ;  /* 0x0000000000027941 */ /* 0x000fea0003800000 */
.L_x_6031:
        /* <DEDUP_REMOVED lines=15> */
.L_x_6035:
        /* <DEDUP_REMOVED lines=12> */
.L_x_6038:
[----:B------:R-:W-:Y:S02]  /*1a160*/  MOV R44, R120 ;  /* 0x00000078002c7202 */ /* 0x000fe40000000f00 */
.L_x_6039:
[----:B------:R-:W-:Y:S05]  /*1a170*/  BSYNC B2 ;  /* 0x0000000000027941 */ /* 0x000fea0003800000 */
.L_x_6037:
        /* <DEDUP_REMOVED lines=16> */
.L_x_6043:
[----:B------:R-:W-:Y:S05]  /*1a280*/  BSYNC B3 ;  /* 0x0000000000037941 */ /* 0x000fea0003800000 */
.L_x_6042:
        /* <DEDUP_REMOVED lines=44> */
.L_x_6041:
[----:B------:R-:W-:Y:S05]  /*1a550*/  BSYNC B2 ;  /* 0x0000000000027941 */ /* 0x000fea0003800000 */
.L_x_6040:
        /* <DEDUP_REMOVED lines=10> */
.L_x_6036:
        /* <DEDUP_REMOVED lines=12> */
.L_x_6045:
[----:B------:R-:W-:Y:S02]  /*1a6c0*/  IMAD.MOV.U32 R44, RZ, RZ, R120 ;  /* 0x000000ffff2c7224 */ /* 0x000fe400078e0078 */
.L_x_6046:
[----:B------:R-:W-:Y:S05]  /*1a6d0*/  BSYNC B2 ;  /* 0x0000000000027941 */ /* 0x000fea0003800000 */
.L_x_6044:
        /* <DEDUP_REMOVED lines=16> */
.L_x_6050:
[----:B------:R-:W-:Y:S05]  /*1a7e0*/  BSYNC B3 ;  /* 0x0000000000037941 */ /* 0x000fea0003800000 */
.L_x_6049:
        /* <DEDUP_REMOVED lines=44> */
.L_x_6048:
[----:B------:R-:W-:Y:S05]  /*1aab0*/  BSYNC B2 ;  /* 0x0000000000027941 */ /* 0x000fea0003800000 */
.L_x_6047:
        /* <DEDUP_REMOVED lines=15> */
.L_x_6051:
        /* <DEDUP_REMOVED lines=12> */
.L_x_6054:
[----:B------:R-:W-:Y:S02]  /*1ac70*/  IMAD.MOV.U32 R116, RZ, RZ, R120 ;  /* 0x000000ffff747224 */ /* 0x000fe400078e0078 */
.L_x_6055:
[----:B------:R-:W-:Y:S05]  /*1ac80*/  BSYNC B2 ;  /* 0x0000000000027941 */ /* 0x000fea0003800000 */
.L_x_6053:
        /* <DEDUP_REMOVED lines=16> */
.L_x_6059:
[----:B------:R-:W-:Y:S05]  /*1ad90*/  BSYNC B3 ;  /* 0x0000000000037941 */ /* 0x000fea0003800000 */
.L_x_6058:
        /* <DEDUP_REMOVED lines=44> */
.L_x_6057:
[----:B------:R-:W-:Y:S05]  /*1b060*/  BSYNC B2 ;  /* 0x0000000000027941 */ /* 0x000fea0003800000 */
.L_x_6056:
        /* <DEDUP_REMOVED lines=10> */
.L_x_6052:
        /* <DEDUP_REMOVED lines=12> */
.L_x_6061:
[----:B------:R-:W-:Y:S02]  /*1b1d0*/  IMAD.MOV.U32 R116, RZ, RZ, R120 ;  /* 0x000000ffff747224 */ /* 0x000fe400078e0078 */
.L_x_6062:
[----:B------:R-:W-:Y:S05]  /*1b1e0*/  BSYNC B2 ;  /* 0x0000000000027941 */ /* 0x000fea0003800000 */
.L_x_6060:
        /* <DEDUP_REMOVED lines=16> */
.L_x_6066:
[----:B------:R-:W-:Y:S05]  /*1b2f0*/  BSYNC B3 ;  /* 0x0000000000037941 */ /* 0x000fea0003800000 */
.L_x_6065:
        /* <DEDUP_REMOVED lines=44> */
.L_x_6064:
[----:B------:R-:W-:Y:S05]  /*1b5c0*/  BSYNC B2 ;  /* 0x0000000000027941 */ /* 0x000fea0003800000 */
.L_x_6063:
        /* <DEDUP_REMOVED lines=13> */
.L_x_6067:
        /* <DEDUP_REMOVED lines=12> */
.L_x_6070:
[----:B------:R-:W-:Y:S02]  /*1b760*/  IMAD.MOV.U32 R116, RZ, RZ, R120 ;  /* 0x000000ffff747224 */ /* 0x000fe400078e0078 */
.L_x_6071:
[----:B------:R-:W-:Y:S05]  /*1b770*/  BSYNC B2 ;  /* 0x0000000000027941 */ /* 0x000fea0003800000 */
.L_x_6069:
        /* <DEDUP_REMOVED lines=16> */
.L_x_6075:
[----:B------:R-:W-:Y:S05]  /*1b880*/  BSYNC B3 ;  /* 0x0000000000037941 */ /* 0x000fea0003800000 */
.L_x_6074:
        /* <DEDUP_REMOVED lines=44> */
.L_x_6073:
[----:B------:R-:W-:Y:S05]  /*1bb50*/  BSYNC B2 ;  /* 0x0000000000027941 */ /* 0x000fea0003800000 */
.L_x_6072:
        /* <DEDUP_REMOVED lines=10> */
.L_x_6068:
        /* <DEDUP_REMOVED lines=12> */
.L_x_6077:
[----:B------:R-:W-:Y:S02]  /*1bcc0*/  MOV R116, R120 ;  /* 0x0000007800747202 */ /* 0x000fe40000000f00 */
.L_x_6078:
[----:B------:R-:W-:Y:S05]  /*1bcd0*/  BSYNC B2 ;  /* 0x0000000000027941 */ /* 0x000fea0003800000 */
.L_x_6076:
        /* <DEDUP_REMOVED lines=16> */
.L_x_6082:
[----:B------:R-:W-:Y:S05]  /*1bde0*/  BSYNC B3 ;  /* 0x0000000000037941 */ /* 0x000fea0003800000 */
.L_x_6081:
        /* <DEDUP_REMOVED lines=44> */
.L_x_6080:
[----:B------:R-:W-:Y:S05]  /*1c0b0*/  BSYNC B2 ;  /* 0x0000000000027941 */ /* 0x000fea0003800000 */
.L_x_6079:
        /* <DEDUP_REMOVED lines=13> */
.L_x_6083:
        /* <DEDUP_REMOVED lines=12> */
.L_x_6086:
[----:B------:R-:W-:Y:S02]  /*1c250*/  IMAD.MOV.U32 R46, RZ, RZ, R120 ;  /* 0x000000ffff2e7224 */ /* 0x000fe400078e0078 */
.L_x_6087:
[----:B------:R-:W-:Y:S05]  /*1c260*/  BSYNC B2 ;  /* 0x0000000000027941 */ /* 0x000fea0003800000 */
.L_x_6085:
        /* <DEDUP_REMOVED lines=16> */
.L_x_6091:
[----:B------:R-:W-:Y:S05]  /*1c370*/  BSYNC B3 ;  /* 0x0000000000037941 */ /* 0x000fea0003800000 */
.L_x_6090:
        /* <DEDUP_REMOVED lines=44> */
.L_x_6089:
[----:B------:R-:W-:Y:S05]  /*1c640*/  BSYNC B2 ;  /* 0x0000000000027941 */ /* 0x000fea0003800000 */
.L_x_6088:
        /* <DEDUP_REMOVED lines=10> */
.L_x_6084:
        /* <DEDUP_REMOVED lines=12> */
.L_x_6093:
[----:B------:R-:W-:Y:S02]  /*1c7b0*/  IMAD.MOV.U32 R46, RZ, RZ, R120 ;  /* 0x000000ffff2e7224 */ /* 0x000fe400078e0078 */
.L_x_6094:
[----:B------:R-:W-:Y:S05]  /*1c7c0*/  BSYNC B2 ;  /* 0x0000000000027941 */ /* 0x000fea0003800000 */
.L_x_6092:
        /* <DEDUP_REMOVED lines=16> */
.L_x_6098:
[----:B------:R-:W-:Y:S05]  /*1c8d0*/  BSYNC B3 ;  /* 0x0000000000037941 */ /* 0x000fea0003800000 */
.L_x_6097:
        /* <DEDUP_REMOVED lines=44> */
.L_x_6096:
[----:B------:R-:W-:Y:S05]  /*1cba0*/  BSYNC B2 ;  /* 0x0000000000027941 */ /* 0x000fea0003800000 */
.L_x_6095:
        /* <DEDUP_REMOVED lines=13> */
.L_x_6099:
        /* <DEDUP_REMOVED lines=12> */
.L_x_6102:
[----:B------:R-:W-:Y:S02]  /*1cd40*/  IMAD.MOV.U32 R46, RZ, RZ, R120 ;  /* 0x000000ffff2e7224 */ /* 0x000fe400078e0078 */
.L_x_6103:
[----:B------:R-:W-:Y:S05]  /*1cd50*/  BSYNC B2 ;  /* 0x0000000000027941 */ /* 0x000fea0003800000 */
.L_x_6101:
        /* <DEDUP_REMOVED lines=16> */
.L_x_6107:
[----:B------:R-:W-:Y:S05]  /*1ce60*/  BSYNC B3 ;  /* 0x0000000000037941 */ /* 0x000fea0003800000 */
.L_x_6106:
        /* <DEDUP_REMOVED lines=44> */
.L_x_6105:
[----:B------:R-:W-:Y:S05]  /*1d130*/  BSYNC B2 ;  /* 0x0000000000027941 */ /* 0x000fea0003800000 */
.L_x_6104:
        /* <DEDUP_REMOVED lines=10> */
.L_x_6100:
        /* <DEDUP_REMOVED lines=12> */
.L_x_6109:
[----:B------:R-:W-:Y:S02]  /*1d2a0*/  IMAD.MOV.U32 R46, RZ, RZ, R120 ;  /* 0x000000ffff2e7224 */ /* 0x000fe400078e0078 */
.L_x_6110:
[----:B------:R-:W-:Y:S05]  /*1d2b0*/  BSYNC B2 ;  /* 0x0000000000027941 */ /* 0x000fea0003800000 */
.L_x_6108:
        /* <DEDUP_REMOVED lines=16> */
.L_x_6114:
[----:B------:R-:W-:Y:S05]  /*1d3c0*/  BSYNC B3 ;  /* 0x0000000000037941 */ /* 0x000fea0003800000 */
.L_x_6113:
        /* <DEDUP_REMOVED lines=44> */
.L_x_6112:
[----:B------:R-:W-:Y:S05]  /*1d690*/  BSYNC B2 ;  /* 0x0000000000027941 */ /* 0x000fea0003800000 */
.L_x_6111:
        /* <DEDUP_REMOVED lines=13> */
.L_x_6115:
        /* <DEDUP_REMOVED lines=12> */
.L_x_6118:
[----:B------:R-:W-:Y:S02]  /*1d830*/  IMAD.MOV.U32 R158, RZ, RZ, R120 ;  /* 0x000000ffff9e7224 */ /* 0x000fe400078e0078 */
.L_x_6119:
[----:B------:R-:W-:Y:S05]  /*1d840*/  BSYNC B2 ;  /* 0x0000000000027941 */ /* 0x000fea0003800000 */
.L_x_6117:
        /* <DEDUP_REMOVED lines=16> */
.L_x_6123:
[----:B------:R-:W-:Y:S05]  /*1d950*/  BSYNC B3 ;  /* 0x0000000000037941 */ /* 0x000fea0003800000 */
.L_x_6122:
        /* <DEDUP_REMOVED lines=44> */
.L_x_6121:
[----:B------:R-:W-:Y:S05]  /*1dc20*/  BSYNC B2 ;  /* 0x0000000000027941 */ /* 0x000fea0003800000 */
.L_x_6120:
        /* <DEDUP_REMOVED lines=10> */
.L_x_6116:
        /* <DEDUP_REMOVED lines=12> */
[----:B------:R-:W-:-:S02]  /*1dd90*/  LEA R156, P0, R155, c[0x0][0x188], 0x4 ;  /* 0x000062009b9c7a11 */ /* 0x000fc400078020ff */
[----:B------:R-:W-:Y:S01]  /*1dda0*/  LOP3.LUT R163, R163, R161, R159, 0xfe, !PT ;  /* 0x000000a1a3a37212 */ /* 0x000fe200078efe9f */
[----:B------:R-:W-:Y:S01]  /*1ddb0*/  IMAD.WIDE.U32 R160, R160, 0x10000, RZ ;  /* 0x00010000a0a07825 */ /* 0x000fe200078e00ff */
[----:B------:R-:W-:Y:S02]  /*1ddc0*/  LEA.HI.X R157, R155, c[0x0][0x18c], RZ, 0x4, P0 ;  /* 0x000063009b9d7a11 */ /* 0x000fe400000f24ff */
[----:B------:R-:W-:Y:S01]  /*1ddd0*/  F2FP.PACK_AB R47, R154, R147 ;  /* 0x000000939a2f723e */ /* 0x000fe200000000ff */
[----:B------:R-:W-:Y:S01]  /*1dde0*/  IMAD.WIDE.U32 R158, R158, 0x100, RZ ;  /* 0x000001009e9e7825 */ /* 0x000fe200078e00ff */
[----:B------:R-:W-:Y:S02]  /*1ddf0*/  F2FP.PACK_AB R46, R148, R137 ;  /* 0x00000089942e723e */ /* 0x000fe400000000ff */
[----:B------:R-:W-:Y:S02]  /*1de00*/  F2FP.PACK_AB R45, R138, R127 ;  /* 0x0000007f8a2d723e */ /* 0x000fe400000000ff */
[----:B------:R-:W-:-:S02]  /*1de10*/  F2FP.PACK_AB R44, R128, R109 ;  /* 0x0000006d802c723e */ /* 0x000fc400000000ff */
[----:B------:R-:W-:Y:S02]  /*1de20*/  LOP3.LUT P6, RZ, R31, 0x8, RZ, 0xc0, !PT ;  /* 0x000000081fff7812 */ /* 0x000fe400078cc0ff */
[----:B------:R-:W-:Y:S01]  /*1de30*/  LOP3.LUT R162, R158, R162, R160, 0xfe, !PT ;  /* 0x000000a29ea27212 */ /* 0x000fe200078efea0 */
[----:B------:R0:W-:Y:S01]  /*1de40*/  STG.E.128 [R156.64], R44 ;  /* 0x0000002c9c007986 */ /* 0x0001e2000c101d06 */
[----:B------:R-:W-:Y:S02]  /*1de50*/  SHF.L.U32 R160, R155, 0x3, RZ ;  /* 0x000000039ba07819 */ /* 0x000fe400000006ff */
[----:B------:R-:W-:Y:S02]  /*1de60*/  SHF.R.U32.HI R155, RZ, 0x1d, R155 ;  /* 0x0000001dff9b7819 */ /* 0x000fe4000001169b */
[----:B------:R-:W-:Y:S02]  /*1de70*/  LOP3.LUT R159, R159, R163, R161, 0xfe, !PT ;  /* 0x000000a39f9f7212 */ /* 0x000fe400078efea1 */
[----:B------:R-:W-:-:S02]  /*1de80*/  LOP3.LUT P1, RZ, R31, 0x10, RZ, 0xc0, !PT ;  /* 0x000000101fff7812 */ /* 0x000fc4000782c0ff */
        /* <DEDUP_REMOVED lines=26> */
.L_x_5995:
[----:B------:R-:W-:Y:S05]  /*1e030*/  BSYNC B1 ;  /* 0x0000000000017941 */ /* 0x000fea0003800000 */
.L_x_5994:
        /* <DEDUP_REMOVED lines=49> */
.L_x_6138:
        /* <DEDUP_REMOVED lines=102> */
.L_x_6139:
[----:B------:R-:W-:Y:S01]  /*1e9b0*/  FMUL.FTZ R45, R157, R157 ;  /* 0x0000009d9d2d7220 */ /* 0x000fe20000410000 */
[----:B------:R-:W-:Y:S01]  /*1e9c0*/  ISETP.NE.AND P0, PT, RZ, UR8, PT ;  /* 0x00000008ff007c0c */ /* 0x000fe2000bf05270 */
[----:B-1----:R-:W-:Y:S01]  /*1e9d0*/  FADD.FTZ R47, R47, R156 ;  /* 0x0000009c2f2f7221 */ /* 0x002fe20000010000 */
[----:B------:R-:W-:Y:S01]  /*1e9e0*/  LOP3.LUT P1, RZ, R31, 0x20, RZ, 0xc0, !PT ;  /* 0x000000201fff7812 */ /* 0x000fe2000782c0ff */
[----:B------:R-:W-:Y:S01]  /*1e9f0*/  IMAD.MOV.U32 R44, RZ, RZ, c[0x0][0x1e0] ;  /* 0x00007800ff2c7624 */ /* 0x000fe200078e00ff */
[----:B------:R-:W-:Y:S01]  /*1ea00*/  FSEL R45, R45, RZ, P0 ;  /* 0x000000ff2d2d7208 */ /* 0x000fe20000000000 */
[----:B------:R-:W-:Y:S01]  /*1ea10*/  BSSY B1, `(.L_x_6126) ;  /* 0x000002c000017945 */ /* 0x000fe20003800000 */
[----:B------:R-:W-:Y:S01]  /*1ea20*/  FSEL R153, R157, RZ, !P0 ;  /* 0x000000ff9d997208 */ /* 0x000fe20004000000 */
[----:B------:R-:W-:Y:S02]  /*1ea30*/  FFMA.FTZ R44, R47, R44, c[0x0][0x228] ;  /* 0x00008a002f2c7623 */ /* 0x000fe4000001002c */
[----:B------:R-:W-:-:S02]  /*1ea40*/  @!P4 IMAD.MOV.U32 R47, RZ, RZ, 0x4 ;  /* 0x00000004ff2fc424 */ /* 0x000fc400078e00ff */
[----:B------:R-:W-:Y:S02]  /*1ea50*/  FADD.FTZ R155, R44, R45 ;  /* 0x0000002d2c9b7221 */ /* 0x000fe40000010000 */
[----:B------:R-:W-:Y:S02]  /*1ea60*/  @!P4 IMAD.MOV.U32 R45, RZ, RZ, 0x4 ;  /* 0x00000004ff2dc424 */ /* 0x000fe400078e00ff */
[C---:B------:R-:W-:Y:S02]  /*1ea70*/  @!P4 IMAD.WIDE R46, R26.reuse, R47, c[0x0][0x1a0] ;  /* 0x000068001a2ec625 */ /* 0x040fe400078e022f */
[----:B------:R-:W1:Y:S02]  /*1ea80*/  MUFU.RSQ R155, R155 ;  /* 0x0000009b009b7308 */ /* 0x000e640000001400 */
[----:B------:R-:W-:Y:S01]  /*1ea90*/  @!P4 IMAD.WIDE R44, R26, R45, c[0x0][0x1a8] ;  /* 0x00006a001a2cc625 */ /* 0x000fe200078e022d */
[----:B------:R2:W-:Y:S04]  /*1eaa0*/  @!P4 STG.E [R46.64], R157 ;  /* 0x0000009d2e00c986 */ /* 0x0005e8000c101906 */
[----:B-1----:R2:W-:Y:S01]  /*1eab0*/  @!P4 STG.E [R44.64], R155 ;  /* 0x0000009b2c00c986 */ /* 0x0025e2000c101906 */
[----:B------:R-:W-:Y:S05]  /*1eac0*/  @!P1 BRA `(.L_x_6127) ;  /* 0x0000020000009947 */ /* 0x000fea0003800000 */
[--C-:B--2---:R-:W-:Y:S02]  /*1ead0*/  FADD.FTZ R46, R117, -R153.reuse ;  /* 0x80000099752e7221 */ /* 0x104fe40000010000 */
        /* <DEDUP_REMOVED lines=10> */
[----:B------:R-:W-:Y:S01]  /*1eb80*/  F2FP.PACK_AB R44, R45, R44 ;  /* 0x0000002c2d2c723e */ /* 0x000fe200000000ff */
[C---:B------:R-:W-:Y:S02]  /*1eb90*/  FMUL.FTZ R46, R155.reuse, R46 ;  /* 0x0000002e9b2e7220 */ /* 0x040fe40000410000 */
[C---:B------:R-:W-:Y:S02]  /*1eba0*/  FMUL.FTZ R158, R155.reuse, R158 ;  /* 0x0000009e9b9e7220 */ /* 0x040fe40000410000 */
[----:B------:R-:W-:-:S02]  /*1ebb0*/  FMUL.FTZ R160, R155, R160 ;  /* 0x000000a09ba07220 */ /* 0x000fc40000410000 */
[----:B0-----:R-:W-:Y:S02]  /*1ebc0*/  FADD.FTZ R156, R130, -R153 ;  /* 0x80000099829c7221 */ /* 0x001fe40000010000 */
[C---:B------:R-:W-:Y:S02]  /*1ebd0*/  FMUL.FTZ R162, R155.reuse, R162 ;  /* 0x000000a29ba27220 */ /* 0x040fe40000410000 */
[----:B------:R-:W-:Y:S02]  /*1ebe0*/  FMUL.FTZ R164, R155, R164 ;  /* 0x000000a49ba47220 */ /* 0x000fe40000410000 */
[----:B------:R-:W-:Y:S02]  /*1ebf0*/  FFMA.FTZ R45, R22, R46, R15 ;  /* 0x0000002e162d7223 */ /* 0x000fe4000001000f */
[----:B------:R-:W-:Y:S02]  /*1ec00*/  FFMA.FTZ R46, R20, R158, R13 ;  /* 0x0000009e142e7223 */ /* 0x000fe4000001000d */
[----:B------:R-:W-:-:S02]  /*1ec10*/  FFMA.FTZ R47, R21, R160, R12 ;  /* 0x000000a0152f7223 */ /* 0x000fc4000001000c */
[----:B------:R-:W-:Y:S02]  /*1ec20*/  FMUL.FTZ R156, R155, R156 ;  /* 0x0000009c9b9c7220 */ /* 0x000fe40000410000 */
[----:B------:R-:W-:Y:S01]  /*1ec30*/  FFMA.FTZ R162, R18, R162, R11 ;  /* 0x000000a212a27223 */ /* 0x000fe2000001000b */
[----:B------:R-:W-:Y:S01]  /*1ec40*/  F2FP.PACK_AB R46, R47, R46 ;  /* 0x0000002e2f2e723e */ /* 0x000fe200000000ff */
[----:B------:R-:W-:Y:S02]  /*1ec50*/  FFMA.FTZ R157, R19, R164, R10 ;  /* 0x000000a4139d7223 */ /* 0x000fe4000001000a */
[----:B------:R-:W-:-:S03]  /*1ec60*/  FFMA.FTZ R156, R23, R156, R14 ;  /* 0x0000009c179c7223 */ /* 0x000fc6000001000e */
[----:B------:R-:W-:Y:S01]  /*1ec70*/  F2FP.PACK_AB R47, R157, R162 ;  /* 0x000000a29d2f723e */ /* 0x000fe200000000ff */
[----:B------:R-:W-:Y:S01]  /*1ec80*/  IMAD.MOV.U32 R157, RZ, RZ, 0x10 ;  /* 0x00000010ff9d7424 */ /* 0x000fe200078e00ff */
[----:B------:R-:W-:-:S03]  /*1ec90*/  F2FP.PACK_AB R45, R156, R45 ;  /* 0x0000002d9c2d723e */ /* 0x000fc600000000ff */
[C---:B------:R-:W-:Y:S01]  /*1eca0*/  IMAD.WIDE.U32 R156, R112.reuse, R157, c[0x0][0x208] ;  /* 0x00008200709c7625 */ /* 0x040fe200078e009d */
[----:B------:R-:W-:-:S04]  /*1ecb0*/  IADD3 R112, R112, 0x20, RZ ;  /* 0x0000002070707810 */ /* 0x000fc80007ffe0ff */
[----:B------:R0:W-:Y:S03]  /*1ecc0*/  STG.E.128 [R156.64], R44 ;  /* 0x0000002c9c007986 */ /* 0x0001e6000c101d06 */
.L_x_6127:
[----:B------:R-:W-:Y:S05]  /*1ecd0*/  BSYNC B1 ;  /* 0x0000000000017941 */ /* 0x000fea0003800000 */
.L_x_6126:
[----:B------:R-:W-:Y:S01]  /*1ece0*/  LOP3.LUT P0, RZ, R31, 0x200, RZ, 0xc0, !PT ;  /* 0x000002001fff7812 */ /* 0x000fe2000780c0ff */
[----:B------:R-:W-:-:S12]  /*1ecf0*/  BSSY B1, `(.L_x_6128) ;  /* 0x0000022000017945 */ /* 0x000fd80003800000 */
[----:B------:R-:W-:Y:S05]  /*1ed00*/  @!P0 BRA `(.L_x_6129) ;  /* 0x0000020000008947 */ /* 0x000fea0003800000 */
[--C-:B0-2---:R-:W-:Y:S02]  /*1ed10*/  FADD.FTZ R46, R121, -R153.reuse ;  /* 0x80000099792e7221 */ /* 0x105fe40000010000 */
[----:B------:R-:W-:Y:S02]  /*1ed20*/  FADD.FTZ R44, R106, -R153 ;  /* 0x800000996a2c7221 */ /* 0x000fe40000010000 */
        /* <DEDUP_REMOVED lines=9> */
[----:B------:R-:W-:Y:S01]  /*1edc0*/  F2FP.PACK_AB R44, R45, R44 ;  /* 0x0000002c2d2c723e */ /* 0x000fe200000000ff */
        /* <DEDUP_REMOVED lines=20> */
.L_x_6129:
[----:B------:R-:W-:Y:S05]  /*1ef10*/  BSYNC B1 ;  /* 0x0000000000017941 */ /* 0x000fea0003800000 */
.L_x_6128:
        /* <DEDUP_REMOVED lines=14> */
[----:B------:R-:W-:Y:S01]  /*1f000*/  F2FP.PACK_AB R44, R45, R44 ;  /* 0x0000002c2d2c723e */ /* 0x000fe200000000ff */
        /* <DEDUP_REMOVED lines=20> */
.L_x_6131:
[----:B------:R-:W-:Y:S05]  /*1f150*/  BSYNC B1 ;  /* 0x0000000000017941 */ /* 0x000fea0003800000 */
.L_x_6130:
        /* <DEDUP_REMOVED lines=35> */
.L_x_6133:
[----:B------:R-:W-:Y:S05]  /*1f390*/  BSYNC B1 ;  /* 0x0000000000017941 */ /* 0x000fea0003800000 */
.L_x_6132:
[----:B------:R-:W-:Y:S01]  /*1f3a0*/  LOP3.LUT P0, RZ, R31, 0x40, RZ, 0xc0, !PT ;  /* 0x000000401fff7812 */ /* 0x000fe2000780c0ff */
[----:B------:R-:W-:-:S12]  /*1f3b0*/  BSSY B1, `(.L_x_6134) ;  /* 0x0000021000017945 */ /* 0x000fd80003800000 */
[----:B------:R-:W-:Y:S05]  /*1f3c0*/  @!P0 BRA `(.L_x_6135) ;  /* 0x000001f000008947 */ /* 0x000fea0003800000 */
[--C-:B0-2---:R-:W-:Y:S01]  /*1f3d0*/  FADD.FTZ R45, R154, -R153.reuse ;  /* 0x800000999a2d7221 */ /* 0x105fe20000010000 */
[----:B------:R-:W-:Y:S01]  /*1f3e0*/  HFMA2.MMA R157, -RZ, RZ, 0, 9.5367431640625e-07 ;  /* 0x00000010ff9d7435 */ /* 0x000fe200000001ff */
        /* <DEDUP_REMOVED lines=29> */
.L_x_6135:
[----:B------:R-:W-:Y:S05]  /*1f5c0*/  BSYNC B1 ;  /* 0x0000000000017941 */ /* 0x000fea0003800000 */
.L_x_6134:
[----:B0-2---:R-:W-:-:S04]  /*1f5d0*/  IMAD.MOV.U32 R45, RZ, RZ, 0x4 ;  /* 0x00000004ff2d7424 */ /* 0x005fc800078e00ff */
[----:B------:R-:W-:-:S05]  /*1f5e0*/  IMAD R26, R45, c[0x0][0x160], R26 ;  /* 0x000058002d1a7a24 */ /* 0x000fca00078e021a */
[----:B------:R-:W-:-:S13]  /*1f5f0*/  ISETP.GE.AND P0, PT, R26, c[0x0][0x164], PT ;  /* 0x000059001a007a0c */ /* 0x000fda0003f06270 */
[----:B------:R-:W-:Y:S01]  /*1f600*/  @P0 CALL.REL.NOINC `(.L_x_6136) ;  /* 0x0000001000000944 */ /* 0x000fe20003c00000 */
[----:B------:R-:W-:Y:S05]  /*1f610*/  BRA `(.L_x_6137) ;  /* 0xfffe1a3000007947 */ /* 0x000fea000383ffff */
.L_x_6136:
[----:B------:R-:W-:Y:S05]  /*1f620*/  BSYNC B0 ;  /* 0x0000000000007941 */ /* 0x000fea0003800000 */
.L_x_5469:
[----:B------:R-:W-:Y:S05]  /*1f630*/  EXIT ;  /* 0x000000000000794d */ /* 0x000fea0003800000 */
.L_x_6124:
[----:B------:R-:W-:Y:S01]  /*1f640*/  IMAD.MOV.U32 R47, RZ, RZ, 0x1 ;  /* 0x00000001ff2f7424 */ /* 0x000fe200078e00ff */
[----:B------:R-:W-:Y:S01]  /*1f650*/  MOV R44, 0x1f690 ;  /* 0x0001f690002c7802 */ /* 0x000fe20000000f00 */
[----:B------:R-:W-:Y:S02]  /*1f660*/  IMAD.MOV.U32 R153, RZ, RZ, 0x1f ;  /* 0x0000001fff997424 */ /* 0x000fe400078e00ff */
[----:B------:R-:W-:Y:S02]  /*1f670*/  IMAD.MOV.U32 R158, RZ, RZ, -0x1 ;  /* 0xffffffffff9e7424 */ /* 0x000fe400078e00ff */
[----:B------:R-:W-:Y:S05]  /*1f680*/  CALL.REL.NOINC `($__internal_14_$__cuda_sm70_shflsync_bfly_p) ;  /* 0x000008c000007944 */ /* 0x000fea0003c00000 */
[----:B01----:R-:W-:Y:S05]  /*1f690*/  BRA `(.L_x_6138) ;  /* 0xffffecb000007947 */ /* 0x003fea000383ffff */
.L_x_6125:
[----:B0-----:R-:W-:Y:S01]  /*1f6a0*/  IMAD.MOV.U32 R46, RZ, RZ, R155 ;  /* 0x000000ffff2e7224 */ /* 0x001fe200078e009b */
[----:B------:R-:W-:Y:S01]  /*1f6b0*/  MOV R44, 0x1f700 ;  /* 0x0001f700002c7802 */ /* 0x000fe20000000f00 */
[----:B------:R-:W-:Y:S02]  /*1f6c0*/  IMAD.MOV.U32 R47, RZ, RZ, 0x2 ;  /* 0x00000002ff2f7424 */ /* 0x000fe400078e00ff */
[----:B------:R-:W-:Y:S02]  /*1f6d0*/  IMAD.MOV.U32 R153, RZ, RZ, 0x1f ;  /* 0x0000001fff997424 */ /* 0x000fe400078e00ff */
[----:B------:R-:W-:-:S02]  /*1f6e0*/  IMAD.MOV.U32 R158, RZ, RZ, -0x1 ;  /* 0xffffffffff9e7424 */ /* 0x000fc400078e00ff */
[----:B------:R-:W-:Y:S05]  /*1f6f0*/  CALL.REL.NOINC `($__internal_14_$__cuda_sm70_shflsync_bfly_p) ;  /* 0x0000085000007944 */ /* 0x000fea0003c00000 */
[----:B01----:R-:W-:Y:S01]  /*1f700*/  FADD.FTZ R46, R155, R47 ;  /* 0x0000002f9b2e7221 */ /* 0x003fe20000010000 */
[----:B------:R-:W-:Y:S01]  /*1f710*/  MOV R47, 0x4 ;  /* 0x00000004002f7802 */ /* 0x000fe20000000f00 */
[----:B------:R-:W-:Y:S01]  /*1f720*/  IMAD.MOV.U32 R153, RZ, RZ, 0x1f ;  /* 0x0000001fff997424 */ /* 0x000fe200078e00ff */
[----:B------:R-:W-:Y:S01]  /*1f730*/  MOV R44, 0x1f760 ;  /* 0x0001f760002c7802 */ /* 0x000fe20000000f00 */
[----:B------:R-:W-:-:S02]  /*1f740*/  IMAD.MOV.U32 R158, RZ, RZ, -0x1 ;  /* 0xffffffffff9e7424 */ /* 0x000fc400078e00ff */
[----:B------:R-:W-:Y:S05]  /*1f750*/  CALL.REL.NOINC `($__internal_14_$__cuda_sm70_shflsync_bfly_p) ;  /* 0x000007f000007944 */ /* 0x000fea0003c00000 */
[----:B01----:R-:W-:Y:S01]  /*1f760*/  FADD.FTZ R46, R46, R47 ;  /* 0x0000002f2e2e7221 */ /* 0x003fe20000010000 */
[----:B------:R-:W-:Y:S01]  /*1f770*/  MOV R44, 0x1f7c0 ;  /* 0x0001f7c0002c7802 */ /* 0x000fe20000000f00 */
[----:B------:R-:W-:-:S02]  /*1f780*/  IMAD.MOV.U32 R47, RZ, RZ, 0x8 ;  /* 0x00000008ff2f7424 */ /* 0x000fc400078e00ff */
[----:B------:R-:W-:Y:S02]  /*1f790*/  IMAD.MOV.U32 R153, RZ, RZ, 0x1f ;  /* 0x0000001fff997424 */ /* 0x000fe400078e00ff */
[----:B------:R-:W-:Y:S02]  /*1f7a0*/  IMAD.MOV.U32 R158, RZ, RZ, -0x1 ;  /* 0xffffffffff9e7424 */ /* 0x000fe400078e00ff */
[----:B------:R-:W-:Y:S05]  /*1f7b0*/  CALL.REL.NOINC `($__internal_14_$__cuda_sm70_shflsync_bfly_p) ;  /* 0x0000079000007944 */ /* 0x000fea0003c00000 */
[----:B01----:R-:W-:Y:S01]  /*1f7c0*/  FADD.FTZ R46, R46, R47 ;  /* 0x0000002f2e2e7221 */ /* 0x003fe20000010000 */
[----:B------:R-:W-:Y:S01]  /*1f7d0*/  MOV R44, 0x1f820 ;  /* 0x0001f820002c7802 */ /* 0x000fe20000000f00 */
[----:B------:R-:W-:Y:S02]  /*1f7e0*/  IMAD.MOV.U32 R47, RZ, RZ, 0x10 ;  /* 0x00000010ff2f7424 */ /* 0x000fe400078e00ff */
[----:B------:R-:W-:Y:S02]  /*1f7f0*/  IMAD.MOV.U32 R153, RZ, RZ, 0x1f ;  /* 0x0000001fff997424 */ /* 0x000fe400078e00ff */
[----:B------:R-:W-:Y:S02]  /*1f800*/  IMAD.MOV.U32 R158, RZ, RZ, -0x1 ;  /* 0xffffffffff9e7424 */ /* 0x000fe400078e00ff */
[----:B------:R-:W-:Y:S05]  /*1f810*/  CALL.REL.NOINC `($__internal_14_$__cuda_sm70_shflsync_bfly_p) ;  /* 0x0000073000007944 */ /* 0x000fea0003c00000 */
[----:B-1----:R-:W-:Y:S01]  /*1f820*/  FADD.FTZ R47, R46, R47 ;  /* 0x0000002f2e2f7221 */ /* 0x002fe20000010000 */
[----:B------:R-:W-:Y:S01]  /*1f830*/  LOP3.LUT P5, RZ, R31, 0x20, RZ, 0xc0, !PT ;  /* 0x000000201fff7812 */ /* 0x000fe200078ac0ff */
[----:B0-----:R-:W-:-:S02]  /*1f840*/  IMAD.MOV.U32 R153, RZ, RZ, 0x1f ;  /* 0x0000001fff997424 */ /* 0x001fc400078e00ff */
[----:B------:R-:W-:Y:S01]  /*1f850*/  FMUL.FTZ R157, R47, c[0x0][0x1e0] ;  /* 0x000078002f9d7a20 */ /* 0x000fe20000410000 */
[----:B------:R-:W-:Y:S01]  /*1f860*/  HFMA2.MMA R47, -RZ, RZ, 0, 5.9604644775390625e-08 ;  /* 0x00000001ff2f7435 */ /* 0x000fe200000001ff */
[----:B------:R-:W-:Y:S02]  /*1f870*/  IMAD.MOV.U32 R158, RZ, RZ, -0x1 ;  /* 0xffffffffff9e7424 */ /* 0x000fe400078e00ff */
[--C-:B------:R-:W-:Y:S02]  /*1f880*/  FADD.FTZ R44, R98, -R157.reuse ;  /* 0x8000009d622c7221 */ /* 0x100fe40000010000 */
[----:B------:R-:W-:Y:S02]  /*1f890*/  FADD.FTZ R45, R117, -R157 ;  /* 0x8000009d752d7221 */ /* 0x000fe40000010000 */
[----:B------:R-:W-:-:S04]  /*1f8a0*/  FFMA.FTZ R44, R44, R44, RZ ;  /* 0x0000002c2c2c7223 */ /* 0x000fc800000100ff */
        /* <DEDUP_REMOVED lines=79> */
[----:B------:R-:W-:Y:S05]  /*1fda0*/  CALL.REL.NOINC `($__internal_14_$__cuda_sm70_shflsync_bfly_p) ;  /* 0x000001a000007944 */ /* 0x000fea0003c00000 */
[----:B01----:R-:W-:Y:S01]  /*1fdb0*/  FADD.FTZ R46, R46, R47 ;  /* 0x0000002f2e2e7221 */ /* 0x003fe20000010000 */
[----:B------:R-:W-:Y:S01]  /*1fdc0*/  MOV R44, 0x1fe10 ;  /* 0x0001fe10002c7802 */ /* 0x000fe20000000f00 */
[----:B------:R-:W-:Y:S02]  /*1fdd0*/  IMAD.MOV.U32 R47, RZ, RZ, 0x2 ;  /* 0x00000002ff2f7424 */ /* 0x000fe400078e00ff */
[----:B------:R-:W-:Y:S02]  /*1fde0*/  IMAD.MOV.U32 R153, RZ, RZ, 0x1f ;  /* 0x0000001fff997424 */ /* 0x000fe400078e00ff */
[----:B------:R-:W-:Y:S02]  /*1fdf0*/  IMAD.MOV.U32 R158, RZ, RZ, -0x1 ;  /* 0xffffffffff9e7424 */ /* 0x000fe400078e00ff */
[----:B------:R-:W-:Y:S05]  /*1fe00*/  CALL.REL.NOINC `($__internal_14_$__cuda_sm70_shflsync_bfly_p) ;  /* 0x0000014000007944 */ /* 0x000fea0003c00000 */
[----:B01----:R-:W-:Y:S01]  /*1fe10*/  FADD.FTZ R46, R46, R47 ;  /* 0x0000002f2e2e7221 */ /* 0x003fe20000010000 */
[----:B------:R-:W-:Y:S01]  /*1fe20*/  MOV R44, 0x1fe70 ;  /* 0x0001fe70002c7802 */ /* 0x000fe20000000f00 */
[----:B------:R-:W-:Y:S02]  /*1fe30*/  IMAD.MOV.U32 R47, RZ, RZ, 0x4 ;  /* 0x00000004ff2f7424 */ /* 0x000fe400078e00ff */
[----:B------:R-:W-:-:S02]  /*1fe40*/  IMAD.MOV.U32 R153, RZ, RZ, 0x1f ;  /* 0x0000001fff997424 */ /* 0x000fc400078e00ff */
[----:B------:R-:W-:Y:S02]  /*1fe50*/  IMAD.MOV.U32 R158, RZ, RZ, -0x1 ;  /* 0xffffffffff9e7424 */ /* 0x000fe400078e00ff */
[----:B------:R-:W-:Y:S05]  /*1fe60*/  CALL.REL.NOINC `($__internal_14_$__cuda_sm70_shflsync_bfly_p) ;  /* 0x000000e000007944 */ /* 0x000fea0003c00000 */
[----:B01----:R-:W-:Y:S01]  /*1fe70*/  FADD.FTZ R46, R46, R47 ;  /* 0x0000002f2e2e7221 */ /* 0x003fe20000010000 */
[----:B------:R-:W-:Y:S01]  /*1fe80*/  MOV R47, 0x8 ;  /* 0x00000008002f7802 */ /* 0x000fe20000000f00 */
[----:B------:R-:W-:Y:S01]  /*1fe90*/  IMAD.MOV.U32 R153, RZ, RZ, 0x1f ;  /* 0x0000001fff997424 */ /* 0x000fe200078e00ff */
[----:B------:R-:W-:Y:S01]  /*1fea0*/  MOV R44, 0x1fed0 ;  /* 0x0001fed0002c7802 */ /* 0x000fe20000000f00 */
[----:B------:R-:W-:Y:S02]  /*1feb0*/  IMAD.MOV.U32 R158, RZ, RZ, -0x1 ;  /* 0xffffffffff9e7424 */ /* 0x000fe400078e00ff */
[----:B------:R-:W-:Y:S05]  /*1fec0*/  CALL.REL.NOINC `($__internal_14_$__cuda_sm70_shflsync_bfly_p) ;  /* 0x0000008000007944 */ /* 0x000fea0003c00000 */
[----:B-1----:R-:W-:Y:S01]  /*1fed0*/  FADD.FTZ R156, R46, R47 ;  /* 0x0000002f2e9c7221 */ /* 0x002fe20000010000 */
[----:B------:R-:W-:Y:S01]  /*1fee0*/  MOV R44, 0x1ff40 ;  /* 0x0001ff40002c7802 */ /* 0x000fe20000000f00 */
[----:B------:R-:W-:Y:S02]  /*1fef0*/  IMAD.MOV.U32 R47, RZ, RZ, 0x10 ;  /* 0x00000010ff2f7424 */ /* 0x000fe400078e00ff */
[----:B0-----:R-:W-:Y:S02]  /*1ff00*/  IMAD.MOV.U32 R153, RZ, RZ, 0x1f ;  /* 0x0000001fff997424 */ /* 0x001fe400078e00ff */
[----:B------:R-:W-:-:S02]  /*1ff10*/  IMAD.MOV.U32 R158, RZ, RZ, -0x1 ;  /* 0xffffffffff9e7424 */ /* 0x000fc400078e00ff */
[----:B------:R-:W-:Y:S02]  /*1ff20*/  IMAD.MOV.U32 R46, RZ, RZ, R156 ;  /* 0x000000ffff2e7224 */ /* 0x000fe400078e009c */
[----:B------:R-:W-:Y:S05]  /*1ff30*/  CALL.REL.NOINC `($__internal_14_$__cuda_sm70_shflsync_bfly_p) ;  /* 0x0000001000007944 */ /* 0x000fea0003c00000 */
[----:B01----:R-:W-:Y:S05]  /*1ff40*/  BRA `(.L_x_6139) ;  /* 0xffffea6000007947 */ /* 0x003fea000383ffff */
        .weak           $__internal_14_$__cuda_sm70_shflsync_bfly_p
        .type           $__internal_14_$__cuda_sm70_shflsync_bfly_p,@function
        .size           $__internal_14_$__cuda_sm70_shflsync_bfly_p,(.L_x_32992 - $__internal_14_$__cuda_sm70_shflsync_bfly_p)
$__internal_14_$__cuda_sm70_shflsync_bfly_p:
[----:B------:R-:W-:Y:S01]  /*1ff50*/  IMAD.MOV.U32 R45, RZ, RZ, 0x0 ;  /* 0x00000000ff2d7424 */ /* 0x000fe200078e00ff */
[----:B------:R-:W-:Y:S04]  /*1ff60*/  WARPSYNC R158 ;  /* 0x0000009e00007348 */ /* 0x000fe80003800000 */
[----:B------:R0:W1:Y:S01]  /*1ff70*/  SHFL.BFLY PT, R47, R46, R47, R153 ;  /* 0x0c00002f2e2f7389 */ /* 0x00006200000e0099 */
[----:B------:R-:W-:Y:S05]  /*1ff80*/  RET.REL.NODEC R44 `(_ZN10layer_norm31ln_parallel_residual_fwd_kernelINS_13Kernel_traitsI6__halfS2_S2_S2_fjLj1280ELj1ELj4ELj1ELj16ENS_18Kernel_traits_baseILj1280ES2_S2_S2_S2_fjLj128EEEEELb1ELb1ELb0EEEvNS_9FwdParamsE) ;  /* 0xfffe00702c007950 */ /* 0x000fea0003c3ffff */
.L_x_6140:
        /* <DEDUP_REMOVED lines=15> */
.L_x_32992:


//--------------------- .text._ZN10layer_norm31ln_parallel_residual_fwd_kernelINS_13Kernel_traitsI6__halfS2_S2_S2_fjLj1280ELj1ELj4ELj1ELj16ENS_18Kernel_traits_baseILj1280ES2_S2_S2_S2_fjLj128EEEEELb1ELb1ELb1EEEvNS_9FwdParamsE --------------------------
	.section	.text._ZN10layer_norm31ln_parallel_residual_fwd_kernelINS_13Kernel_traitsI6__halfS2_S2_S2_fjLj1280ELj1ELj4ELj1ELj16ENS_18Kernel_traits_baseILj1280ES2_S2_S2_S2_fjLj128EEEEELb1ELb1ELb1EEEvNS_9FwdParamsE,"ax",@progbits
	.sectioninfo	@"SHI_REGISTERS=156"
	.align	128
        .global         _ZN10layer_norm31ln_parallel_residual_fwd_kernelINS_13Kernel_traitsI6__halfS2_S2_S2_fjLj1280ELj1ELj4ELj1ELj16ENS_18Kernel_traits_baseILj1280ES2_S2_S2_S2_fjLj128EEEEELb1ELb1ELb1EEEvNS_9FwdParamsE
        .type           _ZN10layer_norm31ln_parallel_residual_fwd_kernelINS_13Kernel_traitsI6__halfS2_S2_S2_fjLj1280ELj1ELj4ELj1ELj16ENS_18Kernel_traits_baseILj1280ES2_S2_S2_S2_fjLj128EEEEELb1ELb1ELb1EEEvNS_9FwdParamsE,@function
        .size           _ZN10layer_norm31ln_parallel_residual_fwd_kernelINS_13Kernel_traitsI6__halfS2_S2_S2_fjLj1280ELj1ELj4ELj1ELj16ENS_18Kernel_traits_baseILj1280ES2_S2_S2_S2_fjLj128EEEEELb1ELb1ELb1EEEvNS_9FwdParamsE,(.L_x_32993 - _ZN10layer_norm31ln_parallel_residual_fwd_kernelINS_13Kernel_traitsI6__halfS2_S2_S2_fjLj1280ELj1ELj4ELj1ELj16ENS_18Kernel_traits_baseILj1280ES2_S2_S2_S2_fjLj128EEEEELb1ELb1ELb1EEEvNS_9FwdParamsE)
        .other          _ZN10layer_norm31ln_parallel_residual_fwd_kernelINS_13Kernel_traitsI6__halfS2_S2_S2_fjLj1280ELj1ELj4ELj1ELj16ENS_18Kernel_traits_baseILj1280ES2_S2_S2_S2_fjLj128EEEEELb1ELb1ELb1EEEvNS_9FwdParamsE,@"STO_CUDA_ENTRY STV_DEFAULT"
_ZN10layer_norm31ln_parallel_residual_fwd_kernelINS_13Kernel_traitsI6__halfS2_S2_S2_fjLj1280ELj1ELj4ELj1ELj16ENS_18Kernel_traits_baseILj1280ES2_S2_S2_S2_fjLj128EEEEELb1ELb1ELb1EEEvNS_9FwdParamsE:
.text._ZN10layer_norm31ln_parallel_residual_fwd_kernelINS_13Kernel_traitsI6__halfS2_S2_S2_fjLj1280ELj1ELj4ELj1ELj16ENS_18Kernel_traits_baseILj1280ES2_S2_S2_S2_fjLj128EEEEELb1ELb1ELb1EEEvNS_9FwdParamsE:
[----:B------:R-:W-:Y:S02]  /*0000*/  IMAD.MOV.U32 R1, RZ, RZ, c[0x0][0x28] ;  /* 0x00000a00ff017624 */ /* 0x000fe400078e00ff */
[----:B------:R-:W-:Y:S01]  /*0010*/  ULDC.U8 UR4, c[0x0][0x244] ;  /* 0x0000910000047ab9 */ /* 0x000fe20000000000 */
[----:B------:R-:W-:Y:S01]  /*0020*/  IMAD.MOV.U32 R60, RZ, RZ, c[0x0][0x238] ;  /* 0x00008e00ff3c7624 */ /* 0x000fe200078e00ff */
[----:B------:R-:W-:Y:S01]  /*0030*/  ISETP.NE.AND P0, PT, RZ, UR4, PT ;  /* 0x00000004ff007c0c */ /* 0x000fe2000bf05270 */
[----:B------:R-:W-:Y:S02]  /*0040*/  ULDC.64 UR4, c[0x0][0x230] ;  /* 0x00008c0000047ab9 */ /* 0x000fe40000000a00 */
[----:B------:R-:W-:Y:S01]  /*0050*/  IMAD.U32 R2, RZ, RZ, UR4 ;  /* 0x00000004ff027e24 */ /* 0x000fe2000f8e00ff */
[----:B------:R-:W-:Y:S01]  /*0060*/  ULDC.64 UR6, c[0x0][0x118] ;  /* 0x0000460000067ab9 */ /* 0x000fe20000000a00 */
[----:B------:R-:W-:Y:S02]  /*0070*/  IMAD.U32 R3, RZ, RZ, UR5 ;  /* 0x00000005ff037e24 */ /* 0x000fe4000f8e00ff */
[----:B------:R-:W-:-:S06]  /*0080*/  IMAD.MOV.U32 R61, RZ, RZ, c[0x0][0x23c] ;  /* 0x00008f00ff3d7624 */ /* 0x000fcc00078e00ff */
[----:B------:R-:W2:Y:S01]  /*0090*/  @P0 LDG.E.64 R2, [R2.64] ;  /* 0x0000000602020981 */ /* 0x000ea2000c1e1b00 */
[----:B------:R-:W-:Y:S02]  /*00a0*/  @P0 IMAD.MOV.U32 R4, RZ, RZ, R60 ;  /* 0x000000ffff040224 */ /* 0x000fe400078e003c */
[----:B------:R-:W-:-:S06]  /*00b0*/  @P0 IMAD.MOV.U32 R5, RZ, RZ, R61 ;  /* 0x000000ffff050224 */ /* 0x000fcc00078e003d */
[----:B------:R-:W3:Y:S04]  /*00c0*/  @P0 LDG.E.64 R4, [R4.64] ;  /* 0x0000000604040981 */ /* 0x000ee8000c1e1b00 */
[----:B------:R-:W0:Y:S04]  /*00d0*/  S2R R21, SR_TID.X ;  /* 0x0000000000157919 */ /* 0x000e280000002100 */
[----:B------:R-:W1:Y:S01]  /*00e0*/  S2R R22, SR_CTAID.X ;  /* 0x0000000000167919 */ /* 0x000e620000002500 */
[----:B0-----:R-:W-:Y:S02]  /*00f0*/  IMAD.SHL.U32 R0, R21, 0x10, RZ ;  /* 0x0000001015007824 */ /* 0x001fe400078e00ff */
[----:B-1----:R-:W-:-:S03]  /*0100*/  IMAD R86, R22, c[0x0][0x0], R21 ;  /* 0x0000000016567a24 */ /* 0x002fc600078e0215 */
[----:B------:R-:W-:Y:S01]  /*0110*/  LOP3.LUT R23, R0, 0x1f0, RZ, 0xc0, !PT ;  /* 0x000001f000177812 */ /* 0x000fe200078ec0ff */
[----:B------:R-:W-:Y:S01]  /*0120*/  IMAD.WIDE.U32 R6, R86, -0x326172a9, RZ ;  /* 0xcd9e8d5756067825 */ /* 0x000fe200078e00ff */
[----:B------:R-:W-:-:S05]  /*0130*/  SHF.R.U32.HI R0, RZ, 0x5, R21 ;  /* 0x00000005ff007819 */ /* 0x000fca0000011615 */
[----:B------:R-:W-:Y:S01]  /*0140*/  IMAD R0, R22, 0x4, R0 ;  /* 0x0000000416007824 */ /* 0x000fe200078e0200 */
[----:B--2---:R0:W1:Y:S08]  /*0150*/  @P0 R2UR UR4, R2 ;  /* 0x00000000020403c2 */ /* 0x00407000000e0000 */
[----:B------:R2:W4:Y:S01]  /*0160*/  @P0 R2UR UR5, R3 ;  /* 0x00000000030503c2 */ /* 0x00052200000e0000 */
[----:B---3--:R-:W-:-:S04]  /*0170*/  @P0 IADD3 R60, P1, R4, c[0x0][0x240], RZ ;  /* 0x00009000043c0a10 */ /* 0x008fc80007f3e0ff */
[----:B------:R-:W-:Y:S02]  /*0180*/  @P0 IADD3.X R61, RZ, R5, RZ, P1, !PT ;  /* 0x00000005ff3d0210 */ /* 0x000fe40000ffe4ff */
[----:B------:R-:W-:Y:S02]  /*0190*/  ISETP.NE.U32.AND P0, PT, RZ, c[0x0][0x218], PT ;  /* 0x00008600ff007a0c */ /* 0x000fe40003f05070 */
[--C-:B------:R-:W-:Y:S02]  /*01a0*/  SHF.R.U64 R87, R60, 0x2, R61.reuse ;  /* 0x000000023c577819 */ /* 0x100fe4000000123d */
[----:B------:R-:W-:Y:S02]  /*01b0*/  SHF.R.U32.HI R88, RZ, 0x2, R61 ;  /* 0x00000002ff587819 */ /* 0x000fe4000001163d */
[----:B0-----:R-:W-:Y:S01]  /*01c0*/  IADD3 R2, P1, R23, c[0x0][0x218], RZ ;  /* 0x0000860017027a10 */ /* 0x001fe20007f3e0ff */
[----:B------:R-:W-:Y:S01]  /*01d0*/  IMAD.WIDE.U32 R4, R87, -0x2daee0ad, RZ ;  /* 0xd2511f5357047825 */ /* 0x000fe200078e00ff */
[----:B------:R-:W-:Y:S01]  /*01e0*/  ISETP.NE.AND.EX P0, PT, RZ, c[0x0][0x21c], PT, P0 ;  /* 0x00008700ff007a0c */ /* 0x000fe20003f05300 */
[----:B-1----:R-:W-:Y:S01]  /*01f0*/  UIADD3 UR9, UR4, -0x61c88647, URZ ;  /* 0x9e3779b904097890 */ /* 0x002fe2000fffe03f */
[----:B------:R-:W-:Y:S01]  /*0200*/  LOP3.LUT R12, R7, UR4, R88, 0x96, !PT ;  /* 0x00000004070c7c12 */ /* 0x000fe2000f8e9658 */
[----:B------:R-:W-:Y:S01]  /*0210*/  UIADD3 UR11, UR4, 0x3c6ef372, URZ ;  /* 0x3c6ef372040b7890 */ /* 0x000fe2000fffe03f */
[----:B--2---:R-:W-:-:S03]  /*0220*/  IMAD.X R3, RZ, RZ, c[0x0][0x21c], P1 ;  /* 0x00008700ff037624 */ /* 0x004fc600008e06ff */
[----:B------:R-:W-:Y:S01]  /*0230*/  IMAD.WIDE.U32 R12, R12, -0x2daee0ad, RZ ;  /* 0xd2511f530c0c7825 */ /* 0x000fe200078e00ff */
[----:B----4-:R-:W-:Y:S01]  /*0240*/  LOP3.LUT R14, R5, UR5, RZ, 0x3c, !PT ;  /* 0x00000005050e7c12 */ /* 0x010fe2000f8e3cff */
[----:B------:R-:W-:Y:S02]  /*0250*/  UIADD3 UR10, UR5, -0x4498517b, URZ ;  /* 0xbb67ae85050a7890 */ /* 0x000fe4000fffe03f */
[----:B------:R-:W-:Y:S02]  /*0260*/  UIADD3 UR12, UR5, 0x76cf5d0a, URZ ;  /* 0x76cf5d0a050c7890 */ /* 0x000fe4000fffe03f */
[----:B------:R-:W-:Y:S01]  /*0270*/  UIADD3 UR14, UR5, 0x32370b8f, URZ ;  /* 0x32370b8f050e7890 */ /* 0x000fe2000fffe03f */
[----:B------:R-:W-:Y:S01]  /*0280*/  IMAD.WIDE.U32 R14, R14, -0x326172a9, RZ ;  /* 0xcd9e8d570e0e7825 */ /* 0x000fe200078e00ff */
[----:B------:R-:W-:Y:S01]  /*0290*/  LOP3.LUT R7, R13, UR10, R4, 0x96, !PT ;  /* 0x0000000a0d077c12 */ /* 0x000fe2000f8e9604 */
[----:B------:R-:W-:Y:S02]  /*02a0*/  UIADD3 UR13, UR4, -0x255992d5, URZ ;  /* 0xdaa66d2b040d7890 */ /* 0x000fe4000fffe03f */
[----:B------:R-:W-:Y:S01]  /*02b0*/  UIADD3 UR15, UR4, 0x78dde6e4, URZ ;  /* 0x78dde6e4040f7890 */ /* 0x000fe2000fffe03f */
[----:B------:R-:W-:Y:S01]  /*02c0*/  LOP3.LUT R4, R15, UR9, R6, 0x96, !PT ;  /* 0x000000090f047c12 */ /* 0x000fe2000f8e9606 */
[----:B------:R-:W-:Y:S01]  /*02d0*/  IMAD.WIDE.U32 R6, R7, -0x326172a9, RZ ;  /* 0xcd9e8d5707067825 */ /* 0x000fe200078e00ff */
[----:B------:R-:W-:-:S02]  /*02e0*/  UIADD3 UR16, UR5, -0x126145ec, URZ ;  /* 0xed9eba1405107890 */ /* 0x000fc4000fffe03f */
[----:B------:R-:W-:Y:S01]  /*02f0*/  UIADD3 UR18, UR5, -0x56f99767, URZ ;  /* 0xa906689905127890 */ /* 0x000fe2000fffe03f */
[----:B------:R-:W-:Y:S01]  /*0300*/  IMAD.WIDE.U32 R4, R4, -0x2daee0ad, RZ ;  /* 0xd2511f5304047825 */ /* 0x000fe200078e00ff */
[----:B------:R-:W-:Y:S01]  /*0310*/  LOP3.LUT R13, R7, UR11, R14, 0x96, !PT ;  /* 0x0000000b070d7c12 */ /* 0x000fe2000f8e960e */
[----:B------:R-:W-:Y:S02]  /*0320*/  UIADD3 UR17, UR4, 0x1715609d, URZ ;  /* 0x1715609d04117890 */ /* 0x000fe4000fffe03f */
[----:B------:R-:W-:Y:S01]  /*0330*/  UIADD3 UR19, UR4, -0x4ab325aa, URZ ;  /* 0xb54cda5604137890 */ /* 0x000fe2000fffe03f */
[----:B------:R-:W-:Y:S01]  /*0340*/  LOP3.LUT R14, R5, UR12, R12, 0x96, !PT ;  /* 0x0000000c050e7c12 */ /* 0x000fe2000f8e960c */
[----:B------:R-:W-:Y:S01]  /*0350*/  IMAD.WIDE.U32 R12, R13, -0x2daee0ad, RZ ;  /* 0xd2511f530d0c7825 */ /* 0x000fe200078e00ff */
[----:B------:R-:W-:Y:S01]  /*0360*/  UIADD3 UR20, UR5, 0x646e171e, URZ ;  /* 0x646e171e05147890 */ /* 0x000fe2000fffe03f */
[----:B------:R-:W-:Y:S01]  /*0370*/  ISETP.GE.AND P1, PT, R0, c[0x0][0x164], PT ;  /* 0x0000590000007a0c */ /* 0x000fe20003f26270 */
[----:B------:R-:W-:Y:S01]  /*0380*/  UIADD3 UR21, UR4, 0x5384540f, URZ ;  /* 0x5384540f04157890 */ /* 0x000fe2000fffe03f */
[----:B------:R-:W-:Y:S01]  /*0390*/  IMAD.WIDE.U32 R14, R14, -0x326172a9, RZ ;  /* 0xcd9e8d570e0e7825 */ /* 0x000fe200078e00ff */
[----:B------:R-:W-:Y:S01]  /*03a0*/  LOP3.LUT R7, R13, UR14, R4, 0x96, !PT ;  /* 0x0000000e0d077c12 */ /* 0x000fe2000f8e9604 */
[----:B------:R-:W-:Y:S01]  /*03b0*/  UIADD3 UR22, UR5, 0x1fd5c5a3, URZ ;  /* 0x1fd5c5a305167890 */ /* 0x000fe2000fffe03f */
[----:B------:R0:W5:Y:S02]  /*03c0*/  @P0 LDG.E.128 R8, [R2.64] ;  /* 0x0000000602080981 */ /* 0x000164000c1e1d00 */
[----:B------:R-:W-:Y:S01]  /*03d0*/  LOP3.LUT R4, R15, UR13, R6, 0x96, !PT ;  /* 0x0000000d0f047c12 */ /* 0x000fe2000f8e9606 */
[----:B------:R-:W-:Y:S01]  /*03e0*/  IMAD.WIDE.U32 R6, R7, -0x326172a9, RZ ;  /* 0xcd9e8d5707067825 */ /* 0x000fe200078e00ff */
[----:B------:R0:W5:Y:S03]  /*03f0*/  @P0 LDG.E.128 R16, [R2.64+0x200] ;  /* 0x0002000602100981 */ /* 0x000166000c1e1d00 */
[----:B------:R-:W-:Y:S01]  /*0400*/  IMAD.WIDE.U32 R4, R4, -0x2daee0ad, RZ ;  /* 0xd2511f5304047825 */ /* 0x000fe200078e00ff */
[----:B------:R-:W-:Y:S01]  /*0410*/  LOP3.LUT R13, R7, UR15, R14, 0x96, !PT ;  /* 0x0000000f070d7c12 */ /* 0x000fe2000f8e960e */
[----:B------:R0:W5:Y:S03]  /*0420*/  @P0 LDG.E.128 R24, [R2.64+0x400] ;  /* 0x0004000602180981 */ /* 0x000166000c1e1d00 */
[----:B------:R-:W-:Y:S01]  /*0430*/  LOP3.LUT R14, R5, UR16, R12, 0x96, !PT ;  /* 0x00000010050e7c12 */ /* 0x000fe2000f8e960c */
[----:B------:R-:W-:Y:S01]  /*0440*/  IMAD.WIDE.U32 R12, R13, -0x2daee0ad, RZ ;  /* 0xd2511f530d0c7825 */ /* 0x000fe200078e00ff */
[----:B------:R0:W5:Y:S03]  /*0450*/  @P0 LDG.E.128 R56, [R2.64+0x600] ;  /* 0x0006000602380981 */ /* 0x000166000c1e1d00 */
[----:B------:R-:W-:Y:S01]  /*0460*/  IMAD.WIDE.U32 R14, R14, -0x326172a9, RZ ;  /* 0xcd9e8d570e0e7825 */ /* 0x000fe200078e00ff */
[----:B------:R-:W-:Y:S01]  /*0470*/  LOP3.LUT R7, R13, UR18, R4, 0x96, !PT ;  /* 0x000000120d077c12 */ /* 0x000fe2000f8e9604 */
[----:B------:R0:W5:Y:S03]  /*0480*/  @P0 LDG.E.128 R52, [R2.64+0x800] ;  /* 0x0008000602340981 */ /* 0x000166000c1e1d00 */
        /* <DEDUP_REMOVED lines=9> */
[----:B------:R-:W-:Y:S01]  /*0520*/  UIADD3 UR23, UR4, -0xe443238, URZ ;  /* 0xf1bbcdc804177890 */ /* 0x000fe2000fffe03f */
[----:B------:R-:W-:Y:S01]  /*0530*/  IADD3 R12, P2, R23, c[0x0][0x1b0], RZ ;  /* 0x00006c00170c7a10 */ /* 0x000fe20007f5e0ff */
[----:B------:R-:W-:Y:S01]  /*0540*/  UIADD3 UR24, UR5, -0x24c28bd8, URZ ;  /* 0xdb3d742805187890 */ /* 0x000fe2000fffe03f */
[----:B------:R-:W-:-:S04]  /*0550*/  IMAD.HI.U32 R5, R61, -0x326172a9, RZ ;  /* 0xcd9e8d573d057827 */ /* 0x000fc800078e00ff */
[----:B0-----:R-:W-:Y:S01]  /*0560*/  IMAD.HI.U32 R3, R101, -0x2daee0ad, RZ ;  /* 0xd2511f5365037827 */ /* 0x001fe200078e00ff */
        /* <DEDUP_REMOVED lines=9> */
[----:B------:R-:W-:Y:S01]  /*0600*/  @!P0 CS2R R24, SRZ ;  /* 0x0000000000188805 */ /* 0x000fe2000001ff00 */
[----:B------:R-:W-:Y:S01]  /*0610*/  @!P0 CS2R R26, SRZ ;  /* 0x00000000001a8805 */ /* 0x000fe2000001ff00 */
[----:B------:R-:W-:Y:S01]  /*0620*/  UIADD3 UR26, UR5, -0x695add53, URZ ;  /* 0x96a522ad051a7890 */ /* 0x000fe2000fffe03f */
[--C-:B------:R-:W-:Y:S01]  /*0630*/  HADD2.F32 R2, -RZ, R8.reuse.H0_H0 ;  /* 0x20000008ff027230 */ /* 0x100fe20000004100 */
[----:B------:R-:W-:Y:S01]  /*0640*/  @!P0 CS2R R56, SRZ ;  /* 0x0000000000388805 */ /* 0x000fe2000001ff00 */
[----:B------:R-:W-:Y:S01]  /*0650*/  HADD2.F32 R3, -RZ, R8.H1_H1 ;  /* 0x30000008ff037230 */ /* 0x000fe20000004100 */
[----:B------:R-:W-:Y:S01]  /*0660*/  @!P0 CS2R R58, SRZ ;  /* 0x00000000003a8805 */ /* 0x000fe2000001ff00 */
[--C-:B------:R-:W-:Y:S01]  /*0670*/  HADD2.F32 R4, -RZ, R9.reuse.H0_H0 ;  /* 0x20000009ff047230 */ /* 0x100fe20000004100 */
[----:B------:R-:W-:Y:S01]  /*0680*/  @!P0 CS2R R54, SRZ ;  /* 0x0000000000368805 */ /* 0x000fe2000001ff00 */
[----:B------:R-:W-:Y:S01]  /*0690*/  HADD2.F32 R5, -RZ, R9.H1_H1 ;  /* 0x30000009ff057230 */ /* 0x000fe20000004100 */
[----:B------:R-:W-:Y:S01]  /*06a0*/  UIADD3 UR25, UR4, -0x700cb87f, URZ ;  /* 0x8ff3478104197890 */ /* 0x000fe2000fffe03f */
[--C-:B------:R-:W-:Y:S01]  /*06b0*/  HADD2.F32 R80, -RZ, R53.reuse.H0_H0 ;  /* 0x20000035ff507230 */ /* 0x100fe20000004100 */
[----:B------:R-:W-:Y:S01]  /*06c0*/  IMAD R101, R101, -0x2daee0ad, RZ ;  /* 0xd2511f5365657824 */ /* 0x000fe200078e02ff */
[----:B------:R-:W-:Y:S01]  /*06d0*/  HADD2.F32 R81, -RZ, R53.H1_H1 ;  /* 0x30000035ff517230 */ /* 0x000fe20000004100 */
[----:B------:R-:W-:Y:S01]  /*06e0*/  IMAD.WIDE.U32 R102, R102, -0x2daee0ad, RZ ;  /* 0xd2511f5366667825 */ /* 0x000fe200078e00ff */
[----:B------:R0:W5:Y:S01]  /*06f0*/  LDG.E.128 R48, [R12.64] ;  /* 0x000000060c307981 */ /* 0x000162000c1e1d00 */
[----:B------:R-:W-:-:S02]  /*0700*/  HADD2.F32 R6, -RZ, R10.H0_H0 ;  /* 0x2000000aff067230 */ /* 0x000fc40000004100 */
[----:B------:R-:W-:Y:S01]  /*0710*/  HADD2.F32 R7, -RZ, R10.H1_H1 ;  /* 0x3000000aff077230 */ /* 0x000fe20000004100 */
[----:B------:R0:W5:Y:S01]  /*0720*/  LDG.E.128 R44, [R12.64+0x200] ;  /* 0x000200060c2c7981 */ /* 0x000162000c1e1d00 */
[--C-:B------:R-:W-:Y:S01]  /*0730*/  HADD2.F32 R8, -RZ, R11.reuse.H0_H0 ;  /* 0x2000000bff087230 */ /* 0x100fe20000004100 */
[----:B------:R-:W-:Y:S01]  /*0740*/  IMAD R53, R61, -0x326172a9, RZ ;  /* 0xcd9e8d573d357824 */ /* 0x000fe200078e02ff */
[----:B------:R-:W-:Y:S01]  /*0750*/  HADD2.F32 R9, -RZ, R11.H1_H1 ;  /* 0x3000000bff097230 */ /* 0x000fe20000004100 */
[----:B------:R0:W5:Y:S01]  /*0760*/  LDG.E.128 R40, [R12.64+0x400] ;  /* 0x000400060c287981 */ /* 0x000162000c1e1d00 */
[----:B------:R-:W-:Y:S01]  /*0770*/  IMAD.HI.U32 R98, R100, -0x326172a9, RZ ;  /* 0xcd9e8d5764627827 */ /* 0x000fe200078e00ff */
[--C-:B------:R-:W-:Y:S02]  /*0780*/  HADD2.F32 R10, -RZ, R16.reuse.H0_H0 ;  /* 0x20000010ff0a7230 */ /* 0x100fe40000004100 */
[----:B------:R0:W5:Y:S01]  /*0790*/  LDG.E.128 R36, [R12.64+0x600] ;  /* 0x000600060c247981 */ /* 0x000162000c1e1d00 */
[----:B------:R-:W-:-:S03]  /*07a0*/  HADD2.F32 R11, -RZ, R16.H1_H1 ;  /* 0x30000010ff0b7230 */ /* 0x000fc60000004100 */
[----:B------:R0:W5:Y:S01]  /*07b0*/  LDG.E.128 R32, [R12.64+0x800] ;  /* 0x000800060c207981 */ /* 0x000162000c1e1d00 */
[--C-:B------:R-:W-:Y:S01]  /*07c0*/  HADD2.F32 R14, -RZ, R18.reuse.H0_H0 ;  /* 0x20000012ff0e7230 */ /* 0x100fe20000004100 */
[----:B------:R-:W-:Y:S01]  /*07d0*/  BSSY B0, `(.L_x_6141) ;  /* 0x0001d94000007945 */ /* 0x000fe20003800000 */
[----:B------:R-:W-:Y:S01]  /*07e0*/  HADD2.F32 R15, -RZ, R18.H1_H1 ;  /* 0x30000012ff0f7230 */ /* 0x000fe20000004100 */
[----:B------:R-:W-:Y:S01]  /*07f0*/  LOP3.LUT R101, R103, UR26, R101, 0x96, !PT ;  /* 0x0000001a67657c12 */ /* 0x000fe2000f8e9665 */
[----:B------:R-:W-:Y:S01]  /*0800*/  HADD2.F32 R16, -RZ, R19.H0_H0 ;  /* 0x20000013ff107230 */ /* 0x000fe20000004100 */
[----:B------:R-:W-:Y:S01]  /*0810*/  LOP3.LUT R98, R98, UR25, R53, 0x96, !PT ;  /* 0x0000001962627c12 */ /* 0x000fe2000f8e9635 */
[----:B------:R-:W-:Y:S01]  /*0820*/  HADD2.F32 R18, -RZ, R24.H0_H0 ;  /* 0x20000018ff127230 */ /* 0x000fe20000004100 */
[----:B------:R-:W-:Y:S01]  /*0830*/  LOP3.LUT R103, R60, 0x3, RZ, 0xc0, !PT ;  /* 0x000000033c677812 */ /* 0x000fe200078ec0ff */
[----:B------:R-:W-:Y:S01]  /*0840*/  HADD2.F32 R20, -RZ, R25.H0_H0 ;  /* 0x20000019ff147230 */ /* 0x000fe20000004100 */
[----:B------:R-:W-:Y:S01]  /*0850*/  IMAD R100, R100, -0x326172a9, RZ ;  /* 0xcd9e8d5764647824 */ /* 0x000fe200078e02ff */
[--C-:B0-----:R-:W-:Y:S01]  /*0860*/  HADD2.F32 R12, -RZ, R17.reuse.H0_H0 ;  /* 0x20000011ff0c7230 */ /* 0x101fe20000004100 */
[----:B------:R-:W-:Y:S01]  /*0870*/  IMAD.MOV.U32 R89, RZ, RZ, RZ ;  /* 0x000000ffff597224 */ /* 0x000fe200078e00ff */
[----:B------:R-:W-:Y:S01]  /*0880*/  HADD2.F32 R13, -RZ, R17.H1_H1 ;  /* 0x30000011ff0d7230 */ /* 0x000fe20000004100 */
[----:B------:R-:W-:Y:S01]  /*0890*/  ULDC.U8 UR8, c[0x0][0x1f0] ;  /* 0x00007c0000087ab9 */ /* 0x000fe20000000000 */
        /* <DEDUP_REMOVED lines=21> */
.L_x_6790:
[----:B------:R-:W0:Y:S01]  /*09f0*/  S2R R64, SR_TID.X ;  /* 0x0000000000407919 */ /* 0x000e220000002100 */
[----:B------:R-:W-:Y:S01]  /*0a00*/  IMAD R60, R0, c[0x0][0x168], RZ ;  /* 0x00005a00003c7a24 */ /* 0x000fe200078e02ff */
[----:B------:R-:W-:Y:S01]  /*0a10*/  ISETP.NE.U32.AND P0, PT, RZ, c[0x0][0x178], PT ;  /* 0x00005e00ff007a0c */ /* 0x000fe20003f05070 */
[----:B------:R-:W-:Y:S01]  /*0a20*/  IMAD.MOV.U32 R108, RZ, RZ, 0x10 ;  /* 0x00000010ff6c7424 */ /* 0x000fe200078e00ff */
[----:B------:R-:W-:Y:S02]  /*0a30*/  ISETP.NE.U32.AND P1, PT, RZ, c[0x0][0x180], PT ;  /* 0x00006000ff007a0c */ /* 0x000fe40003f25070 */
[----:B------:R-:W-:Y:S02]  /*0a40*/  SHF.R.S32.HI R61, RZ, 0x1f, R60 ;  /* 0x0000001fff3d7819 */ /* 0x000fe4000001143c */
[----:B------:R-:W-:-:S02]  /*0a50*/  ISETP.NE.AND.EX P2, PT, RZ, c[0x0][0x17c], PT, P0 ;  /* 0x00005f00ff007a0c */ /* 0x000fc40003f45300 */
[----:B------:R-:W-:Y:S02]  /*0a60*/  ISETP.NE.AND.EX P0, PT, RZ, c[0x0][0x184], PT, P1 ;  /* 0x00006100ff007a0c */ /* 0x000fe40003f05310 */
        /* <DEDUP_REMOVED lines=22> */
.L_x_6143:
[----:B0-----:R-:W-:Y:S02]  /*0bd0*/  IMAD.MOV.U32 R104, RZ, RZ, R100 ;  /* 0x000000ffff687224 */ /* 0x001fe400078e0064 */
.L_x_6144:
[----:B------:R-:W-:Y:S05]  /*0be0*/  BSYNC B1 ;  /* 0x0000000000017941 */ /* 0x000fea0003800000 */
.L_x_6142:
        /* <DEDUP_REMOVED lines=16> */
.L_x_6148:
[----:B------:R-:W-:Y:S05]  /*0cf0*/  BSYNC B2 ;  /* 0x0000000000027941 */ /* 0x000fea0003800000 */
.L_x_6147:
        /* <DEDUP_REMOVED lines=41> */
[----:B------:R-:W-:Y:S02]  /*0f90*/  LOP3.LUT R101, R103, UR26, R68, 0x96, !PT ;  /* 0x0000001a67657c12 */ /* 0x000fe4000f8e9644 */
.L_x_6146:
[----:B------:R-:W-:Y:S05]  /*0fa0*/  BSYNC B1 ;  /* 0x0000000000017941 */ /* 0x000fea0003800000 */
.L_x_6145:
[----:B------:R-:W0:Y:S01]  /*0fb0*/  I2F.U32 R65, R104 ;  /* 0x0000006800417306 */ /* 0x000e220000201000 */
[----:B------:R-:W-:Y:S01]  /*0fc0*/  ISETP.NE.U32.AND P1, PT, RZ, c[0x0][0x178], PT ;  /* 0x00005e00ff007a0c */ /* 0x000fe20003f25070 */
[----:B------:R-:W-:Y:S01]  /*0fd0*/  IMAD.MOV.U32 R106, RZ, RZ, 0x2f800000 ;  /* 0x2f800000ff6a7424 */ /* 0x000fe200078e00ff */
[----:B-----5:R-:W-:Y:S02]  /*0fe0*/  HADD2.F32 R66, -RZ, R60.H0_H0 ;  /* 0x2000003cff427230 */ /* 0x020fe40000004100 */
        /* <DEDUP_REMOVED lines=14> */
.L_x_6149:
        /* <DEDUP_REMOVED lines=12> */
.L_x_6152:
[----:B------:R-:W-:Y:S02]  /*1190*/  IMAD.MOV.U32 R104, RZ, RZ, R100 ;  /* 0x000000ffff687224 */ /* 0x000fe400078e0064 */
.L_x_6153:
[----:B------:R-:W-:Y:S05]  /*11a0*/  BSYNC B1 ;  /* 0x0000000000017941 */ /* 0x000fea0003800000 */
.L_x_6151:
        /* <DEDUP_REMOVED lines=16> */
.L_x_6157:
[----:B------:R-:W-:Y:S05]  /*12b0*/  BSYNC B2 ;  /* 0x0000000000027941 */ /* 0x000fea0003800000 */
.L_x_6156:
        /* <DEDUP_REMOVED lines=41> */
[----:B------:R-:W-:Y:S02]  /*1550*/  IMAD.MOV.U32 R66, RZ, RZ, RZ ;  /* 0x000000ffff427224 */ /* 0x000fe400078e00ff */
.L_x_6155:
[----:B------:R-:W-:Y:S05]  /*1560*/  BSYNC B1 ;  /* 0x0000000000017941 */ /* 0x000fea0003800000 */
.L_x_6154:
        /* <DEDUP_REMOVED lines=10> */
.L_x_6150:
        /* <DEDUP_REMOVED lines=12> */
.L_x_6159:
[----:B------:R-:W-:Y:S02]  /*16d0*/  IMAD.MOV.U32 R70, RZ, RZ, R100 ;  /* 0x000000ffff467224 */ /* 0x000fe400078e0064 */
.L_x_6160:
[----:B------:R-:W-:Y:S05]  /*16e0*/  BSYNC B1 ;  /* 0x0000000000017941 */ /* 0x000fea0003800000 */
.L_x_6158:
        /* <DEDUP_REMOVED lines=16> */
.L_x_6164:
[----:B------:R-:W-:Y:S05]  /*17f0*/  BSYNC B2 ;  /* 0x0000000000027941 */ /* 0x000fea0003800000 */
.L_x_6163:
        /* <DEDUP_REMOVED lines=40> */
[----:B------:R-:W-:-:S04]  /*1a80*/  LOP3.LUT R98, R101, UR25, R72, 0x96, !PT ;  /* 0x0000001965627c12 */ /* 0x000fc8000f8e9648 */
[----:B------:R-:W-:Y:S02]  /*1a90*/  LOP3.LUT R101, R103, UR26, R66, 0x96, !PT ;  /* 0x0000001a67657c12 */ /* 0x000fe4000f8e9642 */
.L_x_6162:
[----:B------:R-:W-:Y:S05]  /*1aa0*/  BSYNC B1 ;  /* 0x0000000000017941 */ /* 0x000fea0003800000 */
.L_x_6161:
        /* <DEDUP_REMOVED lines=14> */
.L_x_6165:
        /* <DEDUP_REMOVED lines=12> */
.L_x_6168:
[----:B------:R-:W-:Y:S02]  /*1c50*/  IMAD.MOV.U32 R69, RZ, RZ, R100 ;  /* 0x000000ffff457224 */ /* 0x000fe400078e0064 */
.L_x_6169:
[----:B------:R-:W-:Y:S05]  /*1c60*/  BSYNC B1 ;  /* 0x0000000000017941 */ /* 0x000fea0003800000 */
.L_x_6167:
        /* <DEDUP_REMOVED lines=16> */
.L_x_6173:
[----:B------:R-:W-:Y:S05]  /*1d70*/  BSYNC B2 ;  /* 0x0000000000027941 */ /* 0x000fea0003800000 */
.L_x_6172:
        /* <DEDUP_REMOVED lines=42> */
.L_x_6171:
[----:B------:R-:W-:Y:S05]  /*2020*/  BSYNC B1 ;  /* 0x0000000000017941 */ /* 0x000fea0003800000 */
.L_x_6170:
        /* <DEDUP_REMOVED lines=10> */
.L_x_6166:
        /* <DEDUP_REMOVED lines=12> */
.L_x_6175:
[----:B------:R-:W-:Y:S02]  /*2190*/  IMAD.MOV.U32 R69, RZ, RZ, R100 ;  /* 0x000000ffff457224 */ /* 0x000fe400078e0064 */
.L_x_6176:
[----:B------:R-:W-:Y:S05]  /*21a0*/  BSYNC B1 ;  /* 0x0000000000017941 */ /* 0x000fea0003800000 */
.L_x_6174:
        /* <DEDUP_REMOVED lines=16> */
.L_x_6180:
[----:B------:R-:W-:Y:S05]  /*22b0*/  BSYNC B2 ;  /* 0x0000000000027941 */ /* 0x000fea0003800000 */
.L_x_6179:
        /* <DEDUP_REMOVED lines=42> */
.L_x_6178:
[----:B------:R-:W-:Y:S05]  /*2560*/  BSYNC B1 ;  /* 0x0000000000017941 */ /* 0x000fea0003800000 */
.L_x_6177:
        /* <DEDUP_REMOVED lines=14> */
.L_x_6181:
        /* <DEDUP_REMOVED lines=12> */
.L_x_6184:
[----:B------:R-:W-:Y:S02]  /*2710*/  IMAD.MOV.U32 R69, RZ, RZ, R100 ;  /* 0x000000ffff457224 */ /* 0x000fe400078e0064 */
.L_x_6185:
[----:B------:R-:W-:Y:S05]  /*2720*/  BSYNC B1 ;  /* 0x0000000000017941 */ /* 0x000fea0003800000 */
.L_x_6183:
        /* <DEDUP_REMOVED lines=16> */
.L_x_6189:
[----:B------:R-:W-:Y:S05]  /*2830*/  BSYNC B2 ;  /* 0x0000000000027941 */ /* 0x000fea0003800000 */
.L_x_6188:
        /* <DEDUP_REMOVED lines=42> */
.L_x_6187:
[----:B------:R-:W-:Y:S05]  /*2ae0*/  BSYNC B1 ;  /* 0x0000000000017941 */ /* 0x000fea0003800000 */
.L_x_6186:
        /* <DEDUP_REMOVED lines=10> */
.L_x_6182:
        /* <DEDUP_REMOVED lines=12> */
.L_x_6191:
[----:B------:R-:W-:Y:S02]  /*2c50*/  IMAD.MOV.U32 R70, RZ, RZ, R100 ;  /* 0x000000ffff467224 */ /* 0x000fe400078e0064 */
.L_x_6192:
[----:B------:R-:W-:Y:S05]  /*2c60*/  BSYNC B1 ;  /* 0x0000000000017941 */ /* 0x000fea0003800000 */
.L_x_6190:
        /* <DEDUP_REMOVED lines=16> */
.L_x_6196:
[----:B------:R-:W-:Y:S05]  /*2d70*/  BSYNC B2 ;  /* 0x0000000000027941 */ /* 0x000fea0003800000 */
.L_x_6195:
        /* <DEDUP_REMOVED lines=42> */
.L_x_6194:
[----:B------:R-:W-:Y:S05]  /*3020*/  BSYNC B1 ;  /* 0x0000000000017941 */ /* 0x000fea0003800000 */
.L_x_6193:
        /* <DEDUP_REMOVED lines=13> */
.L_x_6197:
        /* <DEDUP_REMOVED lines=12> */
.L_x_6200:
[----:B------:R-:W-:Y:S02]  /*31c0*/  IMAD.MOV.U32 R70, RZ, RZ, R100 ;  /* 0x000000ffff467224 */ /* 0x000fe400078e0064 */
.L_x_6201:
[----:B------:R-:W-:Y:S05]  /*31d0*/  BSYNC B1 ;  /* 0x0000000000017941 */ /* 0x000fea0003800000 */
.L_x_6199:
        /* <DEDUP_REMOVED lines=16> */
.L_x_6205:
[----:B------:R-:W-:Y:S05]  /*32e0*/  BSYNC B2 ;  /* 0x0000000000027941 */ /* 0x000fea0003800000 */
.L_x_6204:
[----:B------:R-:W-:Y:S01]  /*32f0*/  IMAD.HI.U32 R61, R86, -0x326172a9, RZ ;  /* 0xcd9e8d57563d7827 */ /* 0x000fe200078e00ff */
[----:B------:R-:W-:-:S03]  /*3300*/  LOP3.LUT R60, R60, UR5, R89, 0x96, !PT ;  /* 0x000000053c3c7c12 */ /* 0x000fc6000f8e9659 */
[----:B------:R-:W-:Y:S01]  /*3310*/  IMAD R67, R86, -0x326172a9, RZ ;  /* 0xcd9e8d5756437824 */ /* 0x000fe200078e02ff */
[----:B------:R-:W-:Y:S01]  /*3320*/  LOP3.LUT R61, R61, UR4, R88, 0x96, !PT ;  /* 0x000000043d3d7c12 */ /* 0x000fe2000f8e9658 */
[----:B------:R-:W-:-:S04]  /*3330*/  IMAD.WIDE.U32 R100, R60, -0x326172a9, RZ ;  /* 0xcd9e8d573c647825 */ /* 0x000fc800078e00ff */
[----:B------:R-:W-:Y:S01]  /*3340*/  IMAD R73, R87, -0x2daee0ad, RZ ;  /* 0xd2511f5357497824 */ /* 0x000fe200078e02ff */
        /* <DEDUP_REMOVED lines=36> */
.L_x_6203:
[----:B------:R-:W-:Y:S05]  /*3590*/  BSYNC B1 ;  /* 0x0000000000017941 */ /* 0x000fea0003800000 */
.L_x_6202:
        /* <DEDUP_REMOVED lines=10> */
.L_x_6198:
        /* <DEDUP_REMOVED lines=12> */
.L_x_6207:
[----:B------:R-:W-:Y:S02]  /*3700*/  IMAD.MOV.U32 R70, RZ, RZ, R100 ;  /* 0x000000ffff467224 */ /* 0x000fe400078e0064 */
.L_x_6208:
[----:B------:R-:W-:Y:S05]  /*3710*/  BSYNC B1 ;  /* 0x0000000000017941 */ /* 0x000fea0003800000 */
.L_x_6206:
        /* <DEDUP_REMOVED lines=16> */
.L_x_6212:
[----:B------:R-:W-:Y:S05]  /*3820*/  BSYNC B2 ;  /* 0x0000000000027941 */ /* 0x000fea0003800000 */
.L_x_6211:
        /* <DEDUP_REMOVED lines=42> */
.L_x_6210:
[----:B------:R-:W-:Y:S05]  /*3ad0*/  BSYNC B1 ;  /* 0x0000000000017941 */ /* 0x000fea0003800000 */
.L_x_6209:
        /* <DEDUP_REMOVED lines=13> */
.L_x_6213:
        /* <DEDUP_REMOVED lines=12> */
.L_x_6216:
[----:B------:R-:W-:Y:S02]  /*3c70*/  IMAD.MOV.U32 R70, RZ, RZ, R100 ;  /* 0x000000ffff467224 */ /* 0x000fe400078e0064 */
.L_x_6217:
[----:B------:R-:W-:Y:S05]  /*3c80*/  BSYNC B1 ;  /* 0x0000000000017941 */ /* 0x000fea0003800000 */
.L_x_6215:
        /* <DEDUP_REMOVED lines=16> */
.L_x_6221:
[----:B------:R-:W-:Y:S05]  /*3d90*/  BSYNC B2 ;  /* 0x0000000000027941 */ /* 0x000fea0003800000 */
.L_x_6220:
        /* <DEDUP_REMOVED lines=42> */
.L_x_6219:
[----:B------:R-:W-:Y:S05]  /*4040*/  BSYNC B1 ;  /* 0x0000000000017941 */ /* 0x000fea0003800000 */
.L_x_6218:
        /* <DEDUP_REMOVED lines=10> */
.L_x_6214:
        /* <DEDUP_REMOVED lines=12> */
.L_x_6223:
[----:B------:R-:W-:Y:S02]  /*41b0*/  IMAD.MOV.U32 R70, RZ, RZ, R100 ;  /* 0x000000ffff467224 */ /* 0x000fe400078e0064 */
.L_x_6224:
[----:B------:R-:W-:Y:S05]  /*41c0*/  BSYNC B1 ;  /* 0x0000000000017941 */ /* 0x000fea0003800000 */
.L_x_6222:
        /* <DEDUP_REMOVED lines=16> */
.L_x_6228:
[----:B------:R-:W-:Y:S05]  /*42d0*/  BSYNC B2 ;  /* 0x0000000000027941 */ /* 0x000fea0003800000 */
.L_x_6227:
        /* <DEDUP_REMOVED lines=42> */
.L_x_6226:
[----:B------:R-:W-:Y:S05]  /*4580*/  BSYNC B1 ;  /* 0x0000000000017941 */ /* 0x000fea0003800000 */
.L_x_6225:
        /* <DEDUP_REMOVED lines=13> */
.L_x_6229:
        /* <DEDUP_REMOVED lines=12> */
.L_x_6232:
[----:B------:R-:W-:Y:S02]  /*4720*/  IMAD.MOV.U32 R62, RZ, RZ, R100 ;  /* 0x000000ffff3e7224 */ /* 0x000fe400078e0064 */
.L_x_6233:
[----:B------:R-:W-:Y:S05]  /*4730*/  BSYNC B1 ;  /* 0x0000000000017941 */ /* 0x000fea0003800000 */
.L_x_6231:
        /* <DEDUP_REMOVED lines=16> */
.L_x_6237:
[----:B------:R-:W-:Y:S05]  /*4840*/  BSYNC B2 ;  /* 0x0000000000027941 */ /* 0x000fea0003800000 */
.L_x_6236:
        /* <DEDUP_REMOVED lines=42> */
.L_x_6235:
[----:B------:R-:W-:Y:S05]  /*4af0*/  BSYNC B1 ;  /* 0x0000000000017941 */ /* 0x000fea0003800000 */
.L_x_6234:
        /* <DEDUP_REMOVED lines=10> */
.L_x_6230:
        /* <DEDUP_REMOVED lines=12> */
.L_x_6239:
[----:B------:R-:W-:Y:S02]  /*4c60*/  IMAD.MOV.U32 R62, RZ, RZ, R100 ;  /* 0x000000ffff3e7224 */ /* 0x000fe400078e0064 */
.L_x_6240:
[----:B------:R-:W-:Y:S05]  /*4c70*/  BSYNC B1 ;  /* 0x0000000000017941 */ /* 0x000fea0003800000 */
.L_x_6238:
        /* <DEDUP_REMOVED lines=16> */
.L_x_6244:
[----:B------:R-:W-:Y:S05]  /*4d80*/  BSYNC B2 ;  /* 0x0000000000027941 */ /* 0x000fea0003800000 */
.L_x_6243:
        /* <DEDUP_REMOVED lines=42> */
.L_x_6242:
[----:B------:R-:W-:Y:S05]  /*5030*/  BSYNC B1 ;  /* 0x0000000000017941 */ /* 0x000fea0003800000 */
.L_x_6241:
        /* <DEDUP_REMOVED lines=13> */
.L_x_6245:
        /* <DEDUP_REMOVED lines=12> */
.L_x_6248:
[----:B------:R-:W-:Y:S02]  /*51d0*/  IMAD.MOV.U32 R62, RZ, RZ, R100 ;  /* 0x000000ffff3e7224 */ /* 0x000fe400078e0064 */
.L_x_6249:
[----:B------:R-:W-:Y:S05]  /*51e0*/  BSYNC B1 ;  /* 0x0000000000017941 */ /* 0x000fea0003800000 */
.L_x_6247:
        /* <DEDUP_REMOVED lines=16> */
.L_x_6253:
[----:B------:R-:W-:Y:S05]  /*52f0*/  BSYNC B2 ;  /* 0x0000000000027941 */ /* 0x000fea0003800000 */
.L_x_6252:
        /* <DEDUP_REMOVED lines=42> */
.L_x_6251:
[----:B------:R-:W-:Y:S05]  /*55a0*/  BSYNC B1 ;  /* 0x0000000000017941 */ /* 0x000fea0003800000 */
.L_x_6250:
[----:B------:R-:W0:Y:S01]  /*55b0*/  I2F.U32 R61, R62 ;  /* 0x0000003e003d7306 */ /* 0x000e220000201000 */
[----:B------:R-:W-:-:S05]  /*55c0*/  HADD2.F32 R73, -RZ, R55.H0_H0 ;  /* 0x20000037ff497230 */ /* 0x000fca0000004100 */
[----:B------:R-:W-:Y:S02]  /*55d0*/  FMUL.FTZ R73, R73, c[0x0][0x1e8] ;  /* 0x00007a0049497a20 */ /* 0x000fe40000410000 */
[----:B0-----:R-:W-:-:S05]  /*55e0*/  FFMA.FTZ R61, R61, R106, 1.1641532182693481445e-10 ;  /* 0x2f0000003d3d7423 */ /* 0x001fca000001006a */
[----:B------:R-:W-:Y:S01]  /*55f0*/  FSETP.GTU.FTZ.AND P5, PT, R61, c[0x0][0x1e4], PT ;  /* 0x000079003d007a0b */ /* 0x000fe20003fbc000 */
[----:B------:R-:W-:-:S03]  /*5600*/  @P0 HADD2.F32 R61, -RZ, R59.H0_H0 ;  /* 0x2000003bff3d0230 */ /* 0x000fc60000004100 */
[----:B------:R-:W-:Y:S02]  /*5610*/  FSEL R73, R73, RZ, !P5 ;  /* 0x000000ff49497208 */ /* 0x000fe40006800000 */
[----:B------:R-:W-:-:S03]  /*5620*/  SEL R96, RZ, 0x1, P5 ;  /* 0x00000001ff607807 */ /* 0x000fc60002800000 */
[----:B------:R-:W-:-:S04]  /*5630*/  FADD.FTZ R70, R70, R73 ;  /* 0x0000004946467221 */ /* 0x000fc80000010000 */
[----:B------:R-:W-:Y:S02]  /*5640*/  @P0 FADD.FTZ R70, R70, R61 ;  /* 0x0000003d46460221 */ /* 0x000fe40000010000 */
.L_x_6246:
        /* <DEDUP_REMOVED lines=12> */
.L_x_6255:
[----:B------:R-:W-:Y:S02]  /*5710*/  IMAD.MOV.U32 R62, RZ, RZ, R100 ;  /* 0x000000ffff3e7224 */ /* 0x000fe400078e0064 */
.L_x_6256:
[----:B------:R-:W-:Y:S05]  /*5720*/  BSYNC B1 ;  /* 0x0000000000017941 */ /* 0x000fea0003800000 */
.L_x_6254:
        /* <DEDUP_REMOVED lines=16> */
.L_x_6260:
[----:B------:R-:W-:Y:S05]  /*5830*/  BSYNC B2 ;  /* 0x0000000000027941 */ /* 0x000fea0003800000 */
.L_x_6259:
        /* <DEDUP_REMOVED lines=42> */
.L_x_6258:
[----:B------:R-:W-:Y:S05]  /*5ae0*/  BSYNC B1 ;  /* 0x0000000000017941 */ /* 0x000fea0003800000 */
.L_x_6257:
[----:B------:R-:W0:Y:S01]  /*5af0*/  I2F.U32 R73, R62 ;  /* 0x0000003e00497306 */ /* 0x000e220000201000 */
[----:B------:R-:W-:Y:S01]  /*5b00*/  ISETP.NE.AND P6, PT, R75, RZ, PT ;  /* 0x000000ff4b00720c */ /* 0x000fe20003fc5270 */
        /* <DEDUP_REMOVED lines=12> */
.L_x_6261:
        /* <DEDUP_REMOVED lines=12> */
.L_x_6264:
[----:B------:R-:W-:Y:S02]  /*5c90*/  IMAD.MOV.U32 R104, RZ, RZ, R100 ;  /* 0x000000ffff687224 */ /* 0x000fe400078e0064 */
.L_x_6265:
[----:B------:R-:W-:Y:S05]  /*5ca0*/  BSYNC B1 ;  /* 0x0000000000017941 */ /* 0x000fea0003800000 */
.L_x_6263:
        /* <DEDUP_REMOVED lines=18> */
.L_x_6269:
[----:B------:R-:W-:Y:S05]  /*5dd0*/  BSYNC B2 ;  /* 0x0000000000027941 */ /* 0x000fea0003800000 */
.L_x_6268:
        /* <DEDUP_REMOVED lines=42> */
.L_x_6267:
[----:B------:R-:W-:Y:S05]  /*6080*/  BSYNC B1 ;  /* 0x0000000000017941 */ /* 0x000fea0003800000 */
.L_x_6266:
        /* <DEDUP_REMOVED lines=10> */
.L_x_6262:
        /* <DEDUP_REMOVED lines=10> */
[----:B------:R-:W-:Y:S01]  /*61d0*/  ISETP.NE.AND P5, PT, R74, RZ, PT ;  /* 0x000000ff4a00720c */ /* 0x000fe20003fa5270 */
[----:B------:R-:W-:Y:S01]  /*61e0*/  HFMA2.MMA R74, -RZ, RZ, 0, 4.76837158203125e-07 ;  /* 0x00000008ff4a7435 */ /* 0x000fe200000001ff */
[----:B------:R-:W-:Y:S01]  /*61f0*/  IMAD.WIDE.U32 R104, R104, 0x10000, RZ ;  /* 0x0001000068687825 */ /* 0x000fe200078e00ff */
[----:B------:R-:W-:Y:S02]  /*6200*/  SEL R109, RZ, 0x1, P2 ;  /* 0x00000001ff6d7807 */ /* 0x000fe40001000000 */
[----:B------:R-:W-:Y:S01]  /*6210*/  LOP3.LUT R60, R60, R62, R61, 0xfe, !PT ;  /* 0x0000003e3c3c7212 */ /* 0x000fe200078efe3d */
[----:B------:R-:W-:Y:S01]  /*6220*/  IMAD.WIDE.U32 R114, R114, 0x100, RZ ;  /* 0x0000010072727825 */ /* 0x000fe200078e00ff */
[----:B------:R-:W-:-:S02]  /*6230*/  SEL R107, RZ, 0x1, P5 ;  /* 0x00000001ff6b7807 */ /* 0x000fc40002800000 */
[----:B------:R-:W-:Y:S02]  /*6240*/  LOP3.LUT R109, R111, R60, R109, 0xfe, !PT ;  /* 0x0000003c6f6d7212 */ /* 0x000fe400078efe6d */
[----:B------:R-:W-:Y:S01]  /*6250*/  LOP3.LUT R110, R114, R110, R104, 0xfe, !PT ;  /* 0x0000006e726e7212 */ /* 0x000fe200078efe68 */
[----:B------:R-:W-:Y:S01]  /*6260*/  IMAD.WIDE.U32 R118, R99, R74, c[0x0][0x190] ;  /* 0x0000640063767625 */ /* 0x000fe200078e004a */
[----:B------:R-:W-:Y:S02]  /*6270*/  F2FP.PACK_AB R63, R73, R70 ;  /* 0x00000046493f723e */ /* 0x000fe400000000ff */
[----:B------:R-:W-:Y:S02]  /*6280*/  F2FP.PACK_AB R62, R72, R67 ;  /* 0x00000043483e723e */ /* 0x000fe400000000ff */
[----:B------:R-:W-:Y:S02]  /*6290*/  F2FP.PACK_AB R61, R69, R66 ;  /* 0x00000042453d723e */ /* 0x000fe400000000ff */
[----:B------:R-:W-:-:S02]  /*62a0*/  F2FP.PACK_AB R60, R68, R65 ;  /* 0x00000041443c723e */ /* 0x000fc400000000ff */
        /* <DEDUP_REMOVED lines=29> */
.L_x_6270:
        /* <DEDUP_REMOVED lines=15> */
.L_x_6272:
[----:B-1----:R-:W-:Y:S02]  /*6570*/  IMAD.MOV.U32 R109, RZ, RZ, R100 ;  /* 0x000000ffff6d7224 */ /* 0x002fe400078e0064 */
.L_x_6273:
[----:B------:R-:W-:Y:S05]  /*6580*/  BSYNC B1 ;  /* 0x0000000000017941 */ /* 0x000fea0003800000 */
.L_x_6271:
        /* <DEDUP_REMOVED lines=16> */
.L_x_6277:
[----:B------:R-:W-:Y:S05]  /*6690*/  BSYNC B2 ;  /* 0x0000000000027941 */ /* 0x000fea0003800000 */
.L_x_6276:
        /* <DEDUP_REMOVED lines=42> */
.L_x_6275:
[----:B------:R-:W-:Y:S05]  /*6940*/  BSYNC B1 ;  /* 0x0000000000017941 */ /* 0x000fea0003800000 */
.L_x_6274:
[----:B------:R-:W0:Y:S01]  /*6950*/  I2F.U32 R103, R109 ;  /* 0x0000006d00677306 */ /* 0x000e220000201000 */
[----:B------:R-:W-:Y:S01]  /*6960*/  ISETP.NE.AND P6, PT, R75, RZ, PT ;  /* 0x000000ff4b00720c */ /* 0x000fe20003fc5270 */
        /* <DEDUP_REMOVED lines=13> */
.L_x_6278:
        /* <DEDUP_REMOVED lines=12> */
.L_x_6281:
[----:B------:R-:W-:Y:S02]  /*6b00*/  IMAD.MOV.U32 R109, RZ, RZ, R100 ;  /* 0x000000ffff6d7224 */ /* 0x000fe400078e0064 */
.L_x_6282:
[----:B------:R-:W-:Y:S05]  /*6b10*/  BSYNC B1 ;  /* 0x0000000000017941 */ /* 0x000fea0003800000 */
.L_x_6280:
        /* <DEDUP_REMOVED lines=16> */
.L_x_6286:
[----:B------:R-:W-:Y:S05]  /*6c20*/  BSYNC B2 ;  /* 0x0000000000027941 */ /* 0x000fea0003800000 */
.L_x_6285:
        /* <DEDUP_REMOVED lines=42> */
.L_x_6284:
[----:B------:R-:W-:Y:S05]  /*6ed0*/  BSYNC B1 ;  /* 0x0000000000017941 */ /* 0x000fea0003800000 */
.L_x_6283:
        /* <DEDUP_REMOVED lines=10> */
.L_x_6279:
        /* <DEDUP_REMOVED lines=12> */
.L_x_6288:
[----:B------:R-:W-:Y:S02]  /*7040*/  IMAD.MOV.U32 R109, RZ, RZ, R100 ;  /* 0x000000ffff6d7224 */ /* 0x000fe400078e0064 */
.L_x_6289:
[----:B------:R-:W-:Y:S05]  /*7050*/  BSYNC B1 ;  /* 0x0000000000017941 */ /* 0x000fea0003800000 */
.L_x_6287:
        /* <DEDUP_REMOVED lines=16> */
.L_x_6293:
[----:B------:R-:W-:Y:S05]  /*7160*/  BSYNC B2 ;  /* 0x0000000000027941 */ /* 0x000fea0003800000 */
.L_x_6292:
        /* <DEDUP_REMOVED lines=42> */
.L_x_6291:
[----:B------:R-:W-:Y:S05]  /*7410*/  BSYNC B1 ;  /* 0x0000000000017941 */ /* 0x000fea0003800000 */
.L_x_6290:
        /* <DEDUP_REMOVED lines=14> */
.L_x_6294:
        /* <DEDUP_REMOVED lines=12> */
.L_x_6297:
[----:B------:R-:W-:Y:S02]  /*75c0*/  IMAD.MOV.U32 R60, RZ, RZ, R100 ;  /* 0x000000ffff3c7224 */ /* 0x000fe400078e0064 */
.L_x_6298:
[----:B------:R-:W-:Y:S05]  /*75d0*/  BSYNC B1 ;  /* 0x0000000000017941 */ /* 0x000fea0003800000 */
.L_x_6296:
        /* <DEDUP_REMOVED lines=16> */
.L_x_6302:
[----:B------:R-:W-:Y:S05]  /*76e0*/  BSYNC B2 ;  /* 0x0000000000027941 */ /* 0x000fea0003800000 */
.L_x_6301:
        /* <DEDUP_REMOVED lines=42> */
.L_x_6300:
[----:B------:R-:W-:Y:S05]  /*7990*/  BSYNC B1 ;  /* 0x0000000000017941 */ /* 0x000fea0003800000 */
.L_x_6299:
        /* <DEDUP_REMOVED lines=10> */
.L_x_6295:
        /* <DEDUP_REMOVED lines=12> */
.L_x_6304:
[----:B------:R-:W-:Y:S02]  /*7b00*/  IMAD.MOV.U32 R60, RZ, RZ, R100 ;  /* 0x000000ffff3c7224 */ /* 0x000fe400078e0064 */
.L_x_6305:
[----:B------:R-:W-:Y:S05]  /*7b10*/  BSYNC B1 ;  /* 0x0000000000017941 */ /* 0x000fea0003800000 */
.L_x_6303:
        /* <DEDUP_REMOVED lines=16> */
.L_x_6309:
[----:B------:R-:W-:Y:S05]  /*7c20*/  BSYNC B2 ;  /* 0x0000000000027941 */ /* 0x000fea0003800000 */
.L_x_6308:
        /* <DEDUP_REMOVED lines=42> */
.L_x_6307:
[----:B------:R-:W-:Y:S05]  /*7ed0*/  BSYNC B1 ;  /* 0x0000000000017941 */ /* 0x000fea0003800000 */
.L_x_6306:
        /* <DEDUP_REMOVED lines=14> */
.L_x_6310:
        /* <DEDUP_REMOVED lines=12> */
.L_x_6313:
[----:B------:R-:W-:Y:S02]  /*8080*/  IMAD.MOV.U32 R60, RZ, RZ, R100 ;  /* 0x000000ffff3c7224 */ /* 0x000fe400078e0064 */
.L_x_6314:
[----:B------:R-:W-:Y:S05]  /*8090*/  BSYNC B1 ;  /* 0x0000000000017941 */ /* 0x000fea0003800000 */
.L_x_6312:
        /* <DEDUP_REMOVED lines=16> */
.L_x_6318:
[----:B------:R-:W-:Y:S05]  /*81a0*/  BSYNC B2 ;  /* 0x0000000000027941 */ /* 0x000fea0003800000 */
.L_x_6317:
        /* <DEDUP_REMOVED lines=42> */
.L_x_6316:
[----:B------:R-:W-:Y:S05]  /*8450*/  BSYNC B1 ;  /* 0x0000000000017941 */ /* 0x000fea0003800000 */
.L_x_6315:
        /* <DEDUP_REMOVED lines=10> */
.L_x_6311:
        /* <DEDUP_REMOVED lines=12> */
.L_x_6320:
[----:B------:R-:W-:Y:S02]  /*85c0*/  IMAD.MOV.U32 R60, RZ, RZ, R100 ;  /* 0x000000ffff3c7224 */ /* 0x000fe400078e0064 */
.L_x_6321:
[----:B------:R-:W-:Y:S05]  /*85d0*/  BSYNC B1 ;  /* 0x0000000000017941 */ /* 0x000fea0003800000 */
.L_x_6319:
        /* <DEDUP_REMOVED lines=16> */
.L_x_6325:
[----:B------:R-:W-:Y:S05]  /*86e0*/  BSYNC B2 ;  /* 0x0000000000027941 */ /* 0x000fea0003800000 */
.L_x_6324:
        /* <DEDUP_REMOVED lines=42> */
.L_x_6323:
[----:B------:R-:W-:Y:S05]  /*8990*/  BSYNC B1 ;  /* 0x0000000000017941 */ /* 0x000fea0003800000 */
.L_x_6322:
        /* <DEDUP_REMOVED lines=13> */
.L_x_6326:
        /* <DEDUP_REMOVED lines=12> */
.L_x_6329:
[----:B------:R-:W-:Y:S02]  /*8b30*/  IMAD.MOV.U32 R112, RZ, RZ, R100 ;  /* 0x000000ffff707224 */ /* 0x000fe400078e0064 */
.L_x_6330:
[----:B------:R-:W-:Y:S05]  /*8b40*/  BSYNC B1 ;  /* 0x0000000000017941 */ /* 0x000fea0003800000 */
.L_x_6328:
        /* <DEDUP_REMOVED lines=16> */
.L_x_6334:
[----:B------:R-:W-:Y:S05]  /*8c50*/  BSYNC B2 ;  /* 0x0000000000027941 */ /* 0x000fea0003800000 */
.L_x_6333:
        /* <DEDUP_REMOVED lines=42> */
.L_x_6332:
[----:B------:R-:W-:Y:S05]  /*8f00*/  BSYNC B1 ;  /* 0x0000000000017941 */ /* 0x000fea0003800000 */
.L_x_6331:
        /* <DEDUP_REMOVED lines=10> */
.L_x_6327:
        /* <DEDUP_REMOVED lines=12> */
.L_x_6336:
[----:B------:R-:W-:Y:S02]  /*9070*/  IMAD.MOV.U32 R113, RZ, RZ, R100 ;  /* 0x000000ffff717224 */ /* 0x000fe400078e0064 */
.L_x_6337:
[----:B------:R-:W-:Y:S05]  /*9080*/  BSYNC B1 ;  /* 0x0000000000017941 */ /* 0x000fea0003800000 */
.L_x_6335:
        /* <DEDUP_REMOVED lines=16> */
.L_x_6341:
[----:B------:R-:W-:Y:S05]  /*9190*/  BSYNC B2 ;  /* 0x0000000000027941 */ /* 0x000fea0003800000 */
.L_x_6340:
        /* <DEDUP_REMOVED lines=42> */
.L_x_6339:
[----:B------:R-:W-:Y:S05]  /*9440*/  BSYNC B1 ;  /* 0x0000000000017941 */ /* 0x000fea0003800000 */
.L_x_6338:
        /* <DEDUP_REMOVED lines=13> */
.L_x_6342:
        /* <DEDUP_REMOVED lines=12> */
.L_x_6345:
[----:B------:R-:W-:Y:S02]  /*95e0*/  IMAD.MOV.U32 R113, RZ, RZ, R100 ;  /* 0x000000ffff717224 */ /* 0x000fe400078e0064 */
.L_x_6346:
[----:B------:R-:W-:Y:S05]  /*95f0*/  BSYNC B1 ;  /* 0x0000000000017941 */ /* 0x000fea0003800000 */
.L_x_6344:
        /* <DEDUP_REMOVED lines=16> */
.L_x_6350:
[----:B------:R-:W-:Y:S05]  /*9700*/  BSYNC B2 ;  /* 0x0000000000027941 */ /* 0x000fea0003800000 */
.L_x_6349:
        /* <DEDUP_REMOVED lines=42> */
.L_x_6348:
[----:B------:R-:W-:Y:S05]  /*99b0*/  BSYNC B1 ;  /* 0x0000000000017941 */ /* 0x000fea0003800000 */
.L_x_6347:
        /* <DEDUP_REMOVED lines=10> */
.L_x_6343:
        /* <DEDUP_REMOVED lines=12> */
.L_x_6352:
[----:B------:R-:W-:Y:S02]  /*9b20*/  IMAD.MOV.U32 R113, RZ, RZ, R100 ;  /* 0x000000ffff717224 */ /* 0x000fe400078e0064 */
.L_x_6353:
[----:B------:R-:W-:Y:S05]  /*9b30*/  BSYNC B1 ;  /* 0x0000000000017941 */ /* 0x000fea0003800000 */
.L_x_6351:
        /* <DEDUP_REMOVED lines=16> */
.L_x_6357:
[----:B------:R-:W-:Y:S05]  /*9c40*/  BSYNC B2 ;  /* 0x0000000000027941 */ /* 0x000fea0003800000 */
.L_x_6356:
        /* <DEDUP_REMOVED lines=42> */
.L_x_6355:
[----:B------:R-:W-:Y:S05]  /*9ef0*/  BSYNC B1 ;  /* 0x0000000000017941 */ /* 0x000fea0003800000 */
.L_x_6354:
        /* <DEDUP_REMOVED lines=13> */
.L_x_6358:
        /* <DEDUP_REMOVED lines=12> */
.L_x_6361:
[----:B------:R-:W-:Y:S02]  /*a090*/  IMAD.MOV.U32 R62, RZ, RZ, R100 ;  /* 0x000000ffff3e7224 */ /* 0x000fe400078e0064 */
.L_x_6362:
[----:B------:R-:W-:Y:S05]  /*a0a0*/  BSYNC B1 ;  /* 0x0000000000017941 */ /* 0x000fea0003800000 */
.L_x_6360:
        /* <DEDUP_REMOVED lines=16> */
.L_x_6366:
[----:B------:R-:W-:Y:S05]  /*a1b0*/  BSYNC B2 ;  /* 0x0000000000027941 */ /* 0x000fea0003800000 */
.L_x_6365:
        /* <DEDUP_REMOVED lines=42> */
.L_x_6364:
[----:B------:R-:W-:Y:S05]  /*a460*/  BSYNC B1 ;  /* 0x0000000000017941 */ /* 0x000fea0003800000 */
.L_x_6363:
        /* <DEDUP_REMOVED lines=10> */
.L_x_6359:
        /* <DEDUP_REMOVED lines=12> */
.L_x_6368:
[----:B------:R-:W-:Y:S02]  /*a5d0*/  IMAD.MOV.U32 R62, RZ, RZ, R100 ;  /* 0x000000ffff3e7224 */ /* 0x000fe400078e0064 */
.L_x_6369:
[----:B------:R-:W-:Y:S05]  /*a5e0*/  BSYNC B1 ;  /* 0x0000000000017941 */ /* 0x000fea0003800000 */
.L_x_6367:
        /* <DEDUP_REMOVED lines=16> */
.L_x_6373:
[----:B------:R-:W-:Y:S05]  /*a6f0*/  BSYNC B2 ;  /* 0x0000000000027941 */ /* 0x000fea0003800000 */
.L_x_6372:
        /* <DEDUP_REMOVED lines=42> */
.L_x_6371:
[----:B------:R-:W-:Y:S05]  /*a9a0*/  BSYNC B1 ;  /* 0x0000000000017941 */ /* 0x000fea0003800000 */
.L_x_6370:
        /* <DEDUP_REMOVED lines=13> */
.L_x_6374:
        /* <DEDUP_REMOVED lines=12> */
.L_x_6377:
[----:B------:R-:W-:Y:S02]  /*ab40*/  IMAD.MOV.U32 R62, RZ, RZ, R100 ;  /* 0x000000ffff3e7224 */ /* 0x000fe400078e0064 */
.L_x_6378:
[----:B------:R-:W-:Y:S05]  /*ab50*/  BSYNC B1 ;  /* 0x0000000000017941 */ /* 0x000fea0003800000 */
.L_x_6376:
        /* <DEDUP_REMOVED lines=16> */
.L_x_6382:
[----:B------:R-:W-:Y:S05]  /*ac60*/  BSYNC B2 ;  /* 0x0000000000027941 */ /* 0x000fea0003800000 */
.L_x_6381:
        /* <DEDUP_REMOVED lines=42> */
.L_x_6380:
[----:B------:R-:W-:Y:S05]  /*af10*/  BSYNC B1 ;  /* 0x0000000000017941 */ /* 0x000fea0003800000 */
.L_x_6379:
        /* <DEDUP_REMOVED lines=10> */
.L_x_6375:
        /* <DEDUP_REMOVED lines=12> */
.L_x_6384:
[----:B------:R-:W-:Y:S02]  /*b080*/  IMAD.MOV.U32 R62, RZ, RZ, R100 ;  /* 0x000000ffff3e7224 */ /* 0x000fe400078e0064 */
.L_x_6385:
[----:B------:R-:W-:Y:S05]  /*b090*/  BSYNC B1 ;  /* 0x0000000000017941 */ /* 0x000fea0003800000 */
.L_x_6383:
        /* <DEDUP_REMOVED lines=16> */
.L_x_6389:
[----:B------:R-:W-:Y:S05]  /*b1a0*/  BSYNC B2 ;  /* 0x0000000000027941 */ /* 0x000fea0003800000 */
.L_x_6388:
        /* <DEDUP_REMOVED lines=42> */
.L_x_6387:
[----:B------:R-:W-:Y:S05]  /*b450*/  BSYNC B1 ;  /* 0x0000000000017941 */ /* 0x000fea0003800000 */
.L_x_6386:
        /* <DEDUP_REMOVED lines=14> */
.L_x_6390:
        /* <DEDUP_REMOVED lines=12> */
.L_x_6393:
[----:B------:R-:W-:Y:S02]  /*b600*/  IMAD.MOV.U32 R104, RZ, RZ, R100 ;  /* 0x000000ffff687224 */ /* 0x000fe400078e0064 */
.L_x_6394:
[----:B------:R-:W-:Y:S05]  /*b610*/  BSYNC B1 ;  /* 0x0000000000017941 */ /* 0x000fea0003800000 */
.L_x_6392:
        /* <DEDUP_REMOVED lines=18> */
.L_x_6398:
[----:B------:R-:W-:Y:S05]  /*b740*/  BSYNC B2 ;  /* 0x0000000000027941 */ /* 0x000fea0003800000 */
.L_x_6397:
        /* <DEDUP_REMOVED lines=42> */
.L_x_6396:
[----:B------:R-:W-:Y:S05]  /*b9f0*/  BSYNC B1 ;  /* 0x0000000000017941 */ /* 0x000fea0003800000 */
.L_x_6395:
        /* <DEDUP_REMOVED lines=10> */
.L_x_6391:
        /* <DEDUP_REMOVED lines=15> */
[----:B------:R-:W-:-:S02]  /*bb90*/  F2FP.PACK_AB R63, R116, R113 ;  /* 0x00000071743f723e */ /* 0x000fc400000000ff */
[----:B------:R-:W-:Y:S01]  /*bba0*/  LOP3.LUT R123, R121, R111, R123, 0xfe, !PT ;  /* 0x0000006f797b7212 */ /* 0x000fe200078efe7b */
[----:B------:R-:W-:Y:S01]  /*bbb0*/  IMAD.WIDE.U32 R104, R104, 0x100, RZ ;  /* 0x0000010068687825 */ /* 0x000fe200078e00ff */
[----:B------:R-:W-:Y:S02]  /*bbc0*/  SEL R121, RZ, 0x1, P5 ;  /* 0x00000001ff797807 */ /* 0x000fe40002800000 */
[----:B------:R-:W-:Y:S02]  /*bbd0*/  F2FP.PACK_AB R62, R115, R112 ;  /* 0x00000070733e723e */ /* 0x000fe400000000ff */
[----:B------:R-:W-:Y:S02]  /*bbe0*/  LOP3.LUT R120, R104, R120, R118, 0xfe, !PT ;  /* 0x0000007868787212 */ /* 0x000fe400078efe76 */
        /* <DEDUP_REMOVED lines=31> */
.L_x_6399:
        /* <DEDUP_REMOVED lines=15> */
.L_x_6401:
[----:B-1----:R-:W-:Y:S02]  /*bed0*/  IMAD.MOV.U32 R120, RZ, RZ, R100 ;  /* 0x000000ffff787224 */ /* 0x002fe400078e0064 */
.L_x_6402:
[----:B------:R-:W-:Y:S05]  /*bee0*/  BSYNC B1 ;  /* 0x0000000000017941 */ /* 0x000fea0003800000 */
.L_x_6400:
        /* <DEDUP_REMOVED lines=16> */
.L_x_6406:
[----:B------:R-:W-:Y:S05]  /*bff0*/  BSYNC B2 ;  /* 0x0000000000027941 */ /* 0x000fea0003800000 */
.L_x_6405:
        /* <DEDUP_REMOVED lines=42> */
.L_x_6404:
[----:B------:R-:W-:Y:S05]  /*c2a0*/  BSYNC B1 ;  /* 0x0000000000017941 */ /* 0x000fea0003800000 */
.L_x_6403:
        /* <DEDUP_REMOVED lines=15> */
.L_x_6407:
        /* <DEDUP_REMOVED lines=12> */
.L_x_6410:
[----:B------:R-:W-:Y:S02]  /*c460*/  IMAD.MOV.U32 R120, RZ, RZ, R100 ;  /* 0x000000ffff787224 */ /* 0x000fe400078e0064 */
.L_x_6411:
[----:B------:R-:W-:Y:S05]  /*c470*/  BSYNC B1 ;  /* 0x0000000000017941 */ /* 0x000fea0003800000 */
.L_x_6409:
        /* <DEDUP_REMOVED lines=16> */
.L_x_6415:
[----:B------:R-:W-:Y:S05]  /*c580*/  BSYNC B2 ;  /* 0x0000000000027941 */ /* 0x000fea0003800000 */
.L_x_6414:
        /* <DEDUP_REMOVED lines=42> */
.L_x_6413:
[----:B------:R-:W-:Y:S05]  /*c830*/  BSYNC B1 ;  /* 0x0000000000017941 */ /* 0x000fea0003800000 */
.L_x_6412:
        /* <DEDUP_REMOVED lines=10> */
.L_x_6408:
        /* <DEDUP_REMOVED lines=12> */
.L_x_6417:
[----:B------:R-:W-:Y:S02]  /*c9a0*/  IMAD.MOV.U32 R121, RZ, RZ, R100 ;  /* 0x000000ffff797224 */ /* 0x000fe400078e0064 */
.L_x_6418:
[----:B------:R-:W-:Y:S05]  /*c9b0*/  BSYNC B1 ;  /* 0x0000000000017941 */ /* 0x000fea0003800000 */
.L_x_6416:
        /* <DEDUP_REMOVED lines=16> */
.L_x_6422:
[----:B------:R-:W-:Y:S05]  /*cac0*/  BSYNC B2 ;  /* 0x0000000000027941 */ /* 0x000fea0003800000 */
.L_x_6421:
        /* <DEDUP_REMOVED lines=41> */
[----:B------:R-:W-:-:S06]  /*cd60*/  HFMA2.MMA R104, -RZ, RZ, 0, 0 ;  /* 0x00000000ff687435 */ /* 0x000fcc00000001ff */
.L_x_6420:
[----:B------:R-:W-:Y:S05]  /*cd70*/  BSYNC B1 ;  /* 0x0000000000017941 */ /* 0x000fea0003800000 */
.L_x_6419:
        /* <DEDUP_REMOVED lines=14> */
.L_x_6423:
        /* <DEDUP_REMOVED lines=12> */
.L_x_6426:
[----:B------:R-:W-:Y:S02]  /*cf20*/  IMAD.MOV.U32 R60, RZ, RZ, R100 ;  /* 0x000000ffff3c7224 */ /* 0x000fe400078e0064 */
.L_x_6427:
[----:B------:R-:W-:Y:S05]  /*cf30*/  BSYNC B1 ;  /* 0x0000000000017941 */ /* 0x000fea0003800000 */
.L_x_6425:
        /* <DEDUP_REMOVED lines=16> */
.L_x_6431:
[----:B------:R-:W-:Y:S05]  /*d040*/  BSYNC B2 ;  /* 0x0000000000027941 */ /* 0x000fea0003800000 */
.L_x_6430:
        /* <DEDUP_REMOVED lines=42> */
.L_x_6429:
[----:B------:R-:W-:Y:S05]  /*d2f0*/  BSYNC B1 ;  /* 0x0000000000017941 */ /* 0x000fea0003800000 */
.L_x_6428:
        /* <DEDUP_REMOVED lines=10> */
.L_x_6424:
        /* <DEDUP_REMOVED lines=12> */
.L_x_6433:
[----:B------:R-:W-:Y:S02]  /*d460*/  MOV R60, R100 ;  /* 0x00000064003c7202 */ /* 0x000fe40000000f00 */
.L_x_6434:
[----:B------:R-:W-:Y:S05]  /*d470*/  BSYNC B1 ;  /* 0x0000000000017941 */ /* 0x000fea0003800000 */
.L_x_6432:
        /* <DEDUP_REMOVED lines=16> */
.L_x_6438:
[----:B------:R-:W-:Y:S05]  /*d580*/  BSYNC B2 ;  /* 0x0000000000027941 */ /* 0x000fea0003800000 */
.L_x_6437:
        /* <DEDUP_REMOVED lines=42> */
.L_x_6436:
[----:B------:R-:W-:Y:S05]  /*d830*/  BSYNC B1 ;  /* 0x0000000000017941 */ /* 0x000fea0003800000 */
.L_x_6435:
        /* <DEDUP_REMOVED lines=14> */
.L_x_6439:
        /* <DEDUP_REMOVED lines=12> */
.L_x_6442:
[----:B------:R-:W-:Y:S02]  /*d9e0*/  IMAD.MOV.U32 R60, RZ, RZ, R100 ;  /* 0x000000ffff3c7224 */ /* 0x000fe400078e0064 */
.L_x_6443:
[----:B------:R-:W-:Y:S05]  /*d9f0*/  BSYNC B1 ;  /* 0x0000000000017941 */ /* 0x000fea0003800000 */
.L_x_6441:
        /* <DEDUP_REMOVED lines=16> */
.L_x_6447:
[----:B------:R-:W-:Y:S05]  /*db00*/  BSYNC B2 ;  /* 0x0000000000027941 */ /* 0x000fea0003800000 */
.L_x_6446:
        /* <DEDUP_REMOVED lines=42> */
.L_x_6445:
[----:B------:R-:W-:Y:S05]  /*ddb0*/  BSYNC B1 ;  /* 0x0000000000017941 */ /* 0x000fea0003800000 */
.L_x_6444:
        /* <DEDUP_REMOVED lines=10> */
.L_x_6440:
        /* <DEDUP_REMOVED lines=12> */
.L_x_6449:
[----:B------:R-:W-:Y:S02]  /*df20*/  IMAD.MOV.U32 R60, RZ, RZ, R100 ;  /* 0x000000ffff3c7224 */ /* 0x000fe400078e0064 */
.L_x_6450:
[----:B------:R-:W-:Y:S05]  /*df30*/  BSYNC B1 ;  /* 0x0000000000017941 */ /* 0x000fea0003800000 */
.L_x_6448:
        /* <DEDUP_REMOVED lines=16> */
.L_x_6454:
[----:B------:R-:W-:Y:S05]  /*e040*/  BSYNC B2 ;  /* 0x0000000000027941 */ /* 0x000fea0003800000 */
.L_x_6453:
        /* <DEDUP_REMOVED lines=42> */
.L_x_6452:
[----:B------:R-:W-:Y:S05]  /*e2f0*/  BSYNC B1 ;  /* 0x0000000000017941 */ /* 0x000fea0003800000 */
.L_x_6451:
        /* <DEDUP_REMOVED lines=13> */
.L_x_6455:
        /* <DEDUP_REMOVED lines=12> */
.L_x_6458:
[----:B------:R-:W-:Y:S02]  /*e490*/  MOV R119, R100 ;  /* 0x0000006400777202 */ /* 0x000fe40000000f00 */
.L_x_6459:
[----:B------:R-:W-:Y:S05]  /*e4a0*/  BSYNC B1 ;  /* 0x0000000000017941 */ /* 0x000fea0003800000 */
.L_x_6457:
        /* <DEDUP_REMOVED lines=16> */
.L_x_6463:
[----:B------:R-:W-:Y:S05]  /*e5b0*/  BSYNC B2 ;  /* 0x0000000000027941 */ /* 0x000fea0003800000 */
.L_x_6462:
        /* <DEDUP_REMOVED lines=42> */
.L_x_6461:
[----:B------:R-:W-:Y:S05]  /*e860*/  BSYNC B1 ;  /* 0x0000000000017941 */ /* 0x000fea0003800000 */
.L_x_6460:
        /* <DEDUP_REMOVED lines=10> */
.L_x_6456:
        /* <DEDUP_REMOVED lines=12> */
.L_x_6465:
[----:B------:R-:W-:Y:S02]  /*e9d0*/  IMAD.MOV.U32 R122, RZ, RZ, R100 ;  /* 0x000000ffff7a7224 */ /* 0x000fe400078e0064 */
.L_x_6466:
[----:B------:R-:W-:Y:S05]  /*e9e0*/  BSYNC B1 ;  /* 0x0000000000017941 */ /* 0x000fea0003800000 */
.L_x_6464:
        /* <DEDUP_REMOVED lines=16> */
.L_x_6470:
[----:B------:R-:W-:Y:S05]  /*eaf0*/  BSYNC B2 ;  /* 0x0000000000027941 */ /* 0x000fea0003800000 */
.L_x_6469:
        /* <DEDUP_REMOVED lines=42> */
.L_x_6468:
[----:B------:R-:W-:Y:S05]  /*eda0*/  BSYNC B1 ;  /* 0x0000000000017941 */ /* 0x000fea0003800000 */
.L_x_6467:
        /* <DEDUP_REMOVED lines=13> */
.L_x_6471:
        /* <DEDUP_REMOVED lines=12> */
.L_x_6474:
[----:B------:R-:W-:Y:S02]  /*ef40*/  IMAD.MOV.U32 R122, RZ, RZ, R100 ;  /* 0x000000ffff7a7224 */ /* 0x000fe400078e0064 */
.L_x_6475:
[----:B------:R-:W-:Y:S05]  /*ef50*/  BSYNC B1 ;  /* 0x0000000000017941 */ /* 0x000fea0003800000 */
.L_x_6473:
        /* <DEDUP_REMOVED lines=16> */
.L_x_6479:
[----:B------:R-:W-:Y:S05]  /*f060*/  BSYNC B2 ;  /* 0x0000000000027941 */ /* 0x000fea0003800000 */
.L_x_6478:
        /* <DEDUP_REMOVED lines=42> */
.L_x_6477:
[----:B------:R-:W-:Y:S05]  /*f310*/  BSYNC B1 ;  /* 0x0000000000017941 */ /* 0x000fea0003800000 */
.L_x_6476:
        /* <DEDUP_REMOVED lines=10> */
.L_x_6472:
        /* <DEDUP_REMOVED lines=12> */
.L_x_6481:
[----:B------:R-:W-:Y:S02]  /*f480*/  IMAD.MOV.U32 R122, RZ, RZ, R100 ;  /* 0x000000ffff7a7224 */ /* 0x000fe400078e0064 */
.L_x_6482:
[----:B------:R-:W-:Y:S05]  /*f490*/  BSYNC B1 ;  /* 0x0000000000017941 */ /* 0x000fea0003800000 */
.L_x_6480:
        /* <DEDUP_REMOVED lines=16> */
.L_x_6486:
[----:B------:R-:W-:Y:S05]  /*f5a0*/  BSYNC B2 ;  /* 0x0000000000027941 */ /* 0x000fea0003800000 */
.L_x_6485:
        /* <DEDUP_REMOVED lines=42> */
.L_x_6484:
[----:B------:R-:W-:Y:S05]  /*f850*/  BSYNC B1 ;  /* 0x0000000000017941 */ /* 0x000fea0003800000 */
.L_x_6483:
        /* <DEDUP_REMOVED lines=13> */
.L_x_6487:
        /* <DEDUP_REMOVED lines=12> */
.L_x_6490:
[----:B------:R-:W-:Y:S02]  /*f9f0*/  IMAD.MOV.U32 R62, RZ, RZ, R100 ;  /* 0x000000ffff3e7224 */ /* 0x000fe400078e0064 */
.L_x_6491:
[----:B------:R-:W-:Y:S05]  /*fa00*/  BSYNC B1 ;  /* 0x0000000000017941 */ /* 0x000fea0003800000 */
.L_x_6489:
        /* <DEDUP_REMOVED lines=16> */
.L_x_6495:
[----:B------:R-:W-:Y:S05]  /*fb10*/  BSYNC B2 ;  /* 0x0000000000027941 */ /* 0x000fea0003800000 */
.L_x_6494:
        /* <DEDUP_REMOVED lines=42> */
.L_x_6493:
[----:B------:R-:W-:Y:S05]  /*fdc0*/  BSYNC B1 ;  /* 0x0000000000017941 */ /* 0x000fea0003800000 */
.L_x_6492:
        /* <DEDUP_REMOVED lines=10> */
.L_x_6488:
        /* <DEDUP_REMOVED lines=12> */
.L_x_6497:
[----:B------:R-:W-:Y:S02]  /*ff30*/  IMAD.MOV.U32 R62, RZ, RZ, R100 ;  /* 0x000000ffff3e7224 */ /* 0x000fe400078e0064 */
.L_x_6498:
[----:B------:R-:W-:Y:S05]  /*ff40*/  BSYNC B1 ;  /* 0x0000000000017941 */ /* 0x000fea0003800000 */
.L_x_6496:
        /* <DEDUP_REMOVED lines=16> */
.L_x_6502:
[----:B------:R-:W-:Y:S05]  /*10050*/  BSYNC B2 ;  /* 0x0000000000027941 */ /* 0x000fea0003800000 */
.L_x_6501:
        /* <DEDUP_REMOVED lines=42> */
.L_x_6500:
[----:B------:R-:W-:Y:S05]  /*10300*/  BSYNC B1 ;  /* 0x0000000000017941 */ /* 0x000fea0003800000 */
.L_x_6499:
        /* <DEDUP_REMOVED lines=13> */
.L_x_6503:
        /* <DEDUP_REMOVED lines=12> */
.L_x_6506:
[----:B------:R-:W-:Y:S02]  /*104a0*/  IMAD.MOV.U32 R62, RZ, RZ, R100 ;  /* 0x000000ffff3e7224 */ /* 0x000fe400078e0064 */
.L_x_6507:
[----:B------:R-:W-:Y:S05]  /*104b0*/  BSYNC B1 ;  /* 0x0000000000017941 */ /* 0x000fea0003800000 */
.L_x_6505:
        /* <DEDUP_REMOVED lines=16> */
.L_x_6511:
[----:B------:R-:W-:Y:S05]  /*105c0*/  BSYNC B2 ;  /* 0x0000000000027941 */ /* 0x000fea0003800000 */
.L_x_6510:
        /* <DEDUP_REMOVED lines=42> */
.L_x_6509:
[----:B------:R-:W-:Y:S05]  /*10870*/  BSYNC B1 ;  /* 0x0000000000017941 */ /* 0x000fea0003800000 */
.L_x_6508:
        /* <DEDUP_REMOVED lines=10> */
.L_x_6504:
        /* <DEDUP_REMOVED lines=12> */
.L_x_6513:
[----:B------:R-:W-:Y:S02]  /*109e0*/  IMAD.MOV.U32 R62, RZ, RZ, R100 ;  /* 0x000000ffff3e7224 */ /* 0x000fe400078e0064 */
.L_x_6514:
[----:B------:R-:W-:Y:S05]  /*109f0*/  BSYNC B1 ;  /* 0x0000000000017941 */ /* 0x000fea0003800000 */
.L_x_6512:
        /* <DEDUP_REMOVED lines=16> */
.L_x_6518:
[----:B------:R-:W-:Y:S05]  /*10b00*/  BSYNC B2 ;  /* 0x0000000000027941 */ /* 0x000fea0003800000 */
.L_x_6517:
        /* <DEDUP_REMOVED lines=42> */
.L_x_6516:
[----:B------:R-:W-:Y:S05]  /*10db0*/  BSYNC B1 ;  /* 0x0000000000017941 */ /* 0x000fea0003800000 */
.L_x_6515:
        /* <DEDUP_REMOVED lines=14> */
.L_x_6519:
        /* <DEDUP_REMOVED lines=12> */
.L_x_6522:
[----:B------:R-:W-:Y:S02]  /*10f60*/  IMAD.MOV.U32 R104, RZ, RZ, R100 ;  /* 0x000000ffff687224 */ /* 0x000fe400078e0064 */
.L_x_6523:
[----:B------:R-:W-:Y:S05]  /*10f70*/  BSYNC B1 ;  /* 0x0000000000017941 */ /* 0x000fea0003800000 */
.L_x_6521:
        /* <DEDUP_REMOVED lines=18> */
.L_x_6527:
[----:B------:R-:W-:Y:S05]  /*110a0*/  BSYNC B2 ;  /* 0x0000000000027941 */ /* 0x000fea0003800000 */
.L_x_6526:
        /* <DEDUP_REMOVED lines=42> */
.L_x_6525:
[----:B------:R-:W-:Y:S05]  /*11350*/  BSYNC B1 ;  /* 0x0000000000017941 */ /* 0x000fea0003800000 */
.L_x_6524:
        /* <DEDUP_REMOVED lines=10> */
.L_x_6520:
        /* <DEDUP_REMOVED lines=52> */
.L_x_6528:
        /* <DEDUP_REMOVED lines=15> */
.L_x_6530:
[----:B-1----:R-:W-:Y:S02]  /*11830*/  IMAD.MOV.U32 R111, RZ, RZ, R100 ;  /* 0x000000ffff6f7224 */ /* 0x002fe400078e0064 */
.L_x_6531:
[----:B------:R-:W-:Y:S05]  /*11840*/  BSYNC B1 ;  /* 0x0000000000017941 */ /* 0x000fea0003800000 */
.L_x_6529:
        /* <DEDUP_REMOVED lines=16> */
.L_x_6535:
[----:B------:R-:W-:Y:S05]  /*11950*/  BSYNC B2 ;  /* 0x0000000000027941 */ /* 0x000fea0003800000 */
.L_x_6534:
        /* <DEDUP_REMOVED lines=43> */
.L_x_6533:
[----:B------:R-:W-:Y:S05]  /*11c10*/  BSYNC B1 ;  /* 0x0000000000017941 */ /* 0x000fea0003800000 */
.L_x_6532:
        /* <DEDUP_REMOVED lines=15> */
.L_x_6536:
        /* <DEDUP_REMOVED lines=12> */
.L_x_6539:
[----:B------:R-:W-:Y:S02]  /*11dd0*/  IMAD.MOV.U32 R130, RZ, RZ, R100 ;  /* 0x000000ffff827224 */ /* 0x000fe400078e0064 */
.L_x_6540:
[----:B------:R-:W-:Y:S05]  /*11de0*/  BSYNC B1 ;  /* 0x0000000000017941 */ /* 0x000fea0003800000 */
.L_x_6538:
        /* <DEDUP_REMOVED lines=16> */
.L_x_6544:
[----:B------:R-:W-:Y:S05]  /*11ef0*/  BSYNC B2 ;  /* 0x0000000000027941 */ /* 0x000fea0003800000 */
.L_x_6543:
        /* <DEDUP_REMOVED lines=43> */
.L_x_6542:
[----:B------:R-:W-:Y:S05]  /*121b0*/  BSYNC B1 ;  /* 0x0000000000017941 */ /* 0x000fea0003800000 */
.L_x_6541:
        /* <DEDUP_REMOVED lines=10> */
.L_x_6537:
        /* <DEDUP_REMOVED lines=12> */
.L_x_6546:
[----:B------:R-:W-:Y:S02]  /*12320*/  IMAD.MOV.U32 R130, RZ, RZ, R100 ;  /* 0x000000ffff827224 */ /* 0x000fe400078e0064 */
.L_x_6547:
[----:B------:R-:W-:Y:S05]  /*12330*/  BSYNC B1 ;  /* 0x0000000000017941 */ /* 0x000fea0003800000 */
.L_x_6545:
        /* <DEDUP_REMOVED lines=16> */
.L_x_6551:
[----:B------:R-:W-:Y:S05]  /*12440*/  BSYNC B2 ;  /* 0x0000000000027941 */ /* 0x000fea0003800000 */
.L_x_6550:
        /* <DEDUP_REMOVED lines=40> */
[----:B------:R-:W-:Y:S01]  /*126d0*/  MOV R102, R104 ;  /* 0x0000006800667202 */ /* 0x000fe20000000f00 */
[----:B------:R-:W-:Y:S01]  /*126e0*/  IMAD.MOV.U32 R104, RZ, RZ, RZ ;  /* 0x000000ffff687224 */ /* 0x000fe200078e00ff */
[----:B------:R-:W-:Y:S02]  /*126f0*/  LOP3.LUT R101, R105, UR26, R126, 0x96, !PT ;  /* 0x0000001a69657c12 */ /* 0x000fe4000f8e967e */
.L_x_6549:
[----:B------:R-:W-:Y:S05]  /*12700*/  BSYNC B1 ;  /* 0x0000000000017941 */ /* 0x000fea0003800000 */
.L_x_6548:
        /* <DEDUP_REMOVED lines=14> */
.L_x_6552:
        /* <DEDUP_REMOVED lines=12> */
.L_x_6555:
[----:B------:R-:W-:Y:S02]  /*128b0*/  MOV R60, R100 ;  /* 0x00000064003c7202 */ /* 0x000fe40000000f00 */
.L_x_6556:
[----:B------:R-:W-:Y:S05]  /*128c0*/  BSYNC B1 ;  /* 0x0000000000017941 */ /* 0x000fea0003800000 */
.L_x_6554:
        /* <DEDUP_REMOVED lines=16> */
.L_x_6560:
[----:B------:R-:W-:Y:S05]  /*129d0*/  BSYNC B2 ;  /* 0x0000000000027941 */ /* 0x000fea0003800000 */
.L_x_6559:
        /* <DEDUP_REMOVED lines=43> */
.L_x_6558:
[----:B------:R-:W-:Y:S05]  /*12c90*/  BSYNC B1 ;  /* 0x0000000000017941 */ /* 0x000fea0003800000 */
.L_x_6557:
        /* <DEDUP_REMOVED lines=10> */
.L_x_6553:
        /* <DEDUP_REMOVED lines=12> */
.L_x_6562:
[----:B------:R-:W-:Y:S02]  /*12e00*/  IMAD.MOV.U32 R60, RZ, RZ, R100 ;  /* 0x000000ffff3c7224 */ /* 0x000fe400078e0064 */
.L_x_6563:
[----:B------:R-:W-:Y:S05]  /*12e10*/  BSYNC B1 ;  /* 0x0000000000017941 */ /* 0x000fea0003800000 */
.L_x_6561:
        /* <DEDUP_REMOVED lines=16> */
.L_x_6567:
[----:B------:R-:W-:Y:S05]  /*12f20*/  BSYNC B2 ;  /* 0x0000000000027941 */ /* 0x000fea0003800000 */
.L_x_6566:
        /* <DEDUP_REMOVED lines=42> */
[----:B------:R-:W-:-:S05]  /*131d0*/  LOP3.LUT R101, R105, UR26, R126, 0x96, !PT ;  /* 0x0000001a69657c12 */ /* 0x000fca000f8e967e */
.L_x_6565:
[----:B------:R-:W-:Y:S05]  /*131e0*/  BSYNC B1 ;  /* 0x0000000000017941 */ /* 0x000fea0003800000 */
.L_x_6564:
        /* <DEDUP_REMOVED lines=14> */
.L_x_6568:
        /* <DEDUP_REMOVED lines=12> */
.L_x_6571:
[----:B------:R-:W-:Y:S02]  /*13390*/  IMAD.MOV.U32 R60, RZ, RZ, R100 ;  /* 0x000000ffff3c7224 */ /* 0x000fe400078e0064 */
.L_x_6572:
[----:B------:R-:W-:Y:S05]  /*133a0*/  BSYNC B1 ;  /* 0x0000000000017941 */ /* 0x000fea0003800000 */
.L_x_6570:
        /* <DEDUP_REMOVED lines=16> */
.L_x_6576:
[----:B------:R-:W-:Y:S05]  /*134b0*/  BSYNC B2 ;  /* 0x0000000000027941 */ /* 0x000fea0003800000 */
.L_x_6575:
        /* <DEDUP_REMOVED lines=43> */
.L_x_6574:
[----:B------:R-:W-:Y:S05]  /*13770*/  BSYNC B1 ;  /* 0x0000000000017941 */ /* 0x000fea0003800000 */
.L_x_6573:
        /* <DEDUP_REMOVED lines=10> */
.L_x_6569:
        /* <DEDUP_REMOVED lines=12> */
.L_x_6578:
[----:B------:R-:W-:Y:S02]  /*138e0*/  IMAD.MOV.U32 R60, RZ, RZ, R100 ;  /* 0x000000ffff3c7224 */ /* 0x000fe400078e0064 */
.L_x_6579:
[----:B------:R-:W-:Y:S05]  /*138f0*/  BSYNC B1 ;  /* 0x0000000000017941 */ /* 0x000fea0003800000 */
.L_x_6577:
        /* <DEDUP_REMOVED lines=16> */
.L_x_6583:
[----:B------:R-:W-:Y:S05]  /*13a00*/  BSYNC B2 ;  /* 0x0000000000027941 */ /* 0x000fea0003800000 */
.L_x_6582:
        /* <DEDUP_REMOVED lines=43> */
.L_x_6581:
[----:B------:R-:W-:Y:S05]  /*13cc0*/  BSYNC B1 ;  /* 0x0000000000017941 */ /* 0x000fea0003800000 */
.L_x_6580:
        /* <DEDUP_REMOVED lines=13> */
.L_x_6584:
        /* <DEDUP_REMOVED lines=12> */
.L_x_6587:
[----:B------:R-:W-:Y:S02]  /*13e60*/  IMAD.MOV.U32 R127, RZ, RZ, R100 ;  /* 0x000000ffff7f7224 */ /* 0x000fe400078e0064 */
.L_x_6588:
[----:B------:R-:W-:Y:S05]  /*13e70*/  BSYNC B1 ;  /* 0x0000000000017941 */ /* 0x000fea0003800000 */
.L_x_6586:
        /* <DEDUP_REMOVED lines=16> */
.L_x_6592:
[----:B------:R-:W-:Y:S05]  /*13f80*/  BSYNC B2 ;  /* 0x0000000000027941 */ /* 0x000fea0003800000 */
.L_x_6591:
        /* <DEDUP_REMOVED lines=43> */
.L_x_6590:
[----:B------:R-:W-:Y:S05]  /*14240*/  BSYNC B1 ;  /* 0x0000000000017941 */ /* 0x000fea0003800000 */
.L_x_6589:
        /* <DEDUP_REMOVED lines=10> */
.L_x_6585:
        /* <DEDUP_REMOVED lines=12> */
.L_x_6594:
[----:B------:R-:W-:Y:S02]  /*143b0*/  MOV R132, R100 ;  /* 0x0000006400847202 */ /* 0x000fe40000000f00 */
.L_x_6595:
[----:B------:R-:W-:Y:S05]  /*143c0*/  BSYNC B1 ;  /* 0x0000000000017941 */ /* 0x000fea0003800000 */
.L_x_6593:
        /* <DEDUP_REMOVED lines=16> */
.L_x_6599:
[----:B------:R-:W-:Y:S05]  /*144d0*/  BSYNC B2 ;  /* 0x0000000000027941 */ /* 0x000fea0003800000 */
.L_x_6598:
        /* <DEDUP_REMOVED lines=43> */
.L_x_6597:
[----:B------:R-:W-:Y:S05]  /*14790*/  BSYNC B1 ;  /* 0x0000000000017941 */ /* 0x000fea0003800000 */
.L_x_6596:
        /* <DEDUP_REMOVED lines=13> */
.L_x_6600:
        /* <DEDUP_REMOVED lines=12> */
.L_x_6603:
[----:B------:R-:W-:Y:S02]  /*14930*/  IMAD.MOV.U32 R132, RZ, RZ, R100 ;  /* 0x000000ffff847224 */ /* 0x000fe400078e0064 */
.L_x_6604:
[----:B------:R-:W-:Y:S05]  /*14940*/  BSYNC B1 ;  /* 0x0000000000017941 */ /* 0x000fea0003800000 */
.L_x_6602:
        /* <DEDUP_REMOVED lines=16> */
.L_x_6608:
[----:B------:R-:W-:Y:S05]  /*14a50*/  BSYNC B2 ;  /* 0x0000000000027941 */ /* 0x000fea0003800000 */
.L_x_6607:
        /* <DEDUP_REMOVED lines=43> */
.L_x_6606:
[----:B------:R-:W-:Y:S05]  /*14d10*/  BSYNC B1 ;  /* 0x0000000000017941 */ /* 0x000fea0003800000 */
.L_x_6605:
        /* <DEDUP_REMOVED lines=10> */
.L_x_6601:
        /* <DEDUP_REMOVED lines=12> */
.L_x_6610:
[----:B------:R-:W-:Y:S02]  /*14e80*/  IMAD.MOV.U32 R133, RZ, RZ, R100 ;  /* 0x000000ffff857224 */ /* 0x000fe400078e0064 */
.L_x_6611:
[----:B------:R-:W-:Y:S05]  /*14e90*/  BSYNC B1 ;  /* 0x0000000000017941 */ /* 0x000fea0003800000 */
.L_x_6609:
        /* <DEDUP_REMOVED lines=16> */
.L_x_6615:
[----:B------:R-:W-:Y:S05]  /*14fa0*/  BSYNC B2 ;  /* 0x0000000000027941 */ /* 0x000fea0003800000 */
.L_x_6614:
        /* <DEDUP_REMOVED lines=43> */
.L_x_6613:
[----:B------:R-:W-:Y:S05]  /*15260*/  BSYNC B1 ;  /* 0x0000000000017941 */ /* 0x000fea0003800000 */
.L_x_6612:
        /* <DEDUP_REMOVED lines=13> */
.L_x_6616:
        /* <DEDUP_REMOVED lines=12> */
.L_x_6619:
[----:B------:R-:W-:Y:S02]  /*15400*/  IMAD.MOV.U32 R62, RZ, RZ, R100 ;  /* 0x000000ffff3e7224 */ /* 0x000fe400078e0064 */
.L_x_6620:
[----:B------:R-:W-:Y:S05]  /*15410*/  BSYNC B1 ;  /* 0x0000000000017941 */ /* 0x000fea0003800000 */
.L_x_6618:
        /* <DEDUP_REMOVED lines=16> */
.L_x_6624:
[----:B------:R-:W-:Y:S05]  /*15520*/  BSYNC B2 ;  /* 0x0000000000027941 */ /* 0x000fea0003800000 */
.L_x_6623:
        /* <DEDUP_REMOVED lines=43> */
.L_x_6622:
[----:B------:R-:W-:Y:S05]  /*157e0*/  BSYNC B1 ;  /* 0x0000000000017941 */ /* 0x000fea0003800000 */
.L_x_6621:
        /* <DEDUP_REMOVED lines=10> */
.L_x_6617:
        /* <DEDUP_REMOVED lines=12> */
.L_x_6626:
[----:B------:R-:W-:Y:S02]  /*15950*/  IMAD.MOV.U32 R62, RZ, RZ, R100 ;  /* 0x000000ffff3e7224 */ /* 0x000fe400078e0064 */
.L_x_6627:
[----:B------:R-:W-:Y:S05]  /*15960*/  BSYNC B1 ;  /* 0x0000000000017941 */ /* 0x000fea0003800000 */
.L_x_6625:
        /* <DEDUP_REMOVED lines=16> */
.L_x_6631:
[----:B------:R-:W-:Y:S05]  /*15a70*/  BSYNC B2 ;  /* 0x0000000000027941 */ /* 0x000fea0003800000 */
.L_x_6630:
        /* <DEDUP_REMOVED lines=43> */
.L_x_6629:
[----:B------:R-:W-:Y:S05]  /*15d30*/  BSYNC B1 ;  /* 0x0000000000017941 */ /* 0x000fea0003800000 */
.L_x_6628:
        /* <DEDUP_REMOVED lines=13> */
.L_x_6632:
        /* <DEDUP_REMOVED lines=12> */
.L_x_6635:
[----:B------:R-:W-:Y:S02]  /*15ed0*/  IMAD.MOV.U32 R62, RZ, RZ, R100 ;  /* 0x000000ffff3e7224 */ /* 0x000fe400078e0064 */
.L_x_6636:
[----:B------:R-:W-:Y:S05]  /*15ee0*/  BSYNC B1 ;  /* 0x0000000000017941 */ /* 0x000fea0003800000 */
.L_x_6634:
        /* <DEDUP_REMOVED lines=16> */
.L_x_6640:
[----:B------:R-:W-:Y:S05]  /*15ff0*/  BSYNC B2 ;  /* 0x0000000000027941 */ /* 0x000fea0003800000 */
.L_x_6639:
        /* <DEDUP_REMOVED lines=43> */
.L_x_6638:
[----:B------:R-:W-:Y:S05]  /*162b0*/  BSYNC B1 ;  /* 0x0000000000017941 */ /* 0x000fea0003800000 */
.L_x_6637:
        /* <DEDUP_REMOVED lines=10> */
.L_x_6633:
        /* <DEDUP_REMOVED lines=12> */
.L_x_6642:
[----:B------:R-:W-:Y:S02]  /*16420*/  IMAD.MOV.U32 R62, RZ, RZ, R100 ;  /* 0x000000ffff3e7224 */ /* 0x000fe400078e0064 */
.L_x_6643:
[----:B------:R-:W-:Y:S05]  /*16430*/  BSYNC B1 ;  /* 0x0000000000017941 */ /* 0x000fea0003800000 */
.L_x_6641:
        /* <DEDUP_REMOVED lines=16> */
.L_x_6647:
[----:B------:R-:W-:Y:S05]  /*16540*/  BSYNC B2 ;  /* 0x0000000000027941 */ /* 0x000fea0003800000 */
.L_x_6646:
        /* <DEDUP_REMOVED lines=43> */
.L_x_6645:
[----:B------:R-:W-:Y:S05]  /*16800*/  BSYNC B1 ;  /* 0x0000000000017941 */ /* 0x000fea0003800000 */
.L_x_6644:
        /* <DEDUP_REMOVED lines=14> */
.L_x_6648:
        /* <DEDUP_REMOVED lines=12> */
.L_x_6651:
[----:B------:R-:W-:Y:S02]  /*169b0*/  IMAD.MOV.U32 R134, RZ, RZ, R100 ;  /* 0x000000ffff867224 */ /* 0x000fe400078e0064 */
.L_x_6652:
[----:B------:R-:W-:Y:S05]  /*169c0*/  BSYNC B1 ;  /* 0x0000000000017941 */ /* 0x000fea0003800000 */
.L_x_6650:
        /* <DEDUP_REMOVED lines=18> */
.L_x_6656:
[----:B------:R-:W-:Y:S05]  /*16af0*/  BSYNC B2 ;  /* 0x0000000000027941 */ /* 0x000fea0003800000 */
.L_x_6655:
        /* <DEDUP_REMOVED lines=43> */
.L_x_6654:
[----:B------:R-:W-:Y:S05]  /*16db0*/  BSYNC B1 ;  /* 0x0000000000017941 */ /* 0x000fea0003800000 */
.L_x_6653:
        /* <DEDUP_REMOVED lines=10> */
.L_x_6649:
        /* <DEDUP_REMOVED lines=52> */
.L_x_6657:
        /* <DEDUP_REMOVED lines=15> */
.L_x_6659:
[----:B-1----:R-:W-:Y:S02]  /*17290*/  IMAD.MOV.U32 R136, RZ, RZ, R100 ;  /* 0x000000ffff887224 */ /* 0x002fe400078e0064 */
.L_x_6660:
[----:B------:R-:W-:Y:S05]  /*172a0*/  BSYNC B1 ;  /* 0x0000000000017941 */ /* 0x000fea0003800000 */
.L_x_6658:
        /* <DEDUP_REMOVED lines=16> */
.L_x_6664:
[----:B------:R-:W-:Y:S05]  /*173b0*/  BSYNC B2 ;  /* 0x0000000000027941 */ /* 0x000fea0003800000 */
.L_x_6663:
        /* <DEDUP_REMOVED lines=42> */
.L_x_6662:
[----:B------:R-:W-:Y:S05]  /*17660*/  BSYNC B1 ;  /* 0x0000000000017941 */ /* 0x000fea0003800000 */
.L_x_6661:
        /* <DEDUP_REMOVED lines=15> */
.L_x_6665:
        /* <DEDUP_REMOVED lines=12> */
.L_x_6668:
[----:B------:R-:W-:Y:S02]  /*17820*/  MOV R136, R100 ;  /* 0x0000006400887202 */ /* 0x000fe40000000f00 */
.L_x_6669:
[----:B------:R-:W-:Y:S05]  /*17830*/  BSYNC B1 ;  /* 0x0000000000017941 */ /* 0x000fea0003800000 */
.L_x_6667:
        /* <DEDUP_REMOVED lines=16> */
.L_x_6673:
[----:B------:R-:W-:Y:S05]  /*17940*/  BSYNC B2 ;  /* 0x0000000000027941 */ /* 0x000fea0003800000 */
.L_x_6672:
        /* <DEDUP_REMOVED lines=42> */
.L_x_6671:
[----:B------:R-:W-:Y:S05]  /*17bf0*/  BSYNC B1 ;  /* 0x0000000000017941 */ /* 0x000fea0003800000 */
.L_x_6670:
        /* <DEDUP_REMOVED lines=10> */
.L_x_6666:
        /* <DEDUP_REMOVED lines=12> */
.L_x_6675:
[----:B------:R-:W-:Y:S02]  /*17d60*/  IMAD.MOV.U32 R137, RZ, RZ, R100 ;  /* 0x000000ffff897224 */ /* 0x000fe400078e0064 */
.L_x_6676:
[----:B------:R-:W-:Y:S05]  /*17d70*/  BSYNC B1 ;  /* 0x0000000000017941 */ /* 0x000fea0003800000 */
.L_x_6674:
        /* <DEDUP_REMOVED lines=16> */
.L_x_6680:
[----:B------:R-:W-:Y:S05]  /*17e80*/  BSYNC B2 ;  /* 0x0000000000027941 */ /* 0x000fea0003800000 */
.L_x_6679:
        /* <DEDUP_REMOVED lines=42> */
.L_x_6678:
[----:B------:R-:W-:Y:S05]  /*18130*/  BSYNC B1 ;  /* 0x0000000000017941 */ /* 0x000fea0003800000 */
.L_x_6677:
        /* <DEDUP_REMOVED lines=14> */
.L_x_6681:
        /* <DEDUP_REMOVED lines=12> */
.L_x_6684:
[----:B------:R-:W-:Y:S02]  /*182e0*/  IMAD.MOV.U32 R60, RZ, RZ, R100 ;  /* 0x000000ffff3c7224 */ /* 0x000fe400078e0064 */
.L_x_6685:
[----:B------:R-:W-:Y:S05]  /*182f0*/  BSYNC B1 ;  /* 0x0000000000017941 */ /* 0x000fea0003800000 */
.L_x_6683:
        /* <DEDUP_REMOVED lines=16> */
.L_x_6689:
[----:B------:R-:W-:Y:S05]  /*18400*/  BSYNC B2 ;  /* 0x0000000000027941 */ /* 0x000fea0003800000 */
.L_x_6688:
        /* <DEDUP_REMOVED lines=42> */
.L_x_6687:
[----:B------:R-:W-:Y:S05]  /*186b0*/  BSYNC B1 ;  /* 0x0000000000017941 */ /* 0x000fea0003800000 */
.L_x_6686:
        /* <DEDUP_REMOVED lines=10> */
.L_x_6682:
        /* <DEDUP_REMOVED lines=12> */
.L_x_6691:
[----:B------:R-:W-:Y:S02]  /*18820*/  IMAD.MOV.U32 R60, RZ, RZ, R100 ;  /* 0x000000ffff3c7224 */ /* 0x000fe400078e0064 */
.L_x_6692:
[----:B------:R-:W-:Y:S05]  /*18830*/  BSYNC B1 ;  /* 0x0000000000017941 */ /* 0x000fea0003800000 */
.L_x_6690:
        /* <DEDUP_REMOVED lines=16> */
.L_x_6696:
[----:B------:R-:W-:Y:S05]  /*18940*/  BSYNC B2 ;  /* 0x0000000000027941 */ /* 0x000fea0003800000 */
.L_x_6695:
        /* <DEDUP_REMOVED lines=42> */
.L_x_6694:
[----:B------:R-:W-:Y:S05]  /*18bf0*/  BSYNC B1 ;  /* 0x0000000000017941 */ /* 0x000fea0003800000 */
.L_x_6693:
        /* <DEDUP_REMOVED lines=14> */
.L_x_6697:
        /* <DEDUP_REMOVED lines=12> */
.L_x_6700:
[----:B------:R-:W-:Y:S02]  /*18da0*/  IMAD.MOV.U32 R60, RZ, RZ, R100 ;  /* 0x000000ffff3c7224 */ /* 0x000fe400078e0064 */
.L_x_6701:
[----:B------:R-:W-:Y:S05]  /*18db0*/  BSYNC B1 ;  /* 0x0000000000017941 */ /* 0x000fea0003800000 */
.L_x_6699:
        /* <DEDUP_REMOVED lines=16> */
.L_x_6705:
[----:B------:R-:W-:Y:S05]  /*18ec0*/  BSYNC B2 ;  /* 0x0000000000027941 */ /* 0x000fea0003800000 */
.L_x_6704:
        /* <DEDUP_REMOVED lines=42> */
.L_x_6703:
[----:B------:R-:W-:Y:S05]  /*19170*/  BSYNC B1 ;  /* 0x0000000000017941 */ /* 0x000fea0003800000 */
.L_x_6702:
        /* <DEDUP_REMOVED lines=10> */
.L_x_6698:
        /* <DEDUP_REMOVED lines=12> */
.L_x_6707:
[----:B------:R-:W-:Y:S02]  /*192e0*/  IMAD.MOV.U32 R60, RZ, RZ, R100 ;  /* 0x000000ffff3c7224 */ /* 0x000fe400078e0064 */
.L_x_6708:
[----:B------:R-:W-:Y:S05]  /*192f0*/  BSYNC B1 ;  /* 0x0000000000017941 */ /* 0x000fea0003800000 */
.L_x_6706:
        /* <DEDUP_REMOVED lines=16> */
.L_x_6712:
[----:B------:R-:W-:Y:S05]  /*19400*/  BSYNC B2 ;  /* 0x0000000000027941 */ /* 0x000fea0003800000 */
.L_x_6711:
        /* <DEDUP_REMOVED lines=42> */
.L_x_6710:
[----:B------:R-:W-:Y:S05]  /*196b0*/  BSYNC B1 ;  /* 0x0000000000017941 */ /* 0x000fea0003800000 */
.L_x_6709:
        /* <DEDUP_REMOVED lines=13> */
.L_x_6713:
        /* <DEDUP_REMOVED lines=12> */
.L_x_6716:
[----:B------:R-:W-:Y:S02]  /*19850*/  IMAD.MOV.U32 R135, RZ, RZ, R100 ;  /* 0x000000ffff877224 */ /* 0x000fe400078e0064 */
.L_x_6717:
[----:B------:R-:W-:Y:S05]  /*19860*/  BSYNC B1 ;  /* 0x0000000000017941 */ /* 0x000fea0003800000 */
.L_x_6715:
        /* <DEDUP_REMOVED lines=16> */
.L_x_6721:
[----:B------:R-:W-:Y:S05]  /*19970*/  BSYNC B2 ;  /* 0x0000000000027941 */ /* 0x000fea0003800000 */
.L_x_6720:
        /* <DEDUP_REMOVED lines=42> */
.L_x_6719:
[----:B------:R-:W-:Y:S05]  /*19c20*/  BSYNC B1 ;  /* 0x0000000000017941 */ /* 0x000fea0003800000 */
.L_x_6718:
        /* <DEDUP_REMOVED lines=10> */
.L_x_6714:
        /* <DEDUP_REMOVED lines=12> */
.L_x_6723:
[----:B------:R-:W-:Y:S02]  /*19d90*/  IMAD.MOV.U32 R138, RZ, RZ, R100 ;  /* 0x000000ffff8a7224 */ /* 0x000fe400078e0064 */
.L_x_6724:
[----:B------:R-:W-:Y:S05]  /*19da0*/  BSYNC B1 ;  /* 0x0000000000017941 */ /* 0x000fea0003800000 */
.L_x_6722:
        /* <DEDUP_REMOVED lines=16> */
.L_x_6728:
[----:B------:R-:W-:Y:S05]  /*19eb0*/  BSYNC B2 ;  /* 0x0000000000027941 */ /* 0x000fea0003800000 */
.L_x_6727:
        /* <DEDUP_REMOVED lines=42> */
.L_x_6726:
[----:B------:R-:W-:Y:S05]  /*1a160*/  BSYNC B1 ;  /* 0x0000000000017941 */ /* 0x000fea0003800000 */
.L_x_6725:
        /* <DEDUP_REMOVED lines=13> */
.L_x_6729:
        /* <DEDUP_REMOVED lines=12> */
.L_x_6732:
[----:B------:R-:W-:Y:S02]  /*1a300*/  IMAD.MOV.U32 R138, RZ, RZ, R100 ;  /* 0x000000ffff8a7224 */ /* 0x000fe400078e0064 */
.L_x_6733:
[----:B------:R-:W-:Y:S05]  /*1a310*/  BSYNC B1 ;  /* 0x0000000000017941 */ /* 0x000fea0003800000 */
.L_x_6731:
        /* <DEDUP_REMOVED lines=16> */
.L_x_6737:
[----:B------:R-:W-:Y:S05]  /*1a420*/  BSYNC B2 ;  /* 0x0000000000027941 */ /* 0x000fea0003800000 */
.L_x_6736:
        /* <DEDUP_REMOVED lines=42> */
.L_x_6735:
[----:B------:R-:W-:Y:S05]  /*1a6d0*/  BSYNC B1 ;  /* 0x0000000000017941 */ /* 0x000fea0003800000 */
.L_x_6734:
        /* <DEDUP_REMOVED lines=10> */
.L_x_6730:
        /* <DEDUP_REMOVED lines=12> */
.L_x_6739:
[----:B------:R-:W-:Y:S02]  /*1a840*/  IMAD.MOV.U32 R138, RZ, RZ, R100 ;  /* 0x000000ffff8a7224 */ /* 0x000fe400078e0064 */
.L_x_6740:
[----:B------:R-:W-:Y:S05]  /*1a850*/  BSYNC B1 ;  /* 0x0000000000017941 */ /* 0x000fea0003800000 */
.L_x_6738:
        /* <DEDUP_REMOVED lines=16> */
.L_x_6744:
[----:B------:R-:W-:Y:S05]  /*1a960*/  BSYNC B2 ;  /* 0x0000000000027941 */ /* 0x000fea0003800000 */
.L_x_6743:
        /* <DEDUP_REMOVED lines=40> */
[----:B------:R-:W-:-:S04]  /*1abf0*/  LOP3.LUT R98, R101, UR25, R104, 0x96, !PT ;  /* 0x0000001965627c12 */ /* 0x000fc8000f8e9668 */
[----:B------:R-:W-:Y:S02]  /*1ac00*/  LOP3.LUT R101, R103, UR26, R60, 0x96, !PT ;  /* 0x0000001a67657c12 */ /* 0x000fe4000f8e963c */
.L_x_6742:
[----:B------:R-:W-:Y:S05]  /*1ac10*/  BSYNC B1 ;  /* 0x0000000000017941 */ /* 0x000fea0003800000 */
.L_x_6741:
        /* <DEDUP_REMOVED lines=13> */
.L_x_6745:
        /* <DEDUP_REMOVED lines=12> */
.L_x_6748:
[----:B------:R-:W-:Y:S02]  /*1adb0*/  IMAD.MOV.U32 R62, RZ, RZ, R100 ;  /* 0x000000ffff3e7224 */ /* 0x000fe400078e0064 */
.L_x_6749:
[----:B------:R-:W-:Y:S05]  /*1adc0*/  BSYNC B1 ;  /* 0x0000000000017941 */ /* 0x000fea0003800000 */
.L_x_6747:
        /* <DEDUP_REMOVED lines=16> */
.L_x_6753:
[----:B------:R-:W-:Y:S05]  /*1aed0*/  BSYNC B2 ;  /* 0x0000000000027941 */ /* 0x000fea0003800000 */
.L_x_6752:
        /* <DEDUP_REMOVED lines=42> */
.L_x_6751:
[----:B------:R-:W-:Y:S05]  /*1b180*/  BSYNC B1 ;  /* 0x0000000000017941 */ /* 0x000fea0003800000 */
.L_x_6750:
        /* <DEDUP_REMOVED lines=10> */
.L_x_6746:
        /* <DEDUP_REMOVED lines=12> */
.L_x_6755:
[----:B------:R-:W-:Y:S02]  /*1b2f0*/  MOV R62, R100 ;  /* 0x00000064003e7202 */ /* 0x000fe40000000f00 */
.L_x_6756:
[----:B------:R-:W-:Y:S05]  /*1b300*/  BSYNC B1 ;  /* 0x0000000000017941 */ /* 0x000fea0003800000 */
.L_x_6754:
        /* <DEDUP_REMOVED lines=16> */
.L_x_6760:
[----:B------:R-:W-:Y:S05]  /*1b410*/  BSYNC B2 ;  /* 0x0000000000027941 */ /* 0x000fea0003800000 */
.L_x_6759:
        /* <DEDUP_REMOVED lines=42> */
.L_x_6758:
[----:B------:R-:W-:Y:S05]  /*1b6c0*/  BSYNC B1 ;  /* 0x0000000000017941 */ /* 0x000fea0003800000 */
.L_x_6757:
        /* <DEDUP_REMOVED lines=13> */
.L_x_6761:
        /* <DEDUP_REMOVED lines=12> */
.L_x_6764:
[----:B------:R-:W-:Y:S02]  /*1b860*/  IMAD.MOV.U32 R62, RZ, RZ, R100 ;  /* 0x000000ffff3e7224 */ /* 0x000fe400078e0064 */
.L_x_6765:
[----:B------:R-:W-:Y:S05]  /*1b870*/  BSYNC B1 ;  /* 0x0000000000017941 */ /* 0x000fea0003800000 */
.L_x_6763:
        /* <DEDUP_REMOVED lines=16> */
.L_x_6769:
[----:B------:R-:W-:Y:S05]  /*1b980*/  BSYNC B2 ;  /* 0x0000000000027941 */ /* 0x000fea0003800000 */
.L_x_6768:
        /* <DEDUP_REMOVED lines=42> */
.L_x_6767:
[----:B------:R-:W-:Y:S05]  /*1bc30*/  BSYNC B1 ;  /* 0x0000000000017941 */ /* 0x000fea0003800000 */
.L_x_6766:
        /* <DEDUP_REMOVED lines=10> */
.L_x_6762:
        /* <DEDUP_REMOVED lines=12> */
.L_x_6771:
[----:B------:R-:W-:Y:S02]  /*1bda0*/  IMAD.MOV.U32 R62, RZ, RZ, R100 ;  /* 0x000000ffff3e7224 */ /* 0x000fe400078e0064 */
.L_x_6772:
[----:B------:R-:W-:Y:S05]  /*1bdb0*/  BSYNC B1 ;  /* 0x0000000000017941 */ /* 0x000fea0003800000 */
.L_x_6770:
        /* <DEDUP_REMOVED lines=16> */
.L_x_6776:
[----:B------:R-:W-:Y:S05]  /*1bec0*/  BSYNC B2 ;  /* 0x0000000000027941 */ /* 0x000fea0003800000 */
.L_x_6775:
        /* <DEDUP_REMOVED lines=42> */
.L_x_6774:
[----:B------:R-:W-:Y:S05]  /*1c170*/  BSYNC B1 ;  /* 0x0000000000017941 */ /* 0x000fea0003800000 */
.L_x_6773:
[----:B------:R-:W-:Y:S01]  /*1c180*/  ISETP.NE.AND P6, PT, R75, RZ, PT ;  /* 0x000000ff4b00720c */ /* 0x000fe20003fc5270 */
[----:B------:R-:W-:Y:S01]  /*1c190*/  HADD2.F32 R63, -RZ, R63.H1_H1 ;  /* 0x3000003fff3f7230 */ /* 0x000fe20000004100 */
[----:B------:R-:W0:Y:S04]  /*1c1a0*/  I2F.U32 R75, R62 ;  /* 0x0000003e004b7306 */ /* 0x000e280000201000 */
        /* <DEDUP_REMOVED lines=11> */
.L_x_6777:
        /* <DEDUP_REMOVED lines=12> */
.L_x_6780:
[----:B------:R-:W-:Y:S02]  /*1c320*/  MOV R104, R100 ;  /* 0x0000006400687202 */ /* 0x000fe40000000f00 */
.L_x_6781:
[----:B------:R-:W-:Y:S05]  /*1c330*/  BSYNC B1 ;  /* 0x0000000000017941 */ /* 0x000fea0003800000 */
.L_x_6779:
        /* <DEDUP_REMOVED lines=18> */
.L_x_6785:
[----:B------:R-:W-:Y:S05]  /*1c460*/  BSYNC B2 ;  /* 0x0000000000027941 */ /* 0x000fea0003800000 */
.L_x_6784:
        /* <DEDUP_REMOVED lines=42> */
.L_x_6783:
[----:B------:R-:W-:Y:S05]  /*1c710*/  BSYNC B1 ;  /* 0x0000000000017941 */ /* 0x000fea0003800000 */
.L_x_6782:
        /* <DEDUP_REMOVED lines=10> */
.L_x_6778:
[----:B------:R-:W-:Y:S01]  /*1c7c0*/  FADD.FTZ R61, RZ, R65 ;  /* 0x00000041ff3d7221 */ /* 0x000fe20000010000 */
[----:B------:R-:W-:Y:S01]  /*1c7d0*/  SEL R60, RZ, 0x1000000, P5 ;  /* 0x01000000ff3c7807 */ /* 0x000fe20002800000 */
[----:B------:R-:W-:Y:S01]  /*1c7e0*/  IMAD.WIDE.U32 R144, R111, R108, c[0x0][0x188] ;  /* 0x000062006f907625 */ /* 0x000fe200078e006c */
[----:B------:R-:W-:Y:S02]  /*1c7f0*/  ISETP.NE.AND P5, PT, R141, RZ, PT ;  /* 0x000000ff8d00720c */ /* 0x000fe40003fa5270 */
        /* <DEDUP_REMOVED lines=10> */
[----:B------:R-:W-:Y:S02]  /*1c8a0*/  ISETP.NE.AND P6, PT, R139, RZ, PT ;  /* 0x000000ff8b00720c */ /* 0x000fe40003fc5270 */
[----:B------:R-:W-:Y:S01]  /*1c8b0*/  SEL R139, RZ, 0x1, P2 ;  /* 0x00000001ff8b7807 */ /* 0x000fe20001000000 */
        /* <DEDUP_REMOVED lines=26> */
[----:B------:R-:W-:Y:S01]  /*1ca60*/  FADD.FTZ R61, R104, R127 ;  /* 0x0000007f683d7221 */ /* 0x000fe20000010000 */
[----:B------:R-:W-:Y:S01]  /*1ca70*/  SEL R104, RZ, 0x1, P5 ;  /* 0x00000001ff687807 */ /* 0x000fe20002800000 */
[----:B------:R-:W-:-:S04]  /*1ca80*/  IMAD.WIDE.U32 R62, R62, 0x1000000, RZ ;  /* 0x010000003e3e7825 */ /* 0x000fc800078e00ff */
[----:B------:R-:W-:Y:S01]  /*1ca90*/  FADD.FTZ R71, R61, R132 ;  /* 0x000000843d477221 */ /* 0x000fe20000010000 */
[----:B------:R-:W-:Y:S01]  /*1caa0*/  LOP3.LUT R63, R63, R141, R139, 0xfe, !PT ;  /* 0x0000008d3f3f7212 */ /* 0x000fe200078efe8b */
[----:B------:R-:W-:Y:S01]  /*1cab0*/  IMAD.WIDE.U32 R60, R60, 0x10000, RZ ;  /* 0x000100003c3c7825 */ /* 0x000fe200078e00ff */
[----:B------:R-:W-:-:S03]  /*1cac0*/  SEL R139, RZ, 0x1, P6 ;  /* 0x00000001ff8b7807 */ /* 0x000fc60003000000 */
[----:B------:R-:W-:Y:S02]  /*1cad0*/  FADD.FTZ R106, R71, R130 ;  /* 0x00000082476a7221 */ /* 0x000fe40000010000 */
[----:B------:R-:W-:-:S04]  /*1cae0*/  IMAD.WIDE.U32 R104, R104, 0x100, RZ ;  /* 0x0000010068687825 */ /* 0x000fc800078e00ff */
[----:B------:R-:W-:Y:S01]  /*1caf0*/  FADD.FTZ R106, R106, R131 ;  /* 0x000000836a6a7221 */ /* 0x000fe20000010000 */
[----:B------:R-:W-:Y:S02]  /*1cb00*/  LOP3.LUT R105, R105, R63, R61, 0xfe, !PT ;  /* 0x0000003f69697212 */ /* 0x000fe400078efe3d */
[----:B------:R-:W-:Y:S01]  /*1cb10*/  LOP3.LUT R104, R104, R62, R60, 0xfe, !PT ;  /* 0x0000003e68687212 */ /* 0x000fe200078efe3c */
[----:B------:R-:W-:Y:S01]  /*1cb20*/  FADD.FTZ R61, R106, R133 ;  /* 0x000000856a3d7221 */ /* 0x000fe20000010000 */
[----:B------:R-:W-:Y:S02]  /*1cb30*/  F2FP.PACK_AB R63, R75, R138 ;  /* 0x0000008a4b3f723e */ /* 0x000fe400000000ff */
[----:B------:R-:W-:Y:S01]  /*1cb40*/  F2FP.PACK_AB R62, R140, R135 ;  /* 0x000000878c3e723e */ /* 0x000fe200000000ff */
[----:B------:R-:W-:Y:S01]  /*1cb50*/  FADD.FTZ R71, R61, R136 ;  /* 0x000000883d477221 */ /* 0x000fe20000010000 */
[----:B------:R-:W-:Y:S02]  /*1cb60*/  F2FP.PACK_AB R61, R137, R134 ;  /* 0x00000086893d723e */ /* 0x000fe400000000ff */
[----:B------:R-:W-:Y:S01]  /*1cb70*/  F2FP.PACK_AB R60, R136, R133 ;  /* 0x00000085883c723e */ /* 0x000fe200000000ff */
[----:B------:R-:W-:Y:S01]  /*1cb80*/  FADD.FTZ R106, R71, R134 ;  /* 0x00000086476a7221 */ /* 0x000fe20000010000 */
[----:B------:R-:W-:-:S03]  /*1cb90*/  LOP3.LUT R104, R104, R139, RZ, 0xfc, !PT ;  /* 0x0000008b68687212 */ /* 0x000fc600078efcff */
[----:B------:R0:W-:Y:S01]  /*1cba0*/  STG.E.128 [R144.64], R60 ;  /* 0x0000003c90007986 */ /* 0x0001e2000c101d06 */
[----:B------:R-:W-:-:S03]  /*1cbb0*/  FADD.FTZ R106, R106, R137 ;  /* 0x000000896a6a7221 */ /* 0x000fc60000010000 */
[----:B------:R0:W-:Y:S01]  /*1cbc0*/  STG.E.64 [R142.64], R104 ;  /* 0x000000688e007986 */ /* 0x0001e2000c101b06 */
        /* <DEDUP_REMOVED lines=23> */
.L_x_6786:
[----:B0-----:R-:W-:Y:S01]  /*1cd40*/  FADD.FTZ R105, R64, R75 ;  /* 0x0000004b40697221 */ /* 0x001fe20000010000 */
[----:B------:R-:W-:Y:S05]  /*1cd50*/  BRA.DIV ~URZ, `(.L_x_6787) ;  /* 0x000013d27f007947 */ /* 0x000fea000b800000 */
[----:B------:R0:W1:Y:S02]  /*1cd60*/  SHFL.BFLY PT, R60, R105, 0x1, 0x1f ;  /* 0x0c201f00693c7f89 */ /* 0x00006400000e0000 */
.L_x_6791:
        /* <DEDUP_REMOVED lines=100> */
.L_x_6792:
[C---:B------:R-:W-:Y:S01]  /*1d3b0*/  FMUL.FTZ R60, R71.reuse, R71 ;  /* 0x00000047473c7220 */ /* 0x040fe20000410000 */
[----:B------:R-:W-:Y:S01]  /*1d3c0*/  ISETP.NE.AND P0, PT, RZ, UR8, PT ;  /* 0x00000008ff007c0c */ /* 0x000fe2000bf05270 */
[----:B01----:R-:W-:Y:S01]  /*1d3d0*/  FADD.FTZ R105, R64, R105 ;  /* 0x0000006940697221 */ /* 0x003fe20000010000 */
[----:B------:R-:W-:Y:S01]  /*1d3e0*/  MOV R74, c[0x0][0x1e0] ;  /* 0x00007800004a7a02 */ /* 0x000fe20000000f00 */
[----:B------:R-:W-:Y:S01]  /*1d3f0*/  IMAD.MOV.U32 R139, RZ, RZ, 0x4 ;  /* 0x00000004ff8b7424 */ /* 0x000fe200078e00ff */
[----:B------:R-:W-:Y:S01]  /*1d400*/  FSEL R61, R60, RZ, P0 ;  /* 0x000000ff3c3d7208 */ /* 0x000fe20000000000 */
[----:B------:R-:W-:Y:S01]  /*1d410*/  HADD2.F32 R151, -RZ, R51.H0_H0 ;  /* 0x20000033ff977230 */ /* 0x000fe20000004100 */
        /* <DEDUP_REMOVED lines=8> */
[----:B------:R-:W-:Y:S02]  /*1d4a0*/  FADD.FTZ R66, -R64, R66 ;  /* 0x0000004240427221 */ /* 0x000fe40000010100 */
[----:B------:R-:W-:Y:S01]  /*1d4b0*/  @!P1 IMAD.WIDE R60, R0, R139, c[0x0][0x1a8] ;  /* 0x00006a00003c9625 */ /* 0x000fe200078e028b */
[----:B0-----:R-:W0:Y:S03]  /*1d4c0*/  MUFU.RSQ R62, R74 ;  /* 0x0000004a003e7308 */ /* 0x001e260000001400 */
[----:B------:R-:W-:-:S02]  /*1d4d0*/  FADD.FTZ R63, -R64, R128 ;  /* 0x00000080403f7221 */ /* 0x000fc40000010100 */
[C---:B------:R-:W-:Y:S02]  /*1d4e0*/  FADD.FTZ R67, -R64.reuse, R67 ;  /* 0x0000004340437221 */ /* 0x040fe40000010100 */
[C---:B------:R-:W-:Y:S02]  /*1d4f0*/  FADD.FTZ R65, -R64.reuse, R65 ;  /* 0x0000004140417221 */ /* 0x040fe40000010100 */
[C---:B------:R-:W-:Y:S02]  /*1d500*/  FADD.FTZ R69, -R64.reuse, R69 ;  /* 0x0000004540457221 */ /* 0x040fe40000010100 */
[C---:B------:R-:W-:Y:S02]  /*1d510*/  FADD.FTZ R73, -R64.reuse, R73 ;  /* 0x0000004940497221 */ /* 0x040fe40000010100 */
[C---:B------:R-:W-:Y:S02]  /*1d520*/  FADD.FTZ R112, -R64.reuse, R112 ;  /* 0x0000007040707221 */ /* 0x040fe40000010100 */
[----:B------:R-:W-:-:S02]  /*1d530*/  FADD.FTZ R118, -R64, R118 ;  /* 0x0000007640767221 */ /* 0x000fc40000010100 */
[----:B------:R-:W-:Y:S01]  /*1d540*/  FADD.FTZ R122, -R64, R122 ;  /* 0x0000007a407a7221 */ /* 0x000fe20000010100 */
[----:B0-----:R0:W-:Y:S01]  /*1d550*/  @!P1 STG.E [R60.64], R62 ;  /* 0x0000003e3c009986 */ /* 0x0011e2000c101906 */
[C---:B------:R-:W-:Y:S02]  /*1d560*/  FMUL.FTZ R128, R62.reuse, R70 ;  /* 0x000000463e807220 */ /* 0x040fe40000410000 */
[----:B------:R-:W-:Y:S01]  /*1d570*/  FMUL.FTZ R108, R62, R105 ;  /* 0x000000693e6c7220 */ /* 0x000fe20000410000 */
[----:B------:R-:W-:Y:S01]  /*1d580*/  HADD2.F32 R105, -RZ, R49.H0_H0 ;  /* 0x20000031ff697230 */ /* 0x000fe20000004100 */
[----:B------:R-:W-:Y:S02]  /*1d590*/  FADD.FTZ R143, -R64, R133 ;  /* 0x00000085408f7221 */ /* 0x000fe40000010100 */
[----:B------:R-:W-:Y:S01]  /*1d5a0*/  FMUL.FTZ R70, R62, R121 ;  /* 0x000000793e467220 */ /* 0x000fe20000410000 */
[----:B------:R-:W-:Y:S01]  /*1d5b0*/  HADD2.F32 R121, -RZ, R50.H0_H0 ;  /* 0x20000032ff797230 */ /* 0x000fe20000004100 */
        /* <DEDUP_REMOVED lines=25> */
[----:B------:R-:W-:Y:S02]  /*1d750*/  FADD.FTZ R149, -R64, R138 ;  /* 0x0000008a40957221 */ /* 0x000fe40000010100 */
[C---:B------:R-:W-:Y:S02]  /*1d760*/  FMUL.FTZ R153, R62.reuse, R66 ;  /* 0x000000423e997220 */ /* 0x040fe40000410000 */
[----:B------:R-:W-:Y:S01]  /*1d770*/  FMUL.FTZ R74, R62, R63 ;  /* 0x0000003f3e4a7220 */ /* 0x000fe20000410000 */
[----:B------:R-:W-:Y:S01]  /*1d780*/  HADD2.F32 R63, -RZ, R48.H0_H0 ;  /* 0x20000030ff3f7230 */ /* 0x000fe20000004100 */
[----:B------:R-:W-:Y:S01]  /*1d790*/  FADD.FTZ R75, -R64, R75 ;  /* 0x0000004b404b7221 */ /* 0x000fe20000010100 */
[----:B------:R-:W-:Y:S01]  /*1d7a0*/  HADD2.F32 R64, -RZ, R51.H1_H1 ;  /* 0x30000033ff407230 */ /* 0x000fe20000004100 */
[C---:B------:R-:W-:Y:S02]  /*1d7b0*/  FMUL.FTZ R67, R62.reuse, R67 ;  /* 0x000000433e437220 */ /* 0x040fe40000410000 */
[----:B------:R-:W-:-:S02]  /*1d7c0*/  FMUL.FTZ R65, R62, R65 ;  /* 0x000000413e417220 */ /* 0x000fc40000410000 */
[C---:B------:R-:W-:Y:S02]  /*1d7d0*/  FMUL.FTZ R66, R62.reuse, R69 ;  /* 0x000000453e427220 */ /* 0x040fe40000410000 */
[C---:B------:R-:W-:Y:S02]  /*1d7e0*/  FMUL.FTZ R130, R62.reuse, R73 ;  /* 0x000000493e827220 */ /* 0x040fe40000410000 */
[C---:B0-----:R-:W-:Y:S02]  /*1d7f0*/  FMUL.FTZ R61, R62.reuse, R112 ;  /* 0x000000703e3d7220 */ /* 0x041fe40000410000 */
        /* <DEDUP_REMOVED lines=31> */
[----:B------:R-:W-:Y:S01]  /*1d9f0*/  FFMA.FTZ R153, R153, R105, R4 ;  /* 0x0000006999997223 */ /* 0x000fe20000010004 */
[----:B------:R-:W-:Y:S01]  /*1da00*/  HADD2.F32 R105, -RZ, R46.H0_H0 ;  /* 0x2000002eff697230 */ /* 0x000fe20000004100 */
[----:B------:R-:W-:Y:S02]  /*1da10*/  FMUL.FTZ R62, R62, R75 ;  /* 0x0000004b3e3e7220 */ /* 0x000fe40000410000 */
[----:B------:R-:W-:Y:S01]  /*1da20*/  FFMA.FTZ R67, R67, R121, R6 ;  /* 0x0000007943437223 */ /* 0x000fe20000010006 */
[--C-:B------:R-:W-:Y:S01]  /*1da30*/  HADD2.F32 R121, -RZ, R47.reuse.H1_H1 ;  /* 0x3000002fff797230 */ /* 0x100fe20000004100 */
[----:B------:R-:W-:Y:S01]  /*1da40*/  FFMA.FTZ R75, R128, R151, R8 ;  /* 0x00000097804b7223 */ /* 0x000fe20000010008 */
[----:B------:R-:W-:Y:S01]  /*1da50*/  HADD2.F32 R128, -RZ, R48.H1_H1 ;  /* 0x30000030ff807230 */ /* 0x000fe20000004100 */
[----:B------:R-:W-:Y:S01]  /*1da60*/  FFMA.FTZ R65, R65, R63, R2 ;  /* 0x0000003f41417223 */ /* 0x000fe20000010002 */
[----:B------:R-:W-:Y:S01]  /*1da70*/  HADD2.F32 R63, -RZ, R47.H0_H0 ;  /* 0x2000002fff3f7230 */ /* 0x000fe20000004100 */
[----:B------:R-:W-:Y:S01]  /*1da80*/  FFMA.FTZ R61, R61, R105, R14 ;  /* 0x000000693d3d7223 */ /* 0x000fe2000001000e */
[--C-:B------:R-:W-:Y:S01]  /*1da90*/  HADD2.F32 R105, -RZ, R44.reuse.H1_H1 ;  /* 0x3000002cff697230 */ /* 0x100fe20000004100 */
[----:B------:R-:W-:Y:S01]  /*1daa0*/  FFMA.FTZ R116, R116, R121, R17 ;  /* 0x0000007974747223 */ /* 0x000fe20000010011 */
[----:B------:R-:W-:Y:S01]  /*1dab0*/  HADD2.F32 R121, -RZ, R43.H0_H0 ;  /* 0x2000002bff797230 */ /* 0x000fe20000004100 */
[----:B------:R-:W-:Y:S01]  /*1dac0*/  FFMA.FTZ R128, R68, R128, R3 ;  /* 0x0000008044807223 */ /* 0x000fe20000010003 */
[----:B------:R-:W-:Y:S01]  /*1dad0*/  HADD2.F32 R68, -RZ, R44.H0_H0 ;  /* 0x2000002cff447230 */ /* 0x000fe20000004100 */
[----:B------:R-:W-:Y:S01]  /*1dae0*/  FFMA.FTZ R63, R113, R63, R16 ;  /* 0x0000003f713f7223 */ /* 0x000fe20000010010 */
[----:B------:R-:W-:Y:S01]  /*1daf0*/  HADD2.F32 R113, -RZ, R45.H0_H0 ;  /* 0x2000002dff717230 */ /* 0x000fe20000004100 */
[----:B------:R-:W-:Y:S01]  /*1db00*/  FFMA.FTZ R66, R66, R115, R5 ;  /* 0x0000007342427223 */ /* 0x000fe20000010005 */
[----:B------:R-:W-:Y:S01]  /*1db10*/  HADD2.F32 R115, -RZ, R46.H1_H1 ;  /* 0x3000002eff737230 */ /* 0x000fe20000004100 */
[----:B------:R-:W-:Y:S01]  /*1db20*/  FFMA.FTZ R110, R110, R105, R11 ;  /* 0x000000696e6e7223 */ /* 0x000fe2000001000b */
[----:B------:R-:W-:Y:S01]  /*1db30*/  F2FP.PACK_AB R63, R116, R63 ;  /* 0x0000003f743f723e */ /* 0x000fe200000000ff */
[----:B------:R-:W-:Y:S01]  /*1db40*/  FFMA.FTZ R105, R73, R121, R24 ;  /* 0x0000007949697223 */ /* 0x000fe20000010018 */
[----:B------:R-:W-:Y:S01]  /*1db50*/  HADD2.F32 R73, -RZ, R42.H0_H0 ;  /* 0x2000002aff497230 */ /* 0x000fe20000004100 */
[----:B------:R-:W-:Y:S01]  /*1db60*/  FFMA.FTZ R109, R109, R113, R12 ;  /* 0x000000716d6d7223 */ /* 0x000fe2000001000c */
[--C-:B------:R-:W-:Y:S01]  /*1db70*/  HADD2.F32 R113, -RZ, R41.reuse.H0_H0 ;  /* 0x20000029ff717230 */ /* 0x100fe20000004100 */
[----:B------:R-:W-:Y:S01]  /*1db80*/  FFMA.FTZ R107, R107, R68, R10 ;  /* 0x000000446b6b7223 */ /* 0x000fe2000001000a */
[----:B------:R-:W-:Y:S01]  /*1db90*/  HADD2.F32 R68, -RZ, R41.H1_H1 ;  /* 0x30000029ff447230 */ /* 0x000fe20000004100 */
        /* <DEDUP_REMOVED lines=9> */
[----:B------:R-:W-:Y:S01]  /*1dc30*/  HADD2.F32 R115, -RZ, R42.H1_H1 ;  /* 0x3000002aff737230 */ /* 0x000fe20000004100 */
        /* <DEDUP_REMOVED lines=12> */
[----:B------:R-:W-:Y:S01]  /*1dd00*/  FFMA.FTZ R130, R104, R73, R29 ;  /* 0x0000004968827223 */ /* 0x000fe2000001001d */
[----:B------:R-:W-:Y:S01]  /*1dd10*/  HADD2.F32 R73, -RZ, R35.H0_H0 ;  /* 0x20000023ff497230 */ /* 0x000fe20000004100 */
        /* <DEDUP_REMOVED lines=13> */
[----:B------:R-:W-:Y:S01]  /*1ddf0*/  HADD2.F32 R62, -RZ, R32.H0_H0 ;  /* 0x20000020ff3e7230 */ /* 0x000fe20000004100 */
[----:B------:R-:W-:Y:S01]  /*1de00*/  FFMA.FTZ R145, R145, R68, R80 ;  /* 0x0000004491917223 */ /* 0x000fe20000010050 */
[----:B------:R-:W-:Y:S01]  /*1de10*/  LEA R68, P0, R99, c[0x0][0x208], 0x4 ;  /* 0x0000820063447a11 */ /* 0x000fe200078020ff */
[----:B------:R-:W-:Y:S01]  /*1de20*/  FFMA.FTZ R115, R71, R115, R28 ;  /* 0x0000007347737223 */ /* 0x000fe2000001001c */
[----:B------:R-:W-:Y:S01]  /*1de30*/  HADD2.F32 R66, -RZ, R33.H1_H1 ;  /* 0x30000021ff427230 */ /* 0x000fe20000004100 */
[----:B------:R-:W-:Y:S01]  /*1de40*/  FFMA.FTZ R108, R108, R121, R31 ;  /* 0x000000796c6c7223 */ /* 0x000fe2000001001f */
[----:B------:R-:W-:Y:S01]  /*1de50*/  HADD2.F32 R71, -RZ, R34.H1_H1 ;  /* 0x30000022ff477230 */ /* 0x000fe20000004100 */
[----:B------:R-:W-:Y:S01]  /*1de60*/  F2FP.PACK_AB R75, R64, R75 ;  /* 0x0000004b404b723e */ /* 0x000fe200000000ff */
[----:B------:R-:W-:Y:S01]  /*1de70*/  FFMA.FTZ R135, R135, R69, R82 ;  /* 0x0000004587877223 */ /* 0x000fe20000010052 */
[----:B------:R-:W-:Y:S01]  /*1de80*/  F2FP.PACK_AB R74, R72, R67 ;  /* 0x00000043484a723e */ /* 0x000fe200000000ff */
[----:B------:R-:W-:Y:S01]  /*1de90*/  HADD2.F32 R64, -RZ, R32.H1_H1 ;  /* 0x30000020ff407230 */ /* 0x000fe20000004100 */
[----:B------:R-:W-:Y:S01]  /*1dea0*/  LEA.HI.X R69, R99, c[0x0][0x20c], RZ, 0x4, P0 ;  /* 0x0000830063457a11 */ /* 0x000fe200000f24ff */
[----:B------:R-:W-:Y:S01]  /*1deb0*/  FFMA.FTZ R143, R143, R62, R78 ;  /* 0x0000003e8f8f7223 */ /* 0x000fe2000001004e */
[----:B------:R-:W-:Y:S01]  /*1dec0*/  F2FP.PACK_AB R72, R128, R65 ;  /* 0x000000418048723e */ /* 0x000fe200000000ff */
[----:B------:R-:W-:Y:S01]  /*1ded0*/  FFMA.FTZ R112, R112, R66, R81 ;  /* 0x0000004270707223 */ /* 0x000fe20000010051 */
[----:B------:R-:W-:Y:S01]  /*1dee0*/  F2FP.PACK_AB R62, R60, R61 ;  /* 0x0000003d3c3e723e */ /* 0x000fe200000000ff */
[----:B------:R-:W-:Y:S01]  /*1def0*/  FFMA.FTZ R132, R126, R71, R83 ;  /* 0x000000477e847223 */ /* 0x000fe20000010053 */
[----:B------:R-:W-:Y:S01]  /*1df00*/  F2FP.PACK_AB R65, R70, R113 ;  /* 0x000000714641723e */ /* 0x000fe200000000ff */
[----:B------:R-:W-:Y:S01]  /*1df10*/  FFMA.FTZ R126, R106, R64, R79 ;  /* 0x000000406a7e7223 */ /* 0x000fe2000001004f */
[----:B------:R-:W-:Y:S01]  /*1df20*/  F2FP.PACK_AB R60, R110, R107 ;  /* 0x0000006b6e3c723e */ /* 0x000fe200000000ff */
[----:B------:R-:W-:Y:S01]  /*1df30*/  IMAD.MOV.U32 R107, RZ, RZ, 0x10 ;  /* 0x00000010ff6b7424 */ /* 0x000fe200078e00ff */
[----:B------:R-:W-:Y:S01]  /*1df40*/  F2FP.PACK_AB R70, R108, R127 ;  /* 0x0000007f6c46723e */ /* 0x000fe200000000ff */
[----:B------:R0:W-:Y:S01]  /*1df50*/  STG.E.128 [R68.64], R72 ;  /* 0x0000004844007986 */ /* 0x0001e2000c101d06 */
[----:B------:R-:W-:Y:S01]  /*1df60*/  IADD3 R113, R99, 0x20, RZ ;  /* 0x0000002063717810 */ /* 0x000fe20007ffe0ff */
[----:B------:R-:W-:Y:S01]  /*1df70*/  IMAD R0, R139, c[0x0][0x160], R0 ;  /* 0x000058008b007a24 */ /* 0x000fe200078e0200 */
[----:B------:R-:W-:-:S02]  /*1df80*/  IADD3 R108, R99, 0x40, RZ ;  /* 0x00000040636c7810 */ /* 0x000fc40007ffe0ff */
[----:B------:R-:W-:Y:S02]  /*1df90*/  IADD3 R106, R99, 0x60, RZ ;  /* 0x00000060636a7810 */ /* 0x000fe40007ffe0ff */
[----:B------:R-:W-:Y:S01]  /*1dfa0*/  F2FP.PACK_AB R61, R114, R109 ;  /* 0x0000006d723d723e */ /* 0x000fe200000000ff */
[----:B------:R-:W-:Y:S01]  /*1dfb0*/  IMAD.WIDE.U32 R108, R108, R107, c[0x0][0x208] ;  /* 0x000082006c6c7625 */ /* 0x000fe200078e006b */
[----:B------:R-:W-:Y:S02]  /*1dfc0*/  F2FP.PACK_AB R67, R122, R105 ;  /* 0x000000697a43723e */ /* 0x000fe400000000ff */
[----:B------:R-:W-:Y:S02]  /*1dfd0*/  F2FP.PACK_AB R66, R124, R119 ;  /* 0x000000777c42723e */ /* 0x000fe400000000ff */
[----:B------:R-:W-:Y:S02]  /*1dfe0*/  F2FP.PACK_AB R64, R120, R117 ;  /* 0x000000757840723e */ /* 0x000fe400000000ff */
[----:B------:R-:W-:-:S02]  /*1dff0*/  F2FP.PACK_AB R71, R118, R141 ;  /* 0x0000008d7647723e */ /* 0x000fc400000000ff */
[----:B0-----:R-:W-:Y:S02]  /*1e000*/  F2FP.PACK_AB R68, R104, R125 ;  /* 0x0000007d6844723e */ /* 0x001fe400000000ff */
[----:B------:R-:W-:Y:S01]  /*1e010*/  F2FP.PACK_AB R73, R112, R145 ;  /* 0x000000917049723e */ /* 0x000fe200000000ff */
[----:B------:R-:W-:Y:S01]  /*1e020*/  IMAD.WIDE.U32 R112, R113, R107, c[0x0][0x208] ;  /* 0x0000820071707625 */ /* 0x000fe200078e006b */
[----:B------:R-:W-:Y:S02]  /*1e030*/  LEA R104, P0, R111, c[0x0][0x208], 0x4 ;  /* 0x000082006f687a11 */ /* 0x000fe400078020ff */
[----:B------:R-:W-:Y:S01]  /*1e040*/  F2FP.PACK_AB R69, R130, R115 ;  /* 0x000000738245723e */ /* 0x000fe200000000ff */
[----:B------:R-:W-:Y:S01]  /*1e050*/  IMAD.WIDE.U32 R106, R106, R107, c[0x0][0x208] ;  /* 0x000082006a6a7625 */ /* 0x000fe200078e006b */
[----:B------:R-:W-:Y:S01]  /*1e060*/  F2FP.PACK_AB R75, R134, R149 ;  /* 0x00000095864b723e */ /* 0x000fe200000000ff */
[----:B------:R0:W-:Y:S01]  /*1e070*/  STG.E.128 [R112.64], R60 ;  /* 0x0000003c70007986 */ /* 0x0001e2000c101d06 */
[----:B------:R-:W-:-:S02]  /*1e080*/  F2FP.PACK_AB R74, R132, R135 ;  /* 0x00000087844a723e */ /* 0x000fc400000000ff */
[----:B------:R-:W-:Y:S01]  /*1e090*/  LEA.HI.X R105, R111, c[0x0][0x20c], RZ, 0x4, P0 ;  /* 0x000083006f697a11 */ /* 0x000fe200000f24ff */
[----:B------:R0:W-:Y:S01]  /*1e0a0*/  STG.E.128 [R108.64], R64 ;  /* 0x000000406c007986 */ /* 0x0001e2000c101d06 */
[----:B------:R-:W-:Y:S02]  /*1e0b0*/  F2FP.PACK_AB R72, R126, R143 ;  /* 0x0000008f7e48723e */ /* 0x000fe400000000ff */
[----:B------:R-:W-:Y:S01]  /*1e0c0*/  ISETP.GE.AND P0, PT, R0, c[0x0][0x164], PT ;  /* 0x0000590000007a0c */ /* 0x000fe20003f06270 */
[----:B------:R0:W-:Y:S04]  /*1e0d0*/  STG.E.128 [R106.64], R68 ;  /* 0x000000446a007986 */ /* 0x0001e8000c101d06 */
[----:B------:R0:W-:Y:S08]  /*1e0e0*/  STG.E.128 [R104.64], R72 ;  /* 0x0000004868007986 */ /* 0x0001f0000c101d06 */
[----:B0-----:R-:W-:Y:S01]  /*1e0f0*/  @P0 CALL.REL.NOINC `(.L_x_6789) ;  /* 0x0000001000000944 */ /* 0x001fe20003c00000 */
[----:B------:R-:W-:Y:S05]  /*1e100*/  BRA `(.L_x_6790) ;  /* 0xfffe28e000007947 */ /* 0x000fea000383ffff */
.L_x_6789:
[----:B------:R-:W-:Y:S05]  /*1e110*/  BSYNC B0 ;  /* 0x0000000000007941 */ /* 0x000fea0003800000 */
.L_x_6141:
[----:B------:R-:W-:Y:S05]  /*1e120*/  EXIT ;  /* 0x000000000000794d */ /* 0x000fea0003800000 */
.L_x_6787:
[----:B------:R-:W-:Y:S01]  /*1e130*/  IMAD.MOV.U32 R64, RZ, RZ, 0x1 ;  /* 0x00000001ff407424 */ /* 0x000fe200078e00ff */
[----:B------:R-:W-:Y:S01]  /*1e140*/  MOV R60, 0x1e180 ;  /* 0x0001e180003c7802 */ /* 0x000fe20000000f00 */
[----:B------:R-:W-:-:S02]  /*1e150*/  IMAD.MOV.U32 R62, RZ, RZ, 0x1f ;  /* 0x0000001fff3e7424 */ /* 0x000fc400078e00ff */
[----:B------:R-:W-:Y:S02]  /*1e160*/  IMAD.MOV.U32 R63, RZ, RZ, -0x1 ;  /* 0xffffffffff3f7424 */ /* 0x000fe400078e00ff */
[----:B------:R-:W-:Y:S05]  /*1e170*/  CALL.REL.NOINC `($__internal_15_$__cuda_sm70_shflsync_bfly_p) ;  /* 0x0000089000007944 */ /* 0x000fea0003c00000 */
[----:B-1----:R-:W-:Y:S01]  /*1e180*/  IMAD.MOV.U32 R60, RZ, RZ, R64 ;  /* 0x000000ffff3c7224 */ /* 0x002fe200078e0040 */
[----:B0-----:R-:W-:Y:S05]  /*1e190*/  BRA `(.L_x_6791) ;  /* 0xffffebd000007947 */ /* 0x001fea000383ffff */
.L_x_6788:
[----:B------:R-:W-:Y:S01]  /*1e1a0*/  HFMA2.MMA R62, -RZ, RZ, 0, 1.847743988037109375e-06 ;  /* 0x0000001fff3e7435 */ /* 0x000fe200000001ff */
[----:B------:R-:W-:Y:S01]  /*1e1b0*/  IMAD.MOV.U32 R64, RZ, RZ, 0x2 ;  /* 0x00000002ff407424 */ /* 0x000fe200078e00ff */
[----:B------:R-:W-:Y:S01]  /*1e1c0*/  MOV R60, 0x1e1f0 ;  /* 0x0001e1f0003c7802 */ /* 0x000fe20000000f00 */
[----:B------:R-:W-:-:S03]  /*1e1d0*/  IMAD.MOV.U32 R63, RZ, RZ, -0x1 ;  /* 0xffffffffff3f7424 */ /* 0x000fc600078e00ff */
[----:B------:R-:W-:Y:S05]  /*1e1e0*/  CALL.REL.NOINC `($__internal_15_$__cuda_sm70_shflsync_bfly_p) ;  /* 0x0000082000007944 */ /* 0x000fea0003c00000 */
[----:B01----:R-:W-:Y:S01]  /*1e1f0*/  FADD.FTZ R105, R105, R64 ;  /* 0x0000004069697221 */ /* 0x003fe20000010000 */
[----:B------:R-:W-:Y:S01]  /*1e200*/  MOV R60, 0x1e250 ;  /* 0x0001e250003c7802 */ /* 0x000fe20000000f00 */
[----:B------:R-:W-:Y:S02]  /*1e210*/  IMAD.MOV.U32 R64, RZ, RZ, 0x4 ;  /* 0x00000004ff407424 */ /* 0x000fe400078e00ff */
[----:B------:R-:W-:Y:S02]  /*1e220*/  IMAD.MOV.U32 R62, RZ, RZ, 0x1f ;  /* 0x0000001fff3e7424 */ /* 0x000fe400078e00ff */
[----:B------:R-:W-:-:S02]  /*1e230*/  IMAD.MOV.U32 R63, RZ, RZ, -0x1 ;  /* 0xffffffffff3f7424 */ /* 0x000fc400078e00ff */
[----:B------:R-:W-:Y:S05]  /*1e240*/  CALL.REL.NOINC `($__internal_15_$__cuda_sm70_shflsync_bfly_p) ;  /* 0x000007c000007944 */ /* 0x000fea0003c00000 */
[----:B01----:R-:W-:Y:S01]  /*1e250*/  FADD.FTZ R105, R105, R64 ;  /* 0x0000004069697221 */ /* 0x003fe20000010000 */
[----:B------:R-:W-:Y:S01]  /*1e260*/  MOV R63, 0xffffffff ;  /* 0xffffffff003f7802 */ /* 0x000fe20000000f00 */
[----:B------:R-:W-:Y:S01]  /*1e270*/  IMAD.MOV.U32 R64, RZ, RZ, 0x8 ;  /* 0x00000008ff407424 */ /* 0x000fe200078e00ff */
[----:B------:R-:W-:Y:S01]  /*1e280*/  MOV R60, 0x1e2b0 ;  /* 0x0001e2b0003c7802 */ /* 0x000fe20000000f00 */
[----:B------:R-:W-:-:S02]  /*1e290*/  IMAD.MOV.U32 R62, RZ, RZ, 0x1f ;  /* 0x0000001fff3e7424 */ /* 0x000fc400078e00ff */
[----:B------:R-:W-:Y:S05]  /*1e2a0*/  CALL.REL.NOINC `($__internal_15_$__cuda_sm70_shflsync_bfly_p) ;  /* 0x0000076000007944 */ /* 0x000fea0003c00000 */
[----:B01----:R-:W-:Y:S01]  /*1e2b0*/  FADD.FTZ R105, R105, R64 ;  /* 0x0000004069697221 */ /* 0x003fe20000010000 */
[----:B------:R-:W-:Y:S01]  /*1e2c0*/  MOV R60, 0x1e310 ;  /* 0x0001e310003c7802 */ /* 0x000fe20000000f00 */
[----:B------:R-:W-:-:S02]  /*1e2d0*/  IMAD.MOV.U32 R64, RZ, RZ, 0x10 ;  /* 0x00000010ff407424 */ /* 0x000fc400078e00ff */
[----:B------:R-:W-:Y:S02]  /*1e2e0*/  IMAD.MOV.U32 R62, RZ, RZ, 0x1f ;  /* 0x0000001fff3e7424 */ /* 0x000fe400078e00ff */
[----:B------:R-:W-:Y:S02]  /*1e2f0*/  IMAD.MOV.U32 R63, RZ, RZ, -0x1 ;  /* 0xffffffffff3f7424 */ /* 0x000fe400078e00ff */
[----:B------:R-:W-:Y:S05]  /*1e300*/  CALL.REL.NOINC `($__internal_15_$__cuda_sm70_shflsync_bfly_p) ;  /* 0x0000070000007944 */ /* 0x000fea0003c00000 */
[----:B-1----:R-:W-:Y:S02]  /*1e310*/  FADD.FTZ R64, R105, R64 ;  /* 0x0000004069407221 */ /* 0x002fe40000010000 */
[----:B0-----:R-:W-:Y:S02]  /*1e320*/  IMAD.MOV.U32 R62, RZ, RZ, 0x1f ;  /* 0x0000001fff3e7424 */ /* 0x001fe400078e00ff */
[----:B------:R-:W-:Y:S02]  /*1e330*/  FMUL.FTZ R71, R64, c[0x0][0x1e0] ;  /* 0x0000780040477a20 */ /* 0x000fe40000410000 */
[----:B------:R-:W-:Y:S02]  /*1e340*/  IMAD.MOV.U32 R64, RZ, RZ, 0x1 ;  /* 0x00000001ff407424 */ /* 0x000fe400078e00ff */
[----:B------:R-:W-:-:S02]  /*1e350*/  FADD.FTZ R60, -R71, R65 ;  /* 0x00000041473c7221 */ /* 0x000fc40000010100 */
[C---:B------:R-:W-:Y:S02]  /*1e360*/  FADD.FTZ R61, -R71.reuse, R68 ;  /* 0x00000044473d7221 */ /* 0x040fe40000010100 */
[----:B------:R-:W-:Y:S02]  /*1e370*/  FFMA.FTZ R60, R60, R60, RZ ;  /* 0x0000003c3c3c7223 */ /* 0x000fe400000100ff */
        /* <DEDUP_REMOVED lines=76> */
[----:B------:R-:W-:Y:S02]  /*1e840*/  IMAD.MOV.U32 R63, RZ, RZ, -0x1 ;  /* 0xffffffffff3f7424 */ /* 0x000fe400078e00ff */
[----:B------:R-:W-:Y:S01]  /*1e850*/  FFMA.FTZ R105, R61, R61, R60 ;  /* 0x0000003d3d697223 */ /* 0x000fe2000001003c */
[----:B------:R-:W-:Y:S02]  /*1e860*/  MOV R60, 0x1e880 ;  /* 0x0001e880003c7802 */ /* 0x000fe40000000f00 */
[----:B------:R-:W-:Y:S05]  /*1e870*/  CALL.REL.NOINC `($__internal_15_$__cuda_sm70_shflsync_bfly_p) ;  /* 0x0000019000007944 */ /* 0x000fea0003c00000 */
[----:B01----:R-:W-:Y:S01]  /*1e880*/  FADD.FTZ R105, R105, R64 ;  /* 0x0000004069697221 */ /* 0x003fe20000010000 */
[----:B------:R-:W-:Y:S01]  /*1e890*/  HFMA2.MMA R64, -RZ, RZ, 0, 1.1920928955078125e-07 ;  /* 0x00000002ff407435 */ /* 0x000fe200000001ff */
[----:B------:R-:W-:Y:S01]  /*1e8a0*/  IMAD.MOV.U32 R62, RZ, RZ, 0x1f ;  /* 0x0000001fff3e7424 */ /* 0x000fe200078e00ff */
[----:B------:R-:W-:Y:S01]  /*1e8b0*/  MOV R60, 0x1e8e0 ;  /* 0x0001e8e0003c7802 */ /* 0x000fe20000000f00 */
[----:B------:R-:W-:-:S03]  /*1e8c0*/  IMAD.MOV.U32 R63, RZ, RZ, -0x1 ;  /* 0xffffffffff3f7424 */ /* 0x000fc600078e00ff */
[----:B------:R-:W-:Y:S05]  /*1e8d0*/  CALL.REL.NOINC `($__internal_15_$__cuda_sm70_shflsync_bfly_p) ;  /* 0x0000013000007944 */ /* 0x000fea0003c00000 */
[----:B01----:R-:W-:Y:S01]  /*1e8e0*/  FADD.FTZ R105, R105, R64 ;  /* 0x0000004069697221 */ /* 0x003fe20000010000 */
[----:B------:R-:W-:Y:S01]  /*1e8f0*/  MOV R60, 0x1e940 ;  /* 0x0001e940003c7802 */ /* 0x000fe20000000f00 */
[----:B------:R-:W-:Y:S02]  /*1e900*/  IMAD.MOV.U32 R64, RZ, RZ, 0x4 ;  /* 0x00000004ff407424 */ /* 0x000fe400078e00ff */
[----:B------:R-:W-:-:S02]  /*1e910*/  IMAD.MOV.U32 R62, RZ, RZ, 0x1f ;  /* 0x0000001fff3e7424 */ /* 0x000fc400078e00ff */
[----:B------:R-:W-:Y:S02]  /*1e920*/  IMAD.MOV.U32 R63, RZ, RZ, -0x1 ;  /* 0xffffffffff3f7424 */ /* 0x000fe400078e00ff */
[----:B------:R-:W-:Y:S05]  /*1e930*/  CALL.REL.NOINC `($__internal_15_$__cuda_sm70_shflsync_bfly_p) ;  /* 0x000000d000007944 */ /* 0x000fea0003c00000 */
[----:B01----:R-:W-:Y:S01]  /*1e940*/  FADD.FTZ R105, R105, R64 ;  /* 0x0000004069697221 */ /* 0x003fe20000010000 */
[----:B------:R-:W-:Y:S01]  /*1e950*/  MOV R62, 0x1f ;  /* 0x0000001f003e7802 */ /* 0x000fe20000000f00 */
[----:B------:R-:W-:Y:S01]  /*1e960*/  IMAD.MOV.U32 R64, RZ, RZ, 0x8 ;  /* 0x00000008ff407424 */ /* 0x000fe200078e00ff */
[----:B------:R-:W-:Y:S01]  /*1e970*/  MOV R60, 0x1e9a0 ;  /* 0x0001e9a0003c7802 */ /* 0x000fe20000000f00 */
[----:B------:R-:W-:Y:S02]  /*1e980*/  IMAD.MOV.U32 R63, RZ, RZ, -0x1 ;  /* 0xffffffffff3f7424 */ /* 0x000fe400078e00ff */
[----:B------:R-:W-:Y:S05]  /*1e990*/  CALL.REL.NOINC `($__internal_15_$__cuda_sm70_shflsync_bfly_p) ;  /* 0x0000007000007944 */ /* 0x000fea0003c00000 */
[----:B01----:R-:W-:Y:S01]  /*1e9a0*/  FADD.FTZ R105, R105, R64 ;  /* 0x0000004069697221 */ /* 0x003fe20000010000 */
[----:B------:R-:W-:Y:S01]  /*1e9b0*/  MOV R60, 0x1ea00 ;  /* 0x0001ea00003c7802 */ /* 0x000fe20000000f00 */
[----:B------:R-:W-:Y:S02]  /*1e9c0*/  IMAD.MOV.U32 R64, RZ, RZ, 0x10 ;  /* 0x00000010ff407424 */ /* 0x000fe400078e00ff */
[----:B------:R-:W-:Y:S02]  /*1e9d0*/  IMAD.MOV.U32 R62, RZ, RZ, 0x1f ;  /* 0x0000001fff3e7424 */ /* 0x000fe400078e00ff */
[----:B------:R-:W-:-:S02]  /*1e9e0*/  IMAD.MOV.U32 R63, RZ, RZ, -0x1 ;  /* 0xffffffffff3f7424 */ /* 0x000fc400078e00ff */
[----:B------:R-:W-:Y:S05]  /*1e9f0*/  CALL.REL.NOINC `($__internal_15_$__cuda_sm70_shflsync_bfly_p) ;  /* 0x0000001000007944 */ /* 0x000fea0003c00000 */
[----:B01----:R-:W-:Y:S05]  /*1ea00*/  BRA `(.L_x_6792) ;  /* 0xffffe9a000007947 */ /* 0x003fea000383ffff */
        .weak           $__internal_15_$__cuda_sm70_shflsync_bfly_p
        .type           $__internal_15_$__cuda_sm70_shflsync_bfly_p,@function
        .size           $__internal_15_$__cuda_sm70_shflsync_bfly_p,(.L_x_32993 - $__internal_15_$__cuda_sm70_shflsync_bfly_p)
$__internal_15_$__cuda_sm70_shflsync_bfly_p:
[----:B------:R-:W-:Y:S01]  /*1ea10*/  IMAD.MOV.U32 R61, RZ, RZ, 0x0 ;  /* 0x00000000ff3d7424 */ /* 0x000fe200078e00ff */
[----:B------:R-:W-:Y:S04]  /*1ea20*/  WARPSYNC R63 ;  /* 0x0000003f00007348 */ /* 0x000fe80003800000 */
[----:B------:R0:W1:Y:S01]  /*1ea30*/  SHFL.BFLY PT, R64, R105, R64, R62 ;  /* 0x0c00004069407389 */ /* 0x00006200000e003e */
[----:B------:R-:W-:Y:S05]  /*1ea40*/  RET.REL.NODEC R60 `(_ZN10layer_norm31ln_parallel_residual_fwd_kernelINS_13Kernel_traitsI6__halfS2_S2_S2_fjLj1280ELj1ELj4ELj1ELj16ENS_18Kernel_traits_baseILj1280ES2_S2_S2_S2_fjLj128EEEEELb1ELb1ELb1EEEvNS_9FwdParamsE) ;  /* 0xfffe15b03c007950 */ /* 0x000fea0003c3ffff */
.L_x_6793:
        /* <DEDUP_REMOVED lines=11> */
.L_x_32993:


//--------------------- .text._ZN10layer_norm31ln_parallel_residual_fwd_kernelINS_13Kernel_traitsIf13__nv_bfloat16S2_S2_fjLj1280ELj1ELj4ELj1ELj16ENS_18Kernel_traits_baseILj1280EfS2_S2_S2_fjLj128EEEEELb0ELb0ELb0EEEvNS_9FwdParamsE --------------------------
	.section	.text._ZN10layer_norm31ln_parallel_residual_fwd_kernelINS_13Kernel_traitsIf13__nv_bfloat16S2_S2_fjLj1280ELj1ELj4ELj1ELj16ENS_18Kernel_traits_baseILj1280EfS2_S2_S2_fjLj128EEEEELb0ELb0ELb0EEEvNS_9FwdParamsE,"ax",@progbits
	.sectioninfo	@"SHI_REGISTERS=238"
	.align	128
        .global         _ZN10layer_norm31ln_parallel_residual_fwd_kernelINS_13Kernel_traitsIf13__nv_bfloat16S2_S2_fjLj1280ELj1ELj4ELj1ELj16ENS_18Kernel_traits_baseILj1280EfS2_S2_S2_fjLj128EEEEELb0ELb0ELb0EEEvNS_9FwdParamsE
        .type           _ZN10layer_norm31ln_parallel_residual_fwd_kernelINS_13Kernel_traitsIf13__nv_bfloat16S2_S2_fjLj1280ELj1ELj4ELj1ELj16ENS_18Kernel_traits_baseILj1280EfS2_S2_S2_fjLj128EEEEELb0ELb0ELb0EEEvNS_9FwdParamsE,@function
        .size           _ZN10layer_norm31ln_parallel_residual_fwd_kernelINS_13Kernel_traitsIf13__nv_bfloat16S2_S2_fjLj1280ELj1ELj4ELj1ELj16ENS_18Kernel_traits_baseILj1280EfS2_S2_S2_fjLj128EEEEELb0ELb0ELb0EEEvNS_9FwdParamsE,(.L_x_32994 - _ZN10layer_norm31ln_parallel_residual_fwd_kernelINS_13Kernel_traitsIf13__nv_bfloat16S2_S2_fjLj1280ELj1ELj4ELj1ELj16ENS_18Kernel_traits_baseILj1280EfS2_S2_S2_fjLj128EEEEELb0ELb0ELb0EEEvNS_9FwdParamsE)
        .other          _ZN10layer_norm31ln_parallel_residual_fwd_kernelINS_13Kernel_traitsIf13__nv_bfloat16S2_S2_fjLj1280ELj1ELj4ELj1ELj16ENS_18Kernel_traits_baseILj1280EfS2_S2_S2_fjLj128EEEEELb0ELb0ELb0EEEvNS_9FwdParamsE,@"STO_CUDA_ENTRY STV_DEFAULT"
_ZN10layer_norm31ln_parallel_residual_fwd_kernelINS_13Kernel_traitsIf13__nv_bfloat16S2_S2_fjLj1280ELj1ELj4ELj1ELj16ENS_18Kernel_traits_baseILj1280EfS2_S2_S2_fjLj128EEEEELb0ELb0ELb0EEEvNS_9FwdParamsE:
.text._ZN10layer_norm31ln_parallel_residual_fwd_kernelINS_13Kernel_traitsIf13__nv_bfloat16S2_S2_fjLj1280ELj1ELj4ELj1ELj16ENS_18Kernel_traits_baseILj1280EfS2_S2_S2_fjLj128EEEEELb0ELb0ELb0EEEvNS_9FwdParamsE:
        /* <DEDUP_REMOVED lines=9> */
[----:B0-----:R-:W-:-:S04]  /*0090*/  LOP3.LUT R3, R5, 0x1f, RZ, 0xc, !PT ;  /* 0x0000001f05037812 */ /* 0x001fc800078e0cff */
[----:B------:R-:W-:Y:S02]  /*00a0*/  LEA.HI.SX32 R4, R0, R3, 0x1d ;  /* 0x0000000300047211 */ /* 0x000fe400078feaff */
[----:B------:R-:W-:Y:S02]  /*00b0*/  LOP3.LUT R0, R5, 0x1f, RZ, 0xc0, !PT ;  /* 0x0000001f05007812 */ /* 0x000fe400078ec0ff */
        /* <DEDUP_REMOVED lines=11> */
[----:B------:R-:W-:Y:S01]  /*0170*/  CS2R R22, SRZ ;  /* 0x0000000000167805 */ /* 0x000fe2000001ff00 */
[----:B------:R-:W-:Y:S01]  /*0180*/  ISETP.NE.U32.AND P2, PT, RZ, c[0x0][0x220], PT ;  /* 0x00008800ff007a0c */ /* 0x000fe20003f45070 */
[----:B------:R-:W-:Y:S01]  /*0190*/  CS2R R20, SRZ ;  /* 0x0000000000147805 */ /* 0x000fe2000001ff00 */
[----:B------:R-:W-:Y:S01]  /*01a0*/  ISETP.NE.AND.EX P1, PT, RZ, c[0x0][0x21c], PT, P1 ;  /* 0x00008700ff007a0c */ /* 0x000fe20003f25310 */
[----:B------:R-:W-:Y:S01]  /*01b0*/  CS2R R26, SRZ ;  /* 0x00000000001a7805 */ /* 0x000fe2000001ff00 */
[----:B------:R-:W-:Y:S01]  /*01c0*/  ISETP.NE.AND.EX P2, PT, RZ, c[0x0][0x224], PT, P2 ;  /* 0x00008900ff007a0c */ /* 0x000fe20003f45320 */
[----:B------:R-:W-:Y:S01]  /*01d0*/  CS2R R24, SRZ ;  /* 0x0000000000187805 */ /* 0x000fe2000001ff00 */
[----:B------:R-:W-:-:S09]  /*01e0*/  SHF.L.U32 R6, R0, 0x5, RZ ;  /* 0x0000000500067819 */ /* 0x000fd200000006ff */
[----:B------:R-:W-:-:S04]  /*01f0*/  @P1 LEA R2, P3, R0, c[0x0][0x218], 0x5 ;  /* 0x0000860000021a11 */ /* 0x000fc800078628ff */
[----:B------:R-:W-:Y:S01]  /*0200*/  @P1 LEA.HI.X R3, R0, c[0x0][0x21c], RZ, 0x5, P3 ;  /* 0x0000870000031a11 */ /* 0x000fe200018f2cff */
[----:B------:R-:W-:Y:S01]  /*0210*/  IMAD.MOV.U32 R7, RZ, RZ, 0x20 ;  /* 0x00000020ff077424 */ /* 0x000fe200078e00ff */
[----:B------:R-:W-:Y:S02]  /*0220*/  @P2 IADD3 R8, P3, R6, c[0x0][0x220], RZ ;  /* 0x0000880006082a10 */ /* 0x000fe40007f7e0ff */
[----:B------:R-:W-:Y:S01]  /*0230*/  SHF.L.U64.HI R10, R0, 0x5, RZ ;  /* 0x00000005000a7819 */ /* 0x000fe200000102ff */
[----:B------:R0:W5:Y:S04]  /*0240*/  @P1 LDG.E.128 R20, [R2.64] ;  /* 0x0000000402141981 */ /* 0x000168000c1e1d00 */
[----:B------:R0:W5:Y:S01]  /*0250*/  @P1 LDG.E.128 R24, [R2.64+0x10] ;  /* 0x0000100402181981 */ /* 0x000162000c1e1d00 */
[----:B------:R-:W-:Y:S01]  /*0260*/  IADD3 R6, P1, R6, c[0x0][0x1b8], RZ ;  /* 0x00006e0006067a10 */ /* 0x000fe20007f3e0ff */
[----:B------:R-:W-:Y:S01]  /*0270*/  CS2R R30, SRZ ;  /* 0x00000000001e7805 */ /* 0x000fe2000001ff00 */
[----:B------:R-:W-:Y:S01]  /*0280*/  CS2R R28, SRZ ;  /* 0x00000000001c7805 */ /* 0x000fe2000001ff00 */
[----:B------:R-:W-:Y:S01]  /*0290*/  CS2R R34, SRZ ;  /* 0x0000000000227805 */ /* 0x000fe2000001ff00 */
[----:B------:R-:W-:Y:S01]  /*02a0*/  CS2R R32, SRZ ;  /* 0x0000000000207805 */ /* 0x000fe2000001ff00 */
[----:B------:R-:W-:Y:S01]  /*02b0*/  @P2 IADD3.X R9, R10, c[0x0][0x224], RZ, P3, !PT ;  /* 0x000089000a092a10 */ /* 0x000fe20001ffe4ff */
[----:B0-----:R-:W-:Y:S01]  /*02c0*/  IMAD.WIDE.U32 R2, R0, R7, c[0x0][0x1b0] ;  /* 0x00006c0000027625 */ /* 0x001fe200078e0007 */
[----:B------:R-:W-:-:S03]  /*02d0*/  IADD3.X R7, R10, c[0x0][0x1bc], RZ, P1, !PT ;  /* 0x00006f000a077a10 */ /* 0x000fc60000ffe4ff */
[----:B------:R0:W5:Y:S04]  /*02e0*/  @P2 LDG.E.128 R28, [R8.64] ;  /* 0x00000004081c2981 */ /* 0x000168000c1e1d00 */
[----:B------:R0:W5:Y:S04]  /*02f0*/  @P2 LDG.E.128 R32, [R8.64+0x10] ;  /* 0x0000100408202981 */ /* 0x000168000c1e1d00 */
[----:B------:R0:W5:Y:S04]  /*0300*/  LDG.E.128 R36, [R2.64] ;  /* 0x0000000402247981 */ /* 0x000168000c1e1d00 */
[----:B------:R0:W5:Y:S04]  /*0310*/  LDG.E.128 R40, [R2.64+0x10] ;  /* 0x0000100402287981 */ /* 0x000168000c1e1d00 */
[----:B------:R0:W5:Y:S04]  /*0320*/  LDG.E.128 R44, [R6.64] ;  /* 0x00000004062c7981 */ /* 0x000168000c1e1d00 */
[----:B------:R0:W5:Y:S01]  /*0330*/  LDG.E.128 R48, [R6.64+0x10] ;  /* 0x0000100406307981 */ /* 0x000162000c1e1d00 */
[----:B------:R-:W-:-:S03]  /*0340*/  LOP3.LUT R0, R0, 0x20, RZ, 0xfc, !PT ;  /* 0x0000002000007812 */ /* 0x000fc600078efcff */
.L_x_6795:
[----:B-1----:R-:W-:Y:S05]  /*0350*/  BSYNC B0 ;  /* 0x0000000000007941 */ /* 0x002fea0003800000 */
.L_x_6794:
[----:B------:R-:W-:Y:S01]  /*0360*/  BSSY B0, `(.L_x_6796) ;  /* 0x0000021000007945 */ /* 0x000fe20003800000 */
[----:B------:R-:W-:Y:S05]  /*0370*/  @!P6 BRA `(.L_x_6797) ;  /* 0x000001f00000e947 */ /* 0x000fea0003800000 */
[----:B------:R-:W-:Y:S01]  /*0380*/  ISETP.NE.U32.AND P1, PT, RZ, c[0x0][0x218], PT ;  /* 0x00008600ff007a0c */ /* 0x000fe20003f25070 */
[----:B------:R-:W-:Y:S01]  /*0390*/  CS2R R54, SRZ ;  /* 0x0000000000367805 */ /* 0x000fe2000001ff00 */
[----:B------:R-:W-:Y:S01]  /*03a0*/  ISETP.NE.U32.AND P2, PT, RZ, c[0x0][0x220], PT ;  /* 0x00008800ff007a0c */ /* 0x000fe20003f45070 */
[----:B------:R-:W-:Y:S01]  /*03b0*/  CS2R R52, SRZ ;  /* 0x0000000000347805 */ /* 0x000fe2000001ff00 */
[----:B------:R-:W-:Y:S01]  /*03c0*/  ISETP.NE.AND.EX P1, PT, RZ, c[0x0][0x21c], PT, P1 ;  /* 0x00008700ff007a0c */ /* 0x000fe20003f25310 */
[----:B------:R-:W-:Y:S01]  /*03d0*/  CS2R R58, SRZ ;  /* 0x00000000003a7805 */ /* 0x000fe2000001ff00 */
[----:B------:R-:W-:Y:S01]  /*03e0*/  ISETP.NE.AND.EX P2, PT, RZ, c[0x0][0x224], PT, P2 ;  /* 0x00008900ff007a0c */ /* 0x000fe20003f45320 */
[----:B------:R-:W-:Y:S01]  /*03f0*/  CS2R R56, SRZ ;  /* 0x0000000000387805 */ /* 0x000fe2000001ff00 */
[----:B0-----:R-:W-:Y:S01]  /*0400*/  HFMA2.MMA R9, -RZ, RZ, 0, 1.9073486328125e-06 ;  /* 0x00000020ff097435 */ /* 0x001fe200000001ff */
[----:B------:R-:W-:-:S08]  /*0410*/  IMAD.SHL.U32 R7, R0, 0x20, RZ ;  /* 0x0000002000077824 */ /* 0x000fd000078e00ff */
[----:B------:R-:W-:-:S04]  /*0420*/  @P1 LEA R2, P3, R0, c[0x0][0x218], 0x5 ;  /* 0x0000860000021a11 */ /* 0x000fc800078628ff */
[C---:B------:R-:W-:Y:S02]  /*0430*/  @P1 LEA.HI.X R3, R0.reuse, c[0x0][0x21c], RZ, 0x5, P3 ;  /* 0x0000870000031a11 */ /* 0x040fe400018f2cff */
[C---:B------:R-:W-:Y:S02]  /*0440*/  SHF.L.U64.HI R10, R0.reuse, 0x5, RZ ;  /* 0x00000005000a7819 */ /* 0x040fe400000102ff */
[C---:B------:R-:W-:Y:S01]  /*0450*/  @P2 IADD3 R6, P3, R7.reuse, c[0x0][0x220], RZ ;  /* 0x0000880007062a10 */ /* 0x040fe20007f7e0ff */
[----:B------:R0:W5:Y:S04]  /*0460*/  @P1 LDG.E.128 R52, [R2.64] ;  /* 0x0000000402341981 */ /* 0x000168000c1e1d00 */
[----:B------:R0:W5:Y:S01]  /*0470*/  @P1 LDG.E.128 R56, [R2.64+0x10] ;  /* 0x0000100402381981 */ /* 0x000162000c1e1d00 */
[----:B------:R-:W-:Y:S01]  /*0480*/  CS2R R62, SRZ ;  /* 0x00000000003e7805 */ /* 0x000fe2000001ff00 */
[----:B------:R-:W-:Y:S01]  /*0490*/  CS2R R60, SRZ ;  /* 0x00000000003c7805 */ /* 0x000fe2000001ff00 */
[----:B------:R-:W-:Y:S01]  /*04a0*/  CS2R R66, SRZ ;  /* 0x0000000000427805 */ /* 0x000fe2000001ff00 */
[----:B------:R-:W-:Y:S01]  /*04b0*/  CS2R R64, SRZ ;  /* 0x0000000000407805 */ /* 0x000fe2000001ff00 */
[----:B------:R-:W-:Y:S01]  /*04c0*/  IMAD.WIDE.U32 R8, R0, R9, c[0x0][0x1b0] ;  /* 0x00006c0000087625 */ /* 0x000fe200078e0009 */
[----:B0-----:R-:W-:-:S04]  /*04d0*/  IADD3 R2, P1, R7, c[0x0][0x1b8], RZ ;  /* 0x00006e0007027a10 */ /* 0x001fc80007f3e0ff */
[----:B------:R0:W5:Y:S01]  /*04e0*/  LDG.E.128 R68, [R8.64] ;  /* 0x0000000408447981 */ /* 0x000162000c1e1d00 */
[C---:B------:R-:W-:Y:S02]  /*04f0*/  @P2 IADD3.X R7, R10.reuse, c[0x0][0x224], RZ, P3, !PT ;  /* 0x000089000a072a10 */ /* 0x040fe40001ffe4ff */
[----:B------:R-:W-:Y:S01]  /*0500*/  IADD3.X R3, R10, c[0x0][0x1bc], RZ, P1, !PT ;  /* 0x00006f000a037a10 */ /* 0x000fe20000ffe4ff */
[----:B------:R0:W5:Y:S04]  /*0510*/  LDG.E.128 R72, [R8.64+0x10] ;  /* 0x0000100408487981 */ /* 0x000168000c1e1d00 */
[----:B------:R0:W5:Y:S04]  /*0520*/  @P2 LDG.E.128 R60, [R6.64] ;  /* 0x00000004063c2981 */ /* 0x000168000c1e1d00 */
[----:B------:R0:W5:Y:S04]  /*0530*/  @P2 LDG.E.128 R64, [R6.64+0x10] ;  /* 0x0000100406402981 */ /* 0x000168000c1e1d00 */
[----:B------:R0:W5:Y:S04]  /*0540*/  LDG.E.128 R76, [R2.64] ;  /* 0x00000004024c7981 */ /* 0x000168000c1e1d00 */
[----:B------:R0:W5:Y:S01]  /*0550*/  LDG.E.128 R80, [R2.64+0x10] ;  /* 0x0000100402507981 */ /* 0x000162000c1e1d00 */
[----:B------:R-:W-:-:S03]  /*0560*/  IADD3 R0, R0, 0x20, RZ ;  /* 0x0000002000007810 */ /* 0x000fc60007ffe0ff */
.L_x_6797:
[----:B------:R-:W-:Y:S05]  /*0570*/  BSYNC B0 ;  /* 0x0000000000007941 */ /* 0x000fea0003800000 */
.L_x_6796:
        /* <DEDUP_REMOVED lines=10> */
[----:B0-----:R-:W-:-:S09]  /*0620*/  IMAD.SHL.U32 R7, R0, 0x20, RZ ;  /* 0x0000002000077824 */ /* 0x001fd200078e00ff */
[----:B------:R-:W-:-:S04]  /*0630*/  @P1 LEA R2, P3, R0, c[0x0][0x218], 0x5 ;  /* 0x0000860000021a11 */ /* 0x000fc800078628ff */
[C---:B------:R-:W-:Y:S01]  /*0640*/  @P1 LEA.HI.X R3, R0.reuse, c[0x0][0x21c], RZ, 0x5, P3 ;  /* 0x0000870000031a11 */ /* 0x040fe200018f2cff */
[----:B------:R-:W-:Y:S01]  /*0650*/  IMAD.MOV.U32 R9, RZ, RZ, 0x20 ;  /* 0x00000020ff097424 */ /* 0x000fe200078e00ff */
        /* <DEDUP_REMOVED lines=19> */
.L_x_6799:
[----:B------:R-:W-:Y:S05]  /*0790*/  BSYNC B0 ;  /* 0x0000000000007941 */ /* 0x000fea0003800000 */
.L_x_6798:
        /* <DEDUP_REMOVED lines=10> */
[----:B0-----:R-:W-:-:S09]  /*0840*/  SHF.L.U32 R7, R0, 0x5, RZ ;  /* 0x0000000500077819 */ /* 0x001fd200000006ff */
        /* <DEDUP_REMOVED lines=22> */
.L_x_6801:
[----:B------:R-:W-:Y:S05]  /*09b0*/  BSYNC B0 ;  /* 0x0000000000007941 */ /* 0x000fea0003800000 */
.L_x_6800:
[----:B------:R-:W-:Y:S01]  /*09c0*/  ISETP.GE.U32.AND P1, PT, R4, 0xa0, PT ;  /* 0x000000a00400780c */ /* 0x000fe20003f26070 */
[----:B------:R-:W-:Y:S01]  /*09d0*/  BSSY B0, `(.L_x_6802) ;  /* 0x0000025000007945 */ /* 0x000fe20003800000 */
[----:B0-----:R-:W-:-:S02]  /*09e0*/  SHF.R.U32.HI R2, RZ, 0x5, R5 ;  /* 0x00000005ff027819 */ /* 0x001fc40000011605 */
[----:B------:R-:W-:Y:S02]  /*09f0*/  LOP3.LUT R12, R12, 0xfffffffe, RZ, 0xc0, !PT ;  /* 0xfffffffe0c0c7812 */ /* 0x000fe400078ec0ff */
[----:B------:R-:W-:Y:S01]  /*0a00*/  MOV R10, c[0x0][0x180] ;  /* 0x00006000000a7a02 */ /* 0x000fe20000000f00 */
[----:B------:R-:W-:-:S06]  /*0a10*/  IMAD R5, R11, 0x4, R2 ;  /* 0x000000040b057824 */ /* 0x000fcc00078e0202 */
[----:B------:R-:W-:Y:S01]  /*0a20*/  @P1 LOP3.LUT R12, R12, 0x1, RZ, 0xfc, !PT ;  /* 0x000000010c0c1812 */ /* 0x000fe200078efcff */
[----:B------:R-:W-:Y:S05]  /*0a30*/  @!P1 BRA `(.L_x_6803) ;  /* 0x000001e000009947 */ /* 0x000fea0003800000 */
[----:B------:R-:W-:Y:S01]  /*0a40*/  ISETP.NE.U32.AND P1, PT, RZ, c[0x0][0x218], PT ;  /* 0x00008600ff007a0c */ /* 0x000fe20003f25070 */
[----:B------:R-:W-:Y:S01]  /*0a50*/  CS2R R150, SRZ ;  /* 0x0000000000967805 */ /* 0x000fe2000001ff00 */
[----:B------:R-:W-:Y:S01]  /*0a60*/  CS2R R148, SRZ ;  /* 0x0000000000947805 */ /* 0x000fe2000001ff00 */
[----:B------:R-:W-:Y:S01]  /*0a70*/  CS2R R154, SRZ ;  /* 0x00000000009a7805 */ /* 0x000fe2000001ff00 */
[----:B------:R-:W-:Y:S01]  /*0a80*/  ISETP.NE.AND.EX P1, PT, RZ, c[0x0][0x21c], PT, P1 ;  /* 0x00008700ff007a0c */ /* 0x000fe20003f25310 */
[----:B------:R-:W-:Y:S01]  /*0a90*/  CS2R R152, SRZ ;  /* 0x0000000000987805 */ /* 0x000fe2000001ff00 */
[----:B------:R-:W-:-:S11]  /*0aa0*/  IMAD.SHL.U32 R8, R0, 0x20, RZ ;  /* 0x0000002000087824 */ /* 0x000fd600078e00ff */
[----:B------:R-:W-:-:S04]  /*0ab0*/  @P1 LEA R2, P2, R0, c[0x0][0x218], 0x5 ;  /* 0x0000860000021a11 */ /* 0x000fc800078428ff */
[----:B------:R-:W-:Y:S02]  /*0ac0*/  @P1 LEA.HI.X R3, R0, c[0x0][0x21c], RZ, 0x5, P2 ;  /* 0x0000870000031a11 */ /* 0x000fe400010f2cff */
[----:B------:R-:W-:Y:S02]  /*0ad0*/  ISETP.NE.U32.AND P2, PT, RZ, c[0x0][0x220], PT ;  /* 0x00008800ff007a0c */ /* 0x000fe40003f45070 */
[----:B------:R-:W-:Y:S01]  /*0ae0*/  SHF.R.U32.HI R9, RZ, 0x1b, R0 ;  /* 0x0000001bff097819 */ /* 0x000fe20000011600 */
[----:B------:R0:W5:Y:S01]  /*0af0*/  @P1 LDG.E.128 R148, [R2.64] ;  /* 0x0000000402941981 */ /* 0x000162000c1e1d00 */
[----:B------:R-:W-:-:S03]  /*0b00*/  ISETP.NE.AND.EX P2, PT, RZ, c[0x0][0x224], PT, P2 ;  /* 0x00008900ff007a0c */ /* 0x000fc60003f45320 */
[----:B------:R0:W5:Y:S01]  /*0b10*/  @P1 LDG.E.128 R152, [R2.64+0x10] ;  /* 0x0000100402981981 */ /* 0x000162000c1e1d00 */
[----:B------:R-:W-:Y:S01]  /*0b20*/  IADD3 R6, P1, R8, c[0x0][0x1b8], RZ ;  /* 0x00006e0008067a10 */ /* 0x000fe20007f3e0ff */
[----:B------:R-:W-:-:S03]  /*0b30*/  IMAD.MOV.U32 R11, RZ, RZ, 0x20 ;  /* 0x00000020ff0b7424 */ /* 0x000fc600078e00ff */
[----:B------:R-:W-:Y:S01]  /*0b40*/  IADD3.X R7, R9, c[0x0][0x1bc], RZ, P1, !PT ;  /* 0x00006f0009077a10 */ /* 0x000fe20000ffe4ff */
[----:B------:R-:W-:Y:S01]  /*0b50*/  CS2R R158, SRZ ;  /* 0x00000000009e7805 */ /* 0x000fe2000001ff00 */
[----:B------:R-:W-:-:S03]  /*0b60*/  CS2R R156, SRZ ;  /* 0x00000000009c7805 */ /* 0x000fc6000001ff00 */
[----:B------:R-:W-:Y:S01]  /*0b70*/  @P2 IADD3 R8, P1, R8, c[0x0][0x220], RZ ;  /* 0x0000880008082a10 */ /* 0x000fe20007f3e0ff */
[----:B------:R-:W-:Y:S01]  /*0b80*/  CS2R R162, SRZ ;  /* 0x0000000000a27805 */ /* 0x000fe2000001ff00 */
[----:B------:R-:W-:Y:S01]  /*0b90*/  CS2R R160, SRZ ;  /* 0x0000000000a07805 */ /* 0x000fe2000001ff00 */
[----:B0-----:R-:W-:Y:S01]  /*0ba0*/  IMAD.WIDE.U32 R2, R0, R11, c[0x0][0x1b0] ;  /* 0x00006c0000027625 */ /* 0x001fe200078e000b */
[----:B------:R-:W-:Y:S01]  /*0bb0*/  @P2 IADD3.X R9, R9, c[0x0][0x224], RZ, P1, !PT ;  /* 0x0000890009092a10 */ /* 0x000fe20000ffe4ff */
[----:B------:R0:W5:Y:S04]  /*0bc0*/  LDG.E.128 R172, [R6.64] ;  /* 0x0000000406ac7981 */ /* 0x000168000c1e1d00 */
[----:B------:R0:W5:Y:S04]  /*0bd0*/  @P2 LDG.E.128 R156, [R8.64] ;  /* 0x00000004089c2981 */ /* 0x000168000c1e1d00 */
[----:B------:R0:W5:Y:S04]  /*0be0*/  @P2 LDG.E.128 R160, [R8.64+0x10] ;  /* 0x0000100408a02981 */ /* 0x000168000c1e1d00 */
[----:B------:R0:W5:Y:S04]  /*0bf0*/  LDG.E.128 R164, [R2.64] ;  /* 0x0000000402a47981 */ /* 0x000168000c1e1d00 */
[----:B------:R0:W5:Y:S04]  /*0c00*/  LDG.E.128 R168, [R2.64+0x10] ;  /* 0x0000100402a87981 */ /* 0x000168000c1e1d00 */
[----:B------:R0:W5:Y:S02]  /*0c10*/  LDG.E.128 R176, [R6.64+0x10] ;  /* 0x0000100406b07981 */ /* 0x000164000c1e1d00 */
.L_x_6803:
[----:B------:R-:W-:Y:S05]  /*0c20*/  BSYNC B0 ;  /* 0x0000000000007941 */ /* 0x000fea0003800000 */
.L_x_6802:
[----:B------:R-:W-:Y:S02]  /*0c30*/  ISETP.GE.AND P2, PT, R5, c[0x0][0x164], PT ;  /* 0x0000590005007a0c */ /* 0x000fe40003f46270 */
[----:B------:R-:W-:-:S02]  /*0c40*/  LOP3.LUT P1, RZ, R10, c[0x0][0x178], RZ, 0xfc, !PT ;  /* 0x00005e000aff7a12 */ /* 0x000fc4000782fcff */
[----:B------:R-:W-:-:S04]  /*0c50*/  MOV R0, c[0x0][0x184] ;  /* 0x0000610000007a02 */ /* 0x000fc80000000f00 */
[----:B------:R-:W-:-:S05]  /*0c60*/  LOP3.LUT P1, RZ, R0, c[0x0][0x17c], RZ, 0xfc, P1 ;  /* 0x00005f0000ff7a12 */ /* 0x000fca000082fcff */
[----:B------:R-:W-:Y:S08]  /*0c70*/  @P2 EXIT ;  /* 0x000000000000294d */ /* 0x000ff00003800000 */
[----:B0-----:R-:W-:Y:S01]  /*0c80*/  IMAD.MOV.U32 R3, RZ, RZ, R5 ;  /* 0x000000ffff037224 */ /* 0x001fe200078e0005 */
[----:B------:R-:W-:Y:S02]  /*0c90*/  ULDC.U8 UR6, c[0x0][0x1f0] ;  /* 0x00007c0000067ab9 */ /* 0x000fe40000000000 */
.L_x_6987:
        /* <DEDUP_REMOVED lines=31> */
.L_x_6807:
[----:B-----5:R-:W-:-:S05]  /*0e90*/  PRMT R9, RZ, 0x5410, R184 ;  /* 0x00005410ff097816 */ /* 0x020fca00000000b8 */
[----:B------:R-:W-:Y:S01]  /*0ea0*/  FADD.FTZ R0, R9, R0 ;  /* 0x0000000009007221 */ /* 0x000fe20000010000 */
[----:B------:R-:W-:Y:S05]  /*0eb0*/  BRA `(.L_x_6808) ;  /* 0x0000004000007947 */ /* 0x000fea0003800000 */
.L_x_6806:
[----:B0----5:R-:W-:-:S05]  /*0ec0*/  PRMT R9, RZ, 0x5410, R180 ;  /* 0x00005410ff097816 */ /* 0x021fca00000000b4 */
[----:B------:R-:W-:Y:S01]  /*0ed0*/  FADD.FTZ R0, R9, R0 ;  /* 0x0000000009007221 */ /* 0x000fe20000010000 */
[----:B------:R-:W-:-:S05]  /*0ee0*/  @P2 PRMT R9, RZ, 0x5410, R184 ;  /* 0x00005410ff092816 */ /* 0x000fca00000000b8 */
[----:B------:R-:W-:-:S05]  /*0ef0*/  @P2 FADD.FTZ R0, R9, R0 ;  /* 0x0000000009002221 */ /* 0x000fca0000010000 */
.L_x_6808:
[----:B------:R-:W-:-:S04]  /*0f00*/  F2FP.BF16.PACK_AB R9, RZ, R0 ;  /* 0x00000000ff09723e */ /* 0x000fc800000010ff */
[----:B------:R-:W-:Y:S02]  /*0f10*/  PRMT R188, R9, 0x7610, R188 ;  /* 0x0000761009bc7816 */ /* 0x000fe400000000bc */
.L_x_6809:
[----:B------:R-:W-:Y:S01]  /*0f20*/  PRMT R10, RZ, 0x7610, R192 ;  /* 0x00007610ff0a7816 */ /* 0x000fe200000000c0 */
[----:B------:R-:W-:Y:S05]  /*0f30*/  @P3 BRA `(.L_x_6810) ;  /* 0x0000008000003947 */ /* 0x000fea0003800000 */
[----:B------:R-:W-:-:S04]  /*0f40*/  ISETP.NE.U32.AND P4, PT, RZ, c[0x0][0x180], PT ;  /* 0x00006000ff007a0c */ /* 0x000fc80003f85070 */
[----:B------:R-:W-:-:S13]  /*0f50*/  ISETP.NE.AND.EX P4, PT, RZ, c[0x0][0x184], PT, P4 ;  /* 0x00006100ff007a0c */ /* 0x000fda0003f85340 */
[----:B------:R-:W-:Y:S05]  /*0f60*/  @P4 BRA `(.L_x_6811) ;  /* 0x0000002000004947 */ /* 0x000fea0003800000 */
[----:B------:R-:W-:Y:S05]  /*0f70*/  @P1 BRA `(.L_x_6812) ;  /* 0x0000008000001947 */ /* 0x000fea0003800000 */
[----:B------:R-:W-:Y:S05]  /*0f80*/  BRA `(.L_x_6813) ;  /* 0x0000009000007947 */ /* 0x000fea0003800000 */
.L_x_6811:
[----:B-----5:R-:W-:-:S05]  /*0f90*/  PRMT R9, RZ, 0x7610, R184 ;  /* 0x00007610ff097816 */ /* 0x020fca00000000b8 */
[----:B------:R-:W-:Y:S01]  /*0fa0*/  FADD.FTZ R10, R9, R10 ;  /* 0x0000000a090a7221 */ /* 0x000fe20000010000 */
[----:B------:R-:W-:Y:S05]  /*0fb0*/  BRA `(.L_x_6812) ;  /* 0x0000004000007947 */ /* 0x000fea0003800000 */
.L_x_6810:
[----:B-----5:R-:W-:-:S05]  /*0fc0*/  PRMT R9, RZ, 0x7610, R180 ;  /* 0x00007610ff097816 */ /* 0x020fca00000000b4 */
[----:B------:R-:W-:Y:S01]  /*0fd0*/  FADD.FTZ R10, R9, R10 ;  /* 0x0000000a090a7221 */ /* 0x000fe20000010000 */
[----:B------:R-:W-:-:S05]  /*0fe0*/  @P2 PRMT R9, RZ, 0x7610, R184 ;  /* 0x00007610ff092816 */ /* 0x000fca00000000b8 */
[----:B------:R-:W-:-:S05]  /*0ff0*/  @P2 FADD.FTZ R10, R9, R10 ;  /* 0x0000000a090a2221 */ /* 0x000fca0000010000 */
.L_x_6812:
[----:B------:R-:W-:-:S04]  /*1000*/  F2FP.BF16.PACK_AB R9, RZ, R10 ;  /* 0x0000000aff09723e */ /* 0x000fc800000010ff */
[----:B------:R-:W-:Y:S02]  /*1010*/  PRMT R188, R188, 0x5410, R9 ;  /* 0x00005410bcbc7816 */ /* 0x000fe40000000009 */
.L_x_6813:
[----:B------:R-:W-:Y:S01]  /*1020*/  PRMT R9, RZ, 0x5410, R193 ;  /* 0x00005410ff097816 */ /* 0x000fe200000000c1 */
[----:B------:R-:W-:Y:S05]  /*1030*/  @P3 BRA `(.L_x_6814) ;  /* 0x0000008000003947 */ /* 0x000fea0003800000 */
[----:B------:R-:W-:-:S04]  /*1040*/  ISETP.NE.U32.AND P4, PT, RZ, c[0x0][0x180], PT ;  /* 0x00006000ff007a0c */ /* 0x000fc80003f85070 */
[----:B------:R-:W-:-:S13]  /*1050*/  ISETP.NE.AND.EX P4, PT, RZ, c[0x0][0x184], PT, P4 ;  /* 0x00006100ff007a0c */ /* 0x000fda0003f85340 */
[----:B------:R-:W-:Y:S05]  /*1060*/  @P4 BRA `(.L_x_6815) ;  /* 0x0000002000004947 */ /* 0x000fea0003800000 */
[----:B------:R-:W-:Y:S05]  /*1070*/  @P1 BRA `(.L_x_6816) ;  /* 0x0000008000001947 */ /* 0x000fea0003800000 */
[----:B------:R-:W-:Y:S05]  /*1080*/  BRA `(.L_x_6817) ;  /* 0x0000009000007947 */ /* 0x000fea0003800000 */
.L_x_6815:
[----:B-----5:R-:W-:-:S05]  /*1090*/  PRMT R192, RZ, 0x5410, R185 ;  /* 0x00005410ffc07816 */ /* 0x020fca00000000b9 */
[----:B------:R-:W-:Y:S01]  /*10a0*/  FADD.FTZ R9, R192, R9 ;  /* 0x00000009c0097221 */ /* 0x000fe20000010000 */
[----:B------:R-:W-:Y:S05]  /*10b0*/  BRA `(.L_x_6816) ;  /* 0x0000004000007947 */ /* 0x000fea0003800000 */
.L_x_6814:
[----:B-----5:R-:W-:-:S05]  /*10c0*/  PRMT R192, RZ, 0x5410, R181 ;  /* 0x00005410ffc07816 */ /* 0x020fca00000000b5 */
[----:B------:R-:W-:Y:S01]  /*10d0*/  FADD.FTZ R9, R192, R9 ;  /* 0x00000009c0097221 */ /* 0x000fe20000010000 */
[----:B------:R-:W-:-:S05]  /*10e0*/  @P2 PRMT R192, RZ, 0x5410, R185 ;  /* 0x00005410ffc02816 */ /* 0x000fca00000000b9 */
[----:B------:R-:W-:-:S05]  /*10f0*/  @P2 FADD.FTZ R9, R192, R9 ;  /* 0x00000009c0092221 */ /* 0x000fca0000010000 */
.L_x_6816:
[----:B------:R-:W-:-:S04]  /*1100*/  F2FP.BF16.PACK_AB R192, RZ, R9 ;  /* 0x00000009ffc0723e */ /* 0x000fc800000010ff */
[----:B------:R-:W-:Y:S02]  /*1110*/  PRMT R189, R192, 0x7610, R189 ;  /* 0x00007610c0bd7816 */ /* 0x000fe400000000bd */
.L_x_6817:
[----:B------:R-:W-:Y:S01]  /*1120*/  PRMT R202, RZ, 0x7610, R193 ;  /* 0x00007610ffca7816 */ /* 0x000fe200000000c1 */
[----:B------:R-:W-:Y:S05]  /*1130*/  @P3 BRA `(.L_x_6818) ;  /* 0x0000008000003947 */ /* 0x000fea0003800000 */
[----:B------:R-:W-:-:S04]  /*1140*/  ISETP.NE.U32.AND P4, PT, RZ, c[0x0][0x180], PT ;  /* 0x00006000ff007a0c */ /* 0x000fc80003f85070 */
[----:B------:R-:W-:-:S13]  /*1150*/  ISETP.NE.AND.EX P4, PT, RZ, c[0x0][0x184], PT, P4 ;  /* 0x00006100ff007a0c */ /* 0x000fda0003f85340 */
[----:B------:R-:W-:Y:S05]  /*1160*/  @P4 BRA `(.L_x_6819) ;  /* 0x0000002000004947 */ /* 0x000fea0003800000 */
[----:B------:R-:W-:Y:S05]  /*1170*/  @P1 BRA `(.L_x_6820) ;  /* 0x0000008000001947 */ /* 0x000fea0003800000 */
[----:B------:R-:W-:Y:S05]  /*1180*/  BRA `(.L_x_6821) ;  /* 0x0000009000007947 */ /* 0x000fea0003800000 */
.L_x_6819:
[----:B-----5:R-:W-:-:S05]  /*1190*/  PRMT R193, RZ, 0x7610, R185 ;  /* 0x00007610ffc17816 */ /* 0x020fca00000000b9 */
[----:B------:R-:W-:Y:S01]  /*11a0*/  FADD.FTZ R202, R193, R202 ;  /* 0x000000cac1ca7221 */ /* 0x000fe20000010000 */
[----:B------:R-:W-:Y:S05]  /*11b0*/  BRA `(.L_x_6820) ;  /* 0x0000004000007947 */ /* 0x000fea0003800000 */
.L_x_6818:
[----:B-----5:R-:W-:-:S05]  /*11c0*/  PRMT R193, RZ, 0x7610, R181 ;  /* 0x00007610ffc17816 */ /* 0x020fca00000000b5 */
[----:B------:R-:W-:Y:S01]  /*11d0*/  FADD.FTZ R202, R193, R202 ;  /* 0x000000cac1ca7221 */ /* 0x000fe20000010000 */
[----:B------:R-:W-:-:S05]  /*11e0*/  @P2 PRMT R193, RZ, 0x7610, R185 ;  /* 0x00007610ffc12816 */ /* 0x000fca00000000b9 */
[----:B------:R-:W-:-:S05]  /*11f0*/  @P2 FADD.FTZ R202, R193, R202 ;  /* 0x000000cac1ca2221 */ /* 0x000fca0000010000 */
.L_x_6820:
[----:B------:R-:W-:-:S04]  /*1200*/  F2FP.BF16.PACK_AB R192, RZ, R202 ;  /* 0x000000caffc0723e */ /* 0x000fc800000010ff */
[----:B------:R-:W-:Y:S02]  /*1210*/  PRMT R189, R189, 0x5410, R192 ;  /* 0x00005410bdbd7816 */ /* 0x000fe400000000c0 */
.L_x_6821:
[----:B------:R-:W-:Y:S01]  /*1220*/  PRMT R201, RZ, 0x5410, R194 ;  /* 0x00005410ffc97816 */ /* 0x000fe200000000c2 */
[----:B------:R-:W-:Y:S05]  /*1230*/  @P3 BRA `(.L_x_6822) ;  /* 0x0000008000003947 */ /* 0x000fea0003800000 */
[----:B------:R-:W-:-:S04]  /*1240*/  ISETP.NE.U32.AND P4, PT, RZ, c[0x0][0x180], PT ;  /* 0x00006000ff007a0c */ /* 0x000fc80003f85070 */
[----:B------:R-:W-:-:S13]  /*1250*/  ISETP.NE.AND.EX P4, PT, RZ, c[0x0][0x184], PT, P4 ;  /* 0x00006100ff007a0c */ /* 0x000fda0003f85340 */
[----:B------:R-:W-:Y:S05]  /*1260*/  @P4 BRA `(.L_x_6823) ;  /* 0x0000002000004947 */ /* 0x000fea0003800000 */
[----:B------:R-:W-:Y:S05]  /*1270*/  @P1 BRA `(.L_x_6824) ;  /* 0x0000008000001947 */ /* 0x000fea0003800000 */
[----:B------:R-:W-:Y:S05]  /*1280*/  BRA `(.L_x_6825) ;  /* 0x0000009000007947 */ /* 0x000fea0003800000 */
.L_x_6823:
[----:B-----5:R-:W-:-:S05]  /*1290*/  PRMT R192, RZ, 0x5410, R186 ;  /* 0x00005410ffc07816 */ /* 0x020fca00000000ba */
[----:B------:R-:W-:Y:S01]  /*12a0*/  FADD.FTZ R201, R192, R201 ;  /* 0x000000c9c0c97221 */ /* 0x000fe20000010000 */
[----:B------:R-:W-:Y:S05]  /*12b0*/  BRA `(.L_x_6824) ;  /* 0x0000004000007947 */ /* 0x000fea0003800000 */
.L_x_6822:
[----:B-----5:R-:W-:-:S05]  /*12c0*/  PRMT R192, RZ, 0x5410, R182 ;  /* 0x00005410ffc07816 */ /* 0x020fca00000000b6 */
[----:B------:R-:W-:Y:S01]  /*12d0*/  FADD.FTZ R201, R192, R201 ;  /* 0x000000c9c0c97221 */ /* 0x000fe20000010000 */
[----:B------:R-:W-:-:S05]  /*12e0*/  @P2 PRMT R192, RZ, 0x5410, R186 ;  /* 0x00005410ffc02816 */ /* 0x000fca00000000ba */
[----:B------:R-:W-:-:S05]  /*12f0*/  @P2 FADD.FTZ R201, R192, R201 ;  /* 0x000000c9c0c92221 */ /* 0x000fca0000010000 */
.L_x_6824:
[----:B------:R-:W-:-:S04]  /*1300*/  F2FP.BF16.PACK_AB R192, RZ, R201 ;  /* 0x000000c9ffc0723e */ /* 0x000fc800000010ff */
[----:B------:R-:W-:Y:S02]  /*1310*/  PRMT R190, R192, 0x7610, R190 ;  /* 0x00007610c0be7816 */ /* 0x000fe400000000be */
.L_x_6825:
[----:B------:R-:W-:Y:S01]  /*1320*/  PRMT R209, RZ, 0x7610, R194 ;  /* 0x00007610ffd17816 */ /* 0x000fe200000000c2 */
[----:B------:R-:W-:Y:S05]  /*1330*/  @P3 BRA `(.L_x_6826) ;  /* 0x0000008000003947 */ /* 0x000fea0003800000 */
[----:B------:R-:W-:-:S04]  /*1340*/  ISETP.NE.U32.AND P4, PT, RZ, c[0x0][0x180], PT ;  /* 0x00006000ff007a0c */ /* 0x000fc80003f85070 */
[----:B------:R-:W-:-:S13]  /*1350*/  ISETP.NE.AND.EX P4, PT, RZ, c[0x0][0x184], PT, P4 ;  /* 0x00006100ff007a0c */ /* 0x000fda0003f85340 */
[----:B------:R-:W-:Y:S05]  /*1360*/  @P4 BRA `(.L_x_6827) ;  /* 0x0000002000004947 */ /* 0x000fea0003800000 */
[----:B------:R-:W-:Y:S05]  /*1370*/  @P1 BRA `(.L_x_6828) ;  /* 0x0000008000001947 */ /* 0x000fea0003800000 */
[----:B------:R-:W-:Y:S05]  /*1380*/  BRA `(.L_x_6829) ;  /* 0x0000009000007947 */ /* 0x000fea0003800000 */
.L_x_6827:
[----:B-----5:R-:W-:-:S05]  /*1390*/  PRMT R192, RZ, 0x7610, R186 ;  /* 0x00007610ffc07816 */ /* 0x020fca00000000ba */
[----:B------:R-:W-:Y:S01]  /*13a0*/  FADD.FTZ R209, R192, R209 ;  /* 0x000000d1c0d17221 */ /* 0x000fe20000010000 */
[----:B------:R-:W-:Y:S05]  /*13b0*/  BRA `(.L_x_6828) ;  /* 0x0000004000007947 */ /* 0x000fea0003800000 */
.L_x_6826:
[----:B-----5:R-:W-:-:S05]  /*13c0*/  PRMT R192, RZ, 0x7610, R182 ;  /* 0x00007610ffc07816 */ /* 0x020fca00000000b6 */
[----:B------:R-:W-:Y:S01]  /*13d0*/  FADD.FTZ R209, R192, R209 ;  /* 0x000000d1c0d17221 */ /* 0x000fe20000010000 */
[----:B------:R-:W-:-:S05]  /*13e0*/  @P2 PRMT R192, RZ, 0x7610, R186 ;  /* 0x00007610ffc02816 */ /* 0x000fca00000000ba */
[----:B------:R-:W-:-:S05]  /*13f0*/  @P2 FADD.FTZ R209, R192, R209 ;  /* 0x000000d1c0d12221 */ /* 0x000fca0000010000 */
.L_x_6828:
[----:B------:R-:W-:-:S04]  /*1400*/  F2FP.BF16.PACK_AB R192, RZ, R209 ;  /* 0x000000d1ffc0723e */ /* 0x000fc800000010ff */
[----:B------:R-:W-:Y:S02]  /*1410*/  PRMT R190, R190, 0x5410, R192 ;  /* 0x00005410bebe7816 */ /* 0x000fe400000000c0 */
.L_x_6829:
[----:B------:R-:W-:Y:S01]  /*1420*/  PRMT R210, RZ, 0x5410, R195 ;  /* 0x00005410ffd27816 */ /* 0x000fe200000000c3 */
[----:B------:R-:W-:Y:S05]  /*1430*/  @P3 BRA `(.L_x_6830) ;  /* 0x0000008000003947 */ /* 0x000fea0003800000 */
[----:B------:R-:W-:-:S04]  /*1440*/  ISETP.NE.U32.AND P4, PT, RZ, c[0x0][0x180], PT ;  /* 0x00006000ff007a0c */ /* 0x000fc80003f85070 */
[----:B------:R-:W-:-:S13]  /*1450*/  ISETP.NE.AND.EX P4, PT, RZ, c[0x0][0x184], PT, P4 ;  /* 0x00006100ff007a0c */ /* 0x000fda0003f85340 */
[----:B------:R-:W-:Y:S05]  /*1460*/  @P4 BRA `(.L_x_6831) ;  /* 0x0000002000004947 */ /* 0x000fea0003800000 */
[----:B------:R-:W-:Y:S05]  /*1470*/  @P1 BRA `(.L_x_6832) ;  /* 0x0000008000001947 */ /* 0x000fea0003800000 */
[----:B------:R-:W-:Y:S05]  /*1480*/  BRA `(.L_x_6833) ;  /* 0x0000009000007947 */ /* 0x000fea0003800000 */
.L_x_6831:
[----:B-----5:R-:W-:-:S05]  /*1490*/  PRMT R193, RZ, 0x5410, R187 ;  /* 0x00005410ffc17816 */ /* 0x020fca00000000bb */
[----:B------:R-:W-:Y:S01]  /*14a0*/  FADD.FTZ R210, R193, R210 ;  /* 0x000000d2c1d27221 */ /* 0x000fe20000010000 */
[----:B------:R-:W-:Y:S05]  /*14b0*/  BRA `(.L_x_6832) ;  /* 0x0000004000007947 */ /* 0x000fea0003800000 */
.L_x_6830:
[----:B-----5:R-:W-:-:S05]  /*14c0*/  PRMT R193, RZ, 0x5410, R183 ;  /* 0x00005410ffc17816 */ /* 0x020fca00000000b7 */
[----:B------:R-:W-:Y:S01]  /*14d0*/  FADD.FTZ R210, R193, R210 ;  /* 0x000000d2c1d27221 */ /* 0x000fe20000010000 */
[----:B------:R-:W-:-:S05]  /*14e0*/  @P2 PRMT R193, RZ, 0x5410, R187 ;  /* 0x00005410ffc12816 */ /* 0x000fca00000000bb */
[----:B------:R-:W-:-:S05]  /*14f0*/  @P2 FADD.FTZ R210, R193, R210 ;  /* 0x000000d2c1d22221 */ /* 0x000fca0000010000 */
.L_x_6832:
[----:B------:R-:W-:-:S04]  /*1500*/  F2FP.BF16.PACK_AB R192, RZ, R210 ;  /* 0x000000d2ffc0723e */ /* 0x000fc800000010ff */
[----:B------:R-:W-:Y:S02]  /*1510*/  PRMT R191, R192, 0x7610, R191 ;  /* 0x00007610c0bf7816 */ /* 0x000fe400000000bf */
.L_x_6833:
[----:B------:R-:W-:Y:S01]  /*1520*/  PRMT R219, RZ, 0x7610, R195 ;  /* 0x00007610ffdb7816 */ /* 0x000fe200000000c3 */
[----:B------:R-:W-:Y:S05]  /*1530*/  @P3 BRA `(.L_x_6834) ;  /* 0x0000008000003947 */ /* 0x000fea0003800000 */
[----:B------:R-:W-:-:S04]  /*1540*/  ISETP.NE.U32.AND P2, PT, RZ, c[0x0][0x180], PT ;  /* 0x00006000ff007a0c */ /* 0x000fc80003f45070 */
[----:B------:R-:W-:-:S13]  /*1550*/  ISETP.NE.AND.EX P2, PT, RZ, c[0x0][0x184], PT, P2 ;  /* 0x00006100ff007a0c */ /* 0x000fda0003f45320 */
[----:B------:R-:W-:Y:S05]  /*1560*/  @P2 BRA `(.L_x_6835) ;  /* 0x0000002000002947 */ /* 0x000fea0003800000 */
[----:B------:R-:W-:Y:S05]  /*1570*/  @P1 BRA `(.L_x_6836) ;  /* 0x0000008000001947 */ /* 0x000fea0003800000 */
[----:B------:R-:W-:Y:S05]  /*1580*/  BRA `(.L_x_6837) ;  /* 0x0000009000007947 */ /* 0x000fea0003800000 */
.L_x_6835:
[----:B-----5:R-:W-:-:S05]  /*1590*/  PRMT R192, RZ, 0x7610, R187 ;  /* 0x00007610ffc07816 */ /* 0x020fca00000000bb */
[----:B------:R-:W-:Y:S01]  /*15a0*/  FADD.FTZ R219, R192, R219 ;  /* 0x000000dbc0db7221 */ /* 0x000fe20000010000 */
[----:B------:R-:W-:Y:S05]  /*15b0*/  BRA `(.L_x_6836) ;  /* 0x0000004000007947 */ /* 0x000fea0003800000 */
.L_x_6834:
[----:B-----5:R-:W-:-:S05]  /*15c0*/  PRMT R192, RZ, 0x7610, R183 ;  /* 0x00007610ffc07816 */ /* 0x020fca00000000b7 */
[----:B------:R-:W-:Y:S01]  /*15d0*/  FADD.FTZ R219, R192, R219 ;  /* 0x000000dbc0db7221 */ /* 0x000fe20000010000 */
[----:B------:R-:W-:-:S05]  /*15e0*/  @P2 PRMT R192, RZ, 0x7610, R187 ;  /* 0x00007610ffc02816 */ /* 0x000fca00000000bb */
[----:B------:R-:W-:-:S05]  /*15f0*/  @P2 FADD.FTZ R219, R192, R219 ;  /* 0x000000dbc0db2221 */ /* 0x000fca0000010000 */
.L_x_6836:
[----:B------:R-:W-:-:S04]  /*1600*/  F2FP.BF16.PACK_AB R192, RZ, R219 ;  /* 0x000000dbffc0723e */ /* 0x000fc800000010ff */
[----:B------:R-:W-:Y:S02]  /*1610*/  PRMT R191, R191, 0x5410, R192 ;  /* 0x00005410bfbf7816 */ /* 0x000fe400000000c0 */
.L_x_6837:
[C---:B------:R-:W-:Y:S02]  /*1620*/  @P1 LEA R192, P2, R2.reuse, c[0x0][0x188], 0x4 ;  /* 0x0000620002c01a11 */ /* 0x040fe400078420ff */
[C---:B------:R-:W-:Y:S02]  /*1630*/  IADD3 R197, R2.reuse, 0x20, RZ ;  /* 0x0000002002c57810 */ /* 0x040fe40007ffe0ff */
[----:B------:R-:W-:-:S05]  /*1640*/  @P1 LEA.HI.X R193, R2, c[0x0][0x18c], RZ, 0x4, P2 ;  /* 0x0000630002c11a11 */ /* 0x000fca00010f24ff */
[----:B------:R0:W-:Y:S04]  /*1650*/  @P1 STG.E.128 [R192.64], R188 ;  /* 0x000000bcc0001986 */ /* 0x0001e8000c101d04 */
.L_x_6805:
[----:B------:R-:W-:Y:S05]  /*1660*/  BSYNC B0 ;  /* 0x0000000000007941 */ /* 0x000fea0003800000 */
.L_x_6804:
        /* <DEDUP_REMOVED lines=25> */
.L_x_6841:
[----:B-----5:R-:W-:-:S05]  /*1800*/  PRMT R12, RZ, 0x5410, R184 ;  /* 0x00005410ff0c7816 */ /* 0x020fca00000000b8 */
[----:B------:R-:W-:Y:S01]  /*1810*/  FADD.FTZ R5, R12, R5 ;  /* 0x000000050c057221 */ /* 0x000fe20000010000 */
[----:B------:R-:W-:Y:S05]  /*1820*/  BRA `(.L_x_6842) ;  /* 0x0000004000007947 */ /* 0x000fea0003800000 */
.L_x_6840:
[----:B0----5:R-:W-:-:S05]  /*1830*/  PRMT R12, RZ, 0x5410, R180 ;  /* 0x00005410ff0c7816 */ /* 0x021fca00000000b4 */
[----:B------:R-:W-:Y:S01]  /*1840*/  FADD.FTZ R5, R12, R5 ;  /* 0x000000050c057221 */ /* 0x000fe20000010000 */
[----:B------:R-:W-:-:S05]  /*1850*/  @P2 PRMT R12, RZ, 0x5410, R184 ;  /* 0x00005410ff0c2816 */ /* 0x000fca00000000b8 */
[----:B------:R-:W-:-:S05]  /*1860*/  @P2 FADD.FTZ R5, R12, R5 ;  /* 0x000000050c052221 */ /* 0x000fca0000010000 */
.L_x_6842:
[----:B------:R-:W-:-:S04]  /*1870*/  F2FP.BF16.PACK_AB R11, RZ, R5 ;  /* 0x00000005ff0b723e */ /* 0x000fc800000010ff */
[----:B------:R-:W-:Y:S02]  /*1880*/  PRMT R188, R11, 0x7610, R188 ;  /* 0x000076100bbc7816 */ /* 0x000fe400000000bc */
.L_x_6843:
[----:B------:R-:W-:Y:S01]  /*1890*/  PRMT R11, RZ, 0x7610, R192 ;  /* 0x00007610ff0b7816 */ /* 0x000fe200000000c0 */
[----:B------:R-:W-:Y:S05]  /*18a0*/  @P3 BRA `(.L_x_6844) ;  /* 0x0000008000003947 */ /* 0x000fea0003800000 */
[----:B------:R-:W-:-:S04]  /*18b0*/  ISETP.NE.U32.AND P4, PT, RZ, c[0x0][0x180], PT ;  /* 0x00006000ff007a0c */ /* 0x000fc80003f85070 */
[----:B------:R-:W-:-:S13]  /*18c0*/  ISETP.NE.AND.EX P4, PT, RZ, c[0x0][0x184], PT, P4 ;  /* 0x00006100ff007a0c */ /* 0x000fda0003f85340 */
[----:B------:R-:W-:Y:S05]  /*18d0*/  @P4 BRA `(.L_x_6845) ;  /* 0x0000002000004947 */ /* 0x000fea0003800000 */
[----:B------:R-:W-:Y:S05]  /*18e0*/  @P1 BRA `(.L_x_6846) ;  /* 0x0000008000001947 */ /* 0x000fea0003800000 */
[----:B------:R-:W-:Y:S05]  /*18f0*/  BRA `(.L_x_6847) ;  /* 0x0000009000007947 */ /* 0x000fea0003800000 */
.L_x_6845:
[----:B-----5:R-:W-:-:S05]  /*1900*/  PRMT R12, RZ, 0x7610, R184 ;  /* 0x00007610ff0c7816 */ /* 0x020fca00000000b8 */
[----:B------:R-:W-:Y:S01]  /*1910*/  FADD.FTZ R11, R12, R11 ;  /* 0x0000000b0c0b7221 */ /* 0x000fe20000010000 */
[----:B------:R-:W-:Y:S05]  /*1920*/  BRA `(.L_x_6846) ;  /* 0x0000004000007947 */ /* 0x000fea0003800000 */
.L_x_6844:
[----:B-----5:R-:W-:-:S05]  /*1930*/  PRMT R12, RZ, 0x7610, R180 ;  /* 0x00007610ff0c7816 */ /* 0x020fca00000000b4 */
[----:B------:R-:W-:Y:S01]  /*1940*/  FADD.FTZ R11, R12, R11 ;  /* 0x0000000b0c0b7221 */ /* 0x000fe20000010000 */
[----:B------:R-:W-:-:S05]  /*1950*/  @P2 PRMT R12, RZ, 0x7610, R184 ;  /* 0x00007610ff0c2816 */ /* 0x000fca00000000b8 */
[----:B------:R-:W-:-:S05]  /*1960*/  @P2 FADD.FTZ R11, R12, R11 ;  /* 0x0000000b0c0b2221 */ /* 0x000fca0000010000 */
.L_x_6846:
[----:B------:R-:W-:-:S04]  /*1970*/  F2FP.BF16.PACK_AB R12, RZ, R11 ;  /* 0x0000000bff0c723e */ /* 0x000fc800000010ff */
[----:B------:R-:W-:Y:S02]  /*1980*/  PRMT R188, R188, 0x5410, R12 ;  /* 0x00005410bcbc7816 */ /* 0x000fe4000000000c */
.L_x_6847:
[----:B------:R-:W-:Y:S01]  /*1990*/  PRMT R12, RZ, 0x5410, R193 ;  /* 0x00005410ff0c7816 */ /* 0x000fe200000000c1 */
[----:B------:R-:W-:Y:S05]  /*19a0*/  @P3 BRA `(.L_x_6848) ;  /* 0x0000008000003947 */ /* 0x000fea0003800000 */
[----:B------:R-:W-:-:S04]  /*19b0*/  ISETP.NE.U32.AND P4, PT, RZ, c[0x0][0x180], PT ;  /* 0x00006000ff007a0c */ /* 0x000fc80003f85070 */
[----:B------:R-:W-:-:S13]  /*19c0*/  ISETP.NE.AND.EX P4, PT, RZ, c[0x0][0x184], PT, P4 ;  /* 0x00006100ff007a0c */ /* 0x000fda0003f85340 */
[----:B------:R-:W-:Y:S05]  /*19d0*/  @P4 BRA `(.L_x_6849) ;  /* 0x0000002000004947 */ /* 0x000fea0003800000 */
[----:B------:R-:W-:Y:S05]  /*19e0*/  @P1 BRA `(.L_x_6850) ;  /* 0x0000008000001947 */ /* 0x000fea0003800000 */
[----:B------:R-:W-:Y:S05]  /*19f0*/  BRA `(.L_x_6851) ;  /* 0x0000009000007947 */ /* 0x000fea0003800000 */
.L_x_6849:
[----:B-----5:R-:W-:-:S05]  /*1a00*/  PRMT R19, RZ, 0x5410, R185 ;  /* 0x00005410ff137816 */ /* 0x020fca00000000b9 */
[----:B------:R-:W-:Y:S01]  /*1a10*/  FADD.FTZ R12, R19, R12 ;  /* 0x0000000c130c7221 */ /* 0x000fe20000010000 */
[----:B------:R-:W-:Y:S05]  /*1a20*/  BRA `(.L_x_6850) ;  /* 0x0000004000007947 */ /* 0x000fea0003800000 */
.L_x_6848:
[----:B-----5:R-:W-:-:S05]  /*1a30*/  PRMT R19, RZ, 0x5410, R181 ;  /* 0x00005410ff137816 */ /* 0x020fca00000000b5 */
[----:B------:R-:W-:Y:S01]  /*1a40*/  FADD.FTZ R12, R19, R12 ;  /* 0x0000000c130c7221 */ /* 0x000fe20000010000 */
[----:B------:R-:W-:-:S05]  /*1a50*/  @P2 PRMT R19, RZ, 0x5410, R185 ;  /* 0x00005410ff132816 */ /* 0x000fca00000000b9 */
[----:B------:R-:W-:-:S05]  /*1a60*/  @P2 FADD.FTZ R12, R19, R12 ;  /* 0x0000000c130c2221 */ /* 0x000fca0000010000 */
.L_x_6850:
[----:B------:R-:W-:-:S04]  /*1a70*/  F2FP.BF16.PACK_AB R19, RZ, R12 ;  /* 0x0000000cff13723e */ /* 0x000fc800000010ff */
[----:B------:R-:W-:Y:S02]  /*1a80*/  PRMT R189, R19, 0x7610, R189 ;  /* 0x0000761013bd7816 */ /* 0x000fe400000000bd */
.L_x_6851:
[----:B------:R-:W-:Y:S01]  /*1a90*/  PRMT R200, RZ, 0x7610, R193 ;  /* 0x00007610ffc87816 */ /* 0x000fe200000000c1 */
[----:B------:R-:W-:Y:S05]  /*1aa0*/  @P3 BRA `(.L_x_6852) ;  /* 0x0000008000003947 */ /* 0x000fea0003800000 */
[----:B------:R-:W-:-:S04]  /*1ab0*/  ISETP.NE.U32.AND P4, PT, RZ, c[0x0][0x180], PT ;  /* 0x00006000ff007a0c */ /* 0x000fc80003f85070 */
[----:B------:R-:W-:-:S13]  /*1ac0*/  ISETP.NE.AND.EX P4, PT, RZ, c[0x0][0x184], PT, P4 ;  /* 0x00006100ff007a0c */ /* 0x000fda0003f85340 */
[----:B------:R-:W-:Y:S05]  /*1ad0*/  @P4 BRA `(.L_x_6853) ;  /* 0x0000002000004947 */ /* 0x000fea0003800000 */
[----:B------:R-:W-:Y:S05]  /*1ae0*/  @P1 BRA `(.L_x_6854) ;  /* 0x0000008000001947 */ /* 0x000fea0003800000 */
[----:B------:R-:W-:Y:S05]  /*1af0*/  BRA `(.L_x_6855) ;  /* 0x0000009000007947 */ /* 0x000fea0003800000 */
.L_x_6853:
[----:B-----5:R-:W-:-:S05]  /*1b00*/  PRMT R19, RZ, 0x7610, R185 ;  /* 0x00007610ff137816 */ /* 0x020fca00000000b9 */
[----:B------:R-:W-:Y:S01]  /*1b10*/  FADD.FTZ R200, R19, R200 ;  /* 0x000000c813c87221 */ /* 0x000fe20000010000 */
[----:B------:R-:W-:Y:S05]  /*1b20*/  BRA `(.L_x_6854) ;  /* 0x0000004000007947 */ /* 0x000fea0003800000 */
.L_x_6852:
[----:B-----5:R-:W-:-:S05]  /*1b30*/  PRMT R19, RZ, 0x7610, R181 ;  /* 0x00007610ff137816 */ /* 0x020fca00000000b5 */
[----:B------:R-:W-:Y:S01]  /*1b40*/  FADD.FTZ R200, R19, R200 ;  /* 0x000000c813c87221 */ /* 0x000fe20000010000 */
[----:B------:R-:W-:-:S05]  /*1b50*/  @P2 PRMT R19, RZ, 0x7610, R185 ;  /* 0x00007610ff132816 */ /* 0x000fca00000000b9 */
[----:B------:R-:W-:-:S05]  /*1b60*/  @P2 FADD.FTZ R200, R19, R200 ;  /* 0x000000c813c82221 */ /* 0x000fca0000010000 */
.L_x_6854:
[----:B------:R-:W-:-:S04]  /*1b70*/  F2FP.BF16.PACK_AB R19, RZ, R200 ;  /* 0x000000c8ff13723e */ /* 0x000fc800000010ff */
[----:B------:R-:W-:Y:S02]  /*1b80*/  PRMT R189, R189, 0x5410, R19 ;  /* 0x00005410bdbd7816 */ /* 0x000fe40000000013 */
.L_x_6855:
[----:B------:R-:W-:Y:S01]  /*1b90*/  PRMT R19, RZ, 0x5410, R194 ;  /* 0x00005410ff137816 */ /* 0x000fe200000000c2 */
[----:B------:R-:W-:Y:S05]  /*1ba0*/  @P3 BRA `(.L_x_6856) ;  /* 0x0000008000003947 */ /* 0x000fea0003800000 */
[----:B------:R-:W-:-:S04]  /*1bb0*/  ISETP.NE.U32.AND P4, PT, RZ, c[0x0][0x180], PT ;  /* 0x00006000ff007a0c */ /* 0x000fc80003f85070 */
[----:B------:R-:W-:-:S13]  /*1bc0*/  ISETP.NE.AND.EX P4, PT, RZ, c[0x0][0x184], PT, P4 ;  /* 0x00006100ff007a0c */ /* 0x000fda0003f85340 */
[----:B------:R-:W-:Y:S05]  /*1bd0*/  @P4 BRA `(.L_x_6857) ;  /* 0x0000002000004947 */ /* 0x000fea0003800000 */
[----:B------:R-:W-:Y:S05]  /*1be0*/  @P1 BRA `(.L_x_6858) ;  /* 0x0000008000001947 */ /* 0x000fea0003800000 */
[----:B------:R-:W-:Y:S05]  /*1bf0*/  BRA `(.L_x_6859) ;  /* 0x0000009000007947 */ /* 0x000fea0003800000 */
.L_x_6857:
[----:B-----5:R-:W-:-:S05]  /*1c00*/  PRMT R192, RZ, 0x5410, R186 ;  /* 0x00005410ffc07816 */ /* 0x020fca00000000ba */
[----:B------:R-:W-:Y:S01]  /*1c10*/  FADD.FTZ R19, R192, R19 ;  /* 0x00000013c0137221 */ /* 0x000fe20000010000 */
[----:B------:R-:W-:Y:S05]  /*1c20*/  BRA `(.L_x_6858) ;  /* 0x0000004000007947 */ /* 0x000fea0003800000 */
.L_x_6856:
[----:B-----5:R-:W-:-:S05]  /*1c30*/  PRMT R192, RZ, 0x5410, R182 ;  /* 0x00005410ffc07816 */ /* 0x020fca00000000b6 */
[----:B------:R-:W-:Y:S01]  /*1c40*/  FADD.FTZ R19, R192, R19 ;  /* 0x00000013c0137221 */ /* 0x000fe20000010000 */
[----:B------:R-:W-:-:S05]  /*1c50*/  @P2 PRMT R192, RZ, 0x5410, R186 ;  /* 0x00005410ffc02816 */ /* 0x000fca00000000ba */
[----:B------:R-:W-:-:S05]  /*1c60*/  @P2 FADD.FTZ R19, R192, R19 ;  /* 0x00000013c0132221 */ /* 0x000fca0000010000 */
.L_x_6858:
[----:B------:R-:W-:-:S04]  /*1c70*/  F2FP.BF16.PACK_AB R192, RZ, R19 ;  /* 0x00000013ffc0723e */ /* 0x000fc800000010ff */
[----:B------:R-:W-:Y:S02]  /*1c80*/  PRMT R190, R192, 0x7610, R190 ;  /* 0x00007610c0be7816 */ /* 0x000fe400000000be */
.L_x_6859:
[----:B------:R-:W-:Y:S01]  /*1c90*/  PRMT R211, RZ, 0x7610, R194 ;  /* 0x00007610ffd37816 */ /* 0x000fe200000000c2 */
[----:B------:R-:W-:Y:S05]  /*1ca0*/  @P3 BRA `(.L_x_6860) ;  /* 0x0000008000003947 */ /* 0x000fea0003800000 */
[----:B------:R-:W-:-:S04]  /*1cb0*/  ISETP.NE.U32.AND P4, PT, RZ, c[0x0][0x180], PT ;  /* 0x00006000ff007a0c */ /* 0x000fc80003f85070 */
[----:B------:R-:W-:-:S13]  /*1cc0*/  ISETP.NE.AND.EX P4, PT, RZ, c[0x0][0x184], PT, P4 ;  /* 0x00006100ff007a0c */ /* 0x000fda0003f85340 */
[----:B------:R-:W-:Y:S05]  /*1cd0*/  @P4 BRA `(.L_x_6861) ;  /* 0x0000002000004947 */ /* 0x000fea0003800000 */
[----:B------:R-:W-:Y:S05]  /*1ce0*/  @P1 BRA `(.L_x_6862) ;  /* 0x0000008000001947 */ /* 0x000fea0003800000 */
[----:B------:R-:W-:Y:S05]  /*1cf0*/  BRA `(.L_x_6863) ;  /* 0x0000009000007947 */ /* 0x000fea0003800000 */
.L_x_6861:
[----:B-----5:R-:W-:-:S05]  /*1d00*/  PRMT R192, RZ, 0x7610, R186 ;  /* 0x00007610ffc07816 */ /* 0x020fca00000000ba */
[----:B------:R-:W-:Y:S01]  /*1d10*/  FADD.FTZ R211, R192, R211 ;  /* 0x000000d3c0d37221 */ /* 0x000fe20000010000 */
[----:B------:R-:W-:Y:S05]  /*1d20*/  BRA `(.L_x_6862) ;  /* 0x0000004000007947 */ /* 0x000fea0003800000 */
.L_x_6860:
[----:B-----5:R-:W-:-:S05]  /*1d30*/  PRMT R192, RZ, 0x7610, R182 ;  /* 0x00007610ffc07816 */ /* 0x020fca00000000b6 */
[----:B------:R-:W-:Y:S01]  /*1d40*/  FADD.FTZ R211, R192, R211 ;  /* 0x000000d3c0d37221 */ /* 0x000fe20000010000 */
[----:B------:R-:W-:-:S05]  /*1d50*/  @P2 PRMT R192, RZ, 0x7610, R186 ;  /* 0x00007610ffc02816 */ /* 0x000fca00000000ba */
[----:B------:R-:W-:-:S05]  /*1d60*/  @P2 FADD.FTZ R211, R192, R211 ;  /* 0x000000d3c0d32221 */ /* 0x000fca0000010000 */
.L_x_6862:
[----:B------:R-:W-:-:S04]  /*1d70*/  F2FP.BF16.PACK_AB R192, RZ, R211 ;  /* 0x000000d3ffc0723e */ /* 0x000fc800000010ff */
[----:B------:R-:W-:Y:S02]  /*1d80*/  PRMT R190, R190, 0x5410, R192 ;  /* 0x00005410bebe7816 */ /* 0x000fe400000000c0 */
.L_x_6863:
[----:B------:R-:W-:Y:S01]  /*1d90*/  PRMT R212, RZ, 0x5410, R195 ;  /* 0x00005410ffd47816 */ /* 0x000fe200000000c3 */
[----:B------:R-:W-:Y:S05]  /*1da0*/  @P3 BRA `(.L_x_6864) ;  /* 0x0000008000003947 */ /* 0x000fea0003800000 */
[----:B------:R-:W-:-:S04]  /*1db0*/  ISETP.NE.U32.AND P4, PT, RZ, c[0x0][0x180], PT ;  /* 0x00006000ff007a0c */ /* 0x000fc80003f85070 */
[----:B------:R-:W-:-:S13]  /*1dc0*/  ISETP.NE.AND.EX P4, PT, RZ, c[0x0][0x184], PT, P4 ;  /* 0x00006100ff007a0c */ /* 0x000fda0003f85340 */
[----:B------:R-:W-:Y:S05]  /*1dd0*/  @P4 BRA `(.L_x_6865) ;  /* 0x0000002000004947 */ /* 0x000fea0003800000 */
[----:B------:R-:W-:Y:S05]  /*1de0*/  @P1 BRA `(.L_x_6866) ;  /* 0x0000008000001947 */ /* 0x000fea0003800000 */
[----:B------:R-:W-:Y:S05]  /*1df0*/  BRA `(.L_x_6867) ;  /* 0x0000009000007947 */ /* 0x000fea0003800000 */
.L_x_6865:
[----:B-----5:R-:W-:-:S05]  /*1e00*/  PRMT R193, RZ, 0x5410, R187 ;  /* 0x00005410ffc17816 */ /* 0x020fca00000000bb */
[----:B------:R-:W-:Y:S01]  /*1e10*/  FADD.FTZ R212, R193, R212 ;  /* 0x000000d4c1d47221 */ /* 0x000fe20000010000 */
[----:B------:R-:W-:Y:S05]  /*1e20*/  BRA `(.L_x_6866) ;  /* 0x0000004000007947 */ /* 0x000fea0003800000 */
.L_x_6864:
[----:B-----5:R-:W-:-:S05]  /*1e30*/  PRMT R193, RZ, 0x5410, R183 ;  /* 0x00005410ffc17816 */ /* 0x020fca00000000b7 */
[----:B------:R-:W-:Y:S01]  /*1e40*/  FADD.FTZ R212, R193, R212 ;  /* 0x000000d4c1d47221 */ /* 0x000fe20000010000 */
[----:B------:R-:W-:-:S05]  /*1e50*/  @P2 PRMT R193, RZ, 0x5410, R187 ;  /* 0x00005410ffc12816 */ /* 0x000fca00000000bb */
[----:B------:R-:W-:-:S05]  /*1e60*/  @P2 FADD.FTZ R212, R193, R212 ;  /* 0x000000d4c1d42221 */ /* 0x000fca0000010000 */
.L_x_6866:
[----:B------:R-:W-:-:S04]  /*1e70*/  F2FP.BF16.PACK_AB R192, RZ, R212 ;  /* 0x000000d4ffc0723e */ /* 0x000fc800000010ff */
[----:B------:R-:W-:Y:S02]  /*1e80*/  PRMT R191, R192, 0x7610, R191 ;  /* 0x00007610c0bf7816 */ /* 0x000fe400000000bf */
.L_x_6867:
[----:B------:R-:W-:Y:S01]  /*1e90*/  PRMT R220, RZ, 0x7610, R195 ;  /* 0x00007610ffdc7816 */ /* 0x000fe200000000c3 */
[----:B------:R-:W-:Y:S05]  /*1ea0*/  @P3 BRA `(.L_x_6868) ;  /* 0x0000008000003947 */ /* 0x000fea0003800000 */
[----:B------:R-:W-:-:S04]  /*1eb0*/  ISETP.NE.U32.AND P2, PT, RZ, c[0x0][0x180], PT ;  /* 0x00006000ff007a0c */ /* 0x000fc80003f45070 */
[----:B------:R-:W-:-:S13]  /*1ec0*/  ISETP.NE.AND.EX P2, PT, RZ, c[0x0][0x184], PT, P2 ;  /* 0x00006100ff007a0c */ /* 0x000fda0003f45320 */
[----:B------:R-:W-:Y:S05]  /*1ed0*/  @P2 BRA `(.L_x_6869) ;  /* 0x0000002000002947 */ /* 0x000fea0003800000 */
[----:B------:R-:W-:Y:S05]  /*1ee0*/  @P1 BRA `(.L_x_6870) ;  /* 0x0000008000001947 */ /* 0x000fea0003800000 */
[----:B------:R-:W-:Y:S05]  /*1ef0*/  BRA `(.L_x_6871) ;  /* 0x0000009000007947 */ /* 0x000fea0003800000 */
.L_x_6869:
[----:B-----5:R-:W-:-:S05]  /*1f00*/  PRMT R193, RZ, 0x7610, R187 ;  /* 0x00007610ffc17816 */ /* 0x020fca00000000bb */
[----:B------:R-:W-:Y:S01]  /*1f10*/  FADD.FTZ R220, R193, R220 ;  /* 0x000000dcc1dc7221 */ /* 0x000fe20000010000 */
[----:B------:R-:W-:Y:S05]  /*1f20*/  BRA `(.L_x_6870) ;  /* 0x0000004000007947 */ /* 0x000fea0003800000 */
.L_x_6868:
[----:B-----5:R-:W-:-:S05]  /*1f30*/  PRMT R193, RZ, 0x7610, R183 ;  /* 0x00007610ffc17816 */ /* 0x020fca00000000b7 */
[----:B------:R-:W-:Y:S01]  /*1f40*/  FADD.FTZ R220, R193, R220 ;  /* 0x000000dcc1dc7221 */ /* 0x000fe20000010000 */
[----:B------:R-:W-:-:S05]  /*1f50*/  @P2 PRMT R193, RZ, 0x7610, R187 ;  /* 0x00007610ffc12816 */ /* 0x000fca00000000bb */
[----:B------:R-:W-:-:S05]  /*1f60*/  @P2 FADD.FTZ R220, R193, R220 ;  /* 0x000000dcc1dc2221 */ /* 0x000fca0000010000 */
.L_x_6870:
[----:B------:R-:W-:-:S04]  /*1f70*/  F2FP.BF16.PACK_AB R192, RZ, R220 ;  /* 0x000000dcffc0723e */ /* 0x000fc800000010ff */
[----:B------:R-:W-:Y:S02]  /*1f80*/  PRMT R191, R191, 0x5410, R192 ;  /* 0x00005410bfbf7816 */ /* 0x000fe400000000c0 */
.L_x_6871:
[----:B------:R-:W-:-:S04]  /*1f90*/  @P1 LEA R192, P2, R197, c[0x0][0x188], 0x4 ;  /* 0x00006200c5c01a11 */ /* 0x000fc800078420ff */
[C---:B------:R-:W-:Y:S02]  /*1fa0*/  @P1 LEA.HI.X R193, R197.reuse, c[0x0][0x18c], RZ, 0x4, P2 ;  /* 0x00006300c5c11a11 */ /* 0x040fe400010f24ff */
[----:B------:R-:W-:-:S03]  /*1fb0*/  IADD3 R197, R197, 0x20, RZ ;  /* 0x00000020c5c57810 */ /* 0x000fc60007ffe0ff */
[----:B------:R0:W-:Y:S04]  /*1fc0*/  @P1 STG.E.128 [R192.64], R188 ;  /* 0x000000bcc0001986 */ /* 0x0001e8000c101d04 */
.L_x_6839:
[----:B------:R-:W-:Y:S05]  /*1fd0*/  BSYNC B0 ;  /* 0x0000000000007941 */ /* 0x000fea0003800000 */
.L_x_6838:
        /* <DEDUP_REMOVED lines=25> */
.L_x_6875:
[----:B-----5:R-:W-:-:S05]  /*2170*/  PRMT R13, RZ, 0x5410, R184 ;  /* 0x00005410ff0d7816 */ /* 0x020fca00000000b8 */
[----:B------:R-:W-:Y:S01]  /*2180*/  FADD.FTZ R6, R13, R6 ;  /* 0x000000060d067221 */ /* 0x000fe20000010000 */
[----:B------:R-:W-:Y:S05]  /*2190*/  BRA `(.L_x_6876) ;  /* 0x0000004000007947 */ /* 0x000fea0003800000 */
.L_x_6874:
[----:B0----5:R-:W-:-:S05]  /*21a0*/  PRMT R13, RZ, 0x5410, R180 ;  /* 0x00005410ff0d7816 */ /* 0x021fca00000000b4 */
[----:B------:R-:W-:Y:S01]  /*21b0*/  FADD.FTZ R6, R13, R6 ;  /* 0x000000060d067221 */ /* 0x000fe20000010000 */
[----:B------:R-:W-:-:S05]  /*21c0*/  @P2 PRMT R13, RZ, 0x5410, R184 ;  /* 0x00005410ff0d2816 */ /* 0x000fca00000000b8 */
[----:B------:R-:W-:-:S05]  /*21d0*/  @P2 FADD.FTZ R6, R13, R6 ;  /* 0x000000060d062221 */ /* 0x000fca0000010000 */
.L_x_6876:
[----:B------:R-:W-:-:S04]  /*21e0*/  F2FP.BF16.PACK_AB R13, RZ, R6 ;  /* 0x00000006ff0d723e */ /* 0x000fc800000010ff */
[----:B------:R-:W-:Y:S02]  /*21f0*/  PRMT R188, R13, 0x7610, R188 ;  /* 0x000076100dbc7816 */ /* 0x000fe400000000bc */
.L_x_6877:
[----:B------:R-:W-:Y:S01]  /*2200*/  PRMT R13, RZ, 0x7610, R192 ;  /* 0x00007610ff0d7816 */ /* 0x000fe200000000c0 */
[----:B------:R-:W-:Y:S05]  /*2210*/  @P3 BRA `(.L_x_6878) ;  /* 0x0000008000003947 */ /* 0x000fea0003800000 */
[----:B------:R-:W-:-:S04]  /*2220*/  ISETP.NE.U32.AND P4, PT, RZ, c[0x0][0x180], PT ;  /* 0x00006000ff007a0c */ /* 0x000fc80003f85070 */
[----:B------:R-:W-:-:S13]  /*2230*/  ISETP.NE.AND.EX P4, PT, RZ, c[0x0][0x184], PT, P4 ;  /* 0x00006100ff007a0c */ /* 0x000fda0003f85340 */
[----:B------:R-:W-:Y:S05]  /*2240*/  @P4 BRA `(.L_x_6879) ;  /* 0x0000002000004947 */ /* 0x000fea0003800000 */
[----:B------:R-:W-:Y:S05]  /*2250*/  @P1 BRA `(.L_x_6880) ;  /* 0x0000008000001947 */ /* 0x000fea0003800000 */
[----:B------:R-:W-:Y:S05]  /*2260*/  BRA `(.L_x_6881) ;  /* 0x0000009000007947 */ /* 0x000fea0003800000 */
.L_x_6879:
[----:B-----5:R-:W-:-:S05]  /*2270*/  PRMT R14, RZ, 0x7610, R184 ;  /* 0x00007610ff0e7816 */ /* 0x020fca00000000b8 */
[----:B------:R-:W-:Y:S01]  /*2280*/  FADD.FTZ R13, R14, R13 ;  /* 0x0000000d0e0d7221 */ /* 0x000fe20000010000 */
[----:B------:R-:W-:Y:S05]  /*2290*/  BRA `(.L_x_6880) ;  /* 0x0000004000007947 */ /* 0x000fea0003800000 */
.L_x_6878:
[----:B-----5:R-:W-:-:S05]  /*22a0*/  PRMT R14, RZ, 0x7610, R180 ;  /* 0x00007610ff0e7816 */ /* 0x020fca00000000b4 */
[----:B------:R-:W-:Y:S01]  /*22b0*/  FADD.FTZ R13, R14, R13 ;  /* 0x0000000d0e0d7221 */ /* 0x000fe20000010000 */
[----:B------:R-:W-:-:S05]  /*22c0*/  @P2 PRMT R14, RZ, 0x7610, R184 ;  /* 0x00007610ff0e2816 */ /* 0x000fca00000000b8 */
[----:B------:R-:W-:-:S05]  /*22d0*/  @P2 FADD.FTZ R13, R14, R13 ;  /* 0x0000000d0e0d2221 */ /* 0x000fca0000010000 */
.L_x_6880:
[----:B------:R-:W-:-:S04]  /*22e0*/  F2FP.BF16.PACK_AB R14, RZ, R13 ;  /* 0x0000000dff0e723e */ /* 0x000fc800000010ff */
[----:B------:R-:W-:Y:S02]  /*22f0*/  PRMT R188, R188, 0x5410, R14 ;  /* 0x00005410bcbc7816 */ /* 0x000fe4000000000e */
.L_x_6881:
[----:B------:R-:W-:Y:S01]  /*2300*/  PRMT R14, RZ, 0x5410, R193 ;  /* 0x00005410ff0e7816 */ /* 0x000fe200000000c1 */
[----:B------:R-:W-:Y:S05]  /*2310*/  @P3 BRA `(.L_x_6882) ;  /* 0x0000008000003947 */ /* 0x000fea0003800000 */
[----:B------:R-:W-:-:S04]  /*2320*/  ISETP.NE.U32.AND P4, PT, RZ, c[0x0][0x180], PT ;  /* 0x00006000ff007a0c */ /* 0x000fc80003f85070 */
[----:B------:R-:W-:-:S13]  /*2330*/  ISETP.NE.AND.EX P4, PT, RZ, c[0x0][0x184], PT, P4 ;  /* 0x00006100ff007a0c */ /* 0x000fda0003f85340 */
[----:B------:R-:W-:Y:S05]  /*2340*/  @P4 BRA `(.L_x_6883) ;  /* 0x0000002000004947 */ /* 0x000fea0003800000 */
[----:B------:R-:W-:Y:S05]  /*2350*/  @P1 BRA `(.L_x_6884) ;  /* 0x0000008000001947 */ /* 0x000fea0003800000 */
[----:B------:R-:W-:Y:S05]  /*2360*/  BRA `(.L_x_6885) ;  /* 0x0000009000007947 */ /* 0x000fea0003800000 */
.L_x_6883:
[----:B-----5:R-:W-:-:S05]  /*2370*/  PRMT R199, RZ, 0x5410, R185 ;  /* 0x00005410ffc77816 */ /* 0x020fca00000000b9 */
[----:B------:R-:W-:Y:S01]  /*2380*/  FADD.FTZ R14, R199, R14 ;  /* 0x0000000ec70e7221 */ /* 0x000fe20000010000 */
[----:B------:R-:W-:Y:S05]  /*2390*/  BRA `(.L_x_6884) ;  /* 0x0000004000007947 */ /* 0x000fea0003800000 */
.L_x_6882:
[----:B-----5:R-:W-:-:S05]  /*23a0*/  PRMT R199, RZ, 0x5410, R181 ;  /* 0x00005410ffc77816 */ /* 0x020fca00000000b5 */
[----:B------:R-:W-:Y:S01]  /*23b0*/  FADD.FTZ R14, R199, R14 ;  /* 0x0000000ec70e7221 */ /* 0x000fe20000010000 */
[----:B------:R-:W-:-:S05]  /*23c0*/  @P2 PRMT R199, RZ, 0x5410, R185 ;  /* 0x00005410ffc72816 */ /* 0x000fca00000000b9 */
[----:B------:R-:W-:-:S05]  /*23d0*/  @P2 FADD.FTZ R14, R199, R14 ;  /* 0x0000000ec70e2221 */ /* 0x000fca0000010000 */
.L_x_6884:
[----:B------:R-:W-:-:S04]  /*23e0*/  F2FP.BF16.PACK_AB R192, RZ, R14 ;  /* 0x0000000effc0723e */ /* 0x000fc800000010ff */
[----:B------:R-:W-:Y:S02]  /*23f0*/  PRMT R189, R192, 0x7610, R189 ;  /* 0x00007610c0bd7816 */ /* 0x000fe400000000bd */
.L_x_6885:
[----:B------:R-:W-:Y:S01]  /*2400*/  PRMT R203, RZ, 0x7610, R193 ;  /* 0x00007610ffcb7816 */ /* 0x000fe200000000c1 */
[----:B------:R-:W-:Y:S05]  /*2410*/  @P3 BRA `(.L_x_6886) ;  /* 0x0000008000003947 */ /* 0x000fea0003800000 */
[----:B------:R-:W-:-:S04]  /*2420*/  ISETP.NE.U32.AND P4, PT, RZ, c[0x0][0x180], PT ;  /* 0x00006000ff007a0c */ /* 0x000fc80003f85070 */
[----:B------:R-:W-:-:S13]  /*2430*/  ISETP.NE.AND.EX P4, PT, RZ, c[0x0][0x184], PT, P4 ;  /* 0x00006100ff007a0c */ /* 0x000fda0003f85340 */
[----:B------:R-:W-:Y:S05]  /*2440*/  @P4 BRA `(.L_x_6887) ;  /* 0x0000002000004947 */ /* 0x000fea0003800000 */
[----:B------:R-:W-:Y:S05]  /*2450*/  @P1 BRA `(.L_x_6888) ;  /* 0x0000008000001947 */ /* 0x000fea0003800000 */
[----:B------:R-:W-:Y:S05]  /*2460*/  BRA `(.L_x_6889) ;  /* 0x0000009000007947 */ /* 0x000fea0003800000 */
.L_x_6887:
[----:B-----5:R-:W-:-:S05]  /*2470*/  PRMT R192, RZ, 0x7610, R185 ;  /* 0x00007610ffc07816 */ /* 0x020fca00000000b9 */
[----:B------:R-:W-:Y:S01]  /*2480*/  FADD.FTZ R203, R192, R203 ;  /* 0x000000cbc0cb7221 */ /* 0x000fe20000010000 */
[----:B------:R-:W-:Y:S05]  /*2490*/  BRA `(.L_x_6888) ;  /* 0x0000004000007947 */ /* 0x000fea0003800000 */
.L_x_6886:
[----:B-----5:R-:W-:-:S05]  /*24a0*/  PRMT R192, RZ, 0x7610, R181 ;  /* 0x00007610ffc07816 */ /* 0x020fca00000000b5 */
[----:B------:R-:W-:Y:S01]  /*24b0*/  FADD.FTZ R203, R192, R203 ;  /* 0x000000cbc0cb7221 */ /* 0x000fe20000010000 */
[----:B------:R-:W-:-:S05]  /*24c0*/  @P2 PRMT R192, RZ, 0x7610, R185 ;  /* 0x00007610ffc02816 */ /* 0x000fca00000000b9 */
[----:B------:R-:W-:-:S05]  /*24d0*/  @P2 FADD.FTZ R203, R192, R203 ;  /* 0x000000cbc0cb2221 */ /* 0x000fca0000010000 */
.L_x_6888:
[----:B------:R-:W-:-:S04]  /*24e0*/  F2FP.BF16.PACK_AB R192, RZ, R203 ;  /* 0x000000cbffc0723e */ /* 0x000fc800000010ff */
[----:B------:R-:W-:Y:S02]  /*24f0*/  PRMT R189, R189, 0x5410, R192 ;  /* 0x00005410bdbd7816 */ /* 0x000fe400000000c0 */
.L_x_6889:
[----:B------:R-:W-:Y:S01]  /*2500*/  PRMT R204, RZ, 0x5410, R194 ;  /* 0x00005410ffcc7816 */ /* 0x000fe200000000c2 */
[----:B------:R-:W-:Y:S05]  /*2510*/  @P3 BRA `(.L_x_6890) ;  /* 0x0000008000003947 */ /* 0x000fea0003800000 */
[----:B------:R-:W-:-:S04]  /*2520*/  ISETP.NE.U32.AND P4, PT, RZ, c[0x0][0x180], PT ;  /* 0x00006000ff007a0c */ /* 0x000fc80003f85070 */
[----:B------:R-:W-:-:S13]  /*2530*/  ISETP.NE.AND.EX P4, PT, RZ, c[0x0][0x184], PT, P4 ;  /* 0x00006100ff007a0c */ /* 0x000fda0003f85340 */
[----:B------:R-:W-:Y:S05]  /*2540*/  @P4 BRA `(.L_x_6891) ;  /* 0x0000002000004947 */ /* 0x000fea0003800000 */
[----:B------:R-:W-:Y:S05]  /*2550*/  @P1 BRA `(.L_x_6892) ;  /* 0x0000008000001947 */ /* 0x000fea0003800000 */
[----:B------:R-:W-:Y:S05]  /*2560*/  BRA `(.L_x_6893) ;  /* 0x0000009000007947 */ /* 0x000fea0003800000 */
.L_x_6891:
[----:B-----5:R-:W-:-:S05]  /*2570*/  PRMT R193, RZ, 0x5410, R186 ;  /* 0x00005410ffc17816 */ /* 0x020fca00000000ba */
[----:B------:R-:W-:Y:S01]  /*2580*/  FADD.FTZ R204, R193, R204 ;  /* 0x000000ccc1cc7221 */ /* 0x000fe20000010000 */
[----:B------:R-:W-:Y:S05]  /*2590*/  BRA `(.L_x_6892) ;  /* 0x0000004000007947 */ /* 0x000fea0003800000 */
.L_x_6890:
[----:B-----5:R-:W-:-:S05]  /*25a0*/  PRMT R193, RZ, 0x5410, R182 ;  /* 0x00005410ffc17816 */ /* 0x020fca00000000b6 */
[----:B------:R-:W-:Y:S01]  /*25b0*/  FADD.FTZ R204, R193, R204 ;  /* 0x000000ccc1cc7221 */ /* 0x000fe20000010000 */
[----:B------:R-:W-:-:S05]  /*25c0*/  @P2 PRMT R193, RZ, 0x5410, R186 ;  /* 0x00005410ffc12816 */ /* 0x000fca00000000ba */
[----:B------:R-:W-:-:S05]  /*25d0*/  @P2 FADD.FTZ R204, R193, R204 ;  /* 0x000000ccc1cc2221 */ /* 0x000fca0000010000 */
.L_x_6892:
[----:B------:R-:W-:-:S04]  /*25e0*/  F2FP.BF16.PACK_AB R192, RZ, R204 ;  /* 0x000000ccffc0723e */ /* 0x000fc800000010ff */
[----:B------:R-:W-:Y:S02]  /*25f0*/  PRMT R190, R192, 0x7610, R190 ;  /* 0x00007610c0be7816 */ /* 0x000fe400000000be */
.L_x_6893:
[----:B------:R-:W-:Y:S01]  /*2600*/  PRMT R213, RZ, 0x7610, R194 ;  /* 0x00007610ffd57816 */ /* 0x000fe200000000c2 */
[----:B------:R-:W-:Y:S05]  /*2610*/  @P3 BRA `(.L_x_6894) ;  /* 0x0000008000003947 */ /* 0x000fea0003800000 */
[----:B------:R-:W-:-:S04]  /*2620*/  ISETP.NE.U32.AND P4, PT, RZ, c[0x0][0x180], PT ;  /* 0x00006000ff007a0c */ /* 0x000fc80003f85070 */
[----:B------:R-:W-:-:S13]  /*2630*/  ISETP.NE.AND.EX P4, PT, RZ, c[0x0][0x184], PT, P4 ;  /* 0x00006100ff007a0c */ /* 0x000fda0003f85340 */
[----:B------:R-:W-:Y:S05]  /*2640*/  @P4 BRA `(.L_x_6895) ;  /* 0x0000002000004947 */ /* 0x000fea0003800000 */
[----:B------:R-:W-:Y:S05]  /*2650*/  @P1 BRA `(.L_x_6896) ;  /* 0x0000008000001947 */ /* 0x000fea0003800000 */
[----:B------:R-:W-:Y:S05]  /*2660*/  BRA `(.L_x_6897) ;  /* 0x0000009000007947 */ /* 0x000fea0003800000 */
.L_x_6895:
[----:B-----5:R-:W-:-:S05]  /*2670*/  PRMT R192, RZ, 0x7610, R186 ;  /* 0x00007610ffc07816 */ /* 0x020fca00000000ba */
[----:B------:R-:W-:Y:S01]  /*2680*/  FADD.FTZ R213, R192, R213 ;  /* 0x000000d5c0d57221 */ /* 0x000fe20000010000 */
[----:B------:R-:W-:Y:S05]  /*2690*/  BRA `(.L_x_6896) ;  /* 0x0000004000007947 */ /* 0x000fea0003800000 */
.L_x_6894:
[----:B-----5:R-:W-:-:S05]  /*26a0*/  PRMT R192, RZ, 0x7610, R182 ;  /* 0x00007610ffc07816 */ /* 0x020fca00000000b6 */
[----:B------:R-:W-:Y:S01]  /*26b0*/  FADD.FTZ R213, R192, R213 ;  /* 0x000000d5c0d57221 */ /* 0x000fe20000010000 */
[----:B------:R-:W-:-:S05]  /*26c0*/  @P2 PRMT R192, RZ, 0x7610, R186 ;  /* 0x00007610ffc02816 */ /* 0x000fca00000000ba */
[----:B------:R-:W-:-:S05]  /*26d0*/  @P2 FADD.FTZ R213, R192, R213 ;  /* 0x000000d5c0d52221 */ /* 0x000fca0000010000 */
.L_x_6896:
[----:B------:R-:W-:-:S04]  /*26e0*/  F2FP.BF16.PACK_AB R192, RZ, R213 ;  /* 0x000000d5ffc0723e */ /* 0x000fc800000010ff */
[----:B------:R-:W-:Y:S02]  /*26f0*/  PRMT R190, R190, 0x5410, R192 ;  /* 0x00005410bebe7816 */ /* 0x000fe400000000c0 */
.L_x_6897:
[----:B------:R-:W-:Y:S01]  /*2700*/  PRMT R214, RZ, 0x5410, R195 ;  /* 0x00005410ffd67816 */ /* 0x000fe200000000c3 */
[----:B------:R-:W-:Y:S05]  /*2710*/  @P3 BRA `(.L_x_6898) ;  /* 0x0000008000003947 */ /* 0x000fea0003800000 */
[----:B------:R-:W-:-:S04]  /*2720*/  ISETP.NE.U32.AND P4, PT, RZ, c[0x0][0x180], PT ;  /* 0x00006000ff007a0c */ /* 0x000fc80003f85070 */
[----:B------:R-:W-:-:S13]  /*2730*/  ISETP.NE.AND.EX P4, PT, RZ, c[0x0][0x184], PT, P4 ;  /* 0x00006100ff007a0c */ /* 0x000fda0003f85340 */
[----:B------:R-:W-:Y:S05]  /*2740*/  @P4 BRA `(.L_x_6899) ;  /* 0x0000002000004947 */ /* 0x000fea0003800000 */
[----:B------:R-:W-:Y:S05]  /*2750*/  @P1 BRA `(.L_x_6900) ;  /* 0x0000008000001947 */ /* 0x000fea0003800000 */
[----:B------:R-:W-:Y:S05]  /*2760*/  BRA `(.L_x_6901) ;  /* 0x0000009000007947 */ /* 0x000fea0003800000 */
.L_x_6899:
[----:B-----5:R-:W-:-:S05]  /*2770*/  PRMT R193, RZ, 0x5410, R187 ;  /* 0x00005410ffc17816 */ /* 0x020fca00000000bb */
[----:B------:R-:W-:Y:S01]  /*2780*/  FADD.FTZ R214, R193, R214 ;  /* 0x000000d6c1d67221 */ /* 0x000fe20000010000 */
[----:B------:R-:W-:Y:S05]  /*2790*/  BRA `(.L_x_6900) ;  /* 0x0000004000007947 */ /* 0x000fea0003800000 */
.L_x_6898:
[----:B-----5:R-:W-:-:S05]  /*27a0*/  PRMT R193, RZ, 0x5410, R183 ;  /* 0x00005410ffc17816 */ /* 0x020fca00000000b7 */
[----:B------:R-:W-:Y:S01]  /*27b0*/  FADD.FTZ R214, R193, R214 ;  /* 0x000000d6c1d67221 */ /* 0x000fe20000010000 */
[----:B------:R-:W-:-:S05]  /*27c0*/  @P2 PRMT R193, RZ, 0x5410, R187 ;  /* 0x00005410ffc12816 */ /* 0x000fca00000000bb */
[----:B------:R-:W-:-:S05]  /*27d0*/  @P2 FADD.FTZ R214, R193, R214 ;  /* 0x000000d6c1d62221 */ /* 0x000fca0000010000 */
.L_x_6900:
[----:B------:R-:W-:-:S04]  /*27e0*/  F2FP.BF16.PACK_AB R192, RZ, R214 ;  /* 0x000000d6ffc0723e */ /* 0x000fc800000010ff */
[----:B------:R-:W-:Y:S02]  /*27f0*/  PRMT R191, R192, 0x7610, R191 ;  /* 0x00007610c0bf7816 */ /* 0x000fe400000000bf */
.L_x_6901:
[----:B------:R-:W-:Y:S01]  /*2800*/  PRMT R221, RZ, 0x7610, R195 ;  /* 0x00007610ffdd7816 */ /* 0x000fe200000000c3 */
[----:B------:R-:W-:Y:S05]  /*2810*/  @P3 BRA `(.L_x_6902) ;  /* 0x0000008000003947 */ /* 0x000fea0003800000 */
[----:B------:R-:W-:-:S04]  /*2820*/  ISETP.NE.U32.AND P2, PT, RZ, c[0x0][0x180], PT ;  /* 0x00006000ff007a0c */ /* 0x000fc80003f45070 */
[----:B------:R-:W-:-:S13]  /*2830*/  ISETP.NE.AND.EX P2, PT, RZ, c[0x0][0x184], PT, P2 ;  /* 0x00006100ff007a0c */ /* 0x000fda0003f45320 */
[----:B------:R-:W-:Y:S05]  /*2840*/  @P2 BRA `(.L_x_6903) ;  /* 0x0000002000002947 */ /* 0x000fea0003800000 */
[----:B------:R-:W-:Y:S05]  /*2850*/  @P1 BRA `(.L_x_6904) ;  /* 0x0000008000001947 */ /* 0x000fea0003800000 */
[----:B------:R-:W-:Y:S05]  /*2860*/  BRA `(.L_x_6905) ;  /* 0x0000009000007947 */ /* 0x000fea0003800000 */
.L_x_6903:
[----:B-----5:R-:W-:-:S05]  /*2870*/  PRMT R192, RZ, 0x7610, R187 ;  /* 0x00007610ffc07816 */ /* 0x020fca00000000bb */
[----:B------:R-:W-:Y:S01]  /*2880*/  FADD.FTZ R221, R192, R221 ;  /* 0x000000ddc0dd7221 */ /* 0x000fe20000010000 */
[----:B------:R-:W-:Y:S05]  /*2890*/  BRA `(.L_x_6904) ;  /* 0x0000004000007947 */ /* 0x000fea0003800000 */
.L_x_6902:
[----:B-----5:R-:W-:-:S05]  /*28a0*/  PRMT R192, RZ, 0x7610, R183 ;  /* 0x00007610ffc07816 */ /* 0x020fca00000000b7 */
[----:B------:R-:W-:Y:S01]  /*28b0*/  FADD.FTZ R221, R192, R221 ;  /* 0x000000ddc0dd7221 */ /* 0x000fe20000010000 */
[----:B------:R-:W-:-:S05]  /*28c0*/  @P2 PRMT R192, RZ, 0x7610, R187 ;  /* 0x00007610ffc02816 */ /* 0x000fca00000000bb */
[----:B------:R-:W-:-:S05]  /*28d0*/  @P2 FADD.FTZ R221, R192, R221 ;  /* 0x000000ddc0dd2221 */ /* 0x000fca0000010000 */
.L_x_6904:
[----:B------:R-:W-:-:S04]  /*28e0*/  F2FP.BF16.PACK_AB R192, RZ, R221 ;  /* 0x000000ddffc0723e */ /* 0x000fc800000010ff */
[----:B------:R-:W-:Y:S02]  /*28f0*/  PRMT R191, R191, 0x5410, R192 ;  /* 0x00005410bfbf7816 */ /* 0x000fe400000000c0 */
.L_x_6905:
[----:B------:R-:W-:-:S04]  /*2900*/  @P1 LEA R192, P2, R197, c[0x0][0x188], 0x4 ;  /* 0x00006200c5c01a11 */ /* 0x000fc800078420ff */
[C---:B------:R-:W-:Y:S02]  /*2910*/  @P1 LEA.HI.X R193, R197.reuse, c[0x0][0x18c], RZ, 0x4, P2 ;  /* 0x00006300c5c11a11 */ /* 0x040fe400010f24ff */
[----:B------:R-:W-:-:S03]  /*2920*/  IADD3 R197, R197, 0x20, RZ ;  /* 0x00000020c5c57810 */ /* 0x000fc60007ffe0ff */
[----:B------:R0:W-:Y:S04]  /*2930*/  @P1 STG.E.128 [R192.64], R188 ;  /* 0x000000bcc0001986 */ /* 0x0001e8000c101d04 */
.L_x_6873:
[----:B------:R-:W-:Y:S05]  /*2940*/  BSYNC B0 ;  /* 0x0000000000007941 */ /* 0x000fea0003800000 */
.L_x_6872:
        /* <DEDUP_REMOVED lines=25> */
.L_x_6909:
[----:B-----5:R-:W-:-:S05]  /*2ae0*/  PRMT R16, RZ, 0x5410, R184 ;  /* 0x00005410ff107816 */ /* 0x020fca00000000b8 */
[----:B------:R-:W-:Y:S01]  /*2af0*/  FADD.FTZ R7, R16, R7 ;  /* 0x0000000710077221 */ /* 0x000fe20000010000 */
[----:B------:R-:W-:Y:S05]  /*2b00*/  BRA `(.L_x_6910) ;  /* 0x0000004000007947 */ /* 0x000fea0003800000 */
.L_x_6908:
[----:B0----5:R-:W-:-:S05]  /*2b10*/  PRMT R16, RZ, 0x5410, R180 ;  /* 0x00005410ff107816 */ /* 0x021fca00000000b4 */
[----:B------:R-:W-:Y:S01]  /*2b20*/  FADD.FTZ R7, R16, R7 ;  /* 0x0000000710077221 */ /* 0x000fe20000010000 */
[----:B------:R-:W-:-:S05]  /*2b30*/  @P2 PRMT R16, RZ, 0x5410, R184 ;  /* 0x00005410ff102816 */ /* 0x000fca00000000b8 */
[----:B------:R-:W-:-:S05]  /*2b40*/  @P2 FADD.FTZ R7, R16, R7 ;  /* 0x0000000710072221 */ /* 0x000fca0000010000 */
.L_x_6910:
[----:B------:R-:W-:-:S04]  /*2b50*/  F2FP.BF16.PACK_AB R15, RZ, R7 ;  /* 0x00000007ff0f723e */ /* 0x000fc800000010ff */
[----:B------:R-:W-:Y:S02]  /*2b60*/  PRMT R188, R15, 0x7610, R188 ;  /* 0x000076100fbc7816 */ /* 0x000fe400000000bc */
.L_x_6911:
[----:B------:R-:W-:Y:S01]  /*2b70*/  PRMT R15, RZ, 0x7610, R192 ;  /* 0x00007610ff0f7816 */ /* 0x000fe200000000c0 */
[----:B------:R-:W-:Y:S05]  /*2b80*/  @P3 BRA `(.L_x_6912) ;  /* 0x0000008000003947 */ /* 0x000fea0003800000 */
[----:B------:R-:W-:-:S04]  /*2b90*/  ISETP.NE.U32.AND P4, PT, RZ, c[0x0][0x180], PT ;  /* 0x00006000ff007a0c */ /* 0x000fc80003f85070 */
[----:B------:R-:W-:-:S13]  /*2ba0*/  ISETP.NE.AND.EX P4, PT, RZ, c[0x0][0x184], PT, P4 ;  /* 0x00006100ff007a0c */ /* 0x000fda0003f85340 */
[----:B------:R-:W-:Y:S05]  /*2bb0*/  @P4 BRA `(.L_x_6913) ;  /* 0x0000002000004947 */ /* 0x000fea0003800000 */
[----:B------:R-:W-:Y:S05]  /*2bc0*/  @P1 BRA `(.L_x_6914) ;  /* 0x0000008000001947 */ /* 0x000fea0003800000 */
[----:B------:R-:W-:Y:S05]  /*2bd0*/  BRA `(.L_x_6915) ;  /* 0x0000009000007947 */ /* 0x000fea0003800000 */
.L_x_6913:
[----:B-----5:R-:W-:-:S05]  /*2be0*/  PRMT R16, RZ, 0x7610, R184 ;  /* 0x00007610ff107816 */ /* 0x020fca00000000b8 */
[----:B------:R-:W-:Y:S01]  /*2bf0*/  FADD.FTZ R15, R16, R15 ;  /* 0x0000000f100f7221 */ /* 0x000fe20000010000 */
[----:B------:R-:W-:Y:S05]  /*2c00*/  BRA `(.L_x_6914) ;  /* 0x0000004000007947 */ /* 0x000fea0003800000 */
.L_x_6912:
[----:B-----5:R-:W-:-:S05]  /*2c10*/  PRMT R16, RZ, 0x7610, R180 ;  /* 0x00007610ff107816 */ /* 0x020fca00000000b4 */
[----:B------:R-:W-:Y:S01]  /*2c20*/  FADD.FTZ R15, R16, R15 ;  /* 0x0000000f100f7221 */ /* 0x000fe20000010000 */
[----:B------:R-:W-:-:S05]  /*2c30*/  @P2 PRMT R16, RZ, 0x7610, R184 ;  /* 0x00007610ff102816 */ /* 0x000fca00000000b8 */
[----:B------:R-:W-:-:S05]  /*2c40*/  @P2 FADD.FTZ R15, R16, R15 ;  /* 0x0000000f100f2221 */ /* 0x000fca0000010000 */
.L_x_6914:
[----:B------:R-:W-:-:S04]  /*2c50*/  F2FP.BF16.PACK_AB R16, RZ, R15 ;  /* 0x0000000fff10723e */ /* 0x000fc800000010ff */
[----:B------:R-:W-:Y:S02]  /*2c60*/  PRMT R188, R188, 0x5410, R16 ;  /* 0x00005410bcbc7816 */ /* 0x000fe40000000010 */
.L_x_6915:
[----:B------:R-:W-:Y:S01]  /*2c70*/  PRMT R16, RZ, 0x5410, R193 ;  /* 0x00005410ff107816 */ /* 0x000fe200000000c1 */
[----:B------:R-:W-:Y:S05]  /*2c80*/  @P3 BRA `(.L_x_6916) ;  /* 0x0000008000003947 */ /* 0x000fea0003800000 */
[----:B------:R-:W-:-:S04]  /*2c90*/  ISETP.NE.U32.AND P4, PT, RZ, c[0x0][0x180], PT ;  /* 0x00006000ff007a0c */ /* 0x000fc80003f85070 */
[----:B------:R-:W-:-:S13]  /*2ca0*/  ISETP.NE.AND.EX P4, PT, RZ, c[0x0][0x184], PT, P4 ;  /* 0x00006100ff007a0c */ /* 0x000fda0003f85340 */
[----:B------:R-:W-:Y:S05]  /*2cb0*/  @P4 BRA `(.L_x_6917) ;  /* 0x0000002000004947 */ /* 0x000fea0003800000 */
[----:B------:R-:W-:Y:S05]  /*2cc0*/  @P1 BRA `(.L_x_6918) ;  /* 0x0000008000001947 */ /* 0x000fea0003800000 */
[----:B------:R-:W-:Y:S05]  /*2cd0*/  BRA `(.L_x_6919) ;  /* 0x0000009000007947 */ /* 0x000fea0003800000 */
.L_x_6917:
[----:B-----5:R-:W-:-:S05]  /*2ce0*/  PRMT R199, RZ, 0x5410, R185 ;  /* 0x00005410ffc77816 */ /* 0x020fca00000000b9 */
[----:B------:R-:W-:Y:S01]  /*2cf0*/  FADD.FTZ R16, R199, R16 ;  /* 0x00000010c7107221 */ /* 0x000fe20000010000 */
[----:B------:R-:W-:Y:S05]  /*2d00*/  BRA `(.L_x_6918) ;  /* 0x0000004000007947 */ /* 0x000fea0003800000 */
.L_x_6916:
[----:B-----5:R-:W-:-:S05]  /*2d10*/  PRMT R199, RZ, 0x5410, R181 ;  /* 0x00005410ffc77816 */ /* 0x020fca00000000b5 */
[----:B------:R-:W-:Y:S01]  /*2d20*/  FADD.FTZ R16, R199, R16 ;  /* 0x00000010c7107221 */ /* 0x000fe20000010000 */
[----:B------:R-:W-:-:S05]  /*2d30*/  @P2 PRMT R199, RZ, 0x5410, R185 ;  /* 0x00005410ffc72816 */ /* 0x000fca00000000b9 */
[----:B------:R-:W-:-:S05]  /*2d40*/  @P2 FADD.FTZ R16, R199, R16 ;  /* 0x00000010c7102221 */ /* 0x000fca0000010000 */
.L_x_6918:
[----:B------:R-:W-:-:S04]  /*2d50*/  F2FP.BF16.PACK_AB R192, RZ, R16 ;  /* 0x00000010ffc0723e */ /* 0x000fc800000010ff */
[----:B------:R-:W-:Y:S02]  /*2d60*/  PRMT R189, R192, 0x7610, R189 ;  /* 0x00007610c0bd7816 */ /* 0x000fe400000000bd */
.L_x_6919:
[----:B------:R-:W-:Y:S01]  /*2d70*/  PRMT R205, RZ, 0x7610, R193 ;  /* 0x00007610ffcd7816 */ /* 0x000fe200000000c1 */
[----:B------:R-:W-:Y:S05]  /*2d80*/  @P3 BRA `(.L_x_6920) ;  /* 0x0000008000003947 */ /* 0x000fea0003800000 */
[----:B------:R-:W-:-:S04]  /*2d90*/  ISETP.NE.U32.AND P4, PT, RZ, c[0x0][0x180], PT ;  /* 0x00006000ff007a0c */ /* 0x000fc80003f85070 */
[----:B------:R-:W-:-:S13]  /*2da0*/  ISETP.NE.AND.EX P4, PT, RZ, c[0x0][0x184], PT, P4 ;  /* 0x00006100ff007a0c */ /* 0x000fda0003f85340 */
[----:B------:R-:W-:Y:S05]  /*2db0*/  @P4 BRA `(.L_x_6921) ;  /* 0x0000002000004947 */ /* 0x000fea0003800000 */
[----:B------:R-:W-:Y:S05]  /*2dc0*/  @P1 BRA `(.L_x_6922) ;  /* 0x0000008000001947 */ /* 0x000fea0003800000 */
[----:B------:R-:W-:Y:S05]  /*2dd0*/  BRA `(.L_x_6923) ;  /* 0x0000009000007947 */ /* 0x000fea0003800000 */
.L_x_6921:
[----:B-----5:R-:W-:-:S05]  /*2de0*/  PRMT R192, RZ, 0x7610, R185 ;  /* 0x00007610ffc07816 */ /* 0x020fca00000000b9 */
[----:B------:R-:W-:Y:S01]  /*2df0*/  FADD.FTZ R205, R192, R205 ;  /* 0x000000cdc0cd7221 */ /* 0x000fe20000010000 */
[----:B------:R-:W-:Y:S05]  /*2e00*/  BRA `(.L_x_6922) ;  /* 0x0000004000007947 */ /* 0x000fea0003800000 */
.L_x_6920:
[----:B-----5:R-:W-:-:S05]  /*2e10*/  PRMT R192, RZ, 0x7610, R181 ;  /* 0x00007610ffc07816 */ /* 0x020fca00000000b5 */
[----:B------:R-:W-:Y:S01]  /*2e20*/  FADD.FTZ R205, R192, R205 ;  /* 0x000000cdc0cd7221 */ /* 0x000fe20000010000 */
[----:B------:R-:W-:-:S05]  /*2e30*/  @P2 PRMT R192, RZ, 0x7610, R185 ;  /* 0x00007610ffc02816 */ /* 0x000fca00000000b9 */
[----:B------:R-:W-:-:S05]  /*2e40*/  @P2 FADD.FTZ R205, R192, R205 ;  /* 0x000000cdc0cd2221 */ /* 0x000fca0000010000 */
.L_x_6922:
[----:B------:R-:W-:-:S04]  /*2e50*/  F2FP.BF16.PACK_AB R192, RZ, R205 ;  /* 0x000000cdffc0723e */ /* 0x000fc800000010ff */
[----:B------:R-:W-:Y:S02]  /*2e60*/  PRMT R189, R189, 0x5410, R192 ;  /* 0x00005410bdbd7816 */ /* 0x000fe400000000c0 */
.L_x_6923:
[----:B------:R-:W-:Y:S01]  /*2e70*/  PRMT R206, RZ, 0x5410, R194 ;  /* 0x00005410ffce7816 */ /* 0x000fe200000000c2 */
[----:B------:R-:W-:Y:S05]  /*2e80*/  @P3 BRA `(.L_x_6924) ;  /* 0x0000008000003947 */ /* 0x000fea0003800000 */
[----:B------:R-:W-:-:S04]  /*2e90*/  ISETP.NE.U32.AND P4, PT, RZ, c[0x0][0x180], PT ;  /* 0x00006000ff007a0c */ /* 0x000fc80003f85070 */
[----:B------:R-:W-:-:S13]  /*2ea0*/  ISETP.NE.AND.EX P4, PT, RZ, c[0x0][0x184], PT, P4 ;  /* 0x00006100ff007a0c */ /* 0x000fda0003f85340 */
[----:B------:R-:W-:Y:S05]  /*2eb0*/  @P4 BRA `(.L_x_6925) ;  /* 0x0000002000004947 */ /* 0x000fea0003800000 */
[----:B------:R-:W-:Y:S05]  /*2ec0*/  @P1 BRA `(.L_x_6926) ;  /* 0x0000008000001947 */ /* 0x000fea0003800000 */
[----:B------:R-:W-:Y:S05]  /*2ed0*/  BRA `(.L_x_6927) ;  /* 0x0000009000007947 */ /* 0x000fea0003800000 */
.L_x_6925:
[----:B-----5:R-:W-:-:S05]  /*2ee0*/  PRMT R193, RZ, 0x5410, R186 ;  /* 0x00005410ffc17816 */ /* 0x020fca00000000ba */
[----:B------:R-:W-:Y:S01]  /*2ef0*/  FADD.FTZ R206, R193, R206 ;  /* 0x000000cec1ce7221 */ /* 0x000fe20000010000 */
[----:B------:R-:W-:Y:S05]  /*2f00*/  BRA `(.L_x_6926) ;  /* 0x0000004000007947 */ /* 0x000fea0003800000 */
.L_x_6924:
[----:B-----5:R-:W-:-:S05]  /*2f10*/  PRMT R193, RZ, 0x5410, R182 ;  /* 0x00005410ffc17816 */ /* 0x020fca00000000b6 */
[----:B------:R-:W-:Y:S01]  /*2f20*/  FADD.FTZ R206, R193, R206 ;  /* 0x000000cec1ce7221 */ /* 0x000fe20000010000 */
[----:B------:R-:W-:-:S05]  /*2f30*/  @P2 PRMT R193, RZ, 0x5410, R186 ;  /* 0x00005410ffc12816 */ /* 0x000fca00000000ba */
[----:B------:R-:W-:-:S05]  /*2f40*/  @P2 FADD.FTZ R206, R193, R206 ;  /* 0x000000cec1ce2221 */ /* 0x000fca0000010000 */
.L_x_6926:
[----:B------:R-:W-:-:S04]  /*2f50*/  F2FP.BF16.PACK_AB R192, RZ, R206 ;  /* 0x000000ceffc0723e */ /* 0x000fc800000010ff */
[----:B------:R-:W-:Y:S02]  /*2f60*/  PRMT R190, R192, 0x7610, R190 ;  /* 0x00007610c0be7816 */ /* 0x000fe400000000be */
.L_x_6927:
[----:B------:R-:W-:Y:S01]  /*2f70*/  PRMT R215, RZ, 0x7610, R194 ;  /* 0x00007610ffd77816 */ /* 0x000fe200000000c2 */
[----:B------:R-:W-:Y:S05]  /*2f80*/  @P3 BRA `(.L_x_6928) ;  /* 0x0000008000003947 */ /* 0x000fea0003800000 */
[----:B------:R-:W-:-:S04]  /*2f90*/  ISETP.NE.U32.AND P4, PT, RZ, c[0x0][0x180], PT ;  /* 0x00006000ff007a0c */ /* 0x000fc80003f85070 */
[----:B------:R-:W-:-:S13]  /*2fa0*/  ISETP.NE.AND.EX P4, PT, RZ, c[0x0][0x184], PT, P4 ;  /* 0x00006100ff007a0c */ /* 0x000fda0003f85340 */
[----:B------:R-:W-:Y:S05]  /*2fb0*/  @P4 BRA `(.L_x_6929) ;  /* 0x0000002000004947 */ /* 0x000fea0003800000 */
[----:B------:R-:W-:Y:S05]  /*2fc0*/  @P1 BRA `(.L_x_6930) ;  /* 0x0000008000001947 */ /* 0x000fea0003800000 */
[----:B------:R-:W-:Y:S05]  /*2fd0*/  BRA `(.L_x_6931) ;  /* 0x0000009000007947 */ /* 0x000fea0003800000 */
.L_x_6929:
[----:B-----5:R-:W-:-:S05]  /*2fe0*/  PRMT R192, RZ, 0x7610, R186 ;  /* 0x00007610ffc07816 */ /* 0x020fca00000000ba */
[----:B------:R-:W-:Y:S01]  /*2ff0*/  FADD.FTZ R215, R192, R215 ;  /* 0x000000d7c0d77221 */ /* 0x000fe20000010000 */
[----:B------:R-:W-:Y:S05]  /*3000*/  BRA `(.L_x_6930) ;  /* 0x0000004000007947 */ /* 0x000fea0003800000 */
.L_x_6928:
[----:B-----5:R-:W-:-:S05]  /*3010*/  PRMT R192, RZ, 0x7610, R182 ;  /* 0x00007610ffc07816 */ /* 0x020fca00000000b6 */
[----:B------:R-:W-:Y:S01]  /*3020*/  FADD.FTZ R215, R192, R215 ;  /* 0x000000d7c0d77221 */ /* 0x000fe20000010000 */
[----:B------:R-:W-:-:S05]  /*3030*/  @P2 PRMT R192, RZ, 0x7610, R186 ;  /* 0x00007610ffc02816 */ /* 0x000fca00000000ba */
[----:B------:R-:W-:-:S05]  /*3040*/  @P2 FADD.FTZ R215, R192, R215 ;  /* 0x000000d7c0d72221 */ /* 0x000fca0000010000 */
.L_x_6930:
[----:B------:R-:W-:-:S04]  /*3050*/  F2FP.BF16.PACK_AB R192, RZ, R215 ;  /* 0x000000d7ffc0723e */ /* 0x000fc800000010ff */
[----:B------:R-:W-:Y:S02]  /*3060*/  PRMT R190, R190, 0x5410, R192 ;  /* 0x00005410bebe7816 */ /* 0x000fe400000000c0 */
.L_x_6931:
[----:B------:R-:W-:Y:S01]  /*3070*/  PRMT R216, RZ, 0x5410, R195 ;  /* 0x00005410ffd87816 */ /* 0x000fe200000000c3 */
[----:B------:R-:W-:Y:S05]  /*3080*/  @P3 BRA `(.L_x_6932) ;  /* 0x0000008000003947 */ /* 0x000fea0003800000 */
[----:B------:R-:W-:-:S04]  /*3090*/  ISETP.NE.U32.AND P4, PT, RZ, c[0x0][0x180], PT ;  /* 0x00006000ff007a0c */ /* 0x000fc80003f85070 */
[----:B------:R-:W-:-:S13]  /*30a0*/  ISETP.NE.AND.EX P4, PT, RZ, c[0x0][0x184], PT, P4 ;  /* 0x00006100ff007a0c */ /* 0x000fda0003f85340 */
[----:B------:R-:W-:Y:S05]  /*30b0*/  @P4 BRA `(.L_x_6933) ;  /* 0x0000002000004947 */ /* 0x000fea0003800000 */
[----:B------:R-:W-:Y:S05]  /*30c0*/  @P1 BRA `(.L_x_6934) ;  /* 0x0000008000001947 */ /* 0x000fea0003800000 */
[----:B------:R-:W-:Y:S05]  /*30d0*/  BRA `(.L_x_6935) ;  /* 0x0000009000007947 */ /* 0x000fea0003800000 */
.L_x_6933:
[----:B-----5:R-:W-:-:S05]  /*30e0*/  PRMT R193, RZ, 0x5410, R187 ;  /* 0x00005410ffc17816 */ /* 0x020fca00000000bb */
[----:B------:R-:W-:Y:S01]  /*30f0*/  FADD.FTZ R216, R193, R216 ;  /* 0x000000d8c1d87221 */ /* 0x000fe20000010000 */
[----:B------:R-:W-:Y:S05]  /*3100*/  BRA `(.L_x_6934) ;  /* 0x0000004000007947 */ /* 0x000fea0003800000 */
.L_x_6932:
[----:B-----5:R-:W-:-:S05]  /*3110*/  PRMT R193, RZ, 0x5410, R183 ;  /* 0x00005410ffc17816 */ /* 0x020fca00000000b7 */
[----:B------:R-:W-:Y:S01]  /*3120*/  FADD.FTZ R216, R193, R216 ;  /* 0x000000d8c1d87221 */ /* 0x000fe20000010000 */
[----:B------:R-:W-:-:S05]  /*3130*/  @P2 PRMT R193, RZ, 0x5410, R187 ;  /* 0x00005410ffc12816 */ /* 0x000fca00000000bb */
[----:B------:R-:W-:-:S05]  /*3140*/  @P2 FADD.FTZ R216, R193, R216 ;  /* 0x000000d8c1d82221 */ /* 0x000fca0000010000 */
.L_x_6934:
[----:B------:R-:W-:-:S04]  /*3150*/  F2FP.BF16.PACK_AB R192, RZ, R216 ;  /* 0x000000d8ffc0723e */ /* 0x000fc800000010ff */
[----:B------:R-:W-:Y:S02]  /*3160*/  PRMT R191, R192, 0x7610, R191 ;  /* 0x00007610c0bf7816 */ /* 0x000fe400000000bf */
.L_x_6935:
[----:B------:R-:W-:Y:S01]  /*3170*/  PRMT R222, RZ, 0x7610, R195 ;  /* 0x00007610ffde7816 */ /* 0x000fe200000000c3 */
[----:B------:R-:W-:Y:S05]  /*3180*/  @P3 BRA `(.L_x_6936) ;  /* 0x0000008000003947 */ /* 0x000fea0003800000 */
[----:B------:R-:W-:-:S04]  /*3190*/  ISETP.NE.U32.AND P2, PT, RZ, c[0x0][0x180], PT ;  /* 0x00006000ff007a0c */ /* 0x000fc80003f45070 */
[----:B------:R-:W-:-:S13]  /*31a0*/  ISETP.NE.AND.EX P2, PT, RZ, c[0x0][0x184], PT, P2 ;  /* 0x00006100ff007a0c */ /* 0x000fda0003f45320 */
[----:B------:R-:W-:Y:S05]  /*31b0*/  @P2 BRA `(.L_x_6937) ;  /* 0x0000002000002947 */ /* 0x000fea0003800000 */
[----:B------:R-:W-:Y:S05]  /*31c0*/  @P1 BRA `(.L_x_6938) ;  /* 0x0000008000001947 */ /* 0x000fea0003800000 */
[----:B------:R-:W-:Y:S05]  /*31d0*/  BRA `(.L_x_6939) ;  /* 0x0000009000007947 */ /* 0x000fea0003800000 */
.L_x_6937:
[----:B-----5:R-:W-:-:S05]  /*31e0*/  PRMT R193, RZ, 0x7610, R187 ;  /* 0x00007610ffc17816 */ /* 0x020fca00000000bb */
[----:B------:R-:W-:Y:S01]  /*31f0*/  FADD.FTZ R222, R193, R222 ;  /* 0x000000dec1de7221 */ /* 0x000fe20000010000 */
[----:B------:R-:W-:Y:S05]  /*3200*/  BRA `(.L_x_6938) ;  /* 0x0000004000007947 */ /* 0x000fea0003800000 */
.L_x_6936:
[----:B-----5:R-:W-:-:S05]  /*3210*/  PRMT R193, RZ, 0x7610, R183 ;  /* 0x00007610ffc17816 */ /* 0x020fca00000000b7 */
[----:B------:R-:W-:Y:S01]  /*3220*/  FADD.FTZ R222, R193, R222 ;  /* 0x000000dec1de7221 */ /* 0x000fe20000010000 */
[----:B------:R-:W-:-:S05]  /*3230*/  @P2 PRMT R193, RZ, 0x7610, R187 ;  /* 0x00007610ffc12816 */ /* 0x000fca00000000bb */
[----:B------:R-:W-:-:S05]  /*3240*/  @P2 FADD.FTZ R222, R193, R222 ;  /* 0x000000dec1de2221 */ /* 0x000fca0000010000 */
.L_x_6938:
[----:B------:R-:W-:-:S04]  /*3250*/  F2FP.BF16.PACK_AB R192, RZ, R222 ;  /* 0x000000deffc0723e */ /* 0x000fc800000010ff */
[----:B------:R-:W-:Y:S02]  /*3260*/  PRMT R191, R191, 0x5410, R192 ;  /* 0x00005410bfbf7816 */ /* 0x000fe400000000c0 */
.L_x_6939:
[----:B------:R-:W-:-:S04]  /*3270*/  @P1 LEA R192, P2, R197, c[0x0][0x188], 0x4 ;  /* 0x00006200c5c01a11 */ /* 0x000fc800078420ff */
[C---:B------:R-:W-:Y:S02]  /*3280*/  @P1 LEA.HI.X R193, R197.reuse, c[0x0][0x18c], RZ, 0x4, P2 ;  /* 0x00006300c5c11a11 */ /* 0x040fe400010f24ff */
[----:B------:R-:W-:-:S03]  /*3290*/  IADD3 R197, R197, 0x20, RZ ;  /* 0x00000020c5c57810 */ /* 0x000fc60007ffe0ff */
[----:B------:R0:W-:Y:S04]  /*32a0*/  @P1 STG.E.128 [R192.64], R188 ;  /* 0x000000bcc0001986 */ /* 0x0001e8000c101d04 */
.L_x_6907:
[----:B------:R-:W-:Y:S05]  /*32b0*/  BSYNC B0 ;  /* 0x0000000000007941 */ /* 0x000fea0003800000 */
.L_x_6906:
        /* <DEDUP_REMOVED lines=25> */
.L_x_6943:
[----:B-----5:R-:W-:-:S05]  /*3450*/  PRMT R17, RZ, 0x5410, R184 ;  /* 0x00005410ff117816 */ /* 0x020fca00000000b8 */
[----:B------:R-:W-:Y:S01]  /*3460*/  FADD.FTZ R8, R17, R8 ;  /* 0x0000000811087221 */ /* 0x000fe20000010000 */
[----:B------:R-:W-:Y:S05]  /*3470*/  BRA `(.L_x_6944) ;  /* 0x0000004000007947 */ /* 0x000fea0003800000 */
.L_x_6942:
[----:B0----5:R-:W-:-:S05]  /*3480*/  PRMT R17, RZ, 0x5410, R180 ;  /* 0x00005410ff117816 */ /* 0x021fca00000000b4 */
[----:B------:R-:W-:Y:S01]  /*3490*/  FADD.FTZ R8, R17, R8 ;  /* 0x0000000811087221 */ /* 0x000fe20000010000 */
[----:B------:R-:W-:-:S05]  /*34a0*/  @P2 PRMT R17, RZ, 0x5410, R184 ;  /* 0x00005410ff112816 */ /* 0x000fca00000000b8 */
[----:B------:R-:W-:-:S05]  /*34b0*/  @P2 FADD.FTZ R8, R17, R8 ;  /* 0x0000000811082221 */ /* 0x000fca0000010000 */
.L_x_6944:
[----:B------:R-:W-:-:S04]  /*34c0*/  F2FP.BF16.PACK_AB R17, RZ, R8 ;  /* 0x00000008ff11723e */ /* 0x000fc800000010ff */
[----:B------:R-:W-:Y:S02]  /*34d0*/  PRMT R188, R17, 0x7610, R188 ;  /* 0x0000761011bc7816 */ /* 0x000fe400000000bc */
.L_x_6945:
[----:B------:R-:W-:Y:S01]  /*34e0*/  PRMT R17, RZ, 0x7610, R192 ;  /* 0x00007610ff117816 */ /* 0x000fe200000000c0 */
[----:B------:R-:W-:Y:S05]  /*34f0*/  @P3 BRA `(.L_x_6946) ;  /* 0x0000008000003947 */ /* 0x000fea0003800000 */
[----:B------:R-:W-:-:S04]  /*3500*/  ISETP.NE.U32.AND P4, PT, RZ, c[0x0][0x180], PT ;  /* 0x00006000ff007a0c */ /* 0x000fc80003f85070 */
[----:B------:R-:W-:-:S13]  /*3510*/  ISETP.NE.AND.EX P4, PT, RZ, c[0x0][0x184], PT, P4 ;  /* 0x00006100ff007a0c */ /* 0x000fda0003f85340 */
[----:B------:R-:W-:Y:S05]  /*3520*/  @P4 BRA `(.L_x_6947) ;  /* 0x0000002000004947 */ /* 0x000fea0003800000 */
[----:B------:R-:W-:Y:S05]  /*3530*/  @P1 BRA `(.L_x_6948) ;  /* 0x0000008000001947 */ /* 0x000fea0003800000 */
[----:B------:R-:W-:Y:S05]  /*3540*/  BRA `(.L_x_6949) ;  /* 0x0000009000007947 */ /* 0x000fea0003800000 */
.L_x_6947:
[----:B-----5:R-:W-:-:S05]  /*3550*/  PRMT R18, RZ, 0x7610, R184 ;  /* 0x00007610ff127816 */ /* 0x020fca00000000b8 */
[----:B------:R-:W-:Y:S01]  /*3560*/  FADD.FTZ R17, R18, R17 ;  /* 0x0000001112117221 */ /* 0x000fe20000010000 */
[----:B------:R-:W-:Y:S05]  /*3570*/  BRA `(.L_x_6948) ;  /* 0x0000004000007947 */ /* 0x000fea0003800000 */
.L_x_6946:
[----:B-----5:R-:W-:-:S05]  /*3580*/  PRMT R18, RZ, 0x7610, R180 ;  /* 0x00007610ff127816 */ /* 0x020fca00000000b4 */
[----:B------:R-:W-:Y:S01]  /*3590*/  FADD.FTZ R17, R18, R17 ;  /* 0x0000001112117221 */ /* 0x000fe20000010000 */
[----:B------:R-:W-:-:S05]  /*35a0*/  @P2 PRMT R18, RZ, 0x7610, R184 ;  /* 0x00007610ff122816 */ /* 0x000fca00000000b8 */
[----:B------:R-:W-:-:S05]  /*35b0*/  @P2 FADD.FTZ R17, R18, R17 ;  /* 0x0000001112112221 */ /* 0x000fca0000010000 */
.L_x_6948:
[----:B------:R-:W-:-:S04]  /*35c0*/  F2FP.BF16.PACK_AB R18, RZ, R17 ;  /* 0x00000011ff12723e */ /* 0x000fc800000010ff */
[----:B------:R-:W-:Y:S02]  /*35d0*/  PRMT R188, R188, 0x5410, R18 ;  /* 0x00005410bcbc7816 */ /* 0x000fe40000000012 */
.L_x_6949:
[----:B------:R-:W-:Y:S01]  /*35e0*/  PRMT R18, RZ, 0x5410, R193 ;  /* 0x00005410ff127816 */ /* 0x000fe200000000c1 */
[----:B------:R-:W-:Y:S05]  /*35f0*/  @P3 BRA `(.L_x_6950) ;  /* 0x0000008000003947 */ /* 0x000fea0003800000 */
[----:B------:R-:W-:-:S04]  /*3600*/  ISETP.NE.U32.AND P4, PT, RZ, c[0x0][0x180], PT ;  /* 0x00006000ff007a0c */ /* 0x000fc80003f85070 */
[----:B------:R-:W-:-:S13]  /*3610*/  ISETP.NE.AND.EX P4, PT, RZ, c[0x0][0x184], PT, P4 ;  /* 0x00006100ff007a0c */ /* 0x000fda0003f85340 */
[----:B------:R-:W-:Y:S05]  /*3620*/  @P4 BRA `(.L_x_6951) ;  /* 0x0000002000004947 */ /* 0x000fea0003800000 */
[----:B------:R-:W-:Y:S05]  /*3630*/  @P1 BRA `(.L_x_6952) ;  /* 0x0000008000001947 */ /* 0x000fea0003800000 */
[----:B------:R-:W-:Y:S05]  /*3640*/  BRA `(.L_x_6953) ;  /* 0x0000009000007947 */ /* 0x000fea0003800000 */
.L_x_6951:
[----:B-----5:R-:W-:-:S05]  /*3650*/  PRMT R199, RZ, 0x5410, R185 ;  /* 0x00005410ffc77816 */ /* 0x020fca00000000b9 */
[----:B------:R-:W-:Y:S01]  /*3660*/  FADD.FTZ R18, R199, R18 ;  /* 0x00000012c7127221 */ /* 0x000fe20000010000 */
[----:B------:R-:W-:Y:S05]  /*3670*/  BRA `(.L_x_6952) ;  /* 0x0000004000007947 */ /* 0x000fea0003800000 */
.L_x_6950:
[----:B-----5:R-:W-:-:S05]  /*3680*/  PRMT R199, RZ, 0x5410, R181 ;  /* 0x00005410ffc77816 */ /* 0x020fca00000000b5 */
[----:B------:R-:W-:Y:S01]  /*3690*/  FADD.FTZ R18, R199, R18 ;  /* 0x00000012c7127221 */ /* 0x000fe20000010000 */
[----:B------:R-:W-:-:S05]  /*36a0*/  @P2 PRMT R199, RZ, 0x5410, R185 ;  /* 0x00005410ffc72816 */ /* 0x000fca00000000b9 */
[----:B------:R-:W-:-:S05]  /*36b0*/  @P2 FADD.FTZ R18, R199, R18 ;  /* 0x00000012c7122221 */ /* 0x000fca0000010000 */
.L_x_6952:
[----:B------:R-:W-:-:S04]  /*36c0*/  F2FP.BF16.PACK_AB R192, RZ, R18 ;  /* 0x00000012ffc0723e */ /* 0x000fc800000010ff */
[----:B------:R-:W-:Y:S02]  /*36d0*/  PRMT R189, R192, 0x7610, R189 ;  /* 0x00007610c0bd7816 */ /* 0x000fe400000000bd */
.L_x_6953:
[----:B------:R-:W-:Y:S01]  /*36e0*/  PRMT R207, RZ, 0x7610, R193 ;  /* 0x00007610ffcf7816 */ /* 0x000fe200000000c1 */
[----:B------:R-:W-:Y:S05]  /*36f0*/  @P3 BRA `(.L_x_6954) ;  /* 0x0000008000003947 */ /* 0x000fea0003800000 */
[----:B------:R-:W-:-:S04]  /*3700*/  ISETP.NE.U32.AND P4, PT, RZ, c[0x0][0x180], PT ;  /* 0x00006000ff007a0c */ /* 0x000fc80003f85070 */
[----:B------:R-:W-:-:S13]  /*3710*/  ISETP.NE.AND.EX P4, PT, RZ, c[0x0][0x184], PT, P4 ;  /* 0x00006100ff007a0c */ /* 0x000fda0003f85340 */
[----:B------:R-:W-:Y:S05]  /*3720*/  @P4 BRA `(.L_x_6955) ;  /* 0x0000002000004947 */ /* 0x000fea0003800000 */
[----:B------:R-:W-:Y:S05]  /*3730*/  @P1 BRA `(.L_x_6956) ;  /* 0x0000008000001947 */ /* 0x000fea0003800000 */
[----:B------:R-:W-:Y:S05]  /*3740*/  BRA `(.L_x_6957) ;  /* 0x0000009000007947 */ /* 0x000fea0003800000 */
.L_x_6955:
[----:B-----5:R-:W-:-:S05]  /*3750*/  PRMT R192, RZ, 0x7610, R185 ;  /* 0x00007610ffc07816 */ /* 0x020fca00000000b9 */
[----:B------:R-:W-:Y:S01]  /*3760*/  FADD.FTZ R207, R192, R207 ;  /* 0x000000cfc0cf7221 */ /* 0x000fe20000010000 */
[----:B------:R-:W-:Y:S05]  /*3770*/  BRA `(.L_x_6956) ;  /* 0x0000004000007947 */ /* 0x000fea0003800000 */
.L_x_6954:
[----:B-----5:R-:W-:-:S05]  /*3780*/  PRMT R192, RZ, 0x7610, R181 ;  /* 0x00007610ffc07816 */ /* 0x020fca00000000b5 */
[----:B------:R-:W-:Y:S01]  /*3790*/  FADD.FTZ R207, R192, R207 ;  /* 0x000000cfc0cf7221 */ /* 0x000fe20000010000 */
[----:B------:R-:W-:-:S05]  /*37a0*/  @P2 PRMT R192, RZ, 0x7610, R185 ;  /* 0x00007610ffc02816 */ /* 0x000fca00000000b9 */
[----:B------:R-:W-:-:S05]  /*37b0*/  @P2 FADD.FTZ R207, R192, R207 ;  /* 0x000000cfc0cf2221 */ /* 0x000fca0000010000 */
.L_x_6956:
[----:B------:R-:W-:-:S04]  /*37c0*/  F2FP.BF16.PACK_AB R192, RZ, R207 ;  /* 0x000000cfffc0723e */ /* 0x000fc800000010ff */
[----:B------:R-:W-:Y:S02]  /*37d0*/  PRMT R189, R189, 0x5410, R192 ;  /* 0x00005410bdbd7816 */ /* 0x000fe400000000c0 */
.L_x_6957:
[----:B------:R-:W-:Y:S01]  /*37e0*/  PRMT R208, RZ, 0x5410, R194 ;  /* 0x00005410ffd07816 */ /* 0x000fe200000000c2 */
[----:B------:R-:W-:Y:S05]  /*37f0*/  @P3 BRA `(.L_x_6958) ;  /* 0x0000008000003947 */ /* 0x000fea0003800000 */
[----:B------:R-:W-:-:S04]  /*3800*/  ISETP.NE.U32.AND P4, PT, RZ, c[0x0][0x180], PT ;  /* 0x00006000ff007a0c */ /* 0x000fc80003f85070 */
[----:B------:R-:W-:-:S13]  /*3810*/  ISETP.NE.AND.EX P4, PT, RZ, c[0x0][0x184], PT, P4 ;  /* 0x00006100ff007a0c */ /* 0x000fda0003f85340 */
[----:B------:R-:W-:Y:S05]  /*3820*/  @P4 BRA `(.L_x_6959) ;  /* 0x0000002000004947 */ /* 0x000fea0003800000 */
[----:B------:R-:W-:Y:S05]  /*3830*/  @P1 BRA `(.L_x_6960) ;  /* 0x0000008000001947 */ /* 0x000fea0003800000 */
[----:B------:R-:W-:Y:S05]  /*3840*/  BRA `(.L_x_6961) ;  /* 0x0000009000007947 */ /* 0x000fea0003800000 */
.L_x_6959:
[----:B-----5:R-:W-:-:S05]  /*3850*/  PRMT R193, RZ, 0x5410, R186 ;  /* 0x00005410ffc17816 */ /* 0x020fca00000000ba */
[----:B------:R-:W-:Y:S01]  /*3860*/  FADD.FTZ R208, R193, R208 ;  /* 0x000000d0c1d07221 */ /* 0x000fe20000010000 */
[----:B------:R-:W-:Y:S05]  /*3870*/  BRA `(.L_x_6960) ;  /* 0x0000004000007947 */ /* 0x000fea0003800000 */
.L_x_6958:
[----:B-----5:R-:W-:-:S05]  /*3880*/  PRMT R193, RZ, 0x5410, R182 ;  /* 0x00005410ffc17816 */ /* 0x020fca00000000b6 */
[----:B------:R-:W-:Y:S01]  /*3890*/  FADD.FTZ R208, R193, R208 ;  /* 0x000000d0c1d07221 */ /* 0x000fe20000010000 */
[----:B------:R-:W-:-:S05]  /*38a0*/  @P2 PRMT R193, RZ, 0x5410, R186 ;  /* 0x00005410ffc12816 */ /* 0x000fca00000000ba */
[----:B------:R-:W-:-:S05]  /*38b0*/  @P2 FADD.FTZ R208, R193, R208 ;  /* 0x000000d0c1d02221 */ /* 0x000fca0000010000 */
.L_x_6960:
[----:B------:R-:W-:-:S04]  /*38c0*/  F2FP.BF16.PACK_AB R192, RZ, R208 ;  /* 0x000000d0ffc0723e */ /* 0x000fc800000010ff */
[----:B------:R-:W-:Y:S02]  /*38d0*/  PRMT R190, R192, 0x7610, R190 ;  /* 0x00007610c0be7816 */ /* 0x000fe400000000be */
.L_x_6961:
[----:B------:R-:W-:Y:S01]  /*38e0*/  PRMT R217, RZ, 0x7610, R194 ;  /* 0x00007610ffd97816 */ /* 0x000fe200000000c2 */
[----:B------:R-:W-:Y:S05]  /*38f0*/  @P3 BRA `(.L_x_6962) ;  /* 0x0000008000003947 */ /* 0x000fea0003800000 */
[----:B------:R-:W-:-:S04]  /*3900*/  ISETP.NE.U32.AND P4, PT, RZ, c[0x0][0x180], PT ;  /* 0x00006000ff007a0c */ /* 0x000fc80003f85070 */
[----:B------:R-:W-:-:S13]  /*3910*/  ISETP.NE.AND.EX P4, PT, RZ, c[0x0][0x184], PT, P4 ;  /* 0x00006100ff007a0c */ /* 0x000fda0003f85340 */
[----:B------:R-:W-:Y:S05]  /*3920*/  @P4 BRA `(.L_x_6963) ;  /* 0x0000002000004947 */ /* 0x000fea0003800000 */
[----:B------:R-:W-:Y:S05]  /*3930*/  @P1 BRA `(.L_x_6964) ;  /* 0x0000008000001947 */ /* 0x000fea0003800000 */
[----:B------:R-:W-:Y:S05]  /*3940*/  BRA `(.L_x_6965) ;  /* 0x0000009000007947 */ /* 0x000fea0003800000 */
.L_x_6963:
[----:B-----5:R-:W-:-:S05]  /*3950*/  PRMT R192, RZ, 0x7610, R186 ;  /* 0x00007610ffc07816 */ /* 0x020fca00000000ba */
[----:B------:R-:W-:Y:S01]  /*3960*/  FADD.FTZ R217, R192, R217 ;  /* 0x000000d9c0d97221 */ /* 0x000fe20000010000 */
[----:B------:R-:W-:Y:S05]  /*3970*/  BRA `(.L_x_6964) ;  /* 0x0000004000007947 */ /* 0x000fea0003800000 */
.L_x_6962:
[----:B-----5:R-:W-:-:S05]  /*3980*/  PRMT R192, RZ, 0x7610, R182 ;  /* 0x00007610ffc07816 */ /* 0x020fca00000000b6 */
[----:B------:R-:W-:Y:S01]  /*3990*/  FADD.FTZ R217, R192, R217 ;  /* 0x000000d9c0d97221 */ /* 0x000fe20000010000 */
[----:B------:R-:W-:-:S05]  /*39a0*/  @P2 PRMT R192, RZ, 0x7610, R186 ;  /* 0x00007610ffc02816 */ /* 0x000fca00000000ba */
[----:B------:R-:W-:-:S05]  /*39b0*/  @P2 FADD.FTZ R217, R192, R217 ;  /* 0x000000d9c0d92221 */ /* 0x000fca0000010000 */
.L_x_6964:
[----:B------:R-:W-:-:S04]  /*39c0*/  F2FP.BF16.PACK_AB R192, RZ, R217 ;  /* 0x000000d9ffc0723e */ /* 0x000fc800000010ff */
[----:B------:R-:W-:Y:S02]  /*39d0*/  PRMT R190, R190, 0x5410, R192 ;  /* 0x00005410bebe7816 */ /* 0x000fe400000000c0 */
.L_x_6965:
[----:B------:R-:W-:Y:S01]  /*39e0*/  PRMT R218, RZ, 0x5410, R195 ;  /* 0x00005410ffda7816 */ /* 0x000fe200000000c3 */
[----:B------:R-:W-:Y:S05]  /*39f0*/  @P3 BRA `(.L_x_6966) ;  /* 0x0000008000003947 */ /* 0x000fea0003800000 */
[----:B------:R-:W-:-:S04]  /*3a00*/  ISETP.NE.U32.AND P4, PT, RZ, c[0x0][0x180], PT ;  /* 0x00006000ff007a0c */ /* 0x000fc80003f85070 */
[----:B------:R-:W-:-:S13]  /*3a10*/  ISETP.NE.AND.EX P4, PT, RZ, c[0x0][0x184], PT, P4 ;  /* 0x00006100ff007a0c */ /* 0x000fda0003f85340 */
[----:B------:R-:W-:Y:S05]  /*3a20*/  @P4 BRA `(.L_x_6967) ;  /* 0x0000002000004947 */ /* 0x000fea0003800000 */
[----:B------:R-:W-:Y:S05]  /*3a30*/  @P1 BRA `(.L_x_6968) ;  /* 0x0000008000001947 */ /* 0x000fea0003800000 */
[----:B------:R-:W-:Y:S05]  /*3a40*/  BRA `(.L_x_6969) ;  /* 0x0000009000007947 */ /* 0x000fea0003800000 */
.L_x_6967:
[----:B-----5:R-:W-:-:S05]  /*3a50*/  PRMT R193, RZ, 0x5410, R187 ;  /* 0x00005410ffc17816 */ /* 0x020fca00000000bb */
[----:B------:R-:W-:Y:S01]  /*3a60*/  FADD.FTZ R218, R193, R218 ;  /* 0x000000dac1da7221 */ /* 0x000fe20000010000 */
[----:B------:R-:W-:Y:S05]  /*3a70*/  BRA `(.L_x_6968) ;  /* 0x0000004000007947 */ /* 0x000fea0003800000 */
.L_x_6966:
[----:B-----5:R-:W-:-:S05]  /*3a80*/  PRMT R193, RZ, 0x5410, R183 ;  /* 0x00005410ffc17816 */ /* 0x020fca00000000b7 */
[----:B------:R-:W-:Y:S01]  /*3a90*/  FADD.FTZ R218, R193, R218 ;  /* 0x000000dac1da7221 */ /* 0x000fe20000010000 */
[----:B------:R-:W-:-:S05]  /*3aa0*/  @P2 PRMT R193, RZ, 0x5410, R187 ;  /* 0x00005410ffc12816 */ /* 0x000fca00000000bb */
[----:B------:R-:W-:-:S05]  /*3ab0*/  @P2 FADD.FTZ R218, R193, R218 ;  /* 0x000000dac1da2221 */ /* 0x000fca0000010000 */
.L_x_6968:
[----:B------:R-:W-:-:S04]  /*3ac0*/  F2FP.BF16.PACK_AB R192, RZ, R218 ;  /* 0x000000daffc0723e */ /* 0x000fc800000010ff */
[----:B------:R-:W-:Y:S02]  /*3ad0*/  PRMT R191, R192, 0x7610, R191 ;  /* 0x00007610c0bf7816 */ /* 0x000fe400000000bf */
.L_x_6969:
[----:B------:R-:W-:Y:S01]  /*3ae0*/  PRMT R223, RZ, 0x7610, R195 ;  /* 0x00007610ffdf7816 */ /* 0x000fe200000000c3 */
[----:B------:R-:W-:Y:S05]  /*3af0*/  @P3 BRA `(.L_x_6970) ;  /* 0x0000008000003947 */ /* 0x000fea0003800000 */
[----:B------:R-:W-:-:S04]  /*3b00*/  ISETP.NE.U32.AND P2, PT, RZ, c[0x0][0x180], PT ;  /* 0x00006000ff007a0c */ /* 0x000fc80003f45070 */
[----:B------:R-:W-:-:S13]  /*3b10*/  ISETP.NE.AND.EX P2, PT, RZ, c[0x0][0x184], PT, P2 ;  /* 0x00006100ff007a0c */ /* 0x000fda0003f45320 */
[----:B------:R-:W-:Y:S05]  /*3b20*/  @P2 BRA `(.L_x_6971) ;  /* 0x0000002000002947 */ /* 0x000fea0003800000 */
[----:B------:R-:W-:Y:S05]  /*3b30*/  @P1 BRA `(.L_x_6972) ;  /* 0x0000008000001947 */ /* 0x000fea0003800000 */
[----:B------:R-:W-:Y:S05]  /*3b40*/  BRA `(.L_x_6973) ;  /* 0x0000009000007947 */ /* 0x000fea0003800000 */
.L_x_6971:
[----:B-----5:R-:W-:-:S05]  /*3b50*/  PRMT R192, RZ, 0x7610, R187 ;  /* 0x00007610ffc07816 */ /* 0x020fca00000000bb */
[----:B------:R-:W-:Y:S01]  /*3b60*/  FADD.FTZ R223, R192, R223 ;  /* 0x000000dfc0df7221 */ /* 0x000fe20000010000 */
[----:B------:R-:W-:Y:S05]  /*3b70*/  BRA `(.L_x_6972) ;  /* 0x0000004000007947 */ /* 0x000fea0003800000 */
.L_x_6970:
[----:B-----5:R-:W-:-:S05]  /*3b80*/  PRMT R192, RZ, 0x7610, R183 ;  /* 0x00007610ffc07816 */ /* 0x020fca00000000b7 */
[----:B------:R-:W-:Y:S01]  /*3b90*/  FADD.FTZ R223, R192, R223 ;  /* 0x000000dfc0df7221 */ /* 0x000fe20000010000 */
[----:B------:R-:W-:-:S05]  /*3ba0*/  @P2 PRMT R192, RZ, 0x7610, R187 ;  /* 0x00007610ffc02816 */ /* 0x000fca00000000bb */
[----:B------:R-:W-:-:S05]  /*3bb0*/  @P2 FADD.FTZ R223, R192, R223 ;  /* 0x000000dfc0df2221 */ /* 0x000fca0000010000 */
.L_x_6972:
[----:B------:R-:W-:-:S04]  /*3bc0*/  F2FP.BF16.PACK_AB R192, RZ, R223 ;  /* 0x000000dfffc0723e */ /* 0x000fc800000010ff */
[----:B------:R-:W-:Y:S02]  /*3bd0*/  PRMT R191, R191, 0x5410, R192 ;  /* 0x00005410bfbf7816 */ /* 0x000fe400000000c0 */
.L_x_6973:
[----:B------:R-:W-:-:S04]  /*3be0*/  @P1 LEA R192, P2, R197, c[0x0][0x188], 0x4 ;  /* 0x00006200c5c01a11 */ /* 0x000fc800078420ff */
[----:B------:R-:W-:-:S05]  /*3bf0*/  @P1 LEA.HI.X R193, R197, c[0x0][0x18c], RZ, 0x4, P2 ;  /* 0x00006300c5c11a11 */ /* 0x000fca00010f24ff */
[----:B------:R0:W-:Y:S04]  /*3c00*/  @P1 STG.E.128 [R192.64], R188 ;  /* 0x000000bcc0001986 */ /* 0x0001e8000c101d04 */
.L_x_6941:
[----:B------:R-:W-:Y:S05]  /*3c10*/  BSYNC B0 ;  /* 0x0000000000007941 */ /* 0x000fea0003800000 */
.L_x_6940:
        /* <DEDUP_REMOVED lines=48> */
.L_x_6988:
        /* <DEDUP_REMOVED lines=101> */
.L_x_6989:
[----:B------:R-:W-:Y:S01]  /*4570*/  FMUL.FTZ R192, R197, R197 ;  /* 0x000000c5c5c07220 */ /* 0x000fe20000410000 */
[----:B------:R-:W-:Y:S01]  /*4580*/  ISETP.NE.AND P2, PT, RZ, UR6, PT ;  /* 0x00000006ff007c0c */ /* 0x000fe2000bf45270 */
[----:B-1----:R-:W-:Y:S01]  /*4590*/  FADD.FTZ R199, R199, R196 ;  /* 0x000000c4c7c77221 */ /* 0x002fe20000010000 */
[----:B------:R-:W-:Y:S01]  /*45a0*/  @!P6 MOV R194, 0x4 ;  /* 0x0000000400c2e802 */ /* 0x000fe20000000f00 */
[----:B------:R-:W-:Y:S01]  /*45b0*/  BSSY B0, `(.L_x_6976) ;  /* 0x000003b000007945 */ /* 0x000fe20003800000 */
        /* <DEDUP_REMOVED lines=28> */
[----:B-----5:R-:W-:Y:S02]  /*4780*/  FFMA.FTZ R192, R36, R197, R20 ;  /* 0x000000c524c07223 */ /* 0x020fe40000010014 */
[----:B------:R-:W-:-:S02]  /*4790*/  FFMA.FTZ R193, R37, R198, R21 ;  /* 0x000000c625c17223 */ /* 0x000fc40000010015 */
[----:B------:R-:W-:Y:S02]  /*47a0*/  FFMA.FTZ R194, R38, R199, R22 ;  /* 0x000000c726c27223 */ /* 0x000fe40000010016 */
[----:B------:R-:W-:Y:S01]  /*47b0*/  FFMA.FTZ R195, R39, R224, R23 ;  /* 0x000000e027c37223 */ /* 0x000fe20000010017 */
[----:B------:R-:W-:Y:S01]  /*47c0*/  F2FP.BF16.PACK_AB R192, R193, R192 ;  /* 0x000000c0c1c0723e */ /* 0x000fe200000010ff */
[----:B0-----:R-:W-:Y:S02]  /*47d0*/  FFMA.FTZ R196, R40, R229, R24 ;  /* 0x000000e528c47223 */ /* 0x001fe40000010018 */
        /* <DEDUP_REMOVED lines=15> */
[----:B------:R-:W-:Y:S01]  /*48d0*/  FFMA.FTZ R232, R51, R232, R35 ;  /* 0x000000e833e87223 */ /* 0x000fe20000010023 */
[----:B------:R-:W-:Y:S01]  /*48e0*/  F2FP.BF16.PACK_AB R196, R225, R196 ;  /* 0x000000c4e1c4723e */ /* 0x000fe200000010ff */
[----:B------:R-:W-:-:S03]  /*48f0*/  IMAD.MOV.U32 R231, RZ, RZ, 0x10 ;  /* 0x00000010ffe77424 */ /* 0x000fc600078e00ff */
[----:B------:R-:W-:Y:S01]  /*4900*/  F2FP.BF16.PACK_AB R199, R232, R199 ;  /* 0x000000c7e8c7723e */ /* 0x000fe200000010ff */
[----:B------:R-:W-:-:S04]  /*4910*/  IMAD.WIDE.U32 R228, R2, R231, c[0x0][0x208] ;  /* 0x0000820002e47625 */ /* 0x000fc800078e00e7 */
[C---:B------:R-:W-:Y:S01]  /*4920*/  IMAD.WIDE.U32 R224, R2.reuse, R231, c[0x0][0x210] ;  /* 0x0000840002e07625 */ /* 0x040fe200078e00e7 */
[----:B------:R0:W-:Y:S01]  /*4930*/  STG.E.128 [R228.64], R192 ;  /* 0x000000c0e4007986 */ /* 0x0001e2000c101d04 */
[----:B------:R-:W-:-:S03]  /*4940*/  IADD3 R2, R2, 0x20, RZ ;  /* 0x0000002002027810 */ /* 0x000fc60007ffe0ff */
[----:B------:R0:W-:Y:S04]  /*4950*/  STG.E.128 [R224.64], R196 ;  /* 0x000000c4e0007986 */ /* 0x0001e8000c101d04 */
.L_x_6977:
[----:B------:R-:W-:Y:S05]  /*4960*/  BSYNC B0 ;  /* 0x0000000000007941 */ /* 0x000fea0003800000 */
.L_x_6976:
        /* <DEDUP_REMOVED lines=9> */
[C---:B------:R-:W-:Y:S02]  /*4a00*/  FMUL.FTZ R197, R226.reuse, R193 ;  /* 0x000000c1e2c57220 */ /* 0x040fe40000410000 */
[C---:B------:R-:W-:Y:S02]  /*4a10*/  FMUL.FTZ R198, R226.reuse, R195 ;  /* 0x000000c3e2c67220 */ /* 0x040fe40000410000 */
[--C-:B------:R-:W-:Y:S02]  /*4a20*/  FADD.FTZ R231, R211, -R227.reuse ;  /* 0x800000e3d3e77221 */ /* 0x100fe40000010000 */
[C---:B------:R-:W-:Y:S02]  /*4a30*/  FMUL.FTZ R199, R226.reuse, R199 ;  /* 0x000000c7e2c77220 */ /* 0x040fe40000410000 */
[----:B------:R-:W-:Y:S02]  /*4a40*/  FMUL.FTZ R224, R226, R225 ;  /* 0x000000e1e2e07220 */ /* 0x000fe40000410000 */
[----:B------:R-:W-:-:S02]  /*4a50*/  FADD.FTZ R229, R19, -R227 ;  /* 0x800000e313e57221 */ /* 0x000fc40000010000 */
[C---:B------:R-:W-:Y:S02]  /*4a60*/  FMUL.FTZ R233, R226.reuse, R233 ;  /* 0x000000e9e2e97220 */ /* 0x040fe40000410000 */
[----:B------:R-:W-:Y:S02]  /*4a70*/  FMUL.FTZ R232, R226, R235 ;  /* 0x000000ebe2e87220 */ /* 0x000fe40000410000 */
[----:B-----5:R-:W-:Y:S02]  /*4a80*/  FFMA.FTZ R192, R68, R197, R52 ;  /* 0x000000c544c07223 */ /* 0x020fe40000010034 */
[----:B------:R-:W-:Y:S02]  /*4a90*/  FFMA.FTZ R193, R69, R198, R53 ;  /* 0x000000c645c17223 */ /* 0x000fe40000010035 */
[----:B------:R-:W-:Y:S02]  /*4aa0*/  FMUL.FTZ R228, R226, R231 ;  /* 0x000000e7e2e47220 */ /* 0x000fe40000410000 */
[----:B------:R-:W-:Y:S01]  /*4ab0*/  FFMA.FTZ R194, R70, R199, R54 ;  /* 0x000000c746c27223 */ /* 0x000fe20000010036 */
[----:B------:R-:W-:Y:S01]  /*4ac0*/  F2FP.BF16.PACK_AB R192, R193, R192 ;  /* 0x000000c0c1c0723e */ /* 0x000fe200000010ff */
[----:B------:R-:W-:-:S02]  /*4ad0*/  FFMA.FTZ R195, R71, R224, R55 ;  /* 0x000000e047c37223 */ /* 0x000fc40000010037 */
[----:B------:R-:W-:Y:S02]  /*4ae0*/  FMUL.FTZ R229, R226, R229 ;  /* 0x000000e5e2e57220 */ /* 0x000fe40000410000 */
[----:B------:R-:W-:Y:S01]  /*4af0*/  FFMA.FTZ R230, R74, R233, R58 ;  /* 0x000000e94ae67223 */ /* 0x000fe2000001003a */
[----:B------:R-:W-:Y:S01]  /*4b00*/  F2FP.BF16.PACK_AB R193, R195, R194 ;  /* 0x000000c2c3c1723e */ /* 0x000fe200000010ff */
[----:B------:R-:W-:Y:S02]  /*4b10*/  FFMA.FTZ R231, R75, R232, R59 ;  /* 0x000000e84be77223 */ /* 0x000fe4000001003b */
[-C--:B------:R-:W-:Y:S02]  /*4b20*/  FFMA.FTZ R196, R72, R229.reuse, R56 ;  /* 0x000000e548c47223 */ /* 0x080fe40000010038 */
[----:B------:R-:W-:Y:S01]  /*4b30*/  FFMA.FTZ R225, R73, R228, R57 ;  /* 0x000000e449e17223 */ /* 0x000fe20000010039 */
[----:B------:R-:W-:Y:S01]  /*4b40*/  F2FP.BF16.PACK_AB R195, R231, R230 ;  /* 0x000000e6e7c3723e */ /* 0x000fe200000010ff */
[----:B------:R-:W-:Y:S01]  /*4b50*/  HFMA2.MMA R231, -RZ, RZ, 0, 9.5367431640625e-07 ;  /* 0x00000010ffe77435 */ /* 0x000fe200000001ff */
[----:B------:R-:W-:-:S02]  /*4b60*/  FFMA.FTZ R229, R80, R229, R64 ;  /* 0x000000e550e57223 */ /* 0x000fc40000010040 */
[----:B------:R-:W-:Y:S01]  /*4b70*/  F2FP.BF16.PACK_AB R194, R225, R196 ;  /* 0x000000c4e1c2723e */ /* 0x000fe200000010ff */
[----:B------:R-:W-:Y:S02]  /*4b80*/  FFMA.FTZ R196, R76, R197, R60 ;  /* 0x000000c54cc47223 */ /* 0x000fe4000001003c */
        /* <DEDUP_REMOVED lines=9> */
[----:B------:R-:W-:-:S03]  /*4c20*/  IMAD.WIDE.U32 R228, R2, R231, c[0x0][0x208] ;  /* 0x0000820002e47625 */ /* 0x000fc600078e00e7 */
[----:B------:R-:W-:Y:S01]  /*4c30*/  F2FP.BF16.PACK_AB R199, R232, R199 ;  /* 0x000000c7e8c7723e */ /* 0x000fe200000010ff */
[C---:B------:R-:W-:Y:S01]  /*4c40*/  IMAD.WIDE.U32 R224, R2.reuse, R231, c[0x0][0x210] ;  /* 0x0000840002e07625 */ /* 0x040fe200078e00e7 */
[----:B------:R0:W-:Y:S01]  /*4c50*/  STG.E.128 [R228.64], R192 ;  /* 0x000000c0e4007986 */ /* 0x0001e2000c101d04 */
[----:B------:R-:W-:-:S03]  /*4c60*/  IADD3 R2, R2, 0x20, RZ ;  /* 0x0000002002027810 */ /* 0x000fc60007ffe0ff */
[----:B------:R0:W-:Y:S04]  /*4c70*/  STG.E.128 [R224.64], R196 ;  /* 0x000000c4e0007986 */ /* 0x0001e8000c101d04 */
.L_x_6979:
[----:B------:R-:W-:Y:S05]  /*4c80*/  BSYNC B0 ;  /* 0x0000000000007941 */ /* 0x000fea0003800000 */
.L_x_6978:
        /* <DEDUP_REMOVED lines=49> */
.L_x_6981:
[----:B------:R-:W-:Y:S05]  /*4fa0*/  BSYNC B0 ;  /* 0x0000000000007941 */ /* 0x000fea0003800000 */
.L_x_6980:
        /* <DEDUP_REMOVED lines=49> */
.L_x_6983:
[----:B------:R-:W-:Y:S05]  /*52c0*/  BSYNC B0 ;  /* 0x0000000000007941 */ /* 0x000fea0003800000 */
.L_x_6982:
        /* <DEDUP_REMOVED lines=33> */
[----:B------:R-:W-:Y:S01]  /*54e0*/  FFMA.FTZ R224, R175, R224, R159 ;  /* 0x000000e0afe07223 */ /* 0x000fe2000001009f */
[----:B------:R-:W-:Y:S01]  /*54f0*/  MOV R227, 0x10 ;  /* 0x0000001000e37802 */ /* 0x000fe20000000f00 */
[----:B------:R-:W-:Y:S02]  /*5500*/  FFMA.FTZ R225, R173, R198, R157 ;  /* 0x000000c6ade17223 */ /* 0x000fe4000001009d */
[----:B------:R-:W-:Y:S01]  /*5510*/  FFMA.FTZ R229, R176, R229, R160 ;  /* 0x000000e5b0e57223 */ /* 0x000fe200000100a0 */
[----:B------:R-:W-:Y:S01]  /*5520*/  F2FP.BF16.PACK_AB R197, R224, R197 ;  /* 0x000000c5e0c5723e */ /* 0x000fe200000010ff */
[----:B------:R-:W-:Y:S01]  /*5530*/  FFMA.FTZ R199, R178, R233, R162 ;  /* 0x000000e9b2c77223 */ /* 0x000fe200000100a2 */
[----:B------:R-:W-:Y:S01]  /*5540*/  F2FP.BF16.PACK_AB R196, R225, R196 ;  /* 0x000000c4e1c4723e */ /* 0x000fe200000010ff */
[----:B------:R-:W-:-:S02]  /*5550*/  FFMA.FTZ R230, R179, R230, R163 ;  /* 0x000000e6b3e67223 */ /* 0x000fc400000100a3 */
[----:B------:R-:W-:Y:S02]  /*5560*/  FFMA.FTZ R228, R177, R228, R161 ;  /* 0x000000e4b1e47223 */ /* 0x000fe400000100a1 */
[----:B------:R-:W-:Y:S01]  /*5570*/  IMAD.WIDE.U32 R224, R2, R227, c[0x0][0x208] ;  /* 0x0000820002e07625 */ /* 0x000fe200078e00e3 */
[----:B------:R-:W-:Y:S02]  /*5580*/  F2FP.BF16.PACK_AB R199, R230, R199 ;  /* 0x000000c7e6c7723e */ /* 0x000fe400000010ff */
[----:B------:R-:W-:Y:S01]  /*5590*/  F2FP.BF16.PACK_AB R198, R228, R229 ;  /* 0x000000e5e4c6723e */ /* 0x000fe200000010ff */
[----:B------:R-:W-:Y:S01]  /*55a0*/  IMAD.WIDE.U32 R226, R2, R227, c[0x0][0x210] ;  /* 0x0000840002e27625 */ /* 0x000fe200078e00e3 */
[----:B------:R0:W-:Y:S04]  /*55b0*/  STG.E.128 [R224.64], R192 ;  /* 0x000000c0e0007986 */ /* 0x0001e8000c101d04 */
[----:B------:R0:W-:Y:S02]  /*55c0*/  STG.E.128 [R226.64], R196 ;  /* 0x000000c4e2007986 */ /* 0x0001e4000c101d04 */
.L_x_6985:
[----:B------:R-:W-:Y:S05]  /*55d0*/  BSYNC B0 ;  /* 0x0000000000007941 */ /* 0x000fea0003800000 */
.L_x_6984:
[----:B------:R-:W-:-:S04]  /*55e0*/  IMAD.MOV.U32 R2, RZ, RZ, 0x4 ;  /* 0x00000004ff027424 */ /* 0x000fc800078e00ff */
[----:B------:R-:W-:-:S05]  /*55f0*/  IMAD R3, R2, c[0x0][0x160], R3 ;  /* 0x0000580002037a24 */ /* 0x000fca00078e0203 */
[----:B------:R-:W-:-:S13]  /*5600*/  ISETP.GE.AND P2, PT, R3, c[0x0][0x164], PT ;  /* 0x0000590003007a0c */ /* 0x000fda0003f46270 */
[----:B01---5:R-:W-:Y:S01]  /*5610*/  @P2 CALL.REL.NOINC `(.L_x_6986) ;  /* 0x0000001000002944 */ /* 0x023fe20003c00000 */
[----:B------:R-:W-:Y:S05]  /*5620*/  BRA `(.L_x_6987) ;  /* 0xffffb67000007947 */ /* 0x000fea000383ffff */
.L_x_6986:
[----:B------:R-:W-:Y:S05]  /*5630*/  EXIT ;  /* 0x000000000000794d */ /* 0x000fea0003800000 */
.L_x_6974:
[----:B------:R-:W-:Y:S01]  /*5640*/  HFMA2.MMA R195, -RZ, RZ, 0, 1.847743988037109375e-06 ;  /* 0x0000001fffc37435 */ /* 0x000fe200000001ff */
[----:B------:R-:W-:Y:S01]  /*5650*/  IMAD.MOV.U32 R199, RZ, RZ, 0x1 ;  /* 0x00000001ffc77424 */ /* 0x000fe200078e00ff */
[----:B------:R-:W-:Y:S01]  /*5660*/  MOV R192, 0x5690 ;  /* 0x0000569000c07802 */ /* 0x000fe20000000f00 */
[----:B------:R-:W-:-:S03]  /*5670*/  IMAD.MOV.U32 R198, RZ, RZ, -0x1 ;  /* 0xffffffffffc67424 */ /* 0x000fc600078e00ff */
[----:B-----5:R-:W-:Y:S05]  /*5680*/  CALL.REL.NOINC `($__internal_16_$__cuda_sm70_shflsync_bfly_p) ;  /* 0x000008c000007944 */ /* 0x020fea0003c00000 */
[----:B-1----:R-:W-:Y:S01]  /*5690*/  IMAD.MOV.U32 R193, RZ, RZ, R199 ;  /* 0x000000ffffc17224 */ /* 0x002fe200078e00c7 */
[----:B0-----:R-:W-:Y:S05]  /*56a0*/  BRA `(.L_x_6988) ;  /* 0xffffe87000007947 */ /* 0x001fea000383ffff */
.L_x_6975:
[----:B0-----:R-:W-:Y:S01]  /*56b0*/  MOV R194, R224 ;  /* 0x000000e000c27202 */ /* 0x001fe20000000f00 */
[----:B------:R-:W-:Y:S01]  /*56c0*/  IMAD.MOV.U32 R199, RZ, RZ, 0x2 ;  /* 0x00000002ffc77424 */ /* 0x000fe200078e00ff */
[----:B------:R-:W-:Y:S01]  /*56d0*/  MOV R198, 0xffffffff ;  /* 0xffffffff00c67802 */ /* 0x000fe20000000f00 */
[----:B------:R-:W-:Y:S01]  /*56e0*/  IMAD.MOV.U32 R195, RZ, RZ, 0x1f ;  /* 0x0000001fffc37424 */ /* 0x000fe200078e00ff */
[----:B------:R-:W-:Y:S02]  /*56f0*/  MOV R192, 0x5710 ;  /* 0x0000571000c07802 */ /* 0x000fe40000000f00 */
[----:B-----5:R-:W-:Y:S05]  /*5700*/  CALL.REL.NOINC `($__internal_16_$__cuda_sm70_shflsync_bfly_p) ;  /* 0x0000084000007944 */ /* 0x020fea0003c00000 */
[----:B0-----:R-:W-:Y:S01]  /*5710*/  HFMA2.MMA R195, -RZ, RZ, 0, 1.847743988037109375e-06 ;  /* 0x0000001fffc37435 */ /* 0x001fe200000001ff */
[----:B-1----:R-:W-:Y:S01]  /*5720*/  FADD.FTZ R194, R224, R199 ;  /* 0x000000c7e0c27221 */ /* 0x002fe20000010000 */
[----:B------:R-:W-:Y:S01]  /*5730*/  MOV R192, 0x5770 ;  /* 0x0000577000c07802 */ /* 0x000fe20000000f00 */
[----:B------:R-:W-:-:S02]  /*5740*/  IMAD.MOV.U32 R199, RZ, RZ, 0x4 ;  /* 0x00000004ffc77424 */ /* 0x000fc400078e00ff */
[----:B------:R-:W-:Y:S02]  /*5750*/  IMAD.MOV.U32 R198, RZ, RZ, -0x1 ;  /* 0xffffffffffc67424 */ /* 0x000fe400078e00ff */
[----:B------:R-:W-:Y:S05]  /*5760*/  CALL.REL.NOINC `($__internal_16_$__cuda_sm70_shflsync_bfly_p) ;  /* 0x000007e000007944 */ /* 0x000fea0003c00000 */
[----:B01----:R-:W-:Y:S01]  /*5770*/  FADD.FTZ R194, R194, R199 ;  /* 0x000000c7c2c27221 */ /* 0x003fe20000010000 */
[----:B------:R-:W-:Y:S01]  /*5780*/  MOV R199, 0x8 ;  /* 0x0000000800c77802 */ /* 0x000fe20000000f00 */
[----:B------:R-:W-:Y:S01]  /*5790*/  IMAD.MOV.U32 R195, RZ, RZ, 0x1f ;  /* 0x0000001fffc37424 */ /* 0x000fe200078e00ff */
[----:B------:R-:W-:Y:S02]  /*57a0*/  MOV R198, 0xffffffff ;  /* 0xffffffff00c67802 */ /* 0x000fe40000000f00 */
[----:B------:R-:W-:Y:S02]  /*57b0*/  MOV R192, 0x57d0 ;  /* 0x000057d000c07802 */ /* 0x000fe40000000f00 */
[----:B------:R-:W-:Y:S05]  /*57c0*/  CALL.REL.NOINC `($__internal_16_$__cuda_sm70_shflsync_bfly_p) ;  /* 0x0000078000007944 */ /* 0x000fea0003c00000 */
[----:B0-----:R-:W-:Y:S01]  /*57d0*/  HFMA2.MMA R195, -RZ, RZ, 0, 1.847743988037109375e-06 ;  /* 0x0000001fffc37435 */ /* 0x001fe200000001ff */
[----:B-1----:R-:W-:Y:S01]  /*57e0*/  FADD.FTZ R194, R194, R199 ;  /* 0x000000c7c2c27221 */ /* 0x002fe20000010000 */
[----:B------:R-:W-:Y:S01]  /*57f0*/  MOV R192, 0x5830 ;  /* 0x0000583000c07802 */ /* 0x000fe20000000f00 */
[----:B------:R-:W-:Y:S02]  /*5800*/  IMAD.MOV.U32 R199, RZ, RZ, 0x10 ;  /* 0x00000010ffc77424 */ /* 0x000fe400078e00ff */
[----:B------:R-:W-:-:S02]  /*5810*/  IMAD.MOV.U32 R198, RZ, RZ, -0x1 ;  /* 0xffffffffffc67424 */ /* 0x000fc400078e00ff */
[----:B------:R-:W-:Y:S05]  /*5820*/  CALL.REL.NOINC `($__internal_16_$__cuda_sm70_shflsync_bfly_p) ;  /* 0x0000072000007944 */ /* 0x000fea0003c00000 */
[----:B-1----:R-:W-:Y:S01]  /*5830*/  FADD.FTZ R197, R194, R199 ;  /* 0x000000c7c2c57221 */ /* 0x002fe20000010000 */
[----:B------:R-:W-:-:S02]  /*5840*/  MOV R199, 0x1 ;  /* 0x0000000100c77802 */ /* 0x000fc40000000f00 */
[----:B0-----:R-:W-:Y:S01]  /*5850*/  MOV R198, 0xffffffff ;  /* 0xffffffff00c67802 */ /* 0x001fe20000000f00 */
        /* <DEDUP_REMOVED lines=84> */
[----:B------:R-:W-:Y:S05]  /*5da0*/  CALL.REL.NOINC `($__internal_16_$__cuda_sm70_shflsync_bfly_p) ;  /* 0x000001a000007944 */ /* 0x000fea0003c00000 */
[----:B0-----:R-:W-:Y:S01]  /*5db0*/  HFMA2.MMA R195, -RZ, RZ, 0, 1.847743988037109375e-06 ;  /* 0x0000001fffc37435 */ /* 0x001fe200000001ff */
[----:B-1----:R-:W-:Y:S01]  /*5dc0*/  FADD.FTZ R194, R194, R199 ;  /* 0x000000c7c2c27221 */ /* 0x002fe20000010000 */
[----:B------:R-:W-:Y:S01]  /*5dd0*/  MOV R192, 0x5e10 ;  /* 0x00005e1000c07802 */ /* 0x000fe20000000f00 */
[----:B------:R-:W-:Y:S02]  /*5de0*/  IMAD.MOV.U32 R199, RZ, RZ, 0x2 ;  /* 0x00000002ffc77424 */ /* 0x000fe400078e00ff */
[----:B------:R-:W-:Y:S02]  /*5df0*/  IMAD.MOV.U32 R198, RZ, RZ, -0x1 ;  /* 0xffffffffffc67424 */ /* 0x000fe400078e00ff */
[----:B------:R-:W-:Y:S05]  /*5e00*/  CALL.REL.NOINC `($__internal_16_$__cuda_sm70_shflsync_bfly_p) ;  /* 0x0000014000007944 */ /* 0x000fea0003c00000 */
[----:B01----:R-:W-:Y:S01]  /*5e10*/  FADD.FTZ R194, R194, R199 ;  /* 0x000000c7c2c27221 */ /* 0x003fe20000010000 */
[----:B------:R-:W-:Y:S01]  /*5e20*/  MOV R199, 0x4 ;  /* 0x0000000400c77802 */ /* 0x000fe20000000f00 */
[----:B------:R-:W-:Y:S01]  /*5e30*/  IMAD.MOV.U32 R195, RZ, RZ, 0x1f ;  /* 0x0000001fffc37424 */ /* 0x000fe200078e00ff */
[----:B------:R-:W-:Y:S02]  /*5e40*/  MOV R198, 0xffffffff ;  /* 0xffffffff00c67802 */ /* 0x000fe40000000f00 */
[----:B------:R-:W-:-:S02]  /*5e50*/  MOV R192, 0x5e70 ;  /* 0x00005e7000c07802 */ /* 0x000fc40000000f00 */
[----:B------:R-:W-:Y:S05]  /*5e60*/  CALL.REL.NOINC `($__internal_16_$__cuda_sm70_shflsync_bfly_p) ;  /* 0x000000e000007944 */ /* 0x000fea0003c00000 */
[----:B0-----:R-:W-:Y:S01]  /*5e70*/  HFMA2.MMA R195, -RZ, RZ, 0, 1.847743988037109375e-06 ;  /* 0x0000001fffc37435 */ /* 0x001fe200000001ff */
[----:B-1----:R-:W-:Y:S01]  /*5e80*/  FADD.FTZ R194, R194, R199 ;  /* 0x000000c7c2c27221 */ /* 0x002fe20000010000 */
[----:B------:R-:W-:Y:S01]  /*5e90*/  MOV R192, 0x5ed0 ;  /* 0x00005ed000c07802 */ /* 0x000fe20000000f00 */
[----:B------:R-:W-:-:S02]  /*5ea0*/  IMAD.MOV.U32 R199, RZ, RZ, 0x8 ;  /* 0x00000008ffc77424 */ /* 0x000fc400078e00ff */
[----:B------:R-:W-:Y:S02]  /*5eb0*/  IMAD.MOV.U32 R198, RZ, RZ, -0x1 ;  /* 0xffffffffffc67424 */ /* 0x000fe400078e00ff */
[----:B------:R-:W-:Y:S05]  /*5ec0*/  CALL.REL.NOINC `($__internal_16_$__cuda_sm70_shflsync_bfly_p) ;  /* 0x0000008000007944 */ /* 0x000fea0003c00000 */
[----:B-1----:R-:W-:Y:S01]  /*5ed0*/  FADD.FTZ R196, R194, R199 ;  /* 0x000000c7c2c47221 */ /* 0x002fe20000010000 */
[----:B------:R-:W-:Y:S01]  /*5ee0*/  MOV R199, 0x10 ;  /* 0x0000001000c77802 */ /* 0x000fe20000000f00 */
[----:B0-----:R-:W-:Y:S01]  /*5ef0*/  IMAD.MOV.U32 R195, RZ, RZ, 0x1f ;  /* 0x0000001fffc37424 */ /* 0x001fe200078e00ff */
[----:B------:R-:W-:Y:S01]  /*5f00*/  MOV R198, 0xffffffff ;  /* 0xffffffff00c67802 */ /* 0x000fe20000000f00 */
[----:B------:R-:W-:Y:S01]  /*5f10*/  IMAD.MOV.U32 R194, RZ, RZ, R196 ;  /* 0x000000ffffc27224 */ /* 0x000fe200078e00c4 */
[----:B------:R-:W-:Y:S02]  /*5f20*/  MOV R192, 0x5f40 ;  /* 0x00005f4000c07802 */ /* 0x000fe40000000f00 */
[----:B------:R-:W-:Y:S05]  /*5f30*/  CALL.REL.NOINC `($__internal_16_$__cuda_sm70_shflsync_bfly_p) ;  /* 0x0000001000007944 */ /* 0x000fea0003c00000 */
[----:B01----:R-:W-:Y:S05]  /*5f40*/  BRA `(.L_x_6989) ;  /* 0xffffe62000007947 */ /* 0x003fea000383ffff */
        .weak           $__internal_16_$__cuda_sm70_shflsync_bfly_p
        .type           $__internal_16_$__cuda_sm70_shflsync_bfly_p,@function
        .size           $__internal_16_$__cuda_sm70_shflsync_bfly_p,(.L_x_32994 - $__internal_16_$__cuda_sm70_shflsync_bfly_p)
$__internal_16_$__cuda_sm70_shflsync_bfly_p:
[----:B------:R-:W-:Y:S01]  /*5f50*/  HFMA2.MMA R193, -RZ, RZ, 0, 0 ;  /* 0x00000000ffc17435 */ /* 0x000fe200000001ff */
[----:B------:R-:W-:Y:S04]  /*5f60*/  WARPSYNC R198 ;  /* 0x000000c600007348 */ /* 0x000fe80003800000 */
[----:B------:R0:W1:Y:S01]  /*5f70*/  SHFL.BFLY PT, R199, R194, R199, R195 ;  /* 0x0c0000c7c2c77389 */ /* 0x00006200000e00c3 */
[----:B------:R-:W-:Y:S05]  /*5f80*/  RET.REL.NODEC R192 `(_ZN10layer_norm31ln_parallel_residual_fwd_kernelINS_13Kernel_traitsIf13__nv_bfloat16S2_S2_fjLj1280ELj1ELj4ELj1ELj16ENS_18Kernel_traits_baseILj1280EfS2_S2_S2_fjLj128EEEEELb0ELb0ELb0EEEvNS_9FwdParamsE) ;  /* 0xffffa070c0007950 */ /* 0x000fea0003c3ffff */
.L_x_6990:
        /* <DEDUP_REMOVED lines=15> */
.L_x_32994:


//--------------------- .text._ZN10layer_norm31ln_parallel_residual_fwd_kernelINS_13Kernel_traitsIf13__nv_bfloat16S2_S2_fjLj1280ELj1ELj4ELj1ELj16ENS_18Kernel_traits_baseILj1280EfS2_S2_S2_fjLj128EEEEELb0ELb0ELb1EEEvNS_9FwdParamsE --------------------------
	.section	.text._ZN10layer_norm31ln_parallel_residual_fwd_kernelINS_13Kernel_traitsIf13__nv_bfloat16S2_S2_fjLj1280ELj1ELj4ELj1ELj16ENS_18Kernel_traits_baseILj1280EfS2_S2_S2_fjLj128EEEEELb0ELb0ELb1EEEvNS_9FwdParamsE,"ax",@progbits
	.sectioninfo	@"SHI_REGISTERS=255"
	.align	128
        .global         _ZN10layer_norm31ln_parallel_residual_fwd_kernelINS_13Kernel_traitsIf13__nv_bfloat16S2_S2_fjLj1280ELj1ELj4ELj1ELj16ENS_18Kernel_traits_baseILj1280EfS2_S2_S2_fjLj128EEEEELb0ELb0ELb1EEEvNS_9FwdParamsE
        .type           _ZN10layer_norm31ln_parallel_residual_fwd_kernelINS_13Kernel_traitsIf13__nv_bfloat16S2_S2_fjLj1280ELj1ELj4ELj1ELj16ENS_18Kernel_traits_baseILj1280EfS2_S2_S2_fjLj128EEEEELb0ELb0ELb1EEEvNS_9FwdParamsE,@function
        .size           _ZN10layer_norm31ln_parallel_residual_fwd_kernelINS_13Kernel_traitsIf13__nv_bfloat16S2_S2_fjLj1280ELj1ELj4ELj1ELj16ENS_18Kernel_traits_baseILj1280EfS2_S2_S2_fjLj128EEEEELb0ELb0ELb1EEEvNS_9FwdParamsE,(.L_x_32995 - _ZN10layer_norm31ln_parallel_residual_fwd_kernelINS_13Kernel_traitsIf13__nv_bfloat16S2_S2_fjLj1280ELj1ELj4ELj1ELj16ENS_18Kernel_traits_baseILj1280EfS2_S2_S2_fjLj128EEEEELb0ELb0ELb1EEEvNS_9FwdParamsE)
        .other          _ZN10layer_norm31ln_parallel_residual_fwd_kernelINS_13Kernel_traitsIf13__nv_bfloat16S2_S2_fjLj1280ELj1ELj4ELj1ELj16ENS_18Kernel_traits_baseILj1280EfS2_S2_S2_fjLj128EEEEELb0ELb0ELb1EEEvNS_9FwdParamsE,@"STO_CUDA_ENTRY STV_DEFAULT"
_ZN10layer_norm31ln_parallel_residual_fwd_kernelINS_13Kernel_traitsIf13__nv_bfloat16S2_S2_fjLj1280ELj1ELj4ELj1ELj16ENS_18Kernel_traits_baseILj1280EfS2_S2_S2_fjLj128EEEEELb0ELb0ELb1EEEvNS_9FwdParamsE:
.text._ZN10layer_norm31ln_parallel_residual_fwd_kernelINS_13Kernel_traitsIf13__nv_bfloat16S2_S2_fjLj1280ELj1ELj4ELj1ELj16ENS_18Kernel_traits_baseILj1280EfS2_S2_S2_fjLj128EEEEELb0ELb0ELb1EEEvNS_9FwdParamsE:
[----:B------:R-:W-:Y:S02]  /*0000*/  MOV R1, c[0x0][0x28] ;  /* 0x00000a0000017a02 */ /* 0x000fe40000000f00 */
[----:B------:R-:W0:Y:S01]  /*0010*/  S2R R76, SR_TID.X ;  /* 0x00000000004c7919 */ /* 0x000e220000002100 */
[----:B------:R-:W-:Y:S01]  /*0020*/  ISETP.NE.U32.AND P0, PT, RZ, c[0x0][0x218], PT ;  /* 0x00008600ff007a0c */ /* 0x000fe20003f05070 */
[----:B------:R-:W-:Y:S01]  /*0030*/  CS2R R4, SRZ ;  /* 0x0000000000047805 */ /* 0x000fe2000001ff00 */
[----:B------:R-:W-:Y:S01]  /*0040*/  CS2R R6, SRZ ;  /* 0x0000000000067805 */ /* 0x000fe2000001ff00 */
[----:B------:R-:W1:Y:S01]  /*0050*/  S2R R205, SR_CTAID.X ;  /* 0x0000000000cd7919 */ /* 0x000e620000002500 */
[----:B------:R-:W-:Y:S01]  /*0060*/  ISETP.NE.AND.EX P0, PT, RZ, c[0x0][0x21c], PT, P0 ;  /* 0x00008700ff007a0c */ /* 0x000fe20003f05300 */
[----:B------:R-:W-:Y:S01]  /*0070*/  CS2R R8, SRZ ;  /* 0x0000000000087805 */ /* 0x000fe2000001ff00 */
        /* <DEDUP_REMOVED lines=17> */
[----:B0-----:R-:W-:Y:S01]  /*0190*/  SHF.R.U32.HI R0, RZ, 0x5, R76 ;  /* 0x00000005ff007819 */ /* 0x001fe2000001164c */
[----:B------:R-:W-:-:S03]  /*01a0*/  ULDC.64 UR4, c[0x0][0x118] ;  /* 0x0000460000047ab9 */ /* 0x000fc60000000a00 */
[----:B-1----:R-:W-:Y:S02]  /*01b0*/  LEA R205, R205, R0, 0x2 ;  /* 0x00000000cdcd7211 */ /* 0x002fe400078e10ff */
[----:B------:R-:W-:-:S04]  /*01c0*/  SHF.L.U32 R0, R76, 0x5, RZ ;  /* 0x000000054c007819 */ /* 0x000fc800000006ff */
[----:B------:R-:W-:-:S04]  /*01d0*/  LOP3.LUT R80, R0, 0x3e0, RZ, 0xc0, !PT ;  /* 0x000003e000507812 */ /* 0x000fc800078ec0ff */
[----:B------:R-:W-:-:S04]  /*01e0*/  IADD3 R2, P1, R80, c[0x0][0x218], RZ ;  /* 0x0000860050027a10 */ /* 0x000fc80007f3e0ff */
[----:B------:R-:W-:Y:S02]  /*01f0*/  IADD3.X R3, RZ, c[0x0][0x21c], RZ, P1, !PT ;  /* 0x00008700ff037a10 */ /* 0x000fe40000ffe4ff */
[----:B------:R-:W-:-:S03]  /*0200*/  LOP3.LUT R0, R76, 0x1f, RZ, 0xc0, !PT ;  /* 0x0000001f4c007812 */ /* 0x000fc600078ec0ff */
[----:B------:R0:W5:Y:S04]  /*0210*/  @P0 LDG.E.128 R4, [R2.64] ;  /* 0x0000000402040981 */ /* 0x000168000c1e1d00 */
[----:B------:R0:W5:Y:S04]  /*0220*/  @P0 LDG.E.128 R8, [R2.64+0x10] ;  /* 0x0000100402080981 */ /* 0x000168000c1e1d00 */
[----:B------:R0:W5:Y:S04]  /*0230*/  @P0 LDG.E.128 R12, [R2.64+0x400] ;  /* 0x00040004020c0981 */ /* 0x000168000c1e1d00 */
[----:B------:R0:W5:Y:S04]  /*0240*/  @P0 LDG.E.128 R16, [R2.64+0x410] ;  /* 0x0004100402100981 */ /* 0x000168000c1e1d00 */
[----:B------:R0:W5:Y:S04]  /*0250*/  @P0 LDG.E.128 R20, [R2.64+0x800] ;  /* 0x0008000402140981 */ /* 0x000168000c1e1d00 */
[----:B------:R0:W5:Y:S04]  /*0260*/  @P0 LDG.E.128 R24, [R2.64+0x810] ;  /* 0x0008100402180981 */ /* 0x000168000c1e1d00 */
[----:B------:R0:W5:Y:S04]  /*0270*/  @P0 LDG.E.128 R28, [R2.64+0xc00] ;  /* 0x000c0004021c0981 */ /* 0x000168000c1e1d00 */
[----:B------:R0:W5:Y:S04]  /*0280*/  @P0 LDG.E.128 R32, [R2.64+0xc10] ;  /* 0x000c100402200981 */ /* 0x000168000c1e1d00 */
[----:B------:R0:W5:Y:S04]  /*0290*/  @P0 LDG.E.128 R36, [R2.64+0x1000] ;  /* 0x0010000402240981 */ /* 0x000168000c1e1d00 */
[----:B------:R0:W5:Y:S01]  /*02a0*/  @P0 LDG.E.128 R40, [R2.64+0x1010] ;  /* 0x0010100402280981 */ /* 0x000162000c1e1d00 */
[----:B------:R-:W-:Y:S01]  /*02b0*/  ISETP.NE.U32.AND P0, PT, RZ, c[0x0][0x220], PT ;  /* 0x00008800ff007a0c */ /* 0x000fe20003f05070 */
[----:B------:R-:W-:Y:S01]  /*02c0*/  CS2R R46, SRZ ;  /* 0x00000000002e7805 */ /* 0x000fe2000001ff00 */
[----:B------:R-:W-:Y:S01]  /*02d0*/  SHF.L.U32 R164, R0, 0x5, RZ ;  /* 0x0000000500a47819 */ /* 0x000fe200000006ff */
[----:B------:R-:W-:Y:S01]  /*02e0*/  CS2R R44, SRZ ;  /* 0x00000000002c7805 */ /* 0x000fe2000001ff00 */
[----:B------:R-:W-:Y:S01]  /*02f0*/  ISETP.NE.AND.EX P0, PT, RZ, c[0x0][0x224], PT, P0 ;  /* 0x00008900ff007a0c */ /* 0x000fe20003f05300 */
[----:B------:R-:W-:Y:S01]  /*0300*/  CS2R R50, SRZ ;  /* 0x0000000000327805 */ /* 0x000fe2000001ff00 */
[----:B------:R-:W-:Y:S01]  /*0310*/  IADD3 R84, P1, R164, c[0x0][0x220], RZ ;  /* 0x00008800a4547a10 */ /* 0x000fe20007f3e0ff */
[----:B------:R-:W-:Y:S01]  /*0320*/  CS2R R48, SRZ ;  /* 0x0000000000307805 */ /* 0x000fe2000001ff00 */
[----:B------:R-:W-:Y:S01]  /*0330*/  CS2R R54, SRZ ;  /* 0x0000000000367805 */ /* 0x000fe2000001ff00 */
[----:B0-----:R-:W-:Y:S01]  /*0340*/  IADD3 R2, P2, R80, c[0x0][0x1b0], RZ ;  /* 0x00006c0050027a10 */ /* 0x001fe20007f5e0ff */
        /* <DEDUP_REMOVED lines=15> */
[----:B------:R-:W-:-:S02]  /*0440*/  IADD3.X R85, RZ, c[0x0][0x224], RZ, P1, !PT ;  /* 0x00008900ff557a10 */ /* 0x000fc40000ffe4ff */
[----:B------:R-:W-:Y:S02]  /*0450*/  ISETP.GE.AND P1, PT, R205, c[0x0][0x164], PT ;  /* 0x00005900cd007a0c */ /* 0x000fe40003f26270 */
[----:B------:R-:W-:Y:S01]  /*0460*/  IADD3 R164, P3, R164, c[0x0][0x1b8], RZ ;  /* 0x00006e00a4a47a10 */ /* 0x000fe20007f7e0ff */
[----:B------:R0:W5:Y:S01]  /*0470*/  @P0 LDG.E.128 R44, [R84.64] ;  /* 0x00000004542c0981 */ /* 0x000162000c1e1d00 */
[----:B------:R-:W-:Y:S02]  /*0480*/  IADD3.X R3, RZ, c[0x0][0x1b4], RZ, P2, !PT ;  /* 0x00006d00ff037a10 */ /* 0x000fe400017fe4ff */
[----:B------:R-:W-:Y:S01]  /*0490*/  IADD3.X R165, RZ, c[0x0][0x1bc], RZ, P3, !PT ;  /* 0x00006f00ffa57a10 */ /* 0x000fe20001ffe4ff */
        /* <DEDUP_REMOVED lines=9> */
[----:B------:R-:W-:Y:S05]  /*0530*/  @P1 EXIT ;  /* 0x000000000000194d */ /* 0x000fea0003800000 */
[----:B------:R1:W5:Y:S04]  /*0540*/  LDG.E.128 R124, [R164.64] ;  /* 0x00000004a47c7981 */ /* 0x000368000c1e1d00 */
[----:B------:R1:W5:Y:S04]  /*0550*/  LDG.E.128 R128, [R164.64+0x10] ;  /* 0x00001004a4807981 */ /* 0x000368000c1e1d00 */
        /* <DEDUP_REMOVED lines=8> */
[----:B0-----:R0:W5:Y:S04]  /*05e0*/  LDG.E.128 R84, [R2.64] ;  /* 0x0000000402547981 */ /* 0x001168000c1e1d00 */
        /* <DEDUP_REMOVED lines=8> */
[----:B------:R0:W5:Y:S02]  /*0670*/  LDG.E.128 R120, [R2.64+0x1010] ;  /* 0x0010100402787981 */ /* 0x000164000c1e1d00 */
[----:B0-----:R-:W-:-:S04]  /*0680*/  MOV R2, c[0x0][0x180] ;  /* 0x0000600000027a02 */ /* 0x001fc80000000f00 */
[----:B------:R-:W-:Y:S02]  /*0690*/  LOP3.LUT P0, RZ, R2, c[0x0][0x178], RZ, 0xfc, !PT ;  /* 0x00005e0002ff7a12 */ /* 0x000fe4000780fcff */
[----:B------:R-:W-:Y:S01]  /*06a0*/  MOV R2, c[0x0][0x184] ;  /* 0x0000610000027a02 */ /* 0x000fe20000000f00 */
[----:B------:R-:W-:-:S03]  /*06b0*/  ULDC.U8 UR6, c[0x0][0x1f0] ;  /* 0x00007c0000067ab9 */ /* 0x000fc60000000000 */
[----:B-1----:R-:W-:Y:S02]  /*06c0*/  LOP3.LUT P0, RZ, R2, c[0x0][0x17c], RZ, 0xfc, P0 ;  /* 0x00005f0002ff7a12 */ /* 0x002fe4000000fcff */
.L_x_7154:
[----:B------:R-:W-:Y:S01]  /*06d0*/  IMAD R2, R205, c[0x0][0x168], RZ ;  /* 0x00005a00cd027a24 */ /* 0x000fe200078e02ff */
[----:B------:R-:W-:Y:S01]  /*06e0*/  ISETP.NE.U32.AND P1, PT, RZ, c[0x0][0x178], PT ;  /* 0x00005e00ff007a0c */ /* 0x000fe20003f25070 */
[----:B------:R-:W-:Y:S01]  /*06f0*/  HFMA2.MMA R185, -RZ, RZ, 0, 9.5367431640625e-07 ;  /* 0x00000010ffb97435 */ /* 0x000fe200000001ff */
[----:B------:R-:W-:Y:S02]  /*0700*/  ISETP.NE.U32.AND P2, PT, RZ, c[0x0][0x180], PT ;  /* 0x00006000ff007a0c */ /* 0x000fe40003f45070 */
[----:B------:R-:W-:Y:S02]  /*0710*/  SHF.R.S32.HI R3, RZ, 0x1f, R2 ;  /* 0x0000001fff037819 */ /* 0x000fe40000011402 */
[----:B------:R-:W-:Y:S02]  /*0720*/  ISETP.NE.AND.EX P1, PT, RZ, c[0x0][0x17c], PT, P1 ;  /* 0x00005f00ff007a0c */ /* 0x000fe40003f25310 */
[----:B------:R-:W-:Y:S02]  /*0730*/  LEA.HI R3, R3, R2, RZ, 0x3 ;  /* 0x0000000203037211 */ /* 0x000fe400078f18ff */
[----:B------:R-:W-:-:S02]  /*0740*/  ISETP.NE.AND.EX P2, PT, RZ, c[0x0][0x184], PT, P2 ;  /* 0x00006100ff007a0c */ /* 0x000fc40003f45320 */
[----:B------:R-:W-:-:S05]  /*0750*/  LEA.HI.SX32 R196, R3, R0, 0x1d ;  /* 0x0000000003c47211 */ /* 0x000fca00078feaff */
[----:B------:R-:W-:-:S04]  /*0760*/  IMAD.WIDE.U32 R176, R196, R185, c[0x0][0x170] ;  /* 0x00005c00c4b07625 */ /* 0x000fc800078e00b9 */
[CC--:B------:R-:W-:Y:S02]  /*0770*/  @P1 IMAD.WIDE.U32 R2, R196.reuse, R185.reuse, c[0x0][0x178] ;  /* 0x00005e00c4021625 */ /* 0x0c0fe400078e00b9 */
[----:B------:R-:W2:Y:S02]  /*0780*/  LDG.E.128 R176, [R176.64] ;  /* 0x00000004b0b07981 */ /* 0x000ea4000c1e1d00 */
[----:B------:R-:W-:Y:S02]  /*0790*/  @P2 IMAD.WIDE.U32 R180, R196, R185, c[0x0][0x180] ;  /* 0x00006000c4b42625 */ /* 0x000fe400078e00b9 */
        /* <DEDUP_REMOVED lines=11> */
.L_x_6992:
[----:B-----5:R-:W-:-:S05]  /*0850*/  PRMT R2, RZ, 0x5410, R168 ;  /* 0x00005410ff027816 */ /* 0x020fca00000000a8 */
[----:B------:R-:W-:Y:S01]  /*0860*/  FADD.FTZ R195, R195, R2 ;  /* 0x00000002c3c37221 */ /* 0x000fe20000010000 */
[----:B------:R-:W-:Y:S05]  /*0870*/  BRA `(.L_x_6993) ;  /* 0x0000004000007947 */ /* 0x000fea0003800000 */
.L_x_6991:
[----:B0----5:R-:W-:-:S05]  /*0880*/  PRMT R2, RZ, 0x5410, R164 ;  /* 0x00005410ff027816 */ /* 0x021fca00000000a4 */
[----:B------:R-:W-:Y:S01]  /*0890*/  FADD.FTZ R195, R195, R2 ;  /* 0x00000002c3c37221 */ /* 0x000fe20000010000 */
[----:B------:R-:W-:-:S05]  /*08a0*/  @P2 PRMT R2, RZ, 0x5410, R168 ;  /* 0x00005410ff022816 */ /* 0x000fca00000000a8 */
[----:B------:R-:W-:-:S05]  /*08b0*/  @P2 FADD.FTZ R195, R195, R2 ;  /* 0x00000002c3c32221 */ /* 0x000fca0000010000 */
.L_x_6993:
[----:B------:R-:W-:-:S04]  /*08c0*/  F2FP.BF16.PACK_AB R2, RZ, R195 ;  /* 0x000000c3ff02723e */ /* 0x000fc800000010ff */
[----:B------:R-:W-:Y:S02]  /*08d0*/  PRMT R172, R2, 0x7610, R172 ;  /* 0x0000761002ac7816 */ /* 0x000fe400000000ac */
.L_x_6994:
[----:B------:R-:W-:Y:S01]  /*08e0*/  PRMT R199, RZ, 0x7610, R176 ;  /* 0x00007610ffc77816 */ /* 0x000fe200000000b0 */
[----:B------:R-:W-:Y:S05]  /*08f0*/  @P3 BRA `(.L_x_6995) ;  /* 0x0000008000003947 */ /* 0x000fea0003800000 */
[----:B------:R-:W-:-:S04]  /*0900*/  ISETP.NE.U32.AND P4, PT, RZ, c[0x0][0x180], PT ;  /* 0x00006000ff007a0c */ /* 0x000fc80003f85070 */
[----:B------:R-:W-:-:S13]  /*0910*/  ISETP.NE.AND.EX P4, PT, RZ, c[0x0][0x184], PT, P4 ;  /* 0x00006100ff007a0c */ /* 0x000fda0003f85340 */
[----:B------:R-:W-:Y:S05]  /*0920*/  @P4 BRA `(.L_x_6996) ;  /* 0x0000002000004947 */ /* 0x000fea0003800000 */
[----:B------:R-:W-:Y:S05]  /*0930*/  @P0 BRA `(.L_x_6997) ;  /* 0x0000008000000947 */ /* 0x000fea0003800000 */
[----:B------:R-:W-:Y:S05]  /*0940*/  BRA `(.L_x_6998) ;  /* 0x0000009000007947 */ /* 0x000fea0003800000 */
.L_x_6996:
[----:B-----5:R-:W-:-:S05]  /*0950*/  PRMT R2, RZ, 0x7610, R168 ;  /* 0x00007610ff027816 */ /* 0x020fca00000000a8 */
[----:B------:R-:W-:Y:S01]  /*0960*/  FADD.FTZ R199, R199, R2 ;  /* 0x00000002c7c77221 */ /* 0x000fe20000010000 */
[----:B------:R-:W-:Y:S05]  /*0970*/  BRA `(.L_x_6997) ;  /* 0x0000004000007947 */ /* 0x000fea0003800000 */
.L_x_6995:
[----:B-----5:R-:W-:-:S05]  /*0980*/  PRMT R2, RZ, 0x7610, R164 ;  /* 0x00007610ff027816 */ /* 0x020fca00000000a4 */
[----:B------:R-:W-:Y:S01]  /*0990*/  FADD.FTZ R199, R199, R2 ;  /* 0x00000002c7c77221 */ /* 0x000fe20000010000 */
[----:B------:R-:W-:-:S05]  /*09a0*/  @P2 PRMT R2, RZ, 0x7610, R168 ;  /* 0x00007610ff022816 */ /* 0x000fca00000000a8 */
[----:B------:R-:W-:-:S05]  /*09b0*/  @P2 FADD.FTZ R199, R199, R2 ;  /* 0x00000002c7c72221 */ /* 0x000fca0000010000 */
.L_x_6997:
[----:B------:R-:W-:-:S04]  /*09c0*/  F2FP.BF16.PACK_AB R2, RZ, R199 ;  /* 0x000000c7ff02723e */ /* 0x000fc800000010ff */
[----:B------:R-:W-:Y:S02]  /*09d0*/  PRMT R172, R172, 0x5410, R2 ;  /* 0x00005410acac7816 */ /* 0x000fe40000000002 */
.L_x_6998:
[----:B------:R-:W-:Y:S01]  /*09e0*/  PRMT R193, RZ, 0x5410, R177 ;  /* 0x00005410ffc17816 */ /* 0x000fe200000000b1 */
[----:B------:R-:W-:Y:S05]  /*09f0*/  @P3 BRA `(.L_x_6999) ;  /* 0x0000008000003947 */ /* 0x000fea0003800000 */
[----:B------:R-:W-:-:S04]  /*0a00*/  ISETP.NE.U32.AND P4, PT, RZ, c[0x0][0x180], PT ;  /* 0x00006000ff007a0c */ /* 0x000fc80003f85070 */
[----:B------:R-:W-:-:S13]  /*0a10*/  ISETP.NE.AND.EX P4, PT, RZ, c[0x0][0x184], PT, P4 ;  /* 0x00006100ff007a0c */ /* 0x000fda0003f85340 */
[----:B------:R-:W-:Y:S05]  /*0a20*/  @P4 BRA `(.L_x_7000) ;  /* 0x0000002000004947 */ /* 0x000fea0003800000 */
[----:B------:R-:W-:Y:S05]  /*0a30*/  @P0 BRA `(.L_x_7001) ;  /* 0x0000008000000947 */ /* 0x000fea0003800000 */
[----:B------:R-:W-:Y:S05]  /*0a40*/  BRA `(.L_x_7002) ;  /* 0x0000009000007947 */ /* 0x000fea0003800000 */
.L_x_7000:
[----:B-----5:R-:W-:-:S05]  /*0a50*/  PRMT R2, RZ, 0x5410, R169 ;  /* 0x00005410ff027816 */ /* 0x020fca00000000a9 */
[----:B------:R-:W-:Y:S01]  /*0a60*/  FADD.FTZ R193, R193, R2 ;  /* 0x00000002c1c17221 */ /* 0x000fe20000010000 */
[----:B------:R-:W-:Y:S05]  /*0a70*/  BRA `(.L_x_7001) ;  /* 0x0000004000007947 */ /* 0x000fea0003800000 */
.L_x_6999:
[----:B-----5:R-:W-:-:S05]  /*0a80*/  PRMT R2, RZ, 0x5410, R165 ;  /* 0x00005410ff027816 */ /* 0x020fca00000000a5 */
[----:B------:R-:W-:Y:S01]  /*0a90*/  FADD.FTZ R193, R193, R2 ;  /* 0x00000002c1c17221 */ /* 0x000fe20000010000 */
[----:B------:R-:W-:-:S05]  /*0aa0*/  @P2 PRMT R2, RZ, 0x5410, R169 ;  /* 0x00005410ff022816 */ /* 0x000fca00000000a9 */
[----:B------:R-:W-:-:S05]  /*0ab0*/  @P2 FADD.FTZ R193, R193, R2 ;  /* 0x00000002c1c12221 */ /* 0x000fca0000010000 */
.L_x_7001:
[----:B------:R-:W-:-:S04]  /*0ac0*/  F2FP.BF16.PACK_AB R2, RZ, R193 ;  /* 0x000000c1ff02723e */ /* 0x000fc800000010ff */
[----:B------:R-:W-:Y:S02]  /*0ad0*/  PRMT R173, R2, 0x7610, R173 ;  /* 0x0000761002ad7816 */ /* 0x000fe400000000ad */
.L_x_7002:
[----:B------:R-:W-:Y:S01]  /*0ae0*/  PRMT R191, RZ, 0x7610, R177 ;  /* 0x00007610ffbf7816 */ /* 0x000fe200000000b1 */
[----:B------:R-:W-:Y:S05]  /*0af0*/  @P3 BRA `(.L_x_7003) ;  /* 0x0000008000003947 */ /* 0x000fea0003800000 */
[----:B------:R-:W-:-:S04]  /*0b00*/  ISETP.NE.U32.AND P4, PT, RZ, c[0x0][0x180], PT ;  /* 0x00006000ff007a0c */ /* 0x000fc80003f85070 */
[----:B------:R-:W-:-:S13]  /*0b10*/  ISETP.NE.AND.EX P4, PT, RZ, c[0x0][0x184], PT, P4 ;  /* 0x00006100ff007a0c */ /* 0x000fda0003f85340 */
[----:B------:R-:W-:Y:S05]  /*0b20*/  @P4 BRA `(.L_x_7004) ;  /* 0x0000002000004947 */ /* 0x000fea0003800000 */
[----:B------:R-:W-:Y:S05]  /*0b30*/  @P0 BRA `(.L_x_7005) ;  /* 0x0000008000000947 */ /* 0x000fea0003800000 */
[----:B------:R-:W-:Y:S05]  /*0b40*/  BRA `(.L_x_7006) ;  /* 0x0000009000007947 */ /* 0x000fea0003800000 */
.L_x_7004:
[----:B-----5:R-:W-:-:S05]  /*0b50*/  PRMT R2, RZ, 0x7610, R169 ;  /* 0x00007610ff027816 */ /* 0x020fca00000000a9 */
[----:B------:R-:W-:Y:S01]  /*0b60*/  FADD.FTZ R191, R191, R2 ;  /* 0x00000002bfbf7221 */ /* 0x000fe20000010000 */
[----:B------:R-:W-:Y:S05]  /*0b70*/  BRA `(.L_x_7005) ;  /* 0x0000004000007947 */ /* 0x000fea0003800000 */
.L_x_7003:
[----:B-----5:R-:W-:-:S05]  /*0b80*/  PRMT R2, RZ, 0x7610, R165 ;  /* 0x00007610ff027816 */ /* 0x020fca00000000a5 */
[----:B------:R-:W-:Y:S01]  /*0b90*/  FADD.FTZ R191, R191, R2 ;  /* 0x00000002bfbf7221 */ /* 0x000fe20000010000 */
[----:B------:R-:W-:-:S05]  /*0ba0*/  @P2 PRMT R2, RZ, 0x7610, R169 ;  /* 0x00007610ff022816 */ /* 0x000fca00000000a9 */
[----:B------:R-:W-:-:S05]  /*0bb0*/  @P2 FADD.FTZ R191, R191, R2 ;  /* 0x00000002bfbf2221 */ /* 0x000fca0000010000 */
.L_x_7005:
[----:B------:R-:W-:-:S04]  /*0bc0*/  F2FP.BF16.PACK_AB R2, RZ, R191 ;  /* 0x000000bfff02723e */ /* 0x000fc800000010ff */
[----:B------:R-:W-:Y:S02]  /*0bd0*/  PRMT R173, R173, 0x5410, R2 ;  /* 0x00005410adad7816 */ /* 0x000fe40000000002 */
.L_x_7006:
[----:B------:R-:W-:Y:S01]  /*0be0*/  PRMT R182, RZ, 0x5410, R178 ;  /* 0x00005410ffb67816 */ /* 0x000fe200000000b2 */
[----:B------:R-:W-:Y:S05]  /*0bf0*/  @P3 BRA `(.L_x_7007) ;  /* 0x0000008000003947 */ /* 0x000fea0003800000 */
[----:B------:R-:W-:-:S04]  /*0c00*/  ISETP.NE.U32.AND P4, PT, RZ, c[0x0][0x180], PT ;  /* 0x00006000ff007a0c */ /* 0x000fc80003f85070 */
[----:B------:R-:W-:-:S13]  /*0c10*/  ISETP.NE.AND.EX P4, PT, RZ, c[0x0][0x184], PT, P4 ;  /* 0x00006100ff007a0c */ /* 0x000fda0003f85340 */
[----:B------:R-:W-:Y:S05]  /*0c20*/  @P4 BRA `(.L_x_7008) ;  /* 0x0000002000004947 */ /* 0x000fea0003800000 */
[----:B------:R-:W-:Y:S05]  /*0c30*/  @P0 BRA `(.L_x_7009) ;  /* 0x0000008000000947 */ /* 0x000fea0003800000 */
[----:B------:R-:W-:Y:S05]  /*0c40*/  BRA `(.L_x_7010) ;  /* 0x0000009000007947 */ /* 0x000fea0003800000 */
.L_x_7008:
[----:B-----5:R-:W-:-:S05]  /*0c50*/  PRMT R3, RZ, 0x5410, R170 ;  /* 0x00005410ff037816 */ /* 0x020fca00000000aa */
[----:B------:R-:W-:Y:S01]  /*0c60*/  FADD.FTZ R182, R182, R3 ;  /* 0x00000003b6b67221 */ /* 0x000fe20000010000 */
[----:B------:R-:W-:Y:S05]  /*0c70*/  BRA `(.L_x_7009) ;  /* 0x0000004000007947 */ /* 0x000fea0003800000 */
.L_x_7007:
[----:B-----5:R-:W-:-:S05]  /*0c80*/  PRMT R3, RZ, 0x5410, R166 ;  /* 0x00005410ff037816 */ /* 0x020fca00000000a6 */
[----:B------:R-:W-:Y:S01]  /*0c90*/  FADD.FTZ R182, R182, R3 ;  /* 0x00000003b6b67221 */ /* 0x000fe20000010000 */
[----:B------:R-:W-:-:S05]  /*0ca0*/  @P2 PRMT R3, RZ, 0x5410, R170 ;  /* 0x00005410ff032816 */ /* 0x000fca00000000aa */
[----:B------:R-:W-:-:S05]  /*0cb0*/  @P2 FADD.FTZ R182, R182, R3 ;  /* 0x00000003b6b62221 */ /* 0x000fca0000010000 */
.L_x_7009:
[----:B------:R-:W-:-:S04]  /*0cc0*/  F2FP.BF16.PACK_AB R2, RZ, R182 ;  /* 0x000000b6ff02723e */ /* 0x000fc800000010ff */
[----:B------:R-:W-:Y:S02]  /*0cd0*/  PRMT R174, R2, 0x7610, R174 ;  /* 0x0000761002ae7816 */ /* 0x000fe400000000ae */
.L_x_7010:
[----:B------:R-:W-:Y:S01]  /*0ce0*/  PRMT R197, RZ, 0x7610, R178 ;  /* 0x00007610ffc57816 */ /* 0x000fe200000000b2 */
[----:B------:R-:W-:Y:S05]  /*0cf0*/  @P3 BRA `(.L_x_7011) ;  /* 0x0000008000003947 */ /* 0x000fea0003800000 */
[----:B------:R-:W-:-:S04]  /*0d00*/  ISETP.NE.U32.AND P4, PT, RZ, c[0x0][0x180], PT ;  /* 0x00006000ff007a0c */ /* 0x000fc80003f85070 */
[----:B------:R-:W-:-:S13]  /*0d10*/  ISETP.NE.AND.EX P4, PT, RZ, c[0x0][0x184], PT, P4 ;  /* 0x00006100ff007a0c */ /* 0x000fda0003f85340 */
[----:B------:R-:W-:Y:S05]  /*0d20*/  @P4 BRA `(.L_x_7012) ;  /* 0x0000002000004947 */ /* 0x000fea0003800000 */
[----:B------:R-:W-:Y:S05]  /*0d30*/  @P0 BRA `(.L_x_7013) ;  /* 0x0000008000000947 */ /* 0x000fea0003800000 */
[----:B------:R-:W-:Y:S05]  /*0d40*/  BRA `(.L_x_7014) ;  /* 0x0000009000007947 */ /* 0x000fea0003800000 */
.L_x_7012:
[----:B-----5:R-:W-:-:S05]  /*0d50*/  PRMT R2, RZ, 0x7610, R170 ;  /* 0x00007610ff027816 */ /* 0x020fca00000000aa */
[----:B------:R-:W-:Y:S01]  /*0d60*/  FADD.FTZ R197, R197, R2 ;  /* 0x00000002c5c57221 */ /* 0x000fe20000010000 */
[----:B------:R-:W-:Y:S05]  /*0d70*/  BRA `(.L_x_7013) ;  /* 0x0000004000007947 */ /* 0x000fea0003800000 */
.L_x_7011:
[----:B-----5:R-:W-:-:S05]  /*0d80*/  PRMT R2, RZ, 0x7610, R166 ;  /* 0x00007610ff027816 */ /* 0x020fca00000000a6 */
[----:B------:R-:W-:Y:S01]  /*0d90*/  FADD.FTZ R197, R197, R2 ;  /* 0x00000002c5c57221 */ /* 0x000fe20000010000 */
[----:B------:R-:W-:-:S05]  /*0da0*/  @P2 PRMT R2, RZ, 0x7610, R170 ;  /* 0x00007610ff022816 */ /* 0x000fca00000000aa */
[----:B------:R-:W-:-:S05]  /*0db0*/  @P2 FADD.FTZ R197, R197, R2 ;  /* 0x00000002c5c52221 */ /* 0x000fca0000010000 */
.L_x_7013:
[----:B------:R-:W-:-:S04]  /*0dc0*/  F2FP.BF16.PACK_AB R2, RZ, R197 ;  /* 0x000000c5ff02723e */ /* 0x000fc800000010ff */
[----:B------:R-:W-:Y:S02]  /*0dd0*/  PRMT R174, R174, 0x5410, R2 ;  /* 0x00005410aeae7816 */ /* 0x000fe40000000002 */
.L_x_7014:
[----:B------:R-:W-:Y:S01]  /*0de0*/  PRMT R183, RZ, 0x5410, R179 ;  /* 0x00005410ffb77816 */ /* 0x000fe200000000b3 */
[----:B------:R-:W-:Y:S05]  /*0df0*/  @P3 BRA `(.L_x_7015) ;  /* 0x0000008000003947 */ /* 0x000fea0003800000 */
[----:B------:R-:W-:-:S04]  /*0e00*/  ISETP.NE.U32.AND P4, PT, RZ, c[0x0][0x180], PT ;  /* 0x00006000ff007a0c */ /* 0x000fc80003f85070 */
[----:B------:R-:W-:-:S13]  /*0e10*/  ISETP.NE.AND.EX P4, PT, RZ, c[0x0][0x184], PT, P4 ;  /* 0x00006100ff007a0c */ /* 0x000fda0003f85340 */
[----:B------:R-:W-:Y:S05]  /*0e20*/  @P4 BRA `(.L_x_7016) ;  /* 0x0000002000004947 */ /* 0x000fea0003800000 */
[----:B------:R-:W-:Y:S05]  /*0e30*/  @P0 BRA `(.L_x_7017) ;  /* 0x0000008000000947 */ /* 0x000fea0003800000 */
[----:B------:R-:W-:Y:S05]  /*0e40*/  BRA `(.L_x_7018) ;  /* 0x0000009000007947 */ /* 0x000fea0003800000 */
.L_x_7016:
[----:B-----5:R-:W-:-:S05]  /*0e50*/  PRMT R2, RZ, 0x5410, R171 ;  /* 0x00005410ff027816 */ /* 0x020fca00000000ab */
[----:B------:R-:W-:Y:S01]  /*0e60*/  FADD.FTZ R183, R183, R2 ;  /* 0x00000002b7b77221 */ /* 0x000fe20000010000 */
[----:B------:R-:W-:Y:S05]  /*0e70*/  BRA `(.L_x_7017) ;  /* 0x0000004000007947 */ /* 0x000fea0003800000 */
.L_x_7015:
[----:B-----5:R-:W-:-:S05]  /*0e80*/  PRMT R2, RZ, 0x5410, R167 ;  /* 0x00005410ff027816 */ /* 0x020fca00000000a7 */
[----:B------:R-:W-:Y:S01]  /*0e90*/  FADD.FTZ R183, R183, R2 ;  /* 0x00000002b7b77221 */ /* 0x000fe20000010000 */
[----:B------:R-:W-:-:S05]  /*0ea0*/  @P2 PRMT R2, RZ, 0x5410, R171 ;  /* 0x00005410ff022816 */ /* 0x000fca00000000ab */
[----:B------:R-:W-:-:S05]  /*0eb0*/  @P2 FADD.FTZ R183, R183, R2 ;  /* 0x00000002b7b72221 */ /* 0x000fca0000010000 */
.L_x_7017:
[----:B------:R-:W-:-:S04]  /*0ec0*/  F2FP.BF16.PACK_AB R2, RZ, R183 ;  /* 0x000000b7ff02723e */ /* 0x000fc800000010ff */
[----:B------:R-:W-:Y:S02]  /*0ed0*/  PRMT R175, R2, 0x7610, R175 ;  /* 0x0000761002af7816 */ /* 0x000fe400000000af */
.L_x_7018:
[----:B------:R-:W-:Y:S01]  /*0ee0*/  PRMT R184, RZ, 0x7610, R179 ;  /* 0x00007610ffb87816 */ /* 0x000fe200000000b3 */
[----:B------:R-:W-:Y:S05]  /*0ef0*/  @P3 BRA `(.L_x_7019) ;  /* 0x0000008000003947 */ /* 0x000fea0003800000 */
[----:B------:R-:W-:-:S04]  /*0f00*/  ISETP.NE.U32.AND P4, PT, RZ, c[0x0][0x180], PT ;  /* 0x00006000ff007a0c */ /* 0x000fc80003f85070 */
[----:B------:R-:W-:-:S13]  /*0f10*/  ISETP.NE.AND.EX P4, PT, RZ, c[0x0][0x184], PT, P4 ;  /* 0x00006100ff007a0c */ /* 0x000fda0003f85340 */
[----:B------:R-:W-:Y:S05]  /*0f20*/  @P4 BRA `(.L_x_7020) ;  /* 0x0000002000004947 */ /* 0x000fea0003800000 */
[----:B------:R-:W-:Y:S05]  /*0f30*/  @P0 BRA `(.L_x_7021) ;  /* 0x0000008000000947 */ /* 0x000fea0003800000 */
[----:B------:R-:W-:Y:S05]  /*0f40*/  BRA `(.L_x_7022) ;  /* 0x0000009000007947 */ /* 0x000fea0003800000 */
.L_x_7020:
[----:B-----5:R-:W-:-:S05]  /*0f50*/  PRMT R3, RZ, 0x7610, R171 ;  /* 0x00007610ff037816 */ /* 0x020fca00000000ab */
[----:B------:R-:W-:Y:S01]  /*0f60*/  FADD.FTZ R184, R184, R3 ;  /* 0x00000003b8b87221 */ /* 0x000fe20000010000 */
[----:B------:R-:W-:Y:S05]  /*0f70*/  BRA `(.L_x_7021) ;  /* 0x0000004000007947 */ /* 0x000fea0003800000 */
.L_x_7019:
[----:B-----5:R-:W-:-:S05]  /*0f80*/  PRMT R3, RZ, 0x7610, R167 ;  /* 0x00007610ff037816 */ /* 0x020fca00000000a7 */
[----:B------:R-:W-:Y:S01]  /*0f90*/  FADD.FTZ R184, R184, R3 ;  /* 0x00000003b8b87221 */ /* 0x000fe20000010000 */
[----:B------:R-:W-:-:S05]  /*0fa0*/  @P2 PRMT R3, RZ, 0x7610, R171 ;  /* 0x00007610ff032816 */ /* 0x000fca00000000ab */
[----:B------:R-:W-:-:S05]  /*0fb0*/  @P2 FADD.FTZ R184, R184, R3 ;  /* 0x00000003b8b82221 */ /* 0x000fca0000010000 */
.L_x_7021:
[----:B------:R-:W-:-:S04]  /*0fc0*/  F2FP.BF16.PACK_AB R2, RZ, R184 ;  /* 0x000000b8ff02723e */ /* 0x000fc800000010ff */
[----:B------:R-:W-:Y:S02]  /*0fd0*/  PRMT R175, R175, 0x5410, R2 ;  /* 0x00005410afaf7816 */ /* 0x000fe40000000002 */
.L_x_7022:
        /* <DEDUP_REMOVED lines=16> */
.L_x_7024:
[----:B-----5:R-:W-:-:S05]  /*10e0*/  PRMT R3, RZ, 0x5410, R168 ;  /* 0x00005410ff037816 */ /* 0x020fca00000000a8 */
[----:B------:R-:W-:Y:S01]  /*10f0*/  FADD.FTZ R216, R3, R216 ;  /* 0x000000d803d87221 */ /* 0x000fe20000010000 */
[----:B------:R-:W-:Y:S05]  /*1100*/  BRA `(.L_x_7025) ;  /* 0x0000004000007947 */ /* 0x000fea0003800000 */
.L_x_7023:
[----:B0----5:R-:W-:-:S05]  /*1110*/  PRMT R3, RZ, 0x5410, R164 ;  /* 0x00005410ff037816 */ /* 0x021fca00000000a4 */
[----:B------:R-:W-:Y:S01]  /*1120*/  FADD.FTZ R216, R3, R216 ;  /* 0x000000d803d87221 */ /* 0x000fe20000010000 */
[----:B------:R-:W-:-:S05]  /*1130*/  @P2 PRMT R3, RZ, 0x5410, R168 ;  /* 0x00005410ff032816 */ /* 0x000fca00000000a8 */
[----:B------:R-:W-:-:S05]  /*1140*/  @P2 FADD.FTZ R216, R3, R216 ;  /* 0x000000d803d82221 */ /* 0x000fca0000010000 */
.L_x_7025:
[----:B------:R-:W-:-:S04]  /*1150*/  F2FP.BF16.PACK_AB R2, RZ, R216 ;  /* 0x000000d8ff02723e */ /* 0x000fc800000010ff */
[----:B------:R-:W-:Y:S02]  /*1160*/  PRMT R172, R2, 0x7610, R172 ;  /* 0x0000761002ac7816 */ /* 0x000fe400000000ac */
.L_x_7026:
[----:B------:R-:W-:Y:S01]  /*1170*/  PRMT R187, RZ, 0x7610, R176 ;  /* 0x00007610ffbb7816 */ /* 0x000fe200000000b0 */
[----:B------:R-:W-:Y:S05]  /*1180*/  @P3 BRA `(.L_x_7027) ;  /* 0x0000008000003947 */ /* 0x000fea0003800000 */
[----:B------:R-:W-:-:S04]  /*1190*/  ISETP.NE.U32.AND P4, PT, RZ, c[0x0][0x180], PT ;  /* 0x00006000ff007a0c */ /* 0x000fc80003f85070 */
[----:B------:R-:W-:-:S13]  /*11a0*/  ISETP.NE.AND.EX P4, PT, RZ, c[0x0][0x184], PT, P4 ;  /* 0x00006100ff007a0c */ /* 0x000fda0003f85340 */
[----:B------:R-:W-:Y:S05]  /*11b0*/  @P4 BRA `(.L_x_7028) ;  /* 0x0000002000004947 */ /* 0x000fea0003800000 */
[----:B------:R-:W-:Y:S05]  /*11c0*/  @P0 BRA `(.L_x_7029) ;  /* 0x0000008000000947 */ /* 0x000fea0003800000 */
[----:B------:R-:W-:Y:S05]  /*11d0*/  BRA `(.L_x_7030) ;  /* 0x0000009000007947 */ /* 0x000fea0003800000 */
.L_x_7028:
[----:B-----5:R-:W-:-:S05]  /*11e0*/  PRMT R2, RZ, 0x7610, R168 ;  /* 0x00007610ff027816 */ /* 0x020fca00000000a8 */
[----:B------:R-:W-:Y:S01]  /*11f0*/  FADD.FTZ R187, R2, R187 ;  /* 0x000000bb02bb7221 */ /* 0x000fe20000010000 */
[----:B------:R-:W-:Y:S05]  /*1200*/  BRA `(.L_x_7029) ;  /* 0x0000004000007947 */ /* 0x000fea0003800000 */
.L_x_7027:
[----:B-----5:R-:W-:-:S05]  /*1210*/  PRMT R2, RZ, 0x7610, R164 ;  /* 0x00007610ff027816 */ /* 0x020fca00000000a4 */
[----:B------:R-:W-:Y:S01]  /*1220*/  FADD.FTZ R187, R2, R187 ;  /* 0x000000bb02bb7221 */ /* 0x000fe20000010000 */
[----:B------:R-:W-:-:S05]  /*1230*/  @P2 PRMT R2, RZ, 0x7610, R168 ;  /* 0x00007610ff022816 */ /* 0x000fca00000000a8 */
[----:B------:R-:W-:-:S05]  /*1240*/  @P2 FADD.FTZ R187, R2, R187 ;  /* 0x000000bb02bb2221 */ /* 0x000fca0000010000 */
.L_x_7029:
[----:B------:R-:W-:-:S04]  /*1250*/  F2FP.BF16.PACK_AB R2, RZ, R187 ;  /* 0x000000bbff02723e */ /* 0x000fc800000010ff */
[----:B------:R-:W-:Y:S02]  /*1260*/  PRMT R172, R172, 0x5410, R2 ;  /* 0x00005410acac7816 */ /* 0x000fe40000000002 */
.L_x_7030:
[----:B------:R-:W-:Y:S01]  /*1270*/  PRMT R252, RZ, 0x5410, R177 ;  /* 0x00005410fffc7816 */ /* 0x000fe200000000b1 */
[----:B------:R-:W-:Y:S05]  /*1280*/  @P3 BRA `(.L_x_7031) ;  /* 0x0000008000003947 */ /* 0x000fea0003800000 */
[----:B------:R-:W-:-:S04]  /*1290*/  ISETP.NE.U32.AND P4, PT, RZ, c[0x0][0x180], PT ;  /* 0x00006000ff007a0c */ /* 0x000fc80003f85070 */
[----:B------:R-:W-:-:S13]  /*12a0*/  ISETP.NE.AND.EX P4, PT, RZ, c[0x0][0x184], PT, P4 ;  /* 0x00006100ff007a0c */ /* 0x000fda0003f85340 */
[----:B------:R-:W-:Y:S05]  /*12b0*/  @P4 BRA `(.L_x_7032) ;  /* 0x0000002000004947 */ /* 0x000fea0003800000 */
[----:B------:R-:W-:Y:S05]  /*12c0*/  @P0 BRA `(.L_x_7033) ;  /* 0x0000008000000947 */ /* 0x000fea0003800000 */
[----:B------:R-:W-:Y:S05]  /*12d0*/  BRA `(.L_x_7034) ;  /* 0x0000009000007947 */ /* 0x000fea0003800000 */
.L_x_7032:
[----:B-----5:R-:W-:-:S05]  /*12e0*/  PRMT R3, RZ, 0x5410, R169 ;  /* 0x00005410ff037816 */ /* 0x020fca00000000a9 */
[----:B------:R-:W-:Y:S01]  /*12f0*/  FADD.FTZ R252, R3, R252 ;  /* 0x000000fc03fc7221 */ /* 0x000fe20000010000 */
[----:B------:R-:W-:Y:S05]  /*1300*/  BRA `(.L_x_7033) ;  /* 0x0000004000007947 */ /* 0x000fea0003800000 */
.L_x_7031:
[----:B-----5:R-:W-:-:S05]  /*1310*/  PRMT R3, RZ, 0x5410, R165 ;  /* 0x00005410ff037816 */ /* 0x020fca00000000a5 */
[----:B------:R-:W-:Y:S01]  /*1320*/  FADD.FTZ R252, R3, R252 ;  /* 0x000000fc03fc7221 */ /* 0x000fe20000010000 */
[----:B------:R-:W-:-:S05]  /*1330*/  @P2 PRMT R3, RZ, 0x5410, R169 ;  /* 0x00005410ff032816 */ /* 0x000fca00000000a9 */
[----:B------:R-:W-:-:S05]  /*1340*/  @P2 FADD.FTZ R252, R3, R252 ;  /* 0x000000fc03fc2221 */ /* 0x000fca0000010000 */
.L_x_7033:
[----:B------:R-:W-:-:S04]  /*1350*/  F2FP.BF16.PACK_AB R2, RZ, R252 ;  /* 0x000000fcff02723e */ /* 0x000fc800000010ff */
[----:B------:R-:W-:Y:S02]  /*1360*/  PRMT R173, R2, 0x7610, R173 ;  /* 0x0000761002ad7816 */ /* 0x000fe400000000ad */
.L_x_7034:
[----:B------:R-:W-:Y:S01]  /*1370*/  PRMT R214, RZ, 0x7610, R177 ;  /* 0x00007610ffd67816 */ /* 0x000fe200000000b1 */
[----:B------:R-:W-:Y:S05]  /*1380*/  @P3 BRA `(.L_x_7035) ;  /* 0x0000008000003947 */ /* 0x000fea0003800000 */
[----:B------:R-:W-:-:S04]  /*1390*/  ISETP.NE.U32.AND P4, PT, RZ, c[0x0][0x180], PT ;  /* 0x00006000ff007a0c */ /* 0x000fc80003f85070 */
[----:B------:R-:W-:-:S13]  /*13a0*/  ISETP.NE.AND.EX P4, PT, RZ, c[0x0][0x184], PT, P4 ;  /* 0x00006100ff007a0c */ /* 0x000fda0003f85340 */
[----:B------:R-:W-:Y:S05]  /*13b0*/  @P4 BRA `(.L_x_7036) ;  /* 0x0000002000004947 */ /* 0x000fea0003800000 */
[----:B------:R-:W-:Y:S05]  /*13c0*/  @P0 BRA `(.L_x_7037) ;  /* 0x0000008000000947 */ /* 0x000fea0003800000 */
[----:B------:R-:W-:Y:S05]  /*13d0*/  BRA `(.L_x_7038) ;  /* 0x0000009000007947 */ /* 0x000fea0003800000 */
.L_x_7036:
[----:B-----5:R-:W-:-:S05]  /*13e0*/  PRMT R3, RZ, 0x7610, R169 ;  /* 0x00007610ff037816 */ /* 0x020fca00000000a9 */
[----:B------:R-:W-:Y:S01]  /*13f0*/  FADD.FTZ R214, R3, R214 ;  /* 0x000000d603d67221 */ /* 0x000fe20000010000 */
[----:B------:R-:W-:Y:S05]  /*1400*/  BRA `(.L_x_7037) ;  /* 0x0000004000007947 */ /* 0x000fea0003800000 */
.L_x_7035:
[----:B-----5:R-:W-:-:S05]  /*1410*/  PRMT R3, RZ, 0x7610, R165 ;  /* 0x00007610ff037816 */ /* 0x020fca00000000a5 */
[----:B------:R-:W-:Y:S01]  /*1420*/  FADD.FTZ R214, R3, R214 ;  /* 0x000000d603d67221 */ /* 0x000fe20000010000 */
[----:B------:R-:W-:-:S05]  /*1430*/  @P2 PRMT R3, RZ, 0x7610, R169 ;  /* 0x00007610ff032816 */ /* 0x000fca00000000a9 */
[----:B------:R-:W-:-:S05]  /*1440*/  @P2 FADD.FTZ R214, R3, R214 ;  /* 0x000000d603d62221 */ /* 0x000fca0000010000 */
.L_x_7037:
[----:B------:R-:W-:-:S04]  /*1450*/  F2FP.BF16.PACK_AB R2, RZ, R214 ;  /* 0x000000d6ff02723e */ /* 0x000fc800000010ff */
[----:B------:R-:W-:Y:S02]  /*1460*/  PRMT R173, R173, 0x5410, R2 ;  /* 0x00005410adad7816 */ /* 0x000fe40000000002 */
.L_x_7038:
[----:B------:R-:W-:Y:S01]  /*1470*/  PRMT R250, RZ, 0x5410, R178 ;  /* 0x00005410fffa7816 */ /* 0x000fe200000000b2 */
[----:B------:R-:W-:Y:S05]  /*1480*/  @P3 BRA `(.L_x_7039) ;  /* 0x0000008000003947 */ /* 0x000fea0003800000 */
[----:B------:R-:W-:-:S04]  /*1490*/  ISETP.NE.U32.AND P4, PT, RZ, c[0x0][0x180], PT ;  /* 0x00006000ff007a0c */ /* 0x000fc80003f85070 */
[----:B------:R-:W-:-:S13]  /*14a0*/  ISETP.NE.AND.EX P4, PT, RZ, c[0x0][0x184], PT, P4 ;  /* 0x00006100ff007a0c */ /* 0x000fda0003f85340 */
[----:B------:R-:W-:Y:S05]  /*14b0*/  @P4 BRA `(.L_x_7040) ;  /* 0x0000002000004947 */ /* 0x000fea0003800000 */
[----:B------:R-:W-:Y:S05]  /*14c0*/  @P0 BRA `(.L_x_7041) ;  /* 0x0000008000000947 */ /* 0x000fea0003800000 */
[----:B------:R-:W-:Y:S05]  /*14d0*/  BRA `(.L_x_7042) ;  /* 0x0000009000007947 */ /* 0x000fea0003800000 */
.L_x_7040:
[----:B-----5:R-:W-:-:S05]  /*14e0*/  PRMT R3, RZ, 0x5410, R170 ;  /* 0x00005410ff037816 */ /* 0x020fca00000000aa */
[----:B------:R-:W-:Y:S01]  /*14f0*/  FADD.FTZ R250, R3, R250 ;  /* 0x000000fa03fa7221 */ /* 0x000fe20000010000 */
[----:B------:R-:W-:Y:S05]  /*1500*/  BRA `(.L_x_7041) ;  /* 0x0000004000007947 */ /* 0x000fea0003800000 */
.L_x_7039:
[----:B-----5:R-:W-:-:S05]  /*1510*/  PRMT R3, RZ, 0x5410, R166 ;  /* 0x00005410ff037816 */ /* 0x020fca00000000a6 */
[----:B------:R-:W-:Y:S01]  /*1520*/  FADD.FTZ R250, R3, R250 ;  /* 0x000000fa03fa7221 */ /* 0x000fe20000010000 */
[----:B------:R-:W-:-:S05]  /*1530*/  @P2 PRMT R3, RZ, 0x5410, R170 ;  /* 0x00005410ff032816 */ /* 0x000fca00000000aa */
[----:B------:R-:W-:-:S05]  /*1540*/  @P2 FADD.FTZ R250, R3, R250 ;  /* 0x000000fa03fa2221 */ /* 0x000fca0000010000 */
.L_x_7041:
[----:B------:R-:W-:-:S04]  /*1550*/  F2FP.BF16.PACK_AB R2, RZ, R250 ;  /* 0x000000faff02723e */ /* 0x000fc800000010ff */
[----:B------:R-:W-:Y:S02]  /*1560*/  PRMT R174, R2, 0x7610, R174 ;  /* 0x0000761002ae7816 */ /* 0x000fe400000000ae */
.L_x_7042:
[----:B------:R-:W-:Y:S01]  /*1570*/  PRMT R190, RZ, 0x7610, R178 ;  /* 0x00007610ffbe7816 */ /* 0x000fe200000000b2 */
[----:B------:R-:W-:Y:S05]  /*1580*/  @P3 BRA `(.L_x_7043) ;  /* 0x0000008000003947 */ /* 0x000fea0003800000 */
[----:B------:R-:W-:-:S04]  /*1590*/  ISETP.NE.U32.AND P4, PT, RZ, c[0x0][0x180], PT ;  /* 0x00006000ff007a0c */ /* 0x000fc80003f85070 */
[----:B------:R-:W-:-:S13]  /*15a0*/  ISETP.NE.AND.EX P4, PT, RZ, c[0x0][0x184], PT, P4 ;  /* 0x00006100ff007a0c */ /* 0x000fda0003f85340 */
[----:B------:R-:W-:Y:S05]  /*15b0*/  @P4 BRA `(.L_x_7044) ;  /* 0x0000002000004947 */ /* 0x000fea0003800000 */
[----:B------:R-:W-:Y:S05]  /*15c0*/  @P0 BRA `(.L_x_7045) ;  /* 0x0000008000000947 */ /* 0x000fea0003800000 */
[----:B------:R-:W-:Y:S05]  /*15d0*/  BRA `(.L_x_7046) ;  /* 0x0000009000007947 */ /* 0x000fea0003800000 */
.L_x_7044:
[----:B-----5:R-:W-:-:S05]  /*15e0*/  PRMT R3, RZ, 0x7610, R170 ;  /* 0x00007610ff037816 */ /* 0x020fca00000000aa */
[----:B------:R-:W-:Y:S01]  /*15f0*/  FADD.FTZ R190, R3, R190 ;  /* 0x000000be03be7221 */ /* 0x000fe20000010000 */
[----:B------:R-:W-:Y:S05]  /*1600*/  BRA `(.L_x_7045) ;  /* 0x0000004000007947 */ /* 0x000fea0003800000 */
.L_x_7043:
[----:B-----5:R-:W-:-:S05]  /*1610*/  PRMT R3, RZ, 0x7610, R166 ;  /* 0x00007610ff037816 */ /* 0x020fca00000000a6 */
[----:B------:R-:W-:Y:S01]  /*1620*/  FADD.FTZ R190, R3, R190 ;  /* 0x000000be03be7221 */ /* 0x000fe20000010000 */
[----:B------:R-:W-:-:S05]  /*1630*/  @P2 PRMT R3, RZ, 0x7610, R170 ;  /* 0x00007610ff032816 */ /* 0x000fca00000000aa */
[----:B------:R-:W-:-:S05]  /*1640*/  @P2 FADD.FTZ R190, R3, R190 ;  /* 0x000000be03be2221 */ /* 0x000fca0000010000 */
.L_x_7045:
[----:B------:R-:W-:-:S04]  /*1650*/  F2FP.BF16.PACK_AB R2, RZ, R190 ;  /* 0x000000beff02723e */ /* 0x000fc800000010ff */
[----:B------:R-:W-:Y:S02]  /*1660*/  PRMT R174, R174, 0x5410, R2 ;  /* 0x00005410aeae7816 */ /* 0x000fe40000000002 */
.L_x_7046:
[----:B------:R-:W-:Y:S01]  /*1670*/  PRMT R248, RZ, 0x5410, R179 ;  /* 0x00005410fff87816 */ /* 0x000fe200000000b3 */
[----:B------:R-:W-:Y:S05]  /*1680*/  @P3 BRA `(.L_x_7047) ;  /* 0x0000008000003947 */ /* 0x000fea0003800000 */
[----:B------:R-:W-:-:S04]  /*1690*/  ISETP.NE.U32.AND P4, PT, RZ, c[0x0][0x180], PT ;  /* 0x00006000ff007a0c */ /* 0x000fc80003f85070 */
[----:B------:R-:W-:-:S13]  /*16a0*/  ISETP.NE.AND.EX P4, PT, RZ, c[0x0][0x184], PT, P4 ;  /* 0x00006100ff007a0c */ /* 0x000fda0003f85340 */
[----:B------:R-:W-:Y:S05]  /*16b0*/  @P4 BRA `(.L_x_7048) ;  /* 0x0000002000004947 */ /* 0x000fea0003800000 */
[----:B------:R-:W-:Y:S05]  /*16c0*/  @P0 BRA `(.L_x_7049) ;  /* 0x0000008000000947 */ /* 0x000fea0003800000 */
[----:B------:R-:W-:Y:S05]  /*16d0*/  BRA `(.L_x_7050) ;  /* 0x0000009000007947 */ /* 0x000fea0003800000 */
.L_x_7048:
[----:B-----5:R-:W-:-:S05]  /*16e0*/  PRMT R3, RZ, 0x5410, R171 ;  /* 0x00005410ff037816 */ /* 0x020fca00000000ab */
[----:B------:R-:W-:Y:S01]  /*16f0*/  FADD.FTZ R248, R3, R248 ;  /* 0x000000f803f87221 */ /* 0x000fe20000010000 */
[----:B------:R-:W-:Y:S05]  /*1700*/  BRA `(.L_x_7049) ;  /* 0x0000004000007947 */ /* 0x000fea0003800000 */
.L_x_7047:
[----:B-----5:R-:W-:-:S05]  /*1710*/  PRMT R3, RZ, 0x5410, R167 ;  /* 0x00005410ff037816 */ /* 0x020fca00000000a7 */
[----:B------:R-:W-:Y:S01]  /*1720*/  FADD.FTZ R248, R3, R248 ;  /* 0x000000f803f87221 */ /* 0x000fe20000010000 */
[----:B------:R-:W-:-:S05]  /*1730*/  @P2 PRMT R3, RZ, 0x5410, R171 ;  /* 0x00005410ff032816 */ /* 0x000fca00000000ab */
[----:B------:R-:W-:-:S05]  /*1740*/  @P2 FADD.FTZ R248, R3, R248 ;  /* 0x000000f803f82221 */ /* 0x000fca0000010000 */
.L_x_7049:
[----:B------:R-:W-:-:S04]  /*1750*/  F2FP.BF16.PACK_AB R2, RZ, R248 ;  /* 0x000000f8ff02723e */ /* 0x000fc800000010ff */
[----:B------:R-:W-:Y:S02]  /*1760*/  PRMT R175, R2, 0x7610, R175 ;  /* 0x0000761002af7816 */ /* 0x000fe400000000af */
.L_x_7050:
[----:B------:R-:W-:Y:S01]  /*1770*/  PRMT R192, RZ, 0x7610, R179 ;  /* 0x00007610ffc07816 */ /* 0x000fe200000000b3 */
[----:B------:R-:W-:Y:S05]  /*1780*/  @P3 BRA `(.L_x_7051) ;  /* 0x0000008000003947 */ /* 0x000fea0003800000 */
[----:B------:R-:W-:-:S04]  /*1790*/  ISETP.NE.U32.AND P4, PT, RZ, c[0x0][0x180], PT ;  /* 0x00006000ff007a0c */ /* 0x000fc80003f85070 */
[----:B------:R-:W-:-:S13]  /*17a0*/  ISETP.NE.AND.EX P4, PT, RZ, c[0x0][0x184], PT, P4 ;  /* 0x00006100ff007a0c */ /* 0x000fda0003f85340 */
[----:B------:R-:W-:Y:S05]  /*17b0*/  @P4 BRA `(.L_x_7052) ;  /* 0x0000002000004947 */ /* 0x000fea0003800000 */
[----:B------:R-:W-:Y:S05]  /*17c0*/  @P0 BRA `(.L_x_7053) ;  /* 0x0000008000000947 */ /* 0x000fea0003800000 */
[----:B------:R-:W-:Y:S05]  /*17d0*/  BRA `(.L_x_7054) ;  /* 0x0000009000007947 */ /* 0x000fea0003800000 */
.L_x_7052:
[----:B-----5:R-:W-:-:S05]  /*17e0*/  PRMT R3, RZ, 0x7610, R171 ;  /* 0x00007610ff037816 */ /* 0x020fca00000000ab */
[----:B------:R-:W-:Y:S01]  /*17f0*/  FADD.FTZ R192, R3, R192 ;  /* 0x000000c003c07221 */ /* 0x000fe20000010000 */
[----:B------:R-:W-:Y:S05]  /*1800*/  BRA `(.L_x_7053) ;  /* 0x0000004000007947 */ /* 0x000fea0003800000 */
.L_x_7051:
[----:B-----5:R-:W-:-:S05]  /*1810*/  PRMT R3, RZ, 0x7610, R167 ;  /* 0x00007610ff037816 */ /* 0x020fca00000000a7 */
[----:B------:R-:W-:Y:S01]  /*1820*/  FADD.FTZ R192, R3, R192 ;  /* 0x000000c003c07221 */ /* 0x000fe20000010000 */
[----:B------:R-:W-:-:S05]  /*1830*/  @P2 PRMT R3, RZ, 0x7610, R171 ;  /* 0x00007610ff032816 */ /* 0x000fca00000000ab */
[----:B------:R-:W-:-:S05]  /*1840*/  @P2 FADD.FTZ R192, R3, R192 ;  /* 0x000000c003c02221 */ /* 0x000fca0000010000 */
.L_x_7053:
[----:B------:R-:W-:-:S04]  /*1850*/  F2FP.BF16.PACK_AB R2, RZ, R192 ;  /* 0x000000c0ff02723e */ /* 0x000fc800000010ff */
[----:B------:R-:W-:Y:S02]  /*1860*/  PRMT R175, R175, 0x5410, R2 ;  /* 0x00005410afaf7816 */ /* 0x000fe40000000002 */
.L_x_7054:
        /* <DEDUP_REMOVED lines=16> */
.L_x_7056:
[----:B-----5:R-:W-:-:S05]  /*1970*/  PRMT R3, RZ, 0x5410, R168 ;  /* 0x00005410ff037816 */ /* 0x020fca00000000a8 */
[----:B------:R-:W-:Y:S01]  /*1980*/  FADD.FTZ R246, R3, R246 ;  /* 0x000000f603f67221 */ /* 0x000fe20000010000 */
[----:B------:R-:W-:Y:S05]  /*1990*/  BRA `(.L_x_7057) ;  /* 0x0000004000007947 */ /* 0x000fea0003800000 */
.L_x_7055:
[----:B0----5:R-:W-:-:S05]  /*19a0*/  PRMT R3, RZ, 0x5410, R164 ;  /* 0x00005410ff037816 */ /* 0x021fca00000000a4 */
[----:B------:R-:W-:Y:S01]  /*19b0*/  FADD.FTZ R246, R3, R246 ;  /* 0x000000f603f67221 */ /* 0x000fe20000010000 */
[----:B------:R-:W-:-:S05]  /*19c0*/  @P2 PRMT R3, RZ, 0x5410, R168 ;  /* 0x00005410ff032816 */ /* 0x000fca00000000a8 */
[----:B------:R-:W-:-:S05]  /*19d0*/  @P2 FADD.FTZ R246, R3, R246 ;  /* 0x000000f603f62221 */ /* 0x000fca0000010000 */
.L_x_7057:
[----:B------:R-:W-:-:S04]  /*19e0*/  F2FP.BF16.PACK_AB R2, RZ, R246 ;  /* 0x000000f6ff02723e */ /* 0x000fc800000010ff */
[----:B------:R-:W-:Y:S02]  /*19f0*/  PRMT R172, R2, 0x7610, R172 ;  /* 0x0000761002ac7816 */ /* 0x000fe400000000ac */
.L_x_7058:
[----:B------:R-:W-:Y:S01]  /*1a00*/  PRMT R226, RZ, 0x7610, R176 ;  /* 0x00007610ffe27816 */ /* 0x000fe200000000b0 */
[----:B------:R-:W-:Y:S05]  /*1a10*/  @P3 BRA `(.L_x_7059) ;  /* 0x0000008000003947 */ /* 0x000fea0003800000 */
[----:B------:R-:W-:-:S04]  /*1a20*/  ISETP.NE.U32.AND P4, PT, RZ, c[0x0][0x180], PT ;  /* 0x00006000ff007a0c */ /* 0x000fc80003f85070 */
[----:B------:R-:W-:-:S13]  /*1a30*/  ISETP.NE.AND.EX P4, PT, RZ, c[0x0][0x184], PT, P4 ;  /* 0x00006100ff007a0c */ /* 0x000fda0003f85340 */
[----:B------:R-:W-:Y:S05]  /*1a40*/  @P4 BRA `(.L_x_7060) ;  /* 0x0000002000004947 */ /* 0x000fea0003800000 */
[----:B------:R-:W-:Y:S05]  /*1a50*/  @P0 BRA `(.L_x_7061) ;  /* 0x0000008000000947 */ /* 0x000fea0003800000 */
[----:B------:R-:W-:Y:S05]  /*1a60*/  BRA `(.L_x_7062) ;  /* 0x0000009000007947 */ /* 0x000fea0003800000 */
.L_x_7060:
[----:B-----5:R-:W-:-:S05]  /*1a70*/  PRMT R3, RZ, 0x7610, R168 ;  /* 0x00007610ff037816 */ /* 0x020fca00000000a8 */
[----:B------:R-:W-:Y:S01]  /*1a80*/  FADD.FTZ R226, R3, R226 ;  /* 0x000000e203e27221 */ /* 0x000fe20000010000 */
[----:B------:R-:W-:Y:S05]  /*1a90*/  BRA `(.L_x_7061) ;  /* 0x0000004000007947 */ /* 0x000fea0003800000 */
.L_x_7059:
[----:B-----5:R-:W-:-:S05]  /*1aa0*/  PRMT R3, RZ, 0x7610, R164 ;  /* 0x00007610ff037816 */ /* 0x020fca00000000a4 */
[----:B------:R-:W-:Y:S01]  /*1ab0*/  FADD.FTZ R226, R3, R226 ;  /* 0x000000e203e27221 */ /* 0x000fe20000010000 */
[----:B------:R-:W-:-:S05]  /*1ac0*/  @P2 PRMT R3, RZ, 0x7610, R168 ;  /* 0x00007610ff032816 */ /* 0x000fca00000000a8 */
[----:B------:R-:W-:-:S05]  /*1ad0*/  @P2 FADD.FTZ R226, R3, R226 ;  /* 0x000000e203e22221 */ /* 0x000fca0000010000 */
.L_x_7061:
[----:B------:R-:W-:-:S04]  /*1ae0*/  F2FP.BF16.PACK_AB R2, RZ, R226 ;  /* 0x000000e2ff02723e */ /* 0x000fc800000010ff */
[----:B------:R-:W-:Y:S02]  /*1af0*/  PRMT R172, R172, 0x5410, R2 ;  /* 0x00005410acac7816 */ /* 0x000fe40000000002 */
.L_x_7062:
[----:B------:R-:W-:Y:S01]  /*1b00*/  PRMT R244, RZ, 0x5410, R177 ;  /* 0x00005410fff47816 */ /* 0x000fe200000000b1 */
[----:B------:R-:W-:Y:S05]  /*1b10*/  @P3 BRA `(.L_x_7063) ;  /* 0x0000008000003947 */ /* 0x000fea0003800000 */
[----:B------:R-:W-:-:S04]  /*1b20*/  ISETP.NE.U32.AND P4, PT, RZ, c[0x0][0x180], PT ;  /* 0x00006000ff007a0c */ /* 0x000fc80003f85070 */
[----:B------:R-:W-:-:S13]  /*1b30*/  ISETP.NE.AND.EX P4, PT, RZ, c[0x0][0x184], PT, P4 ;  /* 0x00006100ff007a0c */ /* 0x000fda0003f85340 */
[----:B------:R-:W-:Y:S05]  /*1b40*/  @P4 BRA `(.L_x_7064) ;  /* 0x0000002000004947 */ /* 0x000fea0003800000 */
[----:B------:R-:W-:Y:S05]  /*1b50*/  @P0 BRA `(.L_x_7065) ;  /* 0x0000008000000947 */ /* 0x000fea0003800000 */
[----:B------:R-:W-:Y:S05]  /*1b60*/  BRA `(.L_x_7066) ;  /* 0x0000009000007947 */ /* 0x000fea0003800000 */
.L_x_7064:
[----:B-----5:R-:W-:-:S05]  /*1b70*/  PRMT R3, RZ, 0x5410, R169 ;  /* 0x00005410ff037816 */ /* 0x020fca00000000a9 */
[----:B------:R-:W-:Y:S01]  /*1b80*/  FADD.FTZ R244, R3, R244 ;  /* 0x000000f403f47221 */ /* 0x000fe20000010000 */
[----:B------:R-:W-:Y:S05]  /*1b90*/  BRA `(.L_x_7065) ;  /* 0x0000004000007947 */ /* 0x000fea0003800000 */
.L_x_7063:
[----:B-----5:R-:W-:-:S05]  /*1ba0*/  PRMT R3, RZ, 0x5410, R165 ;  /* 0x00005410ff037816 */ /* 0x020fca00000000a5 */
[----:B------:R-:W-:Y:S01]  /*1bb0*/  FADD.FTZ R244, R3, R244 ;  /* 0x000000f403f47221 */ /* 0x000fe20000010000 */
[----:B------:R-:W-:-:S05]  /*1bc0*/  @P2 PRMT R3, RZ, 0x5410, R169 ;  /* 0x00005410ff032816 */ /* 0x000fca00000000a9 */
[----:B------:R-:W-:-:S05]  /*1bd0*/  @P2 FADD.FTZ R244, R3, R244 ;  /* 0x000000f403f42221 */ /* 0x000fca0000010000 */
.L_x_7065:
[----:B------:R-:W-:-:S04]  /*1be0*/  F2FP.BF16.PACK_AB R2, RZ, R244 ;  /* 0x000000f4ff02723e */ /* 0x000fc800000010ff */
[----:B------:R-:W-:Y:S02]  /*1bf0*/  PRMT R173, R2, 0x7610, R173 ;  /* 0x0000761002ad7816 */ /* 0x000fe400000000ad */
.L_x_7066:
[----:B------:R-:W-:Y:S01]  /*1c00*/  PRMT R228, RZ, 0x7610, R177 ;  /* 0x00007610ffe47816 */ /* 0x000fe200000000b1 */
[----:B------:R-:W-:Y:S05]  /*1c10*/  @P3 BRA `(.L_x_7067) ;  /* 0x0000008000003947 */ /* 0x000fea0003800000 */
[----:B------:R-:W-:-:S04]  /*1c20*/  ISETP.NE.U32.AND P4, PT, RZ, c[0x0][0x180], PT ;  /* 0x00006000ff007a0c */ /* 0x000fc80003f85070 */
[----:B------:R-:W-:-:S13]  /*1c30*/  ISETP.NE.AND.EX P4, PT, RZ, c[0x0][0x184], PT, P4 ;  /* 0x00006100ff007a0c */ /* 0x000fda0003f85340 */
[----:B------:R-:W-:Y:S05]  /*1c40*/  @P4 BRA `(.L_x_7068) ;  /* 0x0000002000004947 */ /* 0x000fea0003800000 */
[----:B------:R-:W-:Y:S05]  /*1c50*/  @P0 BRA `(.L_x_7069) ;  /* 0x0000008000000947 */ /* 0x000fea0003800000 */
[----:B------:R-:W-:Y:S05]  /*1c60*/  BRA `(.L_x_7070) ;  /* 0x0000009000007947 */ /* 0x000fea0003800000 */
.L_x_7068:
[----:B-----5:R-:W-:-:S05]  /*1c70*/  PRMT R3, RZ, 0x7610, R169 ;  /* 0x00007610ff037816 */ /* 0x020fca00000000a9 */
[----:B------:R-:W-:Y:S01]  /*1c80*/  FADD.FTZ R228, R3, R228 ;  /* 0x000000e403e47221 */ /* 0x000fe20000010000 */
[----:B------:R-:W-:Y:S05]  /*1c90*/  BRA `(.L_x_7069) ;  /* 0x0000004000007947 */ /* 0x000fea0003800000 */
.L_x_7067:
[----:B-----5:R-:W-:-:S05]  /*1ca0*/  PRMT R3, RZ, 0x7610, R165 ;  /* 0x00007610ff037816 */ /* 0x020fca00000000a5 */
[----:B------:R-:W-:Y:S01]  /*1cb0*/  FADD.FTZ R228, R3, R228 ;  /* 0x000000e403e47221 */ /* 0x000fe20000010000 */
[----:B------:R-:W-:-:S05]  /*1cc0*/  @P2 PRMT R3, RZ, 0x7610, R169 ;  /* 0x00007610ff032816 */ /* 0x000fca00000000a9 */
[----:B------:R-:W-:-:S05]  /*1cd0*/  @P2 FADD.FTZ R228, R3, R228 ;  /* 0x000000e403e42221 */ /* 0x000fca0000010000 */
.L_x_7069:
[----:B------:R-:W-:-:S04]  /*1ce0*/  F2FP.BF16.PACK_AB R2, RZ, R228 ;  /* 0x000000e4ff02723e */ /* 0x000fc800000010ff */
[----:B------:R-:W-:Y:S02]  /*1cf0*/  PRMT R173, R173, 0x5410, R2 ;  /* 0x00005410adad7816 */ /* 0x000fe40000000002 */
.L_x_7070:
[----:B------:R-:W-:Y:S01]  /*1d00*/  PRMT R242, RZ, 0x5410, R178 ;  /* 0x00005410fff27816 */ /* 0x000fe200000000b2 */
[----:B------:R-:W-:Y:S05]  /*1d10*/  @P3 BRA `(.L_x_7071) ;  /* 0x0000008000003947 */ /* 0x000fea0003800000 */
[----:B------:R-:W-:-:S04]  /*1d20*/  ISETP.NE.U32.AND P4, PT, RZ, c[0x0][0x180], PT ;  /* 0x00006000ff007a0c */ /* 0x000fc80003f85070 */
[----:B------:R-:W-:-:S13]  /*1d30*/  ISETP.NE.AND.EX P4, PT, RZ, c[0x0][0x184], PT, P4 ;  /* 0x00006100ff007a0c */ /* 0x000fda0003f85340 */
[----:B------:R-:W-:Y:S05]  /*1d40*/  @P4 BRA `(.L_x_7072) ;  /* 0x0000002000004947 */ /* 0x000fea0003800000 */
[----:B------:R-:W-:Y:S05]  /*1d50*/  @P0 BRA `(.L_x_7073) ;  /* 0x0000008000000947 */ /* 0x000fea0003800000 */
[----:B------:R-:W-:Y:S05]  /*1d60*/  BRA `(.L_x_7074) ;  /* 0x0000009000007947 */ /* 0x000fea0003800000 */
.L_x_7072:
[----:B-----5:R-:W-:-:S05]  /*1d70*/  PRMT R3, RZ, 0x5410, R170 ;  /* 0x00005410ff037816 */ /* 0x020fca00000000aa */
[----:B------:R-:W-:Y:S01]  /*1d80*/  FADD.FTZ R242, R3, R242 ;  /* 0x000000f203f27221 */ /* 0x000fe20000010000 */
[----:B------:R-:W-:Y:S05]  /*1d90*/  BRA `(.L_x_7073) ;  /* 0x0000004000007947 */ /* 0x000fea0003800000 */
.L_x_7071:
[----:B-----5:R-:W-:-:S05]  /*1da0*/  PRMT R3, RZ, 0x5410, R166 ;  /* 0x00005410ff037816 */ /* 0x020fca00000000a6 */
[----:B------:R-:W-:Y:S01]  /*1db0*/  FADD.FTZ R242, R3, R242 ;  /* 0x000000f203f27221 */ /* 0x000fe20000010000 */
[----:B------:R-:W-:-:S05]  /*1dc0*/  @P2 PRMT R3, RZ, 0x5410, R170 ;  /* 0x00005410ff032816 */ /* 0x000fca00000000aa */
[----:B------:R-:W-:-:S05]  /*1dd0*/  @P2 FADD.FTZ R242, R3, R242 ;  /* 0x000000f203f22221 */ /* 0x000fca0000010000 */
.L_x_7073:
[----:B------:R-:W-:-:S04]  /*1de0*/  F2FP.BF16.PACK_AB R2, RZ, R242 ;  /* 0x000000f2ff02723e */ /* 0x000fc800000010ff */
[----:B------:R-:W-:Y:S02]  /*1df0*/  PRMT R174, R2, 0x7610, R174 ;  /* 0x0000761002ae7816 */ /* 0x000fe400000000ae */
.L_x_7074:
[----:B------:R-:W-:Y:S01]  /*1e00*/  PRMT R230, RZ, 0x7610, R178 ;  /* 0x00007610ffe67816 */ /* 0x000fe200000000b2 */
[----:B------:R-:W-:Y:S05]  /*1e10*/  @P3 BRA `(.L_x_7075) ;  /* 0x0000008000003947 */ /* 0x000fea0003800000 */
[----:B------:R-:W-:-:S04]  /*1e20*/  ISETP.NE.U32.AND P4, PT, RZ, c[0x0][0x180], PT ;  /* 0x00006000ff007a0c */ /* 0x000fc80003f85070 */
[----:B------:R-:W-:-:S13]  /*1e30*/  ISETP.NE.AND.EX P4, PT, RZ, c[0x0][0x184], PT, P4 ;  /* 0x00006100ff007a0c */ /* 0x000fda0003f85340 */
[----:B------:R-:W-:Y:S05]  /*1e40*/  @P4 BRA `(.L_x_7076) ;  /* 0x0000002000004947 */ /* 0x000fea0003800000 */
[----:B------:R-:W-:Y:S05]  /*1e50*/  @P0 BRA `(.L_x_7077) ;  /* 0x0000008000000947 */ /* 0x000fea0003800000 */
[----:B------:R-:W-:Y:S05]  /*1e60*/  BRA `(.L_x_7078) ;  /* 0x0000009000007947 */ /* 0x000fea0003800000 */
.L_x_7076:
[----:B-----5:R-:W-:-:S05]  /*1e70*/  PRMT R3, RZ, 0x7610, R170 ;  /* 0x00007610ff037816 */ /* 0x020fca00000000aa */
[----:B------:R-:W-:Y:S01]  /*1e80*/  FADD.FTZ R230, R3, R230 ;  /* 0x000000e603e67221 */ /* 0x000fe20000010000 */
[----:B------:R-:W-:Y:S05]  /*1e90*/  BRA `(.L_x_7077) ;  /* 0x0000004000007947 */ /* 0x000fea0003800000 */
.L_x_7075:
[----:B-----5:R-:W-:-:S05]  /*1ea0*/  PRMT R3, RZ, 0x7610, R166 ;  /* 0x00007610ff037816 */ /* 0x020fca00000000a6 */
[----:B------:R-:W-:Y:S01]  /*1eb0*/  FADD.FTZ R230, R3, R230 ;  /* 0x000000e603e67221 */ /* 0x000fe20000010000 */
[----:B------:R-:W-:-:S05]  /*1ec0*/  @P2 PRMT R3, RZ, 0x7610, R170 ;  /* 0x00007610ff032816 */ /* 0x000fca00000000aa */
[----:B------:R-:W-:-:S05]  /*1ed0*/  @P2 FADD.FTZ R230, R3, R230 ;  /* 0x000000e603e62221 */ /* 0x000fca0000010000 */
.L_x_7077:
[----:B------:R-:W-:-:S04]  /*1ee0*/  F2FP.BF16.PACK_AB R2, RZ, R230 ;  /* 0x000000e6ff02723e */ /* 0x000fc800000010ff */
[----:B------:R-:W-:Y:S02]  /*1ef0*/  PRMT R174, R174, 0x5410, R2 ;  /* 0x00005410aeae7816 */ /* 0x000fe40000000002 */
.L_x_7078:
[----:B------:R-:W-:Y:S01]  /*1f00*/  PRMT R240, RZ, 0x5410, R179 ;  /* 0x00005410fff07816 */ /* 0x000fe200000000b3 */
[----:B------:R-:W-:Y:S05]  /*1f10*/  @P3 BRA `(.L_x_7079) ;  /* 0x0000008000003947 */ /* 0x000fea0003800000 */
[----:B------:R-:W-:-:S04]  /*1f20*/  ISETP.NE.U32.AND P4, PT, RZ, c[0x0][0x180], PT ;  /* 0x00006000ff007a0c */ /* 0x000fc80003f85070 */
[----:B------:R-:W-:-:S13]  /*1f30*/  ISETP.NE.AND.EX P4, PT, RZ, c[0x0][0x184], PT, P4 ;  /* 0x00006100ff007a0c */ /* 0x000fda0003f85340 */
[----:B------:R-:W-:Y:S05]  /*1f40*/  @P4 BRA `(.L_x_7080) ;  /* 0x0000002000004947 */ /* 0x000fea0003800000 */
[----:B------:R-:W-:Y:S05]  /*1f50*/  @P0 BRA `(.L_x_7081) ;  /* 0x0000008000000947 */ /* 0x000fea0003800000 */
[----:B------:R-:W-:Y:S05]  /*1f60*/  BRA `(.L_x_7082) ;  /* 0x0000009000007947 */ /* 0x000fea0003800000 */
.L_x_7080:
[----:B-----5:R-:W-:-:S05]  /*1f70*/  PRMT R3, RZ, 0x5410, R171 ;  /* 0x00005410ff037816 */ /* 0x020fca00000000ab */
[----:B------:R-:W-:Y:S01]  /*1f80*/  FADD.FTZ R240, R3, R240 ;  /* 0x000000f003f07221 */ /* 0x000fe20000010000 */
[----:B------:R-:W-:Y:S05]  /*1f90*/  BRA `(.L_x_7081) ;  /* 0x0000004000007947 */ /* 0x000fea0003800000 */
.L_x_7079:
[----:B-----5:R-:W-:-:S05]  /*1fa0*/  PRMT R3, RZ, 0x5410, R167 ;  /* 0x00005410ff037816 */ /* 0x020fca00000000a7 */
[----:B------:R-:W-:Y:S01]  /*1fb0*/  FADD.FTZ R240, R3, R240 ;  /* 0x000000f003f07221 */ /* 0x000fe20000010000 */
[----:B------:R-:W-:-:S05]  /*1fc0*/  @P2 PRMT R3, RZ, 0x5410, R171 ;  /* 0x00005410ff032816 */ /* 0x000fca00000000ab */
[----:B------:R-:W-:-:S05]  /*1fd0*/  @P2 FADD.FTZ R240, R3, R240 ;  /* 0x000000f003f02221 */ /* 0x000fca0000010000 */
.L_x_7081:
[----:B------:R-:W-:-:S04]  /*1fe0*/  F2FP.BF16.PACK_AB R2, RZ, R240 ;  /* 0x000000f0ff02723e */ /* 0x000fc800000010ff */
[----:B------:R-:W-:Y:S02]  /*1ff0*/  PRMT R175, R2, 0x7610, R175 ;  /* 0x0000761002af7816 */ /* 0x000fe400000000af */
.L_x_7082:
[----:B------:R-:W-:Y:S01]  /*2000*/  PRMT R232, RZ, 0x7610, R179 ;  /* 0x00007610ffe87816 */ /* 0x000fe200000000b3 */
[----:B------:R-:W-:Y:S05]  /*2010*/  @P3 BRA `(.L_x_7083) ;  /* 0x0000008000003947 */ /* 0x000fea0003800000 */
[----:B------:R-:W-:-:S04]  /*2020*/  ISETP.NE.U32.AND P4, PT, RZ, c[0x0][0x180], PT ;  /* 0x00006000ff007a0c */ /* 0x000fc80003f85070 */
[----:B------:R-:W-:-:S13]  /*2030*/  ISETP.NE.AND.EX P4, PT, RZ, c[0x0][0x184], PT, P4 ;  /* 0x00006100ff007a0c */ /* 0x000fda0003f85340 */
[----:B------:R-:W-:Y:S05]  /*2040*/  @P4 BRA `(.L_x_7084) ;  /* 0x0000002000004947 */ /* 0x000fea0003800000 */
[----:B------:R-:W-:Y:S05]  /*2050*/  @P0 BRA `(.L_x_7085) ;  /* 0x0000008000000947 */ /* 0x000fea0003800000 */
[----:B------:R-:W-:Y:S05]  /*2060*/  BRA `(.L_x_7086) ;  /* 0x0000009000007947 */ /* 0x000fea0003800000 */
.L_x_7084:
[----:B-----5:R-:W-:-:S05]  /*2070*/  PRMT R3, RZ, 0x7610, R171 ;  /* 0x00007610ff037816 */ /* 0x020fca00000000ab */
[----:B------:R-:W-:Y:S01]  /*2080*/  FADD.FTZ R232, R3, R232 ;  /* 0x000000e803e87221 */ /* 0x000fe20000010000 */
[----:B------:R-:W-:Y:S05]  /*2090*/  BRA `(.L_x_7085) ;  /* 0x0000004000007947 */ /* 0x000fea0003800000 */
.L_x_7083:
[----:B-----5:R-:W-:-:S05]  /*20a0*/  PRMT R3, RZ, 0x7610, R167 ;  /* 0x00007610ff037816 */ /* 0x020fca00000000a7 */
[----:B------:R-:W-:Y:S01]  /*20b0*/  FADD.FTZ R232, R3, R232 ;  /* 0x000000e803e87221 */ /* 0x000fe20000010000 */
[----:B------:R-:W-:-:S05]  /*20c0*/  @P2 PRMT R3, RZ, 0x7610, R171 ;  /* 0x00007610ff032816 */ /* 0x000fca00000000ab */
[----:B------:R-:W-:-:S05]  /*20d0*/  @P2 FADD.FTZ R232, R3, R232 ;  /* 0x000000e803e82221 */ /* 0x000fca0000010000 */
.L_x_7085:
[----:B------:R-:W-:-:S04]  /*20e0*/  F2FP.BF16.PACK_AB R2, RZ, R232 ;  /* 0x000000e8ff02723e */ /* 0x000fc800000010ff */
[----:B------:R-:W-:Y:S02]  /*20f0*/  PRMT R175, R175, 0x5410, R2 ;  /* 0x00005410afaf7816 */ /* 0x000fe40000000002 */
.L_x_7086:
        /* <DEDUP_REMOVED lines=16> */
.L_x_7088:
[----:B-----5:R-:W-:-:S05]  /*2200*/  PRMT R3, RZ, 0x5410, R168 ;  /* 0x00005410ff037816 */ /* 0x020fca00000000a8 */
[----:B------:R-:W-:Y:S01]  /*2210*/  FADD.FTZ R238, R3, R238 ;  /* 0x000000ee03ee7221 */ /* 0x000fe20000010000 */
[----:B------:R-:W-:Y:S05]  /*2220*/  BRA `(.L_x_7089) ;  /* 0x0000004000007947 */ /* 0x000fea0003800000 */
.L_x_7087:
[----:B0----5:R-:W-:-:S05]  /*2230*/  PRMT R3, RZ, 0x5410, R164 ;  /* 0x00005410ff037816 */ /* 0x021fca00000000a4 */
[----:B------:R-:W-:Y:S01]  /*2240*/  FADD.FTZ R238, R3, R238 ;  /* 0x000000ee03ee7221 */ /* 0x000fe20000010000 */
[----:B------:R-:W-:-:S05]  /*2250*/  @P2 PRMT R3, RZ, 0x5410, R168 ;  /* 0x00005410ff032816 */ /* 0x000fca00000000a8 */
[----:B------:R-:W-:-:S05]  /*2260*/  @P2 FADD.FTZ R238, R3, R238 ;  /* 0x000000ee03ee2221 */ /* 0x000fca0000010000 */
.L_x_7089:
[----:B------:R-:W-:-:S04]  /*2270*/  F2FP.BF16.PACK_AB R2, RZ, R238 ;  /* 0x000000eeff02723e */ /* 0x000fc800000010ff */
[----:B------:R-:W-:Y:S02]  /*2280*/  PRMT R172, R2, 0x7610, R172 ;  /* 0x0000761002ac7816 */ /* 0x000fe400000000ac */
.L_x_7090:
[----:B------:R-:W-:Y:S01]  /*2290*/  PRMT R218, RZ, 0x7610, R176 ;  /* 0x00007610ffda7816 */ /* 0x000fe200000000b0 */
[----:B------:R-:W-:Y:S05]  /*22a0*/  @P3 BRA `(.L_x_7091) ;  /* 0x0000008000003947 */ /* 0x000fea0003800000 */
[----:B------:R-:W-:-:S04]  /*22b0*/  ISETP.NE.U32.AND P4, PT, RZ, c[0x0][0x180], PT ;  /* 0x00006000ff007a0c */ /* 0x000fc80003f85070 */
[----:B------:R-:W-:-:S13]  /*22c0*/  ISETP.NE.AND.EX P4, PT, RZ, c[0x0][0x184], PT, P4 ;  /* 0x00006100ff007a0c */ /* 0x000fda0003f85340 */
[----:B------:R-:W-:Y:S05]  /*22d0*/  @P4 BRA `(.L_x_7092) ;  /* 0x0000002000004947 */ /* 0x000fea0003800000 */
[----:B------:R-:W-:Y:S05]  /*22e0*/  @P0 BRA `(.L_x_7093) ;  /* 0x0000008000000947 */ /* 0x000fea0003800000 */
[----:B------:R-:W-:Y:S05]  /*22f0*/  BRA `(.L_x_7094) ;  /* 0x0000009000007947 */ /* 0x000fea0003800000 */
.L_x_7092:
[----:B-----5:R-:W-:-:S05]  /*2300*/  PRMT R3, RZ, 0x7610, R168 ;  /* 0x00007610ff037816 */ /* 0x020fca00000000a8 */
[----:B------:R-:W-:Y:S01]  /*2310*/  FADD.FTZ R218, R3, R218 ;  /* 0x000000da03da7221 */ /* 0x000fe20000010000 */
[----:B------:R-:W-:Y:S05]  /*2320*/  BRA `(.L_x_7093) ;  /* 0x0000004000007947 */ /* 0x000fea0003800000 */
.L_x_7091:
[----:B-----5:R-:W-:-:S05]  /*2330*/  PRMT R3, RZ, 0x7610, R164 ;  /* 0x00007610ff037816 */ /* 0x020fca00000000a4 */
[----:B------:R-:W-:Y:S01]  /*2340*/  FADD.FTZ R218, R3, R218 ;  /* 0x000000da03da7221 */ /* 0x000fe20000010000 */
[----:B------:R-:W-:-:S05]  /*2350*/  @P2 PRMT R3, RZ, 0x7610, R168 ;  /* 0x00007610ff032816 */ /* 0x000fca00000000a8 */
[----:B------:R-:W-:-:S05]  /*2360*/  @P2 FADD.FTZ R218, R3, R218 ;  /* 0x000000da03da2221 */ /* 0x000fca0000010000 */
.L_x_7093:
[----:B------:R-:W-:-:S04]  /*2370*/  F2FP.BF16.PACK_AB R2, RZ, R218 ;  /* 0x000000daff02723e */ /* 0x000fc800000010ff */
[----:B------:R-:W-:Y:S02]  /*2380*/  PRMT R172, R172, 0x5410, R2 ;  /* 0x00005410acac7816 */ /* 0x000fe40000000002 */
.L_x_7094:
[----:B------:R-:W-:Y:S01]  /*2390*/  PRMT R236, RZ, 0x5410, R177 ;  /* 0x00005410ffec7816 */ /* 0x000fe200000000b1 */
[----:B------:R-:W-:Y:S05]  /*23a0*/  @P3 BRA `(.L_x_7095) ;  /* 0x0000008000003947 */ /* 0x000fea0003800000 */
[----:B------:R-:W-:-:S04]  /*23b0*/  ISETP.NE.U32.AND P4, PT, RZ, c[0x0][0x180], PT ;  /* 0x00006000ff007a0c */ /* 0x000fc80003f85070 */
[----:B------:R-:W-:-:S13]  /*23c0*/  ISETP.NE.AND.EX P4, PT, RZ, c[0x0][0x184], PT, P4 ;  /* 0x00006100ff007a0c */ /* 0x000fda0003f85340 */
[----:B------:R-:W-:Y:S05]  /*23d0*/  @P4 BRA `(.L_x_7096) ;  /* 0x0000002000004947 */ /* 0x000fea0003800000 */
[----:B------:R-:W-:Y:S05]  /*23e0*/  @P0 BRA `(.L_x_7097) ;  /* 0x0000008000000947 */ /* 0x000fea0003800000 */
[----:B------:R-:W-:Y:S05]  /*23f0*/  BRA `(.L_x_7098) ;  /* 0x0000009000007947 */ /* 0x000fea0003800000 */
.L_x_7096:
[----:B-----5:R-:W-:-:S05]  /*2400*/  PRMT R3, RZ, 0x5410, R169 ;  /* 0x00005410ff037816 */ /* 0x020fca00000000a9 */
[----:B------:R-:W-:Y:S01]  /*2410*/  FADD.FTZ R236, R3, R236 ;  /* 0x000000ec03ec7221 */ /* 0x000fe20000010000 */
[----:B------:R-:W-:Y:S05]  /*2420*/  BRA `(.L_x_7097) ;  /* 0x0000004000007947 */ /* 0x000fea0003800000 */
.L_x_7095:
[----:B-----5:R-:W-:-:S05]  /*2430*/  PRMT R3, RZ, 0x5410, R165 ;  /* 0x00005410ff037816 */ /* 0x020fca00000000a5 */
[----:B------:R-:W-:Y:S01]  /*2440*/  FADD.FTZ R236, R3, R236 ;  /* 0x000000ec03ec7221 */ /* 0x000fe20000010000 */
[----:B------:R-:W-:-:S05]  /*2450*/  @P2 PRMT R3, RZ, 0x5410, R169 ;  /* 0x00005410ff032816 */ /* 0x000fca00000000a9 */
[----:B------:R-:W-:-:S05]  /*2460*/  @P2 FADD.FTZ R236, R3, R236 ;  /* 0x000000ec03ec2221 */ /* 0x000fca0000010000 */
.L_x_7097:
[----:B------:R-:W-:-:S04]  /*2470*/  F2FP.BF16.PACK_AB R2, RZ, R236 ;  /* 0x000000ecff02723e */ /* 0x000fc800000010ff */
[----:B------:R-:W-:Y:S02]  /*2480*/  PRMT R173, R2, 0x7610, R173 ;  /* 0x0000761002ad7816 */ /* 0x000fe400000000ad */
.L_x_7098:
[----:B------:R-:W-:Y:S01]  /*2490*/  PRMT R220, RZ, 0x7610, R177 ;  /* 0x00007610ffdc7816 */ /* 0x000fe200000000b1 */
[----:B------:R-:W-:Y:S05]  /*24a0*/  @P3 BRA `(.L_x_7099) ;  /* 0x0000008000003947 */ /* 0x000fea0003800000 */
[----:B------:R-:W-:-:S04]  /*24b0*/  ISETP.NE.U32.AND P4, PT, RZ, c[0x0][0x180], PT ;  /* 0x00006000ff007a0c */ /* 0x000fc80003f85070 */
[----:B------:R-:W-:-:S13]  /*24c0*/  ISETP.NE.AND.EX P4, PT, RZ, c[0x0][0x184], PT, P4 ;  /* 0x00006100ff007a0c */ /* 0x000fda0003f85340 */
[----:B------:R-:W-:Y:S05]  /*24d0*/  @P4 BRA `(.L_x_7100) ;  /* 0x0000002000004947 */ /* 0x000fea0003800000 */
[----:B------:R-:W-:Y:S05]  /*24e0*/  @P0 BRA `(.L_x_7101) ;  /* 0x0000008000000947 */ /* 0x000fea0003800000 */
[----:B------:R-:W-:Y:S05]  /*24f0*/  BRA `(.L_x_7102) ;  /* 0x0000009000007947 */ /* 0x000fea0003800000 */
.L_x_7100:
[----:B-----5:R-:W-:-:S05]  /*2500*/  PRMT R3, RZ, 0x7610, R169 ;  /* 0x00007610ff037816 */ /* 0x020fca00000000a9 */
[----:B------:R-:W-:Y:S01]  /*2510*/  FADD.FTZ R220, R3, R220 ;  /* 0x000000dc03dc7221 */ /* 0x000fe20000010000 */
[----:B------:R-:W-:Y:S05]  /*2520*/  BRA `(.L_x_7101) ;  /* 0x0000004000007947 */ /* 0x000fea0003800000 */
.L_x_7099:
[----:B-----5:R-:W-:-:S05]  /*2530*/  PRMT R3, RZ, 0x7610, R165 ;  /* 0x00007610ff037816 */ /* 0x020fca00000000a5 */
[----:B------:R-:W-:Y:S01]  /*2540*/  FADD.FTZ R220, R3, R220 ;  /* 0x000000dc03dc7221 */ /* 0x000fe20000010000 */
[----:B------:R-:W-:-:S05]  /*2550*/  @P2 PRMT R3, RZ, 0x7610, R169 ;  /* 0x00007610ff032816 */ /* 0x000fca00000000a9 */
[----:B------:R-:W-:-:S05]  /*2560*/  @P2 FADD.FTZ R220, R3, R220 ;  /* 0x000000dc03dc2221 */ /* 0x000fca0000010000 */
.L_x_7101:
[----:B------:R-:W-:-:S04]  /*2570*/  F2FP.BF16.PACK_AB R2, RZ, R220 ;  /* 0x000000dcff02723e */ /* 0x000fc800000010ff */
[----:B------:R-:W-:Y:S02]  /*2580*/  PRMT R173, R173, 0x5410, R2 ;  /* 0x00005410adad7816 */ /* 0x000fe40000000002 */
.L_x_7102:
[----:B------:R-:W-:Y:S01]  /*2590*/  PRMT R234, RZ, 0x5410, R178 ;  /* 0x00005410ffea7816 */ /* 0x000fe200000000b2 */
[----:B------:R-:W-:Y:S05]  /*25a0*/  @P3 BRA `(.L_x_7103) ;  /* 0x0000008000003947 */ /* 0x000fea0003800000 */
[----:B------:R-:W-:-:S04]  /*25b0*/  ISETP.NE.U32.AND P4, PT, RZ, c[0x0][0x180], PT ;  /* 0x00006000ff007a0c */ /* 0x000fc80003f85070 */
[----:B------:R-:W-:-:S13]  /*25c0*/  ISETP.NE.AND.EX P4, PT, RZ, c[0x0][0x184], PT, P4 ;  /* 0x00006100ff007a0c */ /* 0x000fda0003f85340 */
[----:B------:R-:W-:Y:S05]  /*25d0*/  @P4 BRA `(.L_x_7104) ;  /* 0x0000002000004947 */ /* 0x000fea0003800000 */
[----:B------:R-:W-:Y:S05]  /*25e0*/  @P0 BRA `(.L_x_7105) ;  /* 0x0000008000000947 */ /* 0x000fea0003800000 */
[----:B------:R-:W-:Y:S05]  /*25f0*/  BRA `(.L_x_7106) ;  /* 0x0000009000007947 */ /* 0x000fea0003800000 */
.L_x_7104:
[----:B-----5:R-:W-:-:S05]  /*2600*/  PRMT R3, RZ, 0x5410, R170 ;  /* 0x00005410ff037816 */ /* 0x020fca00000000aa */
[----:B------:R-:W-:Y:S01]  /*2610*/  FADD.FTZ R234, R3, R234 ;  /* 0x000000ea03ea7221 */ /* 0x000fe20000010000 */
[----:B------:R-:W-:Y:S05]  /*2620*/  BRA `(.L_x_7105) ;  /* 0x0000004000007947 */ /* 0x000fea0003800000 */
.L_x_7103:
[----:B-----5:R-:W-:-:S05]  /*2630*/  PRMT R3, RZ, 0x5410, R166 ;  /* 0x00005410ff037816 */ /* 0x020fca00000000a6 */
[----:B------:R-:W-:Y:S01]  /*2640*/  FADD.FTZ R234, R3, R234 ;  /* 0x000000ea03ea7221 */ /* 0x000fe20000010000 */
[----:B------:R-:W-:-:S05]  /*2650*/  @P2 PRMT R3, RZ, 0x5410, R170 ;  /* 0x00005410ff032816 */ /* 0x000fca00000000aa */
[----:B------:R-:W-:-:S05]  /*2660*/  @P2 FADD.FTZ R234, R3, R234 ;  /* 0x000000ea03ea2221 */ /* 0x000fca0000010000 */
.L_x_7105:
[----:B------:R-:W-:-:S04]  /*2670*/  F2FP.BF16.PACK_AB R2, RZ, R234 ;  /* 0x000000eaff02723e */ /* 0x000fc800000010ff */
[----:B------:R-:W-:Y:S02]  /*2680*/  PRMT R174, R2, 0x7610, R174 ;  /* 0x0000761002ae7816 */ /* 0x000fe400000000ae */
.L_x_7106:
[----:B------:R-:W-:Y:S01]  /*2690*/  PRMT R222, RZ, 0x7610, R178 ;  /* 0x00007610ffde7816 */ /* 0x000fe200000000b2 */
[----:B------:R-:W-:Y:S05]  /*26a0*/  @P3 BRA `(.L_x_7107) ;  /* 0x0000008000003947 */ /* 0x000fea0003800000 */
[----:B------:R-:W-:-:S04]  /*26b0*/  ISETP.NE.U32.AND P4, PT, RZ, c[0x0][0x180], PT ;  /* 0x00006000ff007a0c */ /* 0x000fc80003f85070 */
[----:B------:R-:W-:-:S13]  /*26c0*/  ISETP.NE.AND.EX P4, PT, RZ, c[0x0][0x184], PT, P4 ;  /* 0x00006100ff007a0c */ /* 0x000fda0003f85340 */
[----:B------:R-:W-:Y:S05]  /*26d0*/  @P4 BRA `(.L_x_7108) ;  /* 0x0000002000004947 */ /* 0x000fea0003800000 */
[----:B------:R-:W-:Y:S05]  /*26e0*/  @P0 BRA `(.L_x_7109) ;  /* 0x0000008000000947 */ /* 0x000fea0003800000 */
[----:B------:R-:W-:Y:S05]  /*26f0*/  BRA `(.L_x_7110) ;  /* 0x0000009000007947 */ /* 0x000fea0003800000 */
.L_x_7108:
[----:B-----5:R-:W-:-:S05]  /*2700*/  PRMT R3, RZ, 0x7610, R170 ;  /* 0x00007610ff037816 */ /* 0x020fca00000000aa */
[----:B------:R-:W-:Y:S01]  /*2710*/  FADD.FTZ R222, R3, R222 ;  /* 0x000000de03de7221 */ /* 0x000fe20000010000 */
[----:B------:R-:W-:Y:S05]  /*2720*/  BRA `(.L_x_7109) ;  /* 0x0000004000007947 */ /* 0x000fea0003800000 */
.L_x_7107:
[----:B-----5:R-:W-:-:S05]  /*2730*/  PRMT R3, RZ, 0x7610, R166 ;  /* 0x00007610ff037816 */ /* 0x020fca00000000a6 */
[----:B------:R-:W-:Y:S01]  /*2740*/  FADD.FTZ R222, R3, R222 ;  /* 0x000000de03de7221 */ /* 0x000fe20000010000 */
[----:B------:R-:W-:-:S05]  /*2750*/  @P2 PRMT R3, RZ, 0x7610, R170 ;  /* 0x00007610ff032816 */ /* 0x000fca00000000aa */
[----:B------:R-:W-:-:S05]  /*2760*/  @P2 FADD.FTZ R222, R3, R222 ;  /* 0x000000de03de2221 */ /* 0x000fca0000010000 */
.L_x_7109:
[----:B------:R-:W-:-:S04]  /*2770*/  F2FP.BF16.PACK_AB R2, RZ, R222 ;  /* 0x000000deff02723e */ /* 0x000fc800000010ff */
[----:B------:R-:W-:Y:S02]  /*2780*/  PRMT R174, R174, 0x5410, R2 ;  /* 0x00005410aeae7816 */ /* 0x000fe40000000002 */
.L_x_7110:
[----:B------:R-:W-:Y:S01]  /*2790*/  PRMT R202, RZ, 0x5410, R179 ;  /* 0x00005410ffca7816 */ /* 0x000fe200000000b3 */
[----:B------:R-:W-:Y:S05]  /*27a0*/  @P3 BRA `(.L_x_7111) ;  /* 0x0000008000003947 */ /* 0x000fea0003800000 */
[----:B------:R-:W-:-:S04]  /*27b0*/  ISETP.NE.U32.AND P4, PT, RZ, c[0x0][0x180], PT ;  /* 0x00006000ff007a0c */ /* 0x000fc80003f85070 */
[----:B------:R-:W-:-:S13]  /*27c0*/  ISETP.NE.AND.EX P4, PT, RZ, c[0x0][0x184], PT, P4 ;  /* 0x00006100ff007a0c */ /* 0x000fda0003f85340 */
[----:B------:R-:W-:Y:S05]  /*27d0*/  @P4 BRA `(.L_x_7112) ;  /* 0x0000002000004947 */ /* 0x000fea0003800000 */
[----:B------:R-:W-:Y:S05]  /*27e0*/  @P0 BRA `(.L_x_7113) ;  /* 0x0000008000000947 */ /* 0x000fea0003800000 */
[----:B------:R-:W-:Y:S05]  /*27f0*/  BRA `(.L_x_7114) ;  /* 0x0000009000007947 */ /* 0x000fea0003800000 */
.L_x_7112:
[----:B-----5:R-:W-:-:S05]  /*2800*/  PRMT R3, RZ, 0x5410, R171 ;  /* 0x00005410ff037816 */ /* 0x020fca00000000ab */
[----:B------:R-:W-:Y:S01]  /*2810*/  FADD.FTZ R202, R3, R202 ;  /* 0x000000ca03ca7221 */ /* 0x000fe20000010000 */
[----:B------:R-:W-:Y:S05]  /*2820*/  BRA `(.L_x_7113) ;  /* 0x0000004000007947 */ /* 0x000fea0003800000 */
.L_x_7111:
[----:B-----5:R-:W-:-:S05]  /*2830*/  PRMT R3, RZ, 0x5410, R167 ;  /* 0x00005410ff037816 */ /* 0x020fca00000000a7 */
[----:B------:R-:W-:Y:S01]  /*2840*/  FADD.FTZ R202, R3, R202 ;  /* 0x000000ca03ca7221 */ /* 0x000fe20000010000 */
[----:B------:R-:W-:-:S05]  /*2850*/  @P2 PRMT R3, RZ, 0x5410, R171 ;  /* 0x00005410ff032816 */ /* 0x000fca00000000ab */
[----:B------:R-:W-:-:S05]  /*2860*/  @P2 FADD.FTZ R202, R3, R202 ;  /* 0x000000ca03ca2221 */ /* 0x000fca0000010000 */
.L_x_7113:
[----:B------:R-:W-:-:S04]  /*2870*/  F2FP.BF16.PACK_AB R2, RZ, R202 ;  /* 0x000000caff02723e */ /* 0x000fc800000010ff */
[----:B------:R-:W-:Y:S02]  /*2880*/  PRMT R175, R2, 0x7610, R175 ;  /* 0x0000761002af7816 */ /* 0x000fe400000000af */
.L_x_7114:
[----:B------:R-:W-:Y:S01]  /*2890*/  PRMT R224, RZ, 0x7610, R179 ;  /* 0x00007610ffe07816 */ /* 0x000fe200000000b3 */
[----:B------:R-:W-:Y:S05]  /*28a0*/  @P3 BRA `(.L_x_7115) ;  /* 0x0000008000003947 */ /* 0x000fea0003800000 */
[----:B------:R-:W-:-:S04]  /*28b0*/  ISETP.NE.U32.AND P4, PT, RZ, c[0x0][0x180], PT ;  /* 0x00006000ff007a0c */ /* 0x000fc80003f85070 */
[----:B------:R-:W-:-:S13]  /*28c0*/  ISETP.NE.AND.EX P4, PT, RZ, c[0x0][0x184], PT, P4 ;  /* 0x00006100ff007a0c */ /* 0x000fda0003f85340 */
[----:B------:R-:W-:Y:S05]  /*28d0*/  @P4 BRA `(.L_x_7116) ;  /* 0x0000002000004947 */ /* 0x000fea0003800000 */
[----:B------:R-:W-:Y:S05]  /*28e0*/  @P0 BRA `(.L_x_7117) ;  /* 0x0000008000000947 */ /* 0x000fea0003800000 */
[----:B------:R-:W-:Y:S05]  /*28f0*/  BRA `(.L_x_7118) ;  /* 0x0000009000007947 */ /* 0x000fea0003800000 */
.L_x_7116:
[----:B-----5:R-:W-:-:S05]  /*2900*/  PRMT R3, RZ, 0x7610, R171 ;  /* 0x00007610ff037816 */ /* 0x020fca00000000ab */
[----:B------:R-:W-:Y:S01]  /*2910*/  FADD.FTZ R224, R3, R224 ;  /* 0x000000e003e07221 */ /* 0x000fe20000010000 */
[----:B------:R-:W-:Y:S05]  /*2920*/  BRA `(.L_x_7117) ;  /* 0x0000004000007947 */ /* 0x000fea0003800000 */
.L_x_7115:
[----:B-----5:R-:W-:-:S05]  /*2930*/  PRMT R3, RZ, 0x7610, R167 ;  /* 0x00007610ff037816 */ /* 0x020fca00000000a7 */
[----:B------:R-:W-:Y:S01]  /*2940*/  FADD.FTZ R224, R3, R224 ;  /* 0x000000e003e07221 */ /* 0x000fe20000010000 */
[----:B------:R-:W-:-:S05]  /*2950*/  @P2 PRMT R3, RZ, 0x7610, R171 ;  /* 0x00007610ff032816 */ /* 0x000fca00000000ab */
[----:B------:R-:W-:-:S05]  /*2960*/  @P2 FADD.FTZ R224, R3, R224 ;  /* 0x000000e003e02221 */ /* 0x000fca0000010000 */
.L_x_7117:
[----:B------:R-:W-:-:S04]  /*2970*/  F2FP.BF16.PACK_AB R2, RZ, R224 ;  /* 0x000000e0ff02723e */ /* 0x000fc800000010ff */
[----:B------:R-:W-:Y:S02]  /*2980*/  PRMT R175, R175, 0x5410, R2 ;  /* 0x00005410afaf7816 */ /* 0x000fe40000000002 */
.L_x_7118:
        /* <DEDUP_REMOVED lines=16> */
.L_x_7120:
[----:B-----5:R-:W-:-:S05]  /*2a90*/  PRMT R3, RZ, 0x5410, R168 ;  /* 0x00005410ff037816 */ /* 0x020fca00000000a8 */
[----:B------:R-:W-:Y:S01]  /*2aa0*/  FADD.FTZ R200, R3, R200 ;  /* 0x000000c803c87221 */ /* 0x000fe20000010000 */
[----:B------:R-:W-:Y:S05]  /*2ab0*/  BRA `(.L_x_7121) ;  /* 0x0000004000007947 */ /* 0x000fea0003800000 */
.L_x_7119:
[----:B0----5:R-:W-:-:S05]  /*2ac0*/  PRMT R3, RZ, 0x5410, R164 ;  /* 0x00005410ff037816 */ /* 0x021fca00000000a4 */
[----:B------:R-:W-:Y:S01]  /*2ad0*/  FADD.FTZ R200, R3, R200 ;  /* 0x000000c803c87221 */ /* 0x000fe20000010000 */
[----:B------:R-:W-:-:S05]  /*2ae0*/  @P2 PRMT R3, RZ, 0x5410, R168 ;  /* 0x00005410ff032816 */ /* 0x000fca00000000a8 */
[----:B------:R-:W-:-:S05]  /*2af0*/  @P2 FADD.FTZ R200, R3, R200 ;  /* 0x000000c803c82221 */ /* 0x000fca0000010000 */
.L_x_7121:
[----:B------:R-:W-:-:S04]  /*2b00*/  F2FP.BF16.PACK_AB R2, RZ, R200 ;  /* 0x000000c8ff02723e */ /* 0x000fc800000010ff */
[----:B------:R-:W-:Y:S02]  /*2b10*/  PRMT R172, R2, 0x7610, R172 ;  /* 0x0000761002ac7816 */ /* 0x000fe400000000ac */
.L_x_7122:
[----:B------:R-:W-:Y:S01]  /*2b20*/  PRMT R210, RZ, 0x7610, R176 ;  /* 0x00007610ffd27816 */ /* 0x000fe200000000b0 */
[----:B------:R-:W-:Y:S05]  /*2b30*/  @P3 BRA `(.L_x_7123) ;  /* 0x0000008000003947 */ /* 0x000fea0003800000 */
[----:B------:R-:W-:-:S04]  /*2b40*/  ISETP.NE.U32.AND P1, PT, RZ, c[0x0][0x180], PT ;  /* 0x00006000ff007a0c */ /* 0x000fc80003f25070 */
[----:B------:R-:W-:-:S13]  /*2b50*/  ISETP.NE.AND.EX P1, PT, RZ, c[0x0][0x184], PT, P1 ;  /* 0x00006100ff007a0c */ /* 0x000fda0003f25310 */
[----:B------:R-:W-:Y:S05]  /*2b60*/  @P1 BRA `(.L_x_7124) ;  /* 0x0000002000001947 */ /* 0x000fea0003800000 */
[----:B------:R-:W-:Y:S05]  /*2b70*/  @P0 BRA `(.L_x_7125) ;  /* 0x0000008000000947 */ /* 0x000fea0003800000 */
[----:B------:R-:W-:Y:S05]  /*2b80*/  BRA `(.L_x_7126) ;  /* 0x0000009000007947 */ /* 0x000fea0003800000 */
.L_x_7124:
[----:B-----5:R-:W-:-:S05]  /*2b90*/  PRMT R3, RZ, 0x7610, R168 ;  /* 0x00007610ff037816 */ /* 0x020fca00000000a8 */
[----:B------:R-:W-:Y:S01]  /*2ba0*/  FADD.FTZ R210, R3, R210 ;  /* 0x000000d203d27221 */ /* 0x000fe20000010000 */
[----:B------:R-:W-:Y:S05]  /*2bb0*/  BRA `(.L_x_7125) ;  /* 0x0000004000007947 */ /* 0x000fea0003800000 */
.L_x_7123:
[----:B-----5:R-:W-:-:S05]  /*2bc0*/  PRMT R3, RZ, 0x7610, R164 ;  /* 0x00007610ff037816 */ /* 0x020fca00000000a4 */
[----:B------:R-:W-:Y:S01]  /*2bd0*/  FADD.FTZ R210, R3, R210 ;  /* 0x000000d203d27221 */ /* 0x000fe20000010000 */
[----:B------:R-:W-:-:S05]  /*2be0*/  @P2 PRMT R3, RZ, 0x7610, R168 ;  /* 0x00007610ff032816 */ /* 0x000fca00000000a8 */
[----:B------:R-:W-:-:S05]  /*2bf0*/  @P2 FADD.FTZ R210, R3, R210 ;  /* 0x000000d203d22221 */ /* 0x000fca0000010000 */
.L_x_7125:
[----:B------:R-:W-:-:S04]  /*2c00*/  F2FP.BF16.PACK_AB R2, RZ, R210 ;  /* 0x000000d2ff02723e */ /* 0x000fc800000010ff */
[----:B------:R-:W-:Y:S02]  /*2c10*/  PRMT R172, R172, 0x5410, R2 ;  /* 0x00005410acac7816 */ /* 0x000fe40000000002 */
.L_x_7126:
[----:B------:R-:W-:Y:S01]  /*2c20*/  PRMT R198, RZ, 0x5410, R177 ;  /* 0x00005410ffc67816 */ /* 0x000fe200000000b1 */
[----:B------:R-:W-:Y:S05]  /*2c30*/  @P3 BRA `(.L_x_7127) ;  /* 0x0000008000003947 */ /* 0x000fea0003800000 */
[----:B------:R-:W-:-:S04]  /*2c40*/  ISETP.NE.U32.AND P1, PT, RZ, c[0x0][0x180], PT ;  /* 0x00006000ff007a0c */ /* 0x000fc80003f25070 */
[----:B------:R-:W-:-:S13]  /*2c50*/  ISETP.NE.AND.EX P1, PT, RZ, c[0x0][0x184], PT, P1 ;  /* 0x00006100ff007a0c */ /* 0x000fda0003f25310 */
[----:B------:R-:W-:Y:S05]  /*2c60*/  @P1 BRA `(.L_x_7128) ;  /* 0x0000002000001947 */ /* 0x000fea0003800000 */
[----:B------:R-:W-:Y:S05]  /*2c70*/  @P0 BRA `(.L_x_7129) ;  /* 0x0000008000000947 */ /* 0x000fea0003800000 */
[----:B------:R-:W-:Y:S05]  /*2c80*/  BRA `(.L_x_7130) ;  /* 0x0000009000007947 */ /* 0x000fea0003800000 */
.L_x_7128:
[----:B-----5:R-:W-:-:S05]  /*2c90*/  PRMT R3, RZ, 0x5410, R169 ;  /* 0x00005410ff037816 */ /* 0x020fca00000000a9 */
[----:B------:R-:W-:Y:S01]  /*2ca0*/  FADD.FTZ R198, R3, R198 ;  /* 0x000000c603c67221 */ /* 0x000fe20000010000 */
[----:B------:R-:W-:Y:S05]  /*2cb0*/  BRA `(.L_x_7129) ;  /* 0x0000004000007947 */ /* 0x000fea0003800000 */
.L_x_7127:
[----:B-----5:R-:W-:-:S05]  /*2cc0*/  PRMT R3, RZ, 0x5410, R165 ;  /* 0x00005410ff037816 */ /* 0x020fca00000000a5 */
[----:B------:R-:W-:Y:S01]  /*2cd0*/  FADD.FTZ R198, R3, R198 ;  /* 0x000000c603c67221 */ /* 0x000fe20000010000 */
[----:B------:R-:W-:-:S05]  /*2ce0*/  @P2 PRMT R3, RZ, 0x5410, R169 ;  /* 0x00005410ff032816 */ /* 0x000fca00000000a9 */
[----:B------:R-:W-:-:S05]  /*2cf0*/  @P2 FADD.FTZ R198, R3, R198 ;  /* 0x000000c603c62221 */ /* 0x000fca0000010000 */
.L_x_7129:
[----:B------:R-:W-:-:S04]  /*2d00*/  F2FP.BF16.PACK_AB R2, RZ, R198 ;  /* 0x000000c6ff02723e */ /* 0x000fc800000010ff */
[----:B------:R-:W-:Y:S02]  /*2d10*/  PRMT R173, R2, 0x7610, R173 ;  /* 0x0000761002ad7816 */ /* 0x000fe400000000ad */
.L_x_7130:
[----:B------:R-:W-:Y:S01]  /*2d20*/  PRMT R212, RZ, 0x7610, R177 ;  /* 0x00007610ffd47816 */ /* 0x000fe200000000b1 */
[----:B------:R-:W-:Y:S05]  /*2d30*/  @P3 BRA `(.L_x_7131) ;  /* 0x0000008000003947 */ /* 0x000fea0003800000 */
[----:B------:R-:W-:-:S04]  /*2d40*/  ISETP.NE.U32.AND P1, PT, RZ, c[0x0][0x180], PT ;  /* 0x00006000ff007a0c */ /* 0x000fc80003f25070 */
[----:B------:R-:W-:-:S13]  /*2d50*/  ISETP.NE.AND.EX P1, PT, RZ, c[0x0][0x184], PT, P1 ;  /* 0x00006100ff007a0c */ /* 0x000fda0003f25310 */
[----:B------:R-:W-:Y:S05]  /*2d60*/  @P1 BRA `(.L_x_7132) ;  /* 0x0000002000001947 */ /* 0x000fea0003800000 */
[----:B------:R-:W-:Y:S05]  /*2d70*/  @P0 BRA `(.L_x_7133) ;  /* 0x0000008000000947 */ /* 0x000fea0003800000 */
[----:B------:R-:W-:Y:S05]  /*2d80*/  BRA `(.L_x_7134) ;  /* 0x0000009000007947 */ /* 0x000fea0003800000 */
.L_x_7132:
[----:B-----5:R-:W-:-:S05]  /*2d90*/  PRMT R3, RZ, 0x7610, R169 ;  /* 0x00007610ff037816 */ /* 0x020fca00000000a9 */
[----:B------:R-:W-:Y:S01]  /*2da0*/  FADD.FTZ R212, R3, R212 ;  /* 0x000000d403d47221 */ /* 0x000fe20000010000 */
[----:B------:R-:W-:Y:S05]  /*2db0*/  BRA `(.L_x_7133) ;  /* 0x0000004000007947 */ /* 0x000fea0003800000 */
.L_x_7131:
[----:B-----5:R-:W-:-:S05]  /*2dc0*/  PRMT R3, RZ, 0x7610, R165 ;  /* 0x00007610ff037816 */ /* 0x020fca00000000a5 */
[----:B------:R-:W-:Y:S01]  /*2dd0*/  FADD.FTZ R212, R3, R212 ;  /* 0x000000d403d47221 */ /* 0x000fe20000010000 */
[----:B------:R-:W-:-:S05]  /*2de0*/  @P2 PRMT R3, RZ, 0x7610, R169 ;  /* 0x00007610ff032816 */ /* 0x000fca00000000a9 */
[----:B------:R-:W-:-:S05]  /*2df0*/  @P2 FADD.FTZ R212, R3, R212 ;  /* 0x000000d403d42221 */ /* 0x000fca0000010000 */
.L_x_7133:
[----:B------:R-:W-:-:S04]  /*2e00*/  F2FP.BF16.PACK_AB R2, RZ, R212 ;  /* 0x000000d4ff02723e */ /* 0x000fc800000010ff */
[----:B------:R-:W-:Y:S02]  /*2e10*/  PRMT R173, R173, 0x5410, R2 ;  /* 0x00005410adad7816 */ /* 0x000fe40000000002 */
.L_x_7134:
[----:B------:R-:W-:Y:S01]  /*2e20*/  PRMT R194, RZ, 0x5410, R178 ;  /* 0x00005410ffc27816 */ /* 0x000fe200000000b2 */
[----:B------:R-:W-:Y:S05]  /*2e30*/  @P3 BRA `(.L_x_7135) ;  /* 0x0000008000003947 */ /* 0x000fea0003800000 */
[----:B------:R-:W-:-:S04]  /*2e40*/  ISETP.NE.U32.AND P1, PT, RZ, c[0x0][0x180], PT ;  /* 0x00006000ff007a0c */ /* 0x000fc80003f25070 */
[----:B------:R-:W-:-:S13]  /*2e50*/  ISETP.NE.AND.EX P1, PT, RZ, c[0x0][0x184], PT, P1 ;  /* 0x00006100ff007a0c */ /* 0x000fda0003f25310 */
[----:B------:R-:W-:Y:S05]  /*2e60*/  @P1 BRA `(.L_x_7136) ;  /* 0x0000002000001947 */ /* 0x000fea0003800000 */
[----:B------:R-:W-:Y:S05]  /*2e70*/  @P0 BRA `(.L_x_7137) ;  /* 0x0000008000000947 */ /* 0x000fea0003800000 */
[----:B------:R-:W-:Y:S05]  /*2e80*/  BRA `(.L_x_7138) ;  /* 0x0000009000007947 */ /* 0x000fea0003800000 */
.L_x_7136:
[----:B-----5:R-:W-:-:S05]  /*2e90*/  PRMT R3, RZ, 0x5410, R170 ;  /* 0x00005410ff037816 */ /* 0x020fca00000000aa */
[----:B------:R-:W-:Y:S01]  /*2ea0*/  FADD.FTZ R194, R3, R194 ;  /* 0x000000c203c27221 */ /* 0x000fe20000010000 */
[----:B------:R-:W-:Y:S05]  /*2eb0*/  BRA `(.L_x_7137) ;  /* 0x0000004000007947 */ /* 0x000fea0003800000 */
.L_x_7135:
[----:B-----5:R-:W-:-:S05]  /*2ec0*/  PRMT R3, RZ, 0x5410, R166 ;  /* 0x00005410ff037816 */ /* 0x020fca00000000a6 */
[----:B------:R-:W-:Y:S01]  /*2ed0*/  FADD.FTZ R194, R3, R194 ;  /* 0x000000c203c27221 */ /* 0x000fe20000010000 */
[----:B------:R-:W-:-:S05]  /*2ee0*/  @P2 PRMT R3, RZ, 0x5410, R170 ;  /* 0x00005410ff032816 */ /* 0x000fca00000000aa */
[----:B------:R-:W-:-:S05]  /*2ef0*/  @P2 FADD.FTZ R194, R3, R194 ;  /* 0x000000c203c22221 */ /* 0x000fca0000010000 */
.L_x_7137:
[----:B------:R-:W-:-:S04]  /*2f00*/  F2FP.BF16.PACK_AB R2, RZ, R194 ;  /* 0x000000c2ff02723e */ /* 0x000fc800000010ff */
[----:B------:R-:W-:Y:S02]  /*2f10*/  PRMT R174, R2, 0x7610, R174 ;  /* 0x0000761002ae7816 */ /* 0x000fe400000000ae */
.L_x_7138:
[----:B------:R-:W-:Y:S01]  /*2f20*/  PRMT R178, RZ, 0x7610, R178 ;  /* 0x00007610ffb27816 */ /* 0x000fe200000000b2 */
[----:B------:R-:W-:Y:S05]  /*2f30*/  @P3 BRA `(.L_x_7139) ;  /* 0x0000008000003947 */ /* 0x000fea0003800000 */
[----:B------:R-:W-:-:S04]  /*2f40*/  ISETP.NE.U32.AND P1, PT, RZ, c[0x0][0x180], PT ;  /* 0x00006000ff007a0c */ /* 0x000fc80003f25070 */
[----:B------:R-:W-:-:S13]  /*2f50*/  ISETP.NE.AND.EX P1, PT, RZ, c[0x0][0x184], PT, P1 ;  /* 0x00006100ff007a0c */ /* 0x000fda0003f25310 */
[----:B------:R-:W-:Y:S05]  /*2f60*/  @P1 BRA `(.L_x_7140) ;  /* 0x0000002000001947 */ /* 0x000fea0003800000 */
[----:B------:R-:W-:Y:S05]  /*2f70*/  @P0 BRA `(.L_x_7141) ;  /* 0x0000008000000947 */ /* 0x000fea0003800000 */
[----:B------:R-:W-:Y:S05]  /*2f80*/  BRA `(.L_x_7142) ;  /* 0x0000009000007947 */ /* 0x000fea0003800000 */
.L_x_7140:
[----:B-----5:R-:W-:-:S05]  /*2f90*/  PRMT R3, RZ, 0x7610, R170 ;  /* 0x00007610ff037816 */ /* 0x020fca00000000aa */
[----:B------:R-:W-:Y:S01]  /*2fa0*/  FADD.FTZ R178, R3, R178 ;  /* 0x000000b203b27221 */ /* 0x000fe20000010000 */
[----:B------:R-:W-:Y:S05]  /*2fb0*/  BRA `(.L_x_7141) ;  /* 0x0000004000007947 */ /* 0x000fea0003800000 */
.L_x_7139:
[----:B-----5:R-:W-:-:S05]  /*2fc0*/  PRMT R3, RZ, 0x7610, R166 ;  /* 0x00007610ff037816 */ /* 0x020fca00000000a6 */
[----:B------:R-:W-:Y:S01]  /*2fd0*/  FADD.FTZ R178, R3, R178 ;  /* 0x000000b203b27221 */ /* 0x000fe20000010000 */
[----:B------:R-:W-:-:S05]  /*2fe0*/  @P2 PRMT R3, RZ, 0x7610, R170 ;  /* 0x00007610ff032816 */ /* 0x000fca00000000aa */
[----:B------:R-:W-:-:S05]  /*2ff0*/  @P2 FADD.FTZ R178, R3, R178 ;  /* 0x000000b203b22221 */ /* 0x000fca0000010000 */
.L_x_7141:
[----:B------:R-:W-:-:S04]  /*3000*/  F2FP.BF16.PACK_AB R2, RZ, R178 ;  /* 0x000000b2ff02723e */ /* 0x000fc800000010ff */
[----:B------:R-:W-:Y:S02]  /*3010*/  PRMT R174, R174, 0x5410, R2 ;  /* 0x00005410aeae7816 */ /* 0x000fe40000000002 */
.L_x_7142:
[----:B------:R-:W-:Y:S01]  /*3020*/  PRMT R186, RZ, 0x5410, R179 ;  /* 0x00005410ffba7816 */ /* 0x000fe200000000b3 */
[----:B------:R-:W-:Y:S05]  /*3030*/  @P3 BRA `(.L_x_7143) ;  /* 0x0000008000003947 */ /* 0x000fea0003800000 */
[----:B------:R-:W-:-:S04]  /*3040*/  ISETP.NE.U32.AND P1, PT, RZ, c[0x0][0x180], PT ;  /* 0x00006000ff007a0c */ /* 0x000fc80003f25070 */
[----:B------:R-:W-:-:S13]  /*3050*/  ISETP.NE.AND.EX P1, PT, RZ, c[0x0][0x184], PT, P1 ;  /* 0x00006100ff007a0c */ /* 0x000fda0003f25310 */
[----:B------:R-:W-:Y:S05]  /*3060*/  @P1 BRA `(.L_x_7144) ;  /* 0x0000002000001947 */ /* 0x000fea0003800000 */
[----:B------:R-:W-:Y:S05]  /*3070*/  @P0 BRA `(.L_x_7145) ;  /* 0x0000008000000947 */ /* 0x000fea0003800000 */
[----:B------:R-:W-:Y:S05]  /*3080*/  BRA `(.L_x_7146) ;  /* 0x0000009000007947 */ /* 0x000fea0003800000 */
.L_x_7144:
[----:B-----5:R-:W-:-:S05]  /*3090*/  PRMT R3, RZ, 0x5410, R171 ;  /* 0x00005410ff037816 */ /* 0x020fca00000000ab */
[----:B------:R-:W-:Y:S01]  /*30a0*/  FADD.FTZ R186, R3, R186 ;  /* 0x000000ba03ba7221 */ /* 0x000fe20000010000 */
[----:B------:R-:W-:Y:S05]  /*30b0*/  BRA `(.L_x_7145) ;  /* 0x0000004000007947 */ /* 0x000fea0003800000 */
.L_x_7143:
[----:B-----5:R-:W-:-:S05]  /*30c0*/  PRMT R3, RZ, 0x5410, R167 ;  /* 0x00005410ff037816 */ /* 0x020fca00000000a7 */
[----:B------:R-:W-:Y:S01]  /*30d0*/  FADD.FTZ R186, R3, R186 ;  /* 0x000000ba03ba7221 */ /* 0x000fe20000010000 */
[----:B------:R-:W-:-:S05]  /*30e0*/  @P2 PRMT R3, RZ, 0x5410, R171 ;  /* 0x00005410ff032816 */ /* 0x000fca00000000ab */
[----:B------:R-:W-:-:S05]  /*30f0*/  @P2 FADD.FTZ R186, R3, R186 ;  /* 0x000000ba03ba2221 */ /* 0x000fca0000010000 */
.L_x_7145:
[----:B------:R-:W-:-:S04]  /*3100*/  F2FP.BF16.PACK_AB R2, RZ, R186 ;  /* 0x000000baff02723e */ /* 0x000fc800000010ff */
[----:B------:R-:W-:Y:S02]  /*3110*/  PRMT R175, R2, 0x7610, R175 ;  /* 0x0000761002af7816 */ /* 0x000fe400000000af */
.L_x_7146:
[----:B------:R-:W-:Y:S01]  /*3120*/  PRMT R179, RZ, 0x7610, R179 ;  /* 0x00007610ffb37816 */ /* 0x000fe200000000b3 */
[----:B------:R-:W-:Y:S05]  /*3130*/  @P3 BRA `(.L_x_7147) ;  /* 0x0000008000003947 */ /* 0x000fea0003800000 */
[----:B------:R-:W-:-:S04]  /*3140*/  ISETP.NE.U32.AND P1, PT, RZ, c[0x0][0x180], PT ;  /* 0x00006000ff007a0c */ /* 0x000fc80003f25070 */
[----:B------:R-:W-:-:S13]  /*3150*/  ISETP.NE.AND.EX P1, PT, RZ, c[0x0][0x184], PT, P1 ;  /* 0x00006100ff007a0c */ /* 0x000fda0003f25310 */
[----:B------:R-:W-:Y:S05]  /*3160*/  @P1 BRA `(.L_x_7148) ;  /* 0x0000002000001947 */ /* 0x000fea0003800000 */
[----:B------:R-:W-:Y:S05]  /*3170*/  @P0 BRA `(.L_x_7149) ;  /* 0x0000008000000947 */ /* 0x000fea0003800000 */
[----:B------:R-:W-:Y:S05]  /*3180*/  BRA `(.L_x_7150) ;  /* 0x0000009000007947 */ /* 0x000fea0003800000 */
.L_x_7148:
[----:B-----5:R-:W-:-:S05]  /*3190*/  PRMT R2, RZ, 0x7610, R171 ;  /* 0x00007610ff027816 */ /* 0x020fca00000000ab */
[----:B------:R-:W-:Y:S01]  /*31a0*/  FADD.FTZ R179, R2, R179 ;  /* 0x000000b302b37221 */ /* 0x000fe20000010000 */
[----:B------:R-:W-:Y:S05]  /*31b0*/  BRA `(.L_x_7149) ;  /* 0x0000004000007947 */ /* 0x000fea0003800000 */
.L_x_7147:
[----:B-----5:R-:W-:-:S05]  /*31c0*/  PRMT R2, RZ, 0x7610, R167 ;  /* 0x00007610ff027816 */ /* 0x020fca00000000a7 */
[----:B------:R-:W-:Y:S01]  /*31d0*/  FADD.FTZ R179, R2, R179 ;  /* 0x000000b302b37221 */ /* 0x000fe20000010000 */
[----:B------:R-:W-:-:S05]  /*31e0*/  @P2 PRMT R2, RZ, 0x7610, R171 ;  /* 0x00007610ff022816 */ /* 0x000fca00000000ab */
[----:B------:R-:W-:-:S05]  /*31f0*/  @P2 FADD.FTZ R179, R2, R179 ;  /* 0x000000b302b32221 */ /* 0x000fca0000010000 */
.L_x_7149:
[----:B------:R-:W-:-:S04]  /*3200*/  F2FP.BF16.PACK_AB R2, RZ, R179 ;  /* 0x000000b3ff02723e */ /* 0x000fc800000010ff */
[----:B------:R-:W-:Y:S02]  /*3210*/  PRMT R175, R175, 0x5410, R2 ;  /* 0x00005410afaf7816 */ /* 0x000fe40000000002 */
.L_x_7150:
        /* <DEDUP_REMOVED lines=45> */
.L_x_7155:
        /* <DEDUP_REMOVED lines=100> */
.L_x_7156:
[----:B------:R-:W-:Y:S01]  /*3b30*/  FMUL.FTZ R2, R201, R201 ;  /* 0x000000c9c9027220 */ /* 0x000fe20000410000 */
[----:B------:R-:W-:Y:S01]  /*3b40*/  ISETP.NE.AND P1, PT, RZ, UR6, PT ;  /* 0x00000006ff007c0c */ /* 0x000fe2000bf25270 */
[----:B01----:R-:W-:Y:S01]  /*3b50*/  FADD.FTZ R181, R180, R181 ;  /* 0x000000b5b4b57221 */ /* 0x003fe20000010000 */
[----:B------:R-:W-:Y:S01]  /*3b60*/  MOV R176, c[0x0][0x1e0] ;  /* 0x0000780000b07a02 */ /* 0x000fe20000000f00 */
[----:B------:R-:W-:Y:S01]  /*3b70*/  IMAD R177, R205, c[0x0][0x168], RZ ;  /* 0x00005a00cdb17a24 */ /* 0x000fe200078e02ff */
[----:B------:R-:W-:Y:S01]  /*3b80*/  FSEL R3, R2, RZ, P1 ;  /* 0x000000ff02037208 */ /* 0x000fe20000800000 */
[----:B------:R-:W-:Y:S01]  /*3b90*/  HFMA2.MMA R233, -RZ, RZ, 0, 9.5367431640625e-07 ;  /* 0x00000010ffe97435 */ /* 0x000fe200000001ff */
[----:B------:R-:W-:Y:S01]  /*3ba0*/  FSEL R185, R201, RZ, !P1 ;  /* 0x000000ffc9b97208 */ /* 0x000fe20004800000 */
[----:B------:R-:W-:Y:S01]  /*3bb0*/  FFMA.FTZ R2, R181, R176, c[0x0][0x228] ;  /* 0x00008a00b5027623 */ /* 0x000fe200000100b0 */
[----:B------:R-:W-:Y:S02]  /*3bc0*/  MOV R204, 0x4 ;  /* 0x0000000400cc7802 */ /* 0x000fe40000000f00 */
[----:B------:R-:W-:Y:S01]  /*3bd0*/  SHF.R.S32.HI R176, RZ, 0x1f, R177 ;  /* 0x0000001fffb07819 */ /* 0x000fe200000114b1 */
[----:B------:R-:W-:-:S02]  /*3be0*/  FADD.FTZ R203, R2, R3 ;  /* 0x0000000302cb7221 */ /* 0x000fc40000010000 */
[----:B------:R-:W-:Y:S01]  /*3bf0*/  FADD.FTZ R2, -R185, R187 ;  /* 0x000000bbb9027221 */ /* 0x000fe20000010100 */
[----:B------:R-:W-:Y:S01]  /*3c00*/  LEA.HI R3, R176, R177, RZ, 0x3 ;  /* 0x000000b1b0037211 */ /* 0x000fe200078f18ff */
[----:B------:R-:W0:Y:S01]  /*3c10*/  MUFU.RSQ R187, R203 ;  /* 0x000000cb00bb7308 */ /* 0x000e220000001400 */
[----:B------:R-:W-:-:S04]  /*3c20*/  @!P2 IMAD.WIDE R188, R205, R204, c[0x0][0x1a0] ;  /* 0x00006800cdbca625 */ /* 0x000fc800078e02cc */
[C---:B------:R-:W-:Y:S01]  /*3c30*/  FADD.FTZ R195, -R185.reuse, R195 ;  /* 0x000000c3b9c37221 */ /* 0x040fe20000010100 */
[----:B------:R1:W-:Y:S01]  /*3c40*/  @!P2 STG.E [R188.64], R201 ;  /* 0x000000c9bc00a986 */ /* 0x0003e2000c101904 */
[C---:B------:R-:W-:Y:S02]  /*3c50*/  FADD.FTZ R180, -R185.reuse, R199 ;  /* 0x000000c7b9b47221 */ /* 0x040fe40000010100 */
[C---:B------:R-:W-:Y:S02]  /*3c60*/  FADD.FTZ R193, -R185.reuse, R193 ;  /* 0x000000c1b9c17221 */ /* 0x040fe40000010100 */
[----:B------:R-:W-:Y:S02]  /*3c70*/  FADD.FTZ R191, -R185, R191 ;  /* 0x000000bfb9bf7221 */ /* 0x000fe40000010100 */
[----:B------:R-:W-:-:S04]  /*3c80*/  @!P2 IMAD.WIDE R176, R205, R204, c[0x0][0x1a8] ;  /* 0x00006a00cdb0a625 */ /* 0x000fc800078e02cc */
[C---:B------:R-:W-:Y:S01]  /*3c90*/  FADD.FTZ R181, -R185.reuse, R182 ;  /* 0x000000b6b9b57221 */ /* 0x040fe20000010100 */
[----:B0-----:R0:W-:Y:S01]  /*3ca0*/  @!P2 STG.E [R176.64], R187 ;  /* 0x000000bbb000a986 */ /* 0x0011e2000c101904 */
[C---:B-1----:R-:W-:Y:S02]  /*3cb0*/  FADD.FTZ R189, -R185.reuse, R216 ;  /* 0x000000d8b9bd7221 */ /* 0x042fe40000010100 */
        /* <DEDUP_REMOVED lines=32> */
[----:B------:R-:W-:Y:S02]  /*3ec0*/  FADD.FTZ R216, -R185, R179 ;  /* 0x000000b3b9d87221 */ /* 0x000fe40000010100 */
[----:B------:R-:W-:-:S02]  /*3ed0*/  FMUL.FTZ R185, R187, R195 ;  /* 0x000000c3bbb97220 */ /* 0x000fc40000410000 */
[C---:B------:R-:W-:Y:S02]  /*3ee0*/  FMUL.FTZ R180, R187.reuse, R180 ;  /* 0x000000b4bbb47220 */ /* 0x040fe40000410000 */
[C---:B------:R-:W-:Y:S02]  /*3ef0*/  FMUL.FTZ R179, R187.reuse, R193 ;  /* 0x000000c1bbb37220 */ /* 0x040fe40000410000 */
[C---:B------:R-:W-:Y:S02]  /*3f00*/  FMUL.FTZ R178, R187.reuse, R191 ;  /* 0x000000bfbbb27220 */ /* 0x040fe40000410000 */
[----:B------:R-:W-:Y:S02]  /*3f10*/  FMUL.FTZ R213, R187, R194 ;  /* 0x000000c2bbd57220 */ /* 0x000fe40000410000 */
[----:B0-----:R-:W-:Y:S02]  /*3f20*/  FFMA.FTZ R176, R84, R185, R4 ;  /* 0x000000b954b07223 */ /* 0x001fe40000010004 */
[----:B------:R-:W-:-:S02]  /*3f30*/  FFMA.FTZ R177, R85, R180, R5 ;  /* 0x000000b455b17223 */ /* 0x000fc40000010005 */
[----:B------:R-:W-:Y:S02]  /*3f40*/  FFMA.FTZ R194, R86, R179, R6 ;  /* 0x000000b356c27223 */ /* 0x000fe40000010006 */
[----:B------:R-:W-:Y:S01]  /*3f50*/  FFMA.FTZ R197, R87, R178, R7 ;  /* 0x000000b257c57223 */ /* 0x000fe20000010007 */
[----:B------:R-:W-:Y:S01]  /*3f60*/  F2FP.BF16.PACK_AB R176, R177, R176 ;  /* 0x000000b0b1b0723e */ /* 0x000fe200000010ff */
[C---:B------:R-:W-:Y:S02]  /*3f70*/  FMUL.FTZ R181, R187.reuse, R181 ;  /* 0x000000b5bbb57220 */ /* 0x040fe40000410000 */
[----:B------:R-:W-:Y:S01]  /*3f80*/  FMUL.FTZ R182, R187, R182 ;  /* 0x000000b6bbb67220 */ /* 0x000fe20000410000 */
[----:B------:R-:W-:Y:S01]  /*3f90*/  F2FP.BF16.PACK_AB R177, R197, R194 ;  /* 0x000000c2c5b1723e */ /* 0x000fe200000010ff */
        /* <DEDUP_REMOVED lines=27> */
[----:B------:R-:W-:Y:S01]  /*4150*/  FMUL.FTZ R209, R187, R200 ;  /* 0x000000c8bbd17220 */ /* 0x000fe20000410000 */
[----:B------:R-:W-:Y:S01]  /*4160*/  LEA.HI.SX32 R200, R3, R0, 0x1d ;  /* 0x0000000003c87211 */ /* 0x000fe200078feaff */
[C---:B------:R-:W-:Y:S02]  /*4170*/  FMUL.FTZ R210, R187.reuse, R210 ;  /* 0x000000d2bbd27220 */ /* 0x040fe40000410000 */
[C---:B------:R-:W-:Y:S01]  /*4180*/  FMUL.FTZ R211, R187.reuse, R198 ;  /* 0x000000c6bbd37220 */ /* 0x040fe20000410000 */
[----:B------:R-:W-:Y:S01]  /*4190*/  IADD3 R200, R200, 0x20, RZ ;  /* 0x00000020c8c87810 */ /* 0x000fe20007ffe0ff */
[C---:B------:R-:W-:Y:S02]  /*41a0*/  FMUL.FTZ R212, R187.reuse, R212 ;  /* 0x000000d4bbd47220 */ /* 0x040fe40000410000 */
[----:B------:R-:W-:-:S02]  /*41b0*/  FMUL.FTZ R214, R187, R214 ;  /* 0x000000d6bbd67220 */ /* 0x000fc40000410000 */
[----:B------:R-:W-:Y:S02]  /*41c0*/  FMUL.FTZ R216, R187, R216 ;  /* 0x000000d8bbd87220 */ /* 0x000fe40000410000 */
[----:B------:R-:W-:Y:S02]  /*41d0*/  FFMA.FTZ R186, R126, R179, R46 ;  /* 0x000000b37eba7223 */ /* 0x000fe4000001002e */
[-C--:B------:R-:W-:Y:S02]  /*41e0*/  FFMA.FTZ R179, R88, R181.reuse, R8 ;  /* 0x000000b558b37223 */ /* 0x080fe40000010008 */
[----:B------:R-:W-:Y:S02]  /*41f0*/  FFMA.FTZ R187, R128, R181, R48 ;  /* 0x000000b580bb7223 */ /* 0x000fe40000010030 */
[----:B------:R-:W-:Y:S02]  /*4200*/  FFMA.FTZ R194, R89, R182, R9 ;  /* 0x000000b659c27223 */ /* 0x000fe40000010009 */
[----:B------:R-:W-:-:S02]  /*4210*/  FFMA.FTZ R197, R90, R183, R10 ;  /* 0x000000b75ac57223 */ /* 0x000fc4000001000a */
[----:B------:R-:W-:Y:S02]  /*4220*/  FFMA.FTZ R198, R91, R184, R11 ;  /* 0x000000b85bc67223 */ /* 0x000fe4000001000b */
[----:B------:R-:W-:Y:S01]  /*4230*/  FFMA.FTZ R181, R127, R178, R47 ;  /* 0x000000b27fb57223 */ /* 0x000fe2000001002f */
[----:B------:R-:W-:Y:S01]  /*4240*/  F2FP.BF16.PACK_AB R178, R194, R179 ;  /* 0x000000b3c2b2723e */ /* 0x000fe200000010ff */
[----:B------:R-:W-:Y:S01]  /*4250*/  FFMA.FTZ R185, R124, R185, R44 ;  /* 0x000000b97cb97223 */ /* 0x000fe2000001002c */
[----:B------:R-:W-:Y:S01]  /*4260*/  F2FP.BF16.PACK_AB R179, R198, R197 ;  /* 0x000000c5c6b3723e */ /* 0x000fe200000010ff */
        /* <DEDUP_REMOVED lines=9> */
[----:B------:R-:W-:Y:S01]  /*4300*/  FFMA.FTZ R199, R97, R190, R17 ;  /* 0x000000be61c77223 */ /* 0x000fe20000010011 */
[----:B------:R-:W-:Y:S01]  /*4310*/  F2FP.BF16.PACK_AB R183, R184, R183 ;  /* 0x000000b7b8b7723e */ /* 0x000fe200000010ff */
[----:B------:R-:W-:Y:S02]  /*4320*/  FFMA.FTZ R182, R129, R182, R49 ;  /* 0x000000b681b67223 */ /* 0x000fe40000010031 */
[-C--:B------:R-:W-:Y:S01]  /*4330*/  FFMA.FTZ R184, R92, R189.reuse, R12 ;  /* 0x000000bd5cb87223 */ /* 0x080fe2000001000c */
[----:B------:R-:W-:Y:S01]  /*4340*/  F2FP.BF16.PACK_AB R186, R199, R194 ;  /* 0x000000c2c7ba723e */ /* 0x000fe200000010ff */
[----:B------:R-:W-:Y:S01]  /*4350*/  FFMA.FTZ R194, R132, R189, R52 ;  /* 0x000000bd84c27223 */ /* 0x000fe20000010034 */
[----:B------:R-:W-:Y:S01]  /*4360*/  F2FP.BF16.PACK_AB R182, R182, R187 ;  /* 0x000000bbb6b6723e */ /* 0x000fe200000010ff */
[----:B------:R-:W-:-:S02]  /*4370*/  FFMA.FTZ R201, R99, R192, R19 ;  /* 0x000000c063c97223 */ /* 0x000fc40000010013 */
[----:B------:R-:W-:Y:S02]  /*4380*/  FFMA.FTZ R189, R134, R191, R54 ;  /* 0x000000bf86bd7223 */ /* 0x000fe40000010036 */
[-C--:B------:R-:W-:Y:S02]  /*4390*/  FFMA.FTZ R187, R93, R2.reuse, R13 ;  /* 0x000000025dbb7223 */ /* 0x080fe4000001000d */
[-C--:B------:R-:W-:Y:S02]  /*43a0*/  FFMA.FTZ R198, R98, R195.reuse, R18 ;  /* 0x000000c362c67223 */ /* 0x080fe40000010012 */
[----:B------:R-:W-:Y:S01]  /*43b0*/  FFMA.FTZ R197, R133, R2, R53 ;  /* 0x0000000285c57223 */ /* 0x000fe20000010035 */
[----:B------:R-:W-:Y:S01]  /*43c0*/  F2FP.BF16.PACK_AB R184, R187, R184 ;  /* 0x000000b8bbb8723e */ /* 0x000fe200000010ff */
[----:B------:R-:W-:Y:S01]  /*43d0*/  FFMA.FTZ R191, R138, R195, R58 ;  /* 0x000000c38abf7223 */ /* 0x000fe2000001003a */
[----:B------:R-:W-:Y:S01]  /*43e0*/  F2FP.BF16.PACK_AB R187, R201, R198 ;  /* 0x000000c6c9bb723e */ /* 0x000fe200000010ff */
        /* <DEDUP_REMOVED lines=19> */
[----:B------:R-:W-:-:S03]  /*4520*/  IMAD.WIDE.U32 R2, R196, R233, c[0x0][0x208] ;  /* 0x00008200c4027625 */ /* 0x000fc600078e00e9 */
[----:B------:R-:W-:Y:S01]  /*4530*/  F2FP.BF16.PACK_AB R195, R198, R195 ;  /* 0x000000c3c6c3723e */ /* 0x000fe200000010ff */
[-C--:B------:R-:W-:Y:S01]  /*4540*/  IMAD.WIDE.U32 R196, R196, R233.reuse, c[0x0][0x210] ;  /* 0x00008400c4c47625 */ /* 0x080fe200078e00e9 */
[----:B------:R0:W-:Y:S03]  /*4550*/  STG.E.128 [R2.64], R176 ;  /* 0x000000b002007986 */ /* 0x0001e6000c101d04 */
[CC--:B------:R-:W-:Y:S01]  /*4560*/  IMAD.WIDE.U32 R198, R200.reuse, R233.reuse, c[0x0][0x208] ;  /* 0x00008200c8c67625 */ /* 0x0c0fe200078e00e9 */
[----:B------:R1:W-:Y:S03]  /*4570*/  STG.E.128 [R196.64], R180 ;  /* 0x000000b4c4007986 */ /* 0x0003e6000c101d04 */
[-C--:B------:R-:W-:Y:S01]  /*4580*/  IMAD.WIDE.U32 R200, R200, R233.reuse, c[0x0][0x210] ;  /* 0x00008400c8c87625 */ /* 0x080fe200078e00e9 */
[----:B------:R2:W-:Y:S03]  /*4590*/  STG.E.128 [R198.64], R184 ;  /* 0x000000b8c6007986 */ /* 0x0005e6000c101d04 */
[----:B------:R-:W-:Y:S01]  /*45a0*/  IMAD.WIDE.U32 R202, R206, R233, c[0x0][0x208] ;  /* 0x00008200ceca7625 */ /* 0x000fe200078e00e9 */
[----:B------:R3:W-:Y:S03]  /*45b0*/  STG.E.128 [R200.64], R188 ;  /* 0x000000bcc8007986 */ /* 0x0007e6000c101d04 */
[----:B------:R-:W-:Y:S01]  /*45c0*/  FFMA.FTZ R225, R140, R225, R60 ;  /* 0x000000e18ce17223 */ /* 0x000fe2000001003c */
[----:B------:R4:W-:Y:S01]  /*45d0*/  STG.E.128 [R202.64], R192 ;  /* 0x000000c0ca007986 */ /* 0x0009e2000c101d04 */
[----:B------:R-:W-:-:S02]  /*45e0*/  FFMA.FTZ R226, R141, R226, R61 ;  /* 0x000000e28de27223 */ /* 0x000fc4000001003d */
[----:B0-----:R-:W-:Y:S02]  /*45f0*/  FFMA.FTZ R3, R109, R218, R29 ;  /* 0x000000da6d037223 */ /* 0x001fe4000001001d */
[----:B------:R-:W-:Y:S01]  /*4600*/  FFMA.FTZ R2, R111, R220, R31 ;  /* 0x000000dc6f027223 */ /* 0x000fe2000001001f */
[----:B------:R-:W-:Y:S01]  /*4610*/  F2FP.BF16.PACK_AB R176, R226, R225 ;  /* 0x000000e1e2b0723e */ /* 0x000fe200000010ff */
[----:B-1----:R-:W-:Y:S02]  /*4620*/  FFMA.FTZ R180, R108, R217, R28 ;  /* 0x000000d96cb47223 */ /* 0x002fe4000001001c */
[----:B------:R-:W-:Y:S02]  /*4630*/  FFMA.FTZ R182, R112, R221, R32 ;  /* 0x000000dd70b67223 */ /* 0x000fe40000010020 */
[----:B------:R-:W-:Y:S01]  /*4640*/  FFMA.FTZ R183, R114, R223, R34 ;  /* 0x000000df72b77223 */ /* 0x000fe20000010022 */
[----:B------:R-:W-:Y:S01]  /*4650*/  F2FP.BF16.PACK_AB R180, R3, R180 ;  /* 0x000000b403b4723e */ /* 0x000fe200000010ff */
[----:B------:R-:W-:-:S02]  /*4660*/  FFMA.FTZ R181, R110, R219, R30 ;  /* 0x000000db6eb57223 */ /* 0x000fc4000001001e */
[----:B------:R-:W-:Y:S02]  /*4670*/  FFMA.FTZ R3, R113, R222, R33 ;  /* 0x000000de71037223 */ /* 0x000fe40000010021 */
[----:B--2---:R-:W-:Y:S01]  /*4680*/  FFMA.FTZ R184, R115, R224, R35 ;  /* 0x000000e073b87223 */ /* 0x004fe20000010023 */
[----:B------:R-:W-:Y:S01]  /*4690*/  F2FP.BF16.PACK_AB R181, R2, R181 ;  /* 0x000000b502b5723e */ /* 0x000fe200000010ff */
[----:B---3--:R-:W-:Y:S01]  /*46a0*/  FFMA.FTZ R188, R116, R209, R36 ;  /* 0x000000d174bc7223 */ /* 0x008fe20000010024 */
        /* <DEDUP_REMOVED lines=13> */
[----:B----4-:R-:W-:Y:S01]  /*4780*/  FFMA.FTZ R193, R121, R214, R41 ;  /* 0x000000d679c17223 */ /* 0x010fe20000010029 */
        /* <DEDUP_REMOVED lines=29> */
[----:B------:R-:W-:Y:S02]  /*4960*/  FFMA.FTZ R212, R159, R212, R79 ;  /* 0x000000d49fd47223 */ /* 0x000fe4000001004f */
[----:B------:R-:W-:Y:S01]  /*4970*/  IMAD.WIDE.U32 R2, R206, R233, c[0x0][0x210] ;  /* 0x00008400ce027625 */ /* 0x000fe200078e00e9 */
[----:B------:R-:W-:Y:S02]  /*4980*/  F2FP.BF16.PACK_AB R195, R216, R195 ;  /* 0x000000c3d8c3723e */ /* 0x000fe400000010ff */
[----:B------:R-:W-:Y:S01]  /*4990*/  F2FP.BF16.PACK_AB R193, R212, R193 ;  /* 0x000000c1d4c1723e */ /* 0x000fe200000010ff */
[CC--:B------:R-:W-:Y:S01]  /*49a0*/  IMAD.WIDE.U32 R196, R208.reuse, R233.reuse, c[0x0][0x208] ;  /* 0x00008200d0c47625 */ /* 0x0c0fe200078e00e9 */
[----:B------:R0:W-:Y:S03]  /*49b0*/  STG.E.128 [R2.64], R176 ;  /* 0x000000b002007986 */ /* 0x0001e6000c101d04 */
[-C--:B------:R-:W-:Y:S01]  /*49c0*/  IMAD.WIDE.U32 R208, R208, R233.reuse, c[0x0][0x210] ;  /* 0x00008400d0d07625 */ /* 0x080fe200078e00e9 */
[----:B------:R0:W-:Y:S03]  /*49d0*/  STG.E.128 [R196.64], R180 ;  /* 0x000000b4c4007986 */ /* 0x0001e6000c101d04 */
[CC--:B------:R-:W-:Y:S01]  /*49e0*/  IMAD.WIDE.U32 R198, R207.reuse, R233.reuse, c[0x0][0x208] ;  /* 0x00008200cfc67625 */ /* 0x0c0fe200078e00e9 */
[----:B------:R0:W-:Y:S03]  /*49f0*/  STG.E.128 [R208.64], R184 ;  /* 0x000000b8d0007986 */ /* 0x0001e6000c101d04 */
[----:B------:R-:W-:Y:S01]  /*4a00*/  IMAD.WIDE.U32 R200, R207, R233, c[0x0][0x210] ;  /* 0x00008400cfc87625 */ /* 0x000fe200078e00e9 */
[----:B------:R0:W-:Y:S03]  /*4a10*/  STG.E.128 [R198.64], R188 ;  /* 0x000000bcc6007986 */ /* 0x0001e6000c101d04 */
[----:B------:R-:W-:Y:S01]  /*4a20*/  IMAD R205, R204, c[0x0][0x160], R205 ;  /* 0x00005800cccd7a24 */ /* 0x000fe200078e02cd */
[----:B------:R0:W-:Y:S04]  /*4a30*/  STG.E.128 [R200.64], R192 ;  /* 0x000000c0c8007986 */ /* 0x0001e8000c101d04 */
[----:B------:R-:W-:-:S13]  /*4a40*/  ISETP.GE.AND P1, PT, R205, c[0x0][0x164], PT ;  /* 0x00005900cd007a0c */ /* 0x000fda0003f26270 */
[----:B0----5:R-:W-:Y:S01]  /*4a50*/  @P1 CALL.REL.NOINC `(.L_x_7153) ;  /* 0x0000001000001944 */ /* 0x021fe20003c00000 */
[----:B------:R-:W-:Y:S05]  /*4a60*/  BRA `(.L_x_7154) ;  /* 0xffffbc6000007947 */ /* 0x000fea000383ffff */
.L_x_7153:
[----:B------:R-:W-:Y:S05]  /*4a70*/  EXIT ;  /* 0x000000000000794d */ /* 0x000fea0003800000 */
.L_x_7151:
[----:B0-----:R-:W-:Y:S01]  /*4a80*/  HFMA2.MMA R176, -RZ, RZ, 0, 1.847743988037109375e-06 ;  /* 0x0000001fffb07435 */ /* 0x001fe200000001ff */
[----:B------:R-:W-:Y:S02]  /*4a90*/  MOV R180, 0x1 ;  /* 0x0000000100b47802 */ /* 0x000fe40000000f00 */
[----:B------:R-:W-:Y:S02]  /*4aa0*/  MOV R177, 0xffffffff ;  /* 0xffffffff00b17802 */ /* 0x000fe40000000f00 */
[----:B------:R-:W-:Y:S02]  /*4ab0*/  MOV R2, 0x4ad0 ;  /* 0x00004ad000027802 */ /* 0x000fe40000000f00 */
[----:B-----5:R-:W-:Y:S05]  /*4ac0*/  CALL.REL.NOINC `($__internal_17_$__cuda_sm70_shflsync_bfly_p) ;  /* 0x0000089000007944 */ /* 0x020fea0003c00000 */
[----:B-1----:R-:W-:Y:S01]  /*4ad0*/  MOV R2, R180 ;  /* 0x000000b400027202 */ /* 0x002fe20000000f00 */
[----:B0-----:R-:W-:Y:S05]  /*4ae0*/  BRA `(.L_x_7155) ;  /* 0xffffea0000007947 */ /* 0x001fea000383ffff */
.L_x_7152:
[----:B------:R-:W-:Y:S01]  /*4af0*/  HFMA2.MMA R180, -RZ, RZ, 0, 1.1920928955078125e-07 ;  /* 0x00000002ffb47435 */ /* 0x000fe200000001ff */
[----:B------:R-:W-:Y:S02]  /*4b00*/  MOV R176, 0x1f ;  /* 0x0000001f00b07802 */ /* 0x000fe40000000f00 */
[----:B------:R-:W-:Y:S02]  /*4b10*/  MOV R177, 0xffffffff ;  /* 0xffffffff00b17802 */ /* 0x000fe40000000f00 */
[----:B------:R-:W-:-:S02]  /*4b20*/  MOV R2, 0x4b40 ;  /* 0x00004b4000027802 */ /* 0x000fc40000000f00 */
[----:B-----5:R-:W-:Y:S05]  /*4b30*/  CALL.REL.NOINC `($__internal_17_$__cuda_sm70_shflsync_bfly_p) ;  /* 0x0000082000007944 */ /* 0x020fea0003c00000 */
[----:B01----:R-:W-:Y:S01]  /*4b40*/  FADD.FTZ R181, R181, R180 ;  /* 0x000000b4b5b57221 */ /* 0x003fe20000010000 */
[----:B------:R-:W-:Y:S01]  /*4b50*/  HFMA2.MMA R180, -RZ, RZ, 0, 2.384185791015625e-07 ;  /* 0x00000004ffb47435 */ /* 0x000fe200000001ff */
[----:B------:R-:W-:-:S02]  /*4b60*/  MOV R176, 0x1f ;  /* 0x0000001f00b07802 */ /* 0x000fc40000000f00 */
[----:B------:R-:W-:Y:S02]  /*4b70*/  MOV R177, 0xffffffff ;  /* 0xffffffff00b17802 */ /* 0x000fe40000000f00 */
[----:B------:R-:W-:Y:S02]  /*4b80*/  MOV R2, 0x4ba0 ;  /* 0x00004ba000027802 */ /* 0x000fe40000000f00 */
[----:B------:R-:W-:Y:S05]  /*4b90*/  CALL.REL.NOINC `($__internal_17_$__cuda_sm70_shflsync_bfly_p) ;  /* 0x000007c000007944 */ /* 0x000fea0003c00000 */
[----:B01----:R-:W-:Y:S01]  /*4ba0*/  FADD.FTZ R181, R181, R180 ;  /* 0x000000b4b5b57221 */ /* 0x003fe20000010000 */
[----:B------:R-:W-:Y:S01]  /*4bb0*/  HFMA2.MMA R180, -RZ, RZ, 0, 4.76837158203125e-07 ;  /* 0x00000008ffb47435 */ /* 0x000fe200000001ff */
[----:B------:R-:W-:Y:S02]  /*4bc0*/  MOV R176, 0x1f ;  /* 0x0000001f00b07802 */ /* 0x000fe40000000f00 */
[----:B------:R-:W-:Y:S02]  /*4bd0*/  MOV R177, 0xffffffff ;  /* 0xffffffff00b17802 */ /* 0x000fe40000000f00 */
[----:B------:R-:W-:Y:S02]  /*4be0*/  MOV R2, 0x4c00 ;  /* 0x00004c0000027802 */ /* 0x000fe40000000f00 */
[----:B------:R-:W-:Y:S05]  /*4bf0*/  CALL.REL.NOINC `($__internal_17_$__cuda_sm70_shflsync_bfly_p) ;  /* 0x0000076000007944 */ /* 0x000fea0003c00000 */
[----:B01----:R-:W-:Y:S01]  /*4c00*/  FADD.FTZ R181, R181, R180 ;  /* 0x000000b4b5b57221 */ /* 0x003fe20000010000 */
[----:B------:R-:W-:Y:S01]  /*4c10*/  HFMA2.MMA R180, -RZ, RZ, 0, 9.5367431640625e-07 ;  /* 0x00000010ffb47435 */ /* 0x000fe200000001ff */
[----:B------:R-:W-:-:S02]  /*4c20*/  MOV R176, 0x1f ;  /* 0x0000001f00b07802 */ /* 0x000fc40000000f00 */
[----:B------:R-:W-:Y:S02]  /*4c30*/  MOV R177, 0xffffffff ;  /* 0xffffffff00b17802 */ /* 0x000fe40000000f00 */
[----:B------:R-:W-:Y:S02]  /*4c40*/  MOV R2, 0x4c60 ;  /* 0x00004c6000027802 */ /* 0x000fe40000000f00 */
[----:B------:R-:W-:Y:S05]  /*4c50*/  CALL.REL.NOINC `($__internal_17_$__cuda_sm70_shflsync_bfly_p) ;  /* 0x0000070000007944 */ /* 0x000fea0003c00000 */
        /* <DEDUP_REMOVED lines=86> */
[----:B------:R-:W-:Y:S05]  /*51c0*/  CALL.REL.NOINC `($__internal_17_$__cuda_sm70_shflsync_bfly_p) ;  /* 0x0000019000007944 */ /* 0x000fea0003c00000 */
[----:B01----:R-:W-:Y:S01]  /*51d0*/  FADD.FTZ R181, R181, R180 ;  /* 0x000000b4b5b57221 */ /* 0x003fe20000010000 */
[----:B------:R-:W-:Y:S01]  /*51e0*/  HFMA2.MMA R180, -RZ, RZ, 0, 1.1920928955078125e-07 ;  /* 0x00000002ffb47435 */ /* 0x000fe200000001ff */
[----:B------:R-:W-:Y:S02]  /*51f0*/  MOV R176, 0x1f ;  /* 0x0000001f00b07802 */ /* 0x000fe40000000f00 */
[----:B------:R-:W-:Y:S02]  /*5200*/  MOV R177, 0xffffffff ;  /* 0xffffffff00b17802 */ /* 0x000fe40000000f00 */
[----:B------:R-:W-:Y:S02]  /*5210*/  MOV R2, 0x5230 ;  /* 0x0000523000027802 */ /* 0x000fe40000000f00 */
[----:B------:R-:W-:Y:S05]  /*5220*/  CALL.REL.NOINC `($__internal_17_$__cuda_sm70_shflsync_bfly_p) ;  /* 0x0000013000007944 */ /* 0x000fea0003c00000 */
[----:B01----:R-:W-:Y:S01]  /*5230*/  FADD.FTZ R181, R181, R180 ;  /* 0x000000b4b5b57221 */ /* 0x003fe20000010000 */
[----:B------:R-:W-:Y:S01]  /*5240*/  HFMA2.MMA R180, -RZ, RZ, 0, 2.384185791015625e-07 ;  /* 0x00000004ffb47435 */ /* 0x000fe200000001ff */
[----:B------:R-:W-:Y:S02]  /*5250*/  MOV R176, 0x1f ;  /* 0x0000001f00b07802 */ /* 0x000fe40000000f00 */
[----:B------:R-:W-:-:S02]  /*5260*/  MOV R177, 0xffffffff ;  /* 0xffffffff00b17802 */ /* 0x000fc40000000f00 */
        /* <DEDUP_REMOVED lines=10> */
[----:B------:R-:W-:Y:S02]  /*5310*/  MOV R176, 0x1f ;  /* 0x0000001f00b07802 */ /* 0x000fe40000000f00 */
[----:B------:R-:W-:-:S02]  /*5320*/  MOV R177, 0xffffffff ;  /* 0xffffffff00b17802 */ /* 0x000fc40000000f00 */
[----:B------:R-:W-:Y:S02]  /*5330*/  MOV R2, 0x5350 ;  /* 0x0000535000027802 */ /* 0x000fe40000000f00 */
[----:B------:R-:W-:Y:S05]  /*5340*/  CALL.REL.NOINC `($__internal_17_$__cuda_sm70_shflsync_bfly_p) ;  /* 0x0000001000007944 */ /* 0x000fea0003c00000 */
[----:B01----:R-:W-:Y:S05]  /*5350*/  BRA `(.L_x_7156) ;  /* 0xffffe7d000007947 */ /* 0x003fea000383ffff */
        .weak           $__internal_17_$__cuda_sm70_shflsync_bfly_p
        .type           $__internal_17_$__cuda_sm70_shflsync_bfly_p,@function
        .size           $__internal_17_$__cuda_sm70_shflsync_bfly_p,(.L_x_32995 - $__internal_17_$__cuda_sm70_shflsync_bfly_p)
$__internal_17_$__cuda_sm70_shflsync_bfly_p:
[----:B------:R-:W-:Y:S01]  /*5360*/  HFMA2.MMA R3, -RZ, RZ, 0, 0 ;  /* 0x00000000ff037435 */ /* 0x000fe200000001ff */
[----:B------:R-:W-:Y:S04]  /*5370*/  WARPSYNC R177 ;  /* 0x000000b100007348 */ /* 0x000fe80003800000 */
[----:B------:R0:W1:Y:S01]  /*5380*/  SHFL.BFLY PT, R180, R181, R180, R176 ;  /* 0x0c0000b4b5b47389 */ /* 0x00006200000e00b0 */
[----:B------:R-:W-:Y:S05]  /*5390*/  RET.REL.NODEC R2 `(_ZN10layer_norm31ln_parallel_residual_fwd_kernelINS_13Kernel_traitsIf13__nv_bfloat16S2_S2_fjLj1280ELj1ELj4ELj1ELj16ENS_18Kernel_traits_baseILj1280EfS2_S2_S2_fjLj128EEEEELb0ELb0ELb1EEEvNS_9FwdParamsE) ;  /* 0xffffac6002007950 */ /* 0x000fea0003c3ffff */
.L_x_7157:
        /* <DEDUP_REMOVED lines=14> */
.L_x_32995:


//--------------------- .text._ZN10layer_norm31ln_parallel_residual_fwd_kernelINS_13Kernel_traitsIf13__nv_bfloat16S2_S2_fjLj1280ELj1ELj4ELj1ELj16ENS_18Kernel_traits_baseILj1280EfS2_S2_S2_fjLj128EEEEELb0ELb1ELb0EEEvNS_9FwdParamsE --------------------------
	.section	.text._ZN10layer_norm31ln_parallel_residual_fwd_kernelINS_13Kernel_traitsIf13__nv_bfloat16S2_S2_fjLj1280ELj1ELj4ELj1ELj16ENS_18Kernel_traits_baseILj1280EfS2_S2_S2_fjLj128EEEEELb0ELb1ELb0EEEvNS_9FwdParamsE,"ax",@progbits
	.sectioninfo	@"SHI_REGISTERS=153"
	.align	128
        .global         _ZN10layer_norm31ln_parallel_residual_fwd_kernelINS_13Kernel_traitsIf13__nv_bfloat16S2_S2_fjLj1280ELj1ELj4ELj1ELj16ENS_18Kernel_traits_baseILj1280EfS2_S2_S2_fjLj128EEEEELb0ELb1ELb0EEEvNS_9FwdParamsE
        .type           _ZN10layer_norm31ln_parallel_residual_fwd_kernelINS_13Kernel_traitsIf13__nv_bfloat16S2_S2_fjLj1280ELj1ELj4ELj1ELj16ENS_18Kernel_traits_baseILj1280EfS2_S2_S2_fjLj128EEEEELb0ELb1ELb0EEEvNS_9FwdParamsE,@function
        .size           _ZN10layer_norm31ln_parallel_residual_fwd_kernelINS_13Kernel_traitsIf13__nv_bfloat16S2_S2_fjLj1280ELj1ELj4ELj1ELj16ENS_18Kernel_traits_baseILj1280EfS2_S2_S2_fjLj128EEEEELb0ELb1ELb0EEEvNS_9FwdParamsE,(.L_x_32996 - _ZN10layer_norm31ln_parallel_residual_fwd_kernelINS_13Kernel_traitsIf13__nv_bfloat16S2_S2_fjLj1280ELj1ELj4ELj1ELj16ENS_18Kernel_traits_baseILj1280EfS2_S2_S2_fjLj128EEEEELb0ELb1ELb0EEEvNS_9FwdParamsE)
        .other          _ZN10layer_norm31ln_parallel_residual_fwd_kernelINS_13Kernel_traitsIf13__nv_bfloat16S2_S2_fjLj1280ELj1ELj4ELj1ELj16ENS_18Kernel_traits_baseILj1280EfS2_S2_S2_fjLj128EEEEELb0ELb1ELb0EEEvNS_9FwdParamsE,@"STO_CUDA_ENTRY STV_DEFAULT"
_ZN10layer_norm31ln_parallel_residual_fwd_kernelINS_13Kernel_traitsIf13__nv_bfloat16S2_S2_fjLj1280ELj1ELj4ELj1ELj16ENS_18Kernel_traits_baseILj1280EfS2_S2_S2_fjLj128EEEEELb0ELb1ELb0EEEvNS_9FwdParamsE:
.text._ZN10layer_norm31ln_parallel_residual_fwd_kernelINS_13Kernel_traitsIf13__nv_bfloat16S2_S2_fjLj1280ELj1ELj4ELj1ELj16ENS_18Kernel_traits_baseILj1280EfS2_S2_S2_fjLj128EEEEELb0ELb1ELb0EEEvNS_9FwdParamsE:
        /* <DEDUP_REMOVED lines=17> */
[----:B------:R-:W-:Y:S02]  /*0110*/  P2R R4, PR, RZ, 0x40 ;  /* 0x00000040ff047803 */ /* 0x000fe40000000000 */
[----:B-1----:R-:W-:Y:S02]  /*0120*/  LEA R4, R3, R0, 0x2 ;  /* 0x0000000003047211 */ /* 0x002fe400078e10ff */
[----:B------:R-:W-:Y:S02]  /*0130*/  P2R R0, PR, RZ, 0x20 ;  /* 0x00000020ff007803 */ /* 0x000fe40000000000 */
[----:B------:R-:W-:Y:S02]  /*0140*/  P2R R0, PR, RZ, 0x10 ;  /* 0x00000010ff007803 */ /* 0x000fe40000000000 */
[----:B------:R-:W-:-:S02]  /*0150*/  P2R R0, PR, RZ, 0x8 ;  /* 0x00000008ff007803 */ /* 0x000fc40000000000 */
[----:B------:R-:W-:Y:S01]  /*0160*/  LOP3.LUT R0, R2, 0x1f, RZ, 0xc0, !PT ;  /* 0x0000001f02007812 */ /* 0x000fe200078ec0ff */
[----:B------:R-:W-:Y:S05]  /*0170*/  @!P0 BRA `(.L_x_7159) ;  /* 0x000000f000008947 */ /* 0x000fea0003800000 */
[----:B------:R-:W-:Y:S01]  /*0180*/  ISETP.NE.U32.AND P1, PT, RZ, c[0x0][0x218], PT ;  /* 0x00008600ff007a0c */ /* 0x000fe20003f25070 */
[----:B------:R-:W-:Y:S01]  /*0190*/  HFMA2.MMA R3, -RZ, RZ, 0, 1.9073486328125e-06 ;  /* 0x00000020ff037435 */ /* 0x000fe200000001ff */
[----:B------:R-:W-:Y:S01]  /*01a0*/  CS2R R110, SRZ ;  /* 0x00000000006e7805 */ /* 0x000fe2000001ff00 */
[----:B------:R-:W-:Y:S01]  /*01b0*/  CS2R R108, SRZ ;  /* 0x00000000006c7805 */ /* 0x000fe2000001ff00 */
[----:B------:R-:W-:Y:S01]  /*01c0*/  ISETP.NE.AND.EX P1, PT, RZ, c[0x0][0x21c], PT, P1 ;  /* 0x00008700ff007a0c */ /* 0x000fe20003f25310 */
[----:B------:R-:W-:Y:S01]  /*01d0*/  CS2R R106, SRZ ;  /* 0x00000000006a7805 */ /* 0x000fe2000001ff00 */
[----:B------:R-:W-:-:S05]  /*01e0*/  CS2R R104, SRZ ;  /* 0x0000000000687805 */ /* 0x000fca000001ff00 */
[----:B------:R-:W-:-:S05]  /*01f0*/  IMAD.WIDE.U32 R2, R0, R3, c[0x0][0x1b0] ;  /* 0x00006c0000027625 */ /* 0x000fca00078e0003 */
[----:B------:R0:W5:Y:S01]  /*0200*/  LDG.E.128 R100, [R2.64] ;  /* 0x0000000402647981 */ /* 0x000162000c1e1d00 */
[----:B------:R-:W-:-:S03]  /*0210*/  @P1 LEA R6, P2, R0, c[0x0][0x218], 0x5 ;  /* 0x0000860000061a11 */ /* 0x000fc600078428ff */
[----:B------:R0:W5:Y:S01]  /*0220*/  LDG.E.128 R96, [R2.64+0x10] ;  /* 0x0000100402607981 */ /* 0x000162000c1e1d00 */
[----:B------:R-:W-:-:S05]  /*0230*/  @P1 LEA.HI.X R7, R0, c[0x0][0x21c], RZ, 0x5, P2 ;  /* 0x0000870000071a11 */ /* 0x000fca00010f2cff */
[----:B------:R0:W5:Y:S04]  /*0240*/  @P1 LDG.E.128 R108, [R6.64] ;  /* 0x00000004066c1981 */ /* 0x000168000c1e1d00 */
[----:B------:R0:W5:Y:S01]  /*0250*/  @P1 LDG.E.128 R104, [R6.64+0x10] ;  /* 0x0000100406681981 */ /* 0x000162000c1e1d00 */
[----:B------:R-:W-:-:S03]  /*0260*/  LOP3.LUT R0, R0, 0x20, RZ, 0xfc, !PT ;  /* 0x0000002000007812 */ /* 0x000fc600078efcff */
.L_x_7159:
[----:B------:R-:W-:Y:S05]  /*0270*/  BSYNC B0 ;  /* 0x0000000000007941 */ /* 0x000fea0003800000 */
.L_x_7158:
[----:B------:R-:W-:Y:S01]  /*0280*/  BSSY B0, `(.L_x_7160) ;  /* 0x0000011000007945 */ /* 0x000fe20003800000 */
[----:B------:R-:W-:Y:S05]  /*0290*/  @!P6 BRA `(.L_x_7161) ;  /* 0x000000f00000e947 */ /* 0x000fea0003800000 */
[----:B------:R-:W-:Y:S01]  /*02a0*/  ISETP.NE.U32.AND P1, PT, RZ, c[0x0][0x218], PT ;  /* 0x00008600ff007a0c */ /* 0x000fe20003f25070 */
[----:B0-----:R-:W-:Y:S01]  /*02b0*/  IMAD.MOV.U32 R7, RZ, RZ, 0x20 ;  /* 0x00000020ff077424 */ /* 0x001fe200078e00ff */
[----:B------:R-:W-:Y:S01]  /*02c0*/  CS2R R94, SRZ ;  /* 0x00000000005e7805 */ /* 0x000fe2000001ff00 */
[----:B------:R-:W-:Y:S01]  /*02d0*/  CS2R R92, SRZ ;  /* 0x00000000005c7805 */ /* 0x000fe2000001ff00 */
[----:B------:R-:W-:Y:S01]  /*02e0*/  ISETP.NE.AND.EX P1, PT, RZ, c[0x0][0x21c], PT, P1 ;  /* 0x00008700ff007a0c */ /* 0x000fe20003f25310 */
[----:B------:R-:W-:Y:S01]  /*02f0*/  CS2R R90, SRZ ;  /* 0x00000000005a7805 */ /* 0x000fe2000001ff00 */
[----:B------:R-:W-:Y:S01]  /*0300*/  CS2R R88, SRZ ;  /* 0x0000000000587805 */ /* 0x000fe2000001ff00 */
[----:B------:R-:W-:-:S05]  /*0310*/  IMAD.WIDE.U32 R6, R0, R7, c[0x0][0x1b0] ;  /* 0x00006c0000067625 */ /* 0x000fca00078e0007 */
[----:B------:R0:W5:Y:S04]  /*0320*/  LDG.E.128 R84, [R6.64] ;  /* 0x0000000406547981 */ /* 0x000168000c1e1d00 */
[----:B------:R0:W5:Y:S01]  /*0330*/  LDG.E.128 R80, [R6.64+0x10] ;  /* 0x0000100406507981 */ /* 0x000162000c1e1d00 */
[----:B------:R-:W-:-:S04]  /*0340*/  @P1 LEA R2, P2, R0, c[0x0][0x218], 0x5 ;  /* 0x0000860000021a11 */ /* 0x000fc800078428ff */
[----:B------:R-:W-:-:S05]  /*0350*/  @P1 LEA.HI.X R3, R0, c[0x0][0x21c], RZ, 0x5, P2 ;  /* 0x0000870000031a11 */ /* 0x000fca00010f2cff */
[----:B------:R0:W5:Y:S04]  /*0360*/  @P1 LDG.E.128 R92, [R2.64] ;  /* 0x00000004025c1981 */ /* 0x000168000c1e1d00 */
[----:B------:R0:W5:Y:S01]  /*0370*/  @P1 LDG.E.128 R88, [R2.64+0x10] ;  /* 0x0000100402581981 */ /* 0x000162000c1e1d00 */
[----:B------:R-:W-:-:S03]  /*0380*/  IADD3 R0, R0, 0x20, RZ ;  /* 0x0000002000007810 */ /* 0x000fc60007ffe0ff */
.L_x_7161:
[----:B------:R-:W-:Y:S05]  /*0390*/  BSYNC B0 ;  /* 0x0000000000007941 */ /* 0x000fea0003800000 */
.L_x_7160:
[----:B------:R-:W-:Y:S01]  /*03a0*/  BSSY B0, `(.L_x_7162) ;  /* 0x0000011000007945 */ /* 0x000fe20003800000 */
[----:B------:R-:W-:Y:S05]  /*03b0*/  @!P5 BRA `(.L_x_7163) ;  /* 0x000000f00000d947 */ /* 0x000fea0003800000 */
[----:B------:R-:W-:Y:S01]  /*03c0*/  ISETP.NE.U32.AND P1, PT, RZ, c[0x0][0x218], PT ;  /* 0x00008600ff007a0c */ /* 0x000fe20003f25070 */
[----:B------:R-:W-:Y:S01]  /*03d0*/  CS2R R78, SRZ ;  /* 0x00000000004e7805 */ /* 0x000fe2000001ff00 */
[----:B0-----:R-:W-:Y:S01]  /*03e0*/  MOV R7, 0x20 ;  /* 0x0000002000077802 */ /* 0x001fe20000000f00 */
        /* <DEDUP_REMOVED lines=12> */
.L_x_7163:
[----:B------:R-:W-:Y:S05]  /*04b0*/  BSYNC B0 ;  /* 0x0000000000007941 */ /* 0x000fea0003800000 */
.L_x_7162:
        /* <DEDUP_REMOVED lines=17> */
.L_x_7165:
[----:B------:R-:W-:Y:S05]  /*05d0*/  BSYNC B0 ;  /* 0x0000000000007941 */ /* 0x000fea0003800000 */
.L_x_7164:
[----:B------:R-:W-:Y:S01]  /*05e0*/  BSSY B0, `(.L_x_7166) ;  /* 0x0000010000007945 */ /* 0x000fe20003800000 */
[----:B------:R-:W-:Y:S05]  /*05f0*/  @!P3 BRA `(.L_x_7167) ;  /* 0x000000e00000b947 */ /* 0x000fea0003800000 */
[----:B------:R-:W-:Y:S01]  /*0600*/  ISETP.NE.U32.AND P1, PT, RZ, c[0x0][0x218], PT ;  /* 0x00008600ff007a0c */ /* 0x000fe20003f25070 */
[----:B0-----:R-:W-:Y:S01]  /*0610*/  HFMA2.MMA R3, -RZ, RZ, 0, 1.9073486328125e-06 ;  /* 0x00000020ff037435 */ /* 0x001fe200000001ff */
        /* <DEDUP_REMOVED lines=11> */
[----:B------:R0:W5:Y:S02]  /*06d0*/  @P1 LDG.E.128 R40, [R6.64+0x10] ;  /* 0x0000100406281981 */ /* 0x000164000c1e1d00 */
.L_x_7167:
[----:B------:R-:W-:Y:S05]  /*06e0*/  BSYNC B0 ;  /* 0x0000000000007941 */ /* 0x000fea0003800000 */
.L_x_7166:
[----:B------:R-:W-:Y:S01]  /*06f0*/  ISETP.GE.AND P2, PT, R4, c[0x0][0x164], PT ;  /* 0x0000590004007a0c */ /* 0x000fe20003f46270 */
[----:B------:R-:W-:Y:S01]  /*0700*/  IMAD.MOV.U32 R0, RZ, RZ, c[0x0][0x184] ;  /* 0x00006100ff007624 */ /* 0x000fe200078e00ff */
[----:B------:R-:W-:-:S04]  /*0710*/  LOP3.LUT P1, RZ, R8, c[0x0][0x178], RZ, 0xfc, !PT ;  /* 0x00005e0008ff7a12 */ /* 0x000fc8000782fcff */
[----:B------:R-:W-:-:S07]  /*0720*/  LOP3.LUT P1, RZ, R0, c[0x0][0x17c], RZ, 0xfc, P1 ;  /* 0x00005f0000ff7a12 */ /* 0x000fce000082fcff */
[----:B------:R-:W-:Y:S06]  /*0730*/  @P2 EXIT ;  /* 0x000000000000294d */ /* 0x000fec0003800000 */
[----:B------:R-:W-:Y:S02]  /*0740*/  ULDC.U8 UR6, c[0x0][0x1f0] ;  /* 0x00007c0000067ab9 */ /* 0x000fe40000000000 */
.L_x_7351:
[----:B------:R-:W1:Y:S01]  /*0750*/  S2R R140, SR_TID.X ;  /* 0x00000000008c7919 */ /* 0x000e620000002100 */
[----:B0-----:R-:W-:Y:S01]  /*0760*/  IMAD R3, R4, c[0x0][0x168], RZ ;  /* 0x00005a0004037a24 */ /* 0x001fe200078e02ff */
[----:B------:R-:W-:Y:S04]  /*0770*/  BSSY B0, `(.L_x_7168) ;  /* 0x000009a000007945 */ /* 0x000fe80003800000 */
[----:B------:R-:W-:-:S04]  /*0780*/  SHF.R.S32.HI R112, RZ, 0x1f, R3 ;  /* 0x0000001fff707819 */ /* 0x000fc80000011403 */
[----:B------:R-:W-:Y:S02]  /*0790*/  LEA.HI R3, R112, R3, RZ, 0x3 ;  /* 0x0000000370037211 */ /* 0x000fe400078f18ff */
[----:B-1----:R-:W-:-:S04]  /*07a0*/  LOP3.LUT R140, R140, 0x1f, RZ, 0xc0, !PT ;  /* 0x0000001f8c8c7812 */ /* 0x002fc800078ec0ff */
[----:B------:R-:W-:-:S04]  /*07b0*/  LEA.HI.SX32 R3, R3, R140, 0x1d ;  /* 0x0000008c03037211 */ /* 0x000fc800078feaff */
[----:B------:R-:W-:Y:S01]  /*07c0*/  MOV R141, R3 ;  /* 0x00000003008d7202 */ /* 0x000fe20000000f00 */
        /* <DEDUP_REMOVED lines=23> */
.L_x_7171:
[----:B-----5:R-:W-:-:S05]  /*0940*/  PRMT R9, RZ, 0x5410, R24 ;  /* 0x00005410ff097816 */ /* 0x020fca0000000018 */
[----:B------:R-:W-:Y:S01]  /*0950*/  FADD.FTZ R2, R9, R2 ;  /* 0x0000000209027221 */ /* 0x000fe20000010000 */
[----:B------:R-:W-:Y:S05]  /*0960*/  BRA `(.L_x_7172) ;  /* 0x0000004000007947 */ /* 0x000fea0003800000 */
.L_x_7170:
[----:B0----5:R-:W-:-:S05]  /*0970*/  PRMT R9, RZ, 0x5410, R28 ;  /* 0x00005410ff097816 */ /* 0x021fca000000001c */
[----:B------:R-:W-:Y:S01]  /*0980*/  FADD.FTZ R2, R9, R2 ;  /* 0x0000000209027221 */ /* 0x000fe20000010000 */
[----:B------:R-:W-:-:S05]  /*0990*/  @P2 PRMT R9, RZ, 0x5410, R24 ;  /* 0x00005410ff092816 */ /* 0x000fca0000000018 */
[----:B------:R-:W-:-:S05]  /*09a0*/  @P2 FADD.FTZ R2, R9, R2 ;  /* 0x0000000209022221 */ /* 0x000fca0000010000 */
.L_x_7172:
[----:B------:R-:W-:-:S04]  /*09b0*/  F2FP.BF16.PACK_AB R10, RZ, R2 ;  /* 0x00000002ff0a723e */ /* 0x000fc800000010ff */
[----:B------:R-:W-:Y:S02]  /*09c0*/  PRMT R20, R10, 0x7610, R20 ;  /* 0x000076100a147816 */ /* 0x000fe40000000014 */
.L_x_7173:
[----:B------:R-:W-:Y:S01]  /*09d0*/  PRMT R10, RZ, 0x7610, R112 ;  /* 0x00007610ff0a7816 */ /* 0x000fe20000000070 */
[----:B------:R-:W-:Y:S05]  /*09e0*/  @P3 BRA `(.L_x_7174) ;  /* 0x0000008000003947 */ /* 0x000fea0003800000 */
[----:B------:R-:W-:-:S04]  /*09f0*/  ISETP.NE.U32.AND P4, PT, RZ, c[0x0][0x180], PT ;  /* 0x00006000ff007a0c */ /* 0x000fc80003f85070 */
[----:B------:R-:W-:-:S13]  /*0a00*/  ISETP.NE.AND.EX P4, PT, RZ, c[0x0][0x184], PT, P4 ;  /* 0x00006100ff007a0c */ /* 0x000fda0003f85340 */
[----:B------:R-:W-:Y:S05]  /*0a10*/  @P4 BRA `(.L_x_7175) ;  /* 0x0000002000004947 */ /* 0x000fea0003800000 */
[----:B------:R-:W-:Y:S05]  /*0a20*/  @P1 BRA `(.L_x_7176) ;  /* 0x0000008000001947 */ /* 0x000fea0003800000 */
[----:B------:R-:W-:Y:S05]  /*0a30*/  BRA `(.L_x_7177) ;  /* 0x0000009000007947 */ /* 0x000fea0003800000 */
.L_x_7175:
[----:B-----5:R-:W-:-:S05]  /*0a40*/  PRMT R9, RZ, 0x7610, R24 ;  /* 0x00007610ff097816 */ /* 0x020fca0000000018 */
[----:B------:R-:W-:Y:S01]  /*0a50*/  FADD.FTZ R10, R9, R10 ;  /* 0x0000000a090a7221 */ /* 0x000fe20000010000 */
[----:B------:R-:W-:Y:S05]  /*0a60*/  BRA `(.L_x_7176) ;  /* 0x0000004000007947 */ /* 0x000fea0003800000 */
.L_x_7174:
[----:B-----5:R-:W-:-:S05]  /*0a70*/  PRMT R9, RZ, 0x7610, R28 ;  /* 0x00007610ff097816 */ /* 0x020fca000000001c */
[----:B------:R-:W-:Y:S01]  /*0a80*/  FADD.FTZ R10, R9, R10 ;  /* 0x0000000a090a7221 */ /* 0x000fe20000010000 */
[----:B------:R-:W-:-:S05]  /*0a90*/  @P2 PRMT R9, RZ, 0x7610, R24 ;  /* 0x00007610ff092816 */ /* 0x000fca0000000018 */
[----:B------:R-:W-:-:S05]  /*0aa0*/  @P2 FADD.FTZ R10, R9, R10 ;  /* 0x0000000a090a2221 */ /* 0x000fca0000010000 */
.L_x_7176:
[----:B------:R-:W-:-:S04]  /*0ab0*/  F2FP.BF16.PACK_AB R9, RZ, R10 ;  /* 0x0000000aff09723e */ /* 0x000fc800000010ff */
[----:B------:R-:W-:Y:S02]  /*0ac0*/  PRMT R20, R20, 0x5410, R9 ;  /* 0x0000541014147816 */ /* 0x000fe40000000009 */
.L_x_7177:
[----:B------:R-:W-:Y:S01]  /*0ad0*/  PRMT R9, RZ, 0x5410, R113 ;  /* 0x00005410ff097816 */ /* 0x000fe20000000071 */
[----:B------:R-:W-:Y:S05]  /*0ae0*/  @P3 BRA `(.L_x_7178) ;  /* 0x0000008000003947 */ /* 0x000fea0003800000 */
[----:B------:R-:W-:-:S04]  /*0af0*/  ISETP.NE.U32.AND P4, PT, RZ, c[0x0][0x180], PT ;  /* 0x00006000ff007a0c */ /* 0x000fc80003f85070 */
[----:B------:R-:W-:-:S13]  /*0b00*/  ISETP.NE.AND.EX P4, PT, RZ, c[0x0][0x184], PT, P4 ;  /* 0x00006100ff007a0c */ /* 0x000fda0003f85340 */
[----:B------:R-:W-:Y:S05]  /*0b10*/  @P4 BRA `(.L_x_7179) ;  /* 0x0000002000004947 */ /* 0x000fea0003800000 */
[----:B------:R-:W-:Y:S05]  /*0b20*/  @P1 BRA `(.L_x_7180) ;  /* 0x0000008000001947 */ /* 0x000fea0003800000 */
[----:B------:R-:W-:Y:S05]  /*0b30*/  BRA `(.L_x_7181) ;  /* 0x0000009000007947 */ /* 0x000fea0003800000 */
.L_x_7179:
[----:B-----5:R-:W-:-:S05]  /*0b40*/  PRMT R112, RZ, 0x5410, R25 ;  /* 0x00005410ff707816 */ /* 0x020fca0000000019 */
[----:B------:R-:W-:Y:S01]  /*0b50*/  FADD.FTZ R9, R112, R9 ;  /* 0x0000000970097221 */ /* 0x000fe20000010000 */
[----:B------:R-:W-:Y:S05]  /*0b60*/  BRA `(.L_x_7180) ;  /* 0x0000004000007947 */ /* 0x000fea0003800000 */
.L_x_7178:
[----:B-----5:R-:W-:-:S05]  /*0b70*/  PRMT R112, RZ, 0x5410, R29 ;  /* 0x00005410ff707816 */ /* 0x020fca000000001d */
[----:B------:R-:W-:Y:S01]  /*0b80*/  FADD.FTZ R9, R112, R9 ;  /* 0x0000000970097221 */ /* 0x000fe20000010000 */
[----:B------:R-:W-:-:S05]  /*0b90*/  @P2 PRMT R112, RZ, 0x5410, R25 ;  /* 0x00005410ff702816 */ /* 0x000fca0000000019 */
[----:B------:R-:W-:-:S05]  /*0ba0*/  @P2 FADD.FTZ R9, R112, R9 ;  /* 0x0000000970092221 */ /* 0x000fca0000010000 */
.L_x_7180:
[----:B------:R-:W-:-:S04]  /*0bb0*/  F2FP.BF16.PACK_AB R112, RZ, R9 ;  /* 0x00000009ff70723e */ /* 0x000fc800000010ff */
[----:B------:R-:W-:Y:S02]  /*0bc0*/  PRMT R21, R112, 0x7610, R21 ;  /* 0x0000761070157816 */ /* 0x000fe40000000015 */
.L_x_7181:
[----:B------:R-:W-:Y:S01]  /*0bd0*/  PRMT R119, RZ, 0x7610, R113 ;  /* 0x00007610ff777816 */ /* 0x000fe20000000071 */
[----:B------:R-:W-:Y:S05]  /*0be0*/  @P3 BRA `(.L_x_7182) ;  /* 0x0000008000003947 */ /* 0x000fea0003800000 */
[----:B------:R-:W-:-:S04]  /*0bf0*/  ISETP.NE.U32.AND P4, PT, RZ, c[0x0][0x180], PT ;  /* 0x00006000ff007a0c */ /* 0x000fc80003f85070 */
[----:B------:R-:W-:-:S13]  /*0c00*/  ISETP.NE.AND.EX P4, PT, RZ, c[0x0][0x184], PT, P4 ;  /* 0x00006100ff007a0c */ /* 0x000fda0003f85340 */
[----:B------:R-:W-:Y:S05]  /*0c10*/  @P4 BRA `(.L_x_7183) ;  /* 0x0000002000004947 */ /* 0x000fea0003800000 */
[----:B------:R-:W-:Y:S05]  /*0c20*/  @P1 BRA `(.L_x_7184) ;  /* 0x0000008000001947 */ /* 0x000fea0003800000 */
[----:B------:R-:W-:Y:S05]  /*0c30*/  BRA `(.L_x_7185) ;  /* 0x0000009000007947 */ /* 0x000fea0003800000 */
.L_x_7183:
[----:B-----5:R-:W-:-:S05]  /*0c40*/  PRMT R112, RZ, 0x7610, R25 ;  /* 0x00007610ff707816 */ /* 0x020fca0000000019 */
[----:B------:R-:W-:Y:S01]  /*0c50*/  FADD.FTZ R119, R112, R119 ;  /* 0x0000007770777221 */ /* 0x000fe20000010000 */
[----:B------:R-:W-:Y:S05]  /*0c60*/  BRA `(.L_x_7184) ;  /* 0x0000004000007947 */ /* 0x000fea0003800000 */
.L_x_7182:
[----:B-----5:R-:W-:-:S05]  /*0c70*/  PRMT R112, RZ, 0x7610, R29 ;  /* 0x00007610ff707816 */ /* 0x020fca000000001d */
[----:B------:R-:W-:Y:S01]  /*0c80*/  FADD.FTZ R119, R112, R119 ;  /* 0x0000007770777221 */ /* 0x000fe20000010000 */
[----:B------:R-:W-:-:S05]  /*0c90*/  @P2 PRMT R112, RZ, 0x7610, R25 ;  /* 0x00007610ff702816 */ /* 0x000fca0000000019 */
[----:B------:R-:W-:-:S05]  /*0ca0*/  @P2 FADD.FTZ R119, R112, R119 ;  /* 0x0000007770772221 */ /* 0x000fca0000010000 */
.L_x_7184:
[----:B------:R-:W-:-:S04]  /*0cb0*/  F2FP.BF16.PACK_AB R112, RZ, R119 ;  /* 0x00000077ff70723e */ /* 0x000fc800000010ff */
[----:B------:R-:W-:Y:S02]  /*0cc0*/  PRMT R21, R21, 0x5410, R112 ;  /* 0x0000541015157816 */ /* 0x000fe40000000070 */
.L_x_7185:
[----:B------:R-:W-:Y:S01]  /*0cd0*/  PRMT R118, RZ, 0x5410, R114 ;  /* 0x00005410ff767816 */ /* 0x000fe20000000072 */
[----:B------:R-:W-:Y:S05]  /*0ce0*/  @P3 BRA `(.L_x_7186) ;  /* 0x0000008000003947 */ /* 0x000fea0003800000 */
[----:B------:R-:W-:-:S04]  /*0cf0*/  ISETP.NE.U32.AND P4, PT, RZ, c[0x0][0x180], PT ;  /* 0x00006000ff007a0c */ /* 0x000fc80003f85070 */
[----:B------:R-:W-:-:S13]  /*0d00*/  ISETP.NE.AND.EX P4, PT, RZ, c[0x0][0x184], PT, P4 ;  /* 0x00006100ff007a0c */ /* 0x000fda0003f85340 */
[----:B------:R-:W-:Y:S05]  /*0d10*/  @P4 BRA `(.L_x_7187) ;  /* 0x0000002000004947 */ /* 0x000fea0003800000 */
[----:B------:R-:W-:Y:S05]  /*0d20*/  @P1 BRA `(.L_x_7188) ;  /* 0x0000008000001947 */ /* 0x000fea0003800000 */
[----:B------:R-:W-:Y:S05]  /*0d30*/  BRA `(.L_x_7189) ;  /* 0x0000009000007947 */ /* 0x000fea0003800000 */
.L_x_7187:
[----:B-----5:R-:W-:-:S05]  /*0d40*/  PRMT R113, RZ, 0x5410, R26 ;  /* 0x00005410ff717816 */ /* 0x020fca000000001a */
[----:B------:R-:W-:Y:S01]  /*0d50*/  FADD.FTZ R118, R113, R118 ;  /* 0x0000007671767221 */ /* 0x000fe20000010000 */
[----:B------:R-:W-:Y:S05]  /*0d60*/  BRA `(.L_x_7188) ;  /* 0x0000004000007947 */ /* 0x000fea0003800000 */
.L_x_7186:
[----:B-----5:R-:W-:-:S05]  /*0d70*/  PRMT R113, RZ, 0x5410, R30 ;  /* 0x00005410ff717816 */ /* 0x020fca000000001e */
[----:B------:R-:W-:Y:S01]  /*0d80*/  FADD.FTZ R118, R113, R118 ;  /* 0x0000007671767221 */ /* 0x000fe20000010000 */
[----:B------:R-:W-:-:S05]  /*0d90*/  @P2 PRMT R113, RZ, 0x5410, R26 ;  /* 0x00005410ff712816 */ /* 0x000fca000000001a */
[----:B------:R-:W-:-:S05]  /*0da0*/  @P2 FADD.FTZ R118, R113, R118 ;  /* 0x0000007671762221 */ /* 0x000fca0000010000 */
.L_x_7188:
[----:B------:R-:W-:-:S04]  /*0db0*/  F2FP.BF16.PACK_AB R112, RZ, R118 ;  /* 0x00000076ff70723e */ /* 0x000fc800000010ff */
[----:B------:R-:W-:Y:S02]  /*0dc0*/  PRMT R22, R112, 0x7610, R22 ;  /* 0x0000761070167816 */ /* 0x000fe40000000016 */
.L_x_7189:
[----:B------:R-:W-:Y:S01]  /*0dd0*/  PRMT R133, RZ, 0x7610, R114 ;  /* 0x00007610ff857816 */ /* 0x000fe20000000072 */
[----:B------:R-:W-:Y:S05]  /*0de0*/  @P3 BRA `(.L_x_7190) ;  /* 0x0000008000003947 */ /* 0x000fea0003800000 */
[----:B------:R-:W-:-:S04]  /*0df0*/  ISETP.NE.U32.AND P4, PT, RZ, c[0x0][0x180], PT ;  /* 0x00006000ff007a0c */ /* 0x000fc80003f85070 */
[----:B------:R-:W-:-:S13]  /*0e00*/  ISETP.NE.AND.EX P4, PT, RZ, c[0x0][0x184], PT, P4 ;  /* 0x00006100ff007a0c */ /* 0x000fda0003f85340 */
[----:B------:R-:W-:Y:S05]  /*0e10*/  @P4 BRA `(.L_x_7191) ;  /* 0x0000002000004947 */ /* 0x000fea0003800000 */
[----:B------:R-:W-:Y:S05]  /*0e20*/  @P1 BRA `(.L_x_7192) ;  /* 0x0000008000001947 */ /* 0x000fea0003800000 */
[----:B------:R-:W-:Y:S05]  /*0e30*/  BRA `(.L_x_7193) ;  /* 0x0000009000007947 */ /* 0x000fea0003800000 */
.L_x_7191:
[----:B-----5:R-:W-:-:S05]  /*0e40*/  PRMT R112, RZ, 0x7610, R26 ;  /* 0x00007610ff707816 */ /* 0x020fca000000001a */
[----:B------:R-:W-:Y:S01]  /*0e50*/  FADD.FTZ R133, R112, R133 ;  /* 0x0000008570857221 */ /* 0x000fe20000010000 */
[----:B------:R-:W-:Y:S05]  /*0e60*/  BRA `(.L_x_7192) ;  /* 0x0000004000007947 */ /* 0x000fea0003800000 */
.L_x_7190:
[----:B-----5:R-:W-:-:S05]  /*0e70*/  PRMT R112, RZ, 0x7610, R30 ;  /* 0x00007610ff707816 */ /* 0x020fca000000001e */
[----:B------:R-:W-:Y:S01]  /*0e80*/  FADD.FTZ R133, R112, R133 ;  /* 0x0000008570857221 */ /* 0x000fe20000010000 */
[----:B------:R-:W-:-:S05]  /*0e90*/  @P2 PRMT R112, RZ, 0x7610, R26 ;  /* 0x00007610ff702816 */ /* 0x000fca000000001a */
[----:B------:R-:W-:-:S05]  /*0ea0*/  @P2 FADD.FTZ R133, R112, R133 ;  /* 0x0000008570852221 */ /* 0x000fca0000010000 */
.L_x_7192:
[----:B------:R-:W-:-:S04]  /*0eb0*/  F2FP.BF16.PACK_AB R112, RZ, R133 ;  /* 0x00000085ff70723e */ /* 0x000fc800000010ff */
[----:B------:R-:W-:Y:S02]  /*0ec0*/  PRMT R22, R22, 0x5410, R112 ;  /* 0x0000541016167816 */ /* 0x000fe40000000070 */
.L_x_7193:
[----:B------:R-:W-:Y:S01]  /*0ed0*/  PRMT R132, RZ, 0x5410, R115 ;  /* 0x00005410ff847816 */ /* 0x000fe20000000073 */
[----:B------:R-:W-:Y:S05]  /*0ee0*/  @P3 BRA `(.L_x_7194) ;  /* 0x0000008000003947 */ /* 0x000fea0003800000 */
[----:B------:R-:W-:-:S04]  /*0ef0*/  ISETP.NE.U32.AND P4, PT, RZ, c[0x0][0x180], PT ;  /* 0x00006000ff007a0c */ /* 0x000fc80003f85070 */
[----:B------:R-:W-:-:S13]  /*0f00*/  ISETP.NE.AND.EX P4, PT, RZ, c[0x0][0x184], PT, P4 ;  /* 0x00006100ff007a0c */ /* 0x000fda0003f85340 */
[----:B------:R-:W-:Y:S05]  /*0f10*/  @P4 BRA `(.L_x_7195) ;  /* 0x0000002000004947 */ /* 0x000fea0003800000 */
[----:B------:R-:W-:Y:S05]  /*0f20*/  @P1 BRA `(.L_x_7196) ;  /* 0x0000008000001947 */ /* 0x000fea0003800000 */
[----:B------:R-:W-:Y:S05]  /*0f30*/  BRA `(.L_x_7197) ;  /* 0x0000009000007947 */ /* 0x000fea0003800000 */
.L_x_7195:
[----:B-----5:R-:W-:-:S05]  /*0f40*/  PRMT R113, RZ, 0x5410, R27 ;  /* 0x00005410ff717816 */ /* 0x020fca000000001b */
[----:B------:R-:W-:Y:S01]  /*0f50*/  FADD.FTZ R132, R113, R132 ;  /* 0x0000008471847221 */ /* 0x000fe20000010000 */
[----:B------:R-:W-:Y:S05]  /*0f60*/  BRA `(.L_x_7196) ;  /* 0x0000004000007947 */ /* 0x000fea0003800000 */
.L_x_7194:
[----:B-----5:R-:W-:-:S05]  /*0f70*/  PRMT R113, RZ, 0x5410, R31 ;  /* 0x00005410ff717816 */ /* 0x020fca000000001f */
[----:B------:R-:W-:Y:S01]  /*0f80*/  FADD.FTZ R132, R113, R132 ;  /* 0x0000008471847221 */ /* 0x000fe20000010000 */
[----:B------:R-:W-:-:S05]  /*0f90*/  @P2 PRMT R113, RZ, 0x5410, R27 ;  /* 0x00005410ff712816 */ /* 0x000fca000000001b */
[----:B------:R-:W-:-:S05]  /*0fa0*/  @P2 FADD.FTZ R132, R113, R132 ;  /* 0x0000008471842221 */ /* 0x000fca0000010000 */
.L_x_7196:
[----:B------:R-:W-:-:S04]  /*0fb0*/  F2FP.BF16.PACK_AB R112, RZ, R132 ;  /* 0x00000084ff70723e */ /* 0x000fc800000010ff */
[----:B------:R-:W-:Y:S02]  /*0fc0*/  PRMT R23, R112, 0x7610, R23 ;  /* 0x0000761070177816 */ /* 0x000fe40000000017 */
.L_x_7197:
[----:B------:R-:W-:Y:S01]  /*0fd0*/  PRMT R136, RZ, 0x7610, R115 ;  /* 0x00007610ff887816 */ /* 0x000fe20000000073 */
[----:B------:R-:W-:Y:S05]  /*0fe0*/  @P3 BRA `(.L_x_7198) ;  /* 0x0000008000003947 */ /* 0x000fea0003800000 */
[----:B------:R-:W-:-:S04]  /*0ff0*/  ISETP.NE.U32.AND P2, PT, RZ, c[0x0][0x180], PT ;  /* 0x00006000ff007a0c */ /* 0x000fc80003f45070 */
[----:B------:R-:W-:-:S13]  /*1000*/  ISETP.NE.AND.EX P2, PT, RZ, c[0x0][0x184], PT, P2 ;  /* 0x00006100ff007a0c */ /* 0x000fda0003f45320 */
[----:B------:R-:W-:Y:S05]  /*1010*/  @P2 BRA `(.L_x_7199) ;  /* 0x0000002000002947 */ /* 0x000fea0003800000 */
[----:B------:R-:W-:Y:S05]  /*1020*/  @P1 BRA `(.L_x_7200) ;  /* 0x0000008000001947 */ /* 0x000fea0003800000 */
[----:B------:R-:W-:Y:S05]  /*1030*/  BRA `(.L_x_7201) ;  /* 0x0000009000007947 */ /* 0x000fea0003800000 */
.L_x_7199:
[----:B-----5:R-:W-:-:S05]  /*1040*/  PRMT R113, RZ, 0x7610, R27 ;  /* 0x00007610ff717816 */ /* 0x020fca000000001b */
[----:B------:R-:W-:Y:S01]  /*1050*/  FADD.FTZ R136, R113, R136 ;  /* 0x0000008871887221 */ /* 0x000fe20000010000 */
[----:B------:R-:W-:Y:S05]  /*1060*/  BRA `(.L_x_7200) ;  /* 0x0000004000007947 */ /* 0x000fea0003800000 */
.L_x_7198:
[----:B-----5:R-:W-:-:S05]  /*1070*/  PRMT R113, RZ, 0x7610, R31 ;  /* 0x00007610ff717816 */ /* 0x020fca000000001f */
[----:B------:R-:W-:Y:S01]  /*1080*/  FADD.FTZ R136, R113, R136 ;  /* 0x0000008871887221 */ /* 0x000fe20000010000 */
[----:B------:R-:W-:-:S05]  /*1090*/  @P2 PRMT R113, RZ, 0x7610, R27 ;  /* 0x00007610ff712816 */ /* 0x000fca000000001b */
[----:B------:R-:W-:-:S05]  /*10a0*/  @P2 FADD.FTZ R136, R113, R136 ;  /* 0x0000008871882221 */ /* 0x000fca0000010000 */
.L_x_7200:
[----:B------:R-:W-:-:S04]  /*10b0*/  F2FP.BF16.PACK_AB R112, RZ, R136 ;  /* 0x00000088ff70723e */ /* 0x000fc800000010ff */
[----:B------:R-:W-:Y:S02]  /*10c0*/  PRMT R23, R23, 0x5410, R112 ;  /* 0x0000541017177816 */ /* 0x000fe40000000070 */
.L_x_7201:
[C---:B------:R-:W-:Y:S02]  /*10d0*/  @P1 LEA R112, P2, R3.reuse, c[0x0][0x188], 0x4 ;  /* 0x0000620003701a11 */ /* 0x040fe400078420ff */
[C---:B------:R-:W-:Y:S02]  /*10e0*/  IADD3 R141, R3.reuse, 0x20, RZ ;  /* 0x00000020038d7810 */ /* 0x040fe40007ffe0ff */
[----:B------:R-:W-:-:S05]  /*10f0*/  @P1 LEA.HI.X R113, R3, c[0x0][0x18c], RZ, 0x4, P2 ;  /* 0x0000630003711a11 */ /* 0x000fca00010f24ff */
[----:B------:R0:W-:Y:S04]  /*1100*/  @P1 STG.E.128 [R112.64], R20 ;  /* 0x0000001470001986 */ /* 0x0001e8000c101d04 */
.L_x_7169:
[----:B------:R-:W-:Y:S05]  /*1110*/  BSYNC B0 ;  /* 0x0000000000007941 */ /* 0x000fea0003800000 */
.L_x_7168:
        /* <DEDUP_REMOVED lines=25> */
.L_x_7205:
[----:B-----5:R-:W-:-:S05]  /*12b0*/  PRMT R11, RZ, 0x5410, R24 ;  /* 0x00005410ff0b7816 */ /* 0x020fca0000000018 */
[----:B------:R-:W-:Y:S01]  /*12c0*/  FADD.FTZ R0, R11, R0 ;  /* 0x000000000b007221 */ /* 0x000fe20000010000 */
[----:B------:R-:W-:Y:S05]  /*12d0*/  BRA `(.L_x_7206) ;  /* 0x0000004000007947 */ /* 0x000fea0003800000 */
.L_x_7204:
[----:B0----5:R-:W-:-:S05]  /*12e0*/  PRMT R11, RZ, 0x5410, R28 ;  /* 0x00005410ff0b7816 */ /* 0x021fca000000001c */
[----:B------:R-:W-:Y:S01]  /*12f0*/  FADD.FTZ R0, R11, R0 ;  /* 0x000000000b007221 */ /* 0x000fe20000010000 */
[----:B------:R-:W-:-:S05]  /*1300*/  @P2 PRMT R11, RZ, 0x5410, R24 ;  /* 0x00005410ff0b2816 */ /* 0x000fca0000000018 */
[----:B------:R-:W-:-:S05]  /*1310*/  @P2 FADD.FTZ R0, R11, R0 ;  /* 0x000000000b002221 */ /* 0x000fca0000010000 */
.L_x_7206:
[----:B------:R-:W-:-:S04]  /*1320*/  F2FP.BF16.PACK_AB R11, RZ, R0 ;  /* 0x00000000ff0b723e */ /* 0x000fc800000010ff */
[----:B------:R-:W-:Y:S02]  /*1330*/  PRMT R20, R11, 0x7610, R20 ;  /* 0x000076100b147816 */ /* 0x000fe40000000014 */
.L_x_7207:
[----:B------:R-:W-:Y:S01]  /*1340*/  PRMT R11, RZ, 0x7610, R112 ;  /* 0x00007610ff0b7816 */ /* 0x000fe20000000070 */
[----:B------:R-:W-:Y:S05]  /*1350*/  @P3 BRA `(.L_x_7208) ;  /* 0x0000008000003947 */ /* 0x000fea0003800000 */
[----:B------:R-:W-:-:S04]  /*1360*/  ISETP.NE.U32.AND P4, PT, RZ, c[0x0][0x180], PT ;  /* 0x00006000ff007a0c */ /* 0x000fc80003f85070 */
[----:B------:R-:W-:-:S13]  /*1370*/  ISETP.NE.AND.EX P4, PT, RZ, c[0x0][0x184], PT, P4 ;  /* 0x00006100ff007a0c */ /* 0x000fda0003f85340 */
[----:B------:R-:W-:Y:S05]  /*1380*/  @P4 BRA `(.L_x_7209) ;  /* 0x0000002000004947 */ /* 0x000fea0003800000 */
[----:B------:R-:W-:Y:S05]  /*1390*/  @P1 BRA `(.L_x_7210) ;  /* 0x0000008000001947 */ /* 0x000fea0003800000 */
[----:B------:R-:W-:Y:S05]  /*13a0*/  BRA `(.L_x_7211) ;  /* 0x0000009000007947 */ /* 0x000fea0003800000 */
.L_x_7209:
[----:B-----5:R-:W-:-:S05]  /*13b0*/  PRMT R12, RZ, 0x7610, R24 ;  /* 0x00007610ff0c7816 */ /* 0x020fca0000000018 */
[----:B------:R-:W-:Y:S01]  /*13c0*/  FADD.FTZ R11, R12, R11 ;  /* 0x0000000b0c0b7221 */ /* 0x000fe20000010000 */
[----:B------:R-:W-:Y:S05]  /*13d0*/  BRA `(.L_x_7210) ;  /* 0x0000004000007947 */ /* 0x000fea0003800000 */
.L_x_7208:
[----:B-----5:R-:W-:-:S05]  /*13e0*/  PRMT R12, RZ, 0x7610, R28 ;  /* 0x00007610ff0c7816 */ /* 0x020fca000000001c */
[----:B------:R-:W-:Y:S01]  /*13f0*/  FADD.FTZ R11, R12, R11 ;  /* 0x0000000b0c0b7221 */ /* 0x000fe20000010000 */
[----:B------:R-:W-:-:S05]  /*1400*/  @P2 PRMT R12, RZ, 0x7610, R24 ;  /* 0x00007610ff0c2816 */ /* 0x000fca0000000018 */
[----:B------:R-:W-:-:S05]  /*1410*/  @P2 FADD.FTZ R11, R12, R11 ;  /* 0x0000000b0c0b2221 */ /* 0x000fca0000010000 */
.L_x_7210:
[----:B------:R-:W-:-:S04]  /*1420*/  F2FP.BF16.PACK_AB R12, RZ, R11 ;  /* 0x0000000bff0c723e */ /* 0x000fc800000010ff */
[----:B------:R-:W-:Y:S02]  /*1430*/  PRMT R20, R20, 0x5410, R12 ;  /* 0x0000541014147816 */ /* 0x000fe4000000000c */
.L_x_7211:
[----:B------:R-:W-:Y:S01]  /*1440*/  PRMT R12, RZ, 0x5410, R113 ;  /* 0x00005410ff0c7816 */ /* 0x000fe20000000071 */
[----:B------:R-:W-:Y:S05]  /*1450*/  @P3 BRA `(.L_x_7212) ;  /* 0x0000008000003947 */ /* 0x000fea0003800000 */
[----:B------:R-:W-:-:S04]  /*1460*/  ISETP.NE.U32.AND P4, PT, RZ, c[0x0][0x180], PT ;  /* 0x00006000ff007a0c */ /* 0x000fc80003f85070 */
[----:B------:R-:W-:-:S13]  /*1470*/  ISETP.NE.AND.EX P4, PT, RZ, c[0x0][0x184], PT, P4 ;  /* 0x00006100ff007a0c */ /* 0x000fda0003f85340 */
[----:B------:R-:W-:Y:S05]  /*1480*/  @P4 BRA `(.L_x_7213) ;  /* 0x0000002000004947 */ /* 0x000fea0003800000 */
[----:B------:R-:W-:Y:S05]  /*1490*/  @P1 BRA `(.L_x_7214) ;  /* 0x0000008000001947 */ /* 0x000fea0003800000 */
[----:B------:R-:W-:Y:S05]  /*14a0*/  BRA `(.L_x_7215) ;  /* 0x0000009000007947 */ /* 0x000fea0003800000 */
.L_x_7213:
[----:B-----5:R-:W-:-:S05]  /*14b0*/  PRMT R121, RZ, 0x5410, R25 ;  /* 0x00005410ff797816 */ /* 0x020fca0000000019 */
[----:B------:R-:W-:Y:S01]  /*14c0*/  FADD.FTZ R12, R121, R12 ;  /* 0x0000000c790c7221 */ /* 0x000fe20000010000 */
[----:B------:R-:W-:Y:S05]  /*14d0*/  BRA `(.L_x_7214) ;  /* 0x0000004000007947 */ /* 0x000fea0003800000 */
.L_x_7212:
[----:B-----5:R-:W-:-:S05]  /*14e0*/  PRMT R121, RZ, 0x5410, R29 ;  /* 0x00005410ff797816 */ /* 0x020fca000000001d */
[----:B------:R-:W-:Y:S01]  /*14f0*/  FADD.FTZ R12, R121, R12 ;  /* 0x0000000c790c7221 */ /* 0x000fe20000010000 */
[----:B------:R-:W-:-:S05]  /*1500*/  @P2 PRMT R121, RZ, 0x5410, R25 ;  /* 0x00005410ff792816 */ /* 0x000fca0000000019 */
[----:B------:R-:W-:-:S05]  /*1510*/  @P2 FADD.FTZ R12, R121, R12 ;  /* 0x0000000c790c2221 */ /* 0x000fca0000010000 */
.L_x_7214:
[----:B------:R-:W-:-:S04]  /*1520*/  F2FP.BF16.PACK_AB R112, RZ, R12 ;  /* 0x0000000cff70723e */ /* 0x000fc800000010ff */
[----:B------:R-:W-:Y:S02]  /*1530*/  PRMT R21, R112, 0x7610, R21 ;  /* 0x0000761070157816 */ /* 0x000fe40000000015 */
.L_x_7215:
[----:B------:R-:W-:Y:S01]  /*1540*/  PRMT R120, RZ, 0x7610, R113 ;  /* 0x00007610ff787816 */ /* 0x000fe20000000071 */
[----:B------:R-:W-:Y:S05]  /*1550*/  @P3 BRA `(.L_x_7216) ;  /* 0x0000008000003947 */ /* 0x000fea0003800000 */
[----:B------:R-:W-:-:S04]  /*1560*/  ISETP.NE.U32.AND P4, PT, RZ, c[0x0][0x180], PT ;  /* 0x00006000ff007a0c */ /* 0x000fc80003f85070 */
[----:B------:R-:W-:-:S13]  /*1570*/  ISETP.NE.AND.EX P4, PT, RZ, c[0x0][0x184], PT, P4 ;  /* 0x00006100ff007a0c */ /* 0x000fda0003f85340 */
[----:B------:R-:W-:Y:S05]  /*1580*/  @P4 BRA `(.L_x_7217) ;  /* 0x0000002000004947 */ /* 0x000fea0003800000 */
[----:B------:R-:W-:Y:S05]  /*1590*/  @P1 BRA `(.L_x_7218) ;  /* 0x0000008000001947 */ /* 0x000fea0003800000 */
[----:B------:R-:W-:Y:S05]  /*15a0*/  BRA `(.L_x_7219) ;  /* 0x0000009000007947 */ /* 0x000fea0003800000 */
.L_x_7217:
[----:B-----5:R-:W-:-:S05]  /*15b0*/  PRMT R113, RZ, 0x7610, R25 ;  /* 0x00007610ff717816 */ /* 0x020fca0000000019 */
[----:B------:R-:W-:Y:S01]  /*15c0*/  FADD.FTZ R120, R113, R120 ;  /* 0x0000007871787221 */ /* 0x000fe20000010000 */
[----:B------:R-:W-:Y:S05]  /*15d0*/  BRA `(.L_x_7218) ;  /* 0x0000004000007947 */ /* 0x000fea0003800000 */
.L_x_7216:
[----:B-----5:R-:W-:-:S05]  /*15e0*/  PRMT R113, RZ, 0x7610, R29 ;  /* 0x00007610ff717816 */ /* 0x020fca000000001d */
[----:B------:R-:W-:Y:S01]  /*15f0*/  FADD.FTZ R120, R113, R120 ;  /* 0x0000007871787221 */ /* 0x000fe20000010000 */
[----:B------:R-:W-:-:S05]  /*1600*/  @P2 PRMT R113, RZ, 0x7610, R25 ;  /* 0x00007610ff712816 */ /* 0x000fca0000000019 */
[----:B------:R-:W-:-:S05]  /*1610*/  @P2 FADD.FTZ R120, R113, R120 ;  /* 0x0000007871782221 */ /* 0x000fca0000010000 */
.L_x_7218:
[----:B------:R-:W-:-:S04]  /*1620*/  F2FP.BF16.PACK_AB R112, RZ, R120 ;  /* 0x00000078ff70723e */ /* 0x000fc800000010ff */
[----:B------:R-:W-:Y:S02]  /*1630*/  PRMT R21, R21, 0x5410, R112 ;  /* 0x0000541015157816 */ /* 0x000fe40000000070 */
.L_x_7219:
[----:B------:R-:W-:Y:S01]  /*1640*/  PRMT R121, RZ, 0x5410, R114 ;  /* 0x00005410ff797816 */ /* 0x000fe20000000072 */
[----:B------:R-:W-:Y:S05]  /*1650*/  @P3 BRA `(.L_x_7220) ;  /* 0x0000008000003947 */ /* 0x000fea0003800000 */
[----:B------:R-:W-:-:S04]  /*1660*/  ISETP.NE.U32.AND P4, PT, RZ, c[0x0][0x180], PT ;  /* 0x00006000ff007a0c */ /* 0x000fc80003f85070 */
[----:B------:R-:W-:-:S13]  /*1670*/  ISETP.NE.AND.EX P4, PT, RZ, c[0x0][0x184], PT, P4 ;  /* 0x00006100ff007a0c */ /* 0x000fda0003f85340 */
[----:B------:R-:W-:Y:S05]  /*1680*/  @P4 BRA `(.L_x_7221) ;  /* 0x0000002000004947 */ /* 0x000fea0003800000 */
[----:B------:R-:W-:Y:S05]  /*1690*/  @P1 BRA `(.L_x_7222) ;  /* 0x0000008000001947 */ /* 0x000fea0003800000 */
[----:B------:R-:W-:Y:S05]  /*16a0*/  BRA `(.L_x_7223) ;  /* 0x0000009000007947 */ /* 0x000fea0003800000 */
.L_x_7221:
[----:B-----5:R-:W-:-:S05]  /*16b0*/  PRMT R112, RZ, 0x5410, R26 ;  /* 0x00005410ff707816 */ /* 0x020fca000000001a */
[----:B------:R-:W-:Y:S01]  /*16c0*/  FADD.FTZ R121, R112, R121 ;  /* 0x0000007970797221 */ /* 0x000fe20000010000 */
[----:B------:R-:W-:Y:S05]  /*16d0*/  BRA `(.L_x_7222) ;  /* 0x0000004000007947 */ /* 0x000fea0003800000 */
.L_x_7220:
[----:B-----5:R-:W-:-:S05]  /*16e0*/  PRMT R112, RZ, 0x5410, R30 ;  /* 0x00005410ff707816 */ /* 0x020fca000000001e */
[----:B------:R-:W-:Y:S01]  /*16f0*/  FADD.FTZ R121, R112, R121 ;  /* 0x0000007970797221 */ /* 0x000fe20000010000 */
[----:B------:R-:W-:-:S05]  /*1700*/  @P2 PRMT R112, RZ, 0x5410, R26 ;  /* 0x00005410ff702816 */ /* 0x000fca000000001a */
[----:B------:R-:W-:-:S05]  /*1710*/  @P2 FADD.FTZ R121, R112, R121 ;  /* 0x0000007970792221 */ /* 0x000fca0000010000 */
.L_x_7222:
[----:B------:R-:W-:-:S04]  /*1720*/  F2FP.BF16.PACK_AB R112, RZ, R121 ;  /* 0x00000079ff70723e */ /* 0x000fc800000010ff */
[----:B------:R-:W-:Y:S02]  /*1730*/  PRMT R22, R112, 0x7610, R22 ;  /* 0x0000761070167816 */ /* 0x000fe40000000016 */
.L_x_7223:
[----:B------:R-:W-:Y:S01]  /*1740*/  PRMT R131, RZ, 0x7610, R114 ;  /* 0x00007610ff837816 */ /* 0x000fe20000000072 */
[----:B------:R-:W-:Y:S05]  /*1750*/  @P3 BRA `(.L_x_7224) ;  /* 0x0000008000003947 */ /* 0x000fea0003800000 */
[----:B------:R-:W-:-:S04]  /*1760*/  ISETP.NE.U32.AND P4, PT, RZ, c[0x0][0x180], PT ;  /* 0x00006000ff007a0c */ /* 0x000fc80003f85070 */
[----:B------:R-:W-:-:S13]  /*1770*/  ISETP.NE.AND.EX P4, PT, RZ, c[0x0][0x184], PT, P4 ;  /* 0x00006100ff007a0c */ /* 0x000fda0003f85340 */
[----:B------:R-:W-:Y:S05]  /*1780*/  @P4 BRA `(.L_x_7225) ;  /* 0x0000002000004947 */ /* 0x000fea0003800000 */
[----:B------:R-:W-:Y:S05]  /*1790*/  @P1 BRA `(.L_x_7226) ;  /* 0x0000008000001947 */ /* 0x000fea0003800000 */
[----:B------:R-:W-:Y:S05]  /*17a0*/  BRA `(.L_x_7227) ;  /* 0x0000009000007947 */ /* 0x000fea0003800000 */
.L_x_7225:
[----:B-----5:R-:W-:-:S05]  /*17b0*/  PRMT R112, RZ, 0x7610, R26 ;  /* 0x00007610ff707816 */ /* 0x020fca000000001a */
[----:B------:R-:W-:Y:S01]  /*17c0*/  FADD.FTZ R131, R112, R131 ;  /* 0x0000008370837221 */ /* 0x000fe20000010000 */
[----:B------:R-:W-:Y:S05]  /*17d0*/  BRA `(.L_x_7226) ;  /* 0x0000004000007947 */ /* 0x000fea0003800000 */
.L_x_7224:
[----:B-----5:R-:W-:-:S05]  /*17e0*/  PRMT R112, RZ, 0x7610, R30 ;  /* 0x00007610ff707816 */ /* 0x020fca000000001e */
[----:B------:R-:W-:Y:S01]  /*17f0*/  FADD.FTZ R131, R112, R131 ;  /* 0x0000008370837221 */ /* 0x000fe20000010000 */
[----:B------:R-:W-:-:S05]  /*1800*/  @P2 PRMT R112, RZ, 0x7610, R26 ;  /* 0x00007610ff702816 */ /* 0x000fca000000001a */
[----:B------:R-:W-:-:S05]  /*1810*/  @P2 FADD.FTZ R131, R112, R131 ;  /* 0x0000008370832221 */ /* 0x000fca0000010000 */
.L_x_7226:
[----:B------:R-:W-:-:S04]  /*1820*/  F2FP.BF16.PACK_AB R112, RZ, R131 ;  /* 0x00000083ff70723e */ /* 0x000fc800000010ff */
[----:B------:R-:W-:Y:S02]  /*1830*/  PRMT R22, R22, 0x5410, R112 ;  /* 0x0000541016167816 */ /* 0x000fe40000000070 */
.L_x_7227:
[----:B------:R-:W-:Y:S01]  /*1840*/  PRMT R130, RZ, 0x5410, R115 ;  /* 0x00005410ff827816 */ /* 0x000fe20000000073 */
[----:B------:R-:W-:Y:S05]  /*1850*/  @P3 BRA `(.L_x_7228) ;  /* 0x0000008000003947 */ /* 0x000fea0003800000 */
[----:B------:R-:W-:-:S04]  /*1860*/  ISETP.NE.U32.AND P4, PT, RZ, c[0x0][0x180], PT ;  /* 0x00006000ff007a0c */ /* 0x000fc80003f85070 */
[----:B------:R-:W-:-:S13]  /*1870*/  ISETP.NE.AND.EX P4, PT, RZ, c[0x0][0x184], PT, P4 ;  /* 0x00006100ff007a0c */ /* 0x000fda0003f85340 */
[----:B------:R-:W-:Y:S05]  /*1880*/  @P4 BRA `(.L_x_7229) ;  /* 0x0000002000004947 */ /* 0x000fea0003800000 */
[----:B------:R-:W-:Y:S05]  /*1890*/  @P1 BRA `(.L_x_7230) ;  /* 0x0000008000001947 */ /* 0x000fea0003800000 */
[----:B------:R-:W-:Y:S05]  /*18a0*/  BRA `(.L_x_7231) ;  /* 0x0000009000007947 */ /* 0x000fea0003800000 */
.L_x_7229:
[----:B-----5:R-:W-:-:S05]  /*18b0*/  PRMT R113, RZ, 0x5410, R27 ;  /* 0x00005410ff717816 */ /* 0x020fca000000001b */
[----:B------:R-:W-:Y:S01]  /*18c0*/  FADD.FTZ R130, R113, R130 ;  /* 0x0000008271827221 */ /* 0x000fe20000010000 */
[----:B------:R-:W-:Y:S05]  /*18d0*/  BRA `(.L_x_7230) ;  /* 0x0000004000007947 */ /* 0x000fea0003800000 */
.L_x_7228:
[----:B-----5:R-:W-:-:S05]  /*18e0*/  PRMT R113, RZ, 0x5410, R31 ;  /* 0x00005410ff717816 */ /* 0x020fca000000001f */
[----:B------:R-:W-:Y:S01]  /*18f0*/  FADD.FTZ R130, R113, R130 ;  /* 0x0000008271827221 */ /* 0x000fe20000010000 */
[----:B------:R-:W-:-:S05]  /*1900*/  @P2 PRMT R113, RZ, 0x5410, R27 ;  /* 0x00005410ff712816 */ /* 0x000fca000000001b */
[----:B------:R-:W-:-:S05]  /*1910*/  @P2 FADD.FTZ R130, R113, R130 ;  /* 0x0000008271822221 */ /* 0x000fca0000010000 */
.L_x_7230:
[----:B------:R-:W-:-:S04]  /*1920*/  F2FP.BF16.PACK_AB R112, RZ, R130 ;  /* 0x00000082ff70723e */ /* 0x000fc800000010ff */
[----:B------:R-:W-:Y:S02]  /*1930*/  PRMT R23, R112, 0x7610, R23 ;  /* 0x0000761070177816 */ /* 0x000fe40000000017 */
.L_x_7231:
[----:B------:R-:W-:Y:S01]  /*1940*/  PRMT R137, RZ, 0x7610, R115 ;  /* 0x00007610ff897816 */ /* 0x000fe20000000073 */
[----:B------:R-:W-:Y:S05]  /*1950*/  @P3 BRA `(.L_x_7232) ;  /* 0x0000008000003947 */ /* 0x000fea0003800000 */
[----:B------:R-:W-:-:S04]  /*1960*/  ISETP.NE.U32.AND P2, PT, RZ, c[0x0][0x180], PT ;  /* 0x00006000ff007a0c */ /* 0x000fc80003f45070 */
[----:B------:R-:W-:-:S13]  /*1970*/  ISETP.NE.AND.EX P2, PT, RZ, c[0x0][0x184], PT, P2 ;  /* 0x00006100ff007a0c */ /* 0x000fda0003f45320 */
[----:B------:R-:W-:Y:S05]  /*1980*/  @P2 BRA `(.L_x_7233) ;  /* 0x0000002000002947 */ /* 0x000fea0003800000 */
[----:B------:R-:W-:Y:S05]  /*1990*/  @P1 BRA `(.L_x_7234) ;  /* 0x0000008000001947 */ /* 0x000fea0003800000 */
[----:B------:R-:W-:Y:S05]  /*19a0*/  BRA `(.L_x_7235) ;  /* 0x0000009000007947 */ /* 0x000fea0003800000 */
.L_x_7233:
[----:B-----5:R-:W-:-:S05]  /*19b0*/  PRMT R112, RZ, 0x7610, R27 ;  /* 0x00007610ff707816 */ /* 0x020fca000000001b */
[----:B------:R-:W-:Y:S01]  /*19c0*/  FADD.FTZ R137, R112, R137 ;  /* 0x0000008970897221 */ /* 0x000fe20000010000 */
[----:B------:R-:W-:Y:S05]  /*19d0*/  BRA `(.L_x_7234) ;  /* 0x0000004000007947 */ /* 0x000fea0003800000 */
.L_x_7232:
[----:B-----5:R-:W-:-:S05]  /*19e0*/  PRMT R112, RZ, 0x7610, R31 ;  /* 0x00007610ff707816 */ /* 0x020fca000000001f */
[----:B------:R-:W-:Y:S01]  /*19f0*/  FADD.FTZ R137, R112, R137 ;  /* 0x0000008970897221 */ /* 0x000fe20000010000 */
[----:B------:R-:W-:-:S05]  /*1a00*/  @P2 PRMT R112, RZ, 0x7610, R27 ;  /* 0x00007610ff702816 */ /* 0x000fca000000001b */
[----:B------:R-:W-:-:S05]  /*1a10*/  @P2 FADD.FTZ R137, R112, R137 ;  /* 0x0000008970892221 */ /* 0x000fca0000010000 */
.L_x_7234:
[----:B------:R-:W-:-:S04]  /*1a20*/  F2FP.BF16.PACK_AB R112, RZ, R137 ;  /* 0x00000089ff70723e */ /* 0x000fc800000010ff */
[----:B------:R-:W-:Y:S02]  /*1a30*/  PRMT R23, R23, 0x5410, R112 ;  /* 0x0000541017177816 */ /* 0x000fe40000000070 */
.L_x_7235:
[----:B------:R-:W-:-:S04]  /*1a40*/  @P1 LEA R112, P2, R141, c[0x0][0x188], 0x4 ;  /* 0x000062008d701a11 */ /* 0x000fc800078420ff */
[C---:B------:R-:W-:Y:S02]  /*1a50*/  @P1 LEA.HI.X R113, R141.reuse, c[0x0][0x18c], RZ, 0x4, P2 ;  /* 0x000063008d711a11 */ /* 0x040fe400010f24ff */
[----:B------:R-:W-:-:S03]  /*1a60*/  IADD3 R141, R141, 0x20, RZ ;  /* 0x000000208d8d7810 */ /* 0x000fc60007ffe0ff */
[----:B------:R0:W-:Y:S04]  /*1a70*/  @P1 STG.E.128 [R112.64], R20 ;  /* 0x0000001470001986 */ /* 0x0001e8000c101d04 */
.L_x_7203:
[----:B------:R-:W-:Y:S05]  /*1a80*/  BSYNC B0 ;  /* 0x0000000000007941 */ /* 0x000fea0003800000 */
.L_x_7202:
        /* <DEDUP_REMOVED lines=25> */
.L_x_7239:
[----:B-----5:R-:W-:-:S05]  /*1c20*/  PRMT R13, RZ, 0x5410, R24 ;  /* 0x00005410ff0d7816 */ /* 0x020fca0000000018 */
[----:B------:R-:W-:Y:S01]  /*1c30*/  FADD.FTZ R6, R13, R6 ;  /* 0x000000060d067221 */ /* 0x000fe20000010000 */
[----:B------:R-:W-:Y:S05]  /*1c40*/  BRA `(.L_x_7240) ;  /* 0x0000004000007947 */ /* 0x000fea0003800000 */
.L_x_7238:
[----:B0----5:R-:W-:-:S05]  /*1c50*/  PRMT R13, RZ, 0x5410, R28 ;  /* 0x00005410ff0d7816 */ /* 0x021fca000000001c */
[----:B------:R-:W-:Y:S01]  /*1c60*/  FADD.FTZ R6, R13, R6 ;  /* 0x000000060d067221 */ /* 0x000fe20000010000 */
[----:B------:R-:W-:-:S05]  /*1c70*/  @P2 PRMT R13, RZ, 0x5410, R24 ;  /* 0x00005410ff0d2816 */ /* 0x000fca0000000018 */
[----:B------:R-:W-:-:S05]  /*1c80*/  @P2 FADD.FTZ R6, R13, R6 ;  /* 0x000000060d062221 */ /* 0x000fca0000010000 */
.L_x_7240:
[----:B------:R-:W-:-:S04]  /*1c90*/  F2FP.BF16.PACK_AB R13, RZ, R6 ;  /* 0x00000006ff0d723e */ /* 0x000fc800000010ff */
[----:B------:R-:W-:Y:S02]  /*1ca0*/  PRMT R20, R13, 0x7610, R20 ;  /* 0x000076100d147816 */ /* 0x000fe40000000014 */
.L_x_7241:
[----:B------:R-:W-:Y:S01]  /*1cb0*/  PRMT R13, RZ, 0x7610, R112 ;  /* 0x00007610ff0d7816 */ /* 0x000fe20000000070 */
[----:B------:R-:W-:Y:S05]  /*1cc0*/  @P3 BRA `(.L_x_7242) ;  /* 0x0000008000003947 */ /* 0x000fea0003800000 */
[----:B------:R-:W-:-:S04]  /*1cd0*/  ISETP.NE.U32.AND P4, PT, RZ, c[0x0][0x180], PT ;  /* 0x00006000ff007a0c */ /* 0x000fc80003f85070 */
[----:B------:R-:W-:-:S13]  /*1ce0*/  ISETP.NE.AND.EX P4, PT, RZ, c[0x0][0x184], PT, P4 ;  /* 0x00006100ff007a0c */ /* 0x000fda0003f85340 */
[----:B------:R-:W-:Y:S05]  /*1cf0*/  @P4 BRA `(.L_x_7243) ;  /* 0x0000002000004947 */ /* 0x000fea0003800000 */
[----:B------:R-:W-:Y:S05]  /*1d00*/  @P1 BRA `(.L_x_7244) ;  /* 0x0000008000001947 */ /* 0x000fea0003800000 */
[----:B------:R-:W-:Y:S05]  /*1d10*/  BRA `(.L_x_7245) ;  /* 0x0000009000007947 */ /* 0x000fea0003800000 */
.L_x_7243:
[----:B-----5:R-:W-:-:S05]  /*1d20*/  PRMT R14, RZ, 0x7610, R24 ;  /* 0x00007610ff0e7816 */ /* 0x020fca0000000018 */
[----:B------:R-:W-:Y:S01]  /*1d30*/  FADD.FTZ R13, R14, R13 ;  /* 0x0000000d0e0d7221 */ /* 0x000fe20000010000 */
[----:B------:R-:W-:Y:S05]  /*1d40*/  BRA `(.L_x_7244) ;  /* 0x0000004000007947 */ /* 0x000fea0003800000 */
.L_x_7242:
[----:B-----5:R-:W-:-:S05]  /*1d50*/  PRMT R14, RZ, 0x7610, R28 ;  /* 0x00007610ff0e7816 */ /* 0x020fca000000001c */
[----:B------:R-:W-:Y:S01]  /*1d60*/  FADD.FTZ R13, R14, R13 ;  /* 0x0000000d0e0d7221 */ /* 0x000fe20000010000 */
[----:B------:R-:W-:-:S05]  /*1d70*/  @P2 PRMT R14, RZ, 0x7610, R24 ;  /* 0x00007610ff0e2816 */ /* 0x000fca0000000018 */
[----:B------:R-:W-:-:S05]  /*1d80*/  @P2 FADD.FTZ R13, R14, R13 ;  /* 0x0000000d0e0d2221 */ /* 0x000fca0000010000 */
.L_x_7244:
[----:B------:R-:W-:-:S04]  /*1d90*/  F2FP.BF16.PACK_AB R14, RZ, R13 ;  /* 0x0000000dff0e723e */ /* 0x000fc800000010ff */
[----:B------:R-:W-:Y:S02]  /*1da0*/  PRMT R20, R20, 0x5410, R14 ;  /* 0x0000541014147816 */ /* 0x000fe4000000000e */
.L_x_7245:
[----:B------:R-:W-:Y:S01]  /*1db0*/  PRMT R14, RZ, 0x5410, R113 ;  /* 0x00005410ff0e7816 */ /* 0x000fe20000000071 */
[----:B------:R-:W-:Y:S05]  /*1dc0*/  @P3 BRA `(.L_x_7246) ;  /* 0x0000008000003947 */ /* 0x000fea0003800000 */
[----:B------:R-:W-:-:S04]  /*1dd0*/  ISETP.NE.U32.AND P4, PT, RZ, c[0x0][0x180], PT ;  /* 0x00006000ff007a0c */ /* 0x000fc80003f85070 */
[----:B------:R-:W-:-:S13]  /*1de0*/  ISETP.NE.AND.EX P4, PT, RZ, c[0x0][0x184], PT, P4 ;  /* 0x00006100ff007a0c */ /* 0x000fda0003f85340 */
[----:B------:R-:W-:Y:S05]  /*1df0*/  @P4 BRA `(.L_x_7247) ;  /* 0x0000002000004947 */ /* 0x000fea0003800000 */
[----:B------:R-:W-:Y:S05]  /*1e00*/  @P1 BRA `(.L_x_7248) ;  /* 0x0000008000001947 */ /* 0x000fea0003800000 */
[----:B------:R-:W-:Y:S05]  /*1e10*/  BRA `(.L_x_7249) ;  /* 0x0000009000007947 */ /* 0x000fea0003800000 */
.L_x_7247:
[----:B-----5:R-:W-:-:S05]  /*1e20*/  PRMT R123, RZ, 0x5410, R25 ;  /* 0x00005410ff7b7816 */ /* 0x020fca0000000019 */
[----:B------:R-:W-:Y:S01]  /*1e30*/  FADD.FTZ R14, R123, R14 ;  /* 0x0000000e7b0e7221 */ /* 0x000fe20000010000 */
[----:B------:R-:W-:Y:S05]  /*1e40*/  BRA `(.L_x_7248) ;  /* 0x0000004000007947 */ /* 0x000fea0003800000 */
.L_x_7246:
[----:B-----5:R-:W-:-:S05]  /*1e50*/  PRMT R123, RZ, 0x5410, R29 ;  /* 0x00005410ff7b7816 */ /* 0x020fca000000001d */
[----:B------:R-:W-:Y:S01]  /*1e60*/  FADD.FTZ R14, R123, R14 ;  /* 0x0000000e7b0e7221 */ /* 0x000fe20000010000 */
[----:B------:R-:W-:-:S05]  /*1e70*/  @P2 PRMT R123, RZ, 0x5410, R25 ;  /* 0x00005410ff7b2816 */ /* 0x000fca0000000019 */
[----:B------:R-:W-:-:S05]  /*1e80*/  @P2 FADD.FTZ R14, R123, R14 ;  /* 0x0000000e7b0e2221 */ /* 0x000fca0000010000 */
.L_x_7248:
[----:B------:R-:W-:-:S04]  /*1e90*/  F2FP.BF16.PACK_AB R112, RZ, R14 ;  /* 0x0000000eff70723e */ /* 0x000fc800000010ff */
[----:B------:R-:W-:Y:S02]  /*1ea0*/  PRMT R21, R112, 0x7610, R21 ;  /* 0x0000761070157816 */ /* 0x000fe40000000015 */
.L_x_7249:
[----:B------:R-:W-:Y:S01]  /*1eb0*/  PRMT R122, RZ, 0x7610, R113 ;  /* 0x00007610ff7a7816 */ /* 0x000fe20000000071 */
[----:B------:R-:W-:Y:S05]  /*1ec0*/  @P3 BRA `(.L_x_7250) ;  /* 0x0000008000003947 */ /* 0x000fea0003800000 */
[----:B------:R-:W-:-:S04]  /*1ed0*/  ISETP.NE.U32.AND P4, PT, RZ, c[0x0][0x180], PT ;  /* 0x00006000ff007a0c */ /* 0x000fc80003f85070 */
[----:B------:R-:W-:-:S13]  /*1ee0*/  ISETP.NE.AND.EX P4, PT, RZ, c[0x0][0x184], PT, P4 ;  /* 0x00006100ff007a0c */ /* 0x000fda0003f85340 */
[----:B------:R-:W-:Y:S05]  /*1ef0*/  @P4 BRA `(.L_x_7251) ;  /* 0x0000002000004947 */ /* 0x000fea0003800000 */
[----:B------:R-:W-:Y:S05]  /*1f00*/  @P1 BRA `(.L_x_7252) ;  /* 0x0000008000001947 */ /* 0x000fea0003800000 */
[----:B------:R-:W-:Y:S05]  /*1f10*/  BRA `(.L_x_7253) ;  /* 0x0000009000007947 */ /* 0x000fea0003800000 */
.L_x_7251:
[----:B-----5:R-:W-:-:S05]  /*1f20*/  PRMT R113, RZ, 0x7610, R25 ;  /* 0x00007610ff717816 */ /* 0x020fca0000000019 */
[----:B------:R-:W-:Y:S01]  /*1f30*/  FADD.FTZ R122, R113, R122 ;  /* 0x0000007a717a7221 */ /* 0x000fe20000010000 */
[----:B------:R-:W-:Y:S05]  /*1f40*/  BRA `(.L_x_7252) ;  /* 0x0000004000007947 */ /* 0x000fea0003800000 */
.L_x_7250:
[----:B-----5:R-:W-:-:S05]  /*1f50*/  PRMT R113, RZ, 0x7610, R29 ;  /* 0x00007610ff717816 */ /* 0x020fca000000001d */
[----:B------:R-:W-:Y:S01]  /*1f60*/  FADD.FTZ R122, R113, R122 ;  /* 0x0000007a717a7221 */ /* 0x000fe20000010000 */
[----:B------:R-:W-:-:S05]  /*1f70*/  @P2 PRMT R113, RZ, 0x7610, R25 ;  /* 0x00007610ff712816 */ /* 0x000fca0000000019 */
[----:B------:R-:W-:-:S05]  /*1f80*/  @P2 FADD.FTZ R122, R113, R122 ;  /* 0x0000007a717a2221 */ /* 0x000fca0000010000 */
.L_x_7252:
[----:B------:R-:W-:-:S04]  /*1f90*/  F2FP.BF16.PACK_AB R112, RZ, R122 ;  /* 0x0000007aff70723e */ /* 0x000fc800000010ff */
[----:B------:R-:W-:Y:S02]  /*1fa0*/  PRMT R21, R21, 0x5410, R112 ;  /* 0x0000541015157816 */ /* 0x000fe40000000070 */
.L_x_7253:
[----:B------:R-:W-:Y:S01]  /*1fb0*/  PRMT R123, RZ, 0x5410, R114 ;  /* 0x00005410ff7b7816 */ /* 0x000fe20000000072 */
[----:B------:R-:W-:Y:S05]  /*1fc0*/  @P3 BRA `(.L_x_7254) ;  /* 0x0000008000003947 */ /* 0x000fea0003800000 */
[----:B------:R-:W-:-:S04]  /*1fd0*/  ISETP.NE.U32.AND P4, PT, RZ, c[0x0][0x180], PT ;  /* 0x00006000ff007a0c */ /* 0x000fc80003f85070 */
[----:B------:R-:W-:-:S13]  /*1fe0*/  ISETP.NE.AND.EX P4, PT, RZ, c[0x0][0x184], PT, P4 ;  /* 0x00006100ff007a0c */ /* 0x000fda0003f85340 */
[----:B------:R-:W-:Y:S05]  /*1ff0*/  @P4 BRA `(.L_x_7255) ;  /* 0x0000002000004947 */ /* 0x000fea0003800000 */
[----:B------:R-:W-:Y:S05]  /*2000*/  @P1 BRA `(.L_x_7256) ;  /* 0x0000008000001947 */ /* 0x000fea0003800000 */
[----:B------:R-:W-:Y:S05]  /*2010*/  BRA `(.L_x_7257) ;  /* 0x0000009000007947 */ /* 0x000fea0003800000 */
.L_x_7255:
[----:B-----5:R-:W-:-:S05]  /*2020*/  PRMT R112, RZ, 0x5410, R26 ;  /* 0x00005410ff707816 */ /* 0x020fca000000001a */
[----:B------:R-:W-:Y:S01]  /*2030*/  FADD.FTZ R123, R112, R123 ;  /* 0x0000007b707b7221 */ /* 0x000fe20000010000 */
[----:B------:R-:W-:Y:S05]  /*2040*/  BRA `(.L_x_7256) ;  /* 0x0000004000007947 */ /* 0x000fea0003800000 */
.L_x_7254:
[----:B-----5:R-:W-:-:S05]  /*2050*/  PRMT R112, RZ, 0x5410, R30 ;  /* 0x00005410ff707816 */ /* 0x020fca000000001e */
[----:B------:R-:W-:Y:S01]  /*2060*/  FADD.FTZ R123, R112, R123 ;  /* 0x0000007b707b7221 */ /* 0x000fe20000010000 */
[----:B------:R-:W-:-:S05]  /*2070*/  @P2 PRMT R112, RZ, 0x5410, R26 ;  /* 0x00005410ff702816 */ /* 0x000fca000000001a */
[----:B------:R-:W-:-:S05]  /*2080*/  @P2 FADD.FTZ R123, R112, R123 ;  /* 0x0000007b707b2221 */ /* 0x000fca0000010000 */
.L_x_7256:
[----:B------:R-:W-:-:S04]  /*2090*/  F2FP.BF16.PACK_AB R112, RZ, R123 ;  /* 0x0000007bff70723e */ /* 0x000fc800000010ff */
[----:B------:R-:W-:Y:S02]  /*20a0*/  PRMT R22, R112, 0x7610, R22 ;  /* 0x0000761070167816 */ /* 0x000fe40000000016 */
.L_x_7257:
[----:B------:R-:W-:Y:S01]  /*20b0*/  PRMT R129, RZ, 0x7610, R114 ;  /* 0x00007610ff817816 */ /* 0x000fe20000000072 */
[----:B------:R-:W-:Y:S05]  /*20c0*/  @P3 BRA `(.L_x_7258) ;  /* 0x0000008000003947 */ /* 0x000fea0003800000 */
[----:B------:R-:W-:-:S04]  /*20d0*/  ISETP.NE.U32.AND P4, PT, RZ, c[0x0][0x180], PT ;  /* 0x00006000ff007a0c */ /* 0x000fc80003f85070 */
[----:B------:R-:W-:-:S13]  /*20e0*/  ISETP.NE.AND.EX P4, PT, RZ, c[0x0][0x184], PT, P4 ;  /* 0x00006100ff007a0c */ /* 0x000fda0003f85340 */
[----:B------:R-:W-:Y:S05]  /*20f0*/  @P4 BRA `(.L_x_7259) ;  /* 0x0000002000004947 */ /* 0x000fea0003800000 */
[----:B------:R-:W-:Y:S05]  /*2100*/  @P1 BRA `(.L_x_7260) ;  /* 0x0000008000001947 */ /* 0x000fea0003800000 */
[----:B------:R-:W-:Y:S05]  /*2110*/  BRA `(.L_x_7261) ;  /* 0x0000009000007947 */ /* 0x000fea0003800000 */
.L_x_7259:
[----:B-----5:R-:W-:-:S05]  /*2120*/  PRMT R112, RZ, 0x7610, R26 ;  /* 0x00007610ff707816 */ /* 0x020fca000000001a */
[----:B------:R-:W-:Y:S01]  /*2130*/  FADD.FTZ R129, R112, R129 ;  /* 0x0000008170817221 */ /* 0x000fe20000010000 */
[----:B------:R-:W-:Y:S05]  /*2140*/  BRA `(.L_x_7260) ;  /* 0x0000004000007947 */ /* 0x000fea0003800000 */
.L_x_7258:
[----:B-----5:R-:W-:-:S05]  /*2150*/  PRMT R112, RZ, 0x7610, R30 ;  /* 0x00007610ff707816 */ /* 0x020fca000000001e */
[----:B------:R-:W-:Y:S01]  /*2160*/  FADD.FTZ R129, R112, R129 ;  /* 0x0000008170817221 */ /* 0x000fe20000010000 */
[----:B------:R-:W-:-:S05]  /*2170*/  @P2 PRMT R112, RZ, 0x7610, R26 ;  /* 0x00007610ff702816 */ /* 0x000fca000000001a */
[----:B------:R-:W-:-:S05]  /*2180*/  @P2 FADD.FTZ R129, R112, R129 ;  /* 0x0000008170812221 */ /* 0x000fca0000010000 */
.L_x_7260:
[----:B------:R-:W-:-:S04]  /*2190*/  F2FP.BF16.PACK_AB R112, RZ, R129 ;  /* 0x00000081ff70723e */ /* 0x000fc800000010ff */
[----:B------:R-:W-:Y:S02]  /*21a0*/  PRMT R22, R22, 0x5410, R112 ;  /* 0x0000541016167816 */ /* 0x000fe40000000070 */
.L_x_7261:
[----:B------:R-:W-:Y:S01]  /*21b0*/  PRMT R128, RZ, 0x5410, R115 ;  /* 0x00005410ff807816 */ /* 0x000fe20000000073 */
[----:B------:R-:W-:Y:S05]  /*21c0*/  @P3 BRA `(.L_x_7262) ;  /* 0x0000008000003947 */ /* 0x000fea0003800000 */
[----:B------:R-:W-:-:S04]  /*21d0*/  ISETP.NE.U32.AND P4, PT, RZ, c[0x0][0x180], PT ;  /* 0x00006000ff007a0c */ /* 0x000fc80003f85070 */
[----:B------:R-:W-:-:S13]  /*21e0*/  ISETP.NE.AND.EX P4, PT, RZ, c[0x0][0x184], PT, P4 ;  /* 0x00006100ff007a0c */ /* 0x000fda0003f85340 */
[----:B------:R-:W-:Y:S05]  /*21f0*/  @P4 BRA `(.L_x_7263) ;  /* 0x0000002000004947 */ /* 0x000fea0003800000 */
[----:B------:R-:W-:Y:S05]  /*2200*/  @P1 BRA `(.L_x_7264) ;  /* 0x0000008000001947 */ /* 0x000fea0003800000 */
[----:B------:R-:W-:Y:S05]  /*2210*/  BRA `(.L_x_7265) ;  /* 0x0000009000007947 */ /* 0x000fea0003800000 */
.L_x_7263:
[----:B-----5:R-:W-:-:S05]  /*2220*/  PRMT R113, RZ, 0x5410, R27 ;  /* 0x00005410ff717816 */ /* 0x020fca000000001b */
[----:B------:R-:W-:Y:S01]  /*2230*/  FADD.FTZ R128, R113, R128 ;  /* 0x0000008071807221 */ /* 0x000fe20000010000 */
[----:B------:R-:W-:Y:S05]  /*2240*/  BRA `(.L_x_7264) ;  /* 0x0000004000007947 */ /* 0x000fea0003800000 */
.L_x_7262:
[----:B-----5:R-:W-:-:S05]  /*2250*/  PRMT R113, RZ, 0x5410, R31 ;  /* 0x00005410ff717816 */ /* 0x020fca000000001f */
[----:B------:R-:W-:Y:S01]  /*2260*/  FADD.FTZ R128, R113, R128 ;  /* 0x0000008071807221 */ /* 0x000fe20000010000 */
[----:B------:R-:W-:-:S05]  /*2270*/  @P2 PRMT R113, RZ, 0x5410, R27 ;  /* 0x00005410ff712816 */ /* 0x000fca000000001b */
[----:B------:R-:W-:-:S05]  /*2280*/  @P2 FADD.FTZ R128, R113, R128 ;  /* 0x0000008071802221 */ /* 0x000fca0000010000 */
.L_x_7264:
[----:B------:R-:W-:-:S04]  /*2290*/  F2FP.BF16.PACK_AB R112, RZ, R128 ;  /* 0x00000080ff70723e */ /* 0x000fc800000010ff */
[----:B------:R-:W-:Y:S02]  /*22a0*/  PRMT R23, R112, 0x7610, R23 ;  /* 0x0000761070177816 */ /* 0x000fe40000000017 */
.L_x_7265:
[----:B------:R-:W-:Y:S01]  /*22b0*/  PRMT R138, RZ, 0x7610, R115 ;  /* 0x00007610ff8a7816 */ /* 0x000fe20000000073 */
[----:B------:R-:W-:Y:S05]  /*22c0*/  @P3 BRA `(.L_x_7266) ;  /* 0x0000008000003947 */ /* 0x000fea0003800000 */
[----:B------:R-:W-:-:S04]  /*22d0*/  ISETP.NE.U32.AND P2, PT, RZ, c[0x0][0x180], PT ;  /* 0x00006000ff007a0c */ /* 0x000fc80003f45070 */
[----:B------:R-:W-:-:S13]  /*22e0*/  ISETP.NE.AND.EX P2, PT, RZ, c[0x0][0x184], PT, P2 ;  /* 0x00006100ff007a0c */ /* 0x000fda0003f45320 */
[----:B------:R-:W-:Y:S05]  /*22f0*/  @P2 BRA `(.L_x_7267) ;  /* 0x0000002000002947 */ /* 0x000fea0003800000 */
[----:B------:R-:W-:Y:S05]  /*2300*/  @P1 BRA `(.L_x_7268) ;  /* 0x0000008000001947 */ /* 0x000fea0003800000 */
[----:B------:R-:W-:Y:S05]  /*2310*/  BRA `(.L_x_7269) ;  /* 0x0000009000007947 */ /* 0x000fea0003800000 */
.L_x_7267:
[----:B-----5:R-:W-:-:S05]  /*2320*/  PRMT R113, RZ, 0x7610, R27 ;  /* 0x00007610ff717816 */ /* 0x020fca000000001b */
[----:B------:R-:W-:Y:S01]  /*2330*/  FADD.FTZ R138, R113, R138 ;  /* 0x0000008a718a7221 */ /* 0x000fe20000010000 */
[----:B------:R-:W-:Y:S05]  /*2340*/  BRA `(.L_x_7268) ;  /* 0x0000004000007947 */ /* 0x000fea0003800000 */
.L_x_7266:
[----:B-----5:R-:W-:-:S05]  /*2350*/  PRMT R113, RZ, 0x7610, R31 ;  /* 0x00007610ff717816 */ /* 0x020fca000000001f */
[----:B------:R-:W-:Y:S01]  /*2360*/  FADD.FTZ R138, R113, R138 ;  /* 0x0000008a718a7221 */ /* 0x000fe20000010000 */
[----:B------:R-:W-:-:S05]  /*2370*/  @P2 PRMT R113, RZ, 0x7610, R27 ;  /* 0x00007610ff712816 */ /* 0x000fca000000001b */
[----:B------:R-:W-:-:S05]  /*2380*/  @P2 FADD.FTZ R138, R113, R138 ;  /* 0x0000008a718a2221 */ /* 0x000fca0000010000 */
.L_x_7268:
[----:B------:R-:W-:-:S04]  /*2390*/  F2FP.BF16.PACK_AB R112, RZ, R138 ;  /* 0x0000008aff70723e */ /* 0x000fc800000010ff */
[----:B------:R-:W-:Y:S02]  /*23a0*/  PRMT R23, R23, 0x5410, R112 ;  /* 0x0000541017177816 */ /* 0x000fe40000000070 */
.L_x_7269:
[----:B------:R-:W-:-:S04]  /*23b0*/  @P1 LEA R112, P2, R141, c[0x0][0x188], 0x4 ;  /* 0x000062008d701a11 */ /* 0x000fc800078420ff */
[C---:B------:R-:W-:Y:S02]  /*23c0*/  @P1 LEA.HI.X R113, R141.reuse, c[0x0][0x18c], RZ, 0x4, P2 ;  /* 0x000063008d711a11 */ /* 0x040fe400010f24ff */
[----:B------:R-:W-:-:S03]  /*23d0*/  IADD3 R141, R141, 0x20, RZ ;  /* 0x000000208d8d7810 */ /* 0x000fc60007ffe0ff */
[----:B------:R0:W-:Y:S04]  /*23e0*/  @P1 STG.E.128 [R112.64], R20 ;  /* 0x0000001470001986 */ /* 0x0001e8000c101d04 */
.L_x_7237:
[----:B------:R-:W-:Y:S05]  /*23f0*/  BSYNC B0 ;  /* 0x0000000000007941 */ /* 0x000fea0003800000 */
.L_x_7236:
        /* <DEDUP_REMOVED lines=8> */
[----:B------:R-:W-:Y:S01]  /*2480*/  MOV R16, 0x10 ;  /* 0x0000001000107802 */ /* 0x000fe20000000f00 */
[----:B-----5:R1:W5:Y:S01]  /*2490*/  @P3 LDG.E.128 R28, [R114.64] ;  /* 0x00000004721c3981 */ /* 0x020362000c1e1d00 */
[----:B------:R-:W-:-:S03]  /*24a0*/  ISETP.NE.AND.EX P2, PT, RZ, c[0x0][0x184], PT, P2 ;  /* 0x00006100ff007a0c */ /* 0x000fc60003f45320 */
[----:B------:R-:W-:-:S06]  /*24b0*/  IMAD.WIDE.U32 R16, R141, R16, c[0x0][0x170] ;  /* 0x00005c008d107625 */ /* 0x000fcc00078e0010 */
[----:B------:R-:W2:Y:S04]  /*24c0*/  LDG.E.128 R16, [R16.64] ;  /* 0x0000000410107981 */ /* 0x000ea8000c1e1d00 */
[----:B0-----:R-:W-:-:S04]  /*24d0*/  @P2 LEA R112, P4, R141, c[0x0][0x180], 0x4 ;  /* 0x000060008d702a11 */ /* 0x001fc800078820ff */
[----:B------:R-:W-:-:S05]  /*24e0*/  @P2 LEA.HI.X R113, R141, c[0x0][0x184], RZ, 0x4, P4 ;  /* 0x000061008d712a11 */ /* 0x000fca00020f24ff */
[----:B------:R1:W5:Y:S01]  /*24f0*/  @P2 LDG.E.128 R24, [R112.64] ;  /* 0x0000000470182981 */ /* 0x000362000c1e1d00 */
[----:B------:R-:W-:-:S04]  /*2500*/  ISETP.NE.U32.AND P3, PT, RZ, c[0x0][0x178], PT ;  /* 0x00005e00ff007a0c */ /* 0x000fc80003f65070 */
[----:B------:R-:W-:Y:S02]  /*2510*/  ISETP.NE.AND.EX P3, PT, RZ, c[0x0][0x17c], PT, P3 ;  /* 0x00005f00ff007a0c */ /* 0x000fe40003f65330 */
[----:B--2---:R-:W-:-:S11]  /*2520*/  PRMT R7, RZ, 0x5410, R16 ;  /* 0x00005410ff077816 */ /* 0x004fd60000000010 */
[----:B------:R-:W-:Y:S05]  /*2530*/  @P3 BRA `(.L_x_7272) ;  /* 0x0000008000003947 */ /* 0x000fea0003800000 */
[----:B-1----:R-:W-:-:S04]  /*2540*/  ISETP.NE.U32.AND P4, PT, RZ, c[0x0][0x180], PT ;  /* 0x00006000ff007a0c */ /* 0x002fc80003f85070 */
[----:B------:R-:W-:-:S13]  /*2550*/  ISETP.NE.AND.EX P4, PT, RZ, c[0x0][0x184], PT, P4 ;  /* 0x00006100ff007a0c */ /* 0x000fda0003f85340 */
[----:B------:R-:W-:Y:S05]  /*2560*/  @P4 BRA `(.L_x_7273) ;  /* 0x0000002000004947 */ /* 0x000fea0003800000 */
[----:B------:R-:W-:Y:S05]  /*2570*/  @P1 BRA `(.L_x_7274) ;  /* 0x0000008000001947 */ /* 0x000fea0003800000 */
[----:B------:R-:W-:Y:S05]  /*2580*/  BRA `(.L_x_7275) ;  /* 0x0000009000007947 */ /* 0x000fea0003800000 */
.L_x_7273:
[----:B-----5:R-:W-:-:S05]  /*2590*/  PRMT R112, RZ, 0x5410, R24 ;  /* 0x00005410ff707816 */ /* 0x020fca0000000018 */
[----:B------:R-:W-:Y:S01]  /*25a0*/  FADD.FTZ R7, R112, R7 ;  /* 0x0000000770077221 */ /* 0x000fe20000010000 */
[----:B------:R-:W-:Y:S05]  /*25b0*/  BRA `(.L_x_7274) ;  /* 0x0000004000007947 */ /* 0x000fea0003800000 */
.L_x_7272:
[----:B-1---5:R-:W-:-:S05]  /*25c0*/  PRMT R112, RZ, 0x5410, R28 ;  /* 0x00005410ff707816 */ /* 0x022fca000000001c */
[----:B------:R-:W-:Y:S01]  /*25d0*/  FADD.FTZ R7, R112, R7 ;  /* 0x0000000770077221 */ /* 0x000fe20000010000 */
[----:B------:R-:W-:-:S05]  /*25e0*/  @P2 PRMT R112, RZ, 0x5410, R24 ;  /* 0x00005410ff702816 */ /* 0x000fca0000000018 */
[----:B------:R-:W-:-:S05]  /*25f0*/  @P2 FADD.FTZ R7, R112, R7 ;  /* 0x0000000770072221 */ /* 0x000fca0000010000 */
.L_x_7274:
[----:B------:R-:W-:-:S04]  /*2600*/  F2FP.BF16.PACK_AB R15, RZ, R7 ;  /* 0x00000007ff0f723e */ /* 0x000fc800000010ff */
[----:B------:R-:W-:Y:S02]  /*2610*/  PRMT R20, R15, 0x7610, R20 ;  /* 0x000076100f147816 */ /* 0x000fe40000000014 */
.L_x_7275:
[----:B------:R-:W-:Y:S01]  /*2620*/  PRMT R15, RZ, 0x7610, R16 ;  /* 0x00007610ff0f7816 */ /* 0x000fe20000000010 */
[----:B------:R-:W-:Y:S05]  /*2630*/  @P3 BRA `(.L_x_7276) ;  /* 0x0000008000003947 */ /* 0x000fea0003800000 */
[----:B------:R-:W-:-:S04]  /*2640*/  ISETP.NE.U32.AND P4, PT, RZ, c[0x0][0x180], PT ;  /* 0x00006000ff007a0c */ /* 0x000fc80003f85070 */
[----:B------:R-:W-:-:S13]  /*2650*/  ISETP.NE.AND.EX P4, PT, RZ, c[0x0][0x184], PT, P4 ;  /* 0x00006100ff007a0c */ /* 0x000fda0003f85340 */
[----:B------:R-:W-:Y:S05]  /*2660*/  @P4 BRA `(.L_x_7277) ;  /* 0x0000002000004947 */ /* 0x000fea0003800000 */
[----:B------:R-:W-:Y:S05]  /*2670*/  @P1 BRA `(.L_x_7278) ;  /* 0x0000008000001947 */ /* 0x000fea0003800000 */
[----:B------:R-:W-:Y:S05]  /*2680*/  BRA `(.L_x_7279) ;  /* 0x0000009000007947 */ /* 0x000fea0003800000 */
.L_x_7277:
[----:B-----5:R-:W-:-:S05]  /*2690*/  PRMT R16, RZ, 0x7610, R24 ;  /* 0x00007610ff107816 */ /* 0x020fca0000000018 */
[----:B------:R-:W-:Y:S01]  /*26a0*/  FADD.FTZ R15, R16, R15 ;  /* 0x0000000f100f7221 */ /* 0x000fe20000010000 */
[----:B------:R-:W-:Y:S05]  /*26b0*/  BRA `(.L_x_7278) ;  /* 0x0000004000007947 */ /* 0x000fea0003800000 */
.L_x_7276:
[----:B-----5:R-:W-:-:S05]  /*26c0*/  PRMT R16, RZ, 0x7610, R28 ;  /* 0x00007610ff107816 */ /* 0x020fca000000001c */
[----:B------:R-:W-:Y:S01]  /*26d0*/  FADD.FTZ R15, R16, R15 ;  /* 0x0000000f100f7221 */ /* 0x000fe20000010000 */
[----:B------:R-:W-:-:S05]  /*26e0*/  @P2 PRMT R16, RZ, 0x7610, R24 ;  /* 0x00007610ff102816 */ /* 0x000fca0000000018 */
[----:B------:R-:W-:-:S05]  /*26f0*/  @P2 FADD.FTZ R15, R16, R15 ;  /* 0x0000000f100f2221 */ /* 0x000fca0000010000 */
.L_x_7278:
[----:B------:R-:W-:-:S04]  /*2700*/  F2FP.BF16.PACK_AB R16, RZ, R15 ;  /* 0x0000000fff10723e */ /* 0x000fc800000010ff */
[----:B------:R-:W-:Y:S02]  /*2710*/  PRMT R20, R20, 0x5410, R16 ;  /* 0x0000541014147816 */ /* 0x000fe40000000010 */
.L_x_7279:
[----:B------:R-:W-:Y:S01]  /*2720*/  PRMT R16, RZ, 0x5410, R17 ;  /* 0x00005410ff107816 */ /* 0x000fe20000000011 */
[----:B------:R-:W-:Y:S05]  /*2730*/  @P3 BRA `(.L_x_7280) ;  /* 0x0000008000003947 */ /* 0x000fea0003800000 */
[----:B------:R-:W-:-:S04]  /*2740*/  ISETP.NE.U32.AND P4, PT, RZ, c[0x0][0x180], PT ;  /* 0x00006000ff007a0c */ /* 0x000fc80003f85070 */
[----:B------:R-:W-:-:S13]  /*2750*/  ISETP.NE.AND.EX P4, PT, RZ, c[0x0][0x184], PT, P4 ;  /* 0x00006100ff007a0c */ /* 0x000fda0003f85340 */
[----:B------:R-:W-:Y:S05]  /*2760*/  @P4 BRA `(.L_x_7281) ;  /* 0x0000002000004947 */ /* 0x000fea0003800000 */
[----:B------:R-:W-:Y:S05]  /*2770*/  @P1 BRA `(.L_x_7282) ;  /* 0x0000008000001947 */ /* 0x000fea0003800000 */
[----:B------:R-:W-:Y:S05]  /*2780*/  BRA `(.L_x_7283) ;  /* 0x0000009000007947 */ /* 0x000fea0003800000 */
.L_x_7281:
[----:B-----5:R-:W-:-:S05]  /*2790*/  PRMT R113, RZ, 0x5410, R25 ;  /* 0x00005410ff717816 */ /* 0x020fca0000000019 */
[----:B------:R-:W-:Y:S01]  /*27a0*/  FADD.FTZ R16, R113, R16 ;  /* 0x0000001071107221 */ /* 0x000fe20000010000 */
[----:B------:R-:W-:Y:S05]  /*27b0*/  BRA `(.L_x_7282) ;  /* 0x0000004000007947 */ /* 0x000fea0003800000 */
.L_x_7280:
[----:B-----5:R-:W-:-:S05]  /*27c0*/  PRMT R113, RZ, 0x5410, R29 ;  /* 0x00005410ff717816 */ /* 0x020fca000000001d */
[----:B------:R-:W-:Y:S01]  /*27d0*/  FADD.FTZ R16, R113, R16 ;  /* 0x0000001071107221 */ /* 0x000fe20000010000 */
[----:B------:R-:W-:-:S05]  /*27e0*/  @P2 PRMT R113, RZ, 0x5410, R25 ;  /* 0x00005410ff712816 */ /* 0x000fca0000000019 */
[----:B------:R-:W-:-:S05]  /*27f0*/  @P2 FADD.FTZ R16, R113, R16 ;  /* 0x0000001071102221 */ /* 0x000fca0000010000 */
.L_x_7282:
[----:B------:R-:W-:-:S04]  /*2800*/  F2FP.BF16.PACK_AB R112, RZ, R16 ;  /* 0x00000010ff70723e */ /* 0x000fc800000010ff */
[----:B------:R-:W-:Y:S02]  /*2810*/  PRMT R21, R112, 0x7610, R21 ;  /* 0x0000761070157816 */ /* 0x000fe40000000015 */
.L_x_7283:
[----:B------:R-:W-:Y:S01]  /*2820*/  PRMT R17, RZ, 0x7610, R17 ;  /* 0x00007610ff117816 */ /* 0x000fe20000000011 */
[----:B------:R-:W-:Y:S05]  /*2830*/  @P3 BRA `(.L_x_7284) ;  /* 0x0000008000003947 */ /* 0x000fea0003800000 */
[----:B------:R-:W-:-:S04]  /*2840*/  ISETP.NE.U32.AND P4, PT, RZ, c[0x0][0x180], PT ;  /* 0x00006000ff007a0c */ /* 0x000fc80003f85070 */
[----:B------:R-:W-:-:S13]  /*2850*/  ISETP.NE.AND.EX P4, PT, RZ, c[0x0][0x184], PT, P4 ;  /* 0x00006100ff007a0c */ /* 0x000fda0003f85340 */
[----:B------:R-:W-:Y:S05]  /*2860*/  @P4 BRA `(.L_x_7285) ;  /* 0x0000002000004947 */ /* 0x000fea0003800000 */
[----:B------:R-:W-:Y:S05]  /*2870*/  @P1 BRA `(.L_x_7286) ;  /* 0x0000008000001947 */ /* 0x000fea0003800000 */
[----:B------:R-:W-:Y:S05]  /*2880*/  BRA `(.L_x_7287) ;  /* 0x0000009000007947 */ /* 0x000fea0003800000 */
.L_x_7285:
[----:B-----5:R-:W-:-:S05]  /*2890*/  PRMT R112, RZ, 0x7610, R25 ;  /* 0x00007610ff707816 */ /* 0x020fca0000000019 */
[----:B------:R-:W-:Y:S01]  /*28a0*/  FADD.FTZ R17, R112, R17 ;  /* 0x0000001170117221 */ /* 0x000fe20000010000 */
[----:B------:R-:W-:Y:S05]  /*28b0*/  BRA `(.L_x_7286) ;  /* 0x0000004000007947 */ /* 0x000fea0003800000 */
.L_x_7284:
[----:B-----5:R-:W-:-:S05]  /*28c0*/  PRMT R112, RZ, 0x7610, R29 ;  /* 0x00007610ff707816 */ /* 0x020fca000000001d */
[----:B------:R-:W-:Y:S01]  /*28d0*/  FADD.FTZ R17, R112, R17 ;  /* 0x0000001170117221 */ /* 0x000fe20000010000 */
[----:B------:R-:W-:-:S05]  /*28e0*/  @P2 PRMT R112, RZ, 0x7610, R25 ;  /* 0x00007610ff702816 */ /* 0x000fca0000000019 */
[----:B------:R-:W-:-:S05]  /*28f0*/  @P2 FADD.FTZ R17, R112, R17 ;  /* 0x0000001170112221 */ /* 0x000fca0000010000 */
.L_x_7286:
[----:B------:R-:W-:-:S04]  /*2900*/  F2FP.BF16.PACK_AB R112, RZ, R17 ;  /* 0x00000011ff70723e */ /* 0x000fc800000010ff */
[----:B------:R-:W-:Y:S02]  /*2910*/  PRMT R21, R21, 0x5410, R112 ;  /* 0x0000541015157816 */ /* 0x000fe40000000070 */
.L_x_7287:
[----:B------:R-:W-:Y:S01]  /*2920*/  PRMT R124, RZ, 0x5410, R18 ;  /* 0x00005410ff7c7816 */ /* 0x000fe20000000012 */
[----:B------:R-:W-:Y:S05]  /*2930*/  @P3 BRA `(.L_x_7288) ;  /* 0x0000008000003947 */ /* 0x000fea0003800000 */
[----:B------:R-:W-:-:S04]  /*2940*/  ISETP.NE.U32.AND P4, PT, RZ, c[0x0][0x180], PT ;  /* 0x00006000ff007a0c */ /* 0x000fc80003f85070 */
[----:B------:R-:W-:-:S13]  /*2950*/  ISETP.NE.AND.EX P4, PT, RZ, c[0x0][0x184], PT, P4 ;  /* 0x00006100ff007a0c */ /* 0x000fda0003f85340 */
[----:B------:R-:W-:Y:S05]  /*2960*/  @P4 BRA `(.L_x_7289) ;  /* 0x0000002000004947 */ /* 0x000fea0003800000 */
[----:B------:R-:W-:Y:S05]  /*2970*/  @P1 BRA `(.L_x_7290) ;  /* 0x0000008000001947 */ /* 0x000fea0003800000 */
[----:B------:R-:W-:Y:S05]  /*2980*/  BRA `(.L_x_7291) ;  /* 0x0000009000007947 */ /* 0x000fea0003800000 */
.L_x_7289:
[----:B-----5:R-:W-:-:S05]  /*2990*/  PRMT R113, RZ, 0x5410, R26 ;  /* 0x00005410ff717816 */ /* 0x020fca000000001a */
[----:B------:R-:W-:Y:S01]  /*29a0*/  FADD.FTZ R124, R113, R124 ;  /* 0x0000007c717c7221 */ /* 0x000fe20000010000 */
[----:B------:R-:W-:Y:S05]  /*29b0*/  BRA `(.L_x_7290) ;  /* 0x0000004000007947 */ /* 0x000fea0003800000 */
.L_x_7288:
[----:B-----5:R-:W-:-:S05]  /*29c0*/  PRMT R113, RZ, 0x5410, R30 ;  /* 0x00005410ff717816 */ /* 0x020fca000000001e */
[----:B------:R-:W-:Y:S01]  /*29d0*/  FADD.FTZ R124, R113, R124 ;  /* 0x0000007c717c7221 */ /* 0x000fe20000010000 */
[----:B------:R-:W-:-:S05]  /*29e0*/  @P2 PRMT R113, RZ, 0x5410, R26 ;  /* 0x00005410ff712816 */ /* 0x000fca000000001a */
[----:B------:R-:W-:-:S05]  /*29f0*/  @P2 FADD.FTZ R124, R113, R124 ;  /* 0x0000007c717c2221 */ /* 0x000fca0000010000 */
.L_x_7290:
[----:B------:R-:W-:-:S04]  /*2a00*/  F2FP.BF16.PACK_AB R112, RZ, R124 ;  /* 0x0000007cff70723e */ /* 0x000fc800000010ff */
[----:B------:R-:W-:Y:S02]  /*2a10*/  PRMT R22, R112, 0x7610, R22 ;  /* 0x0000761070167816 */ /* 0x000fe40000000016 */
.L_x_7291:
[----:B------:R-:W-:Y:S01]  /*2a20*/  PRMT R127, RZ, 0x7610, R18 ;  /* 0x00007610ff7f7816 */ /* 0x000fe20000000012 */
[----:B------:R-:W-:Y:S05]  /*2a30*/  @P3 BRA `(.L_x_7292) ;  /* 0x0000008000003947 */ /* 0x000fea0003800000 */
[----:B------:R-:W-:-:S04]  /*2a40*/  ISETP.NE.U32.AND P4, PT, RZ, c[0x0][0x180], PT ;  /* 0x00006000ff007a0c */ /* 0x000fc80003f85070 */
[----:B------:R-:W-:-:S13]  /*2a50*/  ISETP.NE.AND.EX P4, PT, RZ, c[0x0][0x184], PT, P4 ;  /* 0x00006100ff007a0c */ /* 0x000fda0003f85340 */
[----:B------:R-:W-:Y:S05]  /*2a60*/  @P4 BRA `(.L_x_7293) ;  /* 0x0000002000004947 */ /* 0x000fea0003800000 */
[----:B------:R-:W-:Y:S05]  /*2a70*/  @P1 BRA `(.L_x_7294) ;  /* 0x0000008000001947 */ /* 0x000fea0003800000 */
[----:B------:R-:W-:Y:S05]  /*2a80*/  BRA `(.L_x_7295) ;  /* 0x0000009000007947 */ /* 0x000fea0003800000 */
.L_x_7293:
[----:B-----5:R-:W-:-:S05]  /*2a90*/  PRMT R18, RZ, 0x7610, R26 ;  /* 0x00007610ff127816 */ /* 0x020fca000000001a */
[----:B------:R-:W-:Y:S01]  /*2aa0*/  FADD.FTZ R127, R18, R127 ;  /* 0x0000007f127f7221 */ /* 0x000fe20000010000 */
[----:B------:R-:W-:Y:S05]  /*2ab0*/  BRA `(.L_x_7294) ;  /* 0x0000004000007947 */ /* 0x000fea0003800000 */
.L_x_7292:
[----:B-----5:R-:W-:-:S05]  /*2ac0*/  PRMT R18, RZ, 0x7610, R30 ;  /* 0x00007610ff127816 */ /* 0x020fca000000001e */
[----:B------:R-:W-:Y:S01]  /*2ad0*/  FADD.FTZ R127, R18, R127 ;  /* 0x0000007f127f7221 */ /* 0x000fe20000010000 */
[----:B------:R-:W-:-:S05]  /*2ae0*/  @P2 PRMT R18, RZ, 0x7610, R26 ;  /* 0x00007610ff122816 */ /* 0x000fca000000001a */
[----:B------:R-:W-:-:S05]  /*2af0*/  @P2 FADD.FTZ R127, R18, R127 ;  /* 0x0000007f127f2221 */ /* 0x000fca0000010000 */
.L_x_7294:
[----:B------:R-:W-:-:S04]  /*2b00*/  F2FP.BF16.PACK_AB R18, RZ, R127 ;  /* 0x0000007fff12723e */ /* 0x000fc800000010ff */
[----:B------:R-:W-:Y:S02]  /*2b10*/  PRMT R22, R22, 0x5410, R18 ;  /* 0x0000541016167816 */ /* 0x000fe40000000012 */
.L_x_7295:
[----:B------:R-:W-:Y:S01]  /*2b20*/  PRMT R18, RZ, 0x5410, R19 ;  /* 0x00005410ff127816 */ /* 0x000fe20000000013 */
[----:B------:R-:W-:Y:S05]  /*2b30*/  @P3 BRA `(.L_x_7296) ;  /* 0x0000008000003947 */ /* 0x000fea0003800000 */
[----:B------:R-:W-:-:S04]  /*2b40*/  ISETP.NE.U32.AND P4, PT, RZ, c[0x0][0x180], PT ;  /* 0x00006000ff007a0c */ /* 0x000fc80003f85070 */
[----:B------:R-:W-:-:S13]  /*2b50*/  ISETP.NE.AND.EX P4, PT, RZ, c[0x0][0x184], PT, P4 ;  /* 0x00006100ff007a0c */ /* 0x000fda0003f85340 */
[----:B------:R-:W-:Y:S05]  /*2b60*/  @P4 BRA `(.L_x_7297) ;  /* 0x0000002000004947 */ /* 0x000fea0003800000 */
[----:B------:R-:W-:Y:S05]  /*2b70*/  @P1 BRA `(.L_x_7298) ;  /* 0x0000008000001947 */ /* 0x000fea0003800000 */
[----:B------:R-:W-:Y:S05]  /*2b80*/  BRA `(.L_x_7299) ;  /* 0x0000009000007947 */ /* 0x000fea0003800000 */
.L_x_7297:
[----:B-----5:R-:W-:-:S05]  /*2b90*/  PRMT R113, RZ, 0x5410, R27 ;  /* 0x00005410ff717816 */ /* 0x020fca000000001b */
[----:B------:R-:W-:Y:S01]  /*2ba0*/  FADD.FTZ R18, R113, R18 ;  /* 0x0000001271127221 */ /* 0x000fe20000010000 */
[----:B------:R-:W-:Y:S05]  /*2bb0*/  BRA `(.L_x_7298) ;  /* 0x0000004000007947 */ /* 0x000fea0003800000 */
.L_x_7296:
[----:B-----5:R-:W-:-:S05]  /*2bc0*/  PRMT R113, RZ, 0x5410, R31 ;  /* 0x00005410ff717816 */ /* 0x020fca000000001f */
[----:B------:R-:W-:Y:S01]  /*2bd0*/  FADD.FTZ R18, R113, R18 ;  /* 0x0000001271127221 */ /* 0x000fe20000010000 */
[----:B------:R-:W-:-:S05]  /*2be0*/  @P2 PRMT R113, RZ, 0x5410, R27 ;  /* 0x00005410ff712816 */ /* 0x000fca000000001b */
[----:B------:R-:W-:-:S05]  /*2bf0*/  @P2 FADD.FTZ R18, R113, R18 ;  /* 0x0000001271122221 */ /* 0x000fca0000010000 */
.L_x_7298:
[----:B------:R-:W-:-:S04]  /*2c00*/  F2FP.BF16.PACK_AB R112, RZ, R18 ;  /* 0x00000012ff70723e */ /* 0x000fc800000010ff */
[----:B------:R-:W-:Y:S02]  /*2c10*/  PRMT R23, R112, 0x7610, R23 ;  /* 0x0000761070177816 */ /* 0x000fe40000000017 */
.L_x_7299:
[----:B------:R-:W-:Y:S01]  /*2c20*/  PRMT R19, RZ, 0x7610, R19 ;  /* 0x00007610ff137816 */ /* 0x000fe20000000013 */
[----:B------:R-:W-:Y:S05]  /*2c30*/  @P3 BRA `(.L_x_7300) ;  /* 0x0000008000003947 */ /* 0x000fea0003800000 */
[----:B------:R-:W-:-:S04]  /*2c40*/  ISETP.NE.U32.AND P2, PT, RZ, c[0x0][0x180], PT ;  /* 0x00006000ff007a0c */ /* 0x000fc80003f45070 */
[----:B------:R-:W-:-:S13]  /*2c50*/  ISETP.NE.AND.EX P2, PT, RZ, c[0x0][0x184], PT, P2 ;  /* 0x00006100ff007a0c */ /* 0x000fda0003f45320 */
[----:B------:R-:W-:Y:S05]  /*2c60*/  @P2 BRA `(.L_x_7301) ;  /* 0x0000002000002947 */ /* 0x000fea0003800000 */
[----:B------:R-:W-:Y:S05]  /*2c70*/  @P1 BRA `(.L_x_7302) ;  /* 0x0000008000001947 */ /* 0x000fea0003800000 */
[----:B------:R-:W-:Y:S05]  /*2c80*/  BRA `(.L_x_7303) ;  /* 0x0000009000007947 */ /* 0x000fea0003800000 */
.L_x_7301:
[----:B-----5:R-:W-:-:S05]  /*2c90*/  PRMT R112, RZ, 0x7610, R27 ;  /* 0x00007610ff707816 */ /* 0x020fca000000001b */
[----:B------:R-:W-:Y:S01]  /*2ca0*/  FADD.FTZ R19, R112, R19 ;  /* 0x0000001370137221 */ /* 0x000fe20000010000 */
[----:B------:R-:W-:Y:S05]  /*2cb0*/  BRA `(.L_x_7302) ;  /* 0x0000004000007947 */ /* 0x000fea0003800000 */
.L_x_7300:
[----:B-----5:R-:W-:-:S05]  /*2cc0*/  PRMT R112, RZ, 0x7610, R31 ;  /* 0x00007610ff707816 */ /* 0x020fca000000001f */
[----:B------:R-:W-:Y:S01]  /*2cd0*/  FADD.FTZ R19, R112, R19 ;  /* 0x0000001370137221 */ /* 0x000fe20000010000 */
[----:B------:R-:W-:-:S05]  /*2ce0*/  @P2 PRMT R112, RZ, 0x7610, R27 ;  /* 0x00007610ff702816 */ /* 0x000fca000000001b */
[----:B------:R-:W-:-:S05]  /*2cf0*/  @P2 FADD.FTZ R19, R112, R19 ;  /* 0x0000001370132221 */ /* 0x000fca0000010000 */
.L_x_7302:
[----:B------:R-:W-:-:S04]  /*2d00*/  F2FP.BF16.PACK_AB R112, RZ, R19 ;  /* 0x00000013ff70723e */ /* 0x000fc800000010ff */
[----:B------:R-:W-:Y:S02]  /*2d10*/  PRMT R23, R23, 0x5410, R112 ;  /* 0x0000541017177816 */ /* 0x000fe40000000070 */
.L_x_7303:
[----:B------:R-:W-:-:S04]  /*2d20*/  @P1 LEA R112, P2, R141, c[0x0][0x188], 0x4 ;  /* 0x000062008d701a11 */ /* 0x000fc800078420ff */
[C---:B------:R-:W-:Y:S02]  /*2d30*/  @P1 LEA.HI.X R113, R141.reuse, c[0x0][0x18c], RZ, 0x4, P2 ;  /* 0x000063008d711a11 */ /* 0x040fe400010f24ff */
[----:B------:R-:W-:-:S03]  /*2d40*/  IADD3 R141, R141, 0x20, RZ ;  /* 0x000000208d8d7810 */ /* 0x000fc60007ffe0ff */
[----:B------:R0:W-:Y:S04]  /*2d50*/  @P1 STG.E.128 [R112.64], R20 ;  /* 0x0000001470001986 */ /* 0x0001e8000c101d04 */
.L_x_7271:
[----:B------:R-:W-:Y:S05]  /*2d60*/  BSYNC B0 ;  /* 0x0000000000007941 */ /* 0x000fea0003800000 */
.L_x_7270:
        /* <DEDUP_REMOVED lines=25> */
.L_x_7307:
[----:B-----5:R-:W-:-:S05]  /*2f00*/  PRMT R117, RZ, 0x5410, R24 ;  /* 0x00005410ff757816 */ /* 0x020fca0000000018 */
[----:B------:R-:W-:Y:S01]  /*2f10*/  FADD.FTZ R8, R117, R8 ;  /* 0x0000000875087221 */ /* 0x000fe20000010000 */
[----:B------:R-:W-:Y:S05]  /*2f20*/  BRA `(.L_x_7308) ;  /* 0x0000004000007947 */ /* 0x000fea0003800000 */
.L_x_7306:
[----:B0----5:R-:W-:-:S05]  /*2f30*/  PRMT R117, RZ, 0x5410, R28 ;  /* 0x00005410ff757816 */ /* 0x021fca000000001c */
[----:B------:R-:W-:Y:S01]  /*2f40*/  FADD.FTZ R8, R117, R8 ;  /* 0x0000000875087221 */ /* 0x000fe20000010000 */
[----:B------:R-:W-:-:S05]  /*2f50*/  @P2 PRMT R117, RZ, 0x5410, R24 ;  /* 0x00005410ff752816 */ /* 0x000fca0000000018 */
[----:B------:R-:W-:-:S05]  /*2f60*/  @P2 FADD.FTZ R8, R117, R8 ;  /* 0x0000000875082221 */ /* 0x000fca0000010000 */
.L_x_7308:
[----:B------:R-:W-:-:S04]  /*2f70*/  F2FP.BF16.PACK_AB R116, RZ, R8 ;  /* 0x00000008ff74723e */ /* 0x000fc800000010ff */
[----:B------:R-:W-:Y:S02]  /*2f80*/  PRMT R20, R116, 0x7610, R20 ;  /* 0x0000761074147816 */ /* 0x000fe40000000014 */
.L_x_7309:
[----:B------:R-:W-:Y:S01]  /*2f90*/  PRMT R116, RZ, 0x7610, R112 ;  /* 0x00007610ff747816 */ /* 0x000fe20000000070 */
[----:B------:R-:W-:Y:S05]  /*2fa0*/  @P3 BRA `(.L_x_7310) ;  /* 0x0000008000003947 */ /* 0x000fea0003800000 */
[----:B------:R-:W-:-:S04]  /*2fb0*/  ISETP.NE.U32.AND P4, PT, RZ, c[0x0][0x180], PT ;  /* 0x00006000ff007a0c */ /* 0x000fc80003f85070 */
[----:B------:R-:W-:-:S13]  /*2fc0*/  ISETP.NE.AND.EX P4, PT, RZ, c[0x0][0x184], PT, P4 ;  /* 0x00006100ff007a0c */ /* 0x000fda0003f85340 */
[----:B------:R-:W-:Y:S05]  /*2fd0*/  @P4 BRA `(.L_x_7311) ;  /* 0x0000002000004947 */ /* 0x000fea0003800000 */
[----:B------:R-:W-:Y:S05]  /*2fe0*/  @P1 BRA `(.L_x_7312) ;  /* 0x0000008000001947 */ /* 0x000fea0003800000 */
[----:B------:R-:W-:Y:S05]  /*2ff0*/  BRA `(.L_x_7313) ;  /* 0x0000009000007947 */ /* 0x000fea0003800000 */
.L_x_7311:
[----:B-----5:R-:W-:-:S05]  /*3000*/  PRMT R117, RZ, 0x7610, R24 ;  /* 0x00007610ff757816 */ /* 0x020fca0000000018 */
[----:B------:R-:W-:Y:S01]  /*3010*/  FADD.FTZ R116, R117, R116 ;  /* 0x0000007475747221 */ /* 0x000fe20000010000 */
[----:B------:R-:W-:Y:S05]  /*3020*/  BRA `(.L_x_7312) ;  /* 0x0000004000007947 */ /* 0x000fea0003800000 */
.L_x_7310:
[----:B-----5:R-:W-:-:S05]  /*3030*/  PRMT R117, RZ, 0x7610, R28 ;  /* 0x00007610ff757816 */ /* 0x020fca000000001c */
[----:B------:R-:W-:Y:S01]  /*3040*/  FADD.FTZ R116, R117, R116 ;  /* 0x0000007475747221 */ /* 0x000fe20000010000 */
[----:B------:R-:W-:-:S05]  /*3050*/  @P2 PRMT R117, RZ, 0x7610, R24 ;  /* 0x00007610ff752816 */ /* 0x000fca0000000018 */
[----:B------:R-:W-:-:S05]  /*3060*/  @P2 FADD.FTZ R116, R117, R116 ;  /* 0x0000007475742221 */ /* 0x000fca0000010000 */
.L_x_7312:
[----:B------:R-:W-:-:S04]  /*3070*/  F2FP.BF16.PACK_AB R112, RZ, R116 ;  /* 0x00000074ff70723e */ /* 0x000fc800000010ff */
[----:B------:R-:W-:Y:S02]  /*3080*/  PRMT R20, R20, 0x5410, R112 ;  /* 0x0000541014147816 */ /* 0x000fe40000000070 */
.L_x_7313:
[----:B------:R-:W-:Y:S01]  /*3090*/  PRMT R117, RZ, 0x5410, R113 ;  /* 0x00005410ff757816 */ /* 0x000fe20000000071 */
[----:B------:R-:W-:Y:S05]  /*30a0*/  @P3 BRA `(.L_x_7314) ;  /* 0x0000008000003947 */ /* 0x000fea0003800000 */
[----:B------:R-:W-:-:S04]  /*30b0*/  ISETP.NE.U32.AND P4, PT, RZ, c[0x0][0x180], PT ;  /* 0x00006000ff007a0c */ /* 0x000fc80003f85070 */
[----:B------:R-:W-:-:S13]  /*30c0*/  ISETP.NE.AND.EX P4, PT, RZ, c[0x0][0x184], PT, P4 ;  /* 0x00006100ff007a0c */ /* 0x000fda0003f85340 */
[----:B------:R-:W-:Y:S05]  /*30d0*/  @P4 BRA `(.L_x_7315) ;  /* 0x0000002000004947 */ /* 0x000fea0003800000 */
[----:B------:R-:W-:Y:S05]  /*30e0*/  @P1 BRA `(.L_x_7316) ;  /* 0x0000008000001947 */ /* 0x000fea0003800000 */
[----:B------:R-:W-:Y:S05]  /*30f0*/  BRA `(.L_x_7317) ;  /* 0x0000009000007947 */ /* 0x000fea0003800000 */
.L_x_7315:
[----:B-----5:R-:W-:-:S05]  /*3100*/  PRMT R112, RZ, 0x5410, R25 ;  /* 0x00005410ff707816 */ /* 0x020fca0000000019 */
[----:B------:R-:W-:Y:S01]  /*3110*/  FADD.FTZ R117, R112, R117 ;  /* 0x0000007570757221 */ /* 0x000fe20000010000 */
[----:B------:R-:W-:Y:S05]  /*3120*/  BRA `(.L_x_7316) ;  /* 0x0000004000007947 */ /* 0x000fea0003800000 */
.L_x_7314:
[----:B-----5:R-:W-:-:S05]  /*3130*/  PRMT R112, RZ, 0x5410, R29 ;  /* 0x00005410ff707816 */ /* 0x020fca000000001d */
[----:B------:R-:W-:Y:S01]  /*3140*/  FADD.FTZ R117, R112, R117 ;  /* 0x0000007570757221 */ /* 0x000fe20000010000 */
[----:B------:R-:W-:-:S05]  /*3150*/  @P2 PRMT R112, RZ, 0x5410, R25 ;  /* 0x00005410ff702816 */ /* 0x000fca0000000019 */
[----:B------:R-:W-:-:S05]  /*3160*/  @P2 FADD.FTZ R117, R112, R117 ;  /* 0x0000007570752221 */ /* 0x000fca0000010000 */
.L_x_7316:
[----:B------:R-:W-:-:S04]  /*3170*/  F2FP.BF16.PACK_AB R112, RZ, R117 ;  /* 0x00000075ff70723e */ /* 0x000fc800000010ff */
[----:B------:R-:W-:Y:S02]  /*3180*/  PRMT R21, R112, 0x7610, R21 ;  /* 0x0000761070157816 */ /* 0x000fe40000000015 */
.L_x_7317:
[----:B------:R-:W-:Y:S01]  /*3190*/  PRMT R125, RZ, 0x7610, R113 ;  /* 0x00007610ff7d7816 */ /* 0x000fe20000000071 */
[----:B------:R-:W-:Y:S05]  /*31a0*/  @P3 BRA `(.L_x_7318) ;  /* 0x0000008000003947 */ /* 0x000fea0003800000 */
[----:B------:R-:W-:-:S04]  /*31b0*/  ISETP.NE.U32.AND P4, PT, RZ, c[0x0][0x180], PT ;  /* 0x00006000ff007a0c */ /* 0x000fc80003f85070 */
[----:B------:R-:W-:-:S13]  /*31c0*/  ISETP.NE.AND.EX P4, PT, RZ, c[0x0][0x184], PT, P4 ;  /* 0x00006100ff007a0c */ /* 0x000fda0003f85340 */
[----:B------:R-:W-:Y:S05]  /*31d0*/  @P4 BRA `(.L_x_7319) ;  /* 0x0000002000004947 */ /* 0x000fea0003800000 */
[----:B------:R-:W-:Y:S05]  /*31e0*/  @P1 BRA `(.L_x_7320) ;  /* 0x0000008000001947 */ /* 0x000fea0003800000 */
[----:B------:R-:W-:Y:S05]  /*31f0*/  BRA `(.L_x_7321) ;  /* 0x0000009000007947 */ /* 0x000fea0003800000 */
.L_x_7319:
[----:B-----5:R-:W-:-:S05]  /*3200*/  PRMT R112, RZ, 0x7610, R25 ;  /* 0x00007610ff707816 */ /* 0x020fca0000000019 */
[----:B------:R-:W-:Y:S01]  /*3210*/  FADD.FTZ R125, R112, R125 ;  /* 0x0000007d707d7221 */ /* 0x000fe20000010000 */
[----:B------:R-:W-:Y:S05]  /*3220*/  BRA `(.L_x_7320) ;  /* 0x0000004000007947 */ /* 0x000fea0003800000 */
.L_x_7318:
[----:B-----5:R-:W-:-:S05]  /*3230*/  PRMT R112, RZ, 0x7610, R29 ;  /* 0x00007610ff707816 */ /* 0x020fca000000001d */
[----:B------:R-:W-:Y:S01]  /*3240*/  FADD.FTZ R125, R112, R125 ;  /* 0x0000007d707d7221 */ /* 0x000fe20000010000 */
[----:B------:R-:W-:-:S05]  /*3250*/  @P2 PRMT R112, RZ, 0x7610, R25 ;  /* 0x00007610ff702816 */ /* 0x000fca0000000019 */
[----:B------:R-:W-:-:S05]  /*3260*/  @P2 FADD.FTZ R125, R112, R125 ;  /* 0x0000007d707d2221 */ /* 0x000fca0000010000 */
.L_x_7320:
[----:B------:R-:W-:-:S04]  /*3270*/  F2FP.BF16.PACK_AB R112, RZ, R125 ;  /* 0x0000007dff70723e */ /* 0x000fc800000010ff */
[----:B------:R-:W-:Y:S02]  /*3280*/  PRMT R21, R21, 0x5410, R112 ;  /* 0x0000541015157816 */ /* 0x000fe40000000070 */
.L_x_7321:
[----:B------:R-:W-:Y:S01]  /*3290*/  PRMT R126, RZ, 0x5410, R114 ;  /* 0x00005410ff7e7816 */ /* 0x000fe20000000072 */
[----:B------:R-:W-:Y:S05]  /*32a0*/  @P3 BRA `(.L_x_7322) ;  /* 0x0000008000003947 */ /* 0x000fea0003800000 */
[----:B------:R-:W-:-:S04]  /*32b0*/  ISETP.NE.U32.AND P4, PT, RZ, c[0x0][0x180], PT ;  /* 0x00006000ff007a0c */ /* 0x000fc80003f85070 */
[----:B------:R-:W-:-:S13]  /*32c0*/  ISETP.NE.AND.EX P4, PT, RZ, c[0x0][0x184], PT, P4 ;  /* 0x00006100ff007a0c */ /* 0x000fda0003f85340 */
[----:B------:R-:W-:Y:S05]  /*32d0*/  @P4 BRA `(.L_x_7323) ;  /* 0x0000002000004947 */ /* 0x000fea0003800000 */
[----:B------:R-:W-:Y:S05]  /*32e0*/  @P1 BRA `(.L_x_7324) ;  /* 0x0000008000001947 */ /* 0x000fea0003800000 */
[----:B------:R-:W-:Y:S05]  /*32f0*/  BRA `(.L_x_7325) ;  /* 0x0000009000007947 */ /* 0x000fea0003800000 */
.L_x_7323:
[----:B-----5:R-:W-:-:S05]  /*3300*/  PRMT R113, RZ, 0x5410, R26 ;  /* 0x00005410ff717816 */ /* 0x020fca000000001a */
[----:B------:R-:W-:Y:S01]  /*3310*/  FADD.FTZ R126, R113, R126 ;  /* 0x0000007e717e7221 */ /* 0x000fe20000010000 */
[----:B------:R-:W-:Y:S05]  /*3320*/  BRA `(.L_x_7324) ;  /* 0x0000004000007947 */ /* 0x000fea0003800000 */
.L_x_7322:
[----:B-----5:R-:W-:-:S05]  /*3330*/  PRMT R113, RZ, 0x5410, R30 ;  /* 0x00005410ff717816 */ /* 0x020fca000000001e */
[----:B------:R-:W-:Y:S01]  /*3340*/  FADD.FTZ R126, R113, R126 ;  /* 0x0000007e717e7221 */ /* 0x000fe20000010000 */
[----:B------:R-:W-:-:S05]  /*3350*/  @P2 PRMT R113, RZ, 0x5410, R26 ;  /* 0x00005410ff712816 */ /* 0x000fca000000001a */
[----:B------:R-:W-:-:S05]  /*3360*/  @P2 FADD.FTZ R126, R113, R126 ;  /* 0x0000007e717e2221 */ /* 0x000fca0000010000 */
.L_x_7324:
[----:B------:R-:W-:-:S04]  /*3370*/  F2FP.BF16.PACK_AB R112, RZ, R126 ;  /* 0x0000007eff70723e */ /* 0x000fc800000010ff */
[----:B------:R-:W-:Y:S02]  /*3380*/  PRMT R22, R112, 0x7610, R22 ;  /* 0x0000761070167816 */ /* 0x000fe40000000016 */
.L_x_7325:
[----:B------:R-:W-:Y:S01]  /*3390*/  PRMT R134, RZ, 0x7610, R114 ;  /* 0x00007610ff867816 */ /* 0x000fe20000000072 */
[----:B------:R-:W-:Y:S05]  /*33a0*/  @P3 BRA `(.L_x_7326) ;  /* 0x0000008000003947 */ /* 0x000fea0003800000 */
[----:B------:R-:W-:-:S04]  /*33b0*/  ISETP.NE.U32.AND P4, PT, RZ, c[0x0][0x180], PT ;  /* 0x00006000ff007a0c */ /* 0x000fc80003f85070 */
[----:B------:R-:W-:-:S13]  /*33c0*/  ISETP.NE.AND.EX P4, PT, RZ, c[0x0][0x184], PT, P4 ;  /* 0x00006100ff007a0c */ /* 0x000fda0003f85340 */
[----:B------:R-:W-:Y:S05]  /*33d0*/  @P4 BRA `(.L_x_7327) ;  /* 0x0000002000004947 */ /* 0x000fea0003800000 */
[----:B------:R-:W-:Y:S05]  /*33e0*/  @P1 BRA `(.L_x_7328) ;  /* 0x0000008000001947 */ /* 0x000fea0003800000 */
[----:B------:R-:W-:Y:S05]  /*33f0*/  BRA `(.L_x_7329) ;  /* 0x0000009000007947 */ /* 0x000fea0003800000 */
.L_x_7327:
[----:B-----5:R-:W-:-:S05]  /*3400*/  PRMT R113, RZ, 0x7610, R26 ;  /* 0x00007610ff717816 */ /* 0x020fca000000001a */
[----:B------:R-:W-:Y:S01]  /*3410*/  FADD.FTZ R134, R113, R134 ;  /* 0x0000008671867221 */ /* 0x000fe20000010000 */
[----:B------:R-:W-:Y:S05]  /*3420*/  BRA `(.L_x_7328) ;  /* 0x0000004000007947 */ /* 0x000fea0003800000 */
.L_x_7326:
[----:B-----5:R-:W-:-:S05]  /*3430*/  PRMT R113, RZ, 0x7610, R30 ;  /* 0x00007610ff717816 */ /* 0x020fca000000001e */
[----:B------:R-:W-:Y:S01]  /*3440*/  FADD.FTZ R134, R113, R134 ;  /* 0x0000008671867221 */ /* 0x000fe20000010000 */
[----:B------:R-:W-:-:S05]  /*3450*/  @P2 PRMT R113, RZ, 0x7610, R26 ;  /* 0x00007610ff712816 */ /* 0x000fca000000001a */
[----:B------:R-:W-:-:S05]  /*3460*/  @P2 FADD.FTZ R134, R113, R134 ;  /* 0x0000008671862221 */ /* 0x000fca0000010000 */
.L_x_7328:
[----:B------:R-:W-:-:S04]  /*3470*/  F2FP.BF16.PACK_AB R112, RZ, R134 ;  /* 0x00000086ff70723e */ /* 0x000fc800000010ff */
[----:B------:R-:W-:Y:S02]  /*3480*/  PRMT R22, R22, 0x5410, R112 ;  /* 0x0000541016167816 */ /* 0x000fe40000000070 */
.L_x_7329:
[----:B------:R-:W-:Y:S01]  /*3490*/  PRMT R135, RZ, 0x5410, R115 ;  /* 0x00005410ff877816 */ /* 0x000fe20000000073 */
[----:B------:R-:W-:Y:S05]  /*34a0*/  @P3 BRA `(.L_x_7330) ;  /* 0x0000008000003947 */ /* 0x000fea0003800000 */
[----:B------:R-:W-:-:S04]  /*34b0*/  ISETP.NE.U32.AND P4, PT, RZ, c[0x0][0x180], PT ;  /* 0x00006000ff007a0c */ /* 0x000fc80003f85070 */
[----:B------:R-:W-:-:S13]  /*34c0*/  ISETP.NE.AND.EX P4, PT, RZ, c[0x0][0x184], PT, P4 ;  /* 0x00006100ff007a0c */ /* 0x000fda0003f85340 */
[----:B------:R-:W-:Y:S05]  /*34d0*/  @P4 BRA `(.L_x_7331) ;  /* 0x0000002000004947 */ /* 0x000fea0003800000 */
[----:B------:R-:W-:Y:S05]  /*34e0*/  @P1 BRA `(.L_x_7332) ;  /* 0x0000008000001947 */ /* 0x000fea0003800000 */
[----:B------:R-:W-:Y:S05]  /*34f0*/  BRA `(.L_x_7333) ;  /* 0x0000009000007947 */ /* 0x000fea0003800000 */
.L_x_7331:
[----:B-----5:R-:W-:-:S05]  /*3500*/  PRMT R112, RZ, 0x5410, R27 ;  /* 0x00005410ff707816 */ /* 0x020fca000000001b */
[----:B------:R-:W-:Y:S01]  /*3510*/  FADD.FTZ R135, R112, R135 ;  /* 0x0000008770877221 */ /* 0x000fe20000010000 */
[----:B------:R-:W-:Y:S05]  /*3520*/  BRA `(.L_x_7332) ;  /* 0x0000004000007947 */ /* 0x000fea0003800000 */
.L_x_7330:
[----:B-----5:R-:W-:-:S05]  /*3530*/  PRMT R112, RZ, 0x5410, R31 ;  /* 0x00005410ff707816 */ /* 0x020fca000000001f */
[----:B------:R-:W-:Y:S01]  /*3540*/  FADD.FTZ R135, R112, R135 ;  /* 0x0000008770877221 */ /* 0x000fe20000010000 */
[----:B------:R-:W-:-:S05]  /*3550*/  @P2 PRMT R112, RZ, 0x5410, R27 ;  /* 0x00005410ff702816 */ /* 0x000fca000000001b */
[----:B------:R-:W-:-:S05]  /*3560*/  @P2 FADD.FTZ R135, R112, R135 ;  /* 0x0000008770872221 */ /* 0x000fca0000010000 */
.L_x_7332:
[----:B------:R-:W-:-:S04]  /*3570*/  F2FP.BF16.PACK_AB R112, RZ, R135 ;  /* 0x00000087ff70723e */ /* 0x000fc800000010ff */
[----:B------:R-:W-:Y:S02]  /*3580*/  PRMT R23, R112, 0x7610, R23 ;  /* 0x0000761070177816 */ /* 0x000fe40000000017 */
.L_x_7333:
[----:B------:R-:W-:Y:S01]  /*3590*/  PRMT R139, RZ, 0x7610, R115 ;  /* 0x00007610ff8b7816 */ /* 0x000fe20000000073 */
[----:B------:R-:W-:Y:S05]  /*35a0*/  @P3 BRA `(.L_x_7334) ;  /* 0x0000008000003947 */ /* 0x000fea0003800000 */
[----:B------:R-:W-:-:S04]  /*35b0*/  ISETP.NE.U32.AND P2, PT, RZ, c[0x0][0x180], PT ;  /* 0x00006000ff007a0c */ /* 0x000fc80003f45070 */
[----:B------:R-:W-:-:S13]  /*35c0*/  ISETP.NE.AND.EX P2, PT, RZ, c[0x0][0x184], PT, P2 ;  /* 0x00006100ff007a0c */ /* 0x000fda0003f45320 */
[----:B------:R-:W-:Y:S05]  /*35d0*/  @P2 BRA `(.L_x_7335) ;  /* 0x0000002000002947 */ /* 0x000fea0003800000 */
[----:B------:R-:W-:Y:S05]  /*35e0*/  @P1 BRA `(.L_x_7336) ;  /* 0x0000008000001947 */ /* 0x000fea0003800000 */
[----:B------:R-:W-:Y:S05]  /*35f0*/  BRA `(.L_x_7337) ;  /* 0x0000009000007947 */ /* 0x000fea0003800000 */
.L_x_7335:
[----:B-----5:R-:W-:-:S05]  /*3600*/  PRMT R112, RZ, 0x7610, R27 ;  /* 0x00007610ff707816 */ /* 0x020fca000000001b */
[----:B------:R-:W-:Y:S01]  /*3610*/  FADD.FTZ R139, R112, R139 ;  /* 0x0000008b708b7221 */ /* 0x000fe20000010000 */
[----:B------:R-:W-:Y:S05]  /*3620*/  BRA `(.L_x_7336) ;  /* 0x0000004000007947 */ /* 0x000fea0003800000 */
.L_x_7334:
[----:B-----5:R-:W-:-:S05]  /*3630*/  PRMT R112, RZ, 0x7610, R31 ;  /* 0x00007610ff707816 */ /* 0x020fca000000001f */
[----:B------:R-:W-:Y:S01]  /*3640*/  FADD.FTZ R139, R112, R139 ;  /* 0x0000008b708b7221 */ /* 0x000fe20000010000 */
[----:B------:R-:W-:-:S05]  /*3650*/  @P2 PRMT R112, RZ, 0x7610, R27 ;  /* 0x00007610ff702816 */ /* 0x000fca000000001b */
[----:B------:R-:W-:-:S05]  /*3660*/  @P2 FADD.FTZ R139, R112, R139 ;  /* 0x0000008b708b2221 */ /* 0x000fca0000010000 */
.L_x_7336:
[----:B------:R-:W-:-:S04]  /*3670*/  F2FP.BF16.PACK_AB R112, RZ, R139 ;  /* 0x0000008bff70723e */ /* 0x000fc800000010ff */
[----:B------:R-:W-:Y:S02]  /*3680*/  PRMT R23, R23, 0x5410, R112 ;  /* 0x0000541017177816 */ /* 0x000fe40000000070 */
.L_x_7337:
[----:B------:R-:W-:-:S04]  /*3690*/  @P1 LEA R112, P2, R141, c[0x0][0x188], 0x4 ;  /* 0x000062008d701a11 */ /* 0x000fc800078420ff */
[----:B------:R-:W-:-:S05]  /*36a0*/  @P1 LEA.HI.X R113, R141, c[0x0][0x18c], RZ, 0x4, P2 ;  /* 0x000063008d711a11 */ /* 0x000fca00010f24ff */
[----:B------:R0:W-:Y:S04]  /*36b0*/  @P1 STG.E.128 [R112.64], R20 ;  /* 0x0000001470001986 */ /* 0x0001e8000c101d04 */
.L_x_7305:
[----:B------:R-:W-:Y:S05]  /*36c0*/  BSYNC B0 ;  /* 0x0000000000007941 */ /* 0x000fea0003800000 */
.L_x_7304:
[----:B0-----:R-:W-:Y:S01]  /*36d0*/  FADD.FTZ R113, RZ, R2 ;  /* 0x00000002ff717221 */ /* 0x001fe20000010000 */
[C---:B------:R-:W-:Y:S02]  /*36e0*/  ISETP.GT.U32.AND P2, PT, R5.reuse, 0x3f, PT ;  /* 0x0000003f0500780c */ /* 0x040fe40003f44070 */
        /* <DEDUP_REMOVED lines=46> */
.L_x_7352:
        /* <DEDUP_REMOVED lines=101> */
.L_x_7353:
[----:B------:R-:W-:Y:S01]  /*4020*/  FMUL.FTZ R112, R141, R141 ;  /* 0x0000008d8d707220 */ /* 0x000fe20000410000 */
[----:B------:R-:W-:Y:S01]  /*4030*/  ISETP.NE.AND P2, PT, RZ, UR6, PT ;  /* 0x00000006ff007c0c */ /* 0x000fe2000bf45270 */
[----:B-1----:R-:W-:Y:S01]  /*4040*/  FADD.FTZ R145, R145, R140 ;  /* 0x0000008c91917221 */ /* 0x002fe20000010000 */
[----:B------:R-:W-:Y:S01]  /*4050*/  BSSY B0, `(.L_x_7340) ;  /* 0x000002e000007945 */ /* 0x000fe20003800000 */
[----:B------:R-:W-:Y:S01]  /*4060*/  @!P6 IMAD.MOV.U32 R115, RZ, RZ, 0x4 ;  /* 0x00000004ff73e424 */ /* 0x000fe200078e00ff */
        /* <DEDUP_REMOVED lines=15> */
[--C-:B0-----:R-:W-:Y:S02]  /*4160*/  FADD.FTZ R140, R9, -R143.reuse ;  /* 0x8000008f098c7221 */ /* 0x101fe40000010000 */
        /* <DEDUP_REMOVED lines=23> */
[----:B------:R-:W-:-:S03]  /*42e0*/  IMAD.MOV.U32 R140, RZ, RZ, 0x10 ;  /* 0x00000010ff8c7424 */ /* 0x000fc600078e00ff */
[----:B------:R-:W-:Y:S01]  /*42f0*/  F2FP.BF16.PACK_AB R115, R150, R147 ;  /* 0x000000939673723e */ /* 0x000fe200000010ff */
[C---:B------:R-:W-:Y:S01]  /*4300*/  IMAD.WIDE.U32 R140, R3.reuse, R140, c[0x0][0x208] ;  /* 0x00008200038c7625 */ /* 0x040fe200078e008c */
[----:B------:R-:W-:-:S04]  /*4310*/  IADD3 R3, R3, 0x20, RZ ;  /* 0x0000002003037810 */ /* 0x000fc80007ffe0ff */
[----:B------:R0:W-:Y:S03]  /*4320*/  STG.E.128 [R140.64], R112 ;  /* 0x000000708c007986 */ /* 0x0001e6000c101d04 */
.L_x_7341:
[----:B------:R-:W-:Y:S05]  /*4330*/  BSYNC B0 ;  /* 0x0000000000007941 */ /* 0x000fea0003800000 */
.L_x_7340:
        /* <DEDUP_REMOVED lines=13> */
[C---:B------:R-:W-:Y:S01]  /*4410*/  FMUL.FTZ R115, R145.reuse, R140 ;  /* 0x0000008c91737220 */ /* 0x040fe20000410000 */
[----:B------:R-:W-:Y:S01]  /*4420*/  HFMA2.MMA R140, -RZ, RZ, 0, 9.5367431640625e-07 ;  /* 0x00000010ff8c7435 */ /* 0x000fe200000001ff */
        /* <DEDUP_REMOVED lines=16> */
[C---:B------:R-:W-:Y:S01]  /*4530*/  IMAD.WIDE.U32 R140, R3.reuse, R140, c[0x0][0x208] ;  /* 0x00008200038c7625 */ /* 0x040fe200078e008c */
[----:B------:R-:W-:-:S02]  /*4540*/  IADD3 R3, R3, 0x20, RZ ;  /* 0x0000002003037810 */ /* 0x000fc40007ffe0ff */
[----:B------:R-:W-:-:S05]  /*4550*/  F2FP.BF16.PACK_AB R115, R150, R147 ;  /* 0x000000939673723e */ /* 0x000fca00000010ff */
[----:B------:R0:W-:Y:S02]  /*4560*/  STG.E.128 [R140.64], R112 ;  /* 0x000000708c007986 */ /* 0x0001e4000c101d04 */
.L_x_7343:
[----:B------:R-:W-:Y:S05]  /*4570*/  BSYNC B0 ;  /* 0x0000000000007941 */ /* 0x000fea0003800000 */
.L_x_7342:
        /* <DEDUP_REMOVED lines=35> */
.L_x_7345:
[----:B------:R-:W-:Y:S05]  /*47b0*/  BSYNC B0 ;  /* 0x0000000000007941 */ /* 0x000fea0003800000 */
.L_x_7344:
        /* <DEDUP_REMOVED lines=14> */
[C---:B------:R-:W-:Y:S01]  /*48a0*/  FMUL.FTZ R115, R145.reuse, R140 ;  /* 0x0000008c91737220 */ /* 0x040fe20000410000 */
[----:B------:R-:W-:Y:S01]  /*48b0*/  MOV R140, 0x10 ;  /* 0x00000010008c7802 */ /* 0x000fe20000000f00 */
[----:B------:R-:W-:-:S02]  /*48c0*/  FMUL.FTZ R142, R145, R142 ;  /* 0x0000008e918e7220 */ /* 0x000fc40000410000 */
[C---:B------:R-:W-:Y:S02]  /*48d0*/  FMUL.FTZ R146, R145.reuse, R146 ;  /* 0x0000009291927220 */ /* 0x040fe40000410000 */
[C---:B------:R-:W-:Y:S02]  /*48e0*/  FMUL.FTZ R147, R145.reuse, R148 ;  /* 0x0000009491937220 */ /* 0x040fe40000410000 */
[----:B------:R-:W-:Y:S02]  /*48f0*/  FMUL.FTZ R150, R145, R150 ;  /* 0x0000009691967220 */ /* 0x000fe40000410000 */
[----:B-----5:R-:W-:Y:S02]  /*4900*/  FFMA.FTZ R112, R52, R113, R60 ;  /* 0x0000007134707223 */ /* 0x020fe4000001003c */
[----:B------:R-:W-:Y:S02]  /*4910*/  FFMA.FTZ R113, R53, R114, R61 ;  /* 0x0000007235717223 */ /* 0x000fe4000001003d */
        /* <DEDUP_REMOVED lines=13> */
.L_x_7347:
[----:B------:R-:W-:Y:S05]  /*49f0*/  BSYNC B0 ;  /* 0x0000000000007941 */ /* 0x000fea0003800000 */
.L_x_7346:
        /* <DEDUP_REMOVED lines=29> */
[----:B------:R-:W-:Y:S01]  /*4bd0*/  IMAD.MOV.U32 R144, RZ, RZ, 0x10 ;  /* 0x00000010ff907424 */ /* 0x000fe200078e00ff */
[----:B------:R-:W-:-:S02]  /*4be0*/  F2FP.BF16.PACK_AB R115, R150, R115 ;  /* 0x000000739673723e */ /* 0x000fc400000010ff */
[----:B------:R-:W-:Y:S01]  /*4bf0*/  F2FP.BF16.PACK_AB R113, R142, R113 ;  /* 0x000000718e71723e */ /* 0x000fe200000010ff */
[----:B------:R-:W-:-:S05]  /*4c00*/  IMAD.WIDE.U32 R140, R3, R144, c[0x0][0x208] ;  /* 0x00008200038c7625 */ /* 0x000fca00078e0090 */
[----:B------:R0:W-:Y:S02]  /*4c10*/  STG.E.128 [R140.64], R112 ;  /* 0x000000708c007986 */ /* 0x0001e4000c101d04 */
.L_x_7349:
[----:B------:R-:W-:Y:S05]  /*4c20*/  BSYNC B0 ;  /* 0x0000000000007941 */ /* 0x000fea0003800000 */
.L_x_7348:
[----:B------:R-:W-:-:S10]  /*4c30*/  HFMA2.MMA R3, -RZ, RZ, 0, 2.384185791015625e-07 ;  /* 0x00000004ff037435 */ /* 0x000fd400000001ff */
[----:B------:R-:W-:-:S05]  /*4c40*/  IMAD R4, R3, c[0x0][0x160], R4 ;  /* 0x0000580003047a24 */ /* 0x000fca00078e0204 */
[----:B------:R-:W-:-:S13]  /*4c50*/  ISETP.GE.AND P2, PT, R4, c[0x0][0x164], PT ;  /* 0x0000590004007a0c */ /* 0x000fda0003f46270 */
[----:B01---5:R-:W-:Y:S01]  /*4c60*/  @P2 CALL.REL.NOINC `(.L_x_7350) ;  /* 0x0000001000002944 */ /* 0x023fe20003c00000 */
[----:B------:R-:W-:Y:S05]  /*4c70*/  BRA `(.L_x_7351) ;  /* 0xffffbad000007947 */ /* 0x000fea000383ffff */
.L_x_7350:
[----:B------:R-:W-:Y:S05]  /*4c80*/  EXIT ;  /* 0x000000000000794d */ /* 0x000fea0003800000 */
.L_x_7338:
[----:B------:R-:W-:Y:S01]  /*4c90*/  IMAD.MOV.U32 R114, RZ, RZ, R115 ;  /* 0x000000ffff727224 */ /* 0x000fe200078e0073 */
[----:B------:R-:W-:Y:S01]  /*4ca0*/  MOV R145, 0x1 ;  /* 0x0000000100917802 */ /* 0x000fe20000000f00 */
[----:B------:R-:W-:Y:S01]  /*4cb0*/  IMAD.MOV.U32 R142, RZ, RZ, 0x1f ;  /* 0x0000001fff8e7424 */ /* 0x000fe200078e00ff */
[----:B------:R-:W-:Y:S02]  /*4cc0*/  MOV R143, 0xffffffff ;  /* 0xffffffff008f7802 */ /* 0x000fe40000000f00 */
[----:B------:R-:W-:Y:S02]  /*4cd0*/  MOV R112, 0x4cf0 ;  /* 0x00004cf000707802 */ /* 0x000fe40000000f00 */
[----:B-----5:R-:W-:Y:S05]  /*4ce0*/  CALL.REL.NOINC `($__internal_18_$__cuda_sm70_shflsync_bfly_p) ;  /* 0x000008c000007944 */ /* 0x020fea0003c00000 */
[----:B-1----:R-:W-:Y:S01]  /*4cf0*/  IMAD.MOV.U32 R112, RZ, RZ, R145 ;  /* 0x000000ffff707224 */ /* 0x002fe200078e0091 */
[----:B0-----:R-:W-:Y:S05]  /*4d00*/  BRA `(.L_x_7352) ;  /* 0xffffecc000007947 */ /* 0x001fea000383ffff */
.L_x_7339:
[----:B------:R-:W-:Y:S01]  /*4d10*/  HFMA2.MMA R142, -RZ, RZ, 0, 1.847743988037109375e-06 ;  /* 0x0000001fff8e7435 */ /* 0x000fe200000001ff */
[----:B------:R-:W-:Y:S01]  /*4d20*/  MOV R114, R144 ;  /* 0x0000009000727202 */ /* 0x000fe20000000f00 */
[----:B------:R-:W-:Y:S01]  /*4d30*/  IMAD.MOV.U32 R145, RZ, RZ, 0x2 ;  /* 0x00000002ff917424 */ /* 0x000fe200078e00ff */
[----:B------:R-:W-:Y:S01]  /*4d40*/  MOV R112, 0x4d70 ;  /* 0x00004d7000707802 */ /* 0x000fe20000000f00 */
[----:B------:R-:W-:-:S02]  /*4d50*/  IMAD.MOV.U32 R143, RZ, RZ, -0x1 ;  /* 0xffffffffff8f7424 */ /* 0x000fc400078e00ff */
[----:B0----5:R-:W-:Y:S05]  /*4d60*/  CALL.REL.NOINC `($__internal_18_$__cuda_sm70_shflsync_bfly_p) ;  /* 0x0000084000007944 */ /* 0x021fea0003c00000 */
[----:B01----:R-:W-:Y:S01]  /*4d70*/  FADD.FTZ R114, R144, R145 ;  /* 0x0000009190727221 */ /* 0x003fe20000010000 */
[----:B------:R-:W-:Y:S01]  /*4d80*/  MOV R145, 0x4 ;  /* 0x0000000400917802 */ /* 0x000fe20000000f00 */
[----:B------:R-:W-:Y:S01]  /*4d90*/  IMAD.MOV.U32 R142, RZ, RZ, 0x1f ;  /* 0x0000001fff8e7424 */ /* 0x000fe200078e00ff */
[----:B------:R-:W-:-:S02]  /*4da0*/  MOV R143, 0xffffffff ;  /* 0xffffffff008f7802 */ /* 0x000fc40000000f00 */
[----:B------:R-:W-:Y:S02]  /*4db0*/  MOV R112, 0x4dd0 ;  /* 0x00004dd000707802 */ /* 0x000fe40000000f00 */
[----:B------:R-:W-:Y:S05]  /*4dc0*/  CALL.REL.NOINC `($__internal_18_$__cuda_sm70_shflsync_bfly_p) ;  /* 0x000007e000007944 */ /* 0x000fea0003c00000 */
[----:B0-----:R-:W-:Y:S01]  /*4dd0*/  HFMA2.MMA R142, -RZ, RZ, 0, 1.847743988037109375e-06 ;  /* 0x0000001fff8e7435 */ /* 0x001fe200000001ff */
[----:B-1----:R-:W-:Y:S01]  /*4de0*/  FADD.FTZ R114, R114, R145 ;  /* 0x0000009172727221 */ /* 0x002fe20000010000 */
[----:B------:R-:W-:Y:S01]  /*4df0*/  MOV R112, 0x4e30 ;  /* 0x00004e3000707802 */ /* 0x000fe20000000f00 */
[----:B------:R-:W-:Y:S02]  /*4e00*/  IMAD.MOV.U32 R145, RZ, RZ, 0x8 ;  /* 0x00000008ff917424 */ /* 0x000fe400078e00ff */
[----:B------:R-:W-:Y:S02]  /*4e10*/  IMAD.MOV.U32 R143, RZ, RZ, -0x1 ;  /* 0xffffffffff8f7424 */ /* 0x000fe400078e00ff */
[----:B------:R-:W-:Y:S05]  /*4e20*/  CALL.REL.NOINC `($__internal_18_$__cuda_sm70_shflsync_bfly_p) ;  /* 0x0000078000007944 */ /* 0x000fea0003c00000 */
[----:B01----:R-:W-:Y:S01]  /*4e30*/  FADD.FTZ R114, R114, R145 ;  /* 0x0000009172727221 */ /* 0x003fe20000010000 */
[----:B------:R-:W-:Y:S01]  /*4e40*/  MOV R145, 0x10 ;  /* 0x0000001000917802 */ /* 0x000fe20000000f00 */
[----:B------:R-:W-:Y:S01]  /*4e50*/  IMAD.MOV.U32 R142, RZ, RZ, 0x1f ;  /* 0x0000001fff8e7424 */ /* 0x000fe200078e00ff */
[----:B------:R-:W-:Y:S02]  /*4e60*/  MOV R143, 0xffffffff ;  /* 0xffffffff008f7802 */ /* 0x000fe40000000f00 */
[----:B------:R-:W-:-:S02]  /*4e70*/  MOV R112, 0x4e90 ;  /* 0x00004e9000707802 */ /* 0x000fc40000000f00 */
[----:B------:R-:W-:Y:S05]  /*4e80*/  CALL.REL.NOINC `($__internal_18_$__cuda_sm70_shflsync_bfly_p) ;  /* 0x0000072000007944 */ /* 0x000fea0003c00000 */
[----:B-1----:R-:W-:Y:S01]  /*4e90*/  FADD.FTZ R141, R114, R145 ;  /* 0x00000091728d7221 */ /* 0x002fe20000010000 */
[----:B0-----:R-:W-:Y:S01]  /*4ea0*/  HFMA2.MMA R142, -RZ, RZ, 0, 1.847743988037109375e-06 ;  /* 0x0000001fff8e7435 */ /* 0x001fe200000001ff */
[----:B------:R-:W-:-:S02]  /*4eb0*/  IMAD.MOV.U32 R145, RZ, RZ, 0x1 ;  /* 0x00000001ff917424 */ /* 0x000fc400078e00ff */
[----:B------:R-:W-:Y:S02]  /*4ec0*/  FMUL.FTZ R141, R141, c[0x0][0x1e0] ;  /* 0x000078008d8d7a20 */ /* 0x000fe40000410000 */
[----:B------:R-:W-:Y:S02]  /*4ed0*/  IMAD.MOV.U32 R143, RZ, RZ, -0x1 ;  /* 0xffffffffff8f7424 */ /* 0x000fe400078e00ff */
[--C-:B------:R-:W-:Y:S02]  /*4ee0*/  FADD.FTZ R112, R2, -R141.reuse ;  /* 0x8000008d02707221 */ /* 0x100fe40000010000 */
[--C-:B------:R-:W-:Y:S02]  /*4ef0*/  FADD.FTZ R113, R10, -R141.reuse ;  /* 0x8000008d0a717221 */ /* 0x100fe40000010000 */
[----:B------:R-:W-:Y:S02]  /*4f00*/  FFMA.FTZ R112, R112, R112, RZ ;  /* 0x0000007070707223 */ /* 0x000fe400000100ff */
        /* <DEDUP_REMOVED lines=79> */
[----:B------:R-:W-:Y:S05]  /*5400*/  CALL.REL.NOINC `($__internal_18_$__cuda_sm70_shflsync_bfly_p) ;  /* 0x000001a000007944 */ /* 0x000fea0003c00000 */
[----:B01----:R-:W-:Y:S01]  /*5410*/  FADD.FTZ R114, R114, R145 ;  /* 0x0000009172727221 */ /* 0x003fe20000010000 */
[----:B------:R-:W-:Y:S01]  /*5420*/  MOV R145, 0x2 ;  /* 0x0000000200917802 */ /* 0x000fe20000000f00 */
[----:B------:R-:W-:Y:S01]  /*5430*/  IMAD.MOV.U32 R142, RZ, RZ, 0x1f ;  /* 0x0000001fff8e7424 */ /* 0x000fe200078e00ff */
[----:B------:R-:W-:Y:S02]  /*5440*/  MOV R143, 0xffffffff ;  /* 0xffffffff008f7802 */ /* 0x000fe40000000f00 */
[----:B------:R-:W-:Y:S02]  /*5450*/  MOV R112, 0x5470 ;  /* 0x0000547000707802 */ /* 0x000fe40000000f00 */
[----:B------:R-:W-:Y:S05]  /*5460*/  CALL.REL.NOINC `($__internal_18_$__cuda_sm70_shflsync_bfly_p) ;  /* 0x0000014000007944 */ /* 0x000fea0003c00000 */
[----:B0-----:R-:W-:Y:S01]  /*5470*/  HFMA2.MMA R142, -RZ, RZ, 0, 1.847743988037109375e-06 ;  /* 0x0000001fff8e7435 */ /* 0x001fe200000001ff */
[----:B-1----:R-:W-:Y:S01]  /*5480*/  FADD.FTZ R114, R114, R145 ;  /* 0x0000009172727221 */ /* 0x002fe20000010000 */
[----:B------:R-:W-:Y:S01]  /*5490*/  MOV R112, 0x54d0 ;  /* 0x000054d000707802 */ /* 0x000fe20000000f00 */
[----:B------:R-:W-:Y:S02]  /*54a0*/  IMAD.MOV.U32 R145, RZ, RZ, 0x4 ;  /* 0x00000004ff917424 */ /* 0x000fe400078e00ff */
[----:B------:R-:W-:-:S02]  /*54b0*/  IMAD.MOV.U32 R143, RZ, RZ, -0x1 ;  /* 0xffffffffff8f7424 */ /* 0x000fc400078e00ff */
[----:B------:R-:W-:Y:S05]  /*54c0*/  CALL.REL.NOINC `($__internal_18_$__cuda_sm70_shflsync_bfly_p) ;  /* 0x000000e000007944 */ /* 0x000fea0003c00000 */
[----:B01----:R-:W-:Y:S01]  /*54d0*/  FADD.FTZ R114, R114, R145 ;  /* 0x0000009172727221 */ /* 0x003fe20000010000 */
[----:B------:R-:W-:Y:S01]  /*54e0*/  MOV R145, 0x8 ;  /* 0x0000000800917802 */ /* 0x000fe20000000f00 */
[----:B------:R-:W-:Y:S01]  /*54f0*/  IMAD.MOV.U32 R142, RZ, RZ, 0x1f ;  /* 0x0000001fff8e7424 */ /* 0x000fe200078e00ff */
[----:B------:R-:W-:-:S02]  /*5500*/  MOV R143, 0xffffffff ;  /* 0xffffffff008f7802 */ /* 0x000fc40000000f00 */
[----:B------:R-:W-:Y:S02]  /*5510*/  MOV R112, 0x5530 ;  /* 0x0000553000707802 */ /* 0x000fe40000000f00 */
[----:B------:R-:W-:Y:S05]  /*5520*/  CALL.REL.NOINC `($__internal_18_$__cuda_sm70_shflsync_bfly_p) ;  /* 0x0000008000007944 */ /* 0x000fea0003c00000 */
[----:B-1----:R-:W-:Y:S01]  /*5530*/  FADD.FTZ R140, R114, R145 ;  /* 0x00000091728c7221 */ /* 0x002fe20000010000 */
[----:B0-----:R-:W-:Y:S01]  /*5540*/  HFMA2.MMA R142, -RZ, RZ, 0, 1.847743988037109375e-06 ;  /* 0x0000001fff8e7435 */ /* 0x001fe200000001ff */
[----:B------:R-:W-:Y:S01]  /*5550*/  IMAD.MOV.U32 R145, RZ, RZ, 0x10 ;  /* 0x00000010ff917424 */ /* 0x000fe200078e00ff */
[----:B------:R-:W-:Y:S01]  /*5560*/  MOV R112, 0x55a0 ;  /* 0x000055a000707802 */ /* 0x000fe20000000f00 */
[----:B------:R-:W-:Y:S01]  /*5570*/  IMAD.MOV.U32 R143, RZ, RZ, -0x1 ;  /* 0xffffffffff8f7424 */ /* 0x000fe200078e00ff */
[----:B------:R-:W-:Y:S02]  /*5580*/  MOV R114, R140 ;  /* 0x0000008c00727202 */ /* 0x000fe40000000f00 */
[----:B------:R-:W-:Y:S05]  /*5590*/  CALL.REL.NOINC `($__internal_18_$__cuda_sm70_shflsync_bfly_p) ;  /* 0x0000001000007944 */ /* 0x000fea0003c00000 */
[----:B01----:R-:W-:Y:S05]  /*55a0*/  BRA `(.L_x_7353) ;  /* 0xffffea7000007947 */ /* 0x003fea000383ffff */
        .weak           $__internal_18_$__cuda_sm70_shflsync_bfly_p
        .type           $__internal_18_$__cuda_sm70_shflsync_bfly_p,@function
        .size           $__internal_18_$__cuda_sm70_shflsync_bfly_p,(.L_x_32996 - $__internal_18_$__cuda_sm70_shflsync_bfly_p)
$__internal_18_$__cuda_sm70_shflsync_bfly_p:
[----:B------:R-:W-:Y:S01]  /*55b0*/  IMAD.MOV.U32 R113, RZ, RZ, 0x0 ;  /* 0x00000000ff717424 */ /* 0x000fe200078e00ff */
[----:B------:R-:W-:Y:S04]  /*55c0*/  WARPSYNC R143 ;  /* 0x0000008f00007348 */ /* 0x000fe80003800000 */
[----:B------:R0:W1:Y:S01]  /*55d0*/  SHFL.BFLY PT, R145, R114, R145, R142 ;  /* 0x0c00009172917389 */ /* 0x00006200000e008e */
[----:B------:R-:W-:Y:S05]  /*55e0*/  RET.REL.NODEC R112 `(_ZN10layer_norm31ln_parallel_residual_fwd_kernelINS_13Kernel_traitsIf13__nv_bfloat16S2_S2_fjLj1280ELj1ELj4ELj1ELj16ENS_18Kernel_traits_baseILj1280EfS2_S2_S2_fjLj128EEEEELb0ELb1ELb0EEEvNS_9FwdParamsE) ;  /* 0xffffaa1070007950 */ /* 0x000fea0003c3ffff */
.L_x_7354:
        /* <DEDUP_REMOVED lines=9> */
.L_x_32996:


//--------------------- .text._ZN10layer_norm31ln_parallel_residual_fwd_kernelINS_13Kernel_traitsIf13__nv_bfloat16S2_S2_fjLj1280ELj1ELj4ELj1ELj16ENS_18Kernel_traits_baseILj1280EfS2_S2_S2_fjLj128EEEEELb0ELb1ELb1EEEvNS_9FwdParamsE --------------------------
	.section	.text._ZN10layer_norm31ln_parallel_residual_fwd_kernelINS_13Kernel_traitsIf13__nv_bfloat16S2_S2_fjLj1280ELj1ELj4ELj1ELj16ENS_18Kernel_traits_baseILj1280EfS2_S2_S2_fjLj128EEEEELb0ELb1ELb1EEEvNS_9FwdParamsE,"ax",@progbits
	.sectioninfo	@"SHI_REGISTERS=159"
	.align	128
        .global         _ZN10layer_norm31ln_parallel_residual_fwd_kernelINS_13Kernel_traitsIf13__nv_bfloat16S2_S2_fjLj1280ELj1ELj4ELj1ELj16ENS_18Kernel_traits_baseILj1280EfS2_S2_S2_fjLj128EEEEELb0ELb1ELb1EEEvNS_9FwdParamsE
        .type           _ZN10layer_norm31ln_parallel_residual_fwd_kernelINS_13Kernel_traitsIf13__nv_bfloat16S2_S2_fjLj1280ELj1ELj4ELj1ELj16ENS_18Kernel_traits_baseILj1280EfS2_S2_S2_fjLj128EEEEELb0ELb1ELb1EEEvNS_9FwdParamsE,@function
        .size           _ZN10layer_norm31ln_parallel_residual_fwd_kernelINS_13Kernel_traitsIf13__nv_bfloat16S2_S2_fjLj1280ELj1ELj4ELj1ELj16ENS_18Kernel_traits_baseILj1280EfS2_S2_S2_fjLj128EEEEELb0ELb1ELb1EEEvNS_9FwdParamsE,(.L_x_32997 - _ZN10layer_norm31ln_parallel_residual_fwd_kernelINS_13Kernel_traitsIf13__nv_bfloat16S2_S2_fjLj1280ELj1ELj4ELj1ELj16ENS_18Kernel_traits_baseILj1280EfS2_S2_S2_fjLj128EEEEELb0ELb1ELb1EEEvNS_9FwdParamsE)
        .other          _ZN10layer_norm31ln_parallel_residual_fwd_kernelINS_13Kernel_traitsIf13__nv_bfloat16S2_S2_fjLj1280ELj1ELj4ELj1ELj16ENS_18Kernel_traits_baseILj1280EfS2_S2_S2_fjLj128EEEEELb0ELb1ELb1EEEvNS_9FwdParamsE,@"STO_CUDA_ENTRY STV_DEFAULT"
_ZN10layer_norm31ln_parallel_residual_fwd_kernelINS_13Kernel_traitsIf13__nv_bfloat16S2_S2_fjLj1280ELj1ELj4ELj1ELj16ENS_18Kernel_traits_baseILj1280EfS2_S2_S2_fjLj128EEEEELb0ELb1ELb1EEEvNS_9FwdParamsE:
.text._ZN10layer_norm31ln_parallel_residual_fwd_kernelINS_13Kernel_traitsIf13__nv_bfloat16S2_S2_fjLj1280ELj1ELj4ELj1ELj16ENS_18Kernel_traits_baseILj1280EfS2_S2_S2_fjLj128EEEEELb0ELb1ELb1EEEvNS_9FwdParamsE:
        /* <DEDUP_REMOVED lines=30> */
[C---:B------:R-:W-:Y:S02]  /*01e0*/  IADD3 R4, P1, R0.reuse, c[0x0][0x218], RZ ;  /* 0x0000860000047a10 */ /* 0x040fe40007f3e0ff */
[----:B------:R-:W-:Y:S02]  /*01f0*/  IADD3 R2, P2, R0, c[0x0][0x1b0], RZ ;  /* 0x00006c0000027a10 */ /* 0x000fe40007f5e0ff */
[----:B------:R-:W-:Y:S02]  /*0200*/  IADD3.X R5, RZ, c[0x0][0x21c], RZ, P1, !PT ;  /* 0x00008700ff057a10 */ /* 0x000fe40000ffe4ff */
[----:B------:R-:W-:Y:S02]  /*0210*/  ISETP.GE.AND P1, PT, R111, c[0x0][0x164], PT ;  /* 0x000059006f007a0c */ /* 0x000fe40003f26270 */
[----:B------:R-:W-:Y:S01]  /*0220*/  IADD3.X R3, RZ, c[0x0][0x1b4], RZ, P2, !PT ;  /* 0x00006d00ff037a10 */ /* 0x000fe200017fe4ff */
        /* <DEDUP_REMOVED lines=20> */
[----:B------:R1:W5:Y:S01]  /*0370*/  LDG.E.128 R12, [R2.64+0x1010] ;  /* 0x00101004020c7981 */ /* 0x000362000c1e1d00 */
[----:B------:R-:W-:Y:S01]  /*0380*/  MOV R0, c[0x0][0x180] ;  /* 0x0000600000007a02 */ /* 0x000fe20000000f00 */
[----:B------:R-:W-:-:S03]  /*0390*/  ULDC.U8 UR6, c[0x0][0x1f0] ;  /* 0x00007c0000067ab9 */ /* 0x000fc60000000000 */
[----:B------:R-:W-:Y:S02]  /*03a0*/  LOP3.LUT P0, RZ, R0, c[0x0][0x178], RZ, 0xfc, !PT ;  /* 0x00005e0000ff7a12 */ /* 0x000fe4000780fcff */
[----:B------:R-:W-:-:S04]  /*03b0*/  MOV R0, c[0x0][0x184] ;  /* 0x0000610000007a02 */ /* 0x000fc80000000f00 */
[----:B-1----:R-:W-:Y:S02]  /*03c0*/  LOP3.LUT P0, RZ, R0, c[0x0][0x17c], RZ, 0xfc, P0 ;  /* 0x00005f0000ff7a12 */ /* 0x002fe4000000fcff */
.L_x_7518:
[----:B------:R-:W1:Y:S01]  /*03d0*/  S2R R142, SR_TID.X ;  /* 0x00000000008e7919 */ /* 0x000e620000002100 */
[----:B------:R-:W-:Y:S01]  /*03e0*/  IMAD R0, R111, c[0x0][0x168], RZ ;  /* 0x00005a006f007a24 */ /* 0x000fe200078e02ff */
[----:B------:R-:W-:Y:S01]  /*03f0*/  ISETP.NE.U32.AND P1, PT, RZ, c[0x0][0x178], PT ;  /* 0x00005e00ff007a0c */ /* 0x000fe20003f25070 */
[----:B------:R-:W-:Y:S01]  /*0400*/  HFMA2.MMA R143, -RZ, RZ, 0, 9.5367431640625e-07 ;  /* 0x00000010ff8f7435 */ /* 0x000fe200000001ff */
[----:B------:R-:W-:Y:S02]  /*0410*/  ISETP.NE.U32.AND P2, PT, RZ, c[0x0][0x180], PT ;  /* 0x00006000ff007a0c */ /* 0x000fe40003f45070 */
[----:B------:R-:W-:Y:S02]  /*0420*/  SHF.R.S32.HI R3, RZ, 0x1f, R0 ;  /* 0x0000001fff037819 */ /* 0x000fe40000011400 */
[----:B------:R-:W-:Y:S02]  /*0430*/  ISETP.NE.AND.EX P1, PT, RZ, c[0x0][0x17c], PT, P1 ;  /* 0x00005f00ff007a0c */ /* 0x000fe40003f25310 */
[----:B------:R-:W-:-:S02]  /*0440*/  LEA.HI R3, R3, R0, RZ, 0x3 ;  /* 0x0000000003037211 */ /* 0x000fc400078f18ff */
[----:B------:R-:W-:Y:S02]  /*0450*/  ISETP.NE.AND.EX P2, PT, RZ, c[0x0][0x184], PT, P2 ;  /* 0x00006100ff007a0c */ /* 0x000fe40003f45320 */
[----:B-1----:R-:W-:-:S04]  /*0460*/  LOP3.LUT R142, R142, 0x1f, RZ, 0xc0, !PT ;  /* 0x0000001f8e8e7812 */ /* 0x002fc800078ec0ff */
[----:B------:R-:W-:-:S05]  /*0470*/  LEA.HI.SX32 R110, R3, R142, 0x1d ;  /* 0x0000008e036e7211 */ /* 0x000fca00078feaff */
[----:B------:R-:W-:-:S04]  /*0480*/  IMAD.WIDE.U32 R96, R110, R143, c[0x0][0x170] ;  /* 0x00005c006e607625 */ /* 0x000fc800078e008f */
[CC--:B------:R-:W-:Y:S02]  /*0490*/  @P1 IMAD.WIDE.U32 R2, R110.reuse, R143.reuse, c[0x0][0x178] ;  /* 0x00005e006e021625 */ /* 0x0c0fe400078e008f */
[----:B------:R-:W2:Y:S02]  /*04a0*/  LDG.E.128 R96, [R96.64] ;  /* 0x0000000460607981 */ /* 0x000ea4000c1e1d00 */
[----:B------:R-:W-:Y:S02]  /*04b0*/  @P2 IMAD.WIDE.U32 R100, R110, R143, c[0x0][0x180] ;  /* 0x000060006e642625 */ /* 0x000fe400078e008f */
[----:B-----5:R1:W5:Y:S04]  /*04c0*/  @P1 LDG.E.128 R8, [R2.64] ;  /* 0x0000000402081981 */ /* 0x020368000c1e1d00 */
[----:B0-----:R1:W5:Y:S01]  /*04d0*/  @P2 LDG.E.128 R4, [R100.64] ;  /* 0x0000000464042981 */ /* 0x001362000c1e1d00 */
        /* <DEDUP_REMOVED lines=9> */
.L_x_7356:
[----:B-----5:R-:W-:-:S05]  /*0570*/  PRMT R0, RZ, 0x5410, R4 ;  /* 0x00005410ff007816 */ /* 0x020fca0000000004 */
[----:B------:R-:W-:Y:S01]  /*0580*/  FADD.FTZ R109, R109, R0 ;  /* 0x000000006d6d7221 */ /* 0x000fe20000010000 */
[----:B------:R-:W-:Y:S05]  /*0590*/  BRA `(.L_x_7357) ;  /* 0x0000004000007947 */ /* 0x000fea0003800000 */
.L_x_7355:
[----:B-1---5:R-:W-:-:S05]  /*05a0*/  PRMT R0, RZ, 0x5410, R8 ;  /* 0x00005410ff007816 */ /* 0x022fca0000000008 */
[----:B------:R-:W-:Y:S01]  /*05b0*/  FADD.FTZ R109, R109, R0 ;  /* 0x000000006d6d7221 */ /* 0x000fe20000010000 */
[----:B------:R-:W-:-:S05]  /*05c0*/  @P2 PRMT R0, RZ, 0x5410, R4 ;  /* 0x00005410ff002816 */ /* 0x000fca0000000004 */
[----:B------:R-:W-:-:S05]  /*05d0*/  @P2 FADD.FTZ R109, R109, R0 ;  /* 0x000000006d6d2221 */ /* 0x000fca0000010000 */
.L_x_7357:
[----:B------:R-:W-:-:S04]  /*05e0*/  F2FP.BF16.PACK_AB R0, RZ, R109 ;  /* 0x0000006dff00723e */ /* 0x000fc800000010ff */
[----:B------:R-:W-:Y:S02]  /*05f0*/  PRMT R92, R0, 0x7610, R92 ;  /* 0x00007610005c7816 */ /* 0x000fe4000000005c */
.L_x_7358:
[----:B------:R-:W-:Y:S01]  /*0600*/  PRMT R108, RZ, 0x7610, R96 ;  /* 0x00007610ff6c7816 */ /* 0x000fe20000000060 */
[----:B------:R-:W-:Y:S05]  /*0610*/  @P3 BRA `(.L_x_7359) ;  /* 0x0000008000003947 */ /* 0x000fea0003800000 */
[----:B------:R-:W-:-:S04]  /*0620*/  ISETP.NE.U32.AND P4, PT, RZ, c[0x0][0x180], PT ;  /* 0x00006000ff007a0c */ /* 0x000fc80003f85070 */
[----:B------:R-:W-:-:S13]  /*0630*/  ISETP.NE.AND.EX P4, PT, RZ, c[0x0][0x184], PT, P4 ;  /* 0x00006100ff007a0c */ /* 0x000fda0003f85340 */
[----:B------:R-:W-:Y:S05]  /*0640*/  @P4 BRA `(.L_x_7360) ;  /* 0x0000002000004947 */ /* 0x000fea0003800000 */
[----:B------:R-:W-:Y:S05]  /*0650*/  @P0 BRA `(.L_x_7361) ;  /* 0x0000008000000947 */ /* 0x000fea0003800000 */
[----:B------:R-:W-:Y:S05]  /*0660*/  BRA `(.L_x_7362) ;  /* 0x0000009000007947 */ /* 0x000fea0003800000 */
.L_x_7360:
[----:B-----5:R-:W-:-:S05]  /*0670*/  PRMT R3, RZ, 0x7610, R4 ;  /* 0x00007610ff037816 */ /* 0x020fca0000000004 */
[----:B------:R-:W-:Y:S01]  /*0680*/  FADD.FTZ R108, R108, R3 ;  /* 0x000000036c6c7221 */ /* 0x000fe20000010000 */
[----:B------:R-:W-:Y:S05]  /*0690*/  BRA `(.L_x_7361) ;  /* 0x0000004000007947 */ /* 0x000fea0003800000 */
.L_x_7359:
[----:B-----5:R-:W-:-:S05]  /*06a0*/  PRMT R3, RZ, 0x7610, R8 ;  /* 0x00007610ff037816 */ /* 0x020fca0000000008 */
[----:B------:R-:W-:Y:S01]  /*06b0*/  FADD.FTZ R108, R108, R3 ;  /* 0x000000036c6c7221 */ /* 0x000fe20000010000 */
[----:B------:R-:W-:-:S05]  /*06c0*/  @P2 PRMT R3, RZ, 0x7610, R4 ;  /* 0x00007610ff032816 */ /* 0x000fca0000000004 */
[----:B------:R-:W-:-:S05]  /*06d0*/  @P2 FADD.FTZ R108, R108, R3 ;  /* 0x000000036c6c2221 */ /* 0x000fca0000010000 */
.L_x_7361:
[----:B------:R-:W-:-:S04]  /*06e0*/  F2FP.BF16.PACK_AB R0, RZ, R108 ;  /* 0x0000006cff00723e */ /* 0x000fc800000010ff */
[----:B------:R-:W-:Y:S02]  /*06f0*/  PRMT R92, R92, 0x5410, R0 ;  /* 0x000054105c5c7816 */ /* 0x000fe40000000000 */
.L_x_7362:
[----:B------:R-:W-:Y:S01]  /*0700*/  PRMT R107, RZ, 0x5410, R97 ;  /* 0x00005410ff6b7816 */ /* 0x000fe20000000061 */
[----:B------:R-:W-:Y:S05]  /*0710*/  @P3 BRA `(.L_x_7363) ;  /* 0x0000008000003947 */ /* 0x000fea0003800000 */
[----:B------:R-:W-:-:S04]  /*0720*/  ISETP.NE.U32.AND P4, PT, RZ, c[0x0][0x180], PT ;  /* 0x00006000ff007a0c */ /* 0x000fc80003f85070 */
[----:B------:R-:W-:-:S13]  /*0730*/  ISETP.NE.AND.EX P4, PT, RZ, c[0x0][0x184], PT, P4 ;  /* 0x00006100ff007a0c */ /* 0x000fda0003f85340 */
[----:B------:R-:W-:Y:S05]  /*0740*/  @P4 BRA `(.L_x_7364) ;  /* 0x0000002000004947 */ /* 0x000fea0003800000 */
[----:B------:R-:W-:Y:S05]  /*0750*/  @P0 BRA `(.L_x_7365) ;  /* 0x0000008000000947 */ /* 0x000fea0003800000 */
[----:B------:R-:W-:Y:S05]  /*0760*/  BRA `(.L_x_7366) ;  /* 0x0000009000007947 */ /* 0x000fea0003800000 */
.L_x_7364:
[----:B-----5:R-:W-:-:S05]  /*0770*/  PRMT R0, RZ, 0x5410, R5 ;  /* 0x00005410ff007816 */ /* 0x020fca0000000005 */
[----:B------:R-:W-:Y:S01]  /*0780*/  FADD.FTZ R107, R107, R0 ;  /* 0x000000006b6b7221 */ /* 0x000fe20000010000 */
[----:B------:R-:W-:Y:S05]  /*0790*/  BRA `(.L_x_7365) ;  /* 0x0000004000007947 */ /* 0x000fea0003800000 */
.L_x_7363:
[----:B-----5:R-:W-:-:S05]  /*07a0*/  PRMT R0, RZ, 0x5410, R9 ;  /* 0x00005410ff007816 */ /* 0x020fca0000000009 */
[----:B------:R-:W-:Y:S01]  /*07b0*/  FADD.FTZ R107, R107, R0 ;  /* 0x000000006b6b7221 */ /* 0x000fe20000010000 */
[----:B------:R-:W-:-:S05]  /*07c0*/  @P2 PRMT R0, RZ, 0x5410, R5 ;  /* 0x00005410ff002816 */ /* 0x000fca0000000005 */
[----:B------:R-:W-:-:S05]  /*07d0*/  @P2 FADD.FTZ R107, R107, R0 ;  /* 0x000000006b6b2221 */ /* 0x000fca0000010000 */
.L_x_7365:
[----:B------:R-:W-:-:S04]  /*07e0*/  F2FP.BF16.PACK_AB R0, RZ, R107 ;  /* 0x0000006bff00723e */ /* 0x000fc800000010ff */
[----:B------:R-:W-:Y:S02]  /*07f0*/  PRMT R93, R0, 0x7610, R93 ;  /* 0x00007610005d7816 */ /* 0x000fe4000000005d */
.L_x_7366:
[----:B------:R-:W-:Y:S01]  /*0800*/  PRMT R106, RZ, 0x7610, R97 ;  /* 0x00007610ff6a7816 */ /* 0x000fe20000000061 */
[----:B------:R-:W-:Y:S05]  /*0810*/  @P3 BRA `(.L_x_7367) ;  /* 0x0000008000003947 */ /* 0x000fea0003800000 */
[----:B------:R-:W-:-:S04]  /*0820*/  ISETP.NE.U32.AND P4, PT, RZ, c[0x0][0x180], PT ;  /* 0x00006000ff007a0c */ /* 0x000fc80003f85070 */
[----:B------:R-:W-:-:S13]  /*0830*/  ISETP.NE.AND.EX P4, PT, RZ, c[0x0][0x184], PT, P4 ;  /* 0x00006100ff007a0c */ /* 0x000fda0003f85340 */
[----:B------:R-:W-:Y:S05]  /*0840*/  @P4 BRA `(.L_x_7368) ;  /* 0x0000002000004947 */ /* 0x000fea0003800000 */
[----:B------:R-:W-:Y:S05]  /*0850*/  @P0 BRA `(.L_x_7369) ;  /* 0x0000008000000947 */ /* 0x000fea0003800000 */
[----:B------:R-:W-:Y:S05]  /*0860*/  BRA `(.L_x_7370) ;  /* 0x0000009000007947 */ /* 0x000fea0003800000 */
.L_x_7368:
[----:B-----5:R-:W-:-:S05]  /*0870*/  PRMT R3, RZ, 0x7610, R5 ;  /* 0x00007610ff037816 */ /* 0x020fca0000000005 */
[----:B------:R-:W-:Y:S01]  /*0880*/  FADD.FTZ R106, R106, R3 ;  /* 0x000000036a6a7221 */ /* 0x000fe20000010000 */
[----:B------:R-:W-:Y:S05]  /*0890*/  BRA `(.L_x_7369) ;  /* 0x0000004000007947 */ /* 0x000fea0003800000 */
.L_x_7367:
[----:B-----5:R-:W-:-:S05]  /*08a0*/  PRMT R3, RZ, 0x7610, R9 ;  /* 0x00007610ff037816 */ /* 0x020fca0000000009 */
[----:B------:R-:W-:Y:S01]  /*08b0*/  FADD.FTZ R106, R106, R3 ;  /* 0x000000036a6a7221 */ /* 0x000fe20000010000 */
[----:B------:R-:W-:-:S05]  /*08c0*/  @P2 PRMT R3, RZ, 0x7610, R5 ;  /* 0x00007610ff032816 */ /* 0x000fca0000000005 */
[----:B------:R-:W-:-:S05]  /*08d0*/  @P2 FADD.FTZ R106, R106, R3 ;  /* 0x000000036a6a2221 */ /* 0x000fca0000010000 */
.L_x_7369:
[----:B------:R-:W-:-:S04]  /*08e0*/  F2FP.BF16.PACK_AB R0, RZ, R106 ;  /* 0x0000006aff00723e */ /* 0x000fc800000010ff */
[----:B------:R-:W-:Y:S02]  /*08f0*/  PRMT R93, R93, 0x5410, R0 ;  /* 0x000054105d5d7816 */ /* 0x000fe40000000000 */
.L_x_7370:
[----:B------:R-:W-:Y:S01]  /*0900*/  PRMT R105, RZ, 0x5410, R98 ;  /* 0x00005410ff697816 */ /* 0x000fe20000000062 */
[----:B------:R-:W-:Y:S05]  /*0910*/  @P3 BRA `(.L_x_7371) ;  /* 0x0000008000003947 */ /* 0x000fea0003800000 */
[----:B------:R-:W-:-:S04]  /*0920*/  ISETP.NE.U32.AND P4, PT, RZ, c[0x0][0x180], PT ;  /* 0x00006000ff007a0c */ /* 0x000fc80003f85070 */
[----:B------:R-:W-:-:S13]  /*0930*/  ISETP.NE.AND.EX P4, PT, RZ, c[0x0][0x184], PT, P4 ;  /* 0x00006100ff007a0c */ /* 0x000fda0003f85340 */
[----:B------:R-:W-:Y:S05]  /*0940*/  @P4 BRA `(.L_x_7372) ;  /* 0x0000002000004947 */ /* 0x000fea0003800000 */
[----:B------:R-:W-:Y:S05]  /*0950*/  @P0 BRA `(.L_x_7373) ;  /* 0x0000008000000947 */ /* 0x000fea0003800000 */
[----:B------:R-:W-:Y:S05]  /*0960*/  BRA `(.L_x_7374) ;  /* 0x0000009000007947 */ /* 0x000fea0003800000 */
.L_x_7372:
[----:B-----5:R-:W-:-:S05]  /*0970*/  PRMT R0, RZ, 0x5410, R6 ;  /* 0x00005410ff007816 */ /* 0x020fca0000000006 */
[----:B------:R-:W-:Y:S01]  /*0980*/  FADD.FTZ R105, R105, R0 ;  /* 0x0000000069697221 */ /* 0x000fe20000010000 */
[----:B------:R-:W-:Y:S05]  /*0990*/  BRA `(.L_x_7373) ;  /* 0x0000004000007947 */ /* 0x000fea0003800000 */
.L_x_7371:
[----:B-----5:R-:W-:-:S05]  /*09a0*/  PRMT R0, RZ, 0x5410, R10 ;  /* 0x00005410ff007816 */ /* 0x020fca000000000a */
[----:B------:R-:W-:Y:S01]  /*09b0*/  FADD.FTZ R105, R105, R0 ;  /* 0x0000000069697221 */ /* 0x000fe20000010000 */
[----:B------:R-:W-:-:S05]  /*09c0*/  @P2 PRMT R0, RZ, 0x5410, R6 ;  /* 0x00005410ff002816 */ /* 0x000fca0000000006 */
[----:B------:R-:W-:-:S05]  /*09d0*/  @P2 FADD.FTZ R105, R105, R0 ;  /* 0x0000000069692221 */ /* 0x000fca0000010000 */
.L_x_7373:
[----:B------:R-:W-:-:S04]  /*09e0*/  F2FP.BF16.PACK_AB R0, RZ, R105 ;  /* 0x00000069ff00723e */ /* 0x000fc800000010ff */
[----:B------:R-:W-:Y:S02]  /*09f0*/  PRMT R94, R0, 0x7610, R94 ;  /* 0x00007610005e7816 */ /* 0x000fe4000000005e */
.L_x_7374:
[----:B------:R-:W-:Y:S01]  /*0a00*/  PRMT R104, RZ, 0x7610, R98 ;  /* 0x00007610ff687816 */ /* 0x000fe20000000062 */
[----:B------:R-:W-:Y:S05]  /*0a10*/  @P3 BRA `(.L_x_7375) ;  /* 0x0000008000003947 */ /* 0x000fea0003800000 */
[----:B------:R-:W-:-:S04]  /*0a20*/  ISETP.NE.U32.AND P4, PT, RZ, c[0x0][0x180], PT ;  /* 0x00006000ff007a0c */ /* 0x000fc80003f85070 */
[----:B------:R-:W-:-:S13]  /*0a30*/  ISETP.NE.AND.EX P4, PT, RZ, c[0x0][0x184], PT, P4 ;  /* 0x00006100ff007a0c */ /* 0x000fda0003f85340 */
[----:B------:R-:W-:Y:S05]  /*0a40*/  @P4 BRA `(.L_x_7376) ;  /* 0x0000002000004947 */ /* 0x000fea0003800000 */
[----:B------:R-:W-:Y:S05]  /*0a50*/  @P0 BRA `(.L_x_7377) ;  /* 0x0000008000000947 */ /* 0x000fea0003800000 */
[----:B------:R-:W-:Y:S05]  /*0a60*/  BRA `(.L_x_7378) ;  /* 0x0000009000007947 */ /* 0x000fea0003800000 */
.L_x_7376:
[----:B-----5:R-:W-:-:S05]  /*0a70*/  PRMT R3, RZ, 0x7610, R6 ;  /* 0x00007610ff037816 */ /* 0x020fca0000000006 */
[----:B------:R-:W-:Y:S01]  /*0a80*/  FADD.FTZ R104, R104, R3 ;  /* 0x0000000368687221 */ /* 0x000fe20000010000 */
[----:B------:R-:W-:Y:S05]  /*0a90*/  BRA `(.L_x_7377) ;  /* 0x0000004000007947 */ /* 0x000fea0003800000 */
.L_x_7375:
[----:B-----5:R-:W-:-:S05]  /*0aa0*/  PRMT R3, RZ, 0x7610, R10 ;  /* 0x00007610ff037816 */ /* 0x020fca000000000a */
[----:B------:R-:W-:Y:S01]  /*0ab0*/  FADD.FTZ R104, R104, R3 ;  /* 0x0000000368687221 */ /* 0x000fe20000010000 */
[----:B------:R-:W-:-:S05]  /*0ac0*/  @P2 PRMT R3, RZ, 0x7610, R6 ;  /* 0x00007610ff032816 */ /* 0x000fca0000000006 */
[----:B------:R-:W-:-:S05]  /*0ad0*/  @P2 FADD.FTZ R104, R104, R3 ;  /* 0x0000000368682221 */ /* 0x000fca0000010000 */
.L_x_7377:
[----:B------:R-:W-:-:S04]  /*0ae0*/  F2FP.BF16.PACK_AB R0, RZ, R104 ;  /* 0x00000068ff00723e */ /* 0x000fc800000010ff */
[----:B------:R-:W-:Y:S02]  /*0af0*/  PRMT R94, R94, 0x5410, R0 ;  /* 0x000054105e5e7816 */ /* 0x000fe40000000000 */
.L_x_7378:
[----:B------:R-:W-:Y:S01]  /*0b00*/  PRMT R103, RZ, 0x5410, R99 ;  /* 0x00005410ff677816 */ /* 0x000fe20000000063 */
[----:B------:R-:W-:Y:S05]  /*0b10*/  @P3 BRA `(.L_x_7379) ;  /* 0x0000008000003947 */ /* 0x000fea0003800000 */
[----:B------:R-:W-:-:S04]  /*0b20*/  ISETP.NE.U32.AND P4, PT, RZ, c[0x0][0x180], PT ;  /* 0x00006000ff007a0c */ /* 0x000fc80003f85070 */
[----:B------:R-:W-:-:S13]  /*0b30*/  ISETP.NE.AND.EX P4, PT, RZ, c[0x0][0x184], PT, P4 ;  /* 0x00006100ff007a0c */ /* 0x000fda0003f85340 */
[----:B------:R-:W-:Y:S05]  /*0b40*/  @P4 BRA `(.L_x_7380) ;  /* 0x0000002000004947 */ /* 0x000fea0003800000 */
[----:B------:R-:W-:Y:S05]  /*0b50*/  @P0 BRA `(.L_x_7381) ;  /* 0x0000008000000947 */ /* 0x000fea0003800000 */
[----:B------:R-:W-:Y:S05]  /*0b60*/  BRA `(.L_x_7382) ;  /* 0x0000009000007947 */ /* 0x000fea0003800000 */
.L_x_7380:
[----:B-----5:R-:W-:-:S05]  /*0b70*/  PRMT R0, RZ, 0x5410, R7 ;  /* 0x00005410ff007816 */ /* 0x020fca0000000007 */
[----:B------:R-:W-:Y:S01]  /*0b80*/  FADD.FTZ R103, R103, R0 ;  /* 0x0000000067677221 */ /* 0x000fe20000010000 */
[----:B------:R-:W-:Y:S05]  /*0b90*/  BRA `(.L_x_7381) ;  /* 0x0000004000007947 */ /* 0x000fea0003800000 */
.L_x_7379:
[----:B-----5:R-:W-:-:S05]  /*0ba0*/  PRMT R0, RZ, 0x5410, R11 ;  /* 0x00005410ff007816 */ /* 0x020fca000000000b */
[----:B------:R-:W-:Y:S01]  /*0bb0*/  FADD.FTZ R103, R103, R0 ;  /* 0x0000000067677221 */ /* 0x000fe20000010000 */
[----:B------:R-:W-:-:S05]  /*0bc0*/  @P2 PRMT R0, RZ, 0x5410, R7 ;  /* 0x00005410ff002816 */ /* 0x000fca0000000007 */
[----:B------:R-:W-:-:S05]  /*0bd0*/  @P2 FADD.FTZ R103, R103, R0 ;  /* 0x0000000067672221 */ /* 0x000fca0000010000 */
.L_x_7381:
[----:B------:R-:W-:-:S04]  /*0be0*/  F2FP.BF16.PACK_AB R0, RZ, R103 ;  /* 0x00000067ff00723e */ /* 0x000fc800000010ff */
[----:B------:R-:W-:Y:S02]  /*0bf0*/  PRMT R95, R0, 0x7610, R95 ;  /* 0x00007610005f7816 */ /* 0x000fe4000000005f */
.L_x_7382:
[----:B------:R-:W-:Y:S01]  /*0c00*/  PRMT R102, RZ, 0x7610, R99 ;  /* 0x00007610ff667816 */ /* 0x000fe20000000063 */
[----:B------:R-:W-:Y:S05]  /*0c10*/  @P3 BRA `(.L_x_7383) ;  /* 0x0000008000003947 */ /* 0x000fea0003800000 */
[----:B------:R-:W-:-:S04]  /*0c20*/  ISETP.NE.U32.AND P4, PT, RZ, c[0x0][0x180], PT ;  /* 0x00006000ff007a0c */ /* 0x000fc80003f85070 */
[----:B------:R-:W-:-:S13]  /*0c30*/  ISETP.NE.AND.EX P4, PT, RZ, c[0x0][0x184], PT, P4 ;  /* 0x00006100ff007a0c */ /* 0x000fda0003f85340 */
[----:B------:R-:W-:Y:S05]  /*0c40*/  @P4 BRA `(.L_x_7384) ;  /* 0x0000002000004947 */ /* 0x000fea0003800000 */
[----:B------:R-:W-:Y:S05]  /*0c50*/  @P0 BRA `(.L_x_7385) ;  /* 0x0000008000000947 */ /* 0x000fea0003800000 */
[----:B------:R-:W-:Y:S05]  /*0c60*/  BRA `(.L_x_7386) ;  /* 0x0000009000007947 */ /* 0x000fea0003800000 */
.L_x_7384:
[----:B-----5:R-:W-:-:S05]  /*0c70*/  PRMT R3, RZ, 0x7610, R7 ;  /* 0x00007610ff037816 */ /* 0x020fca0000000007 */
[----:B------:R-:W-:Y:S01]  /*0c80*/  FADD.FTZ R102, R102, R3 ;  /* 0x0000000366667221 */ /* 0x000fe20000010000 */
[----:B------:R-:W-:Y:S05]  /*0c90*/  BRA `(.L_x_7385) ;  /* 0x0000004000007947 */ /* 0x000fea0003800000 */
.L_x_7383:
[----:B-----5:R-:W-:-:S05]  /*0ca0*/  PRMT R3, RZ, 0x7610, R11 ;  /* 0x00007610ff037816 */ /* 0x020fca000000000b */
[----:B------:R-:W-:Y:S01]  /*0cb0*/  FADD.FTZ R102, R102, R3 ;  /* 0x0000000366667221 */ /* 0x000fe20000010000 */
[----:B------:R-:W-:-:S05]  /*0cc0*/  @P2 PRMT R3, RZ, 0x7610, R7 ;  /* 0x00007610ff032816 */ /* 0x000fca0000000007 */
[----:B------:R-:W-:-:S05]  /*0cd0*/  @P2 FADD.FTZ R102, R102, R3 ;  /* 0x0000000366662221 */ /* 0x000fca0000010000 */
.L_x_7385:
[----:B------:R-:W-:-:S04]  /*0ce0*/  F2FP.BF16.PACK_AB R0, RZ, R102 ;  /* 0x00000066ff00723e */ /* 0x000fc800000010ff */
[----:B------:R-:W-:Y:S02]  /*0cf0*/  PRMT R95, R95, 0x5410, R0 ;  /* 0x000054105f5f7816 */ /* 0x000fe40000000000 */
.L_x_7386:
[C---:B------:R-:W-:Y:S01]  /*0d00*/  IADD3 R118, R110.reuse, 0x20, RZ ;  /* 0x000000206e767810 */ /* 0x040fe20007ffe0ff */
[----:B------:R-:W-:-:S03]  /*0d10*/  @P0 IMAD.WIDE.U32 R2, R110, R143, c[0x0][0x188] ;  /* 0x000062006e020625 */ /* 0x000fc600078e008f */
[C---:B------:R-:W-:Y:S01]  /*0d20*/  @P1 LEA R100, P4, R118.reuse, c[0x0][0x178], 0x4 ;  /* 0x00005e0076641a11 */ /* 0x040fe200078820ff */
[C---:B------:R-:W-:Y:S01]  /*0d30*/  IMAD.WIDE.U32 R96, R118.reuse, R143, c[0x0][0x170] ;  /* 0x00005c0076607625 */ /* 0x040fe200078e008f */
[C---:B------:R-:W-:Y:S01]  /*0d40*/  @P2 LEA R112, P5, R118.reuse, c[0x0][0x180], 0x4 ;  /* 0x0000600076702a11 */ /* 0x040fe200078a20ff */
[----:B------:R0:W-:Y:S01]  /*0d50*/  @P0 STG.E.128 [R2.64], R92 ;  /* 0x0000005c02000986 */ /* 0x0001e2000c101d04 */
[C---:B------:R-:W-:Y:S02]  /*0d60*/  @P1 LEA.HI.X R101, R118.reuse, c[0x0][0x17c], RZ, 0x4, P4 ;  /* 0x00005f0076651a11 */ /* 0x040fe400020f24ff */
[----:B------:R-:W-:Y:S01]  /*0d70*/  @P2 LEA.HI.X R113, R118, c[0x0][0x184], RZ, 0x4, P5 ;  /* 0x0000610076712a11 */ /* 0x000fe200028f24ff */
        /* <DEDUP_REMOVED lines=10> */
.L_x_7388:
[----:B-----5:R-:W-:-:S05]  /*0e20*/  PRMT R3, RZ, 0x5410, R4 ;  /* 0x00005410ff037816 */ /* 0x020fca0000000004 */
[----:B------:R-:W-:Y:S01]  /*0e30*/  FADD.FTZ R0, R3, R0 ;  /* 0x0000000003007221 */ /* 0x000fe20000010000 */
[----:B------:R-:W-:Y:S05]  /*0e40*/  BRA `(.L_x_7389) ;  /* 0x0000004000007947 */ /* 0x000fea0003800000 */
.L_x_7387:
[----:B0----5:R-:W-:-:S05]  /*0e50*/  PRMT R3, RZ, 0x5410, R8 ;  /* 0x00005410ff037816 */ /* 0x021fca0000000008 */
[----:B------:R-:W-:Y:S01]  /*0e60*/  FADD.FTZ R0, R3, R0 ;  /* 0x0000000003007221 */ /* 0x000fe20000010000 */
[----:B------:R-:W-:-:S05]  /*0e70*/  @P2 PRMT R3, RZ, 0x5410, R4 ;  /* 0x00005410ff032816 */ /* 0x000fca0000000004 */
[----:B------:R-:W-:-:S05]  /*0e80*/  @P2 FADD.FTZ R0, R3, R0 ;  /* 0x0000000003002221 */ /* 0x000fca0000010000 */
.L_x_7389:
[----:B------:R-:W-:-:S04]  /*0e90*/  F2FP.BF16.PACK_AB R2, RZ, R0 ;  /* 0x00000000ff02723e */ /* 0x000fc800000010ff */
[----:B------:R-:W-:Y:S02]  /*0ea0*/  PRMT R92, R2, 0x7610, R92 ;  /* 0x00007610025c7816 */ /* 0x000fe4000000005c */
.L_x_7390:
[----:B------:R-:W-:Y:S01]  /*0eb0*/  PRMT R113, RZ, 0x7610, R96 ;  /* 0x00007610ff717816 */ /* 0x000fe20000000060 */
[----:B------:R-:W-:Y:S05]  /*0ec0*/  @P3 BRA `(.L_x_7391) ;  /* 0x0000008000003947 */ /* 0x000fea0003800000 */
[----:B------:R-:W-:-:S04]  /*0ed0*/  ISETP.NE.U32.AND P4, PT, RZ, c[0x0][0x180], PT ;  /* 0x00006000ff007a0c */ /* 0x000fc80003f85070 */
[----:B------:R-:W-:-:S13]  /*0ee0*/  ISETP.NE.AND.EX P4, PT, RZ, c[0x0][0x184], PT, P4 ;  /* 0x00006100ff007a0c */ /* 0x000fda0003f85340 */
[----:B------:R-:W-:Y:S05]  /*0ef0*/  @P4 BRA `(.L_x_7392) ;  /* 0x0000002000004947 */ /* 0x000fea0003800000 */
[----:B------:R-:W-:Y:S05]  /*0f00*/  @P0 BRA `(.L_x_7393) ;  /* 0x0000008000000947 */ /* 0x000fea0003800000 */
[----:B------:R-:W-:Y:S05]  /*0f10*/  BRA `(.L_x_7394) ;  /* 0x0000009000007947 */ /* 0x000fea0003800000 */
.L_x_7392:
[----:B-----5:R-:W-:-:S05]  /*0f20*/  PRMT R2, RZ, 0x7610, R4 ;  /* 0x00007610ff027816 */ /* 0x020fca0000000004 */
[----:B------:R-:W-:Y:S01]  /*0f30*/  FADD.FTZ R113, R2, R113 ;  /* 0x0000007102717221 */ /* 0x000fe20000010000 */
[----:B------:R-:W-:Y:S05]  /*0f40*/  BRA `(.L_x_7393) ;  /* 0x0000004000007947 */ /* 0x000fea0003800000 */
.L_x_7391:
[----:B-----5:R-:W-:-:S05]  /*0f50*/  PRMT R2, RZ, 0x7610, R8 ;  /* 0x00007610ff027816 */ /* 0x020fca0000000008 */
[----:B------:R-:W-:Y:S01]  /*0f60*/  FADD.FTZ R113, R2, R113 ;  /* 0x0000007102717221 */ /* 0x000fe20000010000 */
[----:B------:R-:W-:-:S05]  /*0f70*/  @P2 PRMT R2, RZ, 0x7610, R4 ;  /* 0x00007610ff022816 */ /* 0x000fca0000000004 */
[----:B------:R-:W-:-:S05]  /*0f80*/  @P2 FADD.FTZ R113, R2, R113 ;  /* 0x0000007102712221 */ /* 0x000fca0000010000 */
.L_x_7393:
[----:B------:R-:W-:-:S04]  /*0f90*/  F2FP.BF16.PACK_AB R2, RZ, R113 ;  /* 0x00000071ff02723e */ /* 0x000fc800000010ff */
[----:B------:R-:W-:Y:S02]  /*0fa0*/  PRMT R92, R92, 0x5410, R2 ;  /* 0x000054105c5c7816 */ /* 0x000fe40000000002 */
.L_x_7394:
[----:B------:R-:W-:Y:S01]  /*0fb0*/  PRMT R112, RZ, 0x5410, R97 ;  /* 0x00005410ff707816 */ /* 0x000fe20000000061 */
[----:B------:R-:W-:Y:S05]  /*0fc0*/  @P3 BRA `(.L_x_7395) ;  /* 0x0000008000003947 */ /* 0x000fea0003800000 */
[----:B------:R-:W-:-:S04]  /*0fd0*/  ISETP.NE.U32.AND P4, PT, RZ, c[0x0][0x180], PT ;  /* 0x00006000ff007a0c */ /* 0x000fc80003f85070 */
[----:B------:R-:W-:-:S13]  /*0fe0*/  ISETP.NE.AND.EX P4, PT, RZ, c[0x0][0x184], PT, P4 ;  /* 0x00006100ff007a0c */ /* 0x000fda0003f85340 */
[----:B------:R-:W-:Y:S05]  /*0ff0*/  @P4 BRA `(.L_x_7396) ;  /* 0x0000002000004947 */ /* 0x000fea0003800000 */
[----:B------:R-:W-:Y:S05]  /*1000*/  @P0 BRA `(.L_x_7397) ;  /* 0x0000008000000947 */ /* 0x000fea0003800000 */
[----:B------:R-:W-:Y:S05]  /*1010*/  BRA `(.L_x_7398) ;  /* 0x0000009000007947 */ /* 0x000fea0003800000 */
.L_x_7396:
[----:B-----5:R-:W-:-:S05]  /*1020*/  PRMT R3, RZ, 0x5410, R5 ;  /* 0x00005410ff037816 */ /* 0x020fca0000000005 */
[----:B------:R-:W-:Y:S01]  /*1030*/  FADD.FTZ R112, R3, R112 ;  /* 0x0000007003707221 */ /* 0x000fe20000010000 */
[----:B------:R-:W-:Y:S05]  /*1040*/  BRA `(.L_x_7397) ;  /* 0x0000004000007947 */ /* 0x000fea0003800000 */
.L_x_7395:
[----:B-----5:R-:W-:-:S05]  /*1050*/  PRMT R3, RZ, 0x5410, R9 ;  /* 0x00005410ff037816 */ /* 0x020fca0000000009 */
[----:B------:R-:W-:Y:S01]  /*1060*/  FADD.FTZ R112, R3, R112 ;  /* 0x0000007003707221 */ /* 0x000fe20000010000 */
[----:B------:R-:W-:-:S05]  /*1070*/  @P2 PRMT R3, RZ, 0x5410, R5 ;  /* 0x00005410ff032816 */ /* 0x000fca0000000005 */
[----:B------:R-:W-:-:S05]  /*1080*/  @P2 FADD.FTZ R112, R3, R112 ;  /* 0x0000007003702221 */ /* 0x000fca0000010000 */
.L_x_7397:
[----:B------:R-:W-:-:S04]  /*1090*/  F2FP.BF16.PACK_AB R2, RZ, R112 ;  /* 0x00000070ff02723e */ /* 0x000fc800000010ff */
[----:B------:R-:W-:Y:S02]  /*10a0*/  PRMT R93, R2, 0x7610, R93 ;  /* 0x00007610025d7816 */ /* 0x000fe4000000005d */
.L_x_7398:
[----:B------:R-:W-:Y:S01]  /*10b0*/  PRMT R115, RZ, 0x7610, R97 ;  /* 0x00007610ff737816 */ /* 0x000fe20000000061 */
[----:B------:R-:W-:Y:S05]  /*10c0*/  @P3 BRA `(.L_x_7399) ;  /* 0x0000008000003947 */ /* 0x000fea0003800000 */
[----:B------:R-:W-:-:S04]  /*10d0*/  ISETP.NE.U32.AND P4, PT, RZ, c[0x0][0x180], PT ;  /* 0x00006000ff007a0c */ /* 0x000fc80003f85070 */
[----:B------:R-:W-:-:S13]  /*10e0*/  ISETP.NE.AND.EX P4, PT, RZ, c[0x0][0x184], PT, P4 ;  /* 0x00006100ff007a0c */ /* 0x000fda0003f85340 */
[----:B------:R-:W-:Y:S05]  /*10f0*/  @P4 BRA `(.L_x_7400) ;  /* 0x0000002000004947 */ /* 0x000fea0003800000 */
[----:B------:R-:W-:Y:S05]  /*1100*/  @P0 BRA `(.L_x_7401) ;  /* 0x0000008000000947 */ /* 0x000fea0003800000 */
[----:B------:R-:W-:Y:S05]  /*1110*/  BRA `(.L_x_7402) ;  /* 0x0000009000007947 */ /* 0x000fea0003800000 */
.L_x_7400:
[----:B-----5:R-:W-:-:S05]  /*1120*/  PRMT R2, RZ, 0x7610, R5 ;  /* 0x00007610ff027816 */ /* 0x020fca0000000005 */
[----:B------:R-:W-:Y:S01]  /*1130*/  FADD.FTZ R115, R2, R115 ;  /* 0x0000007302737221 */ /* 0x000fe20000010000 */
[----:B------:R-:W-:Y:S05]  /*1140*/  BRA `(.L_x_7401) ;  /* 0x0000004000007947 */ /* 0x000fea0003800000 */
.L_x_7399:
[----:B-----5:R-:W-:-:S05]  /*1150*/  PRMT R2, RZ, 0x7610, R9 ;  /* 0x00007610ff027816 */ /* 0x020fca0000000009 */
[----:B------:R-:W-:Y:S01]  /*1160*/  FADD.FTZ R115, R2, R115 ;  /* 0x0000007302737221 */ /* 0x000fe20000010000 */
[----:B------:R-:W-:-:S05]  /*1170*/  @P2 PRMT R2, RZ, 0x7610, R5 ;  /* 0x00007610ff022816 */ /* 0x000fca0000000005 */
[----:B------:R-:W-:-:S05]  /*1180*/  @P2 FADD.FTZ R115, R2, R115 ;  /* 0x0000007302732221 */ /* 0x000fca0000010000 */
.L_x_7401:
[----:B------:R-:W-:-:S04]  /*1190*/  F2FP.BF16.PACK_AB R2, RZ, R115 ;  /* 0x00000073ff02723e */ /* 0x000fc800000010ff */
[----:B------:R-:W-:Y:S02]  /*11a0*/  PRMT R93, R93, 0x5410, R2 ;  /* 0x000054105d5d7816 */ /* 0x000fe40000000002 */
.L_x_7402:
[----:B------:R-:W-:Y:S01]  /*11b0*/  PRMT R114, RZ, 0x5410, R98 ;  /* 0x00005410ff727816 */ /* 0x000fe20000000062 */
[----:B------:R-:W-:Y:S05]  /*11c0*/  @P3 BRA `(.L_x_7403) ;  /* 0x0000008000003947 */ /* 0x000fea0003800000 */
[----:B------:R-:W-:-:S04]  /*11d0*/  ISETP.NE.U32.AND P4, PT, RZ, c[0x0][0x180], PT ;  /* 0x00006000ff007a0c */ /* 0x000fc80003f85070 */
[----:B------:R-:W-:-:S13]  /*11e0*/  ISETP.NE.AND.EX P4, PT, RZ, c[0x0][0x184], PT, P4 ;  /* 0x00006100ff007a0c */ /* 0x000fda0003f85340 */
[----:B------:R-:W-:Y:S05]  /*11f0*/  @P4 BRA `(.L_x_7404) ;  /* 0x0000002000004947 */ /* 0x000fea0003800000 */
[----:B------:R-:W-:Y:S05]  /*1200*/  @P0 BRA `(.L_x_7405) ;  /* 0x0000008000000947 */ /* 0x000fea0003800000 */
[----:B------:R-:W-:Y:S05]  /*1210*/  BRA `(.L_x_7406) ;  /* 0x0000009000007947 */ /* 0x000fea0003800000 */
.L_x_7404:
[----:B-----5:R-:W-:-:S05]  /*1220*/  PRMT R3, RZ, 0x5410, R6 ;  /* 0x00005410ff037816 */ /* 0x020fca0000000006 */
[----:B------:R-:W-:Y:S01]  /*1230*/  FADD.FTZ R114, R3, R114 ;  /* 0x0000007203727221 */ /* 0x000fe20000010000 */
[----:B------:R-:W-:Y:S05]  /*1240*/  BRA `(.L_x_7405) ;  /* 0x0000004000007947 */ /* 0x000fea0003800000 */
.L_x_7403:
[----:B-----5:R-:W-:-:S05]  /*1250*/  PRMT R3, RZ, 0x5410, R10 ;  /* 0x00005410ff037816 */ /* 0x020fca000000000a */
[----:B------:R-:W-:Y:S01]  /*1260*/  FADD.FTZ R114, R3, R114 ;  /* 0x0000007203727221 */ /* 0x000fe20000010000 */
[----:B------:R-:W-:-:S05]  /*1270*/  @P2 PRMT R3, RZ, 0x5410, R6 ;  /* 0x00005410ff032816 */ /* 0x000fca0000000006 */
[----:B------:R-:W-:-:S05]  /*1280*/  @P2 FADD.FTZ R114, R3, R114 ;  /* 0x0000007203722221 */ /* 0x000fca0000010000 */
.L_x_7405:
[----:B------:R-:W-:-:S04]  /*1290*/  F2FP.BF16.PACK_AB R2, RZ, R114 ;  /* 0x00000072ff02723e */ /* 0x000fc800000010ff */
[----:B------:R-:W-:Y:S02]  /*12a0*/  PRMT R94, R2, 0x7610, R94 ;  /* 0x00007610025e7816 */ /* 0x000fe4000000005e */
.L_x_7406:
[----:B------:R-:W-:Y:S01]  /*12b0*/  PRMT R117, RZ, 0x7610, R98 ;  /* 0x00007610ff757816 */ /* 0x000fe20000000062 */
[----:B------:R-:W-:Y:S05]  /*12c0*/  @P3 BRA `(.L_x_7407) ;  /* 0x0000008000003947 */ /* 0x000fea0003800000 */
[----:B------:R-:W-:-:S04]  /*12d0*/  ISETP.NE.U32.AND P4, PT, RZ, c[0x0][0x180], PT ;  /* 0x00006000ff007a0c */ /* 0x000fc80003f85070 */
[----:B------:R-:W-:-:S13]  /*12e0*/  ISETP.NE.AND.EX P4, PT, RZ, c[0x0][0x184], PT, P4 ;  /* 0x00006100ff007a0c */ /* 0x000fda0003f85340 */
[----:B------:R-:W-:Y:S05]  /*12f0*/  @P4 BRA `(.L_x_7408) ;  /* 0x0000002000004947 */ /* 0x000fea0003800000 */
[----:B------:R-:W-:Y:S05]  /*1300*/  @P0 BRA `(.L_x_7409) ;  /* 0x0000008000000947 */ /* 0x000fea0003800000 */
[----:B------:R-:W-:Y:S05]  /*1310*/  BRA `(.L_x_7410) ;  /* 0x0000009000007947 */ /* 0x000fea0003800000 */
.L_x_7408:
[----:B-----5:R-:W-:-:S05]  /*1320*/  PRMT R2, RZ, 0x7610, R6 ;  /* 0x00007610ff027816 */ /* 0x020fca0000000006 */
[----:B------:R-:W-:Y:S01]  /*1330*/  FADD.FTZ R117, R2, R117 ;  /* 0x0000007502757221 */ /* 0x000fe20000010000 */
[----:B------:R-:W-:Y:S05]  /*1340*/  BRA `(.L_x_7409) ;  /* 0x0000004000007947 */ /* 0x000fea0003800000 */
.L_x_7407:
[----:B-----5:R-:W-:-:S05]  /*1350*/  PRMT R2, RZ, 0x7610, R10 ;  /* 0x00007610ff027816 */ /* 0x020fca000000000a */
[----:B------:R-:W-:Y:S01]  /*1360*/  FADD.FTZ R117, R2, R117 ;  /* 0x0000007502757221 */ /* 0x000fe20000010000 */
[----:B------:R-:W-:-:S05]  /*1370*/  @P2 PRMT R2, RZ, 0x7610, R6 ;  /* 0x00007610ff022816 */ /* 0x000fca0000000006 */
[----:B------:R-:W-:-:S05]  /*1380*/  @P2 FADD.FTZ R117, R2, R117 ;  /* 0x0000007502752221 */ /* 0x000fca0000010000 */
.L_x_7409:
[----:B------:R-:W-:-:S04]  /*1390*/  F2FP.BF16.PACK_AB R2, RZ, R117 ;  /* 0x00000075ff02723e */ /* 0x000fc800000010ff */
[----:B------:R-:W-:Y:S02]  /*13a0*/  PRMT R94, R94, 0x5410, R2 ;  /* 0x000054105e5e7816 */ /* 0x000fe40000000002 */
.L_x_7410:
[----:B------:R-:W-:Y:S01]  /*13b0*/  PRMT R116, RZ, 0x5410, R99 ;  /* 0x00005410ff747816 */ /* 0x000fe20000000063 */
[----:B------:R-:W-:Y:S05]  /*13c0*/  @P3 BRA `(.L_x_7411) ;  /* 0x0000008000003947 */ /* 0x000fea0003800000 */
[----:B------:R-:W-:-:S04]  /*13d0*/  ISETP.NE.U32.AND P4, PT, RZ, c[0x0][0x180], PT ;  /* 0x00006000ff007a0c */ /* 0x000fc80003f85070 */
[----:B------:R-:W-:-:S13]  /*13e0*/  ISETP.NE.AND.EX P4, PT, RZ, c[0x0][0x184], PT, P4 ;  /* 0x00006100ff007a0c */ /* 0x000fda0003f85340 */
[----:B------:R-:W-:Y:S05]  /*13f0*/  @P4 BRA `(.L_x_7412) ;  /* 0x0000002000004947 */ /* 0x000fea0003800000 */
[----:B------:R-:W-:Y:S05]  /*1400*/  @P0 BRA `(.L_x_7413) ;  /* 0x0000008000000947 */ /* 0x000fea0003800000 */
[----:B------:R-:W-:Y:S05]  /*1410*/  BRA `(.L_x_7414) ;  /* 0x0000009000007947 */ /* 0x000fea0003800000 */
.L_x_7412:
[----:B-----5:R-:W-:-:S05]  /*1420*/  PRMT R3, RZ, 0x5410, R7 ;  /* 0x00005410ff037816 */ /* 0x020fca0000000007 */
[----:B------:R-:W-:Y:S01]  /*1430*/  FADD.FTZ R116, R3, R116 ;  /* 0x0000007403747221 */ /* 0x000fe20000010000 */
[----:B------:R-:W-:Y:S05]  /*1440*/  BRA `(.L_x_7413) ;  /* 0x0000004000007947 */ /* 0x000fea0003800000 */
.L_x_7411:
[----:B-----5:R-:W-:-:S05]  /*1450*/  PRMT R3, RZ, 0x5410, R11 ;  /* 0x00005410ff037816 */ /* 0x020fca000000000b */
[----:B------:R-:W-:Y:S01]  /*1460*/  FADD.FTZ R116, R3, R116 ;  /* 0x0000007403747221 */ /* 0x000fe20000010000 */
[----:B------:R-:W-:-:S05]  /*1470*/  @P2 PRMT R3, RZ, 0x5410, R7 ;  /* 0x00005410ff032816 */ /* 0x000fca0000000007 */
[----:B------:R-:W-:-:S05]  /*1480*/  @P2 FADD.FTZ R116, R3, R116 ;  /* 0x0000007403742221 */ /* 0x000fca0000010000 */
.L_x_7413:
[----:B------:R-:W-:-:S04]  /*1490*/  F2FP.BF16.PACK_AB R2, RZ, R116 ;  /* 0x00000074ff02723e */ /* 0x000fc800000010ff */
[----:B------:R-:W-:Y:S02]  /*14a0*/  PRMT R95, R2, 0x7610, R95 ;  /* 0x00007610025f7816 */ /* 0x000fe4000000005f */
.L_x_7414:
[----:B------:R-:W-:Y:S01]  /*14b0*/  PRMT R120, RZ, 0x7610, R99 ;  /* 0x00007610ff787816 */ /* 0x000fe20000000063 */
[----:B------:R-:W-:Y:S05]  /*14c0*/  @P3 BRA `(.L_x_7415) ;  /* 0x0000008000003947 */ /* 0x000fea0003800000 */
[----:B------:R-:W-:-:S04]  /*14d0*/  ISETP.NE.U32.AND P4, PT, RZ, c[0x0][0x180], PT ;  /* 0x00006000ff007a0c */ /* 0x000fc80003f85070 */
[----:B------:R-:W-:-:S13]  /*14e0*/  ISETP.NE.AND.EX P4, PT, RZ, c[0x0][0x184], PT, P4 ;  /* 0x00006100ff007a0c */ /* 0x000fda0003f85340 */
[----:B------:R-:W-:Y:S05]  /*14f0*/  @P4 BRA `(.L_x_7416) ;  /* 0x0000002000004947 */ /* 0x000fea0003800000 */
[----:B------:R-:W-:Y:S05]  /*1500*/  @P0 BRA `(.L_x_7417) ;  /* 0x0000008000000947 */ /* 0x000fea0003800000 */
[----:B------:R-:W-:Y:S05]  /*1510*/  BRA `(.L_x_7418) ;  /* 0x0000009000007947 */ /* 0x000fea0003800000 */
.L_x_7416:
[----:B-----5:R-:W-:-:S05]  /*1520*/  PRMT R3, RZ, 0x7610, R7 ;  /* 0x00007610ff037816 */ /* 0x020fca0000000007 */
[----:B------:R-:W-:Y:S01]  /*1530*/  FADD.FTZ R120, R3, R120 ;  /* 0x0000007803787221 */ /* 0x000fe20000010000 */
[----:B------:R-:W-:Y:S05]  /*1540*/  BRA `(.L_x_7417) ;  /* 0x0000004000007947 */ /* 0x000fea0003800000 */
.L_x_7415:
[----:B-----5:R-:W-:-:S05]  /*1550*/  PRMT R3, RZ, 0x7610, R11 ;  /* 0x00007610ff037816 */ /* 0x020fca000000000b */
[----:B------:R-:W-:Y:S01]  /*1560*/  FADD.FTZ R120, R3, R120 ;  /* 0x0000007803787221 */ /* 0x000fe20000010000 */
[----:B------:R-:W-:-:S05]  /*1570*/  @P2 PRMT R3, RZ, 0x7610, R7 ;  /* 0x00007610ff032816 */ /* 0x000fca0000000007 */
[----:B------:R-:W-:-:S05]  /*1580*/  @P2 FADD.FTZ R120, R3, R120 ;  /* 0x0000007803782221 */ /* 0x000fca0000010000 */
.L_x_7417:
[----:B------:R-:W-:-:S04]  /*1590*/  F2FP.BF16.PACK_AB R2, RZ, R120 ;  /* 0x00000078ff02723e */ /* 0x000fc800000010ff */
[----:B------:R-:W-:Y:S02]  /*15a0*/  PRMT R95, R95, 0x5410, R2 ;  /* 0x000054105f5f7816 */ /* 0x000fe40000000002 */
.L_x_7418:
        /* <DEDUP_REMOVED lines=19> */
.L_x_7420:
[----:B-----5:R-:W-:-:S05]  /*16e0*/  PRMT R3, RZ, 0x5410, R4 ;  /* 0x00005410ff037816 */ /* 0x020fca0000000004 */
[----:B------:R-:W-:Y:S01]  /*16f0*/  FADD.FTZ R118, R3, R118 ;  /* 0x0000007603767221 */ /* 0x000fe20000010000 */
[----:B------:R-:W-:Y:S05]  /*1700*/  BRA `(.L_x_7421) ;  /* 0x0000004000007947 */ /* 0x000fea0003800000 */
.L_x_7419:
[----:B0----5:R-:W-:-:S05]  /*1710*/  PRMT R3, RZ, 0x5410, R8 ;  /* 0x00005410ff037816 */ /* 0x021fca0000000008 */
[----:B------:R-:W-:Y:S01]  /*1720*/  FADD.FTZ R118, R3, R118 ;  /* 0x0000007603767221 */ /* 0x000fe20000010000 */
[----:B------:R-:W-:-:S05]  /*1730*/  @P2 PRMT R3, RZ, 0x5410, R4 ;  /* 0x00005410ff032816 */ /* 0x000fca0000000004 */
[----:B------:R-:W-:-:S05]  /*1740*/  @P2 FADD.FTZ R118, R3, R118 ;  /* 0x0000007603762221 */ /* 0x000fca0000010000 */
.L_x_7421:
[----:B------:R-:W-:-:S04]  /*1750*/  F2FP.BF16.PACK_AB R2, RZ, R118 ;  /* 0x00000076ff02723e */ /* 0x000fc800000010ff */
[----:B------:R-:W-:Y:S02]  /*1760*/  PRMT R92, R2, 0x7610, R92 ;  /* 0x00007610025c7816 */ /* 0x000fe4000000005c */
.L_x_7422:
[----:B------:R-:W-:Y:S01]  /*1770*/  PRMT R122, RZ, 0x7610, R96 ;  /* 0x00007610ff7a7816 */ /* 0x000fe20000000060 */
[----:B------:R-:W-:Y:S05]  /*1780*/  @P3 BRA `(.L_x_7423) ;  /* 0x0000008000003947 */ /* 0x000fea0003800000 */
[----:B------:R-:W-:-:S04]  /*1790*/  ISETP.NE.U32.AND P4, PT, RZ, c[0x0][0x180], PT ;  /* 0x00006000ff007a0c */ /* 0x000fc80003f85070 */
[----:B------:R-:W-:-:S13]  /*17a0*/  ISETP.NE.AND.EX P4, PT, RZ, c[0x0][0x184], PT, P4 ;  /* 0x00006100ff007a0c */ /* 0x000fda0003f85340 */
[----:B------:R-:W-:Y:S05]  /*17b0*/  @P4 BRA `(.L_x_7424) ;  /* 0x0000002000004947 */ /* 0x000fea0003800000 */
[----:B------:R-:W-:Y:S05]  /*17c0*/  @P0 BRA `(.L_x_7425) ;  /* 0x0000008000000947 */ /* 0x000fea0003800000 */
[----:B------:R-:W-:Y:S05]  /*17d0*/  BRA `(.L_x_7426) ;  /* 0x0000009000007947 */ /* 0x000fea0003800000 */
.L_x_7424:
[----:B-----5:R-:W-:-:S05]  /*17e0*/  PRMT R3, RZ, 0x7610, R4 ;  /* 0x00007610ff037816 */ /* 0x020fca0000000004 */
[----:B------:R-:W-:Y:S01]  /*17f0*/  FADD.FTZ R122, R3, R122 ;  /* 0x0000007a037a7221 */ /* 0x000fe20000010000 */
[----:B------:R-:W-:Y:S05]  /*1800*/  BRA `(.L_x_7425) ;  /* 0x0000004000007947 */ /* 0x000fea0003800000 */
.L_x_7423:
[----:B-----5:R-:W-:-:S05]  /*1810*/  PRMT R3, RZ, 0x7610, R8 ;  /* 0x00007610ff037816 */ /* 0x020fca0000000008 */
[----:B------:R-:W-:Y:S01]  /*1820*/  FADD.FTZ R122, R3, R122 ;  /* 0x0000007a037a7221 */ /* 0x000fe20000010000 */
[----:B------:R-:W-:-:S05]  /*1830*/  @P2 PRMT R3, RZ, 0x7610, R4 ;  /* 0x00007610ff032816 */ /* 0x000fca0000000004 */
[----:B------:R-:W-:-:S05]  /*1840*/  @P2 FADD.FTZ R122, R3, R122 ;  /* 0x0000007a037a2221 */ /* 0x000fca0000010000 */
.L_x_7425:
[----:B------:R-:W-:-:S04]  /*1850*/  F2FP.BF16.PACK_AB R2, RZ, R122 ;  /* 0x0000007aff02723e */ /* 0x000fc800000010ff */
[----:B------:R-:W-:Y:S02]  /*1860*/  PRMT R92, R92, 0x5410, R2 ;  /* 0x000054105c5c7816 */ /* 0x000fe40000000002 */
.L_x_7426:
[----:B------:R-:W-:Y:S01]  /*1870*/  PRMT R121, RZ, 0x5410, R97 ;  /* 0x00005410ff797816 */ /* 0x000fe20000000061 */
[----:B------:R-:W-:Y:S05]  /*1880*/  @P3 BRA `(.L_x_7427) ;  /* 0x0000008000003947 */ /* 0x000fea0003800000 */
[----:B------:R-:W-:-:S04]  /*1890*/  ISETP.NE.U32.AND P4, PT, RZ, c[0x0][0x180], PT ;  /* 0x00006000ff007a0c */ /* 0x000fc80003f85070 */
[----:B------:R-:W-:-:S13]  /*18a0*/  ISETP.NE.AND.EX P4, PT, RZ, c[0x0][0x184], PT, P4 ;  /* 0x00006100ff007a0c */ /* 0x000fda0003f85340 */
[----:B------:R-:W-:Y:S05]  /*18b0*/  @P4 BRA `(.L_x_7428) ;  /* 0x0000002000004947 */ /* 0x000fea0003800000 */
[----:B------:R-:W-:Y:S05]  /*18c0*/  @P0 BRA `(.L_x_7429) ;  /* 0x0000008000000947 */ /* 0x000fea0003800000 */
[----:B------:R-:W-:Y:S05]  /*18d0*/  BRA `(.L_x_7430) ;  /* 0x0000009000007947 */ /* 0x000fea0003800000 */
.L_x_7428:
[----:B-----5:R-:W-:-:S05]  /*18e0*/  PRMT R2, RZ, 0x5410, R5 ;  /* 0x00005410ff027816 */ /* 0x020fca0000000005 */
[----:B------:R-:W-:Y:S01]  /*18f0*/  FADD.FTZ R121, R2, R121 ;  /* 0x0000007902797221 */ /* 0x000fe20000010000 */
[----:B------:R-:W-:Y:S05]  /*1900*/  BRA `(.L_x_7429) ;  /* 0x0000004000007947 */ /* 0x000fea0003800000 */
.L_x_7427:
[----:B-----5:R-:W-:-:S05]  /*1910*/  PRMT R2, RZ, 0x5410, R9 ;  /* 0x00005410ff027816 */ /* 0x020fca0000000009 */
[----:B------:R-:W-:Y:S01]  /*1920*/  FADD.FTZ R121, R2, R121 ;  /* 0x0000007902797221 */ /* 0x000fe20000010000 */
[----:B------:R-:W-:-:S05]  /*1930*/  @P2 PRMT R2, RZ, 0x5410, R5 ;  /* 0x00005410ff022816 */ /* 0x000fca0000000005 */
[----:B------:R-:W-:-:S05]  /*1940*/  @P2 FADD.FTZ R121, R2, R121 ;  /* 0x0000007902792221 */ /* 0x000fca0000010000 */
.L_x_7429:
[----:B------:R-:W-:-:S04]  /*1950*/  F2FP.BF16.PACK_AB R2, RZ, R121 ;  /* 0x00000079ff02723e */ /* 0x000fc800000010ff */
[----:B------:R-:W-:Y:S02]  /*1960*/  PRMT R93, R2, 0x7610, R93 ;  /* 0x00007610025d7816 */ /* 0x000fe4000000005d */
.L_x_7430:
[----:B------:R-:W-:Y:S01]  /*1970*/  PRMT R123, RZ, 0x7610, R97 ;  /* 0x00007610ff7b7816 */ /* 0x000fe20000000061 */
[----:B------:R-:W-:Y:S05]  /*1980*/  @P3 BRA `(.L_x_7431) ;  /* 0x0000008000003947 */ /* 0x000fea0003800000 */
[----:B------:R-:W-:-:S04]  /*1990*/  ISETP.NE.U32.AND P4, PT, RZ, c[0x0][0x180], PT ;  /* 0x00006000ff007a0c */ /* 0x000fc80003f85070 */
[----:B------:R-:W-:-:S13]  /*19a0*/  ISETP.NE.AND.EX P4, PT, RZ, c[0x0][0x184], PT, P4 ;  /* 0x00006100ff007a0c */ /* 0x000fda0003f85340 */
[----:B------:R-:W-:Y:S05]  /*19b0*/  @P4 BRA `(.L_x_7432) ;  /* 0x0000002000004947 */ /* 0x000fea0003800000 */
[----:B------:R-:W-:Y:S05]  /*19c0*/  @P0 BRA `(.L_x_7433) ;  /* 0x0000008000000947 */ /* 0x000fea0003800000 */
[----:B------:R-:W-:Y:S05]  /*19d0*/  BRA `(.L_x_7434) ;  /* 0x0000009000007947 */ /* 0x000fea0003800000 */
.L_x_7432:
[----:B-----5:R-:W-:-:S05]  /*19e0*/  PRMT R2, RZ, 0x7610, R5 ;  /* 0x00007610ff027816 */ /* 0x020fca0000000005 */
[----:B------:R-:W-:Y:S01]  /*19f0*/  FADD.FTZ R123, R2, R123 ;  /* 0x0000007b027b7221 */ /* 0x000fe20000010000 */
[----:B------:R-:W-:Y:S05]  /*1a00*/  BRA `(.L_x_7433) ;  /* 0x0000004000007947 */ /* 0x000fea0003800000 */
.L_x_7431:
[----:B-----5:R-:W-:-:S05]  /*1a10*/  PRMT R2, RZ, 0x7610, R9 ;  /* 0x00007610ff027816 */ /* 0x020fca0000000009 */
[----:B------:R-:W-:Y:S01]  /*1a20*/  FADD.FTZ R123, R2, R123 ;  /* 0x0000007b027b7221 */ /* 0x000fe20000010000 */
[----:B------:R-:W-:-:S05]  /*1a30*/  @P2 PRMT R2, RZ, 0x7610, R5 ;  /* 0x00007610ff022816 */ /* 0x000fca0000000005 */
[----:B------:R-:W-:-:S05]  /*1a40*/  @P2 FADD.FTZ R123, R2, R123 ;  /* 0x0000007b027b2221 */ /* 0x000fca0000010000 */
.L_x_7433:
[----:B------:R-:W-:-:S04]  /*1a50*/  F2FP.BF16.PACK_AB R2, RZ, R123 ;  /* 0x0000007bff02723e */ /* 0x000fc800000010ff */
[----:B------:R-:W-:Y:S02]  /*1a60*/  PRMT R93, R93, 0x5410, R2 ;  /* 0x000054105d5d7816 */ /* 0x000fe40000000002 */
.L_x_7434:
[----:B------:R-:W-:Y:S01]  /*1a70*/  PRMT R124, RZ, 0x5410, R98 ;  /* 0x00005410ff7c7816 */ /* 0x000fe20000000062 */
[----:B------:R-:W-:Y:S05]  /*1a80*/  @P3 BRA `(.L_x_7435) ;  /* 0x0000008000003947 */ /* 0x000fea0003800000 */
[----:B------:R-:W-:-:S04]  /*1a90*/  ISETP.NE.U32.AND P4, PT, RZ, c[0x0][0x180], PT ;  /* 0x00006000ff007a0c */ /* 0x000fc80003f85070 */
[----:B------:R-:W-:-:S13]  /*1aa0*/  ISETP.NE.AND.EX P4, PT, RZ, c[0x0][0x184], PT, P4 ;  /* 0x00006100ff007a0c */ /* 0x000fda0003f85340 */
[----:B------:R-:W-:Y:S05]  /*1ab0*/  @P4 BRA `(.L_x_7436) ;  /* 0x0000002000004947 */ /* 0x000fea0003800000 */
[----:B------:R-:W-:Y:S05]  /*1ac0*/  @P0 BRA `(.L_x_7437) ;  /* 0x0000008000000947 */ /* 0x000fea0003800000 */
[----:B------:R-:W-:Y:S05]  /*1ad0*/  BRA `(.L_x_7438) ;  /* 0x0000009000007947 */ /* 0x000fea0003800000 */
.L_x_7436:
[----:B-----5:R-:W-:-:S05]  /*1ae0*/  PRMT R3, RZ, 0x5410, R6 ;  /* 0x00005410ff037816 */ /* 0x020fca0000000006 */
[----:B------:R-:W-:Y:S01]  /*1af0*/  FADD.FTZ R124, R3, R124 ;  /* 0x0000007c037c7221 */ /* 0x000fe20000010000 */
[----:B------:R-:W-:Y:S05]  /*1b00*/  BRA `(.L_x_7437) ;  /* 0x0000004000007947 */ /* 0x000fea0003800000 */
.L_x_7435:
[----:B-----5:R-:W-:-:S05]  /*1b10*/  PRMT R3, RZ, 0x5410, R10 ;  /* 0x00005410ff037816 */ /* 0x020fca000000000a */
[----:B------:R-:W-:Y:S01]  /*1b20*/  FADD.FTZ R124, R3, R124 ;  /* 0x0000007c037c7221 */ /* 0x000fe20000010000 */
[----:B------:R-:W-:-:S05]  /*1b30*/  @P2 PRMT R3, RZ, 0x5410, R6 ;  /* 0x00005410ff032816 */ /* 0x000fca0000000006 */
[----:B------:R-:W-:-:S05]  /*1b40*/  @P2 FADD.FTZ R124, R3, R124 ;  /* 0x0000007c037c2221 */ /* 0x000fca0000010000 */
.L_x_7437:
[----:B------:R-:W-:-:S04]  /*1b50*/  F2FP.BF16.PACK_AB R2, RZ, R124 ;  /* 0x0000007cff02723e */ /* 0x000fc800000010ff */
[----:B------:R-:W-:Y:S02]  /*1b60*/  PRMT R94, R2, 0x7610, R94 ;  /* 0x00007610025e7816 */ /* 0x000fe4000000005e */
.L_x_7438:
[----:B------:R-:W-:Y:S01]  /*1b70*/  PRMT R125, RZ, 0x7610, R98 ;  /* 0x00007610ff7d7816 */ /* 0x000fe20000000062 */
[----:B------:R-:W-:Y:S05]  /*1b80*/  @P3 BRA `(.L_x_7439) ;  /* 0x0000008000003947 */ /* 0x000fea0003800000 */
[----:B------:R-:W-:-:S04]  /*1b90*/  ISETP.NE.U32.AND P4, PT, RZ, c[0x0][0x180], PT ;  /* 0x00006000ff007a0c */ /* 0x000fc80003f85070 */
[----:B------:R-:W-:-:S13]  /*1ba0*/  ISETP.NE.AND.EX P4, PT, RZ, c[0x0][0x184], PT, P4 ;  /* 0x00006100ff007a0c */ /* 0x000fda0003f85340 */
[----:B------:R-:W-:Y:S05]  /*1bb0*/  @P4 BRA `(.L_x_7440) ;  /* 0x0000002000004947 */ /* 0x000fea0003800000 */
[----:B------:R-:W-:Y:S05]  /*1bc0*/  @P0 BRA `(.L_x_7441) ;  /* 0x0000008000000947 */ /* 0x000fea0003800000 */
[----:B------:R-:W-:Y:S05]  /*1bd0*/  BRA `(.L_x_7442) ;  /* 0x0000009000007947 */ /* 0x000fea0003800000 */
.L_x_7440:
[----:B-----5:R-:W-:-:S05]  /*1be0*/  PRMT R2, RZ, 0x7610, R6 ;  /* 0x00007610ff027816 */ /* 0x020fca0000000006 */
[----:B------:R-:W-:Y:S01]  /*1bf0*/  FADD.FTZ R125, R2, R125 ;  /* 0x0000007d027d7221 */ /* 0x000fe20000010000 */
[----:B------:R-:W-:Y:S05]  /*1c00*/  BRA `(.L_x_7441) ;  /* 0x0000004000007947 */ /* 0x000fea0003800000 */
.L_x_7439:
[----:B-----5:R-:W-:-:S05]  /*1c10*/  PRMT R2, RZ, 0x7610, R10 ;  /* 0x00007610ff027816 */ /* 0x020fca000000000a */
[----:B------:R-:W-:Y:S01]  /*1c20*/  FADD.FTZ R125, R2, R125 ;  /* 0x0000007d027d7221 */ /* 0x000fe20000010000 */
[----:B------:R-:W-:-:S05]  /*1c30*/  @P2 PRMT R2, RZ, 0x7610, R6 ;  /* 0x00007610ff022816 */ /* 0x000fca0000000006 */
[----:B------:R-:W-:-:S05]  /*1c40*/  @P2 FADD.FTZ R125, R2, R125 ;  /* 0x0000007d027d2221 */ /* 0x000fca0000010000 */
.L_x_7441:
[----:B------:R-:W-:-:S04]  /*1c50*/  F2FP.BF16.PACK_AB R2, RZ, R125 ;  /* 0x0000007dff02723e */ /* 0x000fc800000010ff */
[----:B------:R-:W-:Y:S02]  /*1c60*/  PRMT R94, R94, 0x5410, R2 ;  /* 0x000054105e5e7816 */ /* 0x000fe40000000002 */
.L_x_7442:
[----:B------:R-:W-:Y:S01]  /*1c70*/  PRMT R126, RZ, 0x5410, R99 ;  /* 0x00005410ff7e7816 */ /* 0x000fe20000000063 */
[----:B------:R-:W-:Y:S05]  /*1c80*/  @P3 BRA `(.L_x_7443) ;  /* 0x0000008000003947 */ /* 0x000fea0003800000 */
[----:B------:R-:W-:-:S04]  /*1c90*/  ISETP.NE.U32.AND P4, PT, RZ, c[0x0][0x180], PT ;  /* 0x00006000ff007a0c */ /* 0x000fc80003f85070 */
[----:B------:R-:W-:-:S13]  /*1ca0*/  ISETP.NE.AND.EX P4, PT, RZ, c[0x0][0x184], PT, P4 ;  /* 0x00006100ff007a0c */ /* 0x000fda0003f85340 */
[----:B------:R-:W-:Y:S05]  /*1cb0*/  @P4 BRA `(.L_x_7444) ;  /* 0x0000002000004947 */ /* 0x000fea0003800000 */
[----:B------:R-:W-:Y:S05]  /*1cc0*/  @P0 BRA `(.L_x_7445) ;  /* 0x0000008000000947 */ /* 0x000fea0003800000 */
[----:B------:R-:W-:Y:S05]  /*1cd0*/  BRA `(.L_x_7446) ;  /* 0x0000009000007947 */ /* 0x000fea0003800000 */
.L_x_7444:
[----:B-----5:R-:W-:-:S05]  /*1ce0*/  PRMT R3, RZ, 0x5410, R7 ;  /* 0x00005410ff037816 */ /* 0x020fca0000000007 */
[----:B------:R-:W-:Y:S01]  /*1cf0*/  FADD.FTZ R126, R3, R126 ;  /* 0x0000007e037e7221 */ /* 0x000fe20000010000 */
[----:B------:R-:W-:Y:S05]  /*1d00*/  BRA `(.L_x_7445) ;  /* 0x0000004000007947 */ /* 0x000fea0003800000 */
.L_x_7443:
[----:B-----5:R-:W-:-:S05]  /*1d10*/  PRMT R3, RZ, 0x5410, R11 ;  /* 0x00005410ff037816 */ /* 0x020fca000000000b */
[----:B------:R-:W-:Y:S01]  /*1d20*/  FADD.FTZ R126, R3, R126 ;  /* 0x0000007e037e7221 */ /* 0x000fe20000010000 */
[----:B------:R-:W-:-:S05]  /*1d30*/  @P2 PRMT R3, RZ, 0x5410, R7 ;  /* 0x00005410ff032816 */ /* 0x000fca0000000007 */
[----:B------:R-:W-:-:S05]  /*1d40*/  @P2 FADD.FTZ R126, R3, R126 ;  /* 0x0000007e037e2221 */ /* 0x000fca0000010000 */
.L_x_7445:
[----:B------:R-:W-:-:S04]  /*1d50*/  F2FP.BF16.PACK_AB R2, RZ, R126 ;  /* 0x0000007eff02723e */ /* 0x000fc800000010ff */
[----:B------:R-:W-:Y:S02]  /*1d60*/  PRMT R95, R2, 0x7610, R95 ;  /* 0x00007610025f7816 */ /* 0x000fe4000000005f */
.L_x_7446:
[----:B------:R-:W-:Y:S01]  /*1d70*/  PRMT R128, RZ, 0x7610, R99 ;  /* 0x00007610ff807816 */ /* 0x000fe20000000063 */
[----:B------:R-:W-:Y:S05]  /*1d80*/  @P3 BRA `(.L_x_7447) ;  /* 0x0000008000003947 */ /* 0x000fea0003800000 */
[----:B------:R-:W-:-:S04]  /*1d90*/  ISETP.NE.U32.AND P4, PT, RZ, c[0x0][0x180], PT ;  /* 0x00006000ff007a0c */ /* 0x000fc80003f85070 */
[----:B------:R-:W-:-:S13]  /*1da0*/  ISETP.NE.AND.EX P4, PT, RZ, c[0x0][0x184], PT, P4 ;  /* 0x00006100ff007a0c */ /* 0x000fda0003f85340 */
[----:B------:R-:W-:Y:S05]  /*1db0*/  @P4 BRA `(.L_x_7448) ;  /* 0x0000002000004947 */ /* 0x000fea0003800000 */
[----:B------:R-:W-:Y:S05]  /*1dc0*/  @P0 BRA `(.L_x_7449) ;  /* 0x0000008000000947 */ /* 0x000fea0003800000 */
[----:B------:R-:W-:Y:S05]  /*1dd0*/  BRA `(.L_x_7450) ;  /* 0x0000009000007947 */ /* 0x000fea0003800000 */
.L_x_7448:
[----:B-----5:R-:W-:-:S05]  /*1de0*/  PRMT R3, RZ, 0x7610, R7 ;  /* 0x00007610ff037816 */ /* 0x020fca0000000007 */
[----:B------:R-:W-:Y:S01]  /*1df0*/  FADD.FTZ R128, R3, R128 ;  /* 0x0000008003807221 */ /* 0x000fe20000010000 */
[----:B------:R-:W-:Y:S05]  /*1e00*/  BRA `(.L_x_7449) ;  /* 0x0000004000007947 */ /* 0x000fea0003800000 */
.L_x_7447:
[----:B-----5:R-:W-:-:S05]  /*1e10*/  PRMT R3, RZ, 0x7610, R11 ;  /* 0x00007610ff037816 */ /* 0x020fca000000000b */
[----:B------:R-:W-:Y:S01]  /*1e20*/  FADD.FTZ R128, R3, R128 ;  /* 0x0000008003807221 */ /* 0x000fe20000010000 */
[----:B------:R-:W-:-:S05]  /*1e30*/  @P2 PRMT R3, RZ, 0x7610, R7 ;  /* 0x00007610ff032816 */ /* 0x000fca0000000007 */
[----:B------:R-:W-:-:S05]  /*1e40*/  @P2 FADD.FTZ R128, R3, R128 ;  /* 0x0000008003802221 */ /* 0x000fca0000010000 */
.L_x_7449:
[----:B------:R-:W-:-:S04]  /*1e50*/  F2FP.BF16.PACK_AB R2, RZ, R128 ;  /* 0x00000080ff02723e */ /* 0x000fc800000010ff */
[----:B------:R-:W-:Y:S02]  /*1e60*/  PRMT R95, R95, 0x5410, R2 ;  /* 0x000054105f5f7816 */ /* 0x000fe40000000002 */
.L_x_7450:
        /* <DEDUP_REMOVED lines=19> */
.L_x_7452:
[----:B-----5:R-:W-:-:S05]  /*1fa0*/  PRMT R2, RZ, 0x5410, R4 ;  /* 0x00005410ff027816 */ /* 0x020fca0000000004 */
[----:B------:R-:W-:Y:S01]  /*1fb0*/  FADD.FTZ R129, R2, R129 ;  /* 0x0000008102817221 */ /* 0x000fe20000010000 */
[----:B------:R-:W-:Y:S05]  /*1fc0*/  BRA `(.L_x_7453) ;  /* 0x0000004000007947 */ /* 0x000fea0003800000 */
.L_x_7451:
[----:B0----5:R-:W-:-:S05]  /*1fd0*/  PRMT R2, RZ, 0x5410, R8 ;  /* 0x00005410ff027816 */ /* 0x021fca0000000008 */
[----:B------:R-:W-:Y:S01]  /*1fe0*/  FADD.FTZ R129, R2, R129 ;  /* 0x0000008102817221 */ /* 0x000fe20000010000 */
[----:B------:R-:W-:-:S05]  /*1ff0*/  @P2 PRMT R2, RZ, 0x5410, R4 ;  /* 0x00005410ff022816 */ /* 0x000fca0000000004 */
[----:B------:R-:W-:-:S05]  /*2000*/  @P2 FADD.FTZ R129, R2, R129 ;  /* 0x0000008102812221 */ /* 0x000fca0000010000 */
.L_x_7453:
[----:B------:R-:W-:-:S04]  /*2010*/  F2FP.BF16.PACK_AB R2, RZ, R129 ;  /* 0x00000081ff02723e */ /* 0x000fc800000010ff */
[----:B------:R-:W-:Y:S02]  /*2020*/  PRMT R92, R2, 0x7610, R92 ;  /* 0x00007610025c7816 */ /* 0x000fe4000000005c */
.L_x_7454:
[----:B------:R-:W-:Y:S01]  /*2030*/  PRMT R130, RZ, 0x7610, R96 ;  /* 0x00007610ff827816 */ /* 0x000fe20000000060 */
[----:B------:R-:W-:Y:S05]  /*2040*/  @P3 BRA `(.L_x_7455) ;  /* 0x0000008000003947 */ /* 0x000fea0003800000 */
[----:B------:R-:W-:-:S04]  /*2050*/  ISETP.NE.U32.AND P4, PT, RZ, c[0x0][0x180], PT ;  /* 0x00006000ff007a0c */ /* 0x000fc80003f85070 */
[----:B------:R-:W-:-:S13]  /*2060*/  ISETP.NE.AND.EX P4, PT, RZ, c[0x0][0x184], PT, P4 ;  /* 0x00006100ff007a0c */ /* 0x000fda0003f85340 */
[----:B------:R-:W-:Y:S05]  /*2070*/  @P4 BRA `(.L_x_7456) ;  /* 0x0000002000004947 */ /* 0x000fea0003800000 */
[----:B------:R-:W-:Y:S05]  /*2080*/  @P0 BRA `(.L_x_7457) ;  /* 0x0000008000000947 */ /* 0x000fea0003800000 */
[----:B------:R-:W-:Y:S05]  /*2090*/  BRA `(.L_x_7458) ;  /* 0x0000009000007947 */ /* 0x000fea0003800000 */
.L_x_7456:
[----:B-----5:R-:W-:-:S05]  /*20a0*/  PRMT R3, RZ, 0x7610, R4 ;  /* 0x00007610ff037816 */ /* 0x020fca0000000004 */
[----:B------:R-:W-:Y:S01]  /*20b0*/  FADD.FTZ R130, R3, R130 ;  /* 0x0000008203827221 */ /* 0x000fe20000010000 */
[----:B------:R-:W-:Y:S05]  /*20c0*/  BRA `(.L_x_7457) ;  /* 0x0000004000007947 */ /* 0x000fea0003800000 */
.L_x_7455:
[----:B-----5:R-:W-:-:S05]  /*20d0*/  PRMT R3, RZ, 0x7610, R8 ;  /* 0x00007610ff037816 */ /* 0x020fca0000000008 */
[----:B------:R-:W-:Y:S01]  /*20e0*/  FADD.FTZ R130, R3, R130 ;  /* 0x0000008203827221 */ /* 0x000fe20000010000 */
[----:B------:R-:W-:-:S05]  /*20f0*/  @P2 PRMT R3, RZ, 0x7610, R4 ;  /* 0x00007610ff032816 */ /* 0x000fca0000000004 */
[----:B------:R-:W-:-:S05]  /*2100*/  @P2 FADD.FTZ R130, R3, R130 ;  /* 0x0000008203822221 */ /* 0x000fca0000010000 */
.L_x_7457:
[----:B------:R-:W-:-:S04]  /*2110*/  F2FP.BF16.PACK_AB R2, RZ, R130 ;  /* 0x00000082ff02723e */ /* 0x000fc800000010ff */
[----:B------:R-:W-:Y:S02]  /*2120*/  PRMT R92, R92, 0x5410, R2 ;  /* 0x000054105c5c7816 */ /* 0x000fe40000000002 */
.L_x_7458:
[----:B------:R-:W-:Y:S01]  /*2130*/  PRMT R131, RZ, 0x5410, R97 ;  /* 0x00005410ff837816 */ /* 0x000fe20000000061 */
[----:B------:R-:W-:Y:S05]  /*2140*/  @P3 BRA `(.L_x_7459) ;  /* 0x0000008000003947 */ /* 0x000fea0003800000 */
[----:B------:R-:W-:-:S04]  /*2150*/  ISETP.NE.U32.AND P4, PT, RZ, c[0x0][0x180], PT ;  /* 0x00006000ff007a0c */ /* 0x000fc80003f85070 */
[----:B------:R-:W-:-:S13]  /*2160*/  ISETP.NE.AND.EX P4, PT, RZ, c[0x0][0x184], PT, P4 ;  /* 0x00006100ff007a0c */ /* 0x000fda0003f85340 */
[----:B------:R-:W-:Y:S05]  /*2170*/  @P4 BRA `(.L_x_7460) ;  /* 0x0000002000004947 */ /* 0x000fea0003800000 */
[----:B------:R-:W-:Y:S05]  /*2180*/  @P0 BRA `(.L_x_7461) ;  /* 0x0000008000000947 */ /* 0x000fea0003800000 */
[----:B------:R-:W-:Y:S05]  /*2190*/  BRA `(.L_x_7462) ;  /* 0x0000009000007947 */ /* 0x000fea0003800000 */
.L_x_7460:
[----:B-----5:R-:W-:-:S05]  /*21a0*/  PRMT R2, RZ, 0x5410, R5 ;  /* 0x00005410ff027816 */ /* 0x020fca0000000005 */
[----:B------:R-:W-:Y:S01]  /*21b0*/  FADD.FTZ R131, R2, R131 ;  /* 0x0000008302837221 */ /* 0x000fe20000010000 */
[----:B------:R-:W-:Y:S05]  /*21c0*/  BRA `(.L_x_7461) ;  /* 0x0000004000007947 */ /* 0x000fea0003800000 */
.L_x_7459:
[----:B-----5:R-:W-:-:S05]  /*21d0*/  PRMT R2, RZ, 0x5410, R9 ;  /* 0x00005410ff027816 */ /* 0x020fca0000000009 */
[----:B------:R-:W-:Y:S01]  /*21e0*/  FADD.FTZ R131, R2, R131 ;  /* 0x0000008302837221 */ /* 0x000fe20000010000 */
[----:B------:R-:W-:-:S05]  /*21f0*/  @P2 PRMT R2, RZ, 0x5410, R5 ;  /* 0x00005410ff022816 */ /* 0x000fca0000000005 */
[----:B------:R-:W-:-:S05]  /*2200*/  @P2 FADD.FTZ R131, R2, R131 ;  /* 0x0000008302832221 */ /* 0x000fca0000010000 */
.L_x_7461:
[----:B------:R-:W-:-:S04]  /*2210*/  F2FP.BF16.PACK_AB R2, RZ, R131 ;  /* 0x00000083ff02723e */ /* 0x000fc800000010ff */
[----:B------:R-:W-:Y:S02]  /*2220*/  PRMT R93, R2, 0x7610, R93 ;  /* 0x00007610025d7816 */ /* 0x000fe4000000005d */
.L_x_7462:
[----:B------:R-:W-:Y:S01]  /*2230*/  PRMT R135, RZ, 0x7610, R97 ;  /* 0x00007610ff877816 */ /* 0x000fe20000000061 */
[----:B------:R-:W-:Y:S05]  /*2240*/  @P3 BRA `(.L_x_7463) ;  /* 0x0000008000003947 */ /* 0x000fea0003800000 */
[----:B------:R-:W-:-:S04]  /*2250*/  ISETP.NE.U32.AND P4, PT, RZ, c[0x0][0x180], PT ;  /* 0x00006000ff007a0c */ /* 0x000fc80003f85070 */
[----:B------:R-:W-:-:S13]  /*2260*/  ISETP.NE.AND.EX P4, PT, RZ, c[0x0][0x184], PT, P4 ;  /* 0x00006100ff007a0c */ /* 0x000fda0003f85340 */
[----:B------:R-:W-:Y:S05]  /*2270*/  @P4 BRA `(.L_x_7464) ;  /* 0x0000002000004947 */ /* 0x000fea0003800000 */
[----:B------:R-:W-:Y:S05]  /*2280*/  @P0 BRA `(.L_x_7465) ;  /* 0x0000008000000947 */ /* 0x000fea0003800000 */
[----:B------:R-:W-:Y:S05]  /*2290*/  BRA `(.L_x_7466) ;  /* 0x0000009000007947 */ /* 0x000fea0003800000 */
.L_x_7464:
[----:B-----5:R-:W-:-:S05]  /*22a0*/  PRMT R2, RZ, 0x7610, R5 ;  /* 0x00007610ff027816 */ /* 0x020fca0000000005 */
[----:B------:R-:W-:Y:S01]  /*22b0*/  FADD.FTZ R135, R2, R135 ;  /* 0x0000008702877221 */ /* 0x000fe20000010000 */
[----:B------:R-:W-:Y:S05]  /*22c0*/  BRA `(.L_x_7465) ;  /* 0x0000004000007947 */ /* 0x000fea0003800000 */
.L_x_7463:
[----:B-----5:R-:W-:-:S05]  /*22d0*/  PRMT R2, RZ, 0x7610, R9 ;  /* 0x00007610ff027816 */ /* 0x020fca0000000009 */
[----:B------:R-:W-:Y:S01]  /*22e0*/  FADD.FTZ R135, R2, R135 ;  /* 0x0000008702877221 */ /* 0x000fe20000010000 */
[----:B------:R-:W-:-:S05]  /*22f0*/  @P2 PRMT R2, RZ, 0x7610, R5 ;  /* 0x00007610ff022816 */ /* 0x000fca0000000005 */
[----:B------:R-:W-:-:S05]  /*2300*/  @P2 FADD.FTZ R135, R2, R135 ;  /* 0x0000008702872221 */ /* 0x000fca0000010000 */
.L_x_7465:
[----:B------:R-:W-:-:S04]  /*2310*/  F2FP.BF16.PACK_AB R2, RZ, R135 ;  /* 0x00000087ff02723e */ /* 0x000fc800000010ff */
[----:B------:R-:W-:Y:S02]  /*2320*/  PRMT R93, R93, 0x5410, R2 ;  /* 0x000054105d5d7816 */ /* 0x000fe40000000002 */
.L_x_7466:
[----:B------:R-:W-:Y:S01]  /*2330*/  PRMT R134, RZ, 0x5410, R98 ;  /* 0x00005410ff867816 */ /* 0x000fe20000000062 */
[----:B------:R-:W-:Y:S05]  /*2340*/  @P3 BRA `(.L_x_7467) ;  /* 0x0000008000003947 */ /* 0x000fea0003800000 */
[----:B------:R-:W-:-:S04]  /*2350*/  ISETP.NE.U32.AND P4, PT, RZ, c[0x0][0x180], PT ;  /* 0x00006000ff007a0c */ /* 0x000fc80003f85070 */
[----:B------:R-:W-:-:S13]  /*2360*/  ISETP.NE.AND.EX P4, PT, RZ, c[0x0][0x184], PT, P4 ;  /* 0x00006100ff007a0c */ /* 0x000fda0003f85340 */
[----:B------:R-:W-:Y:S05]  /*2370*/  @P4 BRA `(.L_x_7468) ;  /* 0x0000002000004947 */ /* 0x000fea0003800000 */
[----:B------:R-:W-:Y:S05]  /*2380*/  @P0 BRA `(.L_x_7469) ;  /* 0x0000008000000947 */ /* 0x000fea0003800000 */
[----:B------:R-:W-:Y:S05]  /*2390*/  BRA `(.L_x_7470) ;  /* 0x0000009000007947 */ /* 0x000fea0003800000 */
.L_x_7468:
[----:B-----5:R-:W-:-:S05]  /*23a0*/  PRMT R3, RZ, 0x5410, R6 ;  /* 0x00005410ff037816 */ /* 0x020fca0000000006 */
[----:B------:R-:W-:Y:S01]  /*23b0*/  FADD.FTZ R134, R3, R134 ;  /* 0x0000008603867221 */ /* 0x000fe20000010000 */
[----:B------:R-:W-:Y:S05]  /*23c0*/  BRA `(.L_x_7469) ;  /* 0x0000004000007947 */ /* 0x000fea0003800000 */
.L_x_7467:
[----:B-----5:R-:W-:-:S05]  /*23d0*/  PRMT R3, RZ, 0x5410, R10 ;  /* 0x00005410ff037816 */ /* 0x020fca000000000a */
[----:B------:R-:W-:Y:S01]  /*23e0*/  FADD.FTZ R134, R3, R134 ;  /* 0x0000008603867221 */ /* 0x000fe20000010000 */
[----:B------:R-:W-:-:S05]  /*23f0*/  @P2 PRMT R3, RZ, 0x5410, R6 ;  /* 0x00005410ff032816 */ /* 0x000fca0000000006 */
[----:B------:R-:W-:-:S05]  /*2400*/  @P2 FADD.FTZ R134, R3, R134 ;  /* 0x0000008603862221 */ /* 0x000fca0000010000 */
.L_x_7469:
[----:B------:R-:W-:-:S04]  /*2410*/  F2FP.BF16.PACK_AB R2, RZ, R134 ;  /* 0x00000086ff02723e */ /* 0x000fc800000010ff */
[----:B------:R-:W-:Y:S02]  /*2420*/  PRMT R94, R2, 0x7610, R94 ;  /* 0x00007610025e7816 */ /* 0x000fe4000000005e */
.L_x_7470:
[----:B------:R-:W-:Y:S01]  /*2430*/  PRMT R136, RZ, 0x7610, R98 ;  /* 0x00007610ff887816 */ /* 0x000fe20000000062 */
[----:B------:R-:W-:Y:S05]  /*2440*/  @P3 BRA `(.L_x_7471) ;  /* 0x0000008000003947 */ /* 0x000fea0003800000 */
[----:B------:R-:W-:-:S04]  /*2450*/  ISETP.NE.U32.AND P4, PT, RZ, c[0x0][0x180], PT ;  /* 0x00006000ff007a0c */ /* 0x000fc80003f85070 */
[----:B------:R-:W-:-:S13]  /*2460*/  ISETP.NE.AND.EX P4, PT, RZ, c[0x0][0x184], PT, P4 ;  /* 0x00006100ff007a0c */ /* 0x000fda0003f85340 */
[----:B------:R-:W-:Y:S05]  /*2470*/  @P4 BRA `(.L_x_7472) ;  /* 0x0000002000004947 */ /* 0x000fea0003800000 */
[----:B------:R-:W-:Y:S05]  /*2480*/  @P0 BRA `(.L_x_7473) ;  /* 0x0000008000000947 */ /* 0x000fea0003800000 */
[----:B------:R-:W-:Y:S05]  /*2490*/  BRA `(.L_x_7474) ;  /* 0x0000009000007947 */ /* 0x000fea0003800000 */
.L_x_7472:
[----:B-----5:R-:W-:-:S05]  /*24a0*/  PRMT R3, RZ, 0x7610, R6 ;  /* 0x00007610ff037816 */ /* 0x020fca0000000006 */
[----:B------:R-:W-:Y:S01]  /*24b0*/  FADD.FTZ R136, R3, R136 ;  /* 0x0000008803887221 */ /* 0x000fe20000010000 */
[----:B------:R-:W-:Y:S05]  /*24c0*/  BRA `(.L_x_7473) ;  /* 0x0000004000007947 */ /* 0x000fea0003800000 */
.L_x_7471:
[----:B-----5:R-:W-:-:S05]  /*24d0*/  PRMT R3, RZ, 0x7610, R10 ;  /* 0x00007610ff037816 */ /* 0x020fca000000000a */
[----:B------:R-:W-:Y:S01]  /*24e0*/  FADD.FTZ R136, R3, R136 ;  /* 0x0000008803887221 */ /* 0x000fe20000010000 */
[----:B------:R-:W-:-:S05]  /*24f0*/  @P2 PRMT R3, RZ, 0x7610, R6 ;  /* 0x00007610ff032816 */ /* 0x000fca0000000006 */
[----:B------:R-:W-:-:S05]  /*2500*/  @P2 FADD.FTZ R136, R3, R136 ;  /* 0x0000008803882221 */ /* 0x000fca0000010000 */
.L_x_7473:
[----:B------:R-:W-:-:S04]  /*2510*/  F2FP.BF16.PACK_AB R2, RZ, R136 ;  /* 0x00000088ff02723e */ /* 0x000fc800000010ff */
[----:B------:R-:W-:Y:S02]  /*2520*/  PRMT R94, R94, 0x5410, R2 ;  /* 0x000054105e5e7816 */ /* 0x000fe40000000002 */
.L_x_7474:
[----:B------:R-:W-:Y:S01]  /*2530*/  PRMT R137, RZ, 0x5410, R99 ;  /* 0x00005410ff897816 */ /* 0x000fe20000000063 */
[----:B------:R-:W-:Y:S05]  /*2540*/  @P3 BRA `(.L_x_7475) ;  /* 0x0000008000003947 */ /* 0x000fea0003800000 */
[----:B------:R-:W-:-:S04]  /*2550*/  ISETP.NE.U32.AND P4, PT, RZ, c[0x0][0x180], PT ;  /* 0x00006000ff007a0c */ /* 0x000fc80003f85070 */
[----:B------:R-:W-:-:S13]  /*2560*/  ISETP.NE.AND.EX P4, PT, RZ, c[0x0][0x184], PT, P4 ;  /* 0x00006100ff007a0c */ /* 0x000fda0003f85340 */
[----:B------:R-:W-:Y:S05]  /*2570*/  @P4 BRA `(.L_x_7476) ;  /* 0x0000002000004947 */ /* 0x000fea0003800000 */
[----:B------:R-:W-:Y:S05]  /*2580*/  @P0 BRA `(.L_x_7477) ;  /* 0x0000008000000947 */ /* 0x000fea0003800000 */
[----:B------:R-:W-:Y:S05]  /*2590*/  BRA `(.L_x_7478) ;  /* 0x0000009000007947 */ /* 0x000fea0003800000 */
.L_x_7476:
[----:B-----5:R-:W-:-:S05]  /*25a0*/  PRMT R2, RZ, 0x5410, R7 ;  /* 0x00005410ff027816 */ /* 0x020fca0000000007 */
[----:B------:R-:W-:Y:S01]  /*25b0*/  FADD.FTZ R137, R2, R137 ;  /* 0x0000008902897221 */ /* 0x000fe20000010000 */
[----:B------:R-:W-:Y:S05]  /*25c0*/  BRA `(.L_x_7477) ;  /* 0x0000004000007947 */ /* 0x000fea0003800000 */
.L_x_7475:
[----:B-----5:R-:W-:-:S05]  /*25d0*/  PRMT R2, RZ, 0x5410, R11 ;  /* 0x00005410ff027816 */ /* 0x020fca000000000b */
[----:B------:R-:W-:Y:S01]  /*25e0*/  FADD.FTZ R137, R2, R137 ;  /* 0x0000008902897221 */ /* 0x000fe20000010000 */
[----:B------:R-:W-:-:S05]  /*25f0*/  @P2 PRMT R2, RZ, 0x5410, R7 ;  /* 0x00005410ff022816 */ /* 0x000fca0000000007 */
[----:B------:R-:W-:-:S05]  /*2600*/  @P2 FADD.FTZ R137, R2, R137 ;  /* 0x0000008902892221 */ /* 0x000fca0000010000 */
.L_x_7477:
[----:B------:R-:W-:-:S04]  /*2610*/  F2FP.BF16.PACK_AB R2, RZ, R137 ;  /* 0x00000089ff02723e */ /* 0x000fc800000010ff */
[----:B------:R-:W-:Y:S02]  /*2620*/  PRMT R95, R2, 0x7610, R95 ;  /* 0x00007610025f7816 */ /* 0x000fe4000000005f */
.L_x_7478:
[----:B------:R-:W-:Y:S01]  /*2630*/  PRMT R138, RZ, 0x7610, R99 ;  /* 0x00007610ff8a7816 */ /* 0x000fe20000000063 */
[----:B------:R-:W-:Y:S05]  /*2640*/  @P3 BRA `(.L_x_7479) ;  /* 0x0000008000003947 */ /* 0x000fea0003800000 */
[----:B------:R-:W-:-:S04]  /*2650*/  ISETP.NE.U32.AND P4, PT, RZ, c[0x0][0x180], PT ;  /* 0x00006000ff007a0c */ /* 0x000fc80003f85070 */
[----:B------:R-:W-:-:S13]  /*2660*/  ISETP.NE.AND.EX P4, PT, RZ, c[0x0][0x184], PT, P4 ;  /* 0x00006100ff007a0c */ /* 0x000fda0003f85340 */
[----:B------:R-:W-:Y:S05]  /*2670*/  @P4 BRA `(.L_x_7480) ;  /* 0x0000002000004947 */ /* 0x000fea0003800000 */
[----:B------:R-:W-:Y:S05]  /*2680*/  @P0 BRA `(.L_x_7481) ;  /* 0x0000008000000947 */ /* 0x000fea0003800000 */
[----:B------:R-:W-:Y:S05]  /*2690*/  BRA `(.L_x_7482) ;  /* 0x0000009000007947 */ /* 0x000fea0003800000 */
.L_x_7480:
[----:B-----5:R-:W-:-:S05]  /*26a0*/  PRMT R3, RZ, 0x7610, R7 ;  /* 0x00007610ff037816 */ /* 0x020fca0000000007 */
[----:B------:R-:W-:Y:S01]  /*26b0*/  FADD.FTZ R138, R3, R138 ;  /* 0x0000008a038a7221 */ /* 0x000fe20000010000 */
[----:B------:R-:W-:Y:S05]  /*26c0*/  BRA `(.L_x_7481) ;  /* 0x0000004000007947 */ /* 0x000fea0003800000 */
.L_x_7479:
[----:B-----5:R-:W-:-:S05]  /*26d0*/  PRMT R3, RZ, 0x7610, R11 ;  /* 0x00007610ff037816 */ /* 0x020fca000000000b */
[----:B------:R-:W-:Y:S01]  /*26e0*/  FADD.FTZ R138, R3, R138 ;  /* 0x0000008a038a7221 */ /* 0x000fe20000010000 */
[----:B------:R-:W-:-:S05]  /*26f0*/  @P2 PRMT R3, RZ, 0x7610, R7 ;  /* 0x00007610ff032816 */ /* 0x000fca0000000007 */
[----:B------:R-:W-:-:S05]  /*2700*/  @P2 FADD.FTZ R138, R3, R138 ;  /* 0x0000008a038a2221 */ /* 0x000fca0000010000 */
.L_x_7481:
[----:B------:R-:W-:-:S04]  /*2710*/  F2FP.BF16.PACK_AB R2, RZ, R138 ;  /* 0x0000008aff02723e */ /* 0x000fc800000010ff */
[----:B------:R-:W-:Y:S02]  /*2720*/  PRMT R95, R95, 0x5410, R2 ;  /* 0x000054105f5f7816 */ /* 0x000fe40000000002 */
.L_x_7482:
        /* <DEDUP_REMOVED lines=9> */
[----:B------:R-:W0:Y:S04]  /*27c0*/  LDG.E.128 R96, [R96.64] ;  /* 0x0000000460607981 */ /* 0x000e28000c1e1d00 */
[----:B-----5:R1:W5:Y:S04]  /*27d0*/  @P1 LDG.E.128 R8, [R2.64] ;  /* 0x0000000402081981 */ /* 0x020368000c1e1d00 */
[----:B------:R1:W5:Y:S01]  /*27e0*/  @P2 LDG.E.128 R4, [R132.64] ;  /* 0x0000000484042981 */ /* 0x000362000c1e1d00 */
[----:B0-----:R-:W-:Y:S01]  /*27f0*/  PRMT R100, RZ, 0x5410, R96 ;  /* 0x00005410ff647816 */ /* 0x001fe20000000060 */
[----:B------:R-:W-:Y:S05]  /*2800*/  @P3 BRA `(.L_x_7483) ;  /* 0x0000008000003947 */ /* 0x000fea0003800000 */
[----:B-1----:R-:W-:-:S04]  /*2810*/  ISETP.NE.U32.AND P1, PT, RZ, c[0x0][0x180], PT ;  /* 0x00006000ff007a0c */ /* 0x002fc80003f25070 */
[----:B------:R-:W-:-:S13]  /*2820*/  ISETP.NE.AND.EX P1, PT, RZ, c[0x0][0x184], PT, P1 ;  /* 0x00006100ff007a0c */ /* 0x000fda0003f25310 */
[----:B------:R-:W-:Y:S05]  /*2830*/  @P1 BRA `(.L_x_7484) ;  /* 0x0000002000001947 */ /* 0x000fea0003800000 */
[----:B------:R-:W-:Y:S05]  /*2840*/  @P0 BRA `(.L_x_7485) ;  /* 0x0000008000000947 */ /* 0x000fea0003800000 */
[----:B------:R-:W-:Y:S05]  /*2850*/  BRA `(.L_x_7486) ;  /* 0x0000009000007947 */ /* 0x000fea0003800000 */
.L_x_7484:
[----:B-----5:R-:W-:-:S05]  /*2860*/  PRMT R3, RZ, 0x5410, R4 ;  /* 0x00005410ff037816 */ /* 0x020fca0000000004 */
[----:B------:R-:W-:Y:S01]  /*2870*/  FADD.FTZ R100, R3, R100 ;  /* 0x0000006403647221 */ /* 0x000fe20000010000 */
[----:B------:R-:W-:Y:S05]  /*2880*/  BRA `(.L_x_7485) ;  /* 0x0000004000007947 */ /* 0x000fea0003800000 */
.L_x_7483:
[----:B-1---5:R-:W-:-:S05]  /*2890*/  PRMT R3, RZ, 0x5410, R8 ;  /* 0x00005410ff037816 */ /* 0x022fca0000000008 */
[----:B------:R-:W-:Y:S01]  /*28a0*/  FADD.FTZ R100, R3, R100 ;  /* 0x0000006403647221 */ /* 0x000fe20000010000 */
[----:B------:R-:W-:-:S05]  /*28b0*/  @P2 PRMT R3, RZ, 0x5410, R4 ;  /* 0x00005410ff032816 */ /* 0x000fca0000000004 */
[----:B------:R-:W-:-:S05]  /*28c0*/  @P2 FADD.FTZ R100, R3, R100 ;  /* 0x0000006403642221 */ /* 0x000fca0000010000 */
.L_x_7485:
[----:B------:R-:W-:-:S04]  /*28d0*/  F2FP.BF16.PACK_AB R2, RZ, R100 ;  /* 0x00000064ff02723e */ /* 0x000fc800000010ff */
[----:B------:R-:W-:Y:S02]  /*28e0*/  PRMT R92, R2, 0x7610, R92 ;  /* 0x00007610025c7816 */ /* 0x000fe4000000005c */
.L_x_7486:
[----:B------:R-:W-:Y:S01]  /*28f0*/  PRMT R132, RZ, 0x7610, R96 ;  /* 0x00007610ff847816 */ /* 0x000fe20000000060 */
[----:B------:R-:W-:Y:S05]  /*2900*/  @P3 BRA `(.L_x_7487) ;  /* 0x0000008000003947 */ /* 0x000fea0003800000 */
[----:B------:R-:W-:-:S04]  /*2910*/  ISETP.NE.U32.AND P1, PT, RZ, c[0x0][0x180], PT ;  /* 0x00006000ff007a0c */ /* 0x000fc80003f25070 */
[----:B------:R-:W-:-:S13]  /*2920*/  ISETP.NE.AND.EX P1, PT, RZ, c[0x0][0x184], PT, P1 ;  /* 0x00006100ff007a0c */ /* 0x000fda0003f25310 */
[----:B------:R-:W-:Y:S05]  /*2930*/  @P1 BRA `(.L_x_7488) ;  /* 0x0000002000001947 */ /* 0x000fea0003800000 */
[----:B------:R-:W-:Y:S05]  /*2940*/  @P0 BRA `(.L_x_7489) ;  /* 0x0000008000000947 */ /* 0x000fea0003800000 */
[----:B------:R-:W-:Y:S05]  /*2950*/  BRA `(.L_x_7490) ;  /* 0x0000009000007947 */ /* 0x000fea0003800000 */
.L_x_7488:
[----:B-----5:R-:W-:-:S05]  /*2960*/  PRMT R3, RZ, 0x7610, R4 ;  /* 0x00007610ff037816 */ /* 0x020fca0000000004 */
[----:B------:R-:W-:Y:S01]  /*2970*/  FADD.FTZ R132, R3, R132 ;  /* 0x0000008403847221 */ /* 0x000fe20000010000 */
[----:B------:R-:W-:Y:S05]  /*2980*/  BRA `(.L_x_7489) ;  /* 0x0000004000007947 */ /* 0x000fea0003800000 */
.L_x_7487:
[----:B-----5:R-:W-:-:S05]  /*2990*/  PRMT R3, RZ, 0x7610, R8 ;  /* 0x00007610ff037816 */ /* 0x020fca0000000008 */
[----:B------:R-:W-:Y:S01]  /*29a0*/  FADD.FTZ R132, R3, R132 ;  /* 0x0000008403847221 */ /* 0x000fe20000010000 */
[----:B------:R-:W-:-:S05]  /*29b0*/  @P2 PRMT R3, RZ, 0x7610, R4 ;  /* 0x00007610ff032816 */ /* 0x000fca0000000004 */
[----:B------:R-:W-:-:S05]  /*29c0*/  @P2 FADD.FTZ R132, R3, R132 ;  /* 0x0000008403842221 */ /* 0x000fca0000010000 */
.L_x_7489:
[----:B------:R-:W-:-:S04]  /*29d0*/  F2FP.BF16.PACK_AB R2, RZ, R132 ;  /* 0x00000084ff02723e */ /* 0x000fc800000010ff */
[----:B------:R-:W-:Y:S02]  /*29e0*/  PRMT R92, R92, 0x5410, R2 ;  /* 0x000054105c5c7816 */ /* 0x000fe40000000002 */
.L_x_7490:
[----:B------:R-:W-:Y:S01]  /*29f0*/  PRMT R101, RZ, 0x5410, R97 ;  /* 0x00005410ff657816 */ /* 0x000fe20000000061 */
[----:B------:R-:W-:Y:S05]  /*2a00*/  @P3 BRA `(.L_x_7491) ;  /* 0x0000008000003947 */ /* 0x000fea0003800000 */
[----:B------:R-:W-:-:S04]  /*2a10*/  ISETP.NE.U32.AND P1, PT, RZ, c[0x0][0x180], PT ;  /* 0x00006000ff007a0c */ /* 0x000fc80003f25070 */
[----:B------:R-:W-:-:S13]  /*2a20*/  ISETP.NE.AND.EX P1, PT, RZ, c[0x0][0x184], PT, P1 ;  /* 0x00006100ff007a0c */ /* 0x000fda0003f25310 */
[----:B------:R-:W-:Y:S05]  /*2a30*/  @P1 BRA `(.L_x_7492) ;  /* 0x0000002000001947 */ /* 0x000fea0003800000 */
[----:B------:R-:W-:Y:S05]  /*2a40*/  @P0 BRA `(.L_x_7493) ;  /* 0x0000008000000947 */ /* 0x000fea0003800000 */
[----:B------:R-:W-:Y:S05]  /*2a50*/  BRA `(.L_x_7494) ;  /* 0x0000009000007947 */ /* 0x000fea0003800000 */
.L_x_7492:
[----:B-----5:R-:W-:-:S05]  /*2a60*/  PRMT R2, RZ, 0x5410, R5 ;  /* 0x00005410ff027816 */ /* 0x020fca0000000005 */
[----:B------:R-:W-:Y:S01]  /*2a70*/  FADD.FTZ R101, R2, R101 ;  /* 0x0000006502657221 */ /* 0x000fe20000010000 */
[----:B------:R-:W-:Y:S05]  /*2a80*/  BRA `(.L_x_7493) ;  /* 0x0000004000007947 */ /* 0x000fea0003800000 */
.L_x_7491:
[----:B-----5:R-:W-:-:S05]  /*2a90*/  PRMT R2, RZ, 0x5410, R9 ;  /* 0x00005410ff027816 */ /* 0x020fca0000000009 */
[----:B------:R-:W-:Y:S01]  /*2aa0*/  FADD.FTZ R101, R2, R101 ;  /* 0x0000006502657221 */ /* 0x000fe20000010000 */
[----:B------:R-:W-:-:S05]  /*2ab0*/  @P2 PRMT R2, RZ, 0x5410, R5 ;  /* 0x00005410ff022816 */ /* 0x000fca0000000005 */
[----:B------:R-:W-:-:S05]  /*2ac0*/  @P2 FADD.FTZ R101, R2, R101 ;  /* 0x0000006502652221 */ /* 0x000fca0000010000 */
.L_x_7493:
[----:B------:R-:W-:-:S04]  /*2ad0*/  F2FP.BF16.PACK_AB R2, RZ, R101 ;  /* 0x00000065ff02723e */ /* 0x000fc800000010ff */
[----:B------:R-:W-:Y:S02]  /*2ae0*/  PRMT R93, R2, 0x7610, R93 ;  /* 0x00007610025d7816 */ /* 0x000fe4000000005d */
.L_x_7494:
[----:B------:R-:W-:Y:S01]  /*2af0*/  PRMT R133, RZ, 0x7610, R97 ;  /* 0x00007610ff857816 */ /* 0x000fe20000000061 */
[----:B------:R-:W-:Y:S05]  /*2b00*/  @P3 BRA `(.L_x_7495) ;  /* 0x0000008000003947 */ /* 0x000fea0003800000 */
[----:B------:R-:W-:-:S04]  /*2b10*/  ISETP.NE.U32.AND P1, PT, RZ, c[0x0][0x180], PT ;  /* 0x00006000ff007a0c */ /* 0x000fc80003f25070 */
[----:B------:R-:W-:-:S13]  /*2b20*/  ISETP.NE.AND.EX P1, PT, RZ, c[0x0][0x184], PT, P1 ;  /* 0x00006100ff007a0c */ /* 0x000fda0003f25310 */
[----:B------:R-:W-:Y:S05]  /*2b30*/  @P1 BRA `(.L_x_7496) ;  /* 0x0000002000001947 */ /* 0x000fea0003800000 */
[----:B------:R-:W-:Y:S05]  /*2b40*/  @P0 BRA `(.L_x_7497) ;  /* 0x0000008000000947 */ /* 0x000fea0003800000 */
[----:B------:R-:W-:Y:S05]  /*2b50*/  BRA `(.L_x_7498) ;  /* 0x0000009000007947 */ /* 0x000fea0003800000 */
.L_x_7496:
[----:B-----5:R-:W-:-:S05]  /*2b60*/  PRMT R2, RZ, 0x7610, R5 ;  /* 0x00007610ff027816 */ /* 0x020fca0000000005 */
[----:B------:R-:W-:Y:S01]  /*2b70*/  FADD.FTZ R133, R2, R133 ;  /* 0x0000008502857221 */ /* 0x000fe20000010000 */
[----:B------:R-:W-:Y:S05]  /*2b80*/  BRA `(.L_x_7497) ;  /* 0x0000004000007947 */ /* 0x000fea0003800000 */
.L_x_7495:
[----:B-----5:R-:W-:-:S05]  /*2b90*/  PRMT R2, RZ, 0x7610, R9 ;  /* 0x00007610ff027816 */ /* 0x020fca0000000009 */
[----:B------:R-:W-:Y:S01]  /*2ba0*/  FADD.FTZ R133, R2, R133 ;  /* 0x0000008502857221 */ /* 0x000fe20000010000 */
[----:B------:R-:W-:-:S05]  /*2bb0*/  @P2 PRMT R2, RZ, 0x7610, R5 ;  /* 0x00007610ff022816 */ /* 0x000fca0000000005 */
[----:B------:R-:W-:-:S05]  /*2bc0*/  @P2 FADD.FTZ R133, R2, R133 ;  /* 0x0000008502852221 */ /* 0x000fca0000010000 */
.L_x_7497:
[----:B------:R-:W-:-:S04]  /*2bd0*/  F2FP.BF16.PACK_AB R2, RZ, R133 ;  /* 0x00000085ff02723e */ /* 0x000fc800000010ff */
[----:B------:R-:W-:Y:S02]  /*2be0*/  PRMT R93, R93, 0x5410, R2 ;  /* 0x000054105d5d7816 */ /* 0x000fe40000000002 */
.L_x_7498:
[----:B------:R-:W-:Y:S01]  /*2bf0*/  PRMT R140, RZ, 0x5410, R98 ;  /* 0x00005410ff8c7816 */ /* 0x000fe20000000062 */
[----:B------:R-:W-:Y:S05]  /*2c00*/  @P3 BRA `(.L_x_7499) ;  /* 0x0000008000003947 */ /* 0x000fea0003800000 */
[----:B------:R-:W-:-:S04]  /*2c10*/  ISETP.NE.U32.AND P1, PT, RZ, c[0x0][0x180], PT ;  /* 0x00006000ff007a0c */ /* 0x000fc80003f25070 */
[----:B------:R-:W-:-:S13]  /*2c20*/  ISETP.NE.AND.EX P1, PT, RZ, c[0x0][0x184], PT, P1 ;  /* 0x00006100ff007a0c */ /* 0x000fda0003f25310 */
[----:B------:R-:W-:Y:S05]  /*2c30*/  @P1 BRA `(.L_x_7500) ;  /* 0x0000002000001947 */ /* 0x000fea0003800000 */
[----:B------:R-:W-:Y:S05]  /*2c40*/  @P0 BRA `(.L_x_7501) ;  /* 0x0000008000000947 */ /* 0x000fea0003800000 */
[----:B------:R-:W-:Y:S05]  /*2c50*/  BRA `(.L_x_7502) ;  /* 0x0000009000007947 */ /* 0x000fea0003800000 */
.L_x_7500:
[----:B-----5:R-:W-:-:S05]  /*2c60*/  PRMT R3, RZ, 0x5410, R6 ;  /* 0x00005410ff037816 */ /* 0x020fca0000000006 */
[----:B------:R-:W-:Y:S01]  /*2c70*/  FADD.FTZ R140, R3, R140 ;  /* 0x0000008c038c7221 */ /* 0x000fe20000010000 */
[----:B------:R-:W-:Y:S05]  /*2c80*/  BRA `(.L_x_7501) ;  /* 0x0000004000007947 */ /* 0x000fea0003800000 */
.L_x_7499:
[----:B-----5:R-:W-:-:S05]  /*2c90*/  PRMT R3, RZ, 0x5410, R10 ;  /* 0x00005410ff037816 */ /* 0x020fca000000000a */
[----:B------:R-:W-:Y:S01]  /*2ca0*/  FADD.FTZ R140, R3, R140 ;  /* 0x0000008c038c7221 */ /* 0x000fe20000010000 */
[----:B------:R-:W-:-:S05]  /*2cb0*/  @P2 PRMT R3, RZ, 0x5410, R6 ;  /* 0x00005410ff032816 */ /* 0x000fca0000000006 */
[----:B------:R-:W-:-:S05]  /*2cc0*/  @P2 FADD.FTZ R140, R3, R140 ;  /* 0x0000008c038c2221 */ /* 0x000fca0000010000 */
.L_x_7501:
[----:B------:R-:W-:-:S04]  /*2cd0*/  F2FP.BF16.PACK_AB R2, RZ, R140 ;  /* 0x0000008cff02723e */ /* 0x000fc800000010ff */
[----:B------:R-:W-:Y:S02]  /*2ce0*/  PRMT R94, R2, 0x7610, R94 ;  /* 0x00007610025e7816 */ /* 0x000fe4000000005e */
.L_x_7502:
[----:B------:R-:W-:Y:S01]  /*2cf0*/  PRMT R98, RZ, 0x7610, R98 ;  /* 0x00007610ff627816 */ /* 0x000fe20000000062 */
[----:B------:R-:W-:Y:S05]  /*2d00*/  @P3 BRA `(.L_x_7503) ;  /* 0x0000008000003947 */ /* 0x000fea0003800000 */
[----:B------:R-:W-:-:S04]  /*2d10*/  ISETP.NE.U32.AND P1, PT, RZ, c[0x0][0x180], PT ;  /* 0x00006000ff007a0c */ /* 0x000fc80003f25070 */
[----:B------:R-:W-:-:S13]  /*2d20*/  ISETP.NE.AND.EX P1, PT, RZ, c[0x0][0x184], PT, P1 ;  /* 0x00006100ff007a0c */ /* 0x000fda0003f25310 */
[----:B------:R-:W-:Y:S05]  /*2d30*/  @P1 BRA `(.L_x_7504) ;  /* 0x0000002000001947 */ /* 0x000fea0003800000 */
[----:B------:R-:W-:Y:S05]  /*2d40*/  @P0 BRA `(.L_x_7505) ;  /* 0x0000008000000947 */ /* 0x000fea0003800000 */
[----:B------:R-:W-:Y:S05]  /*2d50*/  BRA `(.L_x_7506) ;  /* 0x0000009000007947 */ /* 0x000fea0003800000 */
.L_x_7504:
[----:B-----5:R-:W-:-:S05]  /*2d60*/  PRMT R3, RZ, 0x7610, R6 ;  /* 0x00007610ff037816 */ /* 0x020fca0000000006 */
[----:B------:R-:W-:Y:S01]  /*2d70*/  FADD.FTZ R98, R3, R98 ;  /* 0x0000006203627221 */ /* 0x000fe20000010000 */
[----:B------:R-:W-:Y:S05]  /*2d80*/  BRA `(.L_x_7505) ;  /* 0x0000004000007947 */ /* 0x000fea0003800000 */
.L_x_7503:
[----:B-----5:R-:W-:-:S05]  /*2d90*/  PRMT R3, RZ, 0x7610, R10 ;  /* 0x00007610ff037816 */ /* 0x020fca000000000a */
[----:B------:R-:W-:Y:S01]  /*2da0*/  FADD.FTZ R98, R3, R98 ;  /* 0x0000006203627221 */ /* 0x000fe20000010000 */
[----:B------:R-:W-:-:S05]  /*2db0*/  @P2 PRMT R3, RZ, 0x7610, R6 ;  /* 0x00007610ff032816 */ /* 0x000fca0000000006 */
[----:B------:R-:W-:-:S05]  /*2dc0*/  @P2 FADD.FTZ R98, R3, R98 ;  /* 0x0000006203622221 */ /* 0x000fca0000010000 */
.L_x_7505:
[----:B------:R-:W-:-:S04]  /*2dd0*/  F2FP.BF16.PACK_AB R2, RZ, R98 ;  /* 0x00000062ff02723e */ /* 0x000fc800000010ff */
[----:B------:R-:W-:Y:S02]  /*2de0*/  PRMT R94, R94, 0x5410, R2 ;  /* 0x000054105e5e7816 */ /* 0x000fe40000000002 */
.L_x_7506:
[----:B------:R-:W-:Y:S01]  /*2df0*/  PRMT R141, RZ, 0x5410, R99 ;  /* 0x00005410ff8d7816 */ /* 0x000fe20000000063 */
[----:B------:R-:W-:Y:S05]  /*2e00*/  @P3 BRA `(.L_x_7507) ;  /* 0x0000008000003947 */ /* 0x000fea0003800000 */
[----:B------:R-:W-:-:S04]  /*2e10*/  ISETP.NE.U32.AND P1, PT, RZ, c[0x0][0x180], PT ;  /* 0x00006000ff007a0c */ /* 0x000fc80003f25070 */
[----:B------:R-:W-:-:S13]  /*2e20*/  ISETP.NE.AND.EX P1, PT, RZ, c[0x0][0x184], PT, P1 ;  /* 0x00006100ff007a0c */ /* 0x000fda0003f25310 */
[----:B------:R-:W-:Y:S05]  /*2e30*/  @P1 BRA `(.L_x_7508) ;  /* 0x0000002000001947 */ /* 0x000fea0003800000 */
[----:B------:R-:W-:Y:S05]  /*2e40*/  @P0 BRA `(.L_x_7509) ;  /* 0x0000008000000947 */ /* 0x000fea0003800000 */
[----:B------:R-:W-:Y:S05]  /*2e50*/  BRA `(.L_x_7510) ;  /* 0x0000009000007947 */ /* 0x000fea0003800000 */
.L_x_7508:
[----:B-----5:R-:W-:-:S05]  /*2e60*/  PRMT R2, RZ, 0x5410, R7 ;  /* 0x00005410ff027816 */ /* 0x020fca0000000007 */
[----:B------:R-:W-:Y:S01]  /*2e70*/  FADD.FTZ R141, R2, R141 ;  /* 0x0000008d028d7221 */ /* 0x000fe20000010000 */
[----:B------:R-:W-:Y:S05]  /*2e80*/  BRA `(.L_x_7509) ;  /* 0x0000004000007947 */ /* 0x000fea0003800000 */
.L_x_7507:
[----:B-----5:R-:W-:-:S05]  /*2e90*/  PRMT R2, RZ, 0x5410, R11 ;  /* 0x00005410ff027816 */ /* 0x020fca000000000b */
[----:B------:R-:W-:Y:S01]  /*2ea0*/  FADD.FTZ R141, R2, R141 ;  /* 0x0000008d028d7221 */ /* 0x000fe20000010000 */
[----:B------:R-:W-:-:S05]  /*2eb0*/  @P2 PRMT R2, RZ, 0x5410, R7 ;  /* 0x00005410ff022816 */ /* 0x000fca0000000007 */
[----:B------:R-:W-:-:S05]  /*2ec0*/  @P2 FADD.FTZ R141, R2, R141 ;  /* 0x0000008d028d2221 */ /* 0x000fca0000010000 */
.L_x_7509:
[----:B------:R-:W-:-:S04]  /*2ed0*/  F2FP.BF16.PACK_AB R2, RZ, R141 ;  /* 0x0000008dff02723e */ /* 0x000fc800000010ff */
[----:B------:R-:W-:Y:S02]  /*2ee0*/  PRMT R95, R2, 0x7610, R95 ;  /* 0x00007610025f7816 */ /* 0x000fe4000000005f */
.L_x_7510:
[----:B------:R-:W-:Y:S01]  /*2ef0*/  PRMT R99, RZ, 0x7610, R99 ;  /* 0x00007610ff637816 */ /* 0x000fe20000000063 */
[----:B------:R-:W-:Y:S05]  /*2f00*/  @P3 BRA `(.L_x_7511) ;  /* 0x0000008000003947 */ /* 0x000fea0003800000 */
[----:B------:R-:W-:-:S04]  /*2f10*/  ISETP.NE.U32.AND P1, PT, RZ, c[0x0][0x180], PT ;  /* 0x00006000ff007a0c */ /* 0x000fc80003f25070 */
[----:B------:R-:W-:-:S13]  /*2f20*/  ISETP.NE.AND.EX P1, PT, RZ, c[0x0][0x184], PT, P1 ;  /* 0x00006100ff007a0c */ /* 0x000fda0003f25310 */
[----:B------:R-:W-:Y:S05]  /*2f30*/  @P1 BRA `(.L_x_7512) ;  /* 0x0000002000001947 */ /* 0x000fea0003800000 */
[----:B------:R-:W-:Y:S05]  /*2f40*/  @P0 BRA `(.L_x_7513) ;  /* 0x0000008000000947 */ /* 0x000fea0003800000 */
[----:B------:R-:W-:Y:S05]  /*2f50*/  BRA `(.L_x_7514) ;  /* 0x0000009000007947 */ /* 0x000fea0003800000 */
.L_x_7512:
[----:B-----5:R-:W-:-:S05]  /*2f60*/  PRMT R2, RZ, 0x7610, R7 ;  /* 0x00007610ff027816 */ /* 0x020fca0000000007 */
[----:B------:R-:W-:Y:S01]  /*2f70*/  FADD.FTZ R99, R2, R99 ;  /* 0x0000006302637221 */ /* 0x000fe20000010000 */
[----:B------:R-:W-:Y:S05]  /*2f80*/  BRA `(.L_x_7513) ;  /* 0x0000004000007947 */ /* 0x000fea0003800000 */
.L_x_7511:
[----:B-----5:R-:W-:-:S05]  /*2f90*/  PRMT R2, RZ, 0x7610, R11 ;  /* 0x00007610ff027816 */ /* 0x020fca000000000b */
[----:B------:R-:W-:Y:S01]  /*2fa0*/  FADD.FTZ R99, R2, R99 ;  /* 0x0000006302637221 */ /* 0x000fe20000010000 */
[----:B------:R-:W-:-:S05]  /*2fb0*/  @P2 PRMT R2, RZ, 0x7610, R7 ;  /* 0x00007610ff022816 */ /* 0x000fca0000000007 */
[----:B------:R-:W-:-:S05]  /*2fc0*/  @P2 FADD.FTZ R99, R2, R99 ;  /* 0x0000006302632221 */ /* 0x000fca0000010000 */
.L_x_7513:
[----:B------:R-:W-:-:S04]  /*2fd0*/  F2FP.BF16.PACK_AB R2, RZ, R99 ;  /* 0x00000063ff02723e */ /* 0x000fc800000010ff */
[----:B------:R-:W-:Y:S02]  /*2fe0*/  PRMT R95, R95, 0x5410, R2 ;  /* 0x000054105f5f7816 */ /* 0x000fe40000000002 */
.L_x_7514:
        /* <DEDUP_REMOVED lines=45> */
.L_x_7519:
        /* <DEDUP_REMOVED lines=100> */
.L_x_7520:
[----:B------:R-:W-:Y:S01]  /*3900*/  FMUL.FTZ R96, R147, R147 ;  /* 0x0000009393607220 */ /* 0x000fe20000410000 */
[----:B------:R-:W-:Y:S01]  /*3910*/  ISETP.NE.AND P1, PT, RZ, UR6, PT ;  /* 0x00000006ff007c0c */ /* 0x000fe2000bf25270 */
[----:B01----:R-:W-:Y:S01]  /*3920*/  FADD.FTZ R143, R142, R143 ;  /* 0x0000008f8e8f7221 */ /* 0x003fe20000010000 */
[----:B------:R-:W-:Y:S01]  /*3930*/  MOV R144, c[0x0][0x1e0] ;  /* 0x0000780000907a02 */ /* 0x000fe20000000f00 */
[----:B------:R-:W0:Y:S01]  /*3940*/  S2R R148, SR_TID.X ;  /* 0x0000000000947919 */ /* 0x000e220000002100 */
[----:B------:R-:W-:Y:S01]  /*3950*/  MOV R142, 0x4 ;  /* 0x00000004008e7802 */ /* 0x000fe20000000f00 */
[----:B------:R-:W-:Y:S01]  /*3960*/  IMAD R146, R111, c[0x0][0x168], RZ ;  /* 0x00005a006f927a24 */ /* 0x000fe200078e02ff */
[----:B------:R-:W-:Y:S01]  /*3970*/  FSEL R97, R96, RZ, P1 ;  /* 0x000000ff60617208 */ /* 0x000fe20000800000 */
[----:B------:R-:W-:Y:S01]  /*3980*/  FFMA.FTZ R144, R143, R144, c[0x0][0x228] ;  /* 0x00008a008f907623 */ /* 0x000fe20000010090 */
[----:B------:R-:W-:Y:S01]  /*3990*/  FSEL R145, R147, RZ, !P1 ;  /* 0x000000ff93917208 */ /* 0x000fe20004800000 */
[----:B------:R-:W-:Y:S01]  /*39a0*/  @!P2 IMAD.WIDE R2, R111, R142, c[0x0][0x1a0] ;  /* 0x000068006f02a625 */ /* 0x000fe200078e028e */
[----:B------:R-:W-:-:S03]  /*39b0*/  SHF.R.S32.HI R143, RZ, 0x1f, R146 ;  /* 0x0000001fff8f7819 */ /* 0x000fc60000011492 */
[----:B------:R-:W-:Y:S01]  /*39c0*/  FADD.FTZ R144, R144, R97 ;  /* 0x0000006190907221 */ /* 0x000fe20000010000 */
[----:B------:R1:W-:Y:S01]  /*39d0*/  @!P2 STG.E [R2.64], R147 ;  /* 0x000000930200a986 */ /* 0x0003e2000c101904 */
[----:B------:R-:W-:Y:S01]  /*39e0*/  @!P2 IMAD.WIDE R96, R111, R142, c[0x0][0x1a8] ;  /* 0x00006a006f60a625 */ /* 0x000fe200078e028e */
[----:B------:R-:W-:-:S03]  /*39f0*/  LEA.HI R146, R143, R146, RZ, 0x3 ;  /* 0x000000928f927211 */ /* 0x000fc600078f18ff */
[C---:B------:R-:W-:Y:S02]  /*3a00*/  FADD.FTZ R105, -R145.reuse, R105 ;  /* 0x0000006991697221 */ /* 0x040fe40000010100 */
[C---:B------:R-:W-:Y:S02]  /*3a10*/  FADD.FTZ R115, -R145.reuse, R115 ;  /* 0x0000007391737221 */ /* 0x040fe40000010100 */
[C---:B------:R-:W-:Y:S02]  /*3a20*/  FADD.FTZ R103, -R145.reuse, R103 ;  /* 0x0000006791677221 */ /* 0x040fe40000010100 */
[C---:B------:R-:W-:Y:S01]  /*3a30*/  FADD.FTZ R102, -R145.reuse, R102 ;  /* 0x0000006691667221 */ /* 0x040fe20000010100 */
[----:B-1----:R-:W1:Y:S01]  /*3a40*/  MUFU.RSQ R3, R144 ;  /* 0x0000009000037308 */ /* 0x002e620000001400 */
[C---:B------:R-:W-:Y:S01]  /*3a50*/  FADD.FTZ R116, -R145.reuse, R116 ;  /* 0x0000007491747221 */ /* 0x040fe20000010100 */
[----:B0-----:R-:W-:Y:S01]  /*3a60*/  LOP3.LUT R143, R148, 0x1f, RZ, 0xc0, !PT ;  /* 0x0000001f948f7812 */ /* 0x001fe200078ec0ff */
[----:B------:R-:W-:-:S02]  /*3a70*/  FADD.FTZ R104, -R145, R104 ;  /* 0x0000006891687221 */ /* 0x000fc40000010100 */
[C---:B------:R-:W-:Y:S01]  /*3a80*/  FADD.FTZ R125, -R145.reuse, R125 ;  /* 0x0000007d917d7221 */ /* 0x040fe20000010100 */
[----:B------:R-:W-:Y:S01]  /*3a90*/  LEA.HI.SX32 R143, R146, R143, 0x1d ;  /* 0x0000008f928f7211 */ /* 0x000fe200078feaff */
[C---:B------:R-:W-:Y:S02]  /*3aa0*/  FADD.FTZ R100, -R145.reuse, R100 ;  /* 0x0000006491647221 */ /* 0x040fe40000010100 */
[C---:B------:R-:W-:Y:S02]  /*3ab0*/  FADD.FTZ R156, -R145.reuse, R99 ;  /* 0x00000063919c7221 */ /* 0x040fe40000010100 */
[C---:B------:R-:W-:Y:S02]  /*3ac0*/  FADD.FTZ R112, -R145.reuse, R112 ;  /* 0x0000007091707221 */ /* 0x040fe40000010100 */
[C---:B------:R-:W-:Y:S02]  /*3ad0*/  FADD.FTZ R114, -R145.reuse, R114 ;  /* 0x0000007291727221 */ /* 0x040fe40000010100 */
[----:B------:R-:W-:Y:S01]  /*3ae0*/  FADD.FTZ R117, -R145, R117 ;  /* 0x0000007591757221 */ /* 0x000fe20000010100 */
[----:B-1----:R0:W-:Y:S01]  /*3af0*/  @!P2 STG.E [R96.64], R3 ;  /* 0x000000036000a986 */ /* 0x0021e2000c101904 */
[----:B------:R-:W-:-:S02]  /*3b00*/  FMUL.FTZ R99, R3, R105 ;  /* 0x0000006903637220 */ /* 0x000fc40000410000 */
[C---:B------:R-:W-:Y:S02]  /*3b10*/  FMUL.FTZ R103, R3.reuse, R103 ;  /* 0x0000006703677220 */ /* 0x040fe40000410000 */
[C---:B------:R-:W-:Y:S02]  /*3b20*/  FMUL.FTZ R102, R3.reuse, R102 ;  /* 0x0000006603667220 */ /* 0x040fe40000410000 */
[----:B------:R-:W-:Y:S02]  /*3b30*/  FMUL.FTZ R104, R3, R104 ;  /* 0x0000006803687220 */ /* 0x000fe40000410000 */
[C---:B------:R-:W-:Y:S02]  /*3b40*/  FADD.FTZ R123, -R145.reuse, R123 ;  /* 0x0000007b917b7221 */ /* 0x040fe40000010100 */
[----:B------:R-:W-:Y:S02]  /*3b50*/  FADD.FTZ R109, -R145, R109 ;  /* 0x0000006d916d7221 */ /* 0x000fe40000010100 */
[----:B0-----:R-:W-:-:S02]  /*3b60*/  FMUL.FTZ R96, R3, R115 ;  /* 0x0000007303607220 */ /* 0x001fc40000410000 */
[C---:B------:R-:W-:Y:S02]  /*3b70*/  FMUL.FTZ R115, R3.reuse, R116 ;  /* 0x0000007403737220 */ /* 0x040fe40000410000 */
[C---:B------:R-:W-:Y:S02]  /*3b80*/  FMUL.FTZ R116, R3.reuse, R125 ;  /* 0x0000007d03747220 */ /* 0x040fe40000410000 */
[----:B------:R-:W-:Y:S02]  /*3b90*/  FMUL.FTZ R125, R3, R100 ;  /* 0x00000064037d7220 */ /* 0x000fe40000410000 */
[----:B------:R-:W-:Y:S02]  /*3ba0*/  FFMA.FTZ R100, R44, R99, R84 ;  /* 0x000000632c647223 */ /* 0x000fe40000010054 */
[C---:B------:R-:W-:Y:S02]  /*3bb0*/  FADD.FTZ R108, -R145.reuse, R108 ;  /* 0x0000006c916c7221 */ /* 0x040fe40000010100 */
[----:B------:R-:W-:-:S02]  /*3bc0*/  FADD.FTZ R0, -R145, R0 ;  /* 0x0000000091007221 */ /* 0x000fc40000010100 */
[----:B------:R-:W-:Y:S02]  /*3bd0*/  FADD.FTZ R2, -R145, R131 ;  /* 0x0000008391027221 */ /* 0x000fe40000010100 */
[----:B------:R-:W-:Y:S02]  /*3be0*/  FFMA.FTZ R99, R46, R103, R86 ;  /* 0x000000672e637223 */ /* 0x000fe40000010056 */
[----:B------:R-:W-:Y:S02]  /*3bf0*/  FFMA.FTZ R102, R47, R102, R87 ;  /* 0x000000662f667223 */ /* 0x000fe40000010057 */
[C---:B------:R-:W-:Y:S02]  /*3c00*/  FADD.FTZ R113, -R145.reuse, R113 ;  /* 0x0000007191717221 */ /* 0x040fe40000010100 */
[C---:B------:R-:W-:Y:S01]  /*3c10*/  FADD.FTZ R152, -R145.reuse, R101 ;  /* 0x0000006591987221 */ /* 0x040fe20000010100 */
[----:B------:R-:W-:Y:S01]  /*3c20*/  F2FP.BF16.PACK_AB R99, R102, R99 ;  /* 0x000000636663723e */ /* 0x000fe200000010ff */
[----:B------:R-:W-:-:S02]  /*3c30*/  FADD.FTZ R98, -R145, R98 ;  /* 0x0000006291627221 */ /* 0x000fc40000010100 */
[----:B------:R-:W-:Y:S02]  /*3c40*/  FMUL.FTZ R97, R3, R112 ;  /* 0x0000007003617220 */ /* 0x000fe40000410000 */
[----:B------:R-:W-:Y:S02]  /*3c50*/  FFMA.FTZ R103, R45, R104, R85 ;  /* 0x000000682d677223 */ /* 0x000fe40000010055 */
        /* <DEDUP_REMOVED lines=28> */
[----:B------:R-:W-:Y:S01]  /*3e20*/  FMUL.FTZ R2, R3, R98 ;  /* 0x0000006203027220 */ /* 0x000fe20000410000 */
[----:B------:R-:W-:Y:S01]  /*3e30*/  F2FP.BF16.PACK_AB R98, R103, R100 ;  /* 0x000000646762723e */ /* 0x000fe200000010ff */
[C---:B------:R-:W-:Y:S02]  /*3e40*/  FMUL.FTZ R107, R3.reuse, R107 ;  /* 0x0000006b036b7220 */ /* 0x040fe40000410000 */
[C---:B------:R-:W-:Y:S02]  /*3e50*/  FMUL.FTZ R106, R3.reuse, R106 ;  /* 0x0000006a036a7220 */ /* 0x040fe40000410000 */
[C---:B------:R-:W-:Y:S02]  /*3e60*/  FMUL.FTZ R120, R3.reuse, R120 ;  /* 0x0000007803787220 */ /* 0x040fe40000410000 */
[C---:B------:R-:W-:Y:S02]  /*3e70*/  FMUL.FTZ R113, R3.reuse, R118 ;  /* 0x0000007603717220 */ /* 0x040fe40000410000 */
[----:B------:R-:W-:-:S02]  /*3e80*/  FMUL.FTZ R122, R3, R122 ;  /* 0x0000007a037a7220 */ /* 0x000fc40000410000 */
[C---:B------:R-:W-:Y:S02]  /*3e90*/  FMUL.FTZ R121, R3.reuse, R121 ;  /* 0x0000007903797220 */ /* 0x040fe40000410000 */
[C---:B------:R-:W-:Y:S01]  /*3ea0*/  FMUL.FTZ R117, R3.reuse, R124 ;  /* 0x0000007c03757220 */ /* 0x040fe20000410000 */
[----:B------:R-:W-:Y:S01]  /*3eb0*/  HFMA2.MMA R124, -RZ, RZ, 0, 9.5367431640625e-07 ;  /* 0x00000010ff7c7435 */ /* 0x000fe200000001ff */
        /* <DEDUP_REMOVED lines=27> */
[----:B------:R-:W-:Y:S01]  /*4070*/  IADD3 R108, R143, 0x20, RZ ;  /* 0x000000208f6c7810 */ /* 0x000fe20007ffe0ff */
        /* <DEDUP_REMOVED lines=41> */
[----:B------:R-:W-:-:S03]  /*4310*/  IMAD.WIDE.U32 R2, R110, R124, c[0x0][0x208] ;  /* 0x000082006e027625 */ /* 0x000fc600078e007c */
[----:B------:R-:W-:Y:S01]  /*4320*/  F2FP.BF16.PACK_AB R121, R154, R121 ;  /* 0x000000799a79723e */ /* 0x000fe200000010ff */
[----:B------:R-:W-:Y:S01]  /*4330*/  IMAD.WIDE.U32 R108, R124, R108, c[0x0][0x208] ;  /* 0x000082007c6c7625 */ /* 0x000fe200078e006c */
[----:B------:R0:W-:Y:S03]  /*4340*/  STG.E.128 [R2.64], R96 ;  /* 0x0000006002007986 */ /* 0x0001e6000c101d04 */
[-C--:B------:R-:W-:Y:S01]  /*4350*/  IMAD.WIDE.U32 R116, R119, R124.reuse, c[0x0][0x208] ;  /* 0x0000820077747625 */ /* 0x080fe200078e007c */
[----:B------:R0:W-:Y:S03]  /*4360*/  STG.E.128 [R108.64], R100 ;  /* 0x000000646c007986 */ /* 0x0001e6000c101d04 */
[-C--:B------:R-:W-:Y:S01]  /*4370*/  IMAD.WIDE.U32 R118, R127, R124.reuse, c[0x0][0x208] ;  /* 0x000082007f767625 */ /* 0x080fe200078e007c */
        /* <DEDUP_REMOVED lines=8> */
.L_x_7517:
[----:B------:R-:W-:Y:S05]  /*4400*/  EXIT ;  /* 0x000000000000794d */ /* 0x000fea0003800000 */
.L_x_7515:
[----:B0-----:R-:W-:Y:S01]  /*4410*/  HFMA2.MMA R96, -RZ, RZ, 0, 1.847743988037109375e-06 ;  /* 0x0000001fff607435 */ /* 0x001fe200000001ff */
[----:B------:R-:W-:Y:S02]  /*4420*/  MOV R142, 0x1 ;  /* 0x00000001008e7802 */ /* 0x000fe40000000f00 */
[----:B------:R-:W-:Y:S02]  /*4430*/  MOV R97, 0xffffffff ;  /* 0xffffffff00617802 */ /* 0x000fe40000000f00 */
[----:B------:R-:W-:Y:S02]  /*4440*/  MOV R2, 0x4460 ;  /* 0x0000446000027802 */ /* 0x000fe40000000f00 */
[----:B-----5:R-:W-:Y:S05]  /*4450*/  CALL.REL.NOINC `($__internal_19_$__cuda_sm70_shflsync_bfly_p) ;  /* 0x0000089000007944 */ /* 0x020fea0003c00000 */
[----:B-1----:R-:W-:Y:S01]  /*4460*/  MOV R2, R142 ;  /* 0x0000008e00027202 */ /* 0x002fe20000000f00 */
[----:B0-----:R-:W-:Y:S05]  /*4470*/  BRA `(.L_x_7519) ;  /* 0xffffee4000007947 */ /* 0x001fea000383ffff */
.L_x_7516:
[----:B------:R-:W-:Y:S01]  /*4480*/  HFMA2.MMA R142, -RZ, RZ, 0, 1.1920928955078125e-07 ;  /* 0x00000002ff8e7435 */ /* 0x000fe200000001ff */
[----:B------:R-:W-:Y:S02]  /*4490*/  MOV R96, 0x1f ;  /* 0x0000001f00607802 */ /* 0x000fe40000000f00 */
[----:B------:R-:W-:Y:S02]  /*44a0*/  MOV R97, 0xffffffff ;  /* 0xffffffff00617802 */ /* 0x000fe40000000f00 */
[----:B------:R-:W-:-:S02]  /*44b0*/  MOV R2, 0x44d0 ;  /* 0x000044d000027802 */ /* 0x000fc40000000f00 */
[----:B-----5:R-:W-:Y:S05]  /*44c0*/  CALL.REL.NOINC `($__internal_19_$__cuda_sm70_shflsync_bfly_p) ;  /* 0x0000082000007944 */ /* 0x020fea0003c00000 */
[----:B01----:R-:W-:Y:S01]  /*44d0*/  FADD.FTZ R143, R143, R142 ;  /* 0x0000008e8f8f7221 */ /* 0x003fe20000010000 */
[----:B------:R-:W-:Y:S01]  /*44e0*/  HFMA2.MMA R142, -RZ, RZ, 0, 2.384185791015625e-07 ;  /* 0x00000004ff8e7435 */ /* 0x000fe200000001ff */
[----:B------:R-:W-:-:S02]  /*44f0*/  MOV R96, 0x1f ;  /* 0x0000001f00607802 */ /* 0x000fc40000000f00 */
[----:B------:R-:W-:Y:S02]  /*4500*/  MOV R97, 0xffffffff ;  /* 0xffffffff00617802 */ /* 0x000fe40000000f00 */
[----:B------:R-:W-:Y:S02]  /*4510*/  MOV R2, 0x4530 ;  /* 0x0000453000027802 */ /* 0x000fe40000000f00 */
[----:B------:R-:W-:Y:S05]  /*4520*/  CALL.REL.NOINC `($__internal_19_$__cuda_sm70_shflsync_bfly_p) ;  /* 0x000007c000007944 */ /* 0x000fea0003c00000 */
[----:B01----:R-:W-:Y:S01]  /*4530*/  FADD.FTZ R143, R143, R142 ;  /* 0x0000008e8f8f7221 */ /* 0x003fe20000010000 */
[----:B------:R-:W-:Y:S01]  /*4540*/  HFMA2.MMA R142, -RZ, RZ, 0, 4.76837158203125e-07 ;  /* 0x00000008ff8e7435 */ /* 0x000fe200000001ff */
[----:B------:R-:W-:Y:S02]  /*4550*/  MOV R96, 0x1f ;  /* 0x0000001f00607802 */ /* 0x000fe40000000f00 */
[----:B------:R-:W-:Y:S02]  /*4560*/  MOV R97, 0xffffffff ;  /* 0xffffffff00617802 */ /* 0x000fe40000000f00 */
[----:B------:R-:W-:Y:S02]  /*4570*/  MOV R2, 0x4590 ;  /* 0x0000459000027802 */ /* 0x000fe40000000f00 */
[----:B------:R-:W-:Y:S05]  /*4580*/  CALL.REL.NOINC `($__internal_19_$__cuda_sm70_shflsync_bfly_p) ;  /* 0x0000076000007944 */ /* 0x000fea0003c00000 */
[----:B01----:R-:W-:Y:S01]  /*4590*/  FADD.FTZ R143, R143, R142 ;  /* 0x0000008e8f8f7221 */ /* 0x003fe20000010000 */
[----:B------:R-:W-:Y:S01]  /*45a0*/  HFMA2.MMA R142, -RZ, RZ, 0, 9.5367431640625e-07 ;  /* 0x00000010ff8e7435 */ /* 0x000fe200000001ff */
[----:B------:R-:W-:-:S02]  /*45b0*/  MOV R96, 0x1f ;  /* 0x0000001f00607802 */ /* 0x000fc40000000f00 */
[----:B------:R-:W-:Y:S02]  /*45c0*/  MOV R97, 0xffffffff ;  /* 0xffffffff00617802 */ /* 0x000fe40000000f00 */
[----:B------:R-:W-:Y:S02]  /*45d0*/  MOV R2, 0x45f0 ;  /* 0x000045f000027802 */ /* 0x000fe40000000f00 */
[----:B------:R-:W-:Y:S05]  /*45e0*/  CALL.REL.NOINC `($__internal_19_$__cuda_sm70_shflsync_bfly_p) ;  /* 0x0000070000007944 */ /* 0x000fea0003c00000 */
        /* <DEDUP_REMOVED lines=86> */
[----:B------:R-:W-:Y:S05]  /*4b50*/  CALL.REL.NOINC `($__internal_19_$__cuda_sm70_shflsync_bfly_p) ;  /* 0x0000019000007944 */ /* 0x000fea0003c00000 */
[----:B01----:R-:W-:Y:S01]  /*4b60*/  FADD.FTZ R143, R143, R142 ;  /* 0x0000008e8f8f7221 */ /* 0x003fe20000010000 */
[----:B------:R-:W-:Y:S01]  /*4b70*/  HFMA2.MMA R142, -RZ, RZ, 0, 1.1920928955078125e-07 ;  /* 0x00000002ff8e7435 */ /* 0x000fe200000001ff */
[----:B------:R-:W-:Y:S02]  /*4b80*/  MOV R96, 0x1f ;  /* 0x0000001f00607802 */ /* 0x000fe40000000f00 */
[----:B------:R-:W-:Y:S02]  /*4b90*/  MOV R97, 0xffffffff ;  /* 0xffffffff00617802 */ /* 0x000fe40000000f00 */
[----:B------:R-:W-:Y:S02]  /*4ba0*/  MOV R2, 0x4bc0 ;  /* 0x00004bc000027802 */ /* 0x000fe40000000f00 */
[----:B------:R-:W-:Y:S05]  /*4bb0*/  CALL.REL.NOINC `($__internal_19_$__cuda_sm70_shflsync_bfly_p) ;  /* 0x0000013000007944 */ /* 0x000fea0003c00000 */
[----:B01----:R-:W-:Y:S01]  /*4bc0*/  FADD.FTZ R143, R143, R142 ;  /* 0x0000008e8f8f7221 */ /* 0x003fe20000010000 */
[----:B------:R-:W-:Y:S01]  /*4bd0*/  HFMA2.MMA R142, -RZ, RZ, 0, 2.384185791015625e-07 ;  /* 0x00000004ff8e7435 */ /* 0x000fe200000001ff */
[----:B------:R-:W-:Y:S02]  /*4be0*/  MOV R96, 0x1f ;  /* 0x0000001f00607802 */ /* 0x000fe40000000f00 */
[----:B------:R-:W-:-:S02]  /*4bf0*/  MOV R97, 0xffffffff ;  /* 0xffffffff00617802 */ /* 0x000fc40000000f00 */
        /* <DEDUP_REMOVED lines=10> */
[----:B------:R-:W-:Y:S02]  /*4ca0*/  MOV R96, 0x1f ;  /* 0x0000001f00607802 */ /* 0x000fe40000000f00 */
[----:B------:R-:W-:-:S02]  /*4cb0*/  MOV R97, 0xffffffff ;  /* 0xffffffff00617802 */ /* 0x000fc40000000f00 */
[----:B------:R-:W-:Y:S02]  /*4cc0*/  MOV R2, 0x4ce0 ;  /* 0x00004ce000027802 */ /* 0x000fe40000000f00 */
[----:B------:R-:W-:Y:S05]  /*4cd0*/  CALL.REL.NOINC `($__internal_19_$__cuda_sm70_shflsync_bfly_p) ;  /* 0x0000001000007944 */ /* 0x000fea0003c00000 */
[----:B01----:R-:W-:Y:S05]  /*4ce0*/  BRA `(.L_x_7520) ;  /* 0xffffec1000007947 */ /* 0x003fea000383ffff */
        .weak           $__internal_19_$__cuda_sm70_shflsync_bfly_p
        .type           $__internal_19_$__cuda_sm70_shflsync_bfly_p,@function
        .size           $__internal_19_$__cuda_sm70_shflsync_bfly_p,(.L_x_32997 - $__internal_19_$__cuda_sm70_shflsync_bfly_p)
$__internal_19_$__cuda_sm70_shflsync_bfly_p:
[----:B------:R-:W-:Y:S01]  /*4cf0*/  HFMA2.MMA R3, -RZ, RZ, 0, 0 ;  /* 0x00000000ff037435 */ /* 0x000fe200000001ff */
[----:B------:R-:W-:Y:S04]  /*4d00*/  WARPSYNC R97 ;  /* 0x0000006100007348 */ /* 0x000fe80003800000 */
[----:B------:R0:W1:Y:S01]  /*4d10*/  SHFL.BFLY PT, R142, R143, R142, R96 ;  /* 0x0c00008e8f8e7389 */ /* 0x00006200000e0060 */
[----:B------:R-:W-:Y:S05]  /*4d20*/  RET.REL.NODEC R2 `(_ZN10layer_norm31ln_parallel_residual_fwd_kernelINS_13Kernel_traitsIf13__nv_bfloat16S2_S2_fjLj1280ELj1ELj4ELj1ELj16ENS_18Kernel_traits_baseILj1280EfS2_S2_S2_fjLj128EEEEELb0ELb1ELb1EEEvNS_9FwdParamsE) ;  /* 0xffffb2d002007950 */ /* 0x000fea0003c3ffff */
.L_x_7521:
        /* <DEDUP_REMOVED lines=13> */
.L_x_32997:


//--------------------- .text._ZN10layer_norm31ln_parallel_residual_fwd_kernelINS_13Kernel_traitsIf13__nv_bfloat16S2_S2_fjLj1280ELj1ELj4ELj1ELj16ENS_18Kernel_traits_baseILj1280EfS2_S2_S2_fjLj128EEEEELb1ELb0ELb0EEEvNS_9FwdParamsE --------------------------
	.section	.text._ZN10layer_norm31ln_parallel_residual_fwd_kernelINS_13Kernel_traitsIf13__nv_bfloat16S2_S2_fjLj1280ELj1ELj4ELj1ELj16ENS_18Kernel_traits_baseILj1280EfS2_S2_S2_fjLj128EEEEELb1ELb0ELb0EEEvNS_9FwdParamsE,"ax",@progbits
	.sectioninfo	@"SHI_REGISTERS=249"
	.align	128
        .global         _ZN10layer_norm31ln_parallel_residual_fwd_kernelINS_13Kernel_traitsIf13__nv_bfloat16S2_S2_fjLj1280ELj1ELj4ELj1ELj16ENS_18Kernel_traits_baseILj1280EfS2_S2_S2_fjLj128EEEEELb1ELb0ELb0EEEvNS_9FwdParamsE
        .type           _ZN10layer_norm31ln_parallel_residual_fwd_kernelINS_13Kernel_traitsIf13__nv_bfloat16S2_S2_fjLj1280ELj1ELj4ELj1ELj16ENS_18Kernel_traits_baseILj1280EfS2_S2_S2_fjLj128EEEEELb1ELb0ELb0EEEvNS_9FwdParamsE,@function
        .size           _ZN10layer_norm31ln_parallel_residual_fwd_kernelINS_13Kernel_traitsIf13__nv_bfloat16S2_S2_fjLj1280ELj1ELj4ELj1ELj16ENS_18Kernel_traits_baseILj1280EfS2_S2_S2_fjLj128EEEEELb1ELb0ELb0EEEvNS_9FwdParamsE,(.L_x_32998 - _ZN10layer_norm31ln_parallel_residual_fwd_kernelINS_13Kernel_traitsIf13__nv_bfloat16S2_S2_fjLj1280ELj1ELj4ELj1ELj16ENS_18Kernel_traits_baseILj1280EfS2_S2_S2_fjLj128EEEEELb1ELb0ELb0EEEvNS_9FwdParamsE)
        .other          _ZN10layer_norm31ln_parallel_residual_fwd_kernelINS_13Kernel_traitsIf13__nv_bfloat16S2_S2_fjLj1280ELj1ELj4ELj1ELj16ENS_18Kernel_traits_baseILj1280EfS2_S2_S2_fjLj128EEEEELb1ELb0ELb0EEEvNS_9FwdParamsE,@"STO_CUDA_ENTRY STV_DEFAULT"
_ZN10layer_norm31ln_parallel_residual_fwd_kernelINS_13Kernel_traitsIf13__nv_bfloat16S2_S2_fjLj1280ELj1ELj4ELj1ELj16ENS_18Kernel_traits_baseILj1280EfS2_S2_S2_fjLj128EEEEELb1ELb0ELb0EEEvNS_9FwdParamsE:
.text._ZN10layer_norm31ln_parallel_residual_fwd_kernelINS_13Kernel_traitsIf13__nv_bfloat16S2_S2_fjLj1280ELj1ELj4ELj1ELj16ENS_18Kernel_traits_baseILj1280EfS2_S2_S2_fjLj128EEEEELb1ELb0ELb0EEEvNS_9FwdParamsE:
        /* <DEDUP_REMOVED lines=9> */
[----:B------:R-:W2:Y:S04]  /*0090*/  @P0 LDG.E.64 R2, [R2.64] ;  /* 0x0000000602020981 */ /* 0x000ea8000c1e1b00 */
[----:B------:R-:W3:Y:S01]  /*00a0*/  @P0 LDG.E.64 R6, [R4.64] ;  /* 0x0000000604060981 */ /* 0x000ee2000c1e1b00 */
[----:B------:R-:W-:Y:S01]  /*00b0*/  LOP3.LUT R202, R202, 0xffffffdf, RZ, 0xc0, !PT ;  /* 0xffffffdfcaca7812 */ /* 0x000fe200078ec0ff */
[----:B------:R-:W-:Y:S02]  /*00c0*/  BSSY B0, `(.L_x_7522) ;  /* 0x000006b000007945 */ /* 0x000fe40003800000 */
[----:B------:R-:W0:Y:S04]  /*00d0*/  S2R R201, SR_TID.X ;  /* 0x0000000000c97919 */ /* 0x000e280000002100 */
[----:B------:R-:W0:Y:S02]  /*00e0*/  S2R R14, SR_CTAID.X ;  /* 0x00000000000e7919 */ /* 0x000e240000002500 */
[----:B0-----:R-:W-:-:S04]  /*00f0*/  IMAD R200, R14, c[0x0][0x0], R201 ;  /* 0x000000000ec87a24 */ /* 0x001fc800078e02c9 */
[----:B------:R-:W-:Y:S01]  /*0100*/  IMAD.WIDE.U32 R8, R200, -0x326172a9, RZ ;  /* 0xcd9e8d57c8087825 */ /* 0x000fe200078e00ff */
[----:B--2---:R-:W0:Y:S01]  /*0110*/  @P0 R2UR UR4, R2 ;  /* 0x00000000020403c2 */ /* 0x004e2200000e0000 */
[----:B---3--:R-:W-:-:S07]  /*0120*/  @P0 IADD3 R4, P1, R6, c[0x0][0x240], RZ ;  /* 0x0000900006040a10 */ /* 0x008fce0007f3e0ff */
[----:B------:R1:W2:Y:S01]  /*0130*/  @P0 R2UR UR5, R3 ;  /* 0x00000000030503c2 */ /* 0x0002a200000e0000 */
[----:B------:R-:W-:-:S05]  /*0140*/  @P0 IMAD.X R5, RZ, RZ, R7, P1 ;  /* 0x000000ffff050224 */ /* 0x000fca00008e0607 */
[--C-:B------:R-:W-:Y:S02]  /*0150*/  SHF.R.U64 R199, R4, 0x2, R5.reuse ;  /* 0x0000000204c77819 */ /* 0x100fe40000001205 */
[----:B------:R-:W-:Y:S02]  /*0160*/  SHF.R.U32.HI R197, RZ, 0x2, R5 ;  /* 0x00000002ffc57819 */ /* 0x000fe40000011605 */
[----:B------:R-:W-:Y:S01]  /*0170*/  LOP3.LUT R5, R201, 0x1f, RZ, 0xc0, !PT ;  /* 0x0000001fc9057812 */ /* 0x000fe200078ec0ff */
        /* <DEDUP_REMOVED lines=51> */
[----:B------:R-:W-:-:S03]  /*04b0*/  @P2 LOP3.LUT R202, R202, 0x20, RZ, 0xfc, !PT ;  /* 0x00000020caca2812 */ /* 0x000fc600078efcff */
[----:B------:R-:W-:Y:S01]  /*04c0*/  LOP3.LUT R6, R9, UR20, R2, 0x96, !PT ;  /* 0x0000001409067c12 */ /* 0x000fe2000f8e9602 */
[----:B------:R-:W-:Y:S01]  /*04d0*/  IMAD.WIDE.U32 R2, R3, -0x2daee0ad, RZ ;  /* 0xd2511f5303027825 */ /* 0x000fe200078e00ff */
[----:B------:R-:W-:-:S03]  /*04e0*/  LOP3.LUT R202, R202, 0xfffffdff, RZ, 0xc0, !PT ;  /* 0xfffffdffcaca7812 */ /* 0x000fc600078ec0ff */
[----:B------:R-:W-:Y:S01]  /*04f0*/  IMAD.WIDE.U32 R6, R6, -0x326172a9, RZ ;  /* 0xcd9e8d5706067825 */ /* 0x000fe200078e00ff */
[----:B------:R-:W-:Y:S02]  /*0500*/  @P5 LOP3.LUT R202, R202, 0x200, RZ, 0xfc, !PT ;  /* 0x00000200caca5812 */ /* 0x000fe400078efcff */
[----:B------:R-:W-:Y:S02]  /*0510*/  LOP3.LUT R19, R3, UR22, R8, 0x96, !PT ;  /* 0x0000001603137c12 */ /* 0x000fe4000f8e9608 */
[----:B------:R-:W-:Y:S02]  /*0520*/  LOP3.LUT R202, R202, 0xfffffeff, RZ, 0xc0, !PT ;  /* 0xfffffeffcaca7812 */ /* 0x000fe400078ec0ff */
[----:B------:R-:W-:Y:S02]  /*0530*/  LOP3.LUT R18, R7, UR21, R12, 0x96, !PT ;  /* 0x0000001507127c12 */ /* 0x000fe4000f8e960c */
[----:B------:R-:W-:-:S04]  /*0540*/  @P4 LOP3.LUT R202, R202, 0x100, RZ, 0xfc, !PT ;  /* 0x00000100caca4812 */ /* 0x000fc800078efcff */
[----:B------:R-:W-:-:S04]  /*0550*/  LOP3.LUT R202, R202, 0xffffff7f, RZ, 0xc0, !PT ;  /* 0xffffff7fcaca7812 */ /* 0x000fc800078ec0ff */
[----:B------:R-:W-:Y:S01]  /*0560*/  @P3 LOP3.LUT R202, R202, 0x80, RZ, 0xfc, !PT ;  /* 0x00000080caca3812 */ /* 0x000fe200078efcff */
        /* <DEDUP_REMOVED lines=9> */
[----:B------:R-:W-:-:S09]  /*0600*/  IMAD.SHL.U32 R10, R5, 0x20, RZ ;  /* 0x00000020050a7824 */ /* 0x000fd200078e00ff */
[----:B------:R-:W-:-:S04]  /*0610*/  @P0 LEA R8, P2, R5, c[0x0][0x218], 0x5 ;  /* 0x0000860005080a11 */ /* 0x000fc800078428ff */
[C---:B------:R-:W-:Y:S01]  /*0620*/  @P0 LEA.HI.X R9, R5.reuse, c[0x0][0x21c], RZ, 0x5, P2 ;  /* 0x0000870005090a11 */ /* 0x040fe200010f2cff */
[----:B------:R-:W-:Y:S01]  /*0630*/  IMAD.MOV.U32 R16, RZ, RZ, 0x20 ;  /* 0x00000020ff107424 */ /* 0x000fe200078e00ff */
[----:B------:R-:W-:Y:S02]  /*0640*/  SHF.L.U64.HI R11, R5, 0x5, RZ ;  /* 0x00000005050b7819 */ /* 0x000fe400000102ff */
[C---:B------:R-:W-:Y:S01]  /*0650*/  @P1 IADD3 R12, P2, R10.reuse, c[0x0][0x220], RZ ;  /* 0x000088000a0c1a10 */ /* 0x040fe20007f5e0ff */
[----:B------:R0:W5:Y:S04]  /*0660*/  @P0 LDG.E.128 R184, [R8.64] ;  /* 0x0000000608b80981 */ /* 0x000168000c1e1d00 */
[----:B------:R0:W5:Y:S01]  /*0670*/  @P0 LDG.E.128 R180, [R8.64+0x10] ;  /* 0x0000100608b40981 */ /* 0x000162000c1e1d00 */
[----:B------:R-:W-:Y:S01]  /*0680*/  IADD3 R10, P0, R10, c[0x0][0x1b8], RZ ;  /* 0x00006e000a0a7a10 */ /* 0x000fe20007f1e0ff */
[----:B------:R-:W-:Y:S01]  /*0690*/  CS2R R178, SRZ ;  /* 0x0000000000b27805 */ /* 0x000fe2000001ff00 */
[----:B------:R-:W-:Y:S01]  /*06a0*/  CS2R R176, SRZ ;  /* 0x0000000000b07805 */ /* 0x000fe2000001ff00 */
[----:B------:R-:W-:Y:S01]  /*06b0*/  CS2R R174, SRZ ;  /* 0x0000000000ae7805 */ /* 0x000fe2000001ff00 */
[C---:B------:R-:W-:Y:S01]  /*06c0*/  @P1 IADD3.X R13, R11.reuse, c[0x0][0x224], RZ, P2, !PT ;  /* 0x000089000b0d1a10 */ /* 0x040fe200017fe4ff */
[----:B------:R-:W-:Y:S01]  /*06d0*/  CS2R R172, SRZ ;  /* 0x0000000000ac7805 */ /* 0x000fe2000001ff00 */
[----:B------:R-:W-:Y:S01]  /*06e0*/  IADD3.X R11, R11, c[0x0][0x1bc], RZ, P0, !PT ;  /* 0x00006f000b0b7a10 */ /* 0x000fe200007fe4ff */
[----:B0-----:R-:W-:-:S02]  /*06f0*/  IMAD.WIDE.U32 R8, R5, R16, c[0x0][0x1b0] ;  /* 0x00006c0005087625 */ /* 0x001fc400078e0010 */
[----:B------:R0:W5:Y:S04]  /*0700*/  @P1 LDG.E.128 R176, [R12.64] ;  /* 0x000000060cb01981 */ /* 0x000168000c1e1d00 */
[----:B------:R0:W5:Y:S04]  /*0710*/  @P1 LDG.E.128 R172, [R12.64+0x10] ;  /* 0x000010060cac1981 */ /* 0x000168000c1e1d00 */
[----:B------:R0:W5:Y:S04]  /*0720*/  LDG.E.128 R168, [R8.64] ;  /* 0x0000000608a87981 */ /* 0x000168000c1e1d00 */
[----:B------:R0:W5:Y:S04]  /*0730*/  LDG.E.128 R164, [R8.64+0x10] ;  /* 0x0000100608a47981 */ /* 0x000168000c1e1d00 */
[----:B------:R0:W5:Y:S04]  /*0740*/  LDG.E.128 R160, [R10.64] ;  /* 0x000000060aa07981 */ /* 0x000168000c1e1d00 */
[----:B------:R0:W5:Y:S01]  /*0750*/  LDG.E.128 R156, [R10.64+0x10] ;  /* 0x000010060a9c7981 */ /* 0x000162000c1e1d00 */
[----:B------:R-:W-:-:S03]  /*0760*/  LOP3.LUT R5, R5, 0x20, RZ, 0xfc, !PT ;  /* 0x0000002005057812 */ /* 0x000fc600078efcff */
.L_x_7523:
[----:B------:R-:W-:Y:S05]  /*0770*/  BSYNC B0 ;  /* 0x0000000000007941 */ /* 0x000fea0003800000 */
.L_x_7522:
        /* <DEDUP_REMOVED lines=14> */
[----:B------:R-:W-:Y:S02]  /*0860*/  SHF.L.U64.HI R15, R5, 0x5, RZ ;  /* 0x00000005050f7819 */ /* 0x000fe400000102ff */
[----:B------:R-:W-:Y:S01]  /*0870*/  @P1 IADD3 R10, P2, R11, c[0x0][0x220], RZ ;  /* 0x000088000b0a1a10 */ /* 0x000fe20007f5e0ff */
        /* <DEDUP_REMOVED lines=17> */
.L_x_7525:
[----:B------:R-:W-:Y:S05]  /*0990*/  BSYNC B0 ;  /* 0x0000000000007941 */ /* 0x000fea0003800000 */
.L_x_7524:
        /* <DEDUP_REMOVED lines=33> */
.L_x_7527:
[----:B------:R-:W-:Y:S05]  /*0bb0*/  BSYNC B0 ;  /* 0x0000000000007941 */ /* 0x000fea0003800000 */
.L_x_7526:
        /* <DEDUP_REMOVED lines=33> */
.L_x_7529:
[----:B------:R-:W-:Y:S05]  /*0dd0*/  BSYNC B0 ;  /* 0x0000000000007941 */ /* 0x000fea0003800000 */
.L_x_7528:
        /* <DEDUP_REMOVED lines=17> */
[----:B0-----:R-:W-:-:S11]  /*0ef0*/  IMAD.SHL.U32 R12, R5, 0x20, RZ ;  /* 0x00000020050c7824 */ /* 0x001fd600078e00ff */
        /* <DEDUP_REMOVED lines=23> */
.L_x_7531:
[----:B------:R-:W-:Y:S05]  /*1070*/  BSYNC B0 ;  /* 0x0000000000007941 */ /* 0x000fea0003800000 */
.L_x_7530:
[----:B------:R-:W-:Y:S02]  /*1080*/  ISETP.GE.AND P0, PT, R201, c[0x0][0x164], PT ;  /* 0x00005900c9007a0c */ /* 0x000fe40003f06270 */
[----:B------:R-:W-:-:S02]  /*1090*/  LOP3.LUT R6, R17, UR23, R6, 0x96, !PT ;  /* 0x0000001711067c12 */ /* 0x000fc4000f8e9606 */
[----:B------:R-:W-:-:S09]  /*10a0*/  LOP3.LUT R15, R15, UR24, R2, 0x96, !PT ;  /* 0x000000180f0f7c12 */ /* 0x000fd2000f8e9602 */
[----:B------:R-:W-:Y:S05]  /*10b0*/  @P0 EXIT ;  /* 0x000000000000094d */ /* 0x000fea0003800000 */
[----:B------:R-:W-:Y:S01]  /*10c0*/  IMAD R5, R19, -0x326172a9, RZ ;  /* 0xcd9e8d5713057824 */ /* 0x000fe200078e02ff */
[----:B------:R-:W-:Y:S01]  /*10d0*/  BSSY B0, `(.L_x_7532) ;  /* 0x0001eb6000007945 */ /* 0x000fe20003800000 */
[----:B------:R-:W-:Y:S01]  /*10e0*/  IMAD.HI.U32 R2, R15, -0x326172a9, RZ ;  /* 0xcd9e8d570f027827 */ /* 0x000fe200078e00ff */
[----:B------:R-:W-:Y:S01]  /*10f0*/  LOP3.LUT R4, R4, 0x3, RZ, 0xc0, !PT ;  /* 0x0000000304047812 */ /* 0x000fe200078ec0ff */
[----:B------:R-:W-:Y:S02]  /*1100*/  ULDC.U8 UR8, c[0x0][0x1f0] ;  /* 0x00007c0000087ab9 */ /* 0x000fe40000000000 */
[----:B------:R-:W-:Y:S01]  /*1110*/  IMAD R3, R18, -0x2daee0ad, RZ ;  /* 0xd2511f5312037824 */ /* 0x000fe200078e02ff */
[----:B------:R-:W-:Y:S01]  /*1120*/  LOP3.LUT R2, R2, UR25, R5, 0x96, !PT ;  /* 0x0000001902027c12 */ /* 0x000fe2000f8e9605 */
[----:B------:R-:W-:-:S04]  /*1130*/  IMAD.WIDE.U32 R6, R6, -0x2daee0ad, RZ ;  /* 0xd2511f5306067825 */ /* 0x000fc800078e00ff */
[----:B------:R-:W-:Y:S01]  /*1140*/  IMAD.MOV.U32 R196, RZ, RZ, R6 ;  /* 0x000000ffffc47224 */ /* 0x000fe200078e0006 */
[----:B------:R-:W-:Y:S01]  /*1150*/  LOP3.LUT R3, R7, UR26, R3, 0x96, !PT ;  /* 0x0000001a07037c12 */ /* 0x000fe2000f8e9603 */
[----:B------:R-:W-:Y:S02]  /*1160*/  IMAD R198, R15, -0x326172a9, RZ ;  /* 0xcd9e8d570fc67824 */ /* 0x000fe400078e02ff */
[----:B------:R-:W-:Y:S02]  /*1170*/  IMAD.MOV.U32 R5, RZ, RZ, RZ ;  /* 0x000000ffff057224 */ /* 0x000fe400078e00ff */
.L_x_8200:
[----:B------:R-:W1:Y:S01]  /*1180*/  S2R R192, SR_TID.X ;  /* 0x0000000000c07919 */ /* 0x000e620000002100 */
[----:B------:R-:W-:Y:S01]  /*1190*/  IMAD R19, R201, c[0x0][0x168], RZ ;  /* 0x00005a00c9137a24 */ /* 0x000fe200078e02ff */
[----:B------:R-:W-:Y:S01]  /*11a0*/  LOP3.LUT P0, RZ, R202, 0x20, RZ, 0xc0, !PT ;  /* 0x00000020caff7812 */ /* 0x000fe2000780c0ff */
[----:B------:R-:W-:Y:S03]  /*11b0*/  BSSY B1, `(.L_x_7533) ;  /* 0x00005d0000017945 */ /* 0x000fe60003800000 */
[----:B------:R-:W-:-:S04]  /*11c0*/  SHF.R.S32.HI R188, RZ, 0x1f, R19 ;  /* 0x0000001fffbc7819 */ /* 0x000fc80000011413 */
[----:B------:R-:W-:Y:S02]  /*11d0*/  LEA.HI R19, R188, R19, RZ, 0x3 ;  /* 0x00000013bc137211 */ /* 0x000fe400078f18ff */
[----:B-1----:R-:W-:-:S04]  /*11e0*/  LOP3.LUT R192, R192, 0x1f, RZ, 0xc0, !PT ;  /* 0x0000001fc0c07812 */ /* 0x002fc800078ec0ff */
        /* <DEDUP_REMOVED lines=30> */
.L_x_7536:
[----:B-1----:R-:W-:Y:S02]  /*13d0*/  IMAD.MOV.U32 R203, RZ, RZ, R198 ;  /* 0x000000ffffcb7224 */ /* 0x002fe400078e00c6 */
.L_x_7537:
[----:B------:R-:W-:Y:S05]  /*13e0*/  BSYNC B2 ;  /* 0x0000000000027941 */ /* 0x000fea0003800000 */
.L_x_7535:
        /* <DEDUP_REMOVED lines=16> */
.L_x_7541:
[----:B------:R-:W-:Y:S05]  /*14f0*/  BSYNC B3 ;  /* 0x0000000000037941 */ /* 0x000fea0003800000 */
.L_x_7540:
        /* <DEDUP_REMOVED lines=44> */
.L_x_7539:
[----:B------:R-:W-:Y:S05]  /*17c0*/  BSYNC B2 ;  /* 0x0000000000027941 */ /* 0x000fea0003800000 */
.L_x_7538:
[----:B------:R-:W1:Y:S01]  /*17d0*/  I2F.U32 R4, R203 ;  /* 0x000000cb00047306 */ /* 0x000e620000201000 */
[----:B------:R-:W-:Y:S01]  /*17e0*/  IMAD.MOV.U32 R193, RZ, RZ, 0x2f800000 ;  /* 0x2f800000ffc17424 */ /* 0x000fe200078e00ff */
[----:B------:R-:W-:Y:S02]  /*17f0*/  ISETP.NE.U32.AND P1, PT, RZ, c[0x0][0x178], PT ;  /* 0x00005e00ff007a0c */ /* 0x000fe40003f25070 */
[----:B-----5:R-:W-:Y:S02]  /*1800*/  PRMT R6, RZ, 0x5410, R188 ;  /* 0x00005410ff067816 */ /* 0x020fe400000000bc */
[----:B------:R-:W-:Y:S02]  /*1810*/  ISETP.NE.AND.EX P1, PT, RZ, c[0x0][0x17c], PT, P1 ;  /* 0x00005f00ff007a0c */ /* 0x000fe40003f25310 */
[----:B------:R-:W-:Y:S01]  /*1820*/  LOP3.LUT R202, R202, 0xfffffff7, RZ, 0xc0, !PT ;  /* 0xfffffff7caca7812 */ /* 0x000fe200078ec0ff */
[----:B------:R-:W-:-:S02]  /*1830*/  FMUL.FTZ R6, R6, c[0x0][0x1e8] ;  /* 0x00007a0006067a20 */ /* 0x000fc40000410000 */
        /* <DEDUP_REMOVED lines=11> */
.L_x_7542:
        /* <DEDUP_REMOVED lines=12> */
.L_x_7545:
[----:B------:R-:W-:Y:S02]  /*19b0*/  IMAD.MOV.U32 R4, RZ, RZ, R198 ;  /* 0x000000ffff047224 */ /* 0x000fe400078e00c6 */
.L_x_7546:
[----:B------:R-:W-:Y:S05]  /*19c0*/  BSYNC B2 ;  /* 0x0000000000027941 */ /* 0x000fea0003800000 */
.L_x_7544:
        /* <DEDUP_REMOVED lines=16> */
.L_x_7550:
[----:B------:R-:W-:Y:S05]  /*1ad0*/  BSYNC B3 ;  /* 0x0000000000037941 */ /* 0x000fea0003800000 */
.L_x_7549:
        /* <DEDUP_REMOVED lines=44> */
.L_x_7548:
[----:B------:R-:W-:Y:S05]  /*1da0*/  BSYNC B2 ;  /* 0x0000000000027941 */ /* 0x000fea0003800000 */
.L_x_7547:
[----:B------:R-:W1:Y:S02]  /*1db0*/  I2F.U32 R4, R4 ;  /* 0x0000000400047306 */ /* 0x000e640000201000 */
[----:B-1----:R-:W-:Y:S01]  /*1dc0*/  FFMA.FTZ R7, R4, R193, 1.1641532182693481445e-10 ;  /* 0x2f00000004077423 */ /* 0x002fe200000100c1 */
        /* <DEDUP_REMOVED lines=8> */
.L_x_7543:
        /* <DEDUP_REMOVED lines=12> */
.L_x_7552:
[----:B------:R-:W-:Y:S02]  /*1f10*/  IMAD.MOV.U32 R4, RZ, RZ, R198 ;  /* 0x000000ffff047224 */ /* 0x000fe400078e00c6 */
.L_x_7553:
[----:B------:R-:W-:Y:S05]  /*1f20*/  BSYNC B2 ;  /* 0x0000000000027941 */ /* 0x000fea0003800000 */
.L_x_7551:
        /* <DEDUP_REMOVED lines=16> */
.L_x_7557:
[----:B------:R-:W-:Y:S05]  /*2030*/  BSYNC B3 ;  /* 0x0000000000037941 */ /* 0x000fea0003800000 */
.L_x_7556:
        /* <DEDUP_REMOVED lines=44> */
.L_x_7555:
[----:B------:R-:W-:Y:S05]  /*2300*/  BSYNC B2 ;  /* 0x0000000000027941 */ /* 0x000fea0003800000 */
.L_x_7554:
[----:B------:R-:W1:Y:S01]  /*2310*/  I2F.U32 R4, R4 ;  /* 0x0000000400047306 */ /* 0x000e620000201000 */
[----:B------:R-:W-:Y:S02]  /*2320*/  PRMT R188, RZ, 0x7610, R188 ;  /* 0x00007610ffbc7816 */ /* 0x000fe400000000bc */
[----:B------:R-:W-:-:S03]  /*2330*/  LOP3.LUT R202, R202, 0xfffffffb, RZ, 0xc0, !PT ;  /* 0xfffffffbcaca7812 */ /* 0x000fc600078ec0ff */
        /* <DEDUP_REMOVED lines=12> */
.L_x_7558:
        /* <DEDUP_REMOVED lines=12> */
.L_x_7561:
[----:B------:R-:W-:Y:S02]  /*24c0*/  IMAD.MOV.U32 R4, RZ, RZ, R198 ;  /* 0x000000ffff047224 */ /* 0x000fe400078e00c6 */
.L_x_7562:
[----:B------:R-:W-:Y:S05]  /*24d0*/  BSYNC B2 ;  /* 0x0000000000027941 */ /* 0x000fea0003800000 */
.L_x_7560:
        /* <DEDUP_REMOVED lines=16> */
.L_x_7566:
[----:B------:R-:W-:Y:S05]  /*25e0*/  BSYNC B3 ;  /* 0x0000000000037941 */ /* 0x000fea0003800000 */
.L_x_7565:
        /* <DEDUP_REMOVED lines=44> */
.L_x_7564:
[----:B------:R-:W-:Y:S05]  /*28b0*/  BSYNC B2 ;  /* 0x0000000000027941 */ /* 0x000fea0003800000 */
.L_x_7563:
[----:B------:R-:W1:Y:S02]  /*28c0*/  I2F.U32 R4, R4 ;  /* 0x0000000400047306 */ /* 0x000e640000201000 */
[----:B01----:R-:W-:Y:S01]  /*28d0*/  FFMA.FTZ R8, R4, R193, 1.1641532182693481445e-10 ;  /* 0x2f00000004087423 */ /* 0x003fe200000100c1 */
        /* <DEDUP_REMOVED lines=8> */
.L_x_7559:
        /* <DEDUP_REMOVED lines=12> */
.L_x_7568:
[----:B------:R-:W-:Y:S02]  /*2a20*/  IMAD.MOV.U32 R4, RZ, RZ, R198 ;  /* 0x000000ffff047224 */ /* 0x000fe400078e00c6 */
.L_x_7569:
[----:B------:R-:W-:Y:S05]  /*2a30*/  BSYNC B2 ;  /* 0x0000000000027941 */ /* 0x000fea0003800000 */
.L_x_7567:
        /* <DEDUP_REMOVED lines=16> */
.L_x_7573:
[----:B------:R-:W-:Y:S05]  /*2b40*/  BSYNC B3 ;  /* 0x0000000000037941 */ /* 0x000fea0003800000 */
.L_x_7572:
        /* <DEDUP_REMOVED lines=44> */
.L_x_7571:
[----:B------:R-:W-:Y:S05]  /*2e10*/  BSYNC B2 ;  /* 0x0000000000027941 */ /* 0x000fea0003800000 */
.L_x_7570:
[----:B------:R-:W1:Y:S01]  /*2e20*/  I2F.U32 R4, R4 ;  /* 0x0000000400047306 */ /* 0x000e620000201000 */
[----:B------:R-:W-:Y:S01]  /*2e30*/  LOP3.LUT R202, R202, 0xfffffffd, RZ, 0xc0, !PT ;  /* 0xfffffffdcaca7812 */ /* 0x000fe200078ec0ff */
[----:B-1----:R-:W-:Y:S01]  /*2e40*/  FFMA.FTZ R188, R4, R193, 1.1641532182693481445e-10 ;  /* 0x2f00000004bc7423 */ /* 0x002fe200000100c1 */
        /* <DEDUP_REMOVED lines=12> */
.L_x_7574:
        /* <DEDUP_REMOVED lines=12> */
.L_x_7577:
[----:B------:R-:W-:Y:S02]  /*2fd0*/  IMAD.MOV.U32 R4, RZ, RZ, R198 ;  /* 0x000000ffff047224 */ /* 0x000fe400078e00c6 */
.L_x_7578:
[----:B------:R-:W-:Y:S05]  /*2fe0*/  BSYNC B2 ;  /* 0x0000000000027941 */ /* 0x000fea0003800000 */
.L_x_7576:
        /* <DEDUP_REMOVED lines=16> */
.L_x_7582:
[----:B------:R-:W-:Y:S05]  /*30f0*/  BSYNC B3 ;  /* 0x0000000000037941 */ /* 0x000fea0003800000 */
.L_x_7581:
[----:B------:R-:W-:Y:S01]  /*3100*/  IMAD.HI.U32 R2, R200, -0x326172a9, RZ ;  /* 0xcd9e8d57c8027827 */ /* 0x000fe200078e00ff */
[----:B------:R-:W-:-:S03]  /*3110*/  LOP3.LUT R188, R188, UR5, R5, 0x96, !PT ;  /* 0x00000005bcbc7c12 */ /* 0x000fc6000f8e9605 */
[----:B------:R-:W-:Y:S01]  /*3120*/  IMAD R3, R200, -0x326172a9, RZ ;  /* 0xcd9e8d57c8037824 */ /* 0x000fe200078e02ff */
[----:B------:R-:W-:Y:S01]  /*3130*/  LOP3.LUT R2, R2, UR4, R197, 0x96, !PT ;  /* 0x0000000402027c12 */ /* 0x000fe2000f8e96c5 */
[----:B------:R-:W-:-:S04]  /*3140*/  IMAD.WIDE.U32 R194, R188, -0x326172a9, RZ ;  /* 0xcd9e8d57bcc27825 */ /* 0x000fc800078e00ff */
[----:B0-----:R-:W-:Y:S01]  /*3150*/  IMAD R9, R199, -0x2daee0ad, RZ ;  /* 0xd2511f53c7097824 */ /* 0x001fe200078e02ff */
        /* <DEDUP_REMOVED lines=38> */
.L_x_7580:
[----:B------:R-:W-:Y:S05]  /*33c0*/  BSYNC B2 ;  /* 0x0000000000027941 */ /* 0x000fea0003800000 */
.L_x_7579:
[----:B------:R-:W1:Y:S02]  /*33d0*/  I2F.U32 R4, R4 ;  /* 0x0000000400047306 */ /* 0x000e640000201000 */
[----:B01----:R-:W-:Y:S01]  /*33e0*/  FFMA.FTZ R9, R4, R193, 1.1641532182693481445e-10 ;  /* 0x2f00000004097423 */ /* 0x003fe200000100c1 */
        /* <DEDUP_REMOVED lines=8> */
.L_x_7575:
        /* <DEDUP_REMOVED lines=12> */
.L_x_7584:
[----:B------:R-:W-:Y:S02]  /*3530*/  IMAD.MOV.U32 R4, RZ, RZ, R198 ;  /* 0x000000ffff047224 */ /* 0x000fe400078e00c6 */
.L_x_7585:
[----:B------:R-:W-:Y:S05]  /*3540*/  BSYNC B2 ;  /* 0x0000000000027941 */ /* 0x000fea0003800000 */
.L_x_7583:
        /* <DEDUP_REMOVED lines=16> */
.L_x_7589:
[----:B------:R-:W-:Y:S05]  /*3650*/  BSYNC B3 ;  /* 0x0000000000037941 */ /* 0x000fea0003800000 */
.L_x_7588:
        /* <DEDUP_REMOVED lines=44> */
.L_x_7587:
[----:B------:R-:W-:Y:S05]  /*3920*/  BSYNC B2 ;  /* 0x0000000000027941 */ /* 0x000fea0003800000 */
.L_x_7586:
        /* <DEDUP_REMOVED lines=15> */
.L_x_7590:
        /* <DEDUP_REMOVED lines=12> */
.L_x_7593:
[----:B------:R-:W-:Y:S02]  /*3ae0*/  IMAD.MOV.U32 R4, RZ, RZ, R198 ;  /* 0x000000ffff047224 */ /* 0x000fe400078e00c6 */
.L_x_7594:
[----:B------:R-:W-:Y:S05]  /*3af0*/  BSYNC B2 ;  /* 0x0000000000027941 */ /* 0x000fea0003800000 */
.L_x_7592:
        /* <DEDUP_REMOVED lines=16> */
.L_x_7598:
[----:B------:R-:W-:Y:S05]  /*3c00*/  BSYNC B3 ;  /* 0x0000000000037941 */ /* 0x000fea0003800000 */
.L_x_7597:
        /* <DEDUP_REMOVED lines=44> */
.L_x_7596:
[----:B------:R-:W-:Y:S05]  /*3ed0*/  BSYNC B2 ;  /* 0x0000000000027941 */ /* 0x000fea0003800000 */
.L_x_7595:
        /* <DEDUP_REMOVED lines=10> */
.L_x_7591:
        /* <DEDUP_REMOVED lines=12> */
.L_x_7600:
[----:B------:R-:W-:Y:S02]  /*4040*/  IMAD.MOV.U32 R4, RZ, RZ, R198 ;  /* 0x000000ffff047224 */ /* 0x000fe400078e00c6 */
.L_x_7601:
[----:B------:R-:W-:Y:S05]  /*4050*/  BSYNC B2 ;  /* 0x0000000000027941 */ /* 0x000fea0003800000 */
.L_x_7599:
        /* <DEDUP_REMOVED lines=16> */
.L_x_7605:
[----:B------:R-:W-:Y:S05]  /*4160*/  BSYNC B3 ;  /* 0x0000000000037941 */ /* 0x000fea0003800000 */
.L_x_7604:
        /* <DEDUP_REMOVED lines=44> */
.L_x_7603:
[----:B------:R-:W-:Y:S05]  /*4430*/  BSYNC B2 ;  /* 0x0000000000027941 */ /* 0x000fea0003800000 */
.L_x_7602:
[----:B------:R-:W1:Y:S02]  /*4440*/  I2F.U32 R4, R4 ;  /* 0x0000000400047306 */ /* 0x000e640000201000 */
[----:B-1----:R-:W-:Y:S01]  /*4450*/  FFMA.FTZ R188, R4, R193, 1.1641532182693481445e-10 ;  /* 0x2f00000004bc7423 */ /* 0x002fe200000100c1 */
[----:B------:R-:W-:-:S04]  /*4460*/  PRMT R4, RZ, 0x5410, R190 ;  /* 0x00005410ff047816 */ /* 0x000fc800000000be */
[----:B------:R-:W-:Y:S01]  /*4470*/  FSETP.GTU.FTZ.AND P2, PT, R188, c[0x0][0x1e4], PT ;  /* 0x00007900bc007a0b */ /* 0x000fe20003f5c000 */
[----:B------:R-:W-:-:S05]  /*4480*/  FMUL.FTZ R214, R4, c[0x0][0x1e8] ;  /* 0x00007a0004d67a20 */ /* 0x000fca0000410000 */
        /* <DEDUP_REMOVED lines=8> */
.L_x_7606:
        /* <DEDUP_REMOVED lines=12> */
.L_x_7609:
[----:B------:R-:W-:Y:S02]  /*45d0*/  IMAD.MOV.U32 R4, RZ, RZ, R198 ;  /* 0x000000ffff047224 */ /* 0x000fe400078e00c6 */
.L_x_7610:
[----:B------:R-:W-:Y:S05]  /*45e0*/  BSYNC B2 ;  /* 0x0000000000027941 */ /* 0x000fea0003800000 */
.L_x_7608:
        /* <DEDUP_REMOVED lines=16> */
.L_x_7614:
[----:B------:R-:W-:Y:S05]  /*46f0*/  BSYNC B3 ;  /* 0x0000000000037941 */ /* 0x000fea0003800000 */
.L_x_7613:
        /* <DEDUP_REMOVED lines=44> */
.L_x_7612:
[----:B------:R-:W-:Y:S05]  /*49c0*/  BSYNC B2 ;  /* 0x0000000000027941 */ /* 0x000fea0003800000 */
.L_x_7611:
        /* <DEDUP_REMOVED lines=10> */
.L_x_7607:
        /* <DEDUP_REMOVED lines=12> */
.L_x_7616:
[----:B------:R-:W-:Y:S02]  /*4b30*/  IMAD.MOV.U32 R4, RZ, RZ, R198 ;  /* 0x000000ffff047224 */ /* 0x000fe400078e00c6 */
.L_x_7617:
[----:B------:R-:W-:Y:S05]  /*4b40*/  BSYNC B2 ;  /* 0x0000000000027941 */ /* 0x000fea0003800000 */
.L_x_7615:
        /* <DEDUP_REMOVED lines=16> */
.L_x_7621:
[----:B------:R-:W-:Y:S05]  /*4c50*/  BSYNC B3 ;  /* 0x0000000000037941 */ /* 0x000fea0003800000 */
.L_x_7620:
        /* <DEDUP_REMOVED lines=44> */
.L_x_7619:
[----:B------:R-:W-:Y:S05]  /*4f20*/  BSYNC B2 ;  /* 0x0000000000027941 */ /* 0x000fea0003800000 */
.L_x_7618:
[----:B------:R-:W1:Y:S01]  /*4f30*/  I2F.U32 R4, R4 ;  /* 0x0000000400047306 */ /* 0x000e620000201000 */
[----:B------:R-:W-:-:S05]  /*4f40*/  PRMT R190, RZ, 0x7610, R190 ;  /* 0x00007610ffbe7816 */ /* 0x000fca00000000be */
        /* <DEDUP_REMOVED lines=11> */
.L_x_7622:
        /* <DEDUP_REMOVED lines=12> */
.L_x_7625:
[----:B------:R-:W-:Y:S02]  /*50c0*/  IMAD.MOV.U32 R4, RZ, RZ, R198 ;  /* 0x000000ffff047224 */ /* 0x000fe400078e00c6 */
.L_x_7626:
[----:B------:R-:W-:Y:S05]  /*50d0*/  BSYNC B2 ;  /* 0x0000000000027941 */ /* 0x000fea0003800000 */
.L_x_7624:
        /* <DEDUP_REMOVED lines=16> */
.L_x_7630:
[----:B------:R-:W-:Y:S05]  /*51e0*/  BSYNC B3 ;  /* 0x0000000000037941 */ /* 0x000fea0003800000 */
.L_x_7629:
        /* <DEDUP_REMOVED lines=44> */
.L_x_7628:
[----:B------:R-:W-:Y:S05]  /*54b0*/  BSYNC B2 ;  /* 0x0000000000027941 */ /* 0x000fea0003800000 */
.L_x_7627:
        /* <DEDUP_REMOVED lines=10> */
.L_x_7623:
        /* <DEDUP_REMOVED lines=12> */
.L_x_7632:
[----:B------:R-:W-:Y:S02]  /*5620*/  IMAD.MOV.U32 R4, RZ, RZ, R198 ;  /* 0x000000ffff047224 */ /* 0x000fe400078e00c6 */
.L_x_7633:
[----:B------:R-:W-:Y:S05]  /*5630*/  BSYNC B2 ;  /* 0x0000000000027941 */ /* 0x000fea0003800000 */
.L_x_7631:
        /* <DEDUP_REMOVED lines=16> */
.L_x_7637:
[----:B------:R-:W-:Y:S05]  /*5740*/  BSYNC B3 ;  /* 0x0000000000037941 */ /* 0x000fea0003800000 */
.L_x_7636:
        /* <DEDUP_REMOVED lines=44> */
.L_x_7635:
[----:B------:R-:W-:Y:S05]  /*5a10*/  BSYNC B2 ;  /* 0x0000000000027941 */ /* 0x000fea0003800000 */
.L_x_7634:
        /* <DEDUP_REMOVED lines=13> */
.L_x_7638:
        /* <DEDUP_REMOVED lines=12> */
.L_x_7641:
[----:B------:R-:W-:Y:S02]  /*5bb0*/  IMAD.MOV.U32 R4, RZ, RZ, R198 ;  /* 0x000000ffff047224 */ /* 0x000fe400078e00c6 */
.L_x_7642:
[----:B------:R-:W-:Y:S05]  /*5bc0*/  BSYNC B2 ;  /* 0x0000000000027941 */ /* 0x000fea0003800000 */
.L_x_7640:
        /* <DEDUP_REMOVED lines=16> */
.L_x_7646:
[----:B------:R-:W-:Y:S05]  /*5cd0*/  BSYNC B3 ;  /* 0x0000000000037941 */ /* 0x000fea0003800000 */
.L_x_7645:
        /* <DEDUP_REMOVED lines=44> */
.L_x_7644:
[----:B------:R-:W-:Y:S05]  /*5fa0*/  BSYNC B2 ;  /* 0x0000000000027941 */ /* 0x000fea0003800000 */
.L_x_7643:
        /* <DEDUP_REMOVED lines=10> */
.L_x_7639:
        /* <DEDUP_REMOVED lines=12> */
.L_x_7648:
[----:B------:R-:W-:Y:S02]  /*6110*/  IMAD.MOV.U32 R4, RZ, RZ, R198 ;  /* 0x000000ffff047224 */ /* 0x000fe400078e00c6 */
.L_x_7649:
[----:B------:R-:W-:Y:S05]  /*6120*/  BSYNC B2 ;  /* 0x0000000000027941 */ /* 0x000fea0003800000 */
.L_x_7647:
        /* <DEDUP_REMOVED lines=16> */
.L_x_7653:
[----:B------:R-:W-:Y:S05]  /*6230*/  BSYNC B3 ;  /* 0x0000000000037941 */ /* 0x000fea0003800000 */
.L_x_7652:
        /* <DEDUP_REMOVED lines=44> */
.L_x_7651:
[----:B------:R-:W-:Y:S05]  /*6500*/  BSYNC B2 ;  /* 0x0000000000027941 */ /* 0x000fea0003800000 */
.L_x_7650:
        /* <DEDUP_REMOVED lines=13> */
.L_x_7654:
        /* <DEDUP_REMOVED lines=12> */
.L_x_7657:
[----:B------:R-:W-:Y:S02]  /*66a0*/  IMAD.MOV.U32 R238, RZ, RZ, R198 ;  /* 0x000000ffffee7224 */ /* 0x000fe400078e00c6 */
.L_x_7658:
[----:B------:R-:W-:Y:S05]  /*66b0*/  BSYNC B2 ;  /* 0x0000000000027941 */ /* 0x000fea0003800000 */
.L_x_7656:
        /* <DEDUP_REMOVED lines=16> */
.L_x_7662:
[----:B------:R-:W-:Y:S05]  /*67c0*/  BSYNC B3 ;  /* 0x0000000000037941 */ /* 0x000fea0003800000 */
.L_x_7661:
        /* <DEDUP_REMOVED lines=44> */
.L_x_7660:
[----:B------:R-:W-:Y:S05]  /*6a90*/  BSYNC B2 ;  /* 0x0000000000027941 */ /* 0x000fea0003800000 */
.L_x_7659:
[----:B------:R-:W1:Y:S01]  /*6aa0*/  I2F.U32 R14, R238 ;  /* 0x000000ee000e7306 */ /* 0x000e620000201000 */
[----:B------:R-:W-:-:S05]  /*6ab0*/  PRMT R188, RZ, 0x7610, R27 ;  /* 0x00007610ffbc7816 */ /* 0x000fca000000001b */
        /* <DEDUP_REMOVED lines=8> */
.L_x_7655:
        /* <DEDUP_REMOVED lines=10> */
[----:B------:R-:W-:Y:S02]  /*6be0*/  SEL R238, RZ, 0x1, P0 ;  /* 0x00000001ffee7807 */ /* 0x000fe40000000000 */
[----:B------:R-:W-:Y:S01]  /*6bf0*/  LOP3.LUT R239, R239, R241, R244, 0xfe, !PT ;  /* 0x000000f1efef7212 */ /* 0x000fe200078efef4 */
        /* <DEDUP_REMOVED lines=14> */
[----:B------:R-:W-:Y:S02]  /*6ce0*/  SEL R241, RZ, 0x1, P6 ;  /* 0x00000001fff17807 */ /* 0x000fe40003000000 */
[----:B------:R-:W-:Y:S02]  /*6cf0*/  SHF.L.U64.HI R193, R19, 0x3, RZ ;  /* 0x0000000313c17819 */ /* 0x000fe400000102ff */
[----:B------:R-:W-:Y:S02]  /*6d00*/  LOP3.LUT R238, R242, R241, RZ, 0xfc, !PT ;  /* 0x000000f1f2ee7212 */ /* 0x000fe400078efcff */
[----:B------:R-:W-:Y:S02]  /*6d10*/  LOP3.LUT P1, RZ, R202, 0x10, RZ, 0xc0, !PT ;  /* 0x00000010caff7812 */ /* 0x000fe4000782c0ff */
[----:B-1----:R-:W-:-:S04]  /*6d20*/  IADD3 R188, P0, R240, c[0x0][0x190], RZ ;  /* 0x00006400f0bc7a10 */ /* 0x002fc80007f1e0ff */
[----:B------:R-:W-:-:S05]  /*6d30*/  IADD3.X R189, R193, c[0x0][0x194], RZ, P0, !PT ;  /* 0x00006500c1bd7a10 */ /* 0x000fca00007fe4ff */
[----:B------:R1:W-:Y:S02]  /*6d40*/  STG.E.64 [R188.64], R238 ;  /* 0x000000eebc007986 */ /* 0x0003e4000c101b06 */
[----:B------:R-:W-:Y:S05]  /*6d50*/  @!P1 BRA `(.L_x_7663) ;  /* 0x0000014000009947 */ /* 0x000fea0003800000 */
[----:B-1----:R-:W-:Y:S01]  /*6d60*/  IMAD.U32 R189, R13, 0x10000, RZ ;  /* 0x000100000dbd7824 */ /* 0x002fe200078e00ff */
        /* <DEDUP_REMOVED lines=19> */
.L_x_7663:
[----:B------:R-:W-:Y:S02]  /*6ea0*/  IADD3 R193, R19, 0x20, RZ ;  /* 0x0000002013c17810 */ /* 0x000fe40007ffe0ff */
.L_x_7534:
[----:B------:R-:W-:Y:S05]  /*6eb0*/  BSYNC B1 ;  /* 0x0000000000017941 */ /* 0x000fea0003800000 */
.L_x_7533:
[----:B------:R-:W-:Y:S01]  /*6ec0*/  LOP3.LUT P0, RZ, R202, 0x200, RZ, 0xc0, !PT ;  /* 0x00000200caff7812 */ /* 0x000fe2000780c0ff */
[----:B------:R-:W-:-:S12]  /*6ed0*/  BSSY B1, `(.L_x_7664) ;  /* 0x00005cb000017945 */ /* 0x000fd80003800000 */
[----:B------:R-:W-:Y:S05]  /*6ee0*/  @!P0 BRA `(.L_x_7665) ;  /* 0x00005c9000008947 */ /* 0x000fea0003800000 */
[----:B------:R-:W-:Y:S01]  /*6ef0*/  ISETP.NE.U32.AND P0, PT, RZ, c[0x0][0x178], PT ;  /* 0x00005e00ff007a0c */ /* 0x000fe20003f05070 */
[----:B-1----:R-:W-:Y:S01]  /*6f00*/  IMAD.MOV.U32 R188, RZ, RZ, 0x10 ;  /* 0x00000010ffbc7424 */ /* 0x002fe200078e00ff */
        /* <DEDUP_REMOVED lines=25> */
.L_x_7667:
[----:B-1----:R-:W-:Y:S02]  /*70a0*/  IMAD.MOV.U32 R205, RZ, RZ, R198 ;  /* 0x000000ffffcd7224 */ /* 0x002fe400078e00c6 */
.L_x_7668:
[----:B------:R-:W-:Y:S05]  /*70b0*/  BSYNC B2 ;  /* 0x0000000000027941 */ /* 0x000fea0003800000 */
.L_x_7666:
        /* <DEDUP_REMOVED lines=16> */
.L_x_7672:
[----:B------:R-:W-:Y:S05]  /*71c0*/  BSYNC B3 ;  /* 0x0000000000037941 */ /* 0x000fea0003800000 */
.L_x_7671:
        /* <DEDUP_REMOVED lines=44> */
.L_x_7670:
[----:B------:R-:W-:Y:S05]  /*7490*/  BSYNC B2 ;  /* 0x0000000000027941 */ /* 0x000fea0003800000 */
.L_x_7669:
        /* <DEDUP_REMOVED lines=18> */
.L_x_7673:
        /* <DEDUP_REMOVED lines=12> */
.L_x_7676:
[----:B------:R-:W-:Y:S02]  /*7680*/  IMAD.MOV.U32 R4, RZ, RZ, R198 ;  /* 0x000000ffff047224 */ /* 0x000fe400078e00c6 */
.L_x_7677:
[----:B------:R-:W-:Y:S05]  /*7690*/  BSYNC B2 ;  /* 0x0000000000027941 */ /* 0x000fea0003800000 */
.L_x_7675:
        /* <DEDUP_REMOVED lines=16> */
.L_x_7681:
[----:B------:R-:W-:Y:S05]  /*77a0*/  BSYNC B3 ;  /* 0x0000000000037941 */ /* 0x000fea0003800000 */
.L_x_7680:
        /* <DEDUP_REMOVED lines=44> */
.L_x_7679:
[----:B------:R-:W-:Y:S05]  /*7a70*/  BSYNC B2 ;  /* 0x0000000000027941 */ /* 0x000fea0003800000 */
.L_x_7678:
[----:B------:R1:W2:Y:S02]  /*7a80*/  I2F.U32 R7, R4 ;  /* 0x0000000400077306 */ /* 0x0002a40000201000 */
[----:B-1----:R-:W-:-:S05]  /*7a90*/  PRMT R4, RZ, 0x5410, R24 ;  /* 0x00005410ff047816 */ /* 0x002fca0000000018 */
[----:B------:R-:W-:Y:S01]  /*7aa0*/  FMUL.FTZ R206, R4, c[0x0][0x1e8] ;  /* 0x00007a0004ce7a20 */ /* 0x000fe20000410000 */
[----:B------:R-:W-:Y:S01]  /*7ab0*/  @P0 PRMT R4, RZ, 0x5410, R20 ;  /* 0x00005410ff040816 */ /* 0x000fe20000000014 */
[----:B--2---:R-:W-:-:S05]  /*7ac0*/  FFMA.FTZ R7, R7, R240, 1.1641532182693481445e-10 ;  /* 0x2f00000007077423 */ /* 0x004fca00000100f0 */
[----:B------:R-:W-:-:S04]  /*7ad0*/  FSETP.GTU.FTZ.AND P2, PT, R7, c[0x0][0x1e4], PT ;  /* 0x0000790007007a0b */ /* 0x000fc80003f5c000 */
[----:B------:R-:W-:Y:S02]  /*7ae0*/  FSEL R206, R206, RZ, !P2 ;  /* 0x000000ffcece7208 */ /* 0x000fe40005000000 */
[----:B------:R-:W-:-:S03]  /*7af0*/  SEL R7, RZ, 0x1, P2 ;  /* 0x00000001ff077807 */ /* 0x000fc60001000000 */
[----:B------:R-:W-:-:S04]  /*7b00*/  FADD.FTZ R15, R206, R15 ;  /* 0x0000000fce0f7221 */ /* 0x000fc80000010000 */
[----:B------:R-:W-:Y:S02]  /*7b10*/  @P0 FADD.FTZ R15, R4, R15 ;  /* 0x0000000f040f0221 */ /* 0x000fe40000010000 */
.L_x_7674:
        /* <DEDUP_REMOVED lines=12> */
.L_x_7683:
[----:B------:R-:W-:Y:S02]  /*7be0*/  IMAD.MOV.U32 R4, RZ, RZ, R198 ;  /* 0x000000ffff047224 */ /* 0x000fe400078e00c6 */
.L_x_7684:
[----:B------:R-:W-:Y:S05]  /*7bf0*/  BSYNC B2 ;  /* 0x0000000000027941 */ /* 0x000fea0003800000 */
.L_x_7682:
        /* <DEDUP_REMOVED lines=16> */
.L_x_7688:
[----:B------:R-:W-:Y:S05]  /*7d00*/  BSYNC B3 ;  /* 0x0000000000037941 */ /* 0x000fea0003800000 */
.L_x_7687:
        /* <DEDUP_REMOVED lines=44> */
.L_x_7686:
[----:B------:R-:W-:Y:S05]  /*7fd0*/  BSYNC B2 ;  /* 0x0000000000027941 */ /* 0x000fea0003800000 */
.L_x_7685:
        /* <DEDUP_REMOVED lines=15> */
.L_x_7689:
        /* <DEDUP_REMOVED lines=12> */
.L_x_7692:
[----:B------:R-:W-:Y:S02]  /*8190*/  IMAD.MOV.U32 R4, RZ, RZ, R198 ;  /* 0x000000ffff047224 */ /* 0x000fe400078e00c6 */
.L_x_7693:
[----:B------:R-:W-:Y:S05]  /*81a0*/  BSYNC B2 ;  /* 0x0000000000027941 */ /* 0x000fea0003800000 */
.L_x_7691:
        /* <DEDUP_REMOVED lines=16> */
.L_x_7697:
[----:B------:R-:W-:Y:S05]  /*82b0*/  BSYNC B3 ;  /* 0x0000000000037941 */ /* 0x000fea0003800000 */
.L_x_7696:
        /* <DEDUP_REMOVED lines=44> */
.L_x_7695:
[----:B------:R-:W-:Y:S05]  /*8580*/  BSYNC B2 ;  /* 0x0000000000027941 */ /* 0x000fea0003800000 */
.L_x_7694:
[----:B------:R1:W2:Y:S02]  /*8590*/  I2F.U32 R195, R4 ;  /* 0x0000000400c37306 */ /* 0x0002a40000201000 */
[----:B-1----:R-:W-:-:S05]  /*85a0*/  PRMT R4, RZ, 0x7610, R24 ;  /* 0x00007610ff047816 */ /* 0x002fca0000000018 */
[----:B0-----:R-:W-:Y:S02]  /*85b0*/  FMUL.FTZ R8, R4, c[0x0][0x1e8] ;  /* 0x00007a0004087a20 */ /* 0x001fe40000410000 */
[----:B--2---:R-:W-:-:S05]  /*85c0*/  FFMA.FTZ R195, R195, R240, 1.1641532182693481445e-10 ;  /* 0x2f000000c3c37423 */ /* 0x004fca00000100f0 */
[----:B------:R-:W-:-:S04]  /*85d0*/  FSETP.GTU.FTZ.AND P2, PT, R195, c[0x0][0x1e4], PT ;  /* 0x00007900c3007a0b */ /* 0x000fc80003f5c000 */
[----:B------:R-:W-:Y:S02]  /*85e0*/  FSEL R195, R8, RZ, !P2 ;  /* 0x000000ff08c37208 */ /* 0x000fe40005000000 */
[----:B------:R-:W-:-:S03]  /*85f0*/  SEL R8, RZ, 0x1, P2 ;  /* 0x00000001ff087807 */ /* 0x000fc60001000000 */
[----:B------:R-:W-:Y:S01]  /*8600*/  FADD.FTZ R206, R195, R206 ;  /* 0x000000cec3ce7221 */ /* 0x000fe20000010000 */
[----:B------:R-:W-:-:S05]  /*8610*/  @P0 PRMT R195, RZ, 0x7610, R20 ;  /* 0x00007610ffc30816 */ /* 0x000fca0000000014 */
[----:B------:R-:W-:Y:S02]  /*8620*/  @P0 FADD.FTZ R206, R195, R206 ;  /* 0x000000cec3ce0221 */ /* 0x000fe40000010000 */
.L_x_7690:
        /* <DEDUP_REMOVED lines=12> */
.L_x_7699:
[----:B------:R-:W-:Y:S02]  /*86f0*/  IMAD.MOV.U32 R4, RZ, RZ, R198 ;  /* 0x000000ffff047224 */ /* 0x000fe400078e00c6 */
.L_x_7700:
[----:B------:R-:W-:Y:S05]  /*8700*/  BSYNC B2 ;  /* 0x0000000000027941 */ /* 0x000fea0003800000 */
.L_x_7698:
        /* <DEDUP_REMOVED lines=16> */
.L_x_7704:
[----:B------:R-:W-:Y:S05]  /*8810*/  BSYNC B3 ;  /* 0x0000000000037941 */ /* 0x000fea0003800000 */
.L_x_7703:
        /* <DEDUP_REMOVED lines=44> */
.L_x_7702:
[----:B------:R-:W-:Y:S05]  /*8ae0*/  BSYNC B2 ;  /* 0x0000000000027941 */ /* 0x000fea0003800000 */
.L_x_7701:
[----:B------:R1:W2:Y:S01]  /*8af0*/  I2F.U32 R195, R4 ;  /* 0x0000000400c37306 */ /* 0x0002a20000201000 */
[----:B------:R-:W-:Y:S02]  /*8b00*/  LOP3.LUT R202, R202, 0xfffffffd, RZ, 0xc0, !PT ;  /* 0xfffffffdcaca7812 */ /* 0x000fe400078ec0ff */
[----:B-1----:R-:W-:-:S05]  /*8b10*/  PRMT R4, RZ, 0x5410, R189 ;  /* 0x00005410ff047816 */ /* 0x002fca00000000bd */
[----:B------:R-:W-:Y:S02]  /*8b20*/  FMUL.FTZ R205, R4, c[0x0][0x1e8] ;  /* 0x00007a0004cd7a20 */ /* 0x000fe40000410000 */
[----:B--2---:R-:W-:-:S05]  /*8b30*/  FFMA.FTZ R195, R195, R240, 1.1641532182693481445e-10 ;  /* 0x2f000000c3c37423 */ /* 0x004fca00000100f0 */
        /* <DEDUP_REMOVED lines=10> */
.L_x_7705:
        /* <DEDUP_REMOVED lines=12> */
.L_x_7708:
[----:B------:R-:W-:Y:S02]  /*8ca0*/  IMAD.MOV.U32 R4, RZ, RZ, R198 ;  /* 0x000000ffff047224 */ /* 0x000fe400078e00c6 */
.L_x_7709:
[----:B------:R-:W-:Y:S05]  /*8cb0*/  BSYNC B2 ;  /* 0x0000000000027941 */ /* 0x000fea0003800000 */
.L_x_7707:
        /* <DEDUP_REMOVED lines=16> */
.L_x_7713:
[----:B------:R-:W-:Y:S05]  /*8dc0*/  BSYNC B3 ;  /* 0x0000000000037941 */ /* 0x000fea0003800000 */
.L_x_7712:
        /* <DEDUP_REMOVED lines=44> */
.L_x_7711:
[----:B------:R-:W-:Y:S05]  /*9090*/  BSYNC B2 ;  /* 0x0000000000027941 */ /* 0x000fea0003800000 */
.L_x_7710:
[----:B0-----:R0:W1:Y:S02]  /*90a0*/  I2F.U32 R9, R4 ;  /* 0x0000000400097306 */ /* 0x0010640000201000 */
        /* <DEDUP_REMOVED lines=9> */
.L_x_7706:
        /* <DEDUP_REMOVED lines=12> */
.L_x_7715:
[----:B------:R-:W-:Y:S02]  /*9200*/  IMAD.MOV.U32 R4, RZ, RZ, R198 ;  /* 0x000000ffff047224 */ /* 0x000fe400078e00c6 */
.L_x_7716:
[----:B------:R-:W-:Y:S05]  /*9210*/  BSYNC B2 ;  /* 0x0000000000027941 */ /* 0x000fea0003800000 */
.L_x_7714:
        /* <DEDUP_REMOVED lines=16> */
.L_x_7720:
[----:B------:R-:W-:Y:S05]  /*9320*/  BSYNC B3 ;  /* 0x0000000000037941 */ /* 0x000fea0003800000 */
.L_x_7719:
        /* <DEDUP_REMOVED lines=44> */
.L_x_7718:
[----:B------:R-:W-:Y:S05]  /*95f0*/  BSYNC B2 ;  /* 0x0000000000027941 */ /* 0x000fea0003800000 */
.L_x_7717:
        /* <DEDUP_REMOVED lines=15> */
.L_x_7721:
        /* <DEDUP_REMOVED lines=12> */
.L_x_7724:
[----:B------:R-:W-:Y:S02]  /*97b0*/  IMAD.MOV.U32 R4, RZ, RZ, R198 ;  /* 0x000000ffff047224 */ /* 0x000fe400078e00c6 */
.L_x_7725:
[----:B------:R-:W-:Y:S05]  /*97c0*/  BSYNC B2 ;  /* 0x0000000000027941 */ /* 0x000fea0003800000 */
.L_x_7723:
        /* <DEDUP_REMOVED lines=16> */
.L_x_7729:
[----:B------:R-:W-:Y:S05]  /*98d0*/  BSYNC B3 ;  /* 0x0000000000037941 */ /* 0x000fea0003800000 */
.L_x_7728:
        /* <DEDUP_REMOVED lines=44> */
.L_x_7727:
[----:B------:R-:W-:Y:S05]  /*9ba0*/  BSYNC B2 ;  /* 0x0000000000027941 */ /* 0x000fea0003800000 */
.L_x_7726:
        /* <DEDUP_REMOVED lines=10> */
.L_x_7722:
        /* <DEDUP_REMOVED lines=12> */
.L_x_7731:
[----:B------:R-:W-:Y:S02]  /*9d10*/  IMAD.MOV.U32 R4, RZ, RZ, R198 ;  /* 0x000000ffff047224 */ /* 0x000fe400078e00c6 */
.L_x_7732:
[----:B------:R-:W-:Y:S05]  /*9d20*/  BSYNC B2 ;  /* 0x0000000000027941 */ /* 0x000fea0003800000 */
.L_x_7730:
        /* <DEDUP_REMOVED lines=16> */
.L_x_7736:
[----:B------:R-:W-:Y:S05]  /*9e30*/  BSYNC B3 ;  /* 0x0000000000037941 */ /* 0x000fea0003800000 */
.L_x_7735:
        /* <DEDUP_REMOVED lines=44> */
.L_x_7734:
[----:B------:R-:W-:Y:S05]  /*a100*/  BSYNC B2 ;  /* 0x0000000000027941 */ /* 0x000fea0003800000 */
.L_x_7733:
[----:B------:R1:W2:Y:S02]  /*a110*/  I2F.U32 R195, R4 ;  /* 0x0000000400c37306 */ /* 0x0002a40000201000 */
[----:B-1----:R-:W-:-:S05]  /*a120*/  PRMT R4, RZ, 0x5410, R190 ;  /* 0x00005410ff047816 */ /* 0x002fca00000000be */
[----:B------:R-:W-:Y:S02]  /*a130*/  FMUL.FTZ R215, R4, c[0x0][0x1e8] ;  /* 0x00007a0004d77a20 */ /* 0x000fe40000410000 */
[----:B--2---:R-:W-:-:S05]  /*a140*/  FFMA.FTZ R195, R195, R240, 1.1641532182693481445e-10 ;  /* 0x2f000000c3c37423 */ /* 0x004fca00000100f0 */
        /* <DEDUP_REMOVED lines=9> */
.L_x_7737:
        /* <DEDUP_REMOVED lines=12> */
.L_x_7740:
[----:B------:R-:W-:Y:S02]  /*a2a0*/  IMAD.MOV.U32 R4, RZ, RZ, R198 ;  /* 0x000000ffff047224 */ /* 0x000fe400078e00c6 */
.L_x_7741:
[----:B------:R-:W-:Y:S05]  /*a2b0*/  BSYNC B2 ;  /* 0x0000000000027941 */ /* 0x000fea0003800000 */
.L_x_7739:
        /* <DEDUP_REMOVED lines=16> */
.L_x_7745:
[----:B------:R-:W-:Y:S05]  /*a3c0*/  BSYNC B3 ;  /* 0x0000000000037941 */ /* 0x000fea0003800000 */
.L_x_7744:
        /* <DEDUP_REMOVED lines=44> */
.L_x_7743:
[----:B------:R-:W-:Y:S05]  /*a690*/  BSYNC B2 ;  /* 0x0000000000027941 */ /* 0x000fea0003800000 */
.L_x_7742:
        /* <DEDUP_REMOVED lines=10> */
.L_x_7738:
        /* <DEDUP_REMOVED lines=12> */
.L_x_7747:
[----:B------:R-:W-:Y:S02]  /*a800*/  IMAD.MOV.U32 R4, RZ, RZ, R198 ;  /* 0x000000ffff047224 */ /* 0x000fe400078e00c6 */
.L_x_7748:
[----:B------:R-:W-:Y:S05]  /*a810*/  BSYNC B2 ;  /* 0x0000000000027941 */ /* 0x000fea0003800000 */
.L_x_7746:
        /* <DEDUP_REMOVED lines=16> */
.L_x_7752:
[----:B------:R-:W-:Y:S05]  /*a920*/  BSYNC B3 ;  /* 0x0000000000037941 */ /* 0x000fea0003800000 */
.L_x_7751:
        /* <DEDUP_REMOVED lines=44> */
.L_x_7750:
[----:B------:R-:W-:Y:S05]  /*abf0*/  BSYNC B2 ;  /* 0x0000000000027941 */ /* 0x000fea0003800000 */
.L_x_7749:
        /* <DEDUP_REMOVED lines=13> */
.L_x_7753:
        /* <DEDUP_REMOVED lines=12> */
.L_x_7756:
[----:B------:R-:W-:Y:S02]  /*ad90*/  IMAD.MOV.U32 R4, RZ, RZ, R198 ;  /* 0x000000ffff047224 */ /* 0x000fe400078e00c6 */
.L_x_7757:
[----:B------:R-:W-:Y:S05]  /*ada0*/  BSYNC B2 ;  /* 0x0000000000027941 */ /* 0x000fea0003800000 */
.L_x_7755:
        /* <DEDUP_REMOVED lines=16> */
.L_x_7761:
[----:B------:R-:W-:Y:S05]  /*aeb0*/  BSYNC B3 ;  /* 0x0000000000037941 */ /* 0x000fea0003800000 */
.L_x_7760:
        /* <DEDUP_REMOVED lines=44> */
.L_x_7759:
[----:B------:R-:W-:Y:S05]  /*b180*/  BSYNC B2 ;  /* 0x0000000000027941 */ /* 0x000fea0003800000 */
.L_x_7758:
        /* <DEDUP_REMOVED lines=10> */
.L_x_7754:
        /* <DEDUP_REMOVED lines=12> */
.L_x_7763:
[----:B------:R-:W-:Y:S02]  /*b2f0*/  IMAD.MOV.U32 R4, RZ, RZ, R198 ;  /* 0x000000ffff047224 */ /* 0x000fe400078e00c6 */
.L_x_7764:
[----:B------:R-:W-:Y:S05]  /*b300*/  BSYNC B2 ;  /* 0x0000000000027941 */ /* 0x000fea0003800000 */
.L_x_7762:
        /* <DEDUP_REMOVED lines=16> */
.L_x_7768:
[----:B------:R-:W-:Y:S05]  /*b410*/  BSYNC B3 ;  /* 0x0000000000037941 */ /* 0x000fea0003800000 */
.L_x_7767:
        /* <DEDUP_REMOVED lines=44> */
.L_x_7766:
[----:B------:R-:W-:Y:S05]  /*b6e0*/  BSYNC B2 ;  /* 0x0000000000027941 */ /* 0x000fea0003800000 */
.L_x_7765:
        /* <DEDUP_REMOVED lines=13> */
.L_x_7769:
        /* <DEDUP_REMOVED lines=12> */
.L_x_7772:
[----:B------:R-:W-:Y:S02]  /*b880*/  IMAD.MOV.U32 R4, RZ, RZ, R198 ;  /* 0x000000ffff047224 */ /* 0x000fe400078e00c6 */
.L_x_7773:
[----:B------:R-:W-:Y:S05]  /*b890*/  BSYNC B2 ;  /* 0x0000000000027941 */ /* 0x000fea0003800000 */
.L_x_7771:
        /* <DEDUP_REMOVED lines=16> */
.L_x_7777:
[----:B------:R-:W-:Y:S05]  /*b9a0*/  BSYNC B3 ;  /* 0x0000000000037941 */ /* 0x000fea0003800000 */
.L_x_7776:
        /* <DEDUP_REMOVED lines=44> */
.L_x_7775:
[----:B------:R-:W-:Y:S05]  /*bc70*/  BSYNC B2 ;  /* 0x0000000000027941 */ /* 0x000fea0003800000 */
.L_x_7774:
        /* <DEDUP_REMOVED lines=10> */
.L_x_7770:
        /* <DEDUP_REMOVED lines=12> */
.L_x_7779:
[----:B------:R-:W-:Y:S02]  /*bde0*/  IMAD.MOV.U32 R4, RZ, RZ, R198 ;  /* 0x000000ffff047224 */ /* 0x000fe400078e00c6 */
.L_x_7780:
[----:B------:R-:W-:Y:S05]  /*bdf0*/  BSYNC B2 ;  /* 0x0000000000027941 */ /* 0x000fea0003800000 */
.L_x_7778:
        /* <DEDUP_REMOVED lines=16> */
.L_x_7784:
[----:B------:R-:W-:Y:S05]  /*bf00*/  BSYNC B3 ;  /* 0x0000000000037941 */ /* 0x000fea0003800000 */
.L_x_7783:
        /* <DEDUP_REMOVED lines=44> */
.L_x_7782:
[----:B------:R-:W-:Y:S05]  /*c1d0*/  BSYNC B2 ;  /* 0x0000000000027941 */ /* 0x000fea0003800000 */
.L_x_7781:
        /* <DEDUP_REMOVED lines=13> */
.L_x_7785:
        /* <DEDUP_REMOVED lines=12> */
.L_x_7788:
[----:B------:R-:W-:Y:S02]  /*c370*/  IMAD.MOV.U32 R238, RZ, RZ, R198 ;  /* 0x000000ffffee7224 */ /* 0x000fe400078e00c6 */
.L_x_7789:
[----:B------:R-:W-:Y:S05]  /*c380*/  BSYNC B2 ;  /* 0x0000000000027941 */ /* 0x000fea0003800000 */
.L_x_7787:
        /* <DEDUP_REMOVED lines=16> */
.L_x_7793:
[----:B------:R-:W-:Y:S05]  /*c490*/  BSYNC B3 ;  /* 0x0000000000037941 */ /* 0x000fea0003800000 */
.L_x_7792:
        /* <DEDUP_REMOVED lines=44> */
.L_x_7791:
[----:B------:R-:W-:Y:S05]  /*c760*/  BSYNC B2 ;  /* 0x0000000000027941 */ /* 0x000fea0003800000 */
.L_x_7790:
        /* <DEDUP_REMOVED lines=10> */
.L_x_7786:
[----:B------:R-:W-:Y:S02]  /*c810*/  SEL R244, RZ, 0x10000, P4 ;  /* 0x00010000fff47807 */ /* 0x000fe40002000000 */
[C---:B------:R-:W-:Y:S02]  /*c820*/  LOP3.LUT P4, RZ, R202.reuse, 0x1, RZ, 0xc0, !PT ;  /* 0x00000001caff7812 */ /* 0x040fe4000788c0ff */
        /* <DEDUP_REMOVED lines=13> */
[----:B------:R-:W-:Y:S01]  /*c900*/  LOP3.LUT P6, RZ, R202, 0x8, RZ, 0xc0, !PT ;  /* 0x00000008caff7812 */ /* 0x000fe200078cc0ff */
[----:B------:R-:W-:Y:S01]  /*c910*/  IMAD.WIDE.U32 R238, R238, 0x100, RZ ;  /* 0x00000100eeee7825 */ /* 0x000fe200078e00ff */
[----:B------:R-:W-:Y:S02]  /*c920*/  LEA.HI.X R195, R193, c[0x0][0x18c], RZ, 0x4, P0 ;  /* 0x00006300c1c37a11 */ /* 0x000fe400000f24ff */
[----:B------:R-:W-:Y:S02]  /*c930*/  F2FP.BF16.PACK_AB R191, R234, R225 ;  /* 0x000000e1eabf723e */ /* 0x000fe400000010ff */
[----:B------:R-:W-:Y:S02]  /*c940*/  F2FP.BF16.PACK_AB R190, R226, R215 ;  /* 0x000000d7e2be723e */ /* 0x000fe400000010ff */
[----:B------:R-:W-:Y:S02]  /*c950*/  F2FP.BF16.PACK_AB R189, R216, R205 ;  /* 0x000000cdd8bd723e */ /* 0x000fe400000010ff */
[----:B------:R-:W-:-:S02]  /*c960*/  F2FP.BF16.PACK_AB R188, R206, R15 ;  /* 0x0000000fcebc723e */ /* 0x000fc400000010ff */
[----:B------:R-:W-:Y:S02]  /*c970*/  LOP3.LUT R239, R239, R243, R241, 0xfe, !PT ;  /* 0x000000f3efef7212 */ /* 0x000fe400078efef1 */
[----:B------:R-:W-:Y:S01]  /*c980*/  LOP3.LUT R242, R238, R242, R240, 0xfe, !PT ;  /* 0x000000f2eef27212 */ /* 0x000fe200078efef0 */
[----:B------:R1:W-:Y:S01]  /*c990*/  STG.E.128 [R194.64], R188 ;  /* 0x000000bcc2007986 */ /* 0x0003e2000c101d06 */
[----:B------:R-:W-:Y:S02]  /*c9a0*/  SEL R241, RZ, 0x1, P6 ;  /* 0x00000001fff17807 */ /* 0x000fe40003000000 */
[C---:B------:R-:W-:Y:S02]  /*c9b0*/  SHF.L.U32 R240, R193.reuse, 0x3, RZ ;  /* 0x00000003c1f07819 */ /* 0x040fe400000006ff */
[----:B------:R-:W-:Y:S02]  /*c9c0*/  LOP3.LUT R238, R242, R241, RZ, 0xfc, !PT ;  /* 0x000000f1f2ee7212 */ /* 0x000fe400078efcff */
[----:B------:R-:W-:-:S02]  /*c9d0*/  SHF.L.U64.HI R241, R193, 0x3, RZ ;  /* 0x00000003c1f17819 */ /* 0x000fc400000102ff */
        /* <DEDUP_REMOVED lines=25> */
.L_x_7794:
[----:B------:R-:W-:Y:S02]  /*cb70*/  IADD3 R193, R193, 0x20, RZ ;  /* 0x00000020c1c17810 */ /* 0x000fe40007ffe0ff */
.L_x_7665:
[----:B------:R-:W-:Y:S05]  /*cb80*/  BSYNC B1 ;  /* 0x0000000000017941 */ /* 0x000fea0003800000 */
.L_x_7664:
        /* <DEDUP_REMOVED lines=30> */
.L_x_7798:
[----:B-1----:R-:W-:Y:S02]  /*cd70*/  IMAD.MOV.U32 R207, RZ, RZ, R198 ;  /* 0x000000ffffcf7224 */ /* 0x002fe400078e00c6 */
.L_x_7799:
[----:B------:R-:W-:Y:S05]  /*cd80*/  BSYNC B2 ;  /* 0x0000000000027941 */ /* 0x000fea0003800000 */
.L_x_7797:
        /* <DEDUP_REMOVED lines=16> */
.L_x_7803:
[----:B------:R-:W-:Y:S05]  /*ce90*/  BSYNC B3 ;  /* 0x0000000000037941 */ /* 0x000fea0003800000 */
.L_x_7802:
        /* <DEDUP_REMOVED lines=44> */
.L_x_7801:
[----:B------:R-:W-:Y:S05]  /*d160*/  BSYNC B2 ;  /* 0x0000000000027941 */ /* 0x000fea0003800000 */
.L_x_7800:
        /* <DEDUP_REMOVED lines=18> */
.L_x_7804:
        /* <DEDUP_REMOVED lines=12> */
.L_x_7807:
[----:B------:R-:W-:Y:S02]  /*d350*/  IMAD.MOV.U32 R4, RZ, RZ, R198 ;  /* 0x000000ffff047224 */ /* 0x000fe400078e00c6 */
.L_x_7808:
[----:B------:R-:W-:Y:S05]  /*d360*/  BSYNC B2 ;  /* 0x0000000000027941 */ /* 0x000fea0003800000 */
.L_x_7806:
        /* <DEDUP_REMOVED lines=16> */
.L_x_7812:
[----:B------:R-:W-:Y:S05]  /*d470*/  BSYNC B3 ;  /* 0x0000000000037941 */ /* 0x000fea0003800000 */
.L_x_7811:
        /* <DEDUP_REMOVED lines=44> */
.L_x_7810:
[----:B------:R-:W-:Y:S05]  /*d740*/  BSYNC B2 ;  /* 0x0000000000027941 */ /* 0x000fea0003800000 */
.L_x_7809:
[----:B------:R1:W2:Y:S02]  /*d750*/  I2F.U32 R7, R4 ;  /* 0x0000000400077306 */ /* 0x0002a40000201000 */
[----:B-1----:R-:W-:-:S05]  /*d760*/  PRMT R4, RZ, 0x5410, R24 ;  /* 0x00005410ff047816 */ /* 0x002fca0000000018 */
[----:B------:R-:W-:Y:S02]  /*d770*/  FMUL.FTZ R195, R4, c[0x0][0x1e8] ;  /* 0x00007a0004c37a20 */ /* 0x000fe40000410000 */
[----:B--2---:R-:W-:-:S05]  /*d780*/  FFMA.FTZ R7, R7, R240, 1.1641532182693481445e-10 ;  /* 0x2f00000007077423 */ /* 0x004fca00000100f0 */
[----:B------:R-:W-:-:S04]  /*d790*/  FSETP.GTU.FTZ.AND P2, PT, R7, c[0x0][0x1e4], PT ;  /* 0x0000790007007a0b */ /* 0x000fc80003f5c000 */
[----:B------:R-:W-:Y:S02]  /*d7a0*/  FSEL R195, R195, RZ, !P2 ;  /* 0x000000ffc3c37208 */ /* 0x000fe40005000000 */
[----:B------:R-:W-:-:S03]  /*d7b0*/  SEL R7, RZ, 0x1, P2 ;  /* 0x00000001ff077807 */ /* 0x000fc60001000000 */
[----:B------:R-:W-:Y:S01]  /*d7c0*/  FADD.FTZ R16, R195, R16 ;  /* 0x00000010c3107221 */ /* 0x000fe20000010000 */
[----:B------:R-:W-:-:S05]  /*d7d0*/  @P0 PRMT R195, RZ, 0x5410, R20 ;  /* 0x00005410ffc30816 */ /* 0x000fca0000000014 */
[----:B------:R-:W-:Y:S02]  /*d7e0*/  @P0 FADD.FTZ R16, R195, R16 ;  /* 0x00000010c3100221 */ /* 0x000fe40000010000 */
.L_x_7805:
        /* <DEDUP_REMOVED lines=12> */
.L_x_7814:
[----:B------:R-:W-:Y:S02]  /*d8b0*/  IMAD.MOV.U32 R4, RZ, RZ, R198 ;  /* 0x000000ffff047224 */ /* 0x000fe400078e00c6 */
.L_x_7815:
[----:B------:R-:W-:Y:S05]  /*d8c0*/  BSYNC B2 ;  /* 0x0000000000027941 */ /* 0x000fea0003800000 */
.L_x_7813:
        /* <DEDUP_REMOVED lines=16> */
.L_x_7819:
[----:B------:R-:W-:Y:S05]  /*d9d0*/  BSYNC B3 ;  /* 0x0000000000037941 */ /* 0x000fea0003800000 */
.L_x_7818:
        /* <DEDUP_REMOVED lines=44> */
.L_x_7817:
[----:B------:R-:W-:Y:S05]  /*dca0*/  BSYNC B2 ;  /* 0x0000000000027941 */ /* 0x000fea0003800000 */
.L_x_7816:
        /* <DEDUP_REMOVED lines=15> */
.L_x_7820:
        /* <DEDUP_REMOVED lines=12> */
.L_x_7823:
[----:B------:R-:W-:Y:S02]  /*de60*/  IMAD.MOV.U32 R4, RZ, RZ, R198 ;  /* 0x000000ffff047224 */ /* 0x000fe400078e00c6 */
.L_x_7824:
[----:B------:R-:W-:Y:S05]  /*de70*/  BSYNC B2 ;  /* 0x0000000000027941 */ /* 0x000fea0003800000 */
.L_x_7822:
        /* <DEDUP_REMOVED lines=16> */
.L_x_7828:
[----:B------:R-:W-:Y:S05]  /*df80*/  BSYNC B3 ;  /* 0x0000000000037941 */ /* 0x000fea0003800000 */
.L_x_7827:
        /* <DEDUP_REMOVED lines=44> */
.L_x_7826:
[----:B------:R-:W-:Y:S05]  /*e250*/  BSYNC B2 ;  /* 0x0000000000027941 */ /* 0x000fea0003800000 */
.L_x_7825:
[----:B------:R1:W2:Y:S02]  /*e260*/  I2F.U32 R195, R4 ;  /* 0x0000000400c37306 */ /* 0x0002a40000201000 */
[----:B-1----:R-:W-:-:S05]  /*e270*/  PRMT R4, RZ, 0x7610, R24 ;  /* 0x00007610ff047816 */ /* 0x002fca0000000018 */
[----:B------:R-:W-:Y:S01]  /*e280*/  FMUL.FTZ R194, R4, c[0x0][0x1e8] ;  /* 0x00007a0004c27a20 */ /* 0x000fe20000410000 */
[----:B------:R-:W-:Y:S01]  /*e290*/  @P0 PRMT R4, RZ, 0x7610, R20 ;  /* 0x00007610ff040816 */ /* 0x000fe20000000014 */
[----:B--2---:R-:W-:-:S05]  /*e2a0*/  FFMA.FTZ R195, R195, R240, 1.1641532182693481445e-10 ;  /* 0x2f000000c3c37423 */ /* 0x004fca00000100f0 */
[----:B------:R-:W-:-:S04]  /*e2b0*/  FSETP.GTU.FTZ.AND P2, PT, R195, c[0x0][0x1e4], PT ;  /* 0x00007900c3007a0b */ /* 0x000fc80003f5c000 */
[----:B------:R-:W-:Y:S02]  /*e2c0*/  FSEL R194, R194, RZ, !P2 ;  /* 0x000000ffc2c27208 */ /* 0x000fe40005000000 */
[----:B0-----:R-:W-:-:S03]  /*e2d0*/  SEL R8, RZ, 0x1, P2 ;  /* 0x00000001ff087807 */ /* 0x001fc60001000000 */
[----:B------:R-:W-:-:S04]  /*e2e0*/  FADD.FTZ R207, R194, R207 ;  /* 0x000000cfc2cf7221 */ /* 0x000fc80000010000 */
[----:B------:R-:W-:Y:S02]  /*e2f0*/  @P0 FADD.FTZ R207, R4, R207 ;  /* 0x000000cf04cf0221 */ /* 0x000fe40000010000 */
.L_x_7821:
        /* <DEDUP_REMOVED lines=12> */
.L_x_7830:
[----:B------:R-:W-:Y:S02]  /*e3c0*/  IMAD.MOV.U32 R4, RZ, RZ, R198 ;  /* 0x000000ffff047224 */ /* 0x000fe400078e00c6 */
.L_x_7831:
[----:B------:R-:W-:Y:S05]  /*e3d0*/  BSYNC B2 ;  /* 0x0000000000027941 */ /* 0x000fea0003800000 */
.L_x_7829:
        /* <DEDUP_REMOVED lines=16> */
.L_x_7835:
[----:B------:R-:W-:Y:S05]  /*e4e0*/  BSYNC B3 ;  /* 0x0000000000037941 */ /* 0x000fea0003800000 */
.L_x_7834:
        /* <DEDUP_REMOVED lines=44> */
.L_x_7833:
[----:B------:R-:W-:Y:S05]  /*e7b0*/  BSYNC B2 ;  /* 0x0000000000027941 */ /* 0x000fea0003800000 */
.L_x_7832:
        /* <DEDUP_REMOVED lines=15> */
.L_x_7836:
        /* <DEDUP_REMOVED lines=12> */
.L_x_7839:
[----:B------:R-:W-:Y:S02]  /*e970*/  IMAD.MOV.U32 R4, RZ, RZ, R198 ;  /* 0x000000ffff047224 */ /* 0x000fe400078e00c6 */
.L_x_7840:
[----:B------:R-:W-:Y:S05]  /*e980*/  BSYNC B2 ;  /* 0x0000000000027941 */ /* 0x000fea0003800000 */
.L_x_7838:
        /* <DEDUP_REMOVED lines=16> */
.L_x_7844:
[----:B------:R-:W-:Y:S05]  /*ea90*/  BSYNC B3 ;  /* 0x0000000000037941 */ /* 0x000fea0003800000 */
.L_x_7843:
        /* <DEDUP_REMOVED lines=44> */
.L_x_7842:
[----:B------:R-:W-:Y:S05]  /*ed60*/  BSYNC B2 ;  /* 0x0000000000027941 */ /* 0x000fea0003800000 */
.L_x_7841:
[----:B0-----:R0:W1:Y:S02]  /*ed70*/  I2F.U32 R9, R4 ;  /* 0x0000000400097306 */ /* 0x0010640000201000 */
        /* <DEDUP_REMOVED lines=9> */
.L_x_7837:
        /* <DEDUP_REMOVED lines=12> */
.L_x_7846:
[----:B------:R-:W-:Y:S02]  /*eed0*/  IMAD.MOV.U32 R4, RZ, RZ, R198 ;  /* 0x000000ffff047224 */ /* 0x000fe400078e00c6 */
.L_x_7847:
[----:B------:R-:W-:Y:S05]  /*eee0*/  BSYNC B2 ;  /* 0x0000000000027941 */ /* 0x000fea0003800000 */
.L_x_7845:
        /* <DEDUP_REMOVED lines=16> */
.L_x_7851:
[----:B------:R-:W-:Y:S05]  /*eff0*/  BSYNC B3 ;  /* 0x0000000000037941 */ /* 0x000fea0003800000 */
.L_x_7850:
        /* <DEDUP_REMOVED lines=44> */
.L_x_7849:
[----:B------:R-:W-:Y:S05]  /*f2c0*/  BSYNC B2 ;  /* 0x0000000000027941 */ /* 0x000fea0003800000 */
.L_x_7848:
        /* <DEDUP_REMOVED lines=15> */
.L_x_7852:
        /* <DEDUP_REMOVED lines=12> */
.L_x_7855:
[----:B------:R-:W-:Y:S02]  /*f480*/  IMAD.MOV.U32 R4, RZ, RZ, R198 ;  /* 0x000000ffff047224 */ /* 0x000fe400078e00c6 */
.L_x_7856:
[----:B------:R-:W-:Y:S05]  /*f490*/  BSYNC B2 ;  /* 0x0000000000027941 */ /* 0x000fea0003800000 */
.L_x_7854:
        /* <DEDUP_REMOVED lines=16> */
.L_x_7860:
[----:B------:R-:W-:Y:S05]  /*f5a0*/  BSYNC B3 ;  /* 0x0000000000037941 */ /* 0x000fea0003800000 */
.L_x_7859:
        /* <DEDUP_REMOVED lines=44> */
.L_x_7858:
[----:B------:R-:W-:Y:S05]  /*f870*/  BSYNC B2 ;  /* 0x0000000000027941 */ /* 0x000fea0003800000 */
.L_x_7857:
        /* <DEDUP_REMOVED lines=10> */
.L_x_7853:
        /* <DEDUP_REMOVED lines=12> */
.L_x_7862:
[----:B------:R-:W-:Y:S02]  /*f9e0*/  IMAD.MOV.U32 R4, RZ, RZ, R198 ;  /* 0x000000ffff047224 */ /* 0x000fe400078e00c6 */
.L_x_7863:
[----:B------:R-:W-:Y:S05]  /*f9f0*/  BSYNC B2 ;  /* 0x0000000000027941 */ /* 0x000fea0003800000 */
.L_x_7861:
        /* <DEDUP_REMOVED lines=16> */
.L_x_7867:
[----:B------:R-:W-:Y:S05]  /*fb00*/  BSYNC B3 ;  /* 0x0000000000037941 */ /* 0x000fea0003800000 */
.L_x_7866:
        /* <DEDUP_REMOVED lines=44> */
.L_x_7865:
[----:B------:R-:W-:Y:S05]  /*fdd0*/  BSYNC B2 ;  /* 0x0000000000027941 */ /* 0x000fea0003800000 */
.L_x_7864:
        /* <DEDUP_REMOVED lines=13> */
.L_x_7868:
        /* <DEDUP_REMOVED lines=12> */
.L_x_7871:
[----:B------:R-:W-:Y:S02]  /*ff70*/  IMAD.MOV.U32 R4, RZ, RZ, R198 ;  /* 0x000000ffff047224 */ /* 0x000fe400078e00c6 */
.L_x_7872:
[----:B------:R-:W-:Y:S05]  /*ff80*/  BSYNC B2 ;  /* 0x0000000000027941 */ /* 0x000fea0003800000 */
.L_x_7870:
        /* <DEDUP_REMOVED lines=16> */
.L_x_7876:
[----:B------:R-:W-:Y:S05]  /*10090*/  BSYNC B3 ;  /* 0x0000000000037941 */ /* 0x000fea0003800000 */
.L_x_7875:
        /* <DEDUP_REMOVED lines=44> */
.L_x_7874:
[----:B------:R-:W-:Y:S05]  /*10360*/  BSYNC B2 ;  /* 0x0000000000027941 */ /* 0x000fea0003800000 */
.L_x_7873:
        /* <DEDUP_REMOVED lines=10> */
.L_x_7869:
        /* <DEDUP_REMOVED lines=12> */
.L_x_7878:
[----:B------:R-:W-:Y:S02]  /*104d0*/  IMAD.MOV.U32 R4, RZ, RZ, R198 ;  /* 0x000000ffff047224 */ /* 0x000fe400078e00c6 */
.L_x_7879:
[----:B------:R-:W-:Y:S05]  /*104e0*/  BSYNC B2 ;  /* 0x0000000000027941 */ /* 0x000fea0003800000 */
.L_x_7877:
        /* <DEDUP_REMOVED lines=16> */
.L_x_7883:
[----:B------:R-:W-:Y:S05]  /*105f0*/  BSYNC B3 ;  /* 0x0000000000037941 */ /* 0x000fea0003800000 */
.L_x_7882:
        /* <DEDUP_REMOVED lines=44> */
.L_x_7881:
[----:B------:R-:W-:Y:S05]  /*108c0*/  BSYNC B2 ;  /* 0x0000000000027941 */ /* 0x000fea0003800000 */
.L_x_7880:
        /* <DEDUP_REMOVED lines=13> */
.L_x_7884:
        /* <DEDUP_REMOVED lines=12> */
.L_x_7887:
[----:B------:R-:W-:Y:S02]  /*10a60*/  IMAD.MOV.U32 R4, RZ, RZ, R198 ;  /* 0x000000ffff047224 */ /* 0x000fe400078e00c6 */
.L_x_7888:
[----:B------:R-:W-:Y:S05]  /*10a70*/  BSYNC B2 ;  /* 0x0000000000027941 */ /* 0x000fea0003800000 */
.L_x_7886:
        /* <DEDUP_REMOVED lines=16> */
.L_x_7892:
[----:B------:R-:W-:Y:S05]  /*10b80*/  BSYNC B3 ;  /* 0x0000000000037941 */ /* 0x000fea0003800000 */
.L_x_7891:
        /* <DEDUP_REMOVED lines=44> */
.L_x_7890:
[----:B------:R-:W-:Y:S05]  /*10e50*/  BSYNC B2 ;  /* 0x0000000000027941 */ /* 0x000fea0003800000 */
.L_x_7889:
        /* <DEDUP_REMOVED lines=10> */
.L_x_7885:
        /* <DEDUP_REMOVED lines=12> */
.L_x_7894:
[----:B------:R-:W-:Y:S02]  /*10fc0*/  IMAD.MOV.U32 R4, RZ, RZ, R198 ;  /* 0x000000ffff047224 */ /* 0x000fe400078e00c6 */
.L_x_7895:
[----:B------:R-:W-:Y:S05]  /*10fd0*/  BSYNC B2 ;  /* 0x0000000000027941 */ /* 0x000fea0003800000 */
.L_x_7893:
        /* <DEDUP_REMOVED lines=16> */
.L_x_7899:
[----:B------:R-:W-:Y:S05]  /*110e0*/  BSYNC B3 ;  /* 0x0000000000037941 */ /* 0x000fea0003800000 */
.L_x_7898:
        /* <DEDUP_REMOVED lines=44> */
.L_x_7897:
[----:B------:R-:W-:Y:S05]  /*113b0*/  BSYNC B2 ;  /* 0x0000000000027941 */ /* 0x000fea0003800000 */
.L_x_7896:
        /* <DEDUP_REMOVED lines=13> */
.L_x_7900:
        /* <DEDUP_REMOVED lines=12> */
.L_x_7903:
[----:B------:R-:W-:Y:S02]  /*11550*/  IMAD.MOV.U32 R4, RZ, RZ, R198 ;  /* 0x000000ffff047224 */ /* 0x000fe400078e00c6 */
.L_x_7904:
[----:B------:R-:W-:Y:S05]  /*11560*/  BSYNC B2 ;  /* 0x0000000000027941 */ /* 0x000fea0003800000 */
.L_x_7902:
        /* <DEDUP_REMOVED lines=16> */
.L_x_7908:
[----:B------:R-:W-:Y:S05]  /*11670*/  BSYNC B3 ;  /* 0x0000000000037941 */ /* 0x000fea0003800000 */
.L_x_7907:
        /* <DEDUP_REMOVED lines=44> */
.L_x_7906:
[----:B------:R-:W-:Y:S05]  /*11940*/  BSYNC B2 ;  /* 0x0000000000027941 */ /* 0x000fea0003800000 */
.L_x_7905:
        /* <DEDUP_REMOVED lines=10> */
.L_x_7901:
        /* <DEDUP_REMOVED lines=12> */
.L_x_7910:
[----:B------:R-:W-:Y:S02]  /*11ab0*/  IMAD.MOV.U32 R4, RZ, RZ, R198 ;  /* 0x000000ffff047224 */ /* 0x000fe400078e00c6 */
.L_x_7911:
[----:B------:R-:W-:Y:S05]  /*11ac0*/  BSYNC B2 ;  /* 0x0000000000027941 */ /* 0x000fea0003800000 */
.L_x_7909:
        /* <DEDUP_REMOVED lines=16> */
.L_x_7915:
[----:B------:R-:W-:Y:S05]  /*11bd0*/  BSYNC B3 ;  /* 0x0000000000037941 */ /* 0x000fea0003800000 */
.L_x_7914:
        /* <DEDUP_REMOVED lines=44> */
.L_x_7913:
[----:B------:R-:W-:Y:S05]  /*11ea0*/  BSYNC B2 ;  /* 0x0000000000027941 */ /* 0x000fea0003800000 */
.L_x_7912:
[----:B------:R-:W1:Y:S01]  /*11eb0*/  I2F.U32 R195, R4 ;  /* 0x0000000400c37306 */ /* 0x000e620000201000 */
[----:B------:R-:W-:-:S05]  /*11ec0*/  PRMT R191, RZ, 0x7610, R191 ;  /* 0x00007610ffbf7816 */ /* 0x000fca00000000bf */
[----:B------:R-:W-:Y:S02]  /*11ed0*/  FMUL.FTZ R191, R191, c[0x0][0x1e8] ;  /* 0x00007a00bfbf7a20 */ /* 0x000fe40000410000 */
[----:B-1----:R-:W-:-:S05]  /*11ee0*/  FFMA.FTZ R195, R195, R240, 1.1641532182693481445e-10 ;  /* 0x2f000000c3c37423 */ /* 0x002fca00000100f0 */
        /* <DEDUP_REMOVED lines=9> */
.L_x_7916:
        /* <DEDUP_REMOVED lines=12> */
.L_x_7919:
[----:B------:R-:W-:Y:S02]  /*12040*/  IMAD.MOV.U32 R238, RZ, RZ, R198 ;  /* 0x000000ffffee7224 */ /* 0x000fe400078e00c6 */
.L_x_7920:
[----:B------:R-:W-:Y:S05]  /*12050*/  BSYNC B2 ;  /* 0x0000000000027941 */ /* 0x000fea0003800000 */
.L_x_7918:
        /* <DEDUP_REMOVED lines=16> */
.L_x_7924:
[----:B------:R-:W-:Y:S05]  /*12160*/  BSYNC B3 ;  /* 0x0000000000037941 */ /* 0x000fea0003800000 */
.L_x_7923:
        /* <DEDUP_REMOVED lines=44> */
.L_x_7922:
[----:B------:R-:W-:Y:S05]  /*12430*/  BSYNC B2 ;  /* 0x0000000000027941 */ /* 0x000fea0003800000 */
.L_x_7921:
        /* <DEDUP_REMOVED lines=10> */
.L_x_7917:
        /* <DEDUP_REMOVED lines=30> */
[----:B-1----:R-:W-:-:S04]  /*126c0*/  IADD3 R188, P0, R240, c[0x0][0x190], RZ ;  /* 0x00006400f0bc7a10 */ /* 0x002fc80007f1e0ff */
[----:B------:R-:W-:-:S05]  /*126d0*/  IADD3.X R189, R241, c[0x0][0x194], RZ, P0, !PT ;  /* 0x00006500f1bd7a10 */ /* 0x000fca00007fe4ff */
[----:B------:R1:W-:Y:S01]  /*126e0*/  STG.E.64 [R188.64], R238 ;  /* 0x000000eebc007986 */ /* 0x0003e2000c101b06 */
        /* <DEDUP_REMOVED lines=21> */
.L_x_7925:
[----:B------:R-:W-:Y:S02]  /*12840*/  IADD3 R193, R193, 0x20, RZ ;  /* 0x00000020c1c17810 */ /* 0x000fe40007ffe0ff */
.L_x_7796:
[----:B------:R-:W-:Y:S05]  /*12850*/  BSYNC B1 ;  /* 0x0000000000017941 */ /* 0x000fea0003800000 */
.L_x_7795:
        /* <DEDUP_REMOVED lines=30> */
.L_x_7929:
[----:B-1----:R-:W-:Y:S02]  /*12a40*/  IMAD.MOV.U32 R209, RZ, RZ, R198 ;  /* 0x000000ffffd17224 */ /* 0x002fe400078e00c6 */
.L_x_7930:
[----:B------:R-:W-:Y:S05]  /*12a50*/  BSYNC B2 ;  /* 0x0000000000027941 */ /* 0x000fea0003800000 */
.L_x_7928:
        /* <DEDUP_REMOVED lines=16> */
.L_x_7934:
[----:B------:R-:W-:Y:S05]  /*12b60*/  BSYNC B3 ;  /* 0x0000000000037941 */ /* 0x000fea0003800000 */
.L_x_7933:
        /* <DEDUP_REMOVED lines=44> */
.L_x_7932:
[----:B------:R-:W-:Y:S05]  /*12e30*/  BSYNC B2 ;  /* 0x0000000000027941 */ /* 0x000fea0003800000 */
.L_x_7931:
        /* <DEDUP_REMOVED lines=18> */
.L_x_7935:
        /* <DEDUP_REMOVED lines=12> */
.L_x_7938:
[----:B------:R-:W-:Y:S02]  /*13020*/  IMAD.MOV.U32 R4, RZ, RZ, R198 ;  /* 0x000000ffff047224 */ /* 0x000fe400078e00c6 */
.L_x_7939:
[----:B------:R-:W-:Y:S05]  /*13030*/  BSYNC B2 ;  /* 0x0000000000027941 */ /* 0x000fea0003800000 */
.L_x_7937:
        /* <DEDUP_REMOVED lines=16> */
.L_x_7943:
[----:B------:R-:W-:Y:S05]  /*13140*/  BSYNC B3 ;  /* 0x0000000000037941 */ /* 0x000fea0003800000 */
.L_x_7942:
        /* <DEDUP_REMOVED lines=44> */
.L_x_7941:
[----:B------:R-:W-:Y:S05]  /*13410*/  BSYNC B2 ;  /* 0x0000000000027941 */ /* 0x000fea0003800000 */
.L_x_7940:
        /* <DEDUP_REMOVED lines=10> */
.L_x_7936:
        /* <DEDUP_REMOVED lines=12> */
.L_x_7945:
[----:B------:R-:W-:Y:S02]  /*13580*/  IMAD.MOV.U32 R4, RZ, RZ, R198 ;  /* 0x000000ffff047224 */ /* 0x000fe400078e00c6 */
.L_x_7946:
[----:B------:R-:W-:Y:S05]  /*13590*/  BSYNC B2 ;  /* 0x0000000000027941 */ /* 0x000fea0003800000 */
.L_x_7944:
        /* <DEDUP_REMOVED lines=16> */
.L_x_7950:
[----:B------:R-:W-:Y:S05]  /*136a0*/  BSYNC B3 ;  /* 0x0000000000037941 */ /* 0x000fea0003800000 */
.L_x_7949:
        /* <DEDUP_REMOVED lines=44> */
.L_x_7948:
[----:B------:R-:W-:Y:S05]  /*13970*/  BSYNC B2 ;  /* 0x0000000000027941 */ /* 0x000fea0003800000 */
.L_x_7947:
        /* <DEDUP_REMOVED lines=15> */
.L_x_7951:
        /* <DEDUP_REMOVED lines=12> */
.L_x_7954:
[----:B------:R-:W-:Y:S02]  /*13b30*/  IMAD.MOV.U32 R4, RZ, RZ, R198 ;  /* 0x000000ffff047224 */ /* 0x000fe400078e00c6 */
.L_x_7955:
[----:B------:R-:W-:Y:S05]  /*13b40*/  BSYNC B2 ;  /* 0x0000000000027941 */ /* 0x000fea0003800000 */
.L_x_7953:
        /* <DEDUP_REMOVED lines=16> */
.L_x_7959:
[----:B------:R-:W-:Y:S05]  /*13c50*/  BSYNC B3 ;  /* 0x0000000000037941 */ /* 0x000fea0003800000 */
.L_x_7958:
        /* <DEDUP_REMOVED lines=44> */
.L_x_7957:
[----:B------:R-:W-:Y:S05]  /*13f20*/  BSYNC B2 ;  /* 0x0000000000027941 */ /* 0x000fea0003800000 */
.L_x_7956:
        /* <DEDUP_REMOVED lines=10> */
.L_x_7952:
        /* <DEDUP_REMOVED lines=12> */
.L_x_7961:
[----:B------:R-:W-:Y:S02]  /*14090*/  IMAD.MOV.U32 R4, RZ, RZ, R198 ;  /* 0x000000ffff047224 */ /* 0x000fe400078e00c6 */
.L_x_7962:
[----:B------:R-:W-:Y:S05]  /*140a0*/  BSYNC B2 ;  /* 0x0000000000027941 */ /* 0x000fea0003800000 */
.L_x_7960:
        /* <DEDUP_REMOVED lines=16> */
.L_x_7966:
[----:B------:R-:W-:Y:S05]  /*141b0*/  BSYNC B3 ;  /* 0x0000000000037941 */ /* 0x000fea0003800000 */
.L_x_7965:
        /* <DEDUP_REMOVED lines=44> */
.L_x_7964:
[----:B------:R-:W-:Y:S05]  /*14480*/  BSYNC B2 ;  /* 0x0000000000027941 */ /* 0x000fea0003800000 */
.L_x_7963:
        /* <DEDUP_REMOVED lines=15> */
.L_x_7967:
        /* <DEDUP_REMOVED lines=12> */
.L_x_7970:
[----:B------:R-:W-:Y:S02]  /*14640*/  IMAD.MOV.U32 R4, RZ, RZ, R198 ;  /* 0x000000ffff047224 */ /* 0x000fe400078e00c6 */
.L_x_7971:
[----:B------:R-:W-:Y:S05]  /*14650*/  BSYNC B2 ;  /* 0x0000000000027941 */ /* 0x000fea0003800000 */
.L_x_7969:
        /* <DEDUP_REMOVED lines=16> */
.L_x_7975:
[----:B------:R-:W-:Y:S05]  /*14760*/  BSYNC B3 ;  /* 0x0000000000037941 */ /* 0x000fea0003800000 */
.L_x_7974:
        /* <DEDUP_REMOVED lines=44> */
.L_x_7973:
[----:B------:R-:W-:Y:S05]  /*14a30*/  BSYNC B2 ;  /* 0x0000000000027941 */ /* 0x000fea0003800000 */
.L_x_7972:
        /* <DEDUP_REMOVED lines=10> */
.L_x_7968:
        /* <DEDUP_REMOVED lines=12> */
.L_x_7977:
[----:B------:R-:W-:Y:S02]  /*14ba0*/  IMAD.MOV.U32 R4, RZ, RZ, R198 ;  /* 0x000000ffff047224 */ /* 0x000fe400078e00c6 */
.L_x_7978:
[----:B------:R-:W-:Y:S05]  /*14bb0*/  BSYNC B2 ;  /* 0x0000000000027941 */ /* 0x000fea0003800000 */
.L_x_7976:
        /* <DEDUP_REMOVED lines=16> */
.L_x_7982:
[----:B------:R-:W-:Y:S05]  /*14cc0*/  BSYNC B3 ;  /* 0x0000000000037941 */ /* 0x000fea0003800000 */
.L_x_7981:
        /* <DEDUP_REMOVED lines=44> */
.L_x_7980:
[----:B------:R-:W-:Y:S05]  /*14f90*/  BSYNC B2 ;  /* 0x0000000000027941 */ /* 0x000fea0003800000 */
.L_x_7979:
        /* <DEDUP_REMOVED lines=15> */
.L_x_7983:
        /* <DEDUP_REMOVED lines=12> */
.L_x_7986:
[----:B------:R-:W-:Y:S02]  /*15150*/  IMAD.MOV.U32 R4, RZ, RZ, R198 ;  /* 0x000000ffff047224 */ /* 0x000fe400078e00c6 */
.L_x_7987:
[----:B------:R-:W-:Y:S05]  /*15160*/  BSYNC B2 ;  /* 0x0000000000027941 */ /* 0x000fea0003800000 */
.L_x_7985:
        /* <DEDUP_REMOVED lines=16> */
.L_x_7991:
[----:B------:R-:W-:Y:S05]  /*15270*/  BSYNC B3 ;  /* 0x0000000000037941 */ /* 0x000fea0003800000 */
.L_x_7990:
        /* <DEDUP_REMOVED lines=44> */
.L_x_7989:
[----:B------:R-:W-:Y:S05]  /*15540*/  BSYNC B2 ;  /* 0x0000000000027941 */ /* 0x000fea0003800000 */
.L_x_7988:
        /* <DEDUP_REMOVED lines=10> */
.L_x_7984:
        /* <DEDUP_REMOVED lines=12> */
.L_x_7993:
[----:B------:R-:W-:Y:S02]  /*156b0*/  IMAD.MOV.U32 R4, RZ, RZ, R198 ;  /* 0x000000ffff047224 */ /* 0x000fe400078e00c6 */
.L_x_7994:
[----:B------:R-:W-:Y:S05]  /*156c0*/  BSYNC B2 ;  /* 0x0000000000027941 */ /* 0x000fea0003800000 */
.L_x_7992:
        /* <DEDUP_REMOVED lines=16> */
.L_x_7998:
[----:B------:R-:W-:Y:S05]  /*157d0*/  BSYNC B3 ;  /* 0x0000000000037941 */ /* 0x000fea0003800000 */
.L_x_7997:
        /* <DEDUP_REMOVED lines=44> */
.L_x_7996:
[----:B------:R-:W-:Y:S05]  /*15aa0*/  BSYNC B2 ;  /* 0x0000000000027941 */ /* 0x000fea0003800000 */
.L_x_7995:
        /* <DEDUP_REMOVED lines=13> */
.L_x_7999:
        /* <DEDUP_REMOVED lines=12> */
.L_x_8002:
[----:B------:R-:W-:Y:S02]  /*15c40*/  IMAD.MOV.U32 R4, RZ, RZ, R198 ;  /* 0x000000ffff047224 */ /* 0x000fe400078e00c6 */
.L_x_8003:
[----:B------:R-:W-:Y:S05]  /*15c50*/  BSYNC B2 ;  /* 0x0000000000027941 */ /* 0x000fea0003800000 */
.L_x_8001:
        /* <DEDUP_REMOVED lines=16> */
.L_x_8007:
[----:B------:R-:W-:Y:S05]  /*15d60*/  BSYNC B3 ;  /* 0x0000000000037941 */ /* 0x000fea0003800000 */
.L_x_8006:
        /* <DEDUP_REMOVED lines=44> */
.L_x_8005:
[----:B------:R-:W-:Y:S05]  /*16030*/  BSYNC B2 ;  /* 0x0000000000027941 */ /* 0x000fea0003800000 */
.L_x_8004:
        /* <DEDUP_REMOVED lines=10> */
.L_x_8000:
        /* <DEDUP_REMOVED lines=12> */
.L_x_8009:
[----:B------:R-:W-:Y:S02]  /*161a0*/  IMAD.MOV.U32 R4, RZ, RZ, R198 ;  /* 0x000000ffff047224 */ /* 0x000fe400078e00c6 */
.L_x_8010:
[----:B------:R-:W-:Y:S05]  /*161b0*/  BSYNC B2 ;  /* 0x0000000000027941 */ /* 0x000fea0003800000 */
.L_x_8008:
        /* <DEDUP_REMOVED lines=16> */
.L_x_8014:
[----:B------:R-:W-:Y:S05]  /*162c0*/  BSYNC B3 ;  /* 0x0000000000037941 */ /* 0x000fea0003800000 */
.L_x_8013:
        /* <DEDUP_REMOVED lines=44> */
.L_x_8012:
[----:B------:R-:W-:Y:S05]  /*16590*/  BSYNC B2 ;  /* 0x0000000000027941 */ /* 0x000fea0003800000 */
.L_x_8011:
        /* <DEDUP_REMOVED lines=13> */
.L_x_8015:
        /* <DEDUP_REMOVED lines=12> */
.L_x_8018:
[----:B------:R-:W-:Y:S02]  /*16730*/  IMAD.MOV.U32 R4, RZ, RZ, R198 ;  /* 0x000000ffff047224 */ /* 0x000fe400078e00c6 */
.L_x_8019:
[----:B------:R-:W-:Y:S05]  /*16740*/  BSYNC B2 ;  /* 0x0000000000027941 */ /* 0x000fea0003800000 */
.L_x_8017:
        /* <DEDUP_REMOVED lines=16> */
.L_x_8023:
[----:B------:R-:W-:Y:S05]  /*16850*/  BSYNC B3 ;  /* 0x0000000000037941 */ /* 0x000fea0003800000 */
.L_x_8022:
        /* <DEDUP_REMOVED lines=44> */
.L_x_8021:
[----:B------:R-:W-:Y:S05]  /*16b20*/  BSYNC B2 ;  /* 0x0000000000027941 */ /* 0x000fea0003800000 */
.L_x_8020:
        /* <DEDUP_REMOVED lines=10> */
.L_x_8016:
        /* <DEDUP_REMOVED lines=12> */
.L_x_8025:
[----:B------:R-:W-:Y:S02]  /*16c90*/  IMAD.MOV.U32 R4, RZ, RZ, R198 ;  /* 0x000000ffff047224 */ /* 0x000fe400078e00c6 */
.L_x_8026:
[----:B------:R-:W-:Y:S05]  /*16ca0*/  BSYNC B2 ;  /* 0x0000000000027941 */ /* 0x000fea0003800000 */
.L_x_8024:
        /* <DEDUP_REMOVED lines=16> */
.L_x_8030:
[----:B------:R-:W-:Y:S05]  /*16db0*/  BSYNC B3 ;  /* 0x0000000000037941 */ /* 0x000fea0003800000 */
.L_x_8029:
        /* <DEDUP_REMOVED lines=44> */
.L_x_8028:
[----:B------:R-:W-:Y:S05]  /*17080*/  BSYNC B2 ;  /* 0x0000000000027941 */ /* 0x000fea0003800000 */
.L_x_8027:
        /* <DEDUP_REMOVED lines=13> */
.L_x_8031:
        /* <DEDUP_REMOVED lines=12> */
.L_x_8034:
[----:B------:R-:W-:Y:S02]  /*17220*/  IMAD.MOV.U32 R4, RZ, RZ, R198 ;  /* 0x000000ffff047224 */ /* 0x000fe400078e00c6 */
.L_x_8035:
[----:B------:R-:W-:Y:S05]  /*17230*/  BSYNC B2 ;  /* 0x0000000000027941 */ /* 0x000fea0003800000 */
.L_x_8033:
        /* <DEDUP_REMOVED lines=16> */
.L_x_8039:
[----:B------:R-:W-:Y:S05]  /*17340*/  BSYNC B3 ;  /* 0x0000000000037941 */ /* 0x000fea0003800000 */
.L_x_8038:
        /* <DEDUP_REMOVED lines=44> */
.L_x_8037:
[----:B------:R-:W-:Y:S05]  /*17610*/  BSYNC B2 ;  /* 0x0000000000027941 */ /* 0x000fea0003800000 */
.L_x_8036:
        /* <DEDUP_REMOVED lines=10> */
.L_x_8032:
        /* <DEDUP_REMOVED lines=12> */
.L_x_8041:
[----:B------:R-:W-:Y:S02]  /*17780*/  IMAD.MOV.U32 R4, RZ, RZ, R198 ;  /* 0x000000ffff047224 */ /* 0x000fe400078e00c6 */
.L_x_8042:
[----:B------:R-:W-:Y:S05]  /*17790*/  BSYNC B2 ;  /* 0x0000000000027941 */ /* 0x000fea0003800000 */
.L_x_8040:
        /* <DEDUP_REMOVED lines=16> */
.L_x_8046:
[----:B------:R-:W-:Y:S05]  /*178a0*/  BSYNC B3 ;  /* 0x0000000000037941 */ /* 0x000fea0003800000 */
.L_x_8045:
        /* <DEDUP_REMOVED lines=44> */
.L_x_8044:
[----:B------:R-:W-:Y:S05]  /*17b70*/  BSYNC B2 ;  /* 0x0000000000027941 */ /* 0x000fea0003800000 */
.L_x_8043:
        /* <DEDUP_REMOVED lines=13> */
.L_x_8047:
        /* <DEDUP_REMOVED lines=12> */
.L_x_8050:
[----:B------:R-:W-:Y:S02]  /*17d10*/  IMAD.MOV.U32 R238, RZ, RZ, R198 ;  /* 0x000000ffffee7224 */ /* 0x000fe400078e00c6 */
.L_x_8051:
[----:B------:R-:W-:Y:S05]  /*17d20*/  BSYNC B2 ;  /* 0x0000000000027941 */ /* 0x000fea0003800000 */
.L_x_8049:
        /* <DEDUP_REMOVED lines=16> */
.L_x_8055:
[----:B------:R-:W-:Y:S05]  /*17e30*/  BSYNC B3 ;  /* 0x0000000000037941 */ /* 0x000fea0003800000 */
.L_x_8054:
        /* <DEDUP_REMOVED lines=44> */
.L_x_8053:
[----:B------:R-:W-:Y:S05]  /*18100*/  BSYNC B2 ;  /* 0x0000000000027941 */ /* 0x000fea0003800000 */
.L_x_8052:
        /* <DEDUP_REMOVED lines=10> */
.L_x_8048:
        /* <DEDUP_REMOVED lines=54> */
.L_x_8056:
[----:B------:R-:W-:Y:S02]  /*18510*/  IADD3 R193, R193, 0x20, RZ ;  /* 0x00000020c1c17810 */ /* 0x000fe40007ffe0ff */
.L_x_7927:
[----:B------:R-:W-:Y:S05]  /*18520*/  BSYNC B1 ;  /* 0x0000000000017941 */ /* 0x000fea0003800000 */
.L_x_7926:
        /* <DEDUP_REMOVED lines=30> */
.L_x_8060:
[----:B-1----:R-:W-:Y:S02]  /*18710*/  IMAD.MOV.U32 R211, RZ, RZ, R198 ;  /* 0x000000ffffd37224 */ /* 0x002fe400078e00c6 */
.L_x_8061:
[----:B------:R-:W-:Y:S05]  /*18720*/  BSYNC B2 ;  /* 0x0000000000027941 */ /* 0x000fea0003800000 */
.L_x_8059:
        /* <DEDUP_REMOVED lines=16> */
.L_x_8065:
[----:B------:R-:W-:Y:S05]  /*18830*/  BSYNC B3 ;  /* 0x0000000000037941 */ /* 0x000fea0003800000 */
.L_x_8064:
        /* <DEDUP_REMOVED lines=44> */
.L_x_8063:
[----:B------:R-:W-:Y:S05]  /*18b00*/  BSYNC B2 ;  /* 0x0000000000027941 */ /* 0x000fea0003800000 */
.L_x_8062:
        /* <DEDUP_REMOVED lines=18> */
.L_x_8066:
        /* <DEDUP_REMOVED lines=12> */
.L_x_8069:
[----:B------:R-:W-:Y:S02]  /*18cf0*/  IMAD.MOV.U32 R4, RZ, RZ, R198 ;  /* 0x000000ffff047224 */ /* 0x000fe400078e00c6 */
.L_x_8070:
[----:B------:R-:W-:Y:S05]  /*18d00*/  BSYNC B2 ;  /* 0x0000000000027941 */ /* 0x000fea0003800000 */
.L_x_8068:
        /* <DEDUP_REMOVED lines=16> */
.L_x_8074:
[----:B------:R-:W-:Y:S05]  /*18e10*/  BSYNC B3 ;  /* 0x0000000000037941 */ /* 0x000fea0003800000 */
.L_x_8073:
        /* <DEDUP_REMOVED lines=44> */
.L_x_8072:
[----:B------:R-:W-:Y:S05]  /*190e0*/  BSYNC B2 ;  /* 0x0000000000027941 */ /* 0x000fea0003800000 */
.L_x_8071:
        /* <DEDUP_REMOVED lines=10> */
.L_x_8067:
        /* <DEDUP_REMOVED lines=12> */
.L_x_8076:
[----:B------:R-:W-:Y:S02]  /*19250*/  IMAD.MOV.U32 R4, RZ, RZ, R198 ;  /* 0x000000ffff047224 */ /* 0x000fe400078e00c6 */
.L_x_8077:
[----:B------:R-:W-:Y:S05]  /*19260*/  BSYNC B2 ;  /* 0x0000000000027941 */ /* 0x000fea0003800000 */
.L_x_8075:
        /* <DEDUP_REMOVED lines=16> */
.L_x_8081:
[----:B------:R-:W-:Y:S05]  /*19370*/  BSYNC B3 ;  /* 0x0000000000037941 */ /* 0x000fea0003800000 */
.L_x_8080:
        /* <DEDUP_REMOVED lines=44> */
.L_x_8079:
[----:B------:R-:W-:Y:S05]  /*19640*/  BSYNC B2 ;  /* 0x0000000000027941 */ /* 0x000fea0003800000 */
.L_x_8078:
        /* <DEDUP_REMOVED lines=15> */
.L_x_8082:
        /* <DEDUP_REMOVED lines=12> */
.L_x_8085:
[----:B------:R-:W-:Y:S02]  /*19800*/  IMAD.MOV.U32 R4, RZ, RZ, R198 ;  /* 0x000000ffff047224 */ /* 0x000fe400078e00c6 */
.L_x_8086:
[----:B------:R-:W-:Y:S05]  /*19810*/  BSYNC B2 ;  /* 0x0000000000027941 */ /* 0x000fea0003800000 */
.L_x_8084:
        /* <DEDUP_REMOVED lines=16> */
.L_x_8090:
[----:B------:R-:W-:Y:S05]  /*19920*/  BSYNC B3 ;  /* 0x0000000000037941 */ /* 0x000fea0003800000 */
.L_x_8089:
        /* <DEDUP_REMOVED lines=44> */
.L_x_8088:
[----:B------:R-:W-:Y:S05]  /*19bf0*/  BSYNC B2 ;  /* 0x0000000000027941 */ /* 0x000fea0003800000 */
.L_x_8087:
        /* <DEDUP_REMOVED lines=10> */
.L_x_8083:
        /* <DEDUP_REMOVED lines=12> */
.L_x_8092:
[----:B------:R-:W-:Y:S02]  /*19d60*/  IMAD.MOV.U32 R4, RZ, RZ, R198 ;  /* 0x000000ffff047224 */ /* 0x000fe400078e00c6 */
.L_x_8093:
[----:B------:R-:W-:Y:S05]  /*19d70*/  BSYNC B2 ;  /* 0x0000000000027941 */ /* 0x000fea0003800000 */
.L_x_8091:
        /* <DEDUP_REMOVED lines=16> */
.L_x_8097:
[----:B------:R-:W-:Y:S05]  /*19e80*/  BSYNC B3 ;  /* 0x0000000000037941 */ /* 0x000fea0003800000 */
.L_x_8096:
        /* <DEDUP_REMOVED lines=44> */
.L_x_8095:
[----:B------:R-:W-:Y:S05]  /*1a150*/  BSYNC B2 ;  /* 0x0000000000027941 */ /* 0x000fea0003800000 */
.L_x_8094:
        /* <DEDUP_REMOVED lines=15> */
.L_x_8098:
        /* <DEDUP_REMOVED lines=12> */
.L_x_8101:
[----:B------:R-:W-:Y:S02]  /*1a310*/  IMAD.MOV.U32 R4, RZ, RZ, R198 ;  /* 0x000000ffff047224 */ /* 0x000fe400078e00c6 */
.L_x_8102:
[----:B------:R-:W-:Y:S05]  /*1a320*/  BSYNC B2 ;  /* 0x0000000000027941 */ /* 0x000fea0003800000 */
.L_x_8100:
        /* <DEDUP_REMOVED lines=16> */
.L_x_8106:
[----:B------:R-:W-:Y:S05]  /*1a430*/  BSYNC B3 ;  /* 0x0000000000037941 */ /* 0x000fea0003800000 */
.L_x_8105:
        /* <DEDUP_REMOVED lines=44> */
.L_x_8104:
[----:B------:R-:W-:Y:S05]  /*1a700*/  BSYNC B2 ;  /* 0x0000000000027941 */ /* 0x000fea0003800000 */
.L_x_8103:
        /* <DEDUP_REMOVED lines=10> */
.L_x_8099:
        /* <DEDUP_REMOVED lines=12> */
.L_x_8108:
[----:B------:R-:W-:Y:S02]  /*1a870*/  IMAD.MOV.U32 R4, RZ, RZ, R198 ;  /* 0x000000ffff047224 */ /* 0x000fe400078e00c6 */
.L_x_8109:
[----:B------:R-:W-:Y:S05]  /*1a880*/  BSYNC B2 ;  /* 0x0000000000027941 */ /* 0x000fea0003800000 */
.L_x_8107:
        /* <DEDUP_REMOVED lines=16> */
.L_x_8113:
[----:B------:R-:W-:Y:S05]  /*1a990*/  BSYNC B3 ;  /* 0x0000000000037941 */ /* 0x000fea0003800000 */
.L_x_8112:
        /* <DEDUP_REMOVED lines=44> */
.L_x_8111:
[----:B------:R-:W-:Y:S05]  /*1ac60*/  BSYNC B2 ;  /* 0x0000000000027941 */ /* 0x000fea0003800000 */
.L_x_8110:
        /* <DEDUP_REMOVED lines=15> */
.L_x_8114:
        /* <DEDUP_REMOVED lines=12> */
.L_x_8117:
[----:B------:R-:W-:Y:S02]  /*1ae20*/  IMAD.MOV.U32 R4, RZ, RZ, R198 ;  /* 0x000000ffff047224 */ /* 0x000fe400078e00c6 */
.L_x_8118:
[----:B------:R-:W-:Y:S05]  /*1ae30*/  BSYNC B2 ;  /* 0x0000000000027941 */ /* 0x000fea0003800000 */
.L_x_8116:
        /* <DEDUP_REMOVED lines=16> */
.L_x_8122:
[----:B------:R-:W-:Y:S05]  /*1af40*/  BSYNC B3 ;  /* 0x0000000000037941 */ /* 0x000fea0003800000 */
.L_x_8121:
        /* <DEDUP_REMOVED lines=44> */
.L_x_8120:
[----:B------:R-:W-:Y:S05]  /*1b210*/  BSYNC B2 ;  /* 0x0000000000027941 */ /* 0x000fea0003800000 */
.L_x_8119:
        /* <DEDUP_REMOVED lines=10> */
.L_x_8115:
        /* <DEDUP_REMOVED lines=12> */
.L_x_8124:
[----:B------:R-:W-:Y:S02]  /*1b380*/  IMAD.MOV.U32 R4, RZ, RZ, R198 ;  /* 0x000000ffff047224 */ /* 0x000fe400078e00c6 */
.L_x_8125:
[----:B------:R-:W-:Y:S05]  /*1b390*/  BSYNC B2 ;  /* 0x0000000000027941 */ /* 0x000fea0003800000 */
.L_x_8123:
        /* <DEDUP_REMOVED lines=16> */
.L_x_8129:
[----:B------:R-:W-:Y:S05]  /*1b4a0*/  BSYNC B3 ;  /* 0x0000000000037941 */ /* 0x000fea0003800000 */
.L_x_8128:
        /* <DEDUP_REMOVED lines=44> */
.L_x_8127:
[----:B------:R-:W-:Y:S05]  /*1b770*/  BSYNC B2 ;  /* 0x0000000000027941 */ /* 0x000fea0003800000 */
.L_x_8126:
[----:B------:R1:W2:Y:S02]  /*1b780*/  I2F.U32 R195, R4 ;  /* 0x0000000400c37306 */ /* 0x0002a40000201000 */
[----:B-1----:R-:W-:-:S05]  /*1b790*/  PRMT R4, RZ, 0x5410, R190 ;  /* 0x00005410ff047816 */ /* 0x002fca00000000be */
[----:B------:R-:W-:Y:S02]  /*1b7a0*/  FMUL.FTZ R222, R4, c[0x0][0x1e8] ;  /* 0x00007a0004de7a20 */ /* 0x000fe40000410000 */
[----:B--2---:R-:W-:-:S05]  /*1b7b0*/  FFMA.FTZ R195, R195, R240, 1.1641532182693481445e-10 ;  /* 0x2f000000c3c37423 */ /* 0x004fca00000100f0 */
[----:B------:R-:W-:-:S04]  /*1b7c0*/  FSETP.GTU.FTZ.AND P2, PT, R195, c[0x0][0x1e4], PT ;  /* 0x00007900c3007a0b */ /* 0x000fc80003f5c000 */
[----:B------:R-:W-:Y:S01]  /*1b7d0*/  FSEL R222, R222, RZ, !P2 ;  /* 0x000000ffdede7208 */ /* 0x000fe20005000000 */
[----:B------:R-:W-:Y:S05]  /*1b7e0*/  @P1 BRA `(.L_x_8130) ;  /* 0x0000006000001947 */ /* 0x000fea0003800000 */
[----:B------:R-:W-:Y:S01]  /*1b7f0*/  MOV R188, R189 ;  /* 0x000000bd00bc7202 */ /* 0x000fe20000000f00 */
[----:B------:R-:W-:Y:S05]  /*1b800*/  @!P0 BRA `(.L_x_8131) ;  /* 0x000005a000008947 */ /* 0x000fea0003800000 */
[----:B------:R-:W-:Y:S01]  /*1b810*/  IMAD.MOV.U32 R188, RZ, RZ, R189 ;  /* 0x000000ffffbc7224 */ /* 0x000fe200078e00bd */
[----:B------:R-:W-:-:S05]  /*1b820*/  PRMT R189, RZ, 0x5410, R22 ;  /* 0x00005410ffbd7816 */ /* 0x000fca0000000016 */
[----:B------:R-:W-:Y:S01]  /*1b830*/  FADD.FTZ R222, R189, R222 ;  /* 0x000000debdde7221 */ /* 0x000fe20000010000 */
[----:B------:R-:W-:Y:S05]  /*1b840*/  BRA `(.L_x_8131) ;  /* 0x0000056000007947 */ /* 0x000fea0003800000 */
.L_x_8130:
        /* <DEDUP_REMOVED lines=12> */
.L_x_8133:
[----:B------:R-:W-:Y:S02]  /*1b910*/  IMAD.MOV.U32 R4, RZ, RZ, R198 ;  /* 0x000000ffff047224 */ /* 0x000fe400078e00c6 */
.L_x_8134:
[----:B------:R-:W-:Y:S05]  /*1b920*/  BSYNC B2 ;  /* 0x0000000000027941 */ /* 0x000fea0003800000 */
.L_x_8132:
        /* <DEDUP_REMOVED lines=16> */
.L_x_8138:
[----:B------:R-:W-:Y:S05]  /*1ba30*/  BSYNC B3 ;  /* 0x0000000000037941 */ /* 0x000fea0003800000 */
.L_x_8137:
        /* <DEDUP_REMOVED lines=44> */
.L_x_8136:
[----:B------:R-:W-:Y:S05]  /*1bd00*/  BSYNC B2 ;  /* 0x0000000000027941 */ /* 0x000fea0003800000 */
.L_x_8135:
        /* <DEDUP_REMOVED lines=10> */
.L_x_8131:
        /* <DEDUP_REMOVED lines=12> */
.L_x_8140:
[----:B------:R-:W-:Y:S02]  /*1be70*/  IMAD.MOV.U32 R4, RZ, RZ, R198 ;  /* 0x000000ffff047224 */ /* 0x000fe400078e00c6 */
.L_x_8141:
[----:B------:R-:W-:Y:S05]  /*1be80*/  BSYNC B2 ;  /* 0x0000000000027941 */ /* 0x000fea0003800000 */
.L_x_8139:
        /* <DEDUP_REMOVED lines=16> */
.L_x_8145:
[----:B------:R-:W-:Y:S05]  /*1bf90*/  BSYNC B3 ;  /* 0x0000000000037941 */ /* 0x000fea0003800000 */
.L_x_8144:
        /* <DEDUP_REMOVED lines=44> */
.L_x_8143:
[----:B------:R-:W-:Y:S05]  /*1c260*/  BSYNC B2 ;  /* 0x0000000000027941 */ /* 0x000fea0003800000 */
.L_x_8142:
        /* <DEDUP_REMOVED lines=13> */
.L_x_8146:
        /* <DEDUP_REMOVED lines=12> */
.L_x_8149:
[----:B------:R-:W-:Y:S02]  /*1c400*/  IMAD.MOV.U32 R4, RZ, RZ, R198 ;  /* 0x000000ffff047224 */ /* 0x000fe400078e00c6 */
.L_x_8150:
[----:B------:R-:W-:Y:S05]  /*1c410*/  BSYNC B2 ;  /* 0x0000000000027941 */ /* 0x000fea0003800000 */
.L_x_8148:
        /* <DEDUP_REMOVED lines=16> */
.L_x_8154:
[----:B------:R-:W-:Y:S05]  /*1c520*/  BSYNC B3 ;  /* 0x0000000000037941 */ /* 0x000fea0003800000 */
.L_x_8153:
        /* <DEDUP_REMOVED lines=44> */
.L_x_8152:
[----:B------:R-:W-:Y:S05]  /*1c7f0*/  BSYNC B2 ;  /* 0x0000000000027941 */ /* 0x000fea0003800000 */
.L_x_8151:
        /* <DEDUP_REMOVED lines=10> */
.L_x_8147:
        /* <DEDUP_REMOVED lines=12> */
.L_x_8156:
[----:B------:R-:W-:Y:S02]  /*1c960*/  IMAD.MOV.U32 R4, RZ, RZ, R198 ;  /* 0x000000ffff047224 */ /* 0x000fe400078e00c6 */
.L_x_8157:
[----:B------:R-:W-:Y:S05]  /*1c970*/  BSYNC B2 ;  /* 0x0000000000027941 */ /* 0x000fea0003800000 */
.L_x_8155:
        /* <DEDUP_REMOVED lines=16> */
.L_x_8161:
[----:B------:R-:W-:Y:S05]  /*1ca80*/  BSYNC B3 ;  /* 0x0000000000037941 */ /* 0x000fea0003800000 */
.L_x_8160:
        /* <DEDUP_REMOVED lines=44> */
.L_x_8159:
[----:B------:R-:W-:Y:S05]  /*1cd50*/  BSYNC B2 ;  /* 0x0000000000027941 */ /* 0x000fea0003800000 */
.L_x_8158:
        /* <DEDUP_REMOVED lines=13> */
.L_x_8162:
        /* <DEDUP_REMOVED lines=12> */
.L_x_8165:
[----:B------:R-:W-:Y:S02]  /*1cef0*/  IMAD.MOV.U32 R4, RZ, RZ, R198 ;  /* 0x000000ffff047224 */ /* 0x000fe400078e00c6 */
.L_x_8166:
[----:B------:R-:W-:Y:S05]  /*1cf00*/  BSYNC B2 ;  /* 0x0000000000027941 */ /* 0x000fea0003800000 */
.L_x_8164:
        /* <DEDUP_REMOVED lines=16> */
.L_x_8170:
[----:B------:R-:W-:Y:S05]  /*1d010*/  BSYNC B3 ;  /* 0x0000000000037941 */ /* 0x000fea0003800000 */
.L_x_8169:
        /* <DEDUP_REMOVED lines=44> */
.L_x_8168:
[----:B------:R-:W-:Y:S05]  /*1d2e0*/  BSYNC B2 ;  /* 0x0000000000027941 */ /* 0x000fea0003800000 */
.L_x_8167:
        /* <DEDUP_REMOVED lines=10> */
.L_x_8163:
        /* <DEDUP_REMOVED lines=12> */
.L_x_8172:
[----:B------:R-:W-:Y:S02]  /*1d450*/  IMAD.MOV.U32 R4, RZ, RZ, R198 ;  /* 0x000000ffff047224 */ /* 0x000fe400078e00c6 */
.L_x_8173:
[----:B------:R-:W-:Y:S05]  /*1d460*/  BSYNC B2 ;  /* 0x0000000000027941 */ /* 0x000fea0003800000 */
.L_x_8171:
        /* <DEDUP_REMOVED lines=16> */
.L_x_8177:
[----:B------:R-:W-:Y:S05]  /*1d570*/  BSYNC B3 ;  /* 0x0000000000037941 */ /* 0x000fea0003800000 */
.L_x_8176:
        /* <DEDUP_REMOVED lines=44> */
.L_x_8175:
[----:B------:R-:W-:Y:S05]  /*1d840*/  BSYNC B2 ;  /* 0x0000000000027941 */ /* 0x000fea0003800000 */
.L_x_8174:
        /* <DEDUP_REMOVED lines=13> */
.L_x_8178:
        /* <DEDUP_REMOVED lines=12> */
.L_x_8181:
[----:B------:R-:W-:Y:S02]  /*1d9e0*/  IMAD.MOV.U32 R238, RZ, RZ, R198 ;  /* 0x000000ffffee7224 */ /* 0x000fe400078e00c6 */
.L_x_8182:
[----:B------:R-:W-:Y:S05]  /*1d9f0*/  BSYNC B2 ;  /* 0x0000000000027941 */ /* 0x000fea0003800000 */
.L_x_8180:
        /* <DEDUP_REMOVED lines=16> */
.L_x_8186:
[----:B------:R-:W-:Y:S05]  /*1db00*/  BSYNC B3 ;  /* 0x0000000000037941 */ /* 0x000fea0003800000 */
.L_x_8185:
        /* <DEDUP_REMOVED lines=44> */
.L_x_8184:
[----:B------:R-:W-:Y:S05]  /*1ddd0*/  BSYNC B2 ;  /* 0x0000000000027941 */ /* 0x000fea0003800000 */
.L_x_8183:
        /* <DEDUP_REMOVED lines=10> */
.L_x_8179:
        /* <DEDUP_REMOVED lines=17> */
[----:B------:R-:W-:Y:S02]  /*1df90*/  LEA.HI.X R195, R193, c[0x0][0x18c], RZ, 0x4, P0 ;  /* 0x00006300c1c37a11 */ /* 0x000fe400000f24ff */
        /* <DEDUP_REMOVED lines=12> */
[----:B-1----:R-:W-:-:S04]  /*1e060*/  IADD3 R188, P0, R240, c[0x0][0x190], RZ ;  /* 0x00006400f0bc7a10 */ /* 0x002fc80007f1e0ff */
[----:B------:R-:W-:-:S05]  /*1e070*/  IADD3.X R189, R193, c[0x0][0x194], RZ, P0, !PT ;  /* 0x00006500c1bd7a10 */ /* 0x000fca00007fe4ff */
[----:B------:R1:W-:Y:S01]  /*1e080*/  STG.E.64 [R188.64], R238 ;  /* 0x000000eebc007986 */ /* 0x0003e2000c101b06 */
        /* <DEDUP_REMOVED lines=21> */
.L_x_8058:
[----:B------:R-:W-:Y:S05]  /*1e1e0*/  BSYNC B1 ;  /* 0x0000000000017941 */ /* 0x000fea0003800000 */
.L_x_8057:
[----:B-1----:R-:W-:Y:S01]  /*1e1f0*/  FADD.FTZ R188, RZ, R6 ;  /* 0x00000006ffbc7221 */ /* 0x002fe20000010000 */
        /* <DEDUP_REMOVED lines=47> */
[----:B------:R1:W2:Y:S02]  /*1e4f0*/  SHFL.BFLY PT, R189, R190, 0x1, 0x1f ;  /* 0x0c201f00bebd7f89 */ /* 0x0002a400000e0000 */
.L_x_8201:
[----:B--2---:R-:W-:Y:S01]  /*1e500*/  FADD.FTZ R238, R190, R189 ;  /* 0x000000bdbeee7221 */ /* 0x004fe20000010000 */
[----:B------:R-:W-:Y:S05]  /*1e510*/  BRA.DIV ~URZ, `(.L_x_8188) ;  /* 0x000017a27f007947 */ /* 0x000fea000b800000 */
[----:B------:R-:W2:Y:S01]  /*1e520*/  SHFL.BFLY PT, R188, R238, 0x2, 0x1f ;  /* 0x0c401f00eebc7f89 */ /* 0x000ea200000e0000 */
[----:B------:R-:W-:Y:S01]  /*1e530*/  LOP3.LUT P5, RZ, R202, 0x20, RZ, 0xc0, !PT ;  /* 0x00000020caff7812 */ /* 0x000fe200078ac0ff */
[----:B--2---:R-:W-:-:S05]  /*1e540*/  FADD.FTZ R188, R238, R188 ;  /* 0x000000bceebc7221 */ /* 0x004fca0000010000 */
[----:B------:R-:W2:Y:S02]  /*1e550*/  SHFL.BFLY PT, R189, R188, 0x4, 0x1f ;  /* 0x0c801f00bcbd7f89 */ /* 0x000ea400000e0000 */
[----:B--2---:R-:W-:-:S05]  /*1e560*/  FADD.FTZ R189, R188, R189 ;  /* 0x000000bdbcbd7221 */ /* 0x004fca0000010000 */
[----:B-1----:R-:W1:Y:S02]  /*1e570*/  SHFL.BFLY PT, R190, R189, 0x8, 0x1f ;  /* 0x0d001f00bdbe7f89 */ /* 0x002e6400000e0000 */
[----:B-1----:R-:W-:-:S05]  /*1e580*/  FADD.FTZ R190, R189, R190 ;  /* 0x000000bebdbe7221 */ /* 0x002fca0000010000 */
[----:B------:R-:W1:Y:S02]  /*1e590*/  SHFL.BFLY PT, R191, R190, 0x10, 0x1f ;  /* 0x0e001f00bebf7f89 */ /* 0x000e6400000e0000 */
[----:B-1----:R-:W-:-:S04]  /*1e5a0*/  FADD.FTZ R191, R190, R191 ;  /* 0x000000bfbebf7221 */ /* 0x002fc80000010000 */
        /* <DEDUP_REMOVED lines=82> */
[----:B------:R-:W1:Y:S02]  /*1ead0*/  SHFL.BFLY PT, R189, R188, 0x1, 0x1f ;  /* 0x0c201f00bcbd7f89 */ /* 0x000e6400000e0000 */
[----:B-1----:R-:W-:-:S05]  /*1eae0*/  FADD.FTZ R189, R188, R189 ;  /* 0x000000bdbcbd7221 */ /* 0x002fca0000010000 */
[----:B------:R-:W1:Y:S02]  /*1eaf0*/  SHFL.BFLY PT, R190, R189, 0x2, 0x1f ;  /* 0x0c401f00bdbe7f89 */ /* 0x000e6400000e0000 */
[----:B-1----:R-:W-:-:S05]  /*1eb00*/  FADD.FTZ R190, R189, R190 ;  /* 0x000000bebdbe7221 */ /* 0x002fca0000010000 */
[----:B------:R-:W1:Y:S02]  /*1eb10*/  SHFL.BFLY PT, R191, R190, 0x4, 0x1f ;  /* 0x0c801f00bebf7f89 */ /* 0x000e6400000e0000 */
[----:B-1----:R-:W-:-:S05]  /*1eb20*/  FADD.FTZ R191, R190, R191 ;  /* 0x000000bfbebf7221 */ /* 0x002fca0000010000 */
[----:B------:R-:W1:Y:S02]  /*1eb30*/  SHFL.BFLY PT, R192, R191, 0x8, 0x1f ;  /* 0x0d001f00bfc07f89 */ /* 0x000e6400000e0000 */
[----:B-1----:R-:W-:-:S05]  /*1eb40*/  FADD.FTZ R192, R191, R192 ;  /* 0x000000c0bfc07221 */ /* 0x002fca0000010000 */
[----:B------:R1:W2:Y:S02]  /*1eb50*/  SHFL.BFLY PT, R195, R192, 0x10, 0x1f ;  /* 0x0e001f00c0c37f89 */ /* 0x0002a400000e0000 */
.L_x_8202:
[----:B------:R-:W-:Y:S01]  /*1eb60*/  FMUL.FTZ R188, R193, R193 ;  /* 0x000000c1c1bc7220 */ /* 0x000fe20000410000 */
[----:B------:R-:W-:Y:S01]  /*1eb70*/  ISETP.NE.AND P0, PT, RZ, UR8, PT ;  /* 0x00000008ff007c0c */ /* 0x000fe2000bf05270 */
[----:B------:R-:W-:Y:S01]  /*1eb80*/  IMAD.MOV.U32 R190, RZ, RZ, c[0x0][0x1e0] ;  /* 0x00007800ffbe7624 */ /* 0x000fe200078e00ff */
[----:B------:R-:W-:Y:S01]  /*1eb90*/  LOP3.LUT P1, RZ, R202, 0x20, RZ, 0xc0, !PT ;  /* 0x00000020caff7812 */ /* 0x000fe2000782c0ff */
[----:B--2---:R-:W-:Y:S01]  /*1eba0*/  FADD.FTZ R195, R195, R192 ;  /* 0x000000c0c3c37221 */ /* 0x004fe20000010000 */
        /* <DEDUP_REMOVED lines=8> */
[----:B------:R-:W2:Y:S02]  /*1ec30*/  MUFU.RSQ R239, R239 ;  /* 0x000000ef00ef7308 */ /* 0x000ea40000001400 */
[----:B------:R-:W-:Y:S01]  /*1ec40*/  @!P4 IMAD.WIDE R188, R201, R188, c[0x0][0x1a8] ;  /* 0x00006a00c9bcc625 */ /* 0x000fe200078e02bc */
[----:B------:R3:W-:Y:S04]  /*1ec50*/  @!P4 STG.E [R190.64], R193 ;  /* 0x000000c1be00c986 */ /* 0x0007e8000c101906 */
[----:B--2---:R3:W-:Y:S01]  /*1ec60*/  @!P4 STG.E [R188.64], R239 ;  /* 0x000000efbc00c986 */ /* 0x0047e2000c101906 */
[----:B------:R-:W-:Y:S05]  /*1ec70*/  @!P1 BRA `(.L_x_8190) ;  /* 0x000002e000009947 */ /* 0x000fea0003800000 */
[--C-:B---3--:R-:W-:Y:S02]  /*1ec80*/  FADD.FTZ R188, R6, -R238.reuse ;  /* 0x800000ee06bc7221 */ /* 0x108fe40000010000 */
[----:B------:R-:W-:-:S02]  /*1ec90*/  FADD.FTZ R194, R203, -R238 ;  /* 0x800000eecbc27221 */ /* 0x000fc40000010000 */
[--C-:B------:R-:W-:Y:S02]  /*1eca0*/  FADD.FTZ R190, R204, -R238.reuse ;  /* 0x800000eeccbe7221 */ /* 0x100fe40000010000 */
[----:B------:R-:W-:Y:S02]  /*1ecb0*/  FADD.FTZ R240, R213, -R238 ;  /* 0x800000eed5f07221 */ /* 0x000fe40000010000 */
[C---:B------:R-:W-:Y:S02]  /*1ecc0*/  FMUL.FTZ R241, R239.reuse, R188 ;  /* 0x000000bceff17220 */ /* 0x040fe40000410000 */
[C---:B------:R-:W-:Y:S02]  /*1ecd0*/  FMUL.FTZ R194, R239.reuse, R194 ;  /* 0x000000c2efc27220 */ /* 0x040fe40000410000 */
[C---:B------:R-:W-:Y:S02]  /*1ece0*/  FMUL.FTZ R243, R239.reuse, R190 ;  /* 0x000000beeff37220 */ /* 0x040fe40000410000 */
[----:B------:R-:W-:-:S02]  /*1ecf0*/  FMUL.FTZ R240, R239, R240 ;  /* 0x000000f0eff07220 */ /* 0x000fc40000410000 */
[----:B-----5:R-:W-:Y:S02]  /*1ed00*/  FFMA.FTZ R188, R168, R241, R184 ;  /* 0x000000f1a8bc7223 */ /* 0x020fe400000100b8 */
[----:B------:R-:W-:Y:S02]  /*1ed10*/  FFMA.FTZ R189, R169, R194, R185 ;  /* 0x000000c2a9bd7223 */ /* 0x000fe400000100b9 */
[----:B------:R-:W-:Y:S02]  /*1ed20*/  FFMA.FTZ R190, R170, R243, R186 ;  /* 0x000000f3aabe7223 */ /* 0x000fe400000100ba */
[----:B------:R-:W-:Y:S01]  /*1ed30*/  FFMA.FTZ R191, R171, R240, R187 ;  /* 0x000000f0abbf7223 */ /* 0x000fe200000100bb */
[----:B------:R-:W-:Y:S01]  /*1ed40*/  F2FP.BF16.PACK_AB R188, R189, R188 ;  /* 0x000000bcbdbc723e */ /* 0x000fe200000010ff */
[--C-:B------:R-:W-:Y:S02]  /*1ed50*/  FADD.FTZ R244, R223, -R238.reuse ;  /* 0x800000eedff47221 */ /* 0x100fe40000010000 */
[--C-:B-1----:R-:W-:Y:S01]  /*1ed60*/  FADD.FTZ R192, R224, -R238.reuse ;  /* 0x800000eee0c07221 */ /* 0x102fe20000010000 */
[----:B------:R-:W-:Y:S01]  /*1ed70*/  F2FP.BF16.PACK_AB R189, R191, R190 ;  /* 0x000000bebfbd723e */ /* 0x000fe200000010ff */
[----:B------:R-:W-:-:S02]  /*1ed80*/  FADD.FTZ R190, R214, -R238 ;  /* 0x800000eed6be7221 */ /* 0x000fc40000010000 */
[C---:B------:R-:W-:Y:S02]  /*1ed90*/  FMUL.FTZ R244, R239.reuse, R244 ;  /* 0x000000f4eff47220 */ /* 0x040fe40000410000 */
[----:B------:R-:W-:Y:S02]  /*1eda0*/  FMUL.FTZ R245, R239, R190 ;  /* 0x000000beeff57220 */ /* 0x000fe40000410000 */
[----:B------:R-:W-:Y:S02]  /*1edb0*/  FADD.FTZ R242, R233, -R238 ;  /* 0x800000eee9f27221 */ /* 0x000fe40000010000 */
[----:B------:R-:W-:Y:S02]  /*1edc0*/  FFMA.FTZ R190, R164, R245, R180 ;  /* 0x000000f5a4be7223 */ /* 0x000fe400000100b4 */
[----:B------:R-:W-:Y:S02]  /*1edd0*/  FFMA.FTZ R191, R165, R244, R181 ;  /* 0x000000f4a5bf7223 */ /* 0x000fe400000100b5 */
[----:B------:R-:W-:-:S02]  /*1ede0*/  FMUL.FTZ R195, R239, R192 ;  /* 0x000000c0efc37220 */ /* 0x000fc40000410000 */
[----:B------:R-:W-:Y:S01]  /*1edf0*/  FMUL.FTZ R246, R239, R242 ;  /* 0x000000f2eff67220 */ /* 0x000fe20000410000 */
[----:B------:R-:W-:Y:S01]  /*1ee00*/  HFMA2.MMA R242, -RZ, RZ, 0, 9.5367431640625e-07 ;  /* 0x00000010fff27435 */ /* 0x000fe200000001ff */
[----:B------:R-:W-:Y:S01]  /*1ee10*/  F2FP.BF16.PACK_AB R190, R191, R190 ;  /* 0x000000bebfbe723e */ /* 0x000fe200000010ff */
[-C--:B------:R-:W-:Y:S02]  /*1ee20*/  FFMA.FTZ R191, R166, R195.reuse, R182 ;  /* 0x000000c3a6bf7223 */ /* 0x080fe400000100b6 */
[-C--:B------:R-:W-:Y:S02]  /*1ee30*/  FFMA.FTZ R192, R167, R246.reuse, R183 ;  /* 0x000000f6a7c07223 */ /* 0x080fe400000100b7 */
[----:B------:R-:W-:Y:S02]  /*1ee40*/  FFMA.FTZ R195, R158, R195, R174 ;  /* 0x000000c39ec37223 */ /* 0x000fe400000100ae */
[----:B------:R-:W-:Y:S01]  /*1ee50*/  FFMA.FTZ R246, R159, R246, R175 ;  /* 0x000000f69ff67223 */ /* 0x000fe200000100af */
[----:B------:R-:W-:Y:S01]  /*1ee60*/  F2FP.BF16.PACK_AB R191, R192, R191 ;  /* 0x000000bfc0bf723e */ /* 0x000fe200000010ff */
[----:B------:R-:W-:-:S03]  /*1ee70*/  IMAD.WIDE.U32 R192, R19, R242, c[0x0][0x208] ;  /* 0x0000820013c07625 */ /* 0x000fc600078e00f2 */
[----:B------:R-:W-:Y:S01]  /*1ee80*/  F2FP.BF16.PACK_AB R195, R246, R195 ;  /* 0x000000c3f6c3723e */ /* 0x000fe200000010ff */
[----:B------:R-:W-:Y:S01]  /*1ee90*/  FFMA.FTZ R246, R157, R244, R173 ;  /* 0x000000f49df67223 */ /* 0x000fe200000100ad */
[----:B------:R1:W-:Y:S01]  /*1eea0*/  STG.E.128 [R192.64], R188 ;  /* 0x000000bcc0007986 */ /* 0x0003e2000c101d06 */
[----:B------:R-:W-:Y:S02]  /*1eeb0*/  FFMA.FTZ R244, R163, R240, R179 ;  /* 0x000000f0a3f47223 */ /* 0x000fe400000100b3 */
[----:B------:R-:W-:Y:S02]  /*1eec0*/  FFMA.FTZ R241, R160, R241, R176 ;  /* 0x000000f1a0f17223 */ /* 0x000fe400000100b0 */
[----:B------:R-:W-:Y:S02]  /*1eed0*/  FFMA.FTZ R243, R162, R243, R178 ;  /* 0x000000f3a2f37223 */ /* 0x000fe400000100b2 */
[----:B------:R-:W-:Y:S02]  /*1eee0*/  FFMA.FTZ R245, R156, R245, R172 ;  /* 0x000000f59cf57223 */ /* 0x000fe400000100ac */
[----:B------:R-:W-:-:S03]  /*1eef0*/  FFMA.FTZ R240, R161, R194, R177 ;  /* 0x000000c2a1f07223 */ /* 0x000fc600000100b1 */
[----:B------:R-:W-:Y:S02]  /*1ef00*/  F2FP.BF16.PACK_AB R194, R246, R245 ;  /* 0x000000f5f6c2723e */ /* 0x000fe400000010ff */
[----:B-1----:R-:W-:Y:S01]  /*1ef10*/  F2FP.BF16.PACK_AB R193, R244, R243 ;  /* 0x000000f3f4c1723e */ /* 0x002fe200000010ff */
[C---:B------:R-:W-:Y:S01]  /*1ef20*/  IMAD.WIDE.U32 R188, R19.reuse, R242, c[0x0][0x210] ;  /* 0x0000840013bc7625 */ /* 0x040fe200078e00f2 */
[----:B------:R-:W-:Y:S02]  /*1ef30*/  F2FP.BF16.PACK_AB R192, R240, R241 ;  /* 0x000000f1f0c0723e */ /* 0x000fe400000010ff */
[----:B------:R-:W-:-:S03]  /*1ef40*/  IADD3 R19, R19, 0x20, RZ ;  /* 0x0000002013137810 */ /* 0x000fc60007ffe0ff */
[----:B------:R1:W-:Y:S04]  /*1ef50*/  STG.E.128 [R188.64], R192 ;  /* 0x000000c0bc007986 */ /* 0x0003e8000c101d06 */
.L_x_8190:
[----:B------:R-:W-:Y:S05]  /*1ef60*/  BSYNC B1 ;  /* 0x0000000000017941 */ /* 0x000fea0003800000 */
.L_x_8189:
[----:B------:R-:W-:Y:S01]  /*1ef70*/  LOP3.LUT P0, RZ, R202, 0x200, RZ, 0xc0, !PT ;  /* 0x00000200caff7812 */ /* 0x000fe2000780c0ff */
[----:B------:R-:W-:-:S12]  /*1ef80*/  BSSY B1, `(.L_x_8191) ;  /* 0x0000030000017945 */ /* 0x000fd80003800000 */
[----:B------:R-:W-:Y:S05]  /*1ef90*/  @!P0 BRA `(.L_x_8192) ;  /* 0x000002e000008947 */ /* 0x000fea0003800000 */
[--C-:B-1-3--:R-:W-:Y:S02]  /*1efa0*/  FADD.FTZ R188, R15, -R238.reuse ;  /* 0x800000ee0fbc7221 */ /* 0x10afe40000010000 */
[--C-:B------:R-:W-:Y:S02]  /*1efb0*/  FADD.FTZ R194, R206, -R238.reuse ;  /* 0x800000eecec27221 */ /* 0x100fe40000010000 */
[--C-:B------:R-:W-:Y:S02]  /*1efc0*/  FADD.FTZ R190, R205, -R238.reuse ;  /* 0x800000eecdbe7221 */ /* 0x100fe40000010000 */
[----:B------:R-:W-:Y:S02]  /*1efd0*/  FADD.FTZ R240, R216, -R238 ;  /* 0x800000eed8f07221 */ /* 0x000fe40000010000 */
[C---:B------:R-:W-:Y:S02]  /*1efe0*/  FMUL.FTZ R241, R239.reuse, R188 ;  /* 0x000000bceff17220 */ /* 0x040fe40000410000 */
[----:B------:R-:W-:-:S02]  /*1eff0*/  FMUL.FTZ R194, R239, R194 ;  /* 0x000000c2efc27220 */ /* 0x000fc40000410000 */
[C---:B------:R-:W-:Y:S02]  /*1f000*/  FMUL.FTZ R243, R239.reuse, R190 ;  /* 0x000000beeff37220 */ /* 0x040fe40000410000 */
[----:B------:R-:W-:Y:S02]  /*1f010*/  FMUL.FTZ R240, R239, R240 ;  /* 0x000000f0eff07220 */ /* 0x000fe40000410000 */
[----:B-----5:R-:W-:Y:S02]  /*1f020*/  FFMA.FTZ R188, R136, R241, R152 ;  /* 0x000000f188bc7223 */ /* 0x020fe40000010098 */
        /* <DEDUP_REMOVED lines=24> */
[----:B------:R-:W-:Y:S02]  /*1f1b0*/  FFMA.FTZ R246, R125, R244, R141 ;  /* 0x000000f47df67223 */ /* 0x000fe4000001008d */
[----:B------:R-:W-:-:S04]  /*1f1c0*/  IMAD.WIDE.U32 R192, R19, R242, c[0x0][0x208] ;  /* 0x0000820013c07625 */ /* 0x000fc800078e00f2 */
[----:B------:R-:W-:Y:S01]  /*1f1d0*/  FFMA.FTZ R244, R131, R240, R147 ;  /* 0x000000f083f47223 */ /* 0x000fe20000010093 */
[----:B------:R1:W-:Y:S01]  /*1f1e0*/  STG.E.128 [R192.64], R188 ;  /* 0x000000bcc0007986 */ /* 0x0003e2000c101d06 */
        /* <DEDUP_REMOVED lines=9> */
.L_x_8192:
[----:B------:R-:W-:Y:S05]  /*1f280*/  BSYNC B1 ;  /* 0x0000000000017941 */ /* 0x000fea0003800000 */
.L_x_8191:
        /* <DEDUP_REMOVED lines=49> */
.L_x_8194:
[----:B------:R-:W-:Y:S05]  /*1f5a0*/  BSYNC B1 ;  /* 0x0000000000017941 */ /* 0x000fea0003800000 */
.L_x_8193:
        /* <DEDUP_REMOVED lines=49> */
.L_x_8196:
[----:B------:R-:W-:Y:S05]  /*1f8c0*/  BSYNC B1 ;  /* 0x0000000000017941 */ /* 0x000fea0003800000 */
.L_x_8195:
[----:B------:R-:W-:Y:S01]  /*1f8d0*/  LOP3.LUT P0, RZ, R202, 0x40, RZ, 0xc0, !PT ;  /* 0x00000040caff7812 */ /* 0x000fe2000780c0ff */
[----:B------:R-:W-:-:S12]  /*1f8e0*/  BSSY B1, `(.L_x_8197) ;  /* 0x000002f000017945 */ /* 0x000fd80003800000 */
[----:B------:R-:W-:Y:S05]  /*1f8f0*/  @!P0 BRA `(.L_x_8198) ;  /* 0x000002d000008947 */ /* 0x000fea0003800000 */
[--C-:B-1-3--:R-:W-:Y:S02]  /*1f900*/  FADD.FTZ R188, R18, -R238.reuse ;  /* 0x800000ee12bc7221 */ /* 0x10afe40000010000 */
[--C-:B------:R-:W-:Y:S02]  /*1f910*/  FADD.FTZ R194, R211, -R238.reuse ;  /* 0x800000eed3c27221 */ /* 0x100fe40000010000 */
[C---:B------:R-:W-:Y:S02]  /*1f920*/  FMUL.FTZ R241, R239.reuse, R188 ;  /* 0x000000bceff17220 */ /* 0x040fe40000410000 */
[----:B------:R-:W-:Y:S02]  /*1f930*/  FMUL.FTZ R194, R239, R194 ;  /* 0x000000c2efc27220 */ /* 0x000fe40000410000 */
[--C-:B------:R-:W-:Y:S02]  /*1f940*/  FADD.FTZ R190, R212, -R238.reuse ;  /* 0x800000eed4be7221 */ /* 0x100fe40000010000 */
[----:B------:R-:W-:-:S02]  /*1f950*/  FADD.FTZ R192, R221, -R238 ;  /* 0x800000eeddc07221 */ /* 0x000fc40000010000 */
[--C-:B------:R-:W-:Y:S02]  /*1f960*/  FADD.FTZ R240, R222, -R238.reuse ;  /* 0x800000eedef07221 */ /* 0x100fe40000010000 */
[----:B------:R-:W-:Y:S02]  /*1f970*/  FADD.FTZ R242, R231, -R238 ;  /* 0x800000eee7f27221 */ /* 0x000fe40000010000 */
[----:B-----5:R-:W-:Y:S02]  /*1f980*/  FFMA.FTZ R188, R40, R241, R56 ;  /* 0x000000f128bc7223 */ /* 0x020fe40000010038 */
[----:B------:R-:W-:Y:S02]  /*1f990*/  FFMA.FTZ R189, R41, R194, R57 ;  /* 0x000000c229bd7223 */ /* 0x000fe40000010039 */
[--C-:B------:R-:W-:Y:S02]  /*1f9a0*/  FADD.FTZ R244, R232, -R238.reuse ;  /* 0x800000eee8f47221 */ /* 0x100fe40000010000 */
[----:B------:R-:W-:Y:S01]  /*1f9b0*/  FADD.FTZ R246, R237, -R238 ;  /* 0x800000eeedf67221 */ /* 0x000fe20000010000 */
[----:B------:R-:W-:Y:S01]  /*1f9c0*/  F2FP.BF16.PACK_AB R188, R189, R188 ;  /* 0x000000bcbdbc723e */ /* 0x000fe200000010ff */
[----:B------:R-:W-:-:S02]  /*1f9d0*/  FMUL.FTZ R243, R239, R190 ;  /* 0x000000beeff37220 */ /* 0x000fc40000410000 */
[C---:B------:R-:W-:Y:S02]  /*1f9e0*/  FMUL.FTZ R238, R239.reuse, R192 ;  /* 0x000000c0efee7220 */ /* 0x040fe40000410000 */
[C---:B------:R-:W-:Y:S02]  /*1f9f0*/  FMUL.FTZ R245, R239.reuse, R240 ;  /* 0x000000f0eff57220 */ /* 0x040fe40000410000 */
[----:B------:R-:W-:Y:S02]  /*1fa00*/  FMUL.FTZ R240, R239, R242 ;  /* 0x000000f2eff07220 */ /* 0x000fe40000410000 */
[----:B------:R-:W-:Y:S02]  /*1fa10*/  FFMA.FTZ R189, R42, R243, R58 ;  /* 0x000000f32abd7223 */ /* 0x000fe4000001003a */
[----:B------:R-:W-:Y:S02]  /*1fa20*/  FFMA.FTZ R190, R43, R238, R59 ;  /* 0x000000ee2bbe7223 */ /* 0x000fe4000001003b */
[----:B------:R-:W-:-:S02]  /*1fa30*/  FFMA.FTZ R191, R36, R245, R52 ;  /* 0x000000f524bf7223 */ /* 0x000fc40000010034 */
[----:B------:R-:W-:Y:S01]  /*1fa40*/  FFMA.FTZ R192, R37, R240, R53 ;  /* 0x000000f025c07223 */ /* 0x000fe20000010035 */
[----:B------:R-:W-:Y:S01]  /*1fa50*/  F2FP.BF16.PACK_AB R189, R190, R189 ;  /* 0x000000bdbebd723e */ /* 0x000fe200000010ff */
        /* <DEDUP_REMOVED lines=20> */
[----:B------:R-:W-:Y:S01]  /*1fba0*/  IMAD.WIDE.U32 R188, R19, R242, c[0x0][0x210] ;  /* 0x0000840013bc7625 */ /* 0x000fe200078e00f2 */
[----:B------:R-:W-:-:S05]  /*1fbb0*/  F2FP.BF16.PACK_AB R192, R238, R241 ;  /* 0x000000f1eec0723e */ /* 0x000fca00000010ff */
[----:B------:R1:W-:Y:S02]  /*1fbc0*/  STG.E.128 [R188.64], R192 ;  /* 0x000000c0bc007986 */ /* 0x0003e4000c101d06 */
.L_x_8198:
[----:B------:R-:W-:Y:S05]  /*1fbd0*/  BSYNC B1 ;  /* 0x0000000000017941 */ /* 0x000fea0003800000 */
.L_x_8197:
[----:B-1-3--:R-:W-:-:S04]  /*1fbe0*/  IMAD.MOV.U32 R188, RZ, RZ, 0x4 ;  /* 0x00000004ffbc7424 */ /* 0x00afc800078e00ff */
[----:B------:R-:W-:-:S05]  /*1fbf0*/  IMAD R201, R188, c[0x0][0x160], R201 ;  /* 0x00005800bcc97a24 */ /* 0x000fca00078e02c9 */
[----:B------:R-:W-:-:S13]  /*1fc00*/  ISETP.GE.AND P0, PT, R201, c[0x0][0x164], PT ;  /* 0x00005900c9007a0c */ /* 0x000fda0003f06270 */
[----:B0----5:R-:W-:Y:S01]  /*1fc10*/  @P0 CALL.REL.NOINC `(.L_x_8199) ;  /* 0x0000001000000944 */ /* 0x021fe20003c00000 */
[----:B------:R-:W-:Y:S05]  /*1fc20*/  BRA `(.L_x_8200) ;  /* 0xfffe155000007947 */ /* 0x000fea000383ffff */
.L_x_8199:
[----:B------:R-:W-:Y:S05]  /*1fc30*/  BSYNC B0 ;  /* 0x0000000000007941 */ /* 0x000fea0003800000 */
.L_x_7532:
[----:B------:R-:W-:Y:S05]  /*1fc40*/  EXIT ;  /* 0x000000000000794d */ /* 0x000fea0003800000 */
.L_x_8187:
[----:B------:R-:W-:Y:S01]  /*1fc50*/  IMAD.MOV.U32 R195, RZ, RZ, 0x1 ;  /* 0x00000001ffc37424 */ /* 0x000fe200078e00ff */
[----:B------:R-:W-:Y:S01]  /*1fc60*/  MOV R188, 0x1fca0 ;  /* 0x0001fca000bc7802 */ /* 0x000fe20000000f00 */
[----:B------:R-:W-:Y:S02]  /*1fc70*/  IMAD.MOV.U32 R191, RZ, RZ, 0x1f ;  /* 0x0000001fffbf7424 */ /* 0x000fe400078e00ff */
[----:B------:R-:W-:Y:S02]  /*1fc80*/  IMAD.MOV.U32 R194, RZ, RZ, -0x1 ;  /* 0xffffffffffc27424 */ /* 0x000fe400078e00ff */
[----:B0----5:R-:W-:Y:S05]  /*1fc90*/  CALL.REL.NOINC `($__internal_20_$__cuda_sm70_shflsync_bfly_p) ;  /* 0x000008d000007944 */ /* 0x021fea0003c00000 */
[----:B-1----:R-:W-:Y:S01]  /*1fca0*/  IMAD.MOV.U32 R189, RZ, RZ, R195 ;  /* 0x000000ffffbd7224 */ /* 0x002fe200078e00c3 */
[----:B0-----:R-:W-:Y:S05]  /*1fcb0*/  BRA `(.L_x_8201) ;  /* 0xffffe84000007947 */ /* 0x001fea000383ffff */
.L_x_8188:
[----:B-1----:R-:W-:Y:S01]  /*1fcc0*/  IMAD.MOV.U32 R190, RZ, RZ, R238 ;  /* 0x000000ffffbe7224 */ /* 0x002fe200078e00ee */
[----:B------:R-:W-:Y:S01]  /*1fcd0*/  MOV R188, 0x1fd20 ;  /* 0x0001fd2000bc7802 */ /* 0x000fe20000000f00 */
[----:B------:R-:W-:Y:S02]  /*1fce0*/  IMAD.MOV.U32 R195, RZ, RZ, 0x2 ;  /* 0x00000002ffc37424 */ /* 0x000fe400078e00ff */
[----:B------:R-:W-:Y:S02]  /*1fcf0*/  IMAD.MOV.U32 R191, RZ, RZ, 0x1f ;  /* 0x0000001fffbf7424 */ /* 0x000fe400078e00ff */
[----:B------:R-:W-:-:S02]  /*1fd00*/  IMAD.MOV.U32 R194, RZ, RZ, -0x1 ;  /* 0xffffffffffc27424 */ /* 0x000fc400078e00ff */
[----:B0----5:R-:W-:Y:S05]  /*1fd10*/  CALL.REL.NOINC `($__internal_20_$__cuda_sm70_shflsync_bfly_p) ;  /* 0x0000085000007944 */ /* 0x021fea0003c00000 */
[----:B01----:R-:W-:Y:S01]  /*1fd20*/  FADD.FTZ R190, R238, R195 ;  /* 0x000000c3eebe7221 */ /* 0x003fe20000010000 */
[----:B------:R-:W-:Y:S01]  /*1fd30*/  MOV R188, 0x1fd80 ;  /* 0x0001fd8000bc7802 */ /* 0x000fe20000000f00 */
[----:B------:R-:W-:-:S02]  /*1fd40*/  IMAD.MOV.U32 R195, RZ, RZ, 0x4 ;  /* 0x00000004ffc37424 */ /* 0x000fc400078e00ff */
[----:B------:R-:W-:Y:S02]  /*1fd50*/  IMAD.MOV.U32 R191, RZ, RZ, 0x1f ;  /* 0x0000001fffbf7424 */ /* 0x000fe400078e00ff */
[----:B------:R-:W-:Y:S02]  /*1fd60*/  IMAD.MOV.U32 R194, RZ, RZ, -0x1 ;  /* 0xffffffffffc27424 */ /* 0x000fe400078e00ff */
[----:B------:R-:W-:Y:S05]  /*1fd70*/  CALL.REL.NOINC `($__internal_20_$__cuda_sm70_shflsync_bfly_p) ;  /* 0x000007f000007944 */ /* 0x000fea0003c00000 */
[----:B01----:R-:W-:Y:S01]  /*1fd80*/  FADD.FTZ R190, R190, R195 ;  /* 0x000000c3bebe7221 */ /* 0x003fe20000010000 */
[----:B------:R-:W-:Y:S01]  /*1fd90*/  MOV R188, 0x1fde0 ;  /* 0x0001fde000bc7802 */ /* 0x000fe20000000f00 */
[----:B------:R-:W-:Y:S02]  /*1fda0*/  IMAD.MOV.U32 R195, RZ, RZ, 0x8 ;  /* 0x00000008ffc37424 */ /* 0x000fe400078e00ff */
[----:B------:R-:W-:Y:S02]  /*1fdb0*/  IMAD.MOV.U32 R191, RZ, RZ, 0x1f ;  /* 0x0000001fffbf7424 */ /* 0x000fe400078e00ff */
[----:B------:R-:W-:Y:S02]  /*1fdc0*/  IMAD.MOV.U32 R194, RZ, RZ, -0x1 ;  /* 0xffffffffffc27424 */ /* 0x000fe400078e00ff */
[----:B------:R-:W-:Y:S05]  /*1fdd0*/  CALL.REL.NOINC `($__internal_20_$__cuda_sm70_shflsync_bfly_p) ;  /* 0x0000079000007944 */ /* 0x000fea0003c00000 */
[----:B01----:R-:W-:Y:S01]  /*1fde0*/  FADD.FTZ R190, R190, R195 ;  /* 0x000000c3bebe7221 */ /* 0x003fe20000010000 */
[----:B------:R-:W-:Y:S01]  /*1fdf0*/  MOV R188, 0x1fe40 ;  /* 0x0001fe4000bc7802 */ /* 0x000fe20000000f00 */
[----:B------:R-:W-:-:S02]  /*1fe00*/  IMAD.MOV.U32 R195, RZ, RZ, 0x10 ;  /* 0x00000010ffc37424 */ /* 0x000fc400078e00ff */
[----:B------:R-:W-:Y:S02]  /*1fe10*/  IMAD.MOV.U32 R191, RZ, RZ, 0x1f ;  /* 0x0000001fffbf7424 */ /* 0x000fe400078e00ff */
[----:B------:R-:W-:Y:S02]  /*1fe20*/  IMAD.MOV.U32 R194, RZ, RZ, -0x1 ;  /* 0xffffffffffc27424 */ /* 0x000fe400078e00ff */
[----:B------:R-:W-:Y:S05]  /*1fe30*/  CALL.REL.NOINC `($__internal_20_$__cuda_sm70_shflsync_bfly_p) ;  /* 0x0000073000007944 */ /* 0x000fea0003c00000 */
        /* <DEDUP_REMOVED lines=97> */
[----:B------:R-:W-:Y:S02]  /*20450*/  IMAD.MOV.U32 R195, RZ, RZ, 0x4 ;  /* 0x00000004ffc37424 */ /* 0x000fe400078e00ff */
[----:B------:R-:W-:-:S02]  /*20460*/  IMAD.MOV.U32 R191, RZ, RZ, 0x1f ;  /* 0x0000001fffbf7424 */ /* 0x000fc400078e00ff */
        /* <DEDUP_REMOVED lines=8> */
[----:B-1----:R-:W-:Y:S01]  /*204f0*/  FADD.FTZ R192, R190, R195 ;  /* 0x000000c3bec07221 */ /* 0x002fe20000010000 */
[----:B------:R-:W-:Y:S01]  /*20500*/  MOV R188, 0x20560 ;  /* 0x0002056000bc7802 */ /* 0x000fe20000000f00 */
[----:B------:R-:W-:Y:S02]  /*20510*/  IMAD.MOV.U32 R195, RZ, RZ, 0x10 ;  /* 0x00000010ffc37424 */ /* 0x000fe400078e00ff */
[----:B0-----:R-:W-:-:S02]  /*20520*/  IMAD.MOV.U32 R191, RZ, RZ, 0x1f ;  /* 0x0000001fffbf7424 */ /* 0x001fc400078e00ff */
[----:B------:R-:W-:Y:S02]  /*20530*/  IMAD.MOV.U32 R194, RZ, RZ, -0x1 ;  /* 0xffffffffffc27424 */ /* 0x000fe400078e00ff */
[----:B------:R-:W-:Y:S02]  /*20540*/  IMAD.MOV.U32 R190, RZ, RZ, R192 ;  /* 0x000000ffffbe7224 */ /* 0x000fe400078e00c0 */
[----:B------:R-:W-:Y:S05]  /*20550*/  CALL.REL.NOINC `($__internal_20_$__cuda_sm70_shflsync_bfly_p) ;  /* 0x0000001000007944 */ /* 0x000fea0003c00000 */
[----:B01----:R-:W-:Y:S05]  /*20560*/  BRA `(.L_x_8202) ;  /* 0xffffe5f000007947 */ /* 0x003fea000383ffff */
        .weak           $__internal_20_$__cuda_sm70_shflsync_bfly_p
        .type           $__internal_20_$__cuda_sm70_shflsync_bfly_p,@function
        .size           $__internal_20_$__cuda_sm70_shflsync_bfly_p,(.L_x_32998 - $__internal_20_$__cuda_sm70_shflsync_bfly_p)
$__internal_20_$__cuda_sm70_shflsync_bfly_p:
[----:B------:R-:W-:Y:S01]  /*20570*/  IMAD.MOV.U32 R189, RZ, RZ, 0x0 ;  /* 0x00000000ffbd7424 */ /* 0x000fe200078e00ff */
[----:B------:R-:W-:Y:S04]  /*20580*/  WARPSYNC R194 ;  /* 0x000000c200007348 */ /* 0x000fe80003800000 */
[----:B------:R0:W1:Y:S01]  /*20590*/  SHFL.BFLY PT, R195, R190, R195, R191 ;  /* 0x0c0000c3bec37389 */ /* 0x00006200000e00bf */
[----:B------:R-:W-:Y:S05]  /*205a0*/  RET.REL.NODEC R188 `(_ZN10layer_norm31ln_parallel_residual_fwd_kernelINS_13Kernel_traitsIf13__nv_bfloat16S2_S2_fjLj1280ELj1ELj4ELj1ELj16ENS_18Kernel_traits_baseILj1280EfS2_S2_S2_fjLj128EEEEELb1ELb0ELb0EEEvNS_9FwdParamsE) ;  /* 0xfffdfa50bc007950 */ /* 0x000fea0003c3ffff */
.L_x_8203:
        /* <DEDUP_REMOVED lines=13> */
.L_x_32998:


//--------------------- .text._ZN10layer_norm31ln_parallel_residual_fwd_kernelINS_13Kernel_traitsIf13__nv_bfloat16S2_S2_fjLj1280ELj1ELj4ELj1ELj16ENS_18Kernel_traits_baseILj1280EfS2_S2_S2_fjLj128EEEEELb1ELb0ELb1EEEvNS_9FwdParamsE --------------------------
	.section	.text._ZN10layer_norm31ln_parallel_residual_fwd_kernelINS_13Kernel_traitsIf13__nv_bfloat16S2_S2_fjLj1280ELj1ELj4ELj1ELj16ENS_18Kernel_traits_baseILj1280EfS2_S2_S2_fjLj128EEEEELb1ELb0ELb1EEEvNS_9FwdParamsE,"ax",@progbits
	.sectioninfo	@"SHI_REGISTERS=254"
	.align	128
        .global         _ZN10layer_norm31ln_parallel_residual_fwd_kernelINS_13Kernel_traitsIf13__nv_bfloat16S2_S2_fjLj1280ELj1ELj4ELj1ELj16ENS_18Kernel_traits_baseILj1280EfS2_S2_S2_fjLj128EEEEELb1ELb0ELb1EEEvNS_9FwdParamsE
        .type           _ZN10layer_norm31ln_parallel_residual_fwd_kernelINS_13Kernel_traitsIf13__nv_bfloat16S2_S2_fjLj1280ELj1ELj4ELj1ELj16ENS_18Kernel_traits_baseILj1280EfS2_S2_S2_fjLj128EEEEELb1ELb0ELb1EEEvNS_9FwdParamsE,@function
        .size           _ZN10layer_norm31ln_parallel_residual_fwd_kernelINS_13Kernel_traitsIf13__nv_bfloat16S2_S2_fjLj1280ELj1ELj4ELj1ELj16ENS_18Kernel_traits_baseILj1280EfS2_S2_S2_fjLj128EEEEELb1ELb0ELb1EEEvNS_9FwdParamsE,(.L_x_32999 - _ZN10layer_norm31ln_parallel_residual_fwd_kernelINS_13Kernel_traitsIf13__nv_bfloat16S2_S2_fjLj1280ELj1ELj4ELj1ELj16ENS_18Kernel_traits_baseILj1280EfS2_S2_S2_fjLj128EEEEELb1ELb0ELb1EEEvNS_9FwdParamsE)
        .other          _ZN10layer_norm31ln_parallel_residual_fwd_kernelINS_13Kernel_traitsIf13__nv_bfloat16S2_S2_fjLj1280ELj1ELj4ELj1ELj16ENS_18Kernel_traits_baseILj1280EfS2_S2_S2_fjLj128EEEEELb1ELb0ELb1EEEvNS_9FwdParamsE,@"STO_CUDA_ENTRY STV_DEFAULT"
_ZN10layer_norm31ln_parallel_residual_fwd_kernelINS_13Kernel_traitsIf13__nv_bfloat16S2_S2_fjLj1280ELj1ELj4ELj1ELj16ENS_18Kernel_traits_baseILj1280EfS2_S2_S2_fjLj128EEEEELb1ELb0ELb1EEEvNS_9FwdParamsE:
.text._ZN10layer_norm31ln_parallel_residual_fwd_kernelINS_13Kernel_traitsIf13__nv_bfloat16S2_S2_fjLj1280ELj1ELj4ELj1ELj16ENS_18Kernel_traits_baseILj1280EfS2_S2_S2_fjLj128EEEEELb1ELb0ELb1EEEvNS_9FwdParamsE:
        /* <DEDUP_REMOVED lines=11> */
[----:B------:R-:W-:-:S05]  /*00b0*/  @P0 IMAD.MOV.U32 R9, RZ, RZ, R209 ;  /* 0x000000ffff090224 */ /* 0x000fca00078e00d1 */
[----:B------:R-:W3:Y:S01]  /*00c0*/  @P0 LDG.E.64 R4, [R8.64] ;  /* 0x0000000608040981 */ /* 0x000ee2000c1e1b00 */
[----:B------:R-:W-:Y:S01]  /*00d0*/  CS2R R20, SRZ ;  /* 0x0000000000147805 */ /* 0x000fe2000001ff00 */
[----:B------:R-:W-:Y:S01]  /*00e0*/  CS2R R22, SRZ ;  /* 0x0000000000167805 */ /* 0x000fe2000001ff00 */
[----:B------:R-:W-:Y:S01]  /*00f0*/  CS2R R24, SRZ ;  /* 0x0000000000187805 */ /* 0x000fe2000001ff00 */
[----:B------:R-:W0:Y:S01]  /*0100*/  S2R R11, SR_TID.X ;  /* 0x00000000000b7919 */ /* 0x000e220000002100 */
[----:B------:R-:W-:Y:S01]  /*0110*/  CS2R R26, SRZ ;  /* 0x00000000001a7805 */ /* 0x000fe2000001ff00 */
[----:B------:R-:W-:Y:S01]  /*0120*/  CS2R R28, SRZ ;  /* 0x00000000001c7805 */ /* 0x000fe2000001ff00 */
[----:B------:R-:W-:Y:S01]  /*0130*/  CS2R R30, SRZ ;  /* 0x00000000001e7805 */ /* 0x000fe2000001ff00 */
[----:B------:R-:W0:Y:S01]  /*0140*/  S2R R12, SR_CTAID.X ;  /* 0x00000000000c7919 */ /* 0x000e220000002500 */
        /* <DEDUP_REMOVED lines=14> */
[----:B0-----:R-:W-:-:S04]  /*0230*/  IMAD R10, R12, c[0x0][0x0], R11 ;  /* 0x000000000c0a7a24 */ /* 0x001fc800078e020b */
[----:B------:R-:W-:Y:S01]  /*0240*/  IMAD.WIDE.U32 R6, R10, -0x326172a9, RZ ;  /* 0xcd9e8d570a067825 */ /* 0x000fe200078e00ff */
        /* <DEDUP_REMOVED lines=36> */
[----:B------:R-:W-:Y:S01]  /*0490*/  SHF.R.U32.HI R0, RZ, 0x5, R11 ;  /* 0x00000005ff007819 */ /* 0x000fe2000001160b */
[----:B------:R-:W-:-:S02]  /*04a0*/  UIADD3 UR12, UR5, 0x76cf5d0a, URZ ;  /* 0x76cf5d0a050c7890 */ /* 0x000fc4000fffe03f */
[----:B------:R-:W-:Y:S01]  /*04b0*/  IMAD.WIDE.U32 R8, R8, -0x326172a9, RZ ;  /* 0xcd9e8d5708087825 */ /* 0x000fe200078e00ff */
[----:B------:R-:W-:Y:S01]  /*04c0*/  UIADD3 UR14, UR5, 0x32370b8f, URZ ;  /* 0x32370b8f050e7890 */ /* 0x000fe2000fffe03f */
[----:B------:R-:W-:Y:S01]  /*04d0*/  LOP3.LUT R7, R3, UR10, R4, 0x96, !PT ;  /* 0x0000000a03077c12 */ /* 0x000fe2000f8e9604 */
[----:B------:R-:W-:Y:S01]  /*04e0*/  UIADD3 UR15, UR4, 0x78dde6e4, URZ ;  /* 0x78dde6e4040f7890 */ /* 0x000fe2000fffe03f */
[----:B------:R-:W-:Y:S01]  /*04f0*/  IMAD R0, R12, 0x4, R0 ;  /* 0x000000040c007824 */ /* 0x000fe200078e0200 */
[----:B------:R-:W-:Y:S01]  /*0500*/  LOP3.LUT R4, R9, UR9, R6, 0x96, !PT ;  /* 0x0000000909047c12 */ /* 0x000fe2000f8e9606 */
[----:B------:R-:W-:Y:S01]  /*0510*/  UIADD3 UR16, UR5, -0x126145ec, URZ ;  /* 0xed9eba1405107890 */ /* 0x000fe2000fffe03f */
[----:B------:R-:W-:Y:S01]  /*0520*/  IMAD.WIDE.U32 R6, R7, -0x326172a9, RZ ;  /* 0xcd9e8d5707067825 */ /* 0x000fe200078e00ff */
[----:B------:R-:W-:Y:S02]  /*0530*/  UIADD3 UR18, UR5, -0x56f99767, URZ ;  /* 0xa906689905127890 */ /* 0x000fe4000fffe03f */
[----:B------:R-:W-:Y:S01]  /*0540*/  UIADD3 UR17, UR4, 0x1715609d, URZ ;  /* 0x1715609d04117890 */ /* 0x000fe2000fffe03f */
[----:B------:R-:W-:Y:S01]  /*0550*/  IMAD.WIDE.U32 R4, R4, -0x2daee0ad, RZ ;  /* 0xd2511f5304047825 */ /* 0x000fe200078e00ff */
[----:B------:R-:W-:Y:S01]  /*0560*/  LOP3.LUT R3, R7, UR11, R8, 0x96, !PT ;  /* 0x0000000b07037c12 */ /* 0x000fe2000f8e9608 */
[----:B------:R-:W-:-:S02]  /*0570*/  UIADD3 UR19, UR4, -0x4ab325aa, URZ ;  /* 0xb54cda5604137890 */ /* 0x000fc4000fffe03f */
[----:B------:R-:W-:Y:S01]  /*0580*/  UIADD3 UR20, UR5, 0x646e171e, URZ ;  /* 0x646e171e05147890 */ /* 0x000fe2000fffe03f */
[----:B------:R-:W-:Y:S01]  /*0590*/  LOP3.LUT R8, R5, UR12, R2, 0x96, !PT ;  /* 0x0000000c05087c12 */ /* 0x000fe2000f8e9602 */
[----:B------:R-:W-:Y:S01]  /*05a0*/  IMAD.WIDE.U32 R2, R3, -0x2daee0ad, RZ ;  /* 0xd2511f5303027825 */ /* 0x000fe200078e00ff */
[----:B------:R-:W-:Y:S02]  /*05b0*/  UIADD3 UR21, UR4, 0x5384540f, URZ ;  /* 0x5384540f04157890 */ /* 0x000fe4000fffe03f */
[----:B------:R-:W-:Y:S01]  /*05c0*/  UIADD3 UR22, UR5, 0x1fd5c5a3, URZ ;  /* 0x1fd5c5a305167890 */ /* 0x000fe2000fffe03f */
[----:B------:R-:W-:Y:S01]  /*05d0*/  IMAD.WIDE.U32 R8, R8, -0x326172a9, RZ ;  /* 0xcd9e8d5708087825 */ /* 0x000fe200078e00ff */
[----:B------:R-:W-:Y:S01]  /*05e0*/  LOP3.LUT R7, R3, UR14, R4, 0x96, !PT ;  /* 0x0000000e03077c12 */ /* 0x000fe2000f8e9604 */
[----:B------:R-:W-:Y:S02]  /*05f0*/  UIADD3 UR24, UR5, -0x24c28bd8, URZ ;  /* 0xdb3d742805187890 */ /* 0x000fe4000fffe03f */
[----:B------:R-:W-:Y:S01]  /*0600*/  UIADD3 UR23, UR4, -0xe443238, URZ ;  /* 0xf1bbcdc804177890 */ /* 0x000fe2000fffe03f */
        /* <DEDUP_REMOVED lines=17> */
[----:B------:R-:W-:-:S04]  /*0720*/  IMAD.HI.U32 R5, R16, -0x326172a9, RZ ;  /* 0xcd9e8d5710057827 */ /* 0x000fc800078e00ff */
[----:B------:R-:W-:Y:S01]  /*0730*/  IMAD.HI.U32 R3, R15, -0x2daee0ad, RZ ;  /* 0xd2511f530f037827 */ /* 0x000fe200078e00ff */
[----:B------:R-:W-:-:S04]  /*0740*/  LOP3.LUT R12, R5, UR23, R8, 0x96, !PT ;  /* 0x00000017050c7c12 */ /* 0x000fc8000f8e9608 */
[----:B------:R-:W-:Y:S02]  /*0750*/  LOP3.LUT R17, R3, UR24, R2, 0x96, !PT ;  /* 0x0000001803117c12 */ /* 0x000fe4000f8e9602 */
[----:B------:R-:W-:-:S04]  /*0760*/  SHF.L.U32 R2, R11, 0x5, RZ ;  /* 0x000000050b027819 */ /* 0x000fc800000006ff */
        /* <DEDUP_REMOVED lines=13> */
[----:B------:R-:W-:-:S02]  /*0840*/  ISETP.NE.U32.AND P0, PT, RZ, c[0x0][0x220], PT ;  /* 0x00008800ff007a0c */ /* 0x000fc40003f05070 */
[----:B------:R-:W-:Y:S02]  /*0850*/  IADD3 R4, P2, R4, c[0x0][0x1b0], RZ ;  /* 0x00006c0004047a10 */ /* 0x000fe40007f5e0ff */
[----:B------:R-:W-:-:S03]  /*0860*/  ISETP.NE.AND.EX P0, PT, RZ, c[0x0][0x224], PT, P0 ;  /* 0x00008900ff007a0c */ /* 0x000fc60003f05300 */
[----:B------:R-:W-:Y:S01]  /*0870*/  IMAD.X R5, RZ, RZ, c[0x0][0x1b4], P2 ;  /* 0x00006d00ff057624 */ /* 0x000fe200010e06ff */
[----:B0-----:R-:W-:-:S05]  /*0880*/  LOP3.LUT R2, R11, 0x1f, RZ, 0xc0, !PT ;  /* 0x0000001f0b027812 */ /* 0x001fca00078ec0ff */
[----:B------:R-:W-:-:S05]  /*0890*/  IMAD.SHL.U32 R8, R2, 0x20, RZ ;  /* 0x0000002002087824 */ /* 0x000fca00078e00ff */
[C---:B------:R-:W-:Y:S02]  /*08a0*/  IADD3 R6, P1, R8.reuse, c[0x0][0x220], RZ ;  /* 0x0000880008067a10 */ /* 0x040fe40007f3e0ff */
[----:B------:R-:W-:-:S03]  /*08b0*/  IADD3 R8, P3, R8, c[0x0][0x1b8], RZ ;  /* 0x00006e0008087a10 */ /* 0x000fc60007f7e0ff */
[----:B------:R-:W-:Y:S01]  /*08c0*/  IMAD.X R7, RZ, RZ, c[0x0][0x224], P1 ;  /* 0x00008900ff077624 */ /* 0x000fe200008e06ff */
[----:B------:R-:W-:Y:S01]  /*08d0*/  ISETP.GE.AND P1, PT, R0, c[0x0][0x164], PT ;  /* 0x0000590000007a0c */ /* 0x000fe20003f26270 */
[----:B------:R-:W-:-:S03]  /*08e0*/  IMAD.X R9, RZ, RZ, c[0x0][0x1bc], P3 ;  /* 0x00006f00ff097624 */ /* 0x000fc600018e06ff */
        /* <DEDUP_REMOVED lines=11> */
[----:B------:R1:W5:Y:S01]  /*09a0*/  LDG.E.128 R100, [R4.64] ;  /* 0x0000000604647981 */ /* 0x000362000c1e1d00 */
[----:B------:R-:W-:Y:S01]  /*09b0*/  UIADD3 UR26, UR5, -0x695add53, URZ ;  /* 0x96a522ad051a7890 */ /* 0x000fe2000fffe03f */
[----:B------:R-:W-:Y:S01]  /*09c0*/  IMAD R3, R16, -0x326172a9, RZ ;  /* 0xcd9e8d5710037824 */ /* 0x000fe200078e02ff */
[----:B------:R-:W-:Y:S01]  /*09d0*/  UIADD3 UR25, UR4, -0x700cb87f, URZ ;  /* 0x8ff3478104197890 */ /* 0x000fe2000fffe03f */
[----:B------:R1:W5:Y:S01]  /*09e0*/  LDG.E.128 R104, [R4.64+0x10] ;  /* 0x0000100604687981 */ /* 0x000362000c1e1d00 */
[----:B0-----:R-:W-:-:S03]  /*09f0*/  IMAD.HI.U32 R6, R17, -0x326172a9, RZ ;  /* 0xcd9e8d5711067827 */ /* 0x001fc600078e00ff */
        /* <DEDUP_REMOVED lines=8> */
[----:B------:R-:W-:Y:S01]  /*0a80*/  BSSY B0, `(.L_x_8204) ;  /* 0x0001e47000007945 */ /* 0x000fe20003800000 */
[----:B------:R-:W-:-:S02]  /*0a90*/  LOP3.LUT R3, R6, UR25, R3, 0x96, !PT ;  /* 0x0000001906037c12 */ /* 0x000fc4000f8e9603 */
[----:B------:R0:W5:Y:S04]  /*0aa0*/  LDG.E.128 R140, [R8.64] ;  /* 0x00000006088c7981 */ /* 0x000168000c1e1d00 */
[----:B------:R0:W5:Y:S01]  /*0ab0*/  LDG.E.128 R144, [R8.64+0x10] ;  /* 0x0000100608907981 */ /* 0x000162000c1e1d00 */
[----:B-1----:R-:W-:Y:S02]  /*0ac0*/  IMAD R4, R15, -0x2daee0ad, RZ ;  /* 0xd2511f530f047824 */ /* 0x002fe400078e02ff */
[----:B------:R-:W-:Y:S01]  /*0ad0*/  IMAD.HI.U32 R5, R12, -0x2daee0ad, RZ ;  /* 0xd2511f530c057827 */ /* 0x000fe200078e00ff */
[----:B------:R0:W5:Y:S01]  /*0ae0*/  LDG.E.128 R148, [R8.64+0x400] ;  /* 0x0004000608947981 */ /* 0x000162000c1e1d00 */
[----:B------:R-:W-:-:S03]  /*0af0*/  LOP3.LUT R208, R208, 0x3, RZ, 0xc0, !PT ;  /* 0x00000003d0d07812 */ /* 0x000fc600078ec0ff */
[----:B------:R0:W5:Y:S01]  /*0b00*/  LDG.E.128 R152, [R8.64+0x410] ;  /* 0x0004100608987981 */ /* 0x000162000c1e1d00 */
[----:B------:R-:W-:Y:S01]  /*0b10*/  LOP3.LUT R4, R5, UR26, R4, 0x96, !PT ;  /* 0x0000001a05047c12 */ /* 0x000fe2000f8e9604 */
[----:B------:R-:W-:Y:S02]  /*0b20*/  IMAD.MOV.U32 R5, RZ, RZ, R10 ;  /* 0x000000ffff057224 */ /* 0x000fe400078e000a */
[----:B------:R0:W5:Y:S01]  /*0b30*/  LDG.E.128 R156, [R8.64+0x800] ;  /* 0x00080006089c7981 */ /* 0x000162000c1e1d00 */
[----:B------:R-:W-:-:S03]  /*0b40*/  IMAD.MOV.U32 R6, RZ, RZ, R14 ;  /* 0x000000ffff067224 */ /* 0x000fc600078e000e */
[----:B------:R0:W5:Y:S01]  /*0b50*/  LDG.E.128 R160, [R8.64+0x810] ;  /* 0x0008100608a07981 */ /* 0x000162000c1e1d00 */
[----:B------:R-:W-:-:S03]  /*0b60*/  IMAD.MOV.U32 R7, RZ, RZ, R13 ;  /* 0x000000ffff077224 */ /* 0x000fc600078e000d */
[----:B------:R0:W5:Y:S01]  /*0b70*/  LDG.E.128 R164, [R8.64+0xc00] ;  /* 0x000c000608a47981 */ /* 0x000162000c1e1d00 */
[----:B------:R-:W-:-:S03]  /*0b80*/  IMAD R10, R12, -0x2daee0ad, RZ ;  /* 0xd2511f530c0a7824 */ /* 0x000fc600078e02ff */
[----:B------:R0:W5:Y:S04]  /*0b90*/  LDG.E.128 R168, [R8.64+0xc10] ;  /* 0x000c100608a87981 */ /* 0x000168000c1e1d00 */
[----:B------:R0:W5:Y:S04]  /*0ba0*/  LDG.E.128 R172, [R8.64+0x1000] ;  /* 0x0010000608ac7981 */ /* 0x000168000c1e1d00 */
[----:B------:R0:W5:Y:S01]  /*0bb0*/  LDG.E.128 R176, [R8.64+0x1010] ;  /* 0x0010100608b07981 */ /* 0x000162000c1e1d00 */
[----:B------:R-:W-:Y:S01]  /*0bc0*/  ULDC.U8 UR8, c[0x0][0x1f0] ;  /* 0x00007c0000087ab9 */ /* 0x000fe20000000000 */
[----:B0-----:R-:W-:Y:S01]  /*0bd0*/  HFMA2.MMA R9, -RZ, RZ, 0, 0 ;  /* 0x00000000ff097435 */ /* 0x001fe200000001ff */
[----:B------:R-:W-:-:S02]  /*0be0*/  IMAD R8, R17, -0x326172a9, RZ ;  /* 0xcd9e8d5711087824 */ /* 0x000fc400078e02ff */
.L_x_8853:
        /* <DEDUP_REMOVED lines=22> */
[----:B0-----:R-:W-:-:S12]  /*0d50*/  IMAD.MOV.U32 R192, RZ, RZ, R4 ;  /* 0x000000ffffc07224 */ /* 0x001fd800078e0004 */
[----:B------:R-:W-:Y:S05]  /*0d60*/  @!P1 BRA `(.L_x_8207) ;  /* 0x0000006000009947 */ /* 0x000fea0003800000 */
[----:B------:R-:W-:Y:S01]  /*0d70*/  ISETP.NE.AND P1, PT, R208, 0x3, PT ;  /* 0x00000003d000780c */ /* 0x000fe20003f25270 */
[----:B------:R-:W-:-:S12]  /*0d80*/  IMAD.MOV.U32 R192, RZ, RZ, R3 ;  /* 0x000000ffffc07224 */ /* 0x000fd800078e0003 */
[----:B------:R-:W-:Y:S05]  /*0d90*/  @P1 BRA `(.L_x_8207) ;  /* 0x0000003000001947 */ /* 0x000fea0003800000 */
[----:B------:R-:W-:Y:S01]  /*0da0*/  IMAD.MOV.U32 R192, RZ, RZ, R10 ;  /* 0x000000ffffc07224 */ /* 0x000fe200078e000a */
[----:B------:R-:W-:Y:S05]  /*0db0*/  BRA `(.L_x_8207) ;  /* 0x0000001000007947 */ /* 0x000fea0003800000 */
.L_x_8206:
[----:B0-----:R-:W-:Y:S02]  /*0dc0*/  IMAD.MOV.U32 R192, RZ, RZ, R8 ;  /* 0x000000ffffc07224 */ /* 0x001fe400078e0008 */
.L_x_8207:
[----:B------:R-:W-:Y:S05]  /*0dd0*/  BSYNC B1 ;  /* 0x0000000000017941 */ /* 0x000fea0003800000 */
.L_x_8205:
        /* <DEDUP_REMOVED lines=16> */
.L_x_8211:
[----:B------:R-:W-:Y:S05]  /*0ee0*/  BSYNC B2 ;  /* 0x0000000000027941 */ /* 0x000fea0003800000 */
.L_x_8210:
        /* <DEDUP_REMOVED lines=39> */
[----:B------:R-:W-:Y:S02]  /*1160*/  MOV R8, R196 ;  /* 0x000000c400087202 */ /* 0x000fe40000000f00 */
[----:B------:R-:W-:Y:S01]  /*1170*/  LOP3.LUT R3, R197, UR25, R200, 0x96, !PT ;  /* 0x00000019c5037c12 */ /* 0x000fe2000f8e96c8 */
[----:B------:R-:W-:Y:S01]  /*1180*/  IMAD.MOV.U32 R10, RZ, RZ, R194 ;  /* 0x000000ffff0a7224 */ /* 0x000fe200078e00c2 */
[----:B------:R-:W-:Y:S01]  /*1190*/  LOP3.LUT R4, R195, UR26, R198, 0x96, !PT ;  /* 0x0000001ac3047c12 */ /* 0x000fe2000f8e96c6 */
[----:B------:R-:W-:Y:S02]  /*11a0*/  IMAD.MOV.U32 R196, RZ, RZ, RZ ;  /* 0x000000ffffc47224 */ /* 0x000fe400078e00ff */
.L_x_8209:
[----:B------:R-:W-:Y:S05]  /*11b0*/  BSYNC B1 ;  /* 0x0000000000017941 */ /* 0x000fea0003800000 */
.L_x_8208:
[----:B------:R-:W0:Y:S01]  /*11c0*/  I2F.U32 R192, R192 ;  /* 0x000000c000c07306 */ /* 0x000e220000201000 */
[----:B------:R-:W-:Y:S01]  /*11d0*/  ISETP.NE.U32.AND P1, PT, RZ, c[0x0][0x178], PT ;  /* 0x00005e00ff007a0c */ /* 0x000fe20003f25070 */
[----:B------:R-:W-:Y:S01]  /*11e0*/  IMAD.MOV.U32 R211, RZ, RZ, 0x2f800000 ;  /* 0x2f800000ffd37424 */ /* 0x000fe200078e00ff */
[----:B------:R-:W-:Y:S02]  /*11f0*/  LOP3.LUT R11, R11, 0xffffffef, RZ, 0xc0, !PT ;  /* 0xffffffef0b0b7812 */ /* 0x000fe400078ec0ff */
[----:B------:R-:W-:Y:S01]  /*1200*/  ISETP.NE.AND.EX P6, PT, RZ, c[0x0][0x17c], PT, P1 ;  /* 0x00005f00ff007a0c */ /* 0x000fe20003fc5310 */
[----:B0-----:R-:W-:Y:S01]  /*1210*/  FFMA.FTZ R193, R192, R211, 1.1641532182693481445e-10 ;  /* 0x2f000000c0c17423 */ /* 0x001fe200000100d3 */
[----:B-----5:R-:W-:-:S11]  /*1220*/  PRMT R192, RZ, 0x5410, R188 ;  /* 0x00005410ffc07816 */ /* 0x020fd600000000bc */
[----:B------:R-:W-:Y:S02]  /*1230*/  @P6 LOP3.LUT R11, R11, 0x10, RZ, 0xfc, !PT ;  /* 0x000000100b0b6812 */ /* 0x000fe400078efcff */
        /* <DEDUP_REMOVED lines=11> */
.L_x_8212:
        /* <DEDUP_REMOVED lines=12> */
.L_x_8215:
[----:B------:R-:W-:Y:S02]  /*13b0*/  MOV R192, R8 ;  /* 0x0000000800c07202 */ /* 0x000fe40000000f00 */
.L_x_8216:
[----:B------:R-:W-:Y:S05]  /*13c0*/  BSYNC B1 ;  /* 0x0000000000017941 */ /* 0x000fea0003800000 */
.L_x_8214:
        /* <DEDUP_REMOVED lines=16> */
.L_x_8220:
[----:B------:R-:W-:Y:S05]  /*14d0*/  BSYNC B2 ;  /* 0x0000000000027941 */ /* 0x000fea0003800000 */
.L_x_8219:
        /* <DEDUP_REMOVED lines=44> */
.L_x_8218:
[----:B------:R-:W-:Y:S05]  /*17a0*/  BSYNC B1 ;  /* 0x0000000000017941 */ /* 0x000fea0003800000 */
.L_x_8217:
        /* <DEDUP_REMOVED lines=10> */
.L_x_8213:
        /* <DEDUP_REMOVED lines=12> */
.L_x_8222:
[----:B------:R-:W-:Y:S02]  /*1910*/  IMAD.MOV.U32 R192, RZ, RZ, R8 ;  /* 0x000000ffffc07224 */ /* 0x000fe400078e0008 */
.L_x_8223:
[----:B------:R-:W-:Y:S05]  /*1920*/  BSYNC B1 ;  /* 0x0000000000017941 */ /* 0x000fea0003800000 */
.L_x_8221:
        /* <DEDUP_REMOVED lines=16> */
.L_x_8227:
[----:B------:R-:W-:Y:S05]  /*1a30*/  BSYNC B2 ;  /* 0x0000000000027941 */ /* 0x000fea0003800000 */
.L_x_8226:
        /* <DEDUP_REMOVED lines=44> */
.L_x_8225:
[----:B------:R-:W-:Y:S05]  /*1d00*/  BSYNC B1 ;  /* 0x0000000000017941 */ /* 0x000fea0003800000 */
.L_x_8224:
        /* <DEDUP_REMOVED lines=14> */
.L_x_8228:
        /* <DEDUP_REMOVED lines=12> */
.L_x_8231:
[----:B------:R-:W-:Y:S02]  /*1eb0*/  IMAD.MOV.U32 R188, RZ, RZ, R8 ;  /* 0x000000ffffbc7224 */ /* 0x000fe400078e0008 */
.L_x_8232:
[----:B------:R-:W-:Y:S05]  /*1ec0*/  BSYNC B1 ;  /* 0x0000000000017941 */ /* 0x000fea0003800000 */
.L_x_8230:
        /* <DEDUP_REMOVED lines=16> */
.L_x_8236:
[----:B------:R-:W-:Y:S05]  /*1fd0*/  BSYNC B2 ;  /* 0x0000000000027941 */ /* 0x000fea0003800000 */
.L_x_8235:
        /* <DEDUP_REMOVED lines=43> */
[----:B------:R-:W-:Y:S02]  /*2290*/  MOV R10, R194 ;  /* 0x000000c2000a7202 */ /* 0x000fe40000000f00 */
.L_x_8234:
[----:B------:R-:W-:Y:S05]  /*22a0*/  BSYNC B1 ;  /* 0x0000000000017941 */ /* 0x000fea0003800000 */
.L_x_8233:
        /* <DEDUP_REMOVED lines=10> */
.L_x_8229:
        /* <DEDUP_REMOVED lines=12> */
.L_x_8238:
[----:B------:R-:W-:Y:S02]  /*2410*/  IMAD.MOV.U32 R188, RZ, RZ, R8 ;  /* 0x000000ffffbc7224 */ /* 0x000fe400078e0008 */
.L_x_8239:
[----:B------:R-:W-:Y:S05]  /*2420*/  BSYNC B1 ;  /* 0x0000000000017941 */ /* 0x000fea0003800000 */
.L_x_8237:
        /* <DEDUP_REMOVED lines=16> */
.L_x_8243:
[----:B------:R-:W-:Y:S05]  /*2530*/  BSYNC B2 ;  /* 0x0000000000027941 */ /* 0x000fea0003800000 */
.L_x_8242:
        /* <DEDUP_REMOVED lines=44> */
.L_x_8241:
[----:B------:R-:W-:Y:S05]  /*2800*/  BSYNC B1 ;  /* 0x0000000000017941 */ /* 0x000fea0003800000 */
.L_x_8240:
        /* <DEDUP_REMOVED lines=14> */
.L_x_8244:
        /* <DEDUP_REMOVED lines=12> */
.L_x_8247:
[----:B------:R-:W-:Y:S02]  /*29b0*/  IMAD.MOV.U32 R188, RZ, RZ, R8 ;  /* 0x000000ffffbc7224 */ /* 0x000fe400078e0008 */
.L_x_8248:
[----:B------:R-:W-:Y:S05]  /*29c0*/  BSYNC B1 ;  /* 0x0000000000017941 */ /* 0x000fea0003800000 */
.L_x_8246:
        /* <DEDUP_REMOVED lines=16> */
.L_x_8252:
[----:B------:R-:W-:Y:S05]  /*2ad0*/  BSYNC B2 ;  /* 0x0000000000027941 */ /* 0x000fea0003800000 */
.L_x_8251:
        /* <DEDUP_REMOVED lines=44> */
.L_x_8250:
[----:B------:R-:W-:Y:S05]  /*2da0*/  BSYNC B1 ;  /* 0x0000000000017941 */ /* 0x000fea0003800000 */
.L_x_8249:
        /* <DEDUP_REMOVED lines=10> */
.L_x_8245:
        /* <DEDUP_REMOVED lines=12> */
.L_x_8254:
[----:B------:R-:W-:Y:S02]  /*2f10*/  MOV R188, R8 ;  /* 0x0000000800bc7202 */ /* 0x000fe40000000f00 */
.L_x_8255:
[----:B------:R-:W-:Y:S05]  /*2f20*/  BSYNC B1 ;  /* 0x0000000000017941 */ /* 0x000fea0003800000 */
.L_x_8253:
        /* <DEDUP_REMOVED lines=16> */
.L_x_8259:
[----:B------:R-:W-:Y:S05]  /*3030*/  BSYNC B2 ;  /* 0x0000000000027941 */ /* 0x000fea0003800000 */
.L_x_8258:
        /* <DEDUP_REMOVED lines=44> */
.L_x_8257:
[----:B------:R-:W-:Y:S05]  /*3300*/  BSYNC B1 ;  /* 0x0000000000017941 */ /* 0x000fea0003800000 */
.L_x_8256:
        /* <DEDUP_REMOVED lines=13> */
.L_x_8260:
        /* <DEDUP_REMOVED lines=12> */
.L_x_8263:
[----:B------:R-:W-:Y:S02]  /*34a0*/  IMAD.MOV.U32 R188, RZ, RZ, R8 ;  /* 0x000000ffffbc7224 */ /* 0x000fe400078e0008 */
.L_x_8264:
[----:B------:R-:W-:Y:S05]  /*34b0*/  BSYNC B1 ;  /* 0x0000000000017941 */ /* 0x000fea0003800000 */
.L_x_8262:
        /* <DEDUP_REMOVED lines=16> */
.L_x_8268:
[----:B------:R-:W-:Y:S05]  /*35c0*/  BSYNC B2 ;  /* 0x0000000000027941 */ /* 0x000fea0003800000 */
.L_x_8267:
[C---:B------:R-:W-:Y:S01]  /*35d0*/  IMAD.HI.U32 R4, R5.reuse, -0x326172a9, RZ ;  /* 0xcd9e8d5705047827 */ /* 0x040fe200078e00ff */
        /* <DEDUP_REMOVED lines=43> */
.L_x_8266:
[----:B------:R-:W-:Y:S05]  /*3890*/  BSYNC B1 ;  /* 0x0000000000017941 */ /* 0x000fea0003800000 */
.L_x_8265:
        /* <DEDUP_REMOVED lines=10> */
.L_x_8261:
        /* <DEDUP_REMOVED lines=12> */
.L_x_8270:
[----:B------:R-:W-:Y:S02]  /*3a00*/  IMAD.MOV.U32 R188, RZ, RZ, R8 ;  /* 0x000000ffffbc7224 */ /* 0x000fe400078e0008 */
.L_x_8271:
[----:B------:R-:W-:Y:S05]  /*3a10*/  BSYNC B1 ;  /* 0x0000000000017941 */ /* 0x000fea0003800000 */
.L_x_8269:
        /* <DEDUP_REMOVED lines=16> */
.L_x_8275:
[----:B------:R-:W-:Y:S05]  /*3b20*/  BSYNC B2 ;  /* 0x0000000000027941 */ /* 0x000fea0003800000 */
.L_x_8274:
        /* <DEDUP_REMOVED lines=44> */
.L_x_8273:
[----:B------:R-:W-:Y:S05]  /*3df0*/  BSYNC B1 ;  /* 0x0000000000017941 */ /* 0x000fea0003800000 */
.L_x_8272:
        /* <DEDUP_REMOVED lines=13> */
.L_x_8276:
        /* <DEDUP_REMOVED lines=12> */
.L_x_8279:
[----:B------:R-:W-:Y:S02]  /*3f90*/  IMAD.MOV.U32 R188, RZ, RZ, R8 ;  /* 0x000000ffffbc7224 */ /* 0x000fe400078e0008 */
.L_x_8280:
[----:B------:R-:W-:Y:S05]  /*3fa0*/  BSYNC B1 ;  /* 0x0000000000017941 */ /* 0x000fea0003800000 */
.L_x_8278:
        /* <DEDUP_REMOVED lines=16> */
.L_x_8284:
[----:B------:R-:W-:Y:S05]  /*40b0*/  BSYNC B2 ;  /* 0x0000000000027941 */ /* 0x000fea0003800000 */
.L_x_8283:
        /* <DEDUP_REMOVED lines=44> */
.L_x_8282:
[----:B------:R-:W-:Y:S05]  /*4380*/  BSYNC B1 ;  /* 0x0000000000017941 */ /* 0x000fea0003800000 */
.L_x_8281:
        /* <DEDUP_REMOVED lines=10> */
.L_x_8277:
        /* <DEDUP_REMOVED lines=12> */
.L_x_8286:
[----:B------:R-:W-:Y:S02]  /*44f0*/  IMAD.MOV.U32 R188, RZ, RZ, R8 ;  /* 0x000000ffffbc7224 */ /* 0x000fe400078e0008 */
.L_x_8287:
[----:B------:R-:W-:Y:S05]  /*4500*/  BSYNC B1 ;  /* 0x0000000000017941 */ /* 0x000fea0003800000 */
.L_x_8285:
        /* <DEDUP_REMOVED lines=16> */
.L_x_8291:
[----:B------:R-:W-:Y:S05]  /*4610*/  BSYNC B2 ;  /* 0x0000000000027941 */ /* 0x000fea0003800000 */
.L_x_8290:
        /* <DEDUP_REMOVED lines=44> */
.L_x_8289:
[----:B------:R-:W-:Y:S05]  /*48e0*/  BSYNC B1 ;  /* 0x0000000000017941 */ /* 0x000fea0003800000 */
.L_x_8288:
        /* <DEDUP_REMOVED lines=13> */
.L_x_8292:
        /* <DEDUP_REMOVED lines=12> */
.L_x_8295:
[----:B------:R-:W-:Y:S02]  /*4a80*/  IMAD.MOV.U32 R188, RZ, RZ, R8 ;  /* 0x000000ffffbc7224 */ /* 0x000fe400078e0008 */
.L_x_8296:
[----:B------:R-:W-:Y:S05]  /*4a90*/  BSYNC B1 ;  /* 0x0000000000017941 */ /* 0x000fea0003800000 */
.L_x_8294:
        /* <DEDUP_REMOVED lines=16> */
.L_x_8300:
[----:B------:R-:W-:Y:S05]  /*4ba0*/  BSYNC B2 ;  /* 0x0000000000027941 */ /* 0x000fea0003800000 */
.L_x_8299:
        /* <DEDUP_REMOVED lines=44> */
.L_x_8298:
[----:B------:R-:W-:Y:S05]  /*4e70*/  BSYNC B1 ;  /* 0x0000000000017941 */ /* 0x000fea0003800000 */
.L_x_8297:
        /* <DEDUP_REMOVED lines=10> */
.L_x_8293:
        /* <DEDUP_REMOVED lines=12> */
.L_x_8302:
[----:B------:R-:W-:Y:S02]  /*4fe0*/  IMAD.MOV.U32 R188, RZ, RZ, R8 ;  /* 0x000000ffffbc7224 */ /* 0x000fe400078e0008 */
.L_x_8303:
[----:B------:R-:W-:Y:S05]  /*4ff0*/  BSYNC B1 ;  /* 0x0000000000017941 */ /* 0x000fea0003800000 */
.L_x_8301:
        /* <DEDUP_REMOVED lines=16> */
.L_x_8307:
[----:B------:R-:W-:Y:S05]  /*5100*/  BSYNC B2 ;  /* 0x0000000000027941 */ /* 0x000fea0003800000 */
.L_x_8306:
        /* <DEDUP_REMOVED lines=44> */
.L_x_8305:
[----:B------:R-:W-:Y:S05]  /*53d0*/  BSYNC B1 ;  /* 0x0000000000017941 */ /* 0x000fea0003800000 */
.L_x_8304:
        /* <DEDUP_REMOVED lines=13> */
.L_x_8308:
        /* <DEDUP_REMOVED lines=12> */
.L_x_8311:
[----:B------:R-:W-:Y:S02]  /*5570*/  IMAD.MOV.U32 R188, RZ, RZ, R8 ;  /* 0x000000ffffbc7224 */ /* 0x000fe400078e0008 */
.L_x_8312:
[----:B------:R-:W-:Y:S05]  /*5580*/  BSYNC B1 ;  /* 0x0000000000017941 */ /* 0x000fea0003800000 */
.L_x_8310:
        /* <DEDUP_REMOVED lines=16> */
.L_x_8316:
[----:B------:R-:W-:Y:S05]  /*5690*/  BSYNC B2 ;  /* 0x0000000000027941 */ /* 0x000fea0003800000 */
.L_x_8315:
        /* <DEDUP_REMOVED lines=44> */
.L_x_8314:
[----:B------:R-:W-:Y:S05]  /*5960*/  BSYNC B1 ;  /* 0x0000000000017941 */ /* 0x000fea0003800000 */
.L_x_8313:
        /* <DEDUP_REMOVED lines=10> */
.L_x_8309:
        /* <DEDUP_REMOVED lines=12> */
.L_x_8318:
[----:B------:R-:W-:Y:S02]  /*5ad0*/  IMAD.MOV.U32 R188, RZ, RZ, R8 ;  /* 0x000000ffffbc7224 */ /* 0x000fe400078e0008 */
.L_x_8319:
[----:B------:R-:W-:Y:S05]  /*5ae0*/  BSYNC B1 ;  /* 0x0000000000017941 */ /* 0x000fea0003800000 */
.L_x_8317:
        /* <DEDUP_REMOVED lines=16> */
.L_x_8323:
[----:B------:R-:W-:Y:S05]  /*5bf0*/  BSYNC B2 ;  /* 0x0000000000027941 */ /* 0x000fea0003800000 */
.L_x_8322:
        /* <DEDUP_REMOVED lines=44> */
.L_x_8321:
[----:B------:R-:W-:Y:S05]  /*5ec0*/  BSYNC B1 ;  /* 0x0000000000017941 */ /* 0x000fea0003800000 */
.L_x_8320:
        /* <DEDUP_REMOVED lines=14> */
.L_x_8324:
        /* <DEDUP_REMOVED lines=12> */
.L_x_8327:
[----:B------:R-:W-:Y:S02]  /*6070*/  IMAD.MOV.U32 R188, RZ, RZ, R8 ;  /* 0x000000ffffbc7224 */ /* 0x000fe400078e0008 */
.L_x_8328:
[----:B------:R-:W-:Y:S05]  /*6080*/  BSYNC B1 ;  /* 0x0000000000017941 */ /* 0x000fea0003800000 */
.L_x_8326:
        /* <DEDUP_REMOVED lines=18> */
.L_x_8332:
[----:B------:R-:W-:Y:S05]  /*61b0*/  BSYNC B2 ;  /* 0x0000000000027941 */ /* 0x000fea0003800000 */
.L_x_8331:
        /* <DEDUP_REMOVED lines=44> */
.L_x_8330:
[----:B------:R-:W-:Y:S05]  /*6480*/  BSYNC B1 ;  /* 0x0000000000017941 */ /* 0x000fea0003800000 */
.L_x_8329:
        /* <DEDUP_REMOVED lines=10> */
.L_x_8325:
[----:B------:R-:W-:Y:S01]  /*6530*/  SEL R189, RZ, 0x10000, P4 ;  /* 0x00010000ffbd7807 */ /* 0x000fe20002000000 */
[----:B------:R-:W-:Y:S01]  /*6540*/  IMAD.MOV.U32 R210, RZ, RZ, 0x8 ;  /* 0x00000008ffd27424 */ /* 0x000fe200078e00ff */
[----:B------:R-:W-:Y:S01]  /*6550*/  SEL R188, RZ, 0x100, P3 ;  /* 0x00000100ffbc7807 */ /* 0x000fe20001800000 */
[----:B------:R-:W-:Y:S01]  /*6560*/  IMAD.WIDE.U32 R216, R203, R212, c[0x0][0x188] ;  /* 0x00006200cbd87625 */ /* 0x000fe200078e00d4 */
[----:B------:R-:W-:Y:S02]  /*6570*/  ISETP.NE.AND P4, PT, R201, RZ, PT ;  /* 0x000000ffc900720c */ /* 0x000fe40003f85270 */
[----:B------:R-:W-:Y:S01]  /*6580*/  ISETP.NE.AND P3, PT, R208, RZ, PT ;  /* 0x000000ffd000720c */ /* 0x000fe20003f65270 */
[----:B------:R-:W-:Y:S01]  /*6590*/  IMAD.WIDE.U32 R218, R203, R210, c[0x0][0x190] ;  /* 0x00006400cbda7625 */ /* 0x000fe200078e00d2 */
[----:B------:R-:W-:Y:S02]  /*65a0*/  SEL R214, RZ, 0x1, P1 ;  /* 0x00000001ffd67807 */ /* 0x000fe40000800000 */
[----:B------:R-:W-:-:S02]  /*65b0*/  SEL R196, RZ, 0x1, P3 ;  /* 0x00000001ffc47807 */ /* 0x000fc40001800000 */
[----:B------:R-:W-:Y:S01]  /*65c0*/  SEL R208, RZ, 0x1, P4 ;  /* 0x00000001ffd07807 */ /* 0x000fe20002000000 */
[----:B------:R-:W-:Y:S01]  /*65d0*/  IMAD.WIDE.U32 R214, R214, 0x1000000, RZ ;  /* 0x01000000d6d67825 */ /* 0x000fe200078e00ff */
[----:B------:R-:W-:Y:S02]  /*65e0*/  SEL R190, RZ, 0x1000000, P5 ;  /* 0x01000000ffbe7807 */ /* 0x000fe40002800000 */
[----:B------:R-:W-:Y:S01]  /*65f0*/  ISETP.NE.AND P5, PT, R202, RZ, PT ;  /* 0x000000ffca00720c */ /* 0x000fe20003fa5270 */
[----:B------:R-:W-:Y:S01]  /*6600*/  IMAD.WIDE.U32 R196, R196, 0x10000, RZ ;  /* 0x00010000c4c47825 */ /* 0x000fe200078e00ff */
[----:B------:R-:W-:Y:S02]  /*6610*/  SEL R221, RZ, 0x1, P2 ;  /* 0x00000001ffdd7807 */ /* 0x000fe40001000000 */
[----:B------:R-:W-:Y:S01]  /*6620*/  LOP3.LUT R188, R188, R190, R189, 0xfe, !PT ;  /* 0x000000bebcbc7212 */ /* 0x000fe200078efebd */
[----:B------:R-:W-:Y:S01]  /*6630*/  IMAD.WIDE.U32 R208, R208, 0x100, RZ ;  /* 0x00000100d0d07825 */ /* 0x000fe200078e00ff */
[----:B------:R-:W-:-:S02]  /*6640*/  SEL R201, RZ, 0x1, P5 ;  /* 0x00000001ffc97807 */ /* 0x000fc40002800000 */
[----:B------:R-:W-:Y:S02]  /*6650*/  LOP3.LUT R221, R215, R188, R221, 0xfe, !PT ;  /* 0x000000bcd7dd7212 */ /* 0x000fe400078efedd */
        /* <DEDUP_REMOVED lines=34> */
.L_x_8333:
        /* <DEDUP_REMOVED lines=15> */
.L_x_8335:
[----:B-1----:R-:W-:Y:S02]  /*6970*/  IMAD.MOV.U32 R197, RZ, RZ, R8 ;  /* 0x000000ffffc57224 */ /* 0x002fe400078e0008 */
.L_x_8336:
[----:B------:R-:W-:Y:S05]  /*6980*/  BSYNC B1 ;  /* 0x0000000000017941 */ /* 0x000fea0003800000 */
.L_x_8334:
        /* <DEDUP_REMOVED lines=16> */
.L_x_8340:
[----:B------:R-:W-:Y:S05]  /*6a90*/  BSYNC B2 ;  /* 0x0000000000027941 */ /* 0x000fea0003800000 */
.L_x_8339:
        /* <DEDUP_REMOVED lines=44> */
.L_x_8338:
[----:B------:R-:W-:Y:S05]  /*6d60*/  BSYNC B1 ;  /* 0x0000000000017941 */ /* 0x000fea0003800000 */
.L_x_8337:
[----:B------:R0:W1:Y:S01]  /*6d70*/  I2F.U32 R196, R197 ;  /* 0x000000c500c47306 */ /* 0x0000620000201000 */
[C---:B------:R-:W-:Y:S02]  /*6d80*/  LOP3.LUT P6, RZ, R11.reuse, 0x10, RZ, 0xc0, !PT ;  /* 0x000000100bff7812 */ /* 0x040fe400078cc0ff */
[----:B------:R-:W-:Y:S02]  /*6d90*/  LOP3.LUT R11, R11, 0xfffffff7, RZ, 0xc0, !PT ;  /* 0xfffffff70b0b7812 */ /* 0x000fe400078ec0ff */
[----:B0----5:R-:W-:Y:S01]  /*6da0*/  PRMT R197, RZ, 0x5410, R188 ;  /* 0x00005410ffc57816 */ /* 0x021fe200000000bc */
[----:B-1----:R-:W-:-:S05]  /*6db0*/  FFMA.FTZ R196, R196, R211, 1.1641532182693481445e-10 ;  /* 0x2f000000c4c47423 */ /* 0x002fca00000100d3 */
        /* <DEDUP_REMOVED lines=11> */
.L_x_8341:
        /* <DEDUP_REMOVED lines=12> */
.L_x_8344:
[----:B------:R-:W-:Y:S02]  /*6f30*/  IMAD.MOV.U32 R197, RZ, RZ, R8 ;  /* 0x000000ffffc57224 */ /* 0x000fe400078e0008 */
.L_x_8345:
[----:B------:R-:W-:Y:S05]  /*6f40*/  BSYNC B1 ;  /* 0x0000000000017941 */ /* 0x000fea0003800000 */
.L_x_8343:
        /* <DEDUP_REMOVED lines=16> */
.L_x_8349:
[----:B------:R-:W-:Y:S05]  /*7050*/  BSYNC B2 ;  /* 0x0000000000027941 */ /* 0x000fea0003800000 */
.L_x_8348:
        /* <DEDUP_REMOVED lines=44> */
.L_x_8347:
[----:B------:R-:W-:Y:S05]  /*7320*/  BSYNC B1 ;  /* 0x0000000000017941 */ /* 0x000fea0003800000 */
.L_x_8346:
        /* <DEDUP_REMOVED lines=10> */
.L_x_8342:
        /* <DEDUP_REMOVED lines=12> */
.L_x_8351:
[----:B------:R-:W-:Y:S02]  /*7490*/  IMAD.MOV.U32 R197, RZ, RZ, R8 ;  /* 0x000000ffffc57224 */ /* 0x000fe400078e0008 */
.L_x_8352:
[----:B------:R-:W-:Y:S05]  /*74a0*/  BSYNC B1 ;  /* 0x0000000000017941 */ /* 0x000fea0003800000 */
.L_x_8350:
        /* <DEDUP_REMOVED lines=16> */
.L_x_8356:
[----:B------:R-:W-:Y:S05]  /*75b0*/  BSYNC B2 ;  /* 0x0000000000027941 */ /* 0x000fea0003800000 */
.L_x_8355:
        /* <DEDUP_REMOVED lines=44> */
.L_x_8354:
[----:B------:R-:W-:Y:S05]  /*7880*/  BSYNC B1 ;  /* 0x0000000000017941 */ /* 0x000fea0003800000 */
.L_x_8353:
        /* <DEDUP_REMOVED lines=14> */
.L_x_8357:
        /* <DEDUP_REMOVED lines=12> */
.L_x_8360:
[----:B------:R-:W-:Y:S02]  /*7a30*/  IMAD.MOV.U32 R188, RZ, RZ, R8 ;  /* 0x000000ffffbc7224 */ /* 0x000fe400078e0008 */
.L_x_8361:
[----:B------:R-:W-:Y:S05]  /*7a40*/  BSYNC B1 ;  /* 0x0000000000017941 */ /* 0x000fea0003800000 */
.L_x_8359:
        /* <DEDUP_REMOVED lines=16> */
.L_x_8365:
[----:B------:R-:W-:Y:S05]  /*7b50*/  BSYNC B2 ;  /* 0x0000000000027941 */ /* 0x000fea0003800000 */
.L_x_8364:
        /* <DEDUP_REMOVED lines=44> */
.L_x_8363:
[----:B------:R-:W-:Y:S05]  /*7e20*/  BSYNC B1 ;  /* 0x0000000000017941 */ /* 0x000fea0003800000 */
.L_x_8362:
        /* <DEDUP_REMOVED lines=10> */
.L_x_8358:
        /* <DEDUP_REMOVED lines=12> */
.L_x_8367:
[----:B------:R-:W-:Y:S02]  /*7f90*/  IMAD.MOV.U32 R188, RZ, RZ, R8 ;  /* 0x000000ffffbc7224 */ /* 0x000fe400078e0008 */
.L_x_8368:
[----:B------:R-:W-:Y:S05]  /*7fa0*/  BSYNC B1 ;  /* 0x0000000000017941 */ /* 0x000fea0003800000 */
.L_x_8366:
        /* <DEDUP_REMOVED lines=16> */
.L_x_8372:
[----:B------:R-:W-:Y:S05]  /*80b0*/  BSYNC B2 ;  /* 0x0000000000027941 */ /* 0x000fea0003800000 */
.L_x_8371:
        /* <DEDUP_REMOVED lines=44> */
.L_x_8370:
[----:B------:R-:W-:Y:S05]  /*8380*/  BSYNC B1 ;  /* 0x0000000000017941 */ /* 0x000fea0003800000 */
.L_x_8369:
        /* <DEDUP_REMOVED lines=14> */
.L_x_8373:
        /* <DEDUP_REMOVED lines=12> */
.L_x_8376:
[----:B------:R-:W-:Y:S02]  /*8530*/  IMAD.MOV.U32 R188, RZ, RZ, R8 ;  /* 0x000000ffffbc7224 */ /* 0x000fe400078e0008 */
.L_x_8377:
[----:B------:R-:W-:Y:S05]  /*8540*/  BSYNC B1 ;  /* 0x0000000000017941 */ /* 0x000fea0003800000 */
.L_x_8375:
        /* <DEDUP_REMOVED lines=16> */
.L_x_8381:
[----:B------:R-:W-:Y:S05]  /*8650*/  BSYNC B2 ;  /* 0x0000000000027941 */ /* 0x000fea0003800000 */
.L_x_8380:
        /* <DEDUP_REMOVED lines=44> */
.L_x_8379:
[----:B------:R-:W-:Y:S05]  /*8920*/  BSYNC B1 ;  /* 0x0000000000017941 */ /* 0x000fea0003800000 */
.L_x_8378:
        /* <DEDUP_REMOVED lines=10> */
.L_x_8374:
        /* <DEDUP_REMOVED lines=12> */
.L_x_8383:
[----:B------:R-:W-:Y:S02]  /*8a90*/  IMAD.MOV.U32 R188, RZ, RZ, R8 ;  /* 0x000000ffffbc7224 */ /* 0x000fe400078e0008 */
.L_x_8384:
[----:B------:R-:W-:Y:S05]  /*8aa0*/  BSYNC B1 ;  /* 0x0000000000017941 */ /* 0x000fea0003800000 */
.L_x_8382:
        /* <DEDUP_REMOVED lines=16> */
.L_x_8388:
[----:B------:R-:W-:Y:S05]  /*8bb0*/  BSYNC B2 ;  /* 0x0000000000027941 */ /* 0x000fea0003800000 */
.L_x_8387:
        /* <DEDUP_REMOVED lines=44> */
.L_x_8386:
[----:B------:R-:W-:Y:S05]  /*8e80*/  BSYNC B1 ;  /* 0x0000000000017941 */ /* 0x000fea0003800000 */
.L_x_8385:
        /* <DEDUP_REMOVED lines=13> */
.L_x_8389:
        /* <DEDUP_REMOVED lines=12> */
.L_x_8392:
[----:B------:R-:W-:Y:S02]  /*9020*/  IMAD.MOV.U32 R201, RZ, RZ, R8 ;  /* 0x000000ffffc97224 */ /* 0x000fe400078e0008 */
.L_x_8393:
[----:B------:R-:W-:Y:S05]  /*9030*/  BSYNC B1 ;  /* 0x0000000000017941 */ /* 0x000fea0003800000 */
.L_x_8391:
        /* <DEDUP_REMOVED lines=16> */
.L_x_8397:
[----:B------:R-:W-:Y:S05]  /*9140*/  BSYNC B2 ;  /* 0x0000000000027941 */ /* 0x000fea0003800000 */
.L_x_8396:
        /* <DEDUP_REMOVED lines=44> */
.L_x_8395:
[----:B------:R-:W-:Y:S05]  /*9410*/  BSYNC B1 ;  /* 0x0000000000017941 */ /* 0x000fea0003800000 */
.L_x_8394:
        /* <DEDUP_REMOVED lines=10> */
.L_x_8390:
        /* <DEDUP_REMOVED lines=12> */
.L_x_8399:
[----:B------:R-:W-:Y:S02]  /*9580*/  IMAD.MOV.U32 R204, RZ, RZ, R8 ;  /* 0x000000ffffcc7224 */ /* 0x000fe400078e0008 */
.L_x_8400:
[----:B------:R-:W-:Y:S05]  /*9590*/  BSYNC B1 ;  /* 0x0000000000017941 */ /* 0x000fea0003800000 */
.L_x_8398:
        /* <DEDUP_REMOVED lines=16> */
.L_x_8404:
[----:B------:R-:W-:Y:S05]  /*96a0*/  BSYNC B2 ;  /* 0x0000000000027941 */ /* 0x000fea0003800000 */
.L_x_8403:
        /* <DEDUP_REMOVED lines=42> */
[----:B------:R-:W-:Y:S01]  /*9950*/  LOP3.LUT R4, R209, UR26, R188, 0x96, !PT ;  /* 0x0000001ad1047c12 */ /* 0x000fe2000f8e96bc */
[----:B------:R-:W-:Y:S02]  /*9960*/  IMAD.MOV.U32 R10, RZ, RZ, R208 ;  /* 0x000000ffff0a7224 */ /* 0x000fe400078e00d0 */
.L_x_8402:
[----:B------:R-:W-:Y:S05]  /*9970*/  BSYNC B1 ;  /* 0x0000000000017941 */ /* 0x000fea0003800000 */
.L_x_8401:
        /* <DEDUP_REMOVED lines=13> */
.L_x_8405:
        /* <DEDUP_REMOVED lines=12> */
.L_x_8408:
[----:B------:R-:W-:Y:S02]  /*9b10*/  IMAD.MOV.U32 R204, RZ, RZ, R8 ;  /* 0x000000ffffcc7224 */ /* 0x000fe400078e0008 */
.L_x_8409:
[----:B------:R-:W-:Y:S05]  /*9b20*/  BSYNC B1 ;  /* 0x0000000000017941 */ /* 0x000fea0003800000 */
.L_x_8407:
        /* <DEDUP_REMOVED lines=16> */
.L_x_8413:
[----:B------:R-:W-:Y:S05]  /*9c30*/  BSYNC B2 ;  /* 0x0000000000027941 */ /* 0x000fea0003800000 */
.L_x_8412:
        /* <DEDUP_REMOVED lines=44> */
.L_x_8411:
[----:B------:R-:W-:Y:S05]  /*9f00*/  BSYNC B1 ;  /* 0x0000000000017941 */ /* 0x000fea0003800000 */
.L_x_8410:
[----:B------:R0:W1:Y:S01]  /*9f10*/  I2F.U32 R16, R204 ;  /* 0x000000cc00107306 */ /* 0x0000620000201000 */
[----:B------:R-:W-:-:S05]  /*9f20*/  PRMT R189, RZ, 0x5410, R186 ;  /* 0x00005410ffbd7816 */ /* 0x000fca00000000ba */
[----:B------:R-:W-:Y:S01]  /*9f30*/  FMUL.FTZ R189, R189, c[0x0][0x1e8] ;  /* 0x00007a00bdbd7a20 */ /* 0x000fe20000410000 */
[----:B0-----:R-:W-:Y:S01]  /*9f40*/  @P0 PRMT R204, RZ, 0x5410, R182 ;  /* 0x00005410ffcc0816 */ /* 0x001fe200000000b6 */
[----:B-1----:R-:W-:-:S05]  /*9f50*/  FFMA.FTZ R16, R16, R211, 1.1641532182693481445e-10 ;  /* 0x2f00000010107423 */ /* 0x002fca00000100d3 */
[----:B------:R-:W-:-:S04]  /*9f60*/  FSETP.GTU.FTZ.AND P3, PT, R16, c[0x0][0x1e4], PT ;  /* 0x0000790010007a0b */ /* 0x000fc80003f7c000 */
[----:B------:R-:W-:Y:S02]  /*9f70*/  FSEL R206, R189, RZ, !P3 ;  /* 0x000000ffbdce7208 */ /* 0x000fe40005800000 */
[----:B------:R-:W-:-:S03]  /*9f80*/  SEL R16, RZ, 0x1, P3 ;  /* 0x00000001ff107807 */ /* 0x000fc60001800000 */
[----:B------:R-:W-:-:S04]  /*9f90*/  FADD.FTZ R201, R201, R206 ;  /* 0x000000cec9c97221 */ /* 0x000fc80000010000 */
[----:B------:R-:W-:Y:S02]  /*9fa0*/  @P0 FADD.FTZ R201, R204, R201 ;  /* 0x000000c9ccc90221 */ /* 0x000fe40000010000 */
.L_x_8406:
        /* <DEDUP_REMOVED lines=12> */
.L_x_8415:
[----:B------:R-:W-:Y:S02]  /*a070*/  IMAD.MOV.U32 R204, RZ, RZ, R8 ;  /* 0x000000ffffcc7224 */ /* 0x000fe400078e0008 */
.L_x_8416:
[----:B------:R-:W-:Y:S05]  /*a080*/  BSYNC B1 ;  /* 0x0000000000017941 */ /* 0x000fea0003800000 */
.L_x_8414:
        /* <DEDUP_REMOVED lines=16> */
.L_x_8420:
[----:B------:R-:W-:Y:S05]  /*a190*/  BSYNC B2 ;  /* 0x0000000000027941 */ /* 0x000fea0003800000 */
.L_x_8419:
        /* <DEDUP_REMOVED lines=44> */
.L_x_8418:
[----:B------:R-:W-:Y:S05]  /*a460*/  BSYNC B1 ;  /* 0x0000000000017941 */ /* 0x000fea0003800000 */
.L_x_8417:
        /* <DEDUP_REMOVED lines=13> */
.L_x_8421:
        /* <DEDUP_REMOVED lines=12> */
.L_x_8424:
[----:B------:R-:W-:Y:S02]  /*a600*/  MOV R190, R8 ;  /* 0x0000000800be7202 */ /* 0x000fe40000000f00 */
.L_x_8425:
[----:B------:R-:W-:Y:S05]  /*a610*/  BSYNC B1 ;  /* 0x0000000000017941 */ /* 0x000fea0003800000 */
.L_x_8423:
        /* <DEDUP_REMOVED lines=16> */
.L_x_8429:
[----:B------:R-:W-:Y:S05]  /*a720*/  BSYNC B2 ;  /* 0x0000000000027941 */ /* 0x000fea0003800000 */
.L_x_8428:
        /* <DEDUP_REMOVED lines=44> */
.L_x_8427:
[----:B------:R-:W-:Y:S05]  /*a9f0*/  BSYNC B1 ;  /* 0x0000000000017941 */ /* 0x000fea0003800000 */
.L_x_8426:
        /* <DEDUP_REMOVED lines=10> */
.L_x_8422:
        /* <DEDUP_REMOVED lines=12> */
.L_x_8431:
[----:B------:R-:W-:Y:S02]  /*ab60*/  IMAD.MOV.U32 R190, RZ, RZ, R8 ;  /* 0x000000ffffbe7224 */ /* 0x000fe400078e0008 */
.L_x_8432:
[----:B------:R-:W-:Y:S05]  /*ab70*/  BSYNC B1 ;  /* 0x0000000000017941 */ /* 0x000fea0003800000 */
.L_x_8430:
        /* <DEDUP_REMOVED lines=16> */
.L_x_8436:
[----:B------:R-:W-:Y:S05]  /*ac80*/  BSYNC B2 ;  /* 0x0000000000027941 */ /* 0x000fea0003800000 */
.L_x_8435:
        /* <DEDUP_REMOVED lines=44> */
.L_x_8434:
[----:B------:R-:W-:Y:S05]  /*af50*/  BSYNC B1 ;  /* 0x0000000000017941 */ /* 0x000fea0003800000 */
.L_x_8433:
        /* <DEDUP_REMOVED lines=13> */
.L_x_8437:
        /* <DEDUP_REMOVED lines=12> */
.L_x_8440:
[----:B------:R-:W-:Y:S02]  /*b0f0*/  IMAD.MOV.U32 R190, RZ, RZ, R8 ;  /* 0x000000ffffbe7224 */ /* 0x000fe400078e0008 */
.L_x_8441:
[----:B------:R-:W-:Y:S05]  /*b100*/  BSYNC B1 ;  /* 0x0000000000017941 */ /* 0x000fea0003800000 */
.L_x_8439:
        /* <DEDUP_REMOVED lines=16> */
.L_x_8445:
[----:B------:R-:W-:Y:S05]  /*b210*/  BSYNC B2 ;  /* 0x0000000000027941 */ /* 0x000fea0003800000 */
.L_x_8444:
        /* <DEDUP_REMOVED lines=44> */
.L_x_8443:
[----:B------:R-:W-:Y:S05]  /*b4e0*/  BSYNC B1 ;  /* 0x0000000000017941 */ /* 0x000fea0003800000 */
.L_x_8442:
        /* <DEDUP_REMOVED lines=10> */
.L_x_8438:
        /* <DEDUP_REMOVED lines=12> */
.L_x_8447:
[----:B------:R-:W-:Y:S02]  /*b650*/  IMAD.MOV.U32 R190, RZ, RZ, R8 ;  /* 0x000000ffffbe7224 */ /* 0x000fe400078e0008 */
.L_x_8448:
[----:B------:R-:W-:Y:S05]  /*b660*/  BSYNC B1 ;  /* 0x0000000000017941 */ /* 0x000fea0003800000 */
.L_x_8446:
        /* <DEDUP_REMOVED lines=16> */
.L_x_8452:
[----:B------:R-:W-:Y:S05]  /*b770*/  BSYNC B2 ;  /* 0x0000000000027941 */ /* 0x000fea0003800000 */
.L_x_8451:
        /* <DEDUP_REMOVED lines=40> */
[----:B------:R-:W-:Y:S02]  /*ba00*/  LOP3.LUT R3, R217, UR25, R214, 0x96, !PT ;  /* 0x00000019d9037c12 */ /* 0x000fe4000f8e96d6 */
[----:B------:R-:W-:Y:S01]  /*ba10*/  MOV R8, R216 ;  /* 0x000000d800087202 */ /* 0x000fe20000000f00 */
[----:B------:R-:W-:Y:S01]  /*ba20*/  IMAD.MOV.U32 R10, RZ, RZ, R208 ;  /* 0x000000ffff0a7224 */ /* 0x000fe200078e00d0 */
[----:B------:R-:W-:Y:S02]  /*ba30*/  LOP3.LUT R4, R209, UR26, R188, 0x96, !PT ;  /* 0x0000001ad1047c12 */ /* 0x000fe4000f8e96bc */
.L_x_8450:
[----:B------:R-:W-:Y:S05]  /*ba40*/  BSYNC B1 ;  /* 0x0000000000017941 */ /* 0x000fea0003800000 */
.L_x_8449:
        /* <DEDUP_REMOVED lines=14> */
.L_x_8453:
        /* <DEDUP_REMOVED lines=12> */
.L_x_8456:
[----:B------:R-:W-:Y:S02]  /*bbf0*/  IMAD.MOV.U32 R216, RZ, RZ, R8 ;  /* 0x000000ffffd87224 */ /* 0x000fe400078e0008 */
.L_x_8457:
[----:B------:R-:W-:Y:S05]  /*bc00*/  BSYNC B1 ;  /* 0x0000000000017941 */ /* 0x000fea0003800000 */
.L_x_8455:
        /* <DEDUP_REMOVED lines=18> */
.L_x_8461:
[----:B------:R-:W-:Y:S05]  /*bd30*/  BSYNC B2 ;  /* 0x0000000000027941 */ /* 0x000fea0003800000 */
.L_x_8460:
        /* <DEDUP_REMOVED lines=44> */
.L_x_8459:
[----:B------:R-:W-:Y:S05]  /*c000*/  BSYNC B1 ;  /* 0x0000000000017941 */ /* 0x000fea0003800000 */
.L_x_8458:
        /* <DEDUP_REMOVED lines=10> */
.L_x_8454:
[----:B------:R-:W-:Y:S01]  /*c0b0*/  SEL R189, RZ, 0x10000, P4 ;  /* 0x00010000ffbd7807 */ /* 0x000fe20002000000 */
[----:B------:R-:W-:Y:S01]  /*c0c0*/  IMAD.WIDE.U32 R222, R225, R212, c[0x0][0x188] ;  /* 0x00006200e1de7625 */ /* 0x000fe200078e00d4 */
[----:B------:R-:W-:Y:S02]  /*c0d0*/  SEL R218, RZ, 0x100, P3 ;  /* 0x00000100ffda7807 */ /* 0x000fe40001800000 */
        /* <DEDUP_REMOVED lines=49> */
.L_x_8462:
        /* <DEDUP_REMOVED lines=15> */
.L_x_8464:
[----:B-1----:R-:W-:Y:S02]  /*c4e0*/  IMAD.MOV.U32 R220, RZ, RZ, R8 ;  /* 0x000000ffffdc7224 */ /* 0x002fe400078e0008 */
.L_x_8465:
[----:B------:R-:W-:Y:S05]  /*c4f0*/  BSYNC B1 ;  /* 0x0000000000017941 */ /* 0x000fea0003800000 */
.L_x_8463:
        /* <DEDUP_REMOVED lines=16> */
.L_x_8469:
[----:B------:R-:W-:Y:S05]  /*c600*/  BSYNC B2 ;  /* 0x0000000000027941 */ /* 0x000fea0003800000 */
.L_x_8468:
        /* <DEDUP_REMOVED lines=44> */
.L_x_8467:
[----:B------:R-:W-:Y:S05]  /*c8d0*/  BSYNC B1 ;  /* 0x0000000000017941 */ /* 0x000fea0003800000 */
.L_x_8466:
        /* <DEDUP_REMOVED lines=12> */
[----:B------:R-:W-:Y:S02]  /*c9a0*/  PRMT R215, RZ, 0x5410, R180 ;  /* 0x00005410ffd77816 */ /* 0x000fe400000000b4 */
[----:B------:R-:W-:-:S03]  /*c9b0*/  MOV R209, R208 ;  /* 0x000000d000d17202 */ /* 0x000fc60000000f00 */
[----:B------:R-:W-:Y:S01]  /*c9c0*/  FADD.FTZ R214, R215, R214 ;  /* 0x000000d6d7d67221 */ /* 0x000fe20000010000 */
[----:B------:R-:W-:Y:S05]  /*c9d0*/  BRA `(.L_x_8471) ;  /* 0x0000056000007947 */ /* 0x000fea0003800000 */
.L_x_8470:
        /* <DEDUP_REMOVED lines=12> */
.L_x_8473:
[----:B------:R-:W-:Y:S02]  /*caa0*/  IMAD.MOV.U32 R215, RZ, RZ, R8 ;  /* 0x000000ffffd77224 */ /* 0x000fe400078e0008 */
.L_x_8474:
[----:B------:R-:W-:Y:S05]  /*cab0*/  BSYNC B1 ;  /* 0x0000000000017941 */ /* 0x000fea0003800000 */
.L_x_8472:
        /* <DEDUP_REMOVED lines=16> */
.L_x_8478:
[----:B------:R-:W-:Y:S05]  /*cbc0*/  BSYNC B2 ;  /* 0x0000000000027941 */ /* 0x000fea0003800000 */
.L_x_8477:
        /* <DEDUP_REMOVED lines=44> */
.L_x_8476:
[----:B------:R-:W-:Y:S05]  /*ce90*/  BSYNC B1 ;  /* 0x0000000000017941 */ /* 0x000fea0003800000 */
.L_x_8475:
        /* <DEDUP_REMOVED lines=10> */
.L_x_8471:
        /* <DEDUP_REMOVED lines=12> */
.L_x_8480:
[----:B------:R-:W-:Y:S02]  /*d000*/  IMAD.MOV.U32 R215, RZ, RZ, R8 ;  /* 0x000000ffffd77224 */ /* 0x000fe400078e0008 */
.L_x_8481:
[----:B------:R-:W-:Y:S05]  /*d010*/  BSYNC B1 ;  /* 0x0000000000017941 */ /* 0x000fea0003800000 */
.L_x_8479:
        /* <DEDUP_REMOVED lines=16> */
.L_x_8485:
[----:B------:R-:W-:Y:S05]  /*d120*/  BSYNC B2 ;  /* 0x0000000000027941 */ /* 0x000fea0003800000 */
.L_x_8484:
        /* <DEDUP_REMOVED lines=44> */
.L_x_8483:
[----:B------:R-:W-:Y:S05]  /*d3f0*/  BSYNC B1 ;  /* 0x0000000000017941 */ /* 0x000fea0003800000 */
.L_x_8482:
        /* <DEDUP_REMOVED lines=15> */
.L_x_8486:
        /* <DEDUP_REMOVED lines=12> */
.L_x_8489:
[----:B------:R-:W-:Y:S02]  /*d5b0*/  IMAD.MOV.U32 R188, RZ, RZ, R8 ;  /* 0x000000ffffbc7224 */ /* 0x000fe400078e0008 */
.L_x_8490:
[----:B------:R-:W-:Y:S05]  /*d5c0*/  BSYNC B1 ;  /* 0x0000000000017941 */ /* 0x000fea0003800000 */
.L_x_8488:
        /* <DEDUP_REMOVED lines=16> */
.L_x_8494:
[----:B------:R-:W-:Y:S05]  /*d6d0*/  BSYNC B2 ;  /* 0x0000000000027941 */ /* 0x000fea0003800000 */
.L_x_8493:
        /* <DEDUP_REMOVED lines=44> */
.L_x_8492:
[----:B------:R-:W-:Y:S05]  /*d9a0*/  BSYNC B1 ;  /* 0x0000000000017941 */ /* 0x000fea0003800000 */
.L_x_8491:
        /* <DEDUP_REMOVED lines=10> */
.L_x_8487:
        /* <DEDUP_REMOVED lines=12> */
.L_x_8496:
[----:B------:R-:W-:Y:S02]  /*db10*/  MOV R188, R8 ;  /* 0x0000000800bc7202 */ /* 0x000fe40000000f00 */
.L_x_8497:
[----:B------:R-:W-:Y:S05]  /*db20*/  BSYNC B1 ;  /* 0x0000000000017941 */ /* 0x000fea0003800000 */
.L_x_8495:
        /* <DEDUP_REMOVED lines=16> */
.L_x_8501:
[----:B------:R-:W-:Y:S05]  /*dc30*/  BSYNC B2 ;  /* 0x0000000000027941 */ /* 0x000fea0003800000 */
.L_x_8500:
        /* <DEDUP_REMOVED lines=44> */
.L_x_8499:
[----:B------:R-:W-:Y:S05]  /*df00*/  BSYNC B1 ;  /* 0x0000000000017941 */ /* 0x000fea0003800000 */
.L_x_8498:
        /* <DEDUP_REMOVED lines=15> */
.L_x_8502:
        /* <DEDUP_REMOVED lines=12> */
.L_x_8505:
[----:B------:R-:W-:Y:S02]  /*e0c0*/  IMAD.MOV.U32 R188, RZ, RZ, R8 ;  /* 0x000000ffffbc7224 */ /* 0x000fe400078e0008 */
.L_x_8506:
[----:B------:R-:W-:Y:S05]  /*e0d0*/  BSYNC B1 ;  /* 0x0000000000017941 */ /* 0x000fea0003800000 */
.L_x_8504:
        /* <DEDUP_REMOVED lines=16> */
.L_x_8510:
[----:B------:R-:W-:Y:S05]  /*e1e0*/  BSYNC B2 ;  /* 0x0000000000027941 */ /* 0x000fea0003800000 */
.L_x_8509:
        /* <DEDUP_REMOVED lines=44> */
.L_x_8508:
[----:B------:R-:W-:Y:S05]  /*e4b0*/  BSYNC B1 ;  /* 0x0000000000017941 */ /* 0x000fea0003800000 */
.L_x_8507:
        /* <DEDUP_REMOVED lines=10> */
.L_x_8503:
        /* <DEDUP_REMOVED lines=12> */
.L_x_8512:
[----:B------:R-:W-:Y:S02]  /*e620*/  IMAD.MOV.U32 R188, RZ, RZ, R8 ;  /* 0x000000ffffbc7224 */ /* 0x000fe400078e0008 */
.L_x_8513:
[----:B------:R-:W-:Y:S05]  /*e630*/  BSYNC B1 ;  /* 0x0000000000017941 */ /* 0x000fea0003800000 */
.L_x_8511:
        /* <DEDUP_REMOVED lines=16> */
.L_x_8517:
[----:B------:R-:W-:Y:S05]  /*e740*/  BSYNC B2 ;  /* 0x0000000000027941 */ /* 0x000fea0003800000 */
.L_x_8516:
        /* <DEDUP_REMOVED lines=44> */
.L_x_8515:
[----:B------:R-:W-:Y:S05]  /*ea10*/  BSYNC B1 ;  /* 0x0000000000017941 */ /* 0x000fea0003800000 */
.L_x_8514:
        /* <DEDUP_REMOVED lines=13> */
.L_x_8518:
        /* <DEDUP_REMOVED lines=12> */
.L_x_8521:
[----:B------:R-:W-:Y:S02]  /*ebb0*/  IMAD.MOV.U32 R216, RZ, RZ, R8 ;  /* 0x000000ffffd87224 */ /* 0x000fe400078e0008 */
.L_x_8522:
[----:B------:R-:W-:Y:S05]  /*ebc0*/  BSYNC B1 ;  /* 0x0000000000017941 */ /* 0x000fea0003800000 */
.L_x_8520:
        /* <DEDUP_REMOVED lines=16> */
.L_x_8526:
[----:B------:R-:W-:Y:S05]  /*ecd0*/  BSYNC B2 ;  /* 0x0000000000027941 */ /* 0x000fea0003800000 */
.L_x_8525:
        /* <DEDUP_REMOVED lines=44> */
.L_x_8524:
[----:B------:R-:W-:Y:S05]  /*efa0*/  BSYNC B1 ;  /* 0x0000000000017941 */ /* 0x000fea0003800000 */
.L_x_8523:
        /* <DEDUP_REMOVED lines=10> */
.L_x_8519:
        /* <DEDUP_REMOVED lines=12> */
.L_x_8528:
[----:B------:R-:W-:Y:S02]  /*f110*/  IMAD.MOV.U32 R219, RZ, RZ, R8 ;  /* 0x000000ffffdb7224 */ /* 0x000fe400078e0008 */
.L_x_8529:
[----:B------:R-:W-:Y:S05]  /*f120*/  BSYNC B1 ;  /* 0x0000000000017941 */ /* 0x000fea0003800000 */
.L_x_8527:
        /* <DEDUP_REMOVED lines=16> */
.L_x_8533:
[----:B------:R-:W-:Y:S05]  /*f230*/  BSYNC B2 ;  /* 0x0000000000027941 */ /* 0x000fea0003800000 */
.L_x_8532:
        /* <DEDUP_REMOVED lines=44> */
.L_x_8531:
[----:B------:R-:W-:Y:S05]  /*f500*/  BSYNC B1 ;  /* 0x0000000000017941 */ /* 0x000fea0003800000 */
.L_x_8530:
        /* <DEDUP_REMOVED lines=13> */
.L_x_8534:
        /* <DEDUP_REMOVED lines=12> */
.L_x_8537:
[----:B------:R-:W-:Y:S02]  /*f6a0*/  IMAD.MOV.U32 R219, RZ, RZ, R8 ;  /* 0x000000ffffdb7224 */ /* 0x000fe400078e0008 */
.L_x_8538:
[----:B------:R-:W-:Y:S05]  /*f6b0*/  BSYNC B1 ;  /* 0x0000000000017941 */ /* 0x000fea0003800000 */
.L_x_8536:
        /* <DEDUP_REMOVED lines=16> */
.L_x_8542:
[----:B------:R-:W-:Y:S05]  /*f7c0*/  BSYNC B2 ;  /* 0x0000000000027941 */ /* 0x000fea0003800000 */
.L_x_8541:
        /* <DEDUP_REMOVED lines=44> */
.L_x_8540:
[----:B------:R-:W-:Y:S05]  /*fa90*/  BSYNC B1 ;  /* 0x0000000000017941 */ /* 0x000fea0003800000 */
.L_x_8539:
        /* <DEDUP_REMOVED lines=10> */
.L_x_8535:
        /* <DEDUP_REMOVED lines=12> */
.L_x_8544:
[----:B------:R-:W-:Y:S02]  /*fc00*/  IMAD.MOV.U32 R219, RZ, RZ, R8 ;  /* 0x000000ffffdb7224 */ /* 0x000fe400078e0008 */
.L_x_8545:
[----:B------:R-:W-:Y:S05]  /*fc10*/  BSYNC B1 ;  /* 0x0000000000017941 */ /* 0x000fea0003800000 */
.L_x_8543:
        /* <DEDUP_REMOVED lines=16> */
.L_x_8549:
[----:B------:R-:W-:Y:S05]  /*fd20*/  BSYNC B2 ;  /* 0x0000000000027941 */ /* 0x000fea0003800000 */
.L_x_8548:
        /* <DEDUP_REMOVED lines=44> */
.L_x_8547:
[----:B------:R-:W-:Y:S05]  /*fff0*/  BSYNC B1 ;  /* 0x0000000000017941 */ /* 0x000fea0003800000 */
.L_x_8546:
        /* <DEDUP_REMOVED lines=13> */
.L_x_8550:
        /* <DEDUP_REMOVED lines=12> */
.L_x_8553:
[----:B------:R-:W-:Y:S02]  /*10190*/  IMAD.MOV.U32 R190, RZ, RZ, R8 ;  /* 0x000000ffffbe7224 */ /* 0x000fe400078e0008 */
.L_x_8554:
[----:B------:R-:W-:Y:S05]  /*101a0*/  BSYNC B1 ;  /* 0x0000000000017941 */ /* 0x000fea0003800000 */
.L_x_8552:
        /* <DEDUP_REMOVED lines=16> */
.L_x_8558:
[----:B------:R-:W-:Y:S05]  /*102b0*/  BSYNC B2 ;  /* 0x0000000000027941 */ /* 0x000fea0003800000 */
.L_x_8557:
        /* <DEDUP_REMOVED lines=44> */
.L_x_8556:
[----:B------:R-:W-:Y:S05]  /*10580*/  BSYNC B1 ;  /* 0x0000000000017941 */ /* 0x000fea0003800000 */
.L_x_8555:
        /* <DEDUP_REMOVED lines=10> */
.L_x_8551:
        /* <DEDUP_REMOVED lines=12> */
.L_x_8560:
[----:B------:R-:W-:Y:S02]  /*106f0*/  IMAD.MOV.U32 R190, RZ, RZ, R8 ;  /* 0x000000ffffbe7224 */ /* 0x000fe400078e0008 */
.L_x_8561:
[----:B------:R-:W-:Y:S05]  /*10700*/  BSYNC B1 ;  /* 0x0000000000017941 */ /* 0x000fea0003800000 */
.L_x_8559:
        /* <DEDUP_REMOVED lines=16> */
.L_x_8565:
[----:B------:R-:W-:Y:S05]  /*10810*/  BSYNC B2 ;  /* 0x0000000000027941 */ /* 0x000fea0003800000 */
.L_x_8564:
        /* <DEDUP_REMOVED lines=44> */
.L_x_8563:
[----:B------:R-:W-:Y:S05]  /*10ae0*/  BSYNC B1 ;  /* 0x0000000000017941 */ /* 0x000fea0003800000 */
.L_x_8562:
        /* <DEDUP_REMOVED lines=13> */
.L_x_8566:
        /* <DEDUP_REMOVED lines=12> */
.L_x_8569:
[----:B------:R-:W-:Y:S02]  /*10c80*/  IMAD.MOV.U32 R190, RZ, RZ, R8 ;  /* 0x000000ffffbe7224 */ /* 0x000fe400078e0008 */
.L_x_8570:
[----:B------:R-:W-:Y:S05]  /*10c90*/  BSYNC B1 ;  /* 0x0000000000017941 */ /* 0x000fea0003800000 */
.L_x_8568:
        /* <DEDUP_REMOVED lines=16> */
.L_x_8574:
[----:B------:R-:W-:Y:S05]  /*10da0*/  BSYNC B2 ;  /* 0x0000000000027941 */ /* 0x000fea0003800000 */
.L_x_8573:
        /* <DEDUP_REMOVED lines=44> */
.L_x_8572:
[----:B------:R-:W-:Y:S05]  /*11070*/  BSYNC B1 ;  /* 0x0000000000017941 */ /* 0x000fea0003800000 */
.L_x_8571:
        /* <DEDUP_REMOVED lines=10> */
.L_x_8567:
        /* <DEDUP_REMOVED lines=12> */
.L_x_8576:
[----:B------:R-:W-:Y:S02]  /*111e0*/  IMAD.MOV.U32 R190, RZ, RZ, R8 ;  /* 0x000000ffffbe7224 */ /* 0x000fe400078e0008 */
.L_x_8577:
[----:B------:R-:W-:Y:S05]  /*111f0*/  BSYNC B1 ;  /* 0x0000000000017941 */ /* 0x000fea0003800000 */
.L_x_8575:
        /* <DEDUP_REMOVED lines=16> */
.L_x_8581:
[----:B------:R-:W-:Y:S05]  /*11300*/  BSYNC B2 ;  /* 0x0000000000027941 */ /* 0x000fea0003800000 */
.L_x_8580:
        /* <DEDUP_REMOVED lines=44> */
.L_x_8579:
[----:B------:R-:W-:Y:S05]  /*115d0*/  BSYNC B1 ;  /* 0x0000000000017941 */ /* 0x000fea0003800000 */
.L_x_8578:
        /* <DEDUP_REMOVED lines=14> */
.L_x_8582:
        /* <DEDUP_REMOVED lines=12> */
.L_x_8585:
[----:B------:R-:W-:Y:S02]  /*11780*/  IMAD.MOV.U32 R224, RZ, RZ, R8 ;  /* 0x000000ffffe07224 */ /* 0x000fe400078e0008 */
.L_x_8586:
[----:B------:R-:W-:Y:S05]  /*11790*/  BSYNC B1 ;  /* 0x0000000000017941 */ /* 0x000fea0003800000 */
.L_x_8584:
        /* <DEDUP_REMOVED lines=18> */
.L_x_8590:
[----:B------:R-:W-:Y:S05]  /*118c0*/  BSYNC B2 ;  /* 0x0000000000027941 */ /* 0x000fea0003800000 */
.L_x_8589:
        /* <DEDUP_REMOVED lines=44> */
.L_x_8588:
[----:B------:R-:W-:Y:S05]  /*11b90*/  BSYNC B1 ;  /* 0x0000000000017941 */ /* 0x000fea0003800000 */
.L_x_8587:
        /* <DEDUP_REMOVED lines=10> */
.L_x_8583:
[----:B------:R-:W-:Y:S01]  /*11c40*/  SEL R189, RZ, 0x10000, P4 ;  /* 0x00010000ffbd7807 */ /* 0x000fe20002000000 */
[----:B------:R-:W-:Y:S01]  /*11c50*/  IMAD.WIDE.U32 R230, R233, R212, c[0x0][0x188] ;  /* 0x00006200e9e67625 */ /* 0x000fe200078e00d4 */
[----:B------:R-:W-:Y:S02]  /*11c60*/  SEL R226, RZ, 0x100, P3 ;  /* 0x00000100ffe27807 */ /* 0x000fe40001800000 */
[----:B------:R-:W-:Y:S01]  /*11c70*/  LOP3.LUT P4, RZ, R11, 0x4, RZ, 0xc0, !PT ;  /* 0x000000040bff7812 */ /* 0x000fe2000788c0ff */
        /* <DEDUP_REMOVED lines=48> */
.L_x_8591:
        /* <DEDUP_REMOVED lines=15> */
.L_x_8593:
[----:B-1----:R-:W-:Y:S02]  /*12070*/  IMAD.MOV.U32 R228, RZ, RZ, R8 ;  /* 0x000000ffffe47224 */ /* 0x002fe400078e0008 */
.L_x_8594:
[----:B------:R-:W-:Y:S05]  /*12080*/  BSYNC B1 ;  /* 0x0000000000017941 */ /* 0x000fea0003800000 */
.L_x_8592:
        /* <DEDUP_REMOVED lines=16> */
.L_x_8598:
[----:B------:R-:W-:Y:S05]  /*12190*/  BSYNC B2 ;  /* 0x0000000000027941 */ /* 0x000fea0003800000 */
.L_x_8597:
        /* <DEDUP_REMOVED lines=44> */
.L_x_8596:
[----:B------:R-:W-:Y:S05]  /*12460*/  BSYNC B1 ;  /* 0x0000000000017941 */ /* 0x000fea0003800000 */
.L_x_8595:
        /* <DEDUP_REMOVED lines=16> */
.L_x_8599:
        /* <DEDUP_REMOVED lines=12> */
.L_x_8602:
[----:B------:R-:W-:Y:S02]  /*12630*/  IMAD.MOV.U32 R225, RZ, RZ, R8 ;  /* 0x000000ffffe17224 */ /* 0x000fe400078e0008 */
.L_x_8603:
[----:B------:R-:W-:Y:S05]  /*12640*/  BSYNC B1 ;  /* 0x0000000000017941 */ /* 0x000fea0003800000 */
.L_x_8601:
        /* <DEDUP_REMOVED lines=16> */
.L_x_8607:
[----:B------:R-:W-:Y:S05]  /*12750*/  BSYNC B2 ;  /* 0x0000000000027941 */ /* 0x000fea0003800000 */
.L_x_8606:
        /* <DEDUP_REMOVED lines=44> */
.L_x_8605:
[----:B------:R-:W-:Y:S05]  /*12a20*/  BSYNC B1 ;  /* 0x0000000000017941 */ /* 0x000fea0003800000 */
.L_x_8604:
        /* <DEDUP_REMOVED lines=10> */
.L_x_8600:
        /* <DEDUP_REMOVED lines=12> */
.L_x_8609:
[----:B------:R-:W-:Y:S02]  /*12b90*/  IMAD.MOV.U32 R225, RZ, RZ, R8 ;  /* 0x000000ffffe17224 */ /* 0x000fe400078e0008 */
.L_x_8610:
[----:B------:R-:W-:Y:S05]  /*12ba0*/  BSYNC B1 ;  /* 0x0000000000017941 */ /* 0x000fea0003800000 */
.L_x_8608:
        /* <DEDUP_REMOVED lines=16> */
.L_x_8614:
[----:B------:R-:W-:Y:S05]  /*12cb0*/  BSYNC B2 ;  /* 0x0000000000027941 */ /* 0x000fea0003800000 */
.L_x_8613:
        /* <DEDUP_REMOVED lines=44> */
.L_x_8612:
[----:B------:R-:W-:Y:S05]  /*12f80*/  BSYNC B1 ;  /* 0x0000000000017941 */ /* 0x000fea0003800000 */
.L_x_8611:
        /* <DEDUP_REMOVED lines=11> */
[----:B------:R-:W-:Y:S01]  /*13040*/  PRMT R188, RZ, 0x7610, R180 ;  /* 0x00007610ffbc7816 */ /* 0x000fe200000000b4 */
[----:B------:R-:W-:-:S04]  /*13050*/  IMAD.MOV.U32 R209, RZ, RZ, R208 ;  /* 0x000000ffffd17224 */ /* 0x000fc800078e00d0 */
[----:B------:R-:W-:Y:S01]  /*13060*/  FADD.FTZ R227, R188, R227 ;  /* 0x000000e3bce37221 */ /* 0x000fe20000010000 */
[----:B------:R-:W-:Y:S05]  /*13070*/  BRA `(.L_x_8616) ;  /* 0x0000056000007947 */ /* 0x000fea0003800000 */
.L_x_8615:
        /* <DEDUP_REMOVED lines=12> */
.L_x_8618:
[----:B------:R-:W-:Y:S02]  /*13140*/  IMAD.MOV.U32 R188, RZ, RZ, R8 ;  /* 0x000000ffffbc7224 */ /* 0x000fe400078e0008 */
.L_x_8619:
[----:B------:R-:W-:Y:S05]  /*13150*/  BSYNC B1 ;  /* 0x0000000000017941 */ /* 0x000fea0003800000 */
.L_x_8617:
        /* <DEDUP_REMOVED lines=16> */
.L_x_8623:
[----:B------:R-:W-:Y:S05]  /*13260*/  BSYNC B2 ;  /* 0x0000000000027941 */ /* 0x000fea0003800000 */
.L_x_8622:
        /* <DEDUP_REMOVED lines=44> */
.L_x_8621:
[----:B------:R-:W-:Y:S05]  /*13530*/  BSYNC B1 ;  /* 0x0000000000017941 */ /* 0x000fea0003800000 */
.L_x_8620:
        /* <DEDUP_REMOVED lines=10> */
.L_x_8616:
        /* <DEDUP_REMOVED lines=12> */
.L_x_8625:
[----:B------:R-:W-:Y:S02]  /*136a0*/  IMAD.MOV.U32 R188, RZ, RZ, R8 ;  /* 0x000000ffffbc7224 */ /* 0x000fe400078e0008 */
.L_x_8626:
[----:B------:R-:W-:Y:S05]  /*136b0*/  BSYNC B1 ;  /* 0x0000000000017941 */ /* 0x000fea0003800000 */
.L_x_8624:
        /* <DEDUP_REMOVED lines=16> */
.L_x_8630:
[----:B------:R-:W-:Y:S05]  /*137c0*/  BSYNC B2 ;  /* 0x0000000000027941 */ /* 0x000fea0003800000 */
.L_x_8629:
        /* <DEDUP_REMOVED lines=44> */
.L_x_8628:
[----:B------:R-:W-:Y:S05]  /*13a90*/  BSYNC B1 ;  /* 0x0000000000017941 */ /* 0x000fea0003800000 */
.L_x_8627:
        /* <DEDUP_REMOVED lines=15> */
.L_x_8631:
        /* <DEDUP_REMOVED lines=12> */
.L_x_8634:
[----:B------:R-:W-:Y:S02]  /*13c50*/  MOV R188, R8 ;  /* 0x0000000800bc7202 */ /* 0x000fe40000000f00 */
.L_x_8635:
[----:B------:R-:W-:Y:S05]  /*13c60*/  BSYNC B1 ;  /* 0x0000000000017941 */ /* 0x000fea0003800000 */
.L_x_8633:
        /* <DEDUP_REMOVED lines=16> */
.L_x_8639:
[----:B------:R-:W-:Y:S05]  /*13d70*/  BSYNC B2 ;  /* 0x0000000000027941 */ /* 0x000fea0003800000 */
.L_x_8638:
        /* <DEDUP_REMOVED lines=44> */
.L_x_8637:
[----:B------:R-:W-:Y:S05]  /*14040*/  BSYNC B1 ;  /* 0x0000000000017941 */ /* 0x000fea0003800000 */
.L_x_8636:
        /* <DEDUP_REMOVED lines=10> */
.L_x_8632:
        /* <DEDUP_REMOVED lines=12> */
.L_x_8641:
[----:B------:R-:W-:Y:S02]  /*141b0*/  IMAD.MOV.U32 R188, RZ, RZ, R8 ;  /* 0x000000ffffbc7224 */ /* 0x000fe400078e0008 */
.L_x_8642:
[----:B------:R-:W-:Y:S05]  /*141c0*/  BSYNC B1 ;  /* 0x0000000000017941 */ /* 0x000fea0003800000 */
.L_x_8640:
        /* <DEDUP_REMOVED lines=16> */
.L_x_8646:
[----:B------:R-:W-:Y:S05]  /*142d0*/  BSYNC B2 ;  /* 0x0000000000027941 */ /* 0x000fea0003800000 */
.L_x_8645:
        /* <DEDUP_REMOVED lines=44> */
.L_x_8644:
[----:B------:R-:W-:Y:S05]  /*145a0*/  BSYNC B1 ;  /* 0x0000000000017941 */ /* 0x000fea0003800000 */
.L_x_8643:
        /* <DEDUP_REMOVED lines=13> */
.L_x_8647:
        /* <DEDUP_REMOVED lines=12> */
.L_x_8650:
[----:B------:R-:W-:Y:S02]  /*14740*/  IMAD.MOV.U32 R226, RZ, RZ, R8 ;  /* 0x000000ffffe27224 */ /* 0x000fe400078e0008 */
.L_x_8651:
[----:B------:R-:W-:Y:S05]  /*14750*/  BSYNC B1 ;  /* 0x0000000000017941 */ /* 0x000fea0003800000 */
.L_x_8649:
        /* <DEDUP_REMOVED lines=16> */
.L_x_8655:
[----:B------:R-:W-:Y:S05]  /*14860*/  BSYNC B2 ;  /* 0x0000000000027941 */ /* 0x000fea0003800000 */
.L_x_8654:
        /* <DEDUP_REMOVED lines=44> */
.L_x_8653:
[----:B------:R-:W-:Y:S05]  /*14b30*/  BSYNC B1 ;  /* 0x0000000000017941 */ /* 0x000fea0003800000 */
.L_x_8652:
        /* <DEDUP_REMOVED lines=10> */
.L_x_8648:
        /* <DEDUP_REMOVED lines=12> */
.L_x_8657:
[----:B------:R-:W-:Y:S02]  /*14ca0*/  IMAD.MOV.U32 R229, RZ, RZ, R8 ;  /* 0x000000ffffe57224 */ /* 0x000fe400078e0008 */
.L_x_8658:
[----:B------:R-:W-:Y:S05]  /*14cb0*/  BSYNC B1 ;  /* 0x0000000000017941 */ /* 0x000fea0003800000 */
.L_x_8656:
        /* <DEDUP_REMOVED lines=16> */
.L_x_8662:
[----:B------:R-:W-:Y:S05]  /*14dc0*/  BSYNC B2 ;  /* 0x0000000000027941 */ /* 0x000fea0003800000 */
.L_x_8661:
        /* <DEDUP_REMOVED lines=44> */
.L_x_8660:
[----:B------:R-:W-:Y:S05]  /*15090*/  BSYNC B1 ;  /* 0x0000000000017941 */ /* 0x000fea0003800000 */
.L_x_8659:
        /* <DEDUP_REMOVED lines=13> */
.L_x_8663:
        /* <DEDUP_REMOVED lines=12> */
.L_x_8666:
[----:B------:R-:W-:Y:S02]  /*15230*/  IMAD.MOV.U32 R229, RZ, RZ, R8 ;  /* 0x000000ffffe57224 */ /* 0x000fe400078e0008 */
.L_x_8667:
[----:B------:R-:W-:Y:S05]  /*15240*/  BSYNC B1 ;  /* 0x0000000000017941 */ /* 0x000fea0003800000 */
.L_x_8665:
        /* <DEDUP_REMOVED lines=16> */
.L_x_8671:
[----:B------:R-:W-:Y:S05]  /*15350*/  BSYNC B2 ;  /* 0x0000000000027941 */ /* 0x000fea0003800000 */
.L_x_8670:
        /* <DEDUP_REMOVED lines=44> */
.L_x_8669:
[----:B------:R-:W-:Y:S05]  /*15620*/  BSYNC B1 ;  /* 0x0000000000017941 */ /* 0x000fea0003800000 */
.L_x_8668:
        /* <DEDUP_REMOVED lines=10> */
.L_x_8664:
        /* <DEDUP_REMOVED lines=12> */
.L_x_8673:
[----:B------:R-:W-:Y:S02]  /*15790*/  MOV R229, R8 ;  /* 0x0000000800e57202 */ /* 0x000fe40000000f00 */
.L_x_8674:
[----:B------:R-:W-:Y:S05]  /*157a0*/  BSYNC B1 ;  /* 0x0000000000017941 */ /* 0x000fea0003800000 */
.L_x_8672:
        /* <DEDUP_REMOVED lines=16> */
.L_x_8678:
[----:B------:R-:W-:Y:S05]  /*158b0*/  BSYNC B2 ;  /* 0x0000000000027941 */ /* 0x000fea0003800000 */
.L_x_8677:
        /* <DEDUP_REMOVED lines=44> */
.L_x_8676:
[----:B------:R-:W-:Y:S05]  /*15b80*/  BSYNC B1 ;  /* 0x0000000000017941 */ /* 0x000fea0003800000 */
.L_x_8675:
        /* <DEDUP_REMOVED lines=13> */
.L_x_8679:
        /* <DEDUP_REMOVED lines=12> */
.L_x_8682:
[----:B------:R-:W-:Y:S02]  /*15d20*/  IMAD.MOV.U32 R190, RZ, RZ, R8 ;  /* 0x000000ffffbe7224 */ /* 0x000fe400078e0008 */
.L_x_8683:
[----:B------:R-:W-:Y:S05]  /*15d30*/  BSYNC B1 ;  /* 0x0000000000017941 */ /* 0x000fea0003800000 */
.L_x_8681:
        /* <DEDUP_REMOVED lines=16> */
.L_x_8687:
[----:B------:R-:W-:Y:S05]  /*15e40*/  BSYNC B2 ;  /* 0x0000000000027941 */ /* 0x000fea0003800000 */
.L_x_8686:
        /* <DEDUP_REMOVED lines=44> */
.L_x_8685:
[----:B------:R-:W-:Y:S05]  /*16110*/  BSYNC B1 ;  /* 0x0000000000017941 */ /* 0x000fea0003800000 */
.L_x_8684:
        /* <DEDUP_REMOVED lines=10> */
.L_x_8680:
        /* <DEDUP_REMOVED lines=12> */
.L_x_8689:
[----:B------:R-:W-:Y:S02]  /*16280*/  IMAD.MOV.U32 R190, RZ, RZ, R8 ;  /* 0x000000ffffbe7224 */ /* 0x000fe400078e0008 */
.L_x_8690:
[----:B------:R-:W-:Y:S05]  /*16290*/  BSYNC B1 ;  /* 0x0000000000017941 */ /* 0x000fea0003800000 */
.L_x_8688:
        /* <DEDUP_REMOVED lines=16> */
.L_x_8694:
[----:B------:R-:W-:Y:S05]  /*163a0*/  BSYNC B2 ;  /* 0x0000000000027941 */ /* 0x000fea0003800000 */
.L_x_8693:
        /* <DEDUP_REMOVED lines=44> */
.L_x_8692:
[----:B------:R-:W-:Y:S05]  /*16670*/  BSYNC B1 ;  /* 0x0000000000017941 */ /* 0x000fea0003800000 */
.L_x_8691:
        /* <DEDUP_REMOVED lines=13> */
.L_x_8695:
        /* <DEDUP_REMOVED lines=12> */
.L_x_8698:
[----:B------:R-:W-:Y:S02]  /*16810*/  IMAD.MOV.U32 R190, RZ, RZ, R8 ;  /* 0x000000ffffbe7224 */ /* 0x000fe400078e0008 */
.L_x_8699:
[----:B------:R-:W-:Y:S05]  /*16820*/  BSYNC B1 ;  /* 0x0000000000017941 */ /* 0x000fea0003800000 */
.L_x_8697:
        /* <DEDUP_REMOVED lines=16> */
.L_x_8703:
[----:B------:R-:W-:Y:S05]  /*16930*/  BSYNC B2 ;  /* 0x0000000000027941 */ /* 0x000fea0003800000 */
.L_x_8702:
        /* <DEDUP_REMOVED lines=44> */
.L_x_8701:
[----:B------:R-:W-:Y:S05]  /*16c00*/  BSYNC B1 ;  /* 0x0000000000017941 */ /* 0x000fea0003800000 */
.L_x_8700:
        /* <DEDUP_REMOVED lines=10> */
.L_x_8696:
        /* <DEDUP_REMOVED lines=12> */
.L_x_8705:
[----:B------:R-:W-:Y:S02]  /*16d70*/  IMAD.MOV.U32 R190, RZ, RZ, R8 ;  /* 0x000000ffffbe7224 */ /* 0x000fe400078e0008 */
.L_x_8706:
[----:B------:R-:W-:Y:S05]  /*16d80*/  BSYNC B1 ;  /* 0x0000000000017941 */ /* 0x000fea0003800000 */
.L_x_8704:
        /* <DEDUP_REMOVED lines=16> */
.L_x_8710:
[----:B------:R-:W-:Y:S05]  /*16e90*/  BSYNC B2 ;  /* 0x0000000000027941 */ /* 0x000fea0003800000 */
.L_x_8709:
        /* <DEDUP_REMOVED lines=44> */
.L_x_8708:
[----:B------:R-:W-:Y:S05]  /*17160*/  BSYNC B1 ;  /* 0x0000000000017941 */ /* 0x000fea0003800000 */
.L_x_8707:
        /* <DEDUP_REMOVED lines=14> */
.L_x_8711:
        /* <DEDUP_REMOVED lines=12> */
.L_x_8714:
[----:B------:R-:W-:Y:S02]  /*17310*/  IMAD.MOV.U32 R232, RZ, RZ, R8 ;  /* 0x000000ffffe87224 */ /* 0x000fe400078e0008 */
.L_x_8715:
[----:B------:R-:W-:Y:S05]  /*17320*/  BSYNC B1 ;  /* 0x0000000000017941 */ /* 0x000fea0003800000 */
.L_x_8713:
        /* <DEDUP_REMOVED lines=18> */
.L_x_8719:
[----:B------:R-:W-:Y:S05]  /*17450*/  BSYNC B2 ;  /* 0x0000000000027941 */ /* 0x000fea0003800000 */
.L_x_8718:
        /* <DEDUP_REMOVED lines=44> */
.L_x_8717:
[----:B------:R-:W-:Y:S05]  /*17720*/  BSYNC B1 ;  /* 0x0000000000017941 */ /* 0x000fea0003800000 */
.L_x_8716:
        /* <DEDUP_REMOVED lines=10> */
.L_x_8712:
[----:B------:R-:W-:Y:S01]  /*177d0*/  SEL R238, RZ, 0x10000, P4 ;  /* 0x00010000ffee7807 */ /* 0x000fe20002000000 */
[----:B------:R-:W-:Y:S01]  /*177e0*/  IMAD.WIDE.U32 R236, R239, R212, c[0x0][0x188] ;  /* 0x00006200efec7625 */ /* 0x000fe200078e00d4 */
[----:B------:R-:W-:Y:S02]  /*177f0*/  SEL R209, RZ, 0x100, P3 ;  /* 0x00000100ffd17807 */ /* 0x000fe40001800000 */
[C---:B------:R-:W-:Y:S02]  /*17800*/  LOP3.LUT P4, RZ, R11.reuse, 0x4, RZ, 0xc0, !PT ;  /* 0x000000040bff7812 */ /* 0x040fe4000788c0ff */
[----:B------:R-:W-:Y:S02]  /*17810*/  LOP3.LUT P3, RZ, R11, 0x2, RZ, 0xc0, !PT ;  /* 0x000000020bff7812 */ /* 0x000fe4000786c0ff */
[----:B------:R-:W-:Y:S02]  /*17820*/  SEL R234, RZ, 0x1, P1 ;  /* 0x00000001ffea7807 */ /* 0x000fe40000800000 */
[----:B------:R-:W-:-:S02]  /*17830*/  SEL R223, RZ, 0x1000000, P5 ;  /* 0x01000000ffdf7807 */ /* 0x000fc40002800000 */
[----:B------:R-:W-:Y:S01]  /*17840*/  SEL R232, RZ, 0x1, P3 ;  /* 0x00000001ffe87807 */ /* 0x000fe20001800000 */
[----:B------:R-:W-:Y:S01]  /*17850*/  IMAD.WIDE.U32 R234, R234, 0x1000000, RZ ;  /* 0x01000000eaea7825 */ /* 0x000fe200078e00ff */
[----:B------:R-:W-:Y:S02]  /*17860*/  SEL R222, RZ, 0x1, P4 ;  /* 0x00000001ffde7807 */ /* 0x000fe40002000000 */
[----:B------:R-:W-:Y:S01]  /*17870*/  LOP3.LUT R209, R209, R223, R238, 0xfe, !PT ;  /* 0x000000dfd1d17212 */ /* 0x000fe200078efeee */
[----:B------:R-:W-:Y:S01]  /*17880*/  IMAD.WIDE.U32 R232, R232, 0x10000, RZ ;  /* 0x00010000e8e87825 */ /* 0x000fe200078e00ff */
[----:B------:R-:W-:Y:S02]  /*17890*/  SEL R241, RZ, 0x1, P2 ;  /* 0x00000001fff17807 */ /* 0x000fe40001000000 */
[----:B------:R-:W-:Y:S01]  /*178a0*/  LOP3.LUT P5, RZ, R11, 0x8, RZ, 0xc0, !PT ;  /* 0x000000080bff7812 */ /* 0x000fe200078ac0ff */
[----:B------:R-:W-:Y:S01]  /*178b0*/  IMAD.WIDE.U32 R222, R222, 0x100, RZ ;  /* 0x00000100dede7825 */ /* 0x000fe200078e00ff */
[----:B------:R-:W-:-:S02]  /*178c0*/  F2FP.BF16.PACK_AB R191, R230, R229 ;  /* 0x000000e5e6bf723e */ /* 0x000fc400000010ff */
[----:B------:R-:W-:Y:S02]  /*178d0*/  F2FP.BF16.PACK_AB R190, R231, R226 ;  /* 0x000000e2e7be723e */ /* 0x000fe400000010ff */
[----:B------:R-:W-:Y:S02]  /*178e0*/  F2FP.BF16.PACK_AB R189, R228, R225 ;  /* 0x000000e1e4bd723e */ /* 0x000fe400000010ff */
[----:B------:R-:W-:Y:S02]  /*178f0*/  F2FP.BF16.PACK_AB R188, R227, R224 ;  /* 0x000000e0e3bc723e */ /* 0x000fe400000010ff */
[----:B------:R-:W-:Y:S02]  /*17900*/  LOP3.LUT R241, R235, R209, R241, 0xfe, !PT ;  /* 0x000000d1ebf17212 */ /* 0x000fe400078efef1 */
[----:B------:R-:W-:Y:S01]  /*17910*/  LOP3.LUT R234, R222, R234, R232, 0xfe, !PT ;  /* 0x000000eadeea7212 */ /* 0x000fe200078efee8 */
[----:B------:R0:W-:Y:S01]  /*17920*/  STG.E.128 [R236.64], R188 ;  /* 0x000000bcec007986 */ /* 0x0001e2000c101d06 */
[----:B------:R-:W-:-:S02]  /*17930*/  SEL R235, RZ, 0x1, P5 ;  /* 0x00000001ffeb7807 */ /* 0x000fc40002800000 */
[----:B------:R-:W-:Y:S02]  /*17940*/  LOP3.LUT P6, RZ, R11, 0x20, RZ, 0xc0, !PT ;  /* 0x000000200bff7812 */ /* 0x000fe400078cc0ff */
[----:B------:R-:W-:Y:S02]  /*17950*/  IADD3 R209, R203, 0x80, RZ ;  /* 0x00000080cbd17810 */ /* 0x000fe40007ffe0ff */
[----:B0-----:R-:W-:Y:S01]  /*17960*/  LOP3.LUT R189, R223, R241, R233, 0xfe, !PT ;  /* 0x000000f1dfbd7212 */ /* 0x001fe200078efee9 */
[----:B------:R-:W-:Y:S01]  /*17970*/  IMAD.WIDE.U32 R190, R239, R210, c[0x0][0x190] ;  /* 0x00006400efbe7625 */ /* 0x000fe200078e00d2 */
[----:B------:R-:W-:-:S07]  /*17980*/  LOP3.LUT R188, R234, R235, RZ, 0xfc, !PT ;  /* 0x000000ebeabc7212 */ /* 0x000fce00078efcff */
[CC--:B------:R-:W-:Y:S01]  /*17990*/  @P6 IMAD.WIDE.U32 R234, R212.reuse, R209.reuse, c[0x0][0x178] ;  /* 0x00005e00d4ea6625 */ /* 0x0c0fe200078e00d1 */
[----:B------:R0:W-:Y:S03]  /*179a0*/  STG.E.64 [R190.64], R188 ;  /* 0x000000bcbe007986 */ /* 0x0001e6000c101b06 */
[----:B------:R-:W-:-:S04]  /*179b0*/  @P0 IMAD.WIDE.U32 R232, R212, R209, c[0x0][0x180] ;  /* 0x00006000d4e80625 */ /* 0x000fc800078e00d1 */
[----:B------:R-:W-:Y:S01]  /*179c0*/  IMAD.WIDE.U32 R236, R209, R212, c[0x0][0x170] ;  /* 0x00005c00d1ec7625 */ /* 0x000fe200078e00d4 */
        /* <DEDUP_REMOVED lines=9> */
[----:B------:R-:W-:Y:S02]  /*17a60*/  LOP3.LUT R189, R188, 0xff00, R189, 0xf8, !PT ;  /* 0x0000ff00bcbd7812 */ /* 0x000fe400078ef8bd */
[----:B------:R-:W-:Y:S01]  /*17a70*/  LOP3.LUT R188, R13, 0xff, RZ, 0xc0, !PT ;  /* 0x000000ff0dbc7812 */ /* 0x000fe200078ec0ff */
[----:B------:R-:W-:Y:S01]  /*17a80*/  IMAD.WIDE.U32 R190, R190, 0x10000, RZ ;  /* 0x00010000bebe7825 */ /* 0x000fe200078e00ff */
[----:B------:R-:W-:-:S03]  /*17a90*/  LOP3.LUT R241, R189, 0xff, R16, 0xf8, !PT ;  /* 0x000000ffbdf17812 */ /* 0x000fc600078ef810 */
[----:B------:R-:W-:Y:S01]  /*17aa0*/  IMAD.WIDE.U32 R188, R188, 0x100, RZ ;  /* 0x00000100bcbc7825 */ /* 0x000fe200078e00ff */
[----:B------:R-:W-:-:S04]  /*17ab0*/  LOP3.LUT R241, R191, R241, R223, 0xfe, !PT ;  /* 0x000000f1bff17212 */ /* 0x000fc800078efedf */
[----:B------:R-:W-:Y:S02]  /*17ac0*/  LOP3.LUT R191, R188, R222, R190, 0xfe, !PT ;  /* 0x000000debcbf7212 */ /* 0x000fe400078efebe */
[----:B------:R-:W-:Y:S02]  /*17ad0*/  LOP3.LUT R189, R241, R189, RZ, 0xfc, !PT ;  /* 0x000000bdf1bd7212 */ /* 0x000fe400078efcff */
[----:B------:R-:W-:Y:S01]  /*17ae0*/  LOP3.LUT R188, R191, 0xff, R12, 0xf8, !PT ;  /* 0x000000ffbfbc7812 */ /* 0x000fe200078ef80c */
[----:B------:R-:W-:-:S05]  /*17af0*/  IMAD.WIDE.U32 R190, R239, R210, c[0x0][0x198] ;  /* 0x00006600efbe7625 */ /* 0x000fca00078e00d2 */
[----:B------:R0:W-:Y:S02]  /*17b00*/  STG.E.64 [R190.64], R188 ;  /* 0x000000bcbe007986 */ /* 0x0001e4000c101b06 */
.L_x_8720:
        /* <DEDUP_REMOVED lines=15> */
.L_x_8722:
[----:B-1----:R-:W-:Y:S02]  /*17c00*/  IMAD.MOV.U32 R238, RZ, RZ, R8 ;  /* 0x000000ffffee7224 */ /* 0x002fe400078e0008 */
.L_x_8723:
[----:B------:R-:W-:Y:S05]  /*17c10*/  BSYNC B1 ;  /* 0x0000000000017941 */ /* 0x000fea0003800000 */
.L_x_8721:
        /* <DEDUP_REMOVED lines=16> */
.L_x_8727:
[----:B------:R-:W-:Y:S05]  /*17d20*/  BSYNC B2 ;  /* 0x0000000000027941 */ /* 0x000fea0003800000 */
.L_x_8726:
        /* <DEDUP_REMOVED lines=44> */
.L_x_8725:
[----:B------:R-:W-:Y:S05]  /*17ff0*/  BSYNC B1 ;  /* 0x0000000000017941 */ /* 0x000fea0003800000 */
.L_x_8724:
        /* <DEDUP_REMOVED lines=16> */
.L_x_8728:
        /* <DEDUP_REMOVED lines=12> */
.L_x_8731:
[----:B------:R-:W-:Y:S02]  /*181c0*/  IMAD.MOV.U32 R208, RZ, RZ, R8 ;  /* 0x000000ffffd07224 */ /* 0x000fe400078e0008 */
.L_x_8732:
[----:B------:R-:W-:Y:S05]  /*181d0*/  BSYNC B1 ;  /* 0x0000000000017941 */ /* 0x000fea0003800000 */
.L_x_8730:
        /* <DEDUP_REMOVED lines=16> */
.L_x_8736:
[----:B------:R-:W-:Y:S05]  /*182e0*/  BSYNC B2 ;  /* 0x0000000000027941 */ /* 0x000fea0003800000 */
.L_x_8735:
        /* <DEDUP_REMOVED lines=44> */
.L_x_8734:
[----:B------:R-:W-:Y:S05]  /*185b0*/  BSYNC B1 ;  /* 0x0000000000017941 */ /* 0x000fea0003800000 */
.L_x_8733:
        /* <DEDUP_REMOVED lines=10> */
.L_x_8729:
        /* <DEDUP_REMOVED lines=12> */
.L_x_8738:
[----:B------:R-:W-:Y:S02]  /*18720*/  IMAD.MOV.U32 R208, RZ, RZ, R8 ;  /* 0x000000ffffd07224 */ /* 0x000fe400078e0008 */
.L_x_8739:
[----:B------:R-:W-:Y:S05]  /*18730*/  BSYNC B1 ;  /* 0x0000000000017941 */ /* 0x000fea0003800000 */
.L_x_8737:
        /* <DEDUP_REMOVED lines=16> */
.L_x_8743:
[----:B------:R-:W-:Y:S05]  /*18840*/  BSYNC B2 ;  /* 0x0000000000027941 */ /* 0x000fea0003800000 */
.L_x_8742:
        /* <DEDUP_REMOVED lines=44> */
.L_x_8741:
[----:B------:R-:W-:Y:S05]  /*18b10*/  BSYNC B1 ;  /* 0x0000000000017941 */ /* 0x000fea0003800000 */
.L_x_8740:
        /* <DEDUP_REMOVED lines=15> */
.L_x_8744:
        /* <DEDUP_REMOVED lines=12> */
.L_x_8747:
[----:B------:R-:W-:Y:S02]  /*18cd0*/  IMAD.MOV.U32 R188, RZ, RZ, R8 ;  /* 0x000000ffffbc7224 */ /* 0x000fe400078e0008 */
.L_x_8748:
[----:B------:R-:W-:Y:S05]  /*18ce0*/  BSYNC B1 ;  /* 0x0000000000017941 */ /* 0x000fea0003800000 */
.L_x_8746:
        /* <DEDUP_REMOVED lines=16> */
.L_x_8752:
[----:B------:R-:W-:Y:S05]  /*18df0*/  BSYNC B2 ;  /* 0x0000000000027941 */ /* 0x000fea0003800000 */
.L_x_8751:
        /* <DEDUP_REMOVED lines=44> */
.L_x_8750:
[----:B------:R-:W-:Y:S05]  /*190c0*/  BSYNC B1 ;  /* 0x0000000000017941 */ /* 0x000fea0003800000 */
.L_x_8749:
        /* <DEDUP_REMOVED lines=10> */
.L_x_8745:
        /* <DEDUP_REMOVED lines=12> */
.L_x_8754:
[----:B------:R-:W-:Y:S02]  /*19230*/  IMAD.MOV.U32 R188, RZ, RZ, R8 ;  /* 0x000000ffffbc7224 */ /* 0x000fe400078e0008 */
.L_x_8755:
[----:B------:R-:W-:Y:S05]  /*19240*/  BSYNC B1 ;  /* 0x0000000000017941 */ /* 0x000fea0003800000 */
.L_x_8753:
        /* <DEDUP_REMOVED lines=16> */
.L_x_8759:
[----:B------:R-:W-:Y:S05]  /*19350*/  BSYNC B2 ;  /* 0x0000000000027941 */ /* 0x000fea0003800000 */
.L_x_8758:
        /* <DEDUP_REMOVED lines=44> */
.L_x_8757:
[----:B------:R-:W-:Y:S05]  /*19620*/  BSYNC B1 ;  /* 0x0000000000017941 */ /* 0x000fea0003800000 */
.L_x_8756:
        /* <DEDUP_REMOVED lines=15> */
.L_x_8760:
        /* <DEDUP_REMOVED lines=12> */
.L_x_8763:
[----:B------:R-:W-:Y:S02]  /*197e0*/  IMAD.MOV.U32 R188, RZ, RZ, R8 ;  /* 0x000000ffffbc7224 */ /* 0x000fe400078e0008 */
.L_x_8764:
[----:B------:R-:W-:Y:S05]  /*197f0*/  BSYNC B1 ;  /* 0x0000000000017941 */ /* 0x000fea0003800000 */
.L_x_8762:
        /* <DEDUP_REMOVED lines=16> */
.L_x_8768:
[----:B------:R-:W-:Y:S05]  /*19900*/  BSYNC B2 ;  /* 0x0000000000027941 */ /* 0x000fea0003800000 */
.L_x_8767:
        /* <DEDUP_REMOVED lines=44> */
.L_x_8766:
[----:B------:R-:W-:Y:S05]  /*19bd0*/  BSYNC B1 ;  /* 0x0000000000017941 */ /* 0x000fea0003800000 */
.L_x_8765:
        /* <DEDUP_REMOVED lines=10> */
.L_x_8761:
        /* <DEDUP_REMOVED lines=12> */
.L_x_8770:
[----:B------:R-:W-:Y:S02]  /*19d40*/  IMAD.MOV.U32 R188, RZ, RZ, R8 ;  /* 0x000000ffffbc7224 */ /* 0x000fe400078e0008 */
.L_x_8771:
[----:B------:R-:W-:Y:S05]  /*19d50*/  BSYNC B1 ;  /* 0x0000000000017941 */ /* 0x000fea0003800000 */
.L_x_8769:
        /* <DEDUP_REMOVED lines=16> */
.L_x_8775:
[----:B------:R-:W-:Y:S05]  /*19e60*/  BSYNC B2 ;  /* 0x0000000000027941 */ /* 0x000fea0003800000 */
.L_x_8774:
        /* <DEDUP_REMOVED lines=44> */
.L_x_8773:
[----:B------:R-:W-:Y:S05]  /*1a130*/  BSYNC B1 ;  /* 0x0000000000017941 */ /* 0x000fea0003800000 */
.L_x_8772:
        /* <DEDUP_REMOVED lines=13> */
.L_x_8776:
        /* <DEDUP_REMOVED lines=12> */
.L_x_8779:
[----:B------:R-:W-:Y:S02]  /*1a2d0*/  IMAD.MOV.U32 R208, RZ, RZ, R8 ;  /* 0x000000ffffd07224 */ /* 0x000fe400078e0008 */
.L_x_8780:
[----:B------:R-:W-:Y:S05]  /*1a2e0*/  BSYNC B1 ;  /* 0x0000000000017941 */ /* 0x000fea0003800000 */
.L_x_8778:
        /* <DEDUP_REMOVED lines=16> */
.L_x_8784:
[----:B------:R-:W-:Y:S05]  /*1a3f0*/  BSYNC B2 ;  /* 0x0000000000027941 */ /* 0x000fea0003800000 */
.L_x_8783:
        /* <DEDUP_REMOVED lines=44> */
.L_x_8782:
[----:B------:R-:W-:Y:S05]  /*1a6c0*/  BSYNC B1 ;  /* 0x0000000000017941 */ /* 0x000fea0003800000 */
.L_x_8781:
        /* <DEDUP_REMOVED lines=10> */
.L_x_8777:
        /* <DEDUP_REMOVED lines=12> */
.L_x_8786:
[----:B------:R-:W-:Y:S02]  /*1a830*/  IMAD.MOV.U32 R208, RZ, RZ, R8 ;  /* 0x000000ffffd07224 */ /* 0x000fe400078e0008 */
.L_x_8787:
[----:B------:R-:W-:Y:S05]  /*1a840*/  BSYNC B1 ;  /* 0x0000000000017941 */ /* 0x000fea0003800000 */
.L_x_8785:
        /* <DEDUP_REMOVED lines=16> */
.L_x_8791:
[----:B------:R-:W-:Y:S05]  /*1a950*/  BSYNC B2 ;  /* 0x0000000000027941 */ /* 0x000fea0003800000 */
.L_x_8790:
        /* <DEDUP_REMOVED lines=44> */
.L_x_8789:
[----:B------:R-:W-:Y:S05]  /*1ac20*/  BSYNC B1 ;  /* 0x0000000000017941 */ /* 0x000fea0003800000 */
.L_x_8788:
[----:B------:R0:W1:Y:S02]  /*1ac30*/  I2F.U32 R188, R208 ;  /* 0x000000d000bc7306 */ /* 0x0000640000201000 */
[----:B0-----:R-:W-:-:S05]  /*1ac40*/  PRMT R208, RZ, 0x5410, R190 ;  /* 0x00005410ffd07816 */ /* 0x001fca00000000be */
[----:B------:R-:W-:Y:S02]  /*1ac50*/  FMUL.FTZ R234, R208, c[0x0][0x1e8] ;  /* 0x00007a00d0ea7a20 */ /* 0x000fe40000410000 */
[----:B-1----:R-:W-:-:S05]  /*1ac60*/  FFMA.FTZ R188, R188, R211, 1.1641532182693481445e-10 ;  /* 0x2f000000bcbc7423 */ /* 0x002fca00000100d3 */
        /* <DEDUP_REMOVED lines=9> */
.L_x_8792:
        /* <DEDUP_REMOVED lines=12> */
.L_x_8795:
[----:B------:R-:W-:Y:S02]  /*1adc0*/  IMAD.MOV.U32 R208, RZ, RZ, R8 ;  /* 0x000000ffffd07224 */ /* 0x000fe400078e0008 */
.L_x_8796:
[----:B------:R-:W-:Y:S05]  /*1add0*/  BSYNC B1 ;  /* 0x0000000000017941 */ /* 0x000fea0003800000 */
.L_x_8794:
        /* <DEDUP_REMOVED lines=16> */
.L_x_8800:
[----:B------:R-:W-:Y:S05]  /*1aee0*/  BSYNC B2 ;  /* 0x0000000000027941 */ /* 0x000fea0003800000 */
.L_x_8799:
        /* <DEDUP_REMOVED lines=44> */
.L_x_8798:
[----:B------:R-:W-:Y:S05]  /*1b1b0*/  BSYNC B1 ;  /* 0x0000000000017941 */ /* 0x000fea0003800000 */
.L_x_8797:
        /* <DEDUP_REMOVED lines=10> */
.L_x_8793:
        /* <DEDUP_REMOVED lines=12> */
.L_x_8802:
[----:B------:R-:W-:Y:S02]  /*1b320*/  IMAD.MOV.U32 R208, RZ, RZ, R8 ;  /* 0x000000ffffd07224 */ /* 0x000fe400078e0008 */
.L_x_8803:
[----:B------:R-:W-:Y:S05]  /*1b330*/  BSYNC B1 ;  /* 0x0000000000017941 */ /* 0x000fea0003800000 */
.L_x_8801:
        /* <DEDUP_REMOVED lines=16> */
.L_x_8807:
[----:B------:R-:W-:Y:S05]  /*1b440*/  BSYNC B2 ;  /* 0x0000000000027941 */ /* 0x000fea0003800000 */
.L_x_8806:
        /* <DEDUP_REMOVED lines=44> */
.L_x_8805:
[----:B------:R-:W-:Y:S05]  /*1b710*/  BSYNC B1 ;  /* 0x0000000000017941 */ /* 0x000fea0003800000 */
.L_x_8804:
        /* <DEDUP_REMOVED lines=13> */
.L_x_8808:
        /* <DEDUP_REMOVED lines=12> */
.L_x_8811:
[----:B------:R-:W-:Y:S02]  /*1b8b0*/  MOV R190, R8 ;  /* 0x0000000800be7202 */ /* 0x000fe40000000f00 */
.L_x_8812:
[----:B------:R-:W-:Y:S05]  /*1b8c0*/  BSYNC B1 ;  /* 0x0000000000017941 */ /* 0x000fea0003800000 */
.L_x_8810:
        /* <DEDUP_REMOVED lines=16> */
.L_x_8816:
[----:B------:R-:W-:Y:S05]  /*1b9d0*/  BSYNC B2 ;  /* 0x0000000000027941 */ /* 0x000fea0003800000 */
.L_x_8815:
        /* <DEDUP_REMOVED lines=44> */
.L_x_8814:
[----:B------:R-:W-:Y:S05]  /*1bca0*/  BSYNC B1 ;  /* 0x0000000000017941 */ /* 0x000fea0003800000 */
.L_x_8813:
        /* <DEDUP_REMOVED lines=10> */
.L_x_8809:
        /* <DEDUP_REMOVED lines=12> */
.L_x_8818:
[----:B------:R-:W-:Y:S02]  /*1be10*/  IMAD.MOV.U32 R190, RZ, RZ, R8 ;  /* 0x000000ffffbe7224 */ /* 0x000fe400078e0008 */
.L_x_8819:
[----:B------:R-:W-:Y:S05]  /*1be20*/  BSYNC B1 ;  /* 0x0000000000017941 */ /* 0x000fea0003800000 */
.L_x_8817:
        /* <DEDUP_REMOVED lines=16> */
.L_x_8823:
[----:B------:R-:W-:Y:S05]  /*1bf30*/  BSYNC B2 ;  /* 0x0000000000027941 */ /* 0x000fea0003800000 */
.L_x_8822:
        /* <DEDUP_REMOVED lines=44> */
.L_x_8821:
[----:B------:R-:W-:Y:S05]  /*1c200*/  BSYNC B1 ;  /* 0x0000000000017941 */ /* 0x000fea0003800000 */
.L_x_8820:
        /* <DEDUP_REMOVED lines=13> */
.L_x_8824:
        /* <DEDUP_REMOVED lines=12> */
.L_x_8827:
[----:B------:R-:W-:Y:S02]  /*1c3a0*/  IMAD.MOV.U32 R190, RZ, RZ, R8 ;  /* 0x000000ffffbe7224 */ /* 0x000fe400078e0008 */
.L_x_8828:
[----:B------:R-:W-:Y:S05]  /*1c3b0*/  BSYNC B1 ;  /* 0x0000000000017941 */ /* 0x000fea0003800000 */
.L_x_8826:
        /* <DEDUP_REMOVED lines=16> */
.L_x_8832:
[----:B------:R-:W-:Y:S05]  /*1c4c0*/  BSYNC B2 ;  /* 0x0000000000027941 */ /* 0x000fea0003800000 */
.L_x_8831:
        /* <DEDUP_REMOVED lines=44> */
.L_x_8830:
[----:B------:R-:W-:Y:S05]  /*1c790*/  BSYNC B1 ;  /* 0x0000000000017941 */ /* 0x000fea0003800000 */
.L_x_8829:
        /* <DEDUP_REMOVED lines=10> */
.L_x_8825:
        /* <DEDUP_REMOVED lines=12> */
.L_x_8834:
[----:B------:R-:W-:Y:S02]  /*1c900*/  IMAD.MOV.U32 R190, RZ, RZ, R8 ;  /* 0x000000ffffbe7224 */ /* 0x000fe400078e0008 */
.L_x_8835:
[----:B------:R-:W-:Y:S05]  /*1c910*/  BSYNC B1 ;  /* 0x0000000000017941 */ /* 0x000fea0003800000 */
.L_x_8833:
        /* <DEDUP_REMOVED lines=16> */
.L_x_8839:
[----:B------:R-:W-:Y:S05]  /*1ca20*/  BSYNC B2 ;  /* 0x0000000000027941 */ /* 0x000fea0003800000 */
.L_x_8838:
        /* <DEDUP_REMOVED lines=44> */
.L_x_8837:
[----:B------:R-:W-:Y:S05]  /*1ccf0*/  BSYNC B1 ;  /* 0x0000000000017941 */ /* 0x000fea0003800000 */
.L_x_8836:
        /* <DEDUP_REMOVED lines=14> */
.L_x_8840:
        /* <DEDUP_REMOVED lines=12> */
.L_x_8843:
[----:B------:R-:W-:Y:S02]  /*1cea0*/  IMAD.MOV.U32 R242, RZ, RZ, R8 ;  /* 0x000000fffff27224 */ /* 0x000fe400078e0008 */
.L_x_8844:
[----:B------:R-:W-:Y:S05]  /*1ceb0*/  BSYNC B1 ;  /* 0x0000000000017941 */ /* 0x000fea0003800000 */
.L_x_8842:
        /* <DEDUP_REMOVED lines=18> */
.L_x_8848:
[----:B------:R-:W-:Y:S05]  /*1cfe0*/  BSYNC B2 ;  /* 0x0000000000027941 */ /* 0x000fea0003800000 */
.L_x_8847:
        /* <DEDUP_REMOVED lines=44> */
.L_x_8846:
[----:B------:R-:W-:Y:S05]  /*1d2b0*/  BSYNC B1 ;  /* 0x0000000000017941 */ /* 0x000fea0003800000 */
.L_x_8845:
        /* <DEDUP_REMOVED lines=9> */
[----:B------:R-:W-:-:S04]  /*1d350*/  @P0 FADD.FTZ R238, R189, R238 ;  /* 0x000000eebdee0221 */ /* 0x000fc80000010000 */
.L_x_8841:
[----:B------:R-:W-:Y:S01]  /*1d360*/  IMAD.WIDE.U32 R244, R209, R212, c[0x0][0x188] ;  /* 0x00006200d1f47625 */ /* 0x000fe200078e00d4 */
[----:B------:R-:W-:Y:S02]  /*1d370*/  F2FP.BF16.PACK_AB R191, R238, R237 ;  /* 0x000000edeebf723e */ /* 0x000fe400000010ff */
[----:B------:R-:W-:Y:S02]  /*1d380*/  F2FP.BF16.PACK_AB R190, R239, R234 ;  /* 0x000000eaefbe723e */ /* 0x000fe400000010ff */
[----:B------:R-:W-:Y:S02]  /*1d390*/  F2FP.BF16.PACK_AB R189, R236, R233 ;  /* 0x000000e9ecbd723e */ /* 0x000fe400000010ff */
[----:B------:R-:W-:Y:S02]  /*1d3a0*/  F2FP.BF16.PACK_AB R188, R235, R232 ;  /* 0x000000e8ebbc723e */ /* 0x000fe400000010ff */
[----:B------:R-:W-:Y:S02]  /*1d3b0*/  SEL R222, RZ, 0x1000000, P5 ;  /* 0x01000000ffde7807 */ /* 0x000fe40002800000 */
[----:B------:R-:W-:Y:S01]  /*1d3c0*/  SEL R211, RZ, 0x10000, P4 ;  /* 0x00010000ffd37807 */ /* 0x000fe20002000000 */
[----:B------:R0:W-:Y:S01]  /*1d3d0*/  STG.E.128 [R244.64], R188 ;  /* 0x000000bcf4007986 */ /* 0x0001e2000c101d06 */
[----:B------:R-:W-:-:S02]  /*1d3e0*/  SEL R212, RZ, 0x100, P3 ;  /* 0x00000100ffd47807 */ /* 0x000fc40001800000 */
[C---:B------:R-:W-:Y:S02]  /*1d3f0*/  LOP3.LUT P6, RZ, R11.reuse, 0x4, RZ, 0xc0, !PT ;  /* 0x000000040bff7812 */ /* 0x040fe400078cc0ff */
[C---:B------:R-:W-:Y:S02]  /*1d400*/  LOP3.LUT P5, RZ, R11.reuse, 0x2, RZ, 0xc0, !PT ;  /* 0x000000020bff7812 */ /* 0x040fe400078ac0ff */
[----:B------:R-:W-:Y:S02]  /*1d410*/  LOP3.LUT R212, R212, R222, R211, 0xfe, !PT ;  /* 0x000000ded4d47212 */ /* 0x000fe400078efed3 */
[----:B------:R-:W-:Y:S02]  /*1d420*/  SEL R242, RZ, 0x1, P1 ;  /* 0x00000001fff27807 */ /* 0x000fe40000800000 */
[----:B------:R-:W-:Y:S02]  /*1d430*/  SEL R240, RZ, 0x1, P5 ;  /* 0x00000001fff07807 */ /* 0x000fe40002800000 */
[----:B------:R-:W-:Y:S01]  /*1d440*/  SEL R222, RZ, 0x1, P6 ;  /* 0x00000001ffde7807 */ /* 0x000fe20003000000 */
[----:B------:R-:W-:Y:S01]  /*1d450*/  IMAD.WIDE.U32 R242, R242, 0x1000000, RZ ;  /* 0x01000000f2f27825 */ /* 0x000fe200078e00ff */
[----:B------:R-:W-:-:S02]  /*1d460*/  LOP3.LUT P0, RZ, R11, 0x8, RZ, 0xc0, !PT ;  /* 0x000000080bff7812 */ /* 0x000fc4000780c0ff */
[----:B------:R-:W-:Y:S01]  /*1d470*/  SEL R211, RZ, 0x1, P2 ;  /* 0x00000001ffd37807 */ /* 0x000fe20001000000 */
[----:B0-----:R-:W-:Y:S01]  /*1d480*/  FADD.FTZ R191, RZ, R193 ;  /* 0x000000c1ffbf7221 */ /* 0x001fe20000010000 */
[----:B------:R-:W-:Y:S01]  /*1d490*/  SEL R189, RZ, 0x1, P0 ;  /* 0x00000001ffbd7807 */ /* 0x000fe20000000000 */
[----:B------:R-:W-:Y:S01]  /*1d4a0*/  IMAD.WIDE.U32 R240, R240, 0x10000, RZ ;  /* 0x00010000f0f07825 */ /* 0x000fe200078e00ff */
[----:B------:R-:W-:Y:S02]  /*1d4b0*/  LOP3.LUT R211, R243, R212, R211, 0xfe, !PT ;  /* 0x000000d4f3d37212 */ /* 0x000fe400078efed3 */
[----:B------:R-:W-:Y:S01]  /*1d4c0*/  LOP3.LUT P0, RZ, R11, 0x20, RZ, 0xc0, !PT ;  /* 0x000000200bff7812 */ /* 0x000fe2000780c0ff */
[----:B------:R-:W-:Y:S01]  /*1d4d0*/  FADD.FTZ R191, R191, R200 ;  /* 0x000000c8bfbf7221 */ /* 0x000fe20000010000 */
[----:B------:R-:W-:Y:S01]  /*1d4e0*/  ISETP.NE.AND P1, PT, R2, RZ, PT ;  /* 0x000000ff0200720c */ /* 0x000fe20003f25270 */
[----:B------:R-:W-:-:S04]  /*1d4f0*/  IMAD.WIDE.U32 R222, R222, 0x100, RZ ;  /* 0x00000100dede7825 */ /* 0x000fc800078e00ff */
[----:B------:R-:W-:Y:S01]  /*1d500*/  FADD.FTZ R190, R191, R198 ;  /* 0x000000c6bfbe7221 */ /* 0x000fe20000010000 */
[----:B------:R-:W-:Y:S02]  /*1d510*/  LOP3.LUT R242, R222, R242, R240, 0xfe, !PT ;  /* 0x000000f2def27212 */ /* 0x000fe400078efef0 */
[----:B------:R-:W-:Y:S01]  /*1d520*/  LOP3.LUT R223, R223, R211, R241, 0xfe, !PT ;  /* 0x000000d3dfdf7212 */ /* 0x000fe200078efef1 */
[----:B------:R-:W-:Y:S01]  /*1d530*/  FADD.FTZ R191, R190, R207 ;  /* 0x000000cfbebf7221 */ /* 0x000fe20000010000 */
[----:B------:R-:W-:Y:S01]  /*1d540*/  LOP3.LUT R222, R242, R189, RZ, 0xfc, !PT ;  /* 0x000000bdf2de7212 */ /* 0x000fe200078efcff */
[----:B------:R-:W-:-:S04]  /*1d550*/  IMAD.WIDE.U32 R188, R209, R210, c[0x0][0x190] ;  /* 0x00006400d1bc7625 */ /* 0x000fc800078e00d2 */
[----:B------:R-:W-:Y:S01]  /*1d560*/  FADD.FTZ R190, R191, R192 ;  /* 0x000000c0bfbe7221 */ /* 0x000fe20000010000 */
[----:B------:R0:W-:Y:S03]  /*1d570*/  STG.E.64 [R188.64], R222 ;  /* 0x000000debc007986 */ /* 0x0001e6000c101b06 */
[----:B------:R-:W-:-:S04]  /*1d580*/  FADD.FTZ R191, R190, R195 ;  /* 0x000000c3bebf7221 */ /* 0x000fc80000010000 */
[----:B------:R-:W-:-:S04]  /*1d590*/  FADD.FTZ R190, R191, R194 ;  /* 0x000000c2bfbe7221 */ /* 0x000fc80000010000 */
[----:B------:R-:W-:-:S04]  /*1d5a0*/  FADD.FTZ R191, R190, R205 ;  /* 0x000000cdbebf7221 */ /* 0x000fc80000010000 */
[----:B------:R-:W-:-:S04]  /*1d5b0*/  FADD.FTZ R190, R191, R196 ;  /* 0x000000c4bfbe7221 */ /* 0x000fc80000010000 */
[----:B------:R-:W-:-:S04]  /*1d5c0*/  FADD.FTZ R190, R190, R199 ;  /* 0x000000c7bebe7221 */ /* 0x000fc80000010000 */
[----:B0-----:R-:W-:-:S04]  /*1d5d0*/  FADD.FTZ R189, R190, R197 ;  /* 0x000000c5bebd7221 */ /* 0x001fc80000010000 */
        /* <DEDUP_REMOVED lines=28> */
[----:B------:R-:W-:Y:S05]  /*1d7a0*/  @!P0 BRA `(.L_x_8849) ;  /* 0x0000013000008947 */ /* 0x000fea0003800000 */
[----:B------:R-:W-:Y:S01]  /*1d7b0*/  IMAD.U32 R189, R18, 0x10000, RZ ;  /* 0x0001000012bd7824 */ /* 0x000fe200078e00ff */
        /* <DEDUP_REMOVED lines=8> */
[----:B------:R-:W-:Y:S02]  /*1d840*/  LOP3.LUT R189, R188, 0xff00, R189, 0xf8, !PT ;  /* 0x0000ff00bcbd7812 */ /* 0x000fe400078ef8bd */
[----:B------:R-:W-:Y:S02]  /*1d850*/  LOP3.LUT R188, R13, 0xff, RZ, 0xc0, !PT ;  /* 0x000000ff0dbc7812 */ /* 0x000fe400078ec0ff */
        /* <DEDUP_REMOVED lines=8> */
.L_x_8849:
[----:B0-----:R-:W-:Y:S01]  /*1d8e0*/  FADD.FTZ R211, R241, R238 ;  /* 0x000000eef1d37221 */ /* 0x001fe20000010000 */
[----:B------:R-:W-:Y:S05]  /*1d8f0*/  BRA.DIV ~URZ, `(.L_x_8850) ;  /* 0x000016127f007947 */ /* 0x000fea000b800000 */
[----:B------:R0:W1:Y:S02]  /*1d900*/  SHFL.BFLY PT, R188, R211, 0x1, 0x1f ;  /* 0x0c201f00d3bc7f89 */ /* 0x00006400000e0000 */
.L_x_8854:
        /* <DEDUP_REMOVED lines=100> */
.L_x_8855:
[----:B------:R-:W-:Y:S01]  /*1df50*/  FMUL.FTZ R188, R223, R223 ;  /* 0x000000dfdfbc7220 */ /* 0x000fe20000410000 */
[----:B------:R-:W-:Y:S01]  /*1df60*/  ISETP.NE.AND P0, PT, RZ, UR8, PT ;  /* 0x00000008ff007c0c */ /* 0x000fe2000bf05270 */
[----:B01----:R-:W-:Y:S01]  /*1df70*/  FADD.FTZ R211, R210, R211 ;  /* 0x000000d3d2d37221 */ /* 0x003fe20000010000 */
[----:B------:R-:W-:Y:S01]  /*1df80*/  SHF.L.U32 R242, R203, 0x4, RZ ;  /* 0x00000004cbf27819 */ /* 0x000fe200000006ff */
[----:B------:R-:W-:Y:S01]  /*1df90*/  IMAD.MOV.U32 R190, RZ, RZ, c[0x0][0x1e0] ;  /* 0x00007800ffbe7624 */ /* 0x000fe200078e00ff */
[----:B------:R-:W-:Y:S02]  /*1dfa0*/  FSEL R189, R188, RZ, P0 ;  /* 0x000000ffbcbd7208 */ /* 0x000fe40000000000 */
[----:B------:R-:W-:Y:S01]  /*1dfb0*/  FSEL R212, R223, RZ, !P0 ;  /* 0x000000ffdfd47208 */ /* 0x000fe20004000000 */
[----:B------:R-:W-:Y:S02]  /*1dfc0*/  FFMA.FTZ R188, R211, R190, c[0x0][0x228] ;  /* 0x00008a00d3bc7623 */ /* 0x000fe400000100be */
[----:B------:R-:W-:-:S02]  /*1dfd0*/  IMAD.MOV.U32 R211, RZ, RZ, 0x4 ;  /* 0x00000004ffd37424 */ /* 0x000fc400078e00ff */
[----:B------:R-:W-:Y:S02]  /*1dfe0*/  FADD.FTZ R210, R188, R189 ;  /* 0x000000bdbcd27221 */ /* 0x000fe40000010000 */
[C---:B------:R-:W-:Y:S02]  /*1dff0*/  FADD.FTZ R193, -R212.reuse, R193 ;  /* 0x000000c1d4c17221 */ /* 0x040fe40000010100 */
[----:B------:R-:W-:Y:S02]  /*1e000*/  FADD.FTZ R241, -R212, R200 ;  /* 0x000000c8d4f17221 */ /* 0x000fe40000010100 */
[----:B------:R-:W0:Y:S01]  /*1e010*/  MUFU.RSQ R210, R210 ;  /* 0x000000d200d27308 */ /* 0x000e220000001400 */
[----:B------:R-:W-:-:S04]  /*1e020*/  @!P1 IMAD.WIDE R190, R0, R211, c[0x0][0x1a0] ;  /* 0x0000680000be9625 */ /* 0x000fc800078e02d3 */
[C---:B------:R-:W-:Y:S01]  /*1e030*/  FADD.FTZ R245, -R212.reuse, R207 ;  /* 0x000000cfd4f57221 */ /* 0x040fe20000010100 */
[----:B------:R1:W-:Y:S01]  /*1e040*/  @!P1 STG.E [R190.64], R223 ;  /* 0x000000dfbe009986 */ /* 0x0003e2000c101906 */
[----:B------:R-:W-:Y:S02]  /*1e050*/  FADD.FTZ R243, -R212, R198 ;  /* 0x000000c6d4f37221 */ /* 0x000fe40000010100 */
[----:B------:R-:W-:-:S04]  /*1e060*/  @!P1 IMAD.WIDE R188, R0, R211, c[0x0][0x1a8] ;  /* 0x00006a0000bc9625 */ /* 0x000fc800078e02d3 */
[C---:B------:R-:W-:Y:S02]  /*1e070*/  FADD.FTZ R195, -R212.reuse, R195 ;  /* 0x000000c3d4c37221 */ /* 0x040fe40000010100 */
[----:B------:R-:W-:Y:S01]  /*1e080*/  FADD.FTZ R197, -R212, R197 ;  /* 0x000000c5d4c57221 */ /* 0x000fe20000010100 */
[----:B0-----:R0:W-:Y:S01]  /*1e090*/  @!P1 STG.E [R188.64], R210 ;  /* 0x000000d2bc009986 */ /* 0x0011e2000c101906 */
[C---:B------:R-:W-:Y:S02]  /*1e0a0*/  FMUL.FTZ R207, R210.reuse, R193 ;  /* 0x000000c1d2cf7220 */ /* 0x040fe40000410000 */
[----:B------:R-:W-:Y:S02]  /*1e0b0*/  FMUL.FTZ R200, R210, R241 ;  /* 0x000000f1d2c87220 */ /* 0x000fe40000410000 */
[----:B-1----:R-:W-:Y:S02]  /*1e0c0*/  FFMA.FTZ R190, R100, R207, R20 ;  /* 0x000000cf64be7223 */ /* 0x002fe40000010014 */
[----:B------:R-:W-:-:S02]  /*1e0d0*/  FFMA.FTZ R191, R101, R200, R21 ;  /* 0x000000c865bf7223 */ /* 0x000fc40000010015 */
[C---:B------:R-:W-:Y:S02]  /*1e0e0*/  FMUL.FTZ R193, R210.reuse, R243 ;  /* 0x000000f3d2c17220 */ /* 0x040fe40000410000 */
[----:B------:R-:W-:Y:S01]  /*1e0f0*/  FMUL.FTZ R198, R210, R245 ;  /* 0x000000f5d2c67220 */ /* 0x000fe20000410000 */
[----:B0-----:R-:W-:Y:S01]  /*1e100*/  F2FP.BF16.PACK_AB R188, R191, R190 ;  /* 0x000000bebfbc723e */ /* 0x001fe200000010ff */
[----:B------:R-:W-:Y:S02]  /*1e110*/  FFMA.FTZ R189, R102, R193, R22 ;  /* 0x000000c166bd7223 */ /* 0x000fe40000010016 */
[----:B------:R-:W-:Y:S02]  /*1e120*/  FFMA.FTZ R222, R103, R198, R23 ;  /* 0x000000c667de7223 */ /* 0x000fe40000010017 */
[C---:B------:R-:W-:Y:S02]  /*1e130*/  FADD.FTZ R191, -R212.reuse, R192 ;  /* 0x000000c0d4bf7221 */ /* 0x040fe40000010100 */
[----:B------:R-:W-:Y:S01]  /*1e140*/  FADD.FTZ R223, -R212, R194 ;  /* 0x000000c2d4df7221 */ /* 0x000fe20000010100 */
[----:B------:R-:W-:Y:S01]  /*1e150*/  F2FP.BF16.PACK_AB R189, R222, R189 ;  /* 0x000000bddebd723e */ /* 0x000fe200000010ff */
[----:B------:R-:W-:Y:S01]  /*1e160*/  FADD.FTZ R241, -R212, R205 ;  /* 0x000000cdd4f17221 */ /* 0x000fe20000010100 */
[----:B------:R-:W-:Y:S01]  /*1e170*/  IADD3 R194, P0, R242, c[0x0][0x208], RZ ;  /* 0x00008200f2c27a10 */ /* 0x000fe20007f1e0ff */
[----:B------:R-:W-:-:S02]  /*1e180*/  FMUL.FTZ R205, R210, R191 ;  /* 0x000000bfd2cd7220 */ /* 0x000fc40000410000 */
[C---:B------:R-:W-:Y:S02]  /*1e190*/  FMUL.FTZ R240, R210.reuse, R195 ;  /* 0x000000c3d2f07220 */ /* 0x040fe40000410000 */
[C---:B------:R-:W-:Y:S02]  /*1e1a0*/  FMUL.FTZ R223, R210.reuse, R223 ;  /* 0x000000dfd2df7220 */ /* 0x040fe40000410000 */
[----:B------:R-:W-:Y:S01]  /*1e1b0*/  FMUL.FTZ R222, R210, R241 ;  /* 0x000000f1d2de7220 */ /* 0x000fe20000410000 */
[----:B------:R-:W-:Y:S01]  /*1e1c0*/  SHF.R.U32.HI R241, RZ, 0x1c, R203 ;  /* 0x0000001cfff17819 */ /* 0x000fe200000116cb */
[----:B------:R-:W-:Y:S02]  /*1e1d0*/  FFMA.FTZ R190, R104, R205, R24 ;  /* 0x000000cd68be7223 */ /* 0x000fe40000010018 */
[----:B------:R-:W-:Y:S02]  /*1e1e0*/  FFMA.FTZ R191, R105, R240, R25 ;  /* 0x000000f069bf7223 */ /* 0x000fe40000010019 */
[----:B------:R-:W-:-:S02]  /*1e1f0*/  FFMA.FTZ R192, R106, R223, R26 ;  /* 0x000000df6ac07223 */ /* 0x000fc4000001001a */
[----:B------:R-:W-:Y:S01]  /*1e200*/  FFMA.FTZ R195, R107, R222, R27 ;  /* 0x000000de6bc37223 */ /* 0x000fe2000001001b */
[----:B------:R-:W-:Y:S01]  /*1e210*/  F2FP.BF16.PACK_AB R190, R191, R190 ;  /* 0x000000bebfbe723e */ /* 0x000fe200000010ff */
[----:B------:R-:W-:Y:S02]  /*1e220*/  FFMA.FTZ R205, R144, R205, R64 ;  /* 0x000000cd90cd7223 */ /* 0x000fe40000010040 */
[----:B------:R-:W-:Y:S01]  /*1e230*/  FFMA.FTZ R240, R145, R240, R65 ;  /* 0x000000f091f07223 */ /* 0x000fe20000010041 */
[----:B------:R-:W-:Y:S01]  /*1e240*/  F2FP.BF16.PACK_AB R191, R195, R192 ;  /* 0x000000c0c3bf723e */ /* 0x000fe200000010ff */
[----:B------:R-:W-:Y:S01]  /*1e250*/  FFMA.FTZ R192, R140, R207, R60 ;  /* 0x000000cf8cc07223 */ /* 0x000fe2000001003c */
[----:B------:R-:W-:Y:S01]  /*1e260*/  IADD3.X R195, R241, c[0x0][0x20c], RZ, P0, !PT ;  /* 0x00008300f1c37a10 */ /* 0x000fe200007fe4ff */
[----:B------:R-:W-:Y:S02]  /*1e270*/  FFMA.FTZ R207, R141, R200, R61 ;  /* 0x000000c88dcf7223 */ /* 0x000fe4000001003d */
[----:B------:R-:W-:-:S02]  /*1e280*/  FFMA.FTZ R223, R146, R223, R66 ;  /* 0x000000df92df7223 */ /* 0x000fc40000010042 */
[----:B------:R-:W-:Y:S01]  /*1e290*/  FFMA.FTZ R200, R147, R222, R67 ;  /* 0x000000de93c87223 */ /* 0x000fe20000010043 */
[----:B------:R-:W-:Y:S01]  /*1e2a0*/  IADD3 R222, P0, R242, c[0x0][0x210], RZ ;  /* 0x00008400f2de7a10 */ /* 0x000fe20007f1e0ff */
[----:B------:R-:W-:Y:S01]  /*1e2b0*/  FFMA.FTZ R193, R142, R193, R62 ;  /* 0x000000c18ec17223 */ /* 0x000fe2000001003e */
[----:B------:R0:W-:Y:S01]  /*1e2c0*/  STG.E.128 [R194.64], R188 ;  /* 0x000000bcc2007986 */ /* 0x0001e2000c101d06 */
[----:B------:R-:W-:Y:S01]  /*1e2d0*/  FFMA.FTZ R198, R143, R198, R63 ;  /* 0x000000c68fc67223 */ /* 0x000fe2000001003f */
[----:B------:R-:W-:Y:S01]  /*1e2e0*/  F2FP.BF16.PACK_AB R192, R207, R192 ;  /* 0x000000c0cfc0723e */ /* 0x000fe200000010ff */
[C---:B------:R-:W-:Y:S02]  /*1e2f0*/  FADD.FTZ R207, -R212.reuse, R206 ;  /* 0x000000ced4cf7221 */ /* 0x040fe40000010100 */
[----:B------:R-:W-:Y:S01]  /*1e300*/  FADD.FTZ R243, -R212, R213 ;  /* 0x000000d5d4f37221 */ /* 0x000fe20000010100 */
[----:B------:R-:W-:Y:S01]  /*1e310*/  F2FP.BF16.PACK_AB R193, R198, R193 ;  /* 0x000000c1c6c1723e */ /* 0x000fe200000010ff */
[----:B------:R-:W-:-:S02]  /*1e320*/  FADD.FTZ R247, -R212, R220 ;  /* 0x000000dcd4f77221 */ /* 0x000fc40000010100 */
[----:B------:R-:W-:Y:S02]  /*1e330*/  FMUL.FTZ R197, R210, R197 ;  /* 0x000000c5d2c57220 */ /* 0x000fe40000410000 */
[----:B------:R-:W-:Y:S02]  /*1e340*/  FADD.FTZ R199, -R212, R199 ;  /* 0x000000c7d4c77221 */ /* 0x000fe40000010100 */
[----:B------:R-:W-:Y:S02]  /*1e350*/  FMUL.FTZ R220, R210, R207 ;  /* 0x000000cfd2dc7220 */ /* 0x000fe40000410000 */
[----:B------:R-:W-:Y:S02]  /*1e360*/  FADD.FTZ R251, -R212, R228 ;  /* 0x000000e4d4fb7221 */ /* 0x000fe40000010100 */
[----:B------:R-:W-:Y:S01]  /*1e370*/  FMUL.FTZ R228, R210, R243 ;  /* 0x000000f3d2e47220 */ /* 0x000fe20000410000 */
[----:B0-----:R-:W-:Y:S01]  /*1e380*/  F2FP.BF16.PACK_AB R194, R240, R205 ;  /* 0x000000cdf0c2723e */ /* 0x001fe200000010ff */
[----:B------:R-:W-:Y:S01]  /*1e390*/  FADD.FTZ R189, -R212, R196 ;  /* 0x000000c4d4bd7221 */ /* 0x000fe20000010100 */
[----:B------:R-:W-:Y:S01]  /*1e3a0*/  F2FP.BF16.PACK_AB R195, R200, R223 ;  /* 0x000000dfc8c3723e */ /* 0x000fe200000010ff */
[C---:B------:R-:W-:Y:S01]  /*1e3b0*/  FADD.FTZ R191, -R212.reuse, R202 ;  /* 0x000000cad4bf7221 */ /* 0x040fe20000010100 */
[----:B------:R-:W-:Y:S01]  /*1e3c0*/  IADD3.X R223, R241, c[0x0][0x214], RZ, P0, !PT ;  /* 0x00008500f1df7a10 */ /* 0x000fe200007fe4ff */
[----:B------:R-:W-:-:S02]  /*1e3d0*/  FADD.FTZ R205, -R212, R201 ;  /* 0x000000c9d4cd7221 */ /* 0x000fc40000010100 */
[----:B------:R-:W-:Y:S02]  /*1e3e0*/  FADD.FTZ R241, -R212, R204 ;  /* 0x000000ccd4f17221 */ /* 0x000fe40000010100 */
[C---:B------:R-:W-:Y:S01]  /*1e3f0*/  FMUL.FTZ R196, R210.reuse, R189 ;  /* 0x000000bdd2c47220 */ /* 0x040fe20000410000 */
[----:B------:R0:W-:Y:S01]  /*1e400*/  STG.E.128 [R222.64], R192 ;  /* 0x000000c0de007986 */ /* 0x0001e2000c101d06 */
[C---:B------:R-:W-:Y:S02]  /*1e410*/  FMUL.FTZ R190, R210.reuse, R191 ;  /* 0x000000bfd2be7220 */ /* 0x040fe40000410000 */
[----:B------:R-:W-:Y:S02]  /*1e420*/  FMUL.FTZ R189, R210, R205 ;  /* 0x000000cdd2bd7220 */ /* 0x000fe40000410000 */
[----:B------:R-:W-:Y:S01]  /*1e430*/  FADD.FTZ R188, -R212, R229 ;  /* 0x000000e5d4bc7221 */ /* 0x000fe20000010100 */
[----:B------:R-:W-:Y:S01]  /*1e440*/  IADD3 R229, R203, 0x20, RZ ;  /* 0x00000020cbe57810 */ /* 0x000fe20007ffe0ff */
[----:B------:R-:W-:-:S02]  /*1e450*/  FMUL.FTZ R241, R210, R241 ;  /* 0x000000f1d2f17220 */ /* 0x000fc40000410000 */
[----:B------:R-:W-:Y:S02]  /*1e460*/  FMUL.FTZ R198, R210, R199 ;  /* 0x000000c7d2c67220 */ /* 0x000fe40000410000 */
[----:B------:R-:W-:Y:S02]  /*1e470*/  FFMA.FTZ R200, R113, R220, R33 ;  /* 0x000000dc71c87223 */ /* 0x000fe40000010021 */
[C---:B------:R-:W-:Y:S02]  /*1e480*/  FADD.FTZ R201, -R212.reuse, R214 ;  /* 0x000000d6d4c97221 */ /* 0x040fe40000010100 */
[----:B------:R-:W-:Y:S02]  /*1e490*/  FADD.FTZ R217, -R212, R217 ;  /* 0x000000d9d4d97221 */ /* 0x000fe40000010100 */
[----:B------:R-:W-:Y:S02]  /*1e4a0*/  FFMA.FTZ R199, R114, R241, R34 ;  /* 0x000000f172c77223 */ /* 0x000fe40000010022 */
[----:B0-----:R-:W-:-:S02]  /*1e4b0*/  FFMA.FTZ R193, R110, R197, R30 ;  /* 0x000000c56ec17223 */ /* 0x001fc4000001001e */
[----:B------:R-:W-:Y:S02]  /*1e4c0*/  FFMA.FTZ R194, R111, R190, R31 ;  /* 0x000000be6fc27223 */ /* 0x000fe4000001001f */
[----:B------:R-:W-:Y:S02]  /*1e4d0*/  FFMA.FTZ R195, R112, R189, R32 ;  /* 0x000000bd70c37223 */ /* 0x000fe40000010020 */
[----:B------:R-:W-:Y:S01]  /*1e4e0*/  FFMA.FTZ R202, R115, R228, R35 ;  /* 0x000000e473ca7223 */ /* 0x000fe20000010023 */
[----:B------:R-:W-:Y:S01]  /*1e4f0*/  F2FP.BF16.PACK_AB R193, R194, R193 ;  /* 0x000000c1c2c1723e */ /* 0x000fe200000010ff */
[----:B------:R-:W-:Y:S01]  /*1e500*/  FMUL.FTZ R207, R210, R188 ;  /* 0x000000bcd2cf7220 */ /* 0x000fe20000410000 */
[----:B------:R-:W-:Y:S01]  /*1e510*/  F2FP.BF16.PACK_AB R194, R200, R195 ;  /* 0x000000c3c8c2723e */ /* 0x000fe200000010ff */
[----:B------:R-:W-:Y:S01]  /*1e520*/  FFMA.FTZ R189, R152, R189, R72 ;  /* 0x000000bd98bd7223 */ /* 0x000fe20000010048 */
[----:B------:R-:W-:Y:S01]  /*1e530*/  F2FP.BF16.PACK_AB R195, R202, R199 ;  /* 0x000000c7cac3723e */ /* 0x000fe200000010ff */
[----:B------:R-:W-:-:S02]  /*1e540*/  FFMA.FTZ R220, R153, R220, R73 ;  /* 0x000000dc99dc7223 */ /* 0x000fc40000010049 */
[----:B------:R-:W-:Y:S02]  /*1e550*/  FFMA.FTZ R197, R150, R197, R70 ;  /* 0x000000c596c57223 */ /* 0x000fe40000010046 */
[----:B------:R-:W-:Y:S01]  /*1e560*/  FFMA.FTZ R188, R151, R190, R71 ;  /* 0x000000be97bc7223 */ /* 0x000fe20000010047 */
[----:B------:R-:W-:Y:S01]  /*1e570*/  F2FP.BF16.PACK_AB R190, R220, R189 ;  /* 0x000000bddcbe723e */ /* 0x000fe200000010ff */
[C---:B------:R-:W-:Y:S02]  /*1e580*/  FADD.FTZ R215, -R212.reuse, R215 ;  /* 0x000000d7d4d77221 */ /* 0x040fe40000010100 */
[----:B------:R-:W-:Y:S01]  /*1e590*/  FADD.FTZ R213, -R212, R218 ;  /* 0x000000dad4d57221 */ /* 0x000fe20000010100 */
[----:B------:R-:W-:Y:S01]  /*1e5a0*/  F2FP.BF16.PACK_AB R189, R188, R197 ;  /* 0x000000c5bcbd723e */ /* 0x000fe200000010ff */
        /* <DEDUP_REMOVED lines=16> */
[----:B------:R-:W-:Y:S02]  /*1e6b0*/  FADD.FTZ R238, -R212, R238 ;  /* 0x000000eed4ee7221 */ /* 0x000fe40000010100 */
[----:B------:R-:W-:Y:S02]  /*1e6c0*/  FFMA.FTZ R191, R108, R196, R28 ;  /* 0x000000c46cbf7223 */ /* 0x000fe4000001001c */
[----:B------:R-:W-:Y:S02]  /*1e6d0*/  FFMA.FTZ R192, R109, R198, R29 ;  /* 0x000000c66dc07223 */ /* 0x000fe4000001001d */
[----:B------:R-:W-:-:S02]  /*1e6e0*/  IMAD.MOV.U32 R212, RZ, RZ, 0x10 ;  /* 0x00000010ffd47424 */ /* 0x000fc400078e00ff */
[----:B------:R-:W-:Y:S01]  /*1e6f0*/  FMUL.FTZ R201, R210, R201 ;  /* 0x000000c9d2c97220 */ /* 0x000fe20000410000 */
[----:B------:R-:W-:Y:S01]  /*1e700*/  F2FP.BF16.PACK_AB R192, R192, R191 ;  /* 0x000000bfc0c0723e */ /* 0x000fe200000010ff */
[C---:B------:R-:W-:Y:S02]  /*1e710*/  FMUL.FTZ R200, R210.reuse, R217 ;  /* 0x000000d9d2c87220 */ /* 0x040fe40000410000 */
[C---:B------:R-:W-:Y:S02]  /*1e720*/  FMUL.FTZ R215, R210.reuse, R215 ;  /* 0x000000d7d2d77220 */ /* 0x040fe40000410000 */
[----:B------:R-:W-:Y:S02]  /*1e730*/  FMUL.FTZ R202, R210, R213 ;  /* 0x000000d5d2ca7220 */ /* 0x000fe40000410000 */
[----:B------:R-:W-:-:S04]  /*1e740*/  IMAD.WIDE.U32 R242, R229, R212, c[0x0][0x208] ;  /* 0x00008200e5f27625 */ /* 0x000fc800078e00d4 */
[----:B------:R-:W-:Y:S01]  /*1e750*/  FFMA.FTZ R188, R148, R196, R68 ;  /* 0x000000c494bc7223 */ /* 0x000fe20000010044 */
[----:B------:R0:W-:Y:S01]  /*1e760*/  STG.E.128 [R242.64], R192 ;  /* 0x000000c0f2007986 */ /* 0x0001e2000c101d06 */
[----:B------:R-:W-:Y:S02]  /*1e770*/  FFMA.FTZ R196, R116, R201, R36 ;  /* 0x000000c974c47223 */ /* 0x000fe40000010024 */
[----:B------:R-:W-:Y:S02]  /*1e780*/  FFMA.FTZ R199, R117, R200, R37 ;  /* 0x000000c875c77223 */ /* 0x000fe40000010025 */
[----:B------:R-:W-:Y:S02]  /*1e790*/  FMUL.FTZ R218, R210, R221 ;  /* 0x000000ddd2da7220 */ /* 0x000fe40000410000 */
[----:B------:R-:W-:Y:S02]  /*1e7a0*/  FFMA.FTZ R197, R149, R198, R69 ;  /* 0x000000c695c57223 */ /* 0x000fe40000010045 */
[----:B------:R-:W-:-:S02]  /*1e7b0*/  FFMA.FTZ R198, R118, R215, R38 ;  /* 0x000000d776c67223 */ /* 0x000fc40000010026 */
[----:B------:R-:W-:Y:S01]  /*1e7c0*/  FFMA.FTZ R221, R119, R202, R39 ;  /* 0x000000ca77dd7223 */ /* 0x000fe20000010027 */
[----:B------:R-:W-:Y:S01]  /*1e7d0*/  F2FP.BF16.PACK_AB R188, R197, R188 ;  /* 0x000000bcc5bc723e */ /* 0x000fe200000010ff */
[----:B------:R-:W-:Y:S02]  /*1e7e0*/  FMUL.FTZ R245, R210, R245 ;  /* 0x000000f5d2f57220 */ /* 0x000fe40000410000 */
[----:B------:R-:W-:Y:S02]  /*1e7f0*/  FFMA.FTZ R191, R154, R241, R74 ;  /* 0x000000f19abf7223 */ /* 0x000fe4000001004a */
[----:B------:R-:W-:Y:S01]  /*1e800*/  FFMA.FTZ R228, R155, R228, R75 ;  /* 0x000000e49be47223 */ /* 0x000fe2000001004b */
[----:B0-----:R-:W-:Y:S01]  /*1e810*/  F2FP.BF16.PACK_AB R192, R199, R196 ;  /* 0x000000c4c7c0723e */ /* 0x001fe200000010ff */
[----:B------:R-:W-:Y:S01]  /*1e820*/  FFMA.FTZ R196, R156, R201, R76 ;  /* 0x000000c99cc47223 */ /* 0x000fe2000001004c */
[----:B------:R-:W-:Y:S01]  /*1e830*/  F2FP.BF16.PACK_AB R193, R221, R198 ;  /* 0x000000c6ddc1723e */ /* 0x000fe200000010ff */
[----:B------:R-:W-:Y:S01]  /*1e840*/  FMUL.FTZ R219, R210, R219 ;  /* 0x000000dbd2db7220 */ /* 0x000fe20000410000 */
[----:B------:R-:W-:Y:S01]  /*1e850*/  F2FP.BF16.PACK_AB R191, R228, R191 ;  /* 0x000000bfe4bf723e */ /* 0x000fe200000010ff */
[C---:B------:R-:W-:Y:S01]  /*1e860*/  FMUL.FTZ R224, R210.reuse, R247 ;  /* 0x000000f7d2e07220 */ /* 0x040fe20000410000 */
[----:B------:R-:W-:Y:S01]  /*1e870*/  IADD3 R221, R203, 0x40, RZ ;  /* 0x00000040cbdd7810 */ /* 0x000fe20007ffe0ff */
        /* <DEDUP_REMOVED lines=14> */
[----:B------:R-:W-:Y:S02]  /*1e960*/  FMUL.FTZ R238, R210, R238 ;  /* 0x000000eed2ee7220 */ /* 0x000fe40000410000 */
[----:B------:R-:W-:Y:S02]  /*1e970*/  FFMA.FTZ R201, R157, R200, R77 ;  /* 0x000000c89dc97223 */ /* 0x000fe4000001004d */
[----:B------:R-:W-:Y:S02]  /*1e980*/  FFMA.FTZ R197, R158, R215, R78 ;  /* 0x000000d79ec57223 */ /* 0x000fe4000001004e */
[----:B------:R-:W-:Y:S01]  /*1e990*/  FFMA.FTZ R202, R159, R202, R79 ;  /* 0x000000ca9fca7223 */ /* 0x000fe2000001004f */
[----:B------:R-:W-:Y:S01]  /*1e9a0*/  F2FP.BF16.PACK_AB R196, R201, R196 ;  /* 0x000000c4c9c4723e */ /* 0x000fe200000010ff */
[----:B------:R-:W-:-:S02]  /*1e9b0*/  FFMA.FTZ R210, R120, R245, R40 ;  /* 0x000000f578d27223 */ /* 0x000fc40000010028 */
[-C--:B------:R-:W-:Y:S01]  /*1e9c0*/  FFMA.FTZ R195, R121, R218.reuse, R41 ;  /* 0x000000da79c37223 */ /* 0x080fe20000010029 */
[----:B------:R-:W-:Y:S01]  /*1e9d0*/  F2FP.BF16.PACK_AB R197, R202, R197 ;  /* 0x000000c5cac5723e */ /* 0x000fe200000010ff */
[----:B------:R-:W-:Y:S02]  /*1e9e0*/  FFMA.FTZ R198, R160, R245, R80 ;  /* 0x000000f5a0c67223 */ /* 0x000fe40000010050 */
[----:B------:R-:W-:Y:S01]  /*1e9f0*/  FFMA.FTZ R215, R161, R218, R81 ;  /* 0x000000daa1d77223 */ /* 0x000fe20000010051 */
[----:B------:R-:W-:Y:S01]  /*1ea00*/  F2FP.BF16.PACK_AB R194, R195, R210 ;  /* 0x000000d2c3c2723e */ /* 0x000fe200000010ff */
[----:B------:R-:W-:-:S03]  /*1ea10*/  IMAD.WIDE.U32 R228, R229, R212, c[0x0][0x210] ;  /* 0x00008400e5e47625 */ /* 0x000fc600078e00d4 */
[----:B------:R-:W-:Y:S01]  /*1ea20*/  F2FP.BF16.PACK_AB R198, R215, R198 ;  /* 0x000000c6d7c6723e */ /* 0x000fe200000010ff */
[-C--:B------:R-:W-:Y:S01]  /*1ea30*/  FFMA.FTZ R220, R122, R219.reuse, R42 ;  /* 0x000000db7adc7223 */ /* 0x080fe2000001002a */
[----:B------:R0:W-:Y:S01]  /*1ea40*/  STG.E.128 [R228.64], R188 ;  /* 0x000000bce4007986 */ /* 0x0001e2000c101d06 */
[----:B------:R-:W-:Y:S02]  /*1ea50*/  FFMA.FTZ R199, R162, R219, R82 ;  /* 0x000000dba2c77223 */ /* 0x000fe40000010052 */
[----:B------:R-:W-:Y:S02]  /*1ea60*/  FFMA.FTZ R223, R123, R224, R43 ;  /* 0x000000e07bdf7223 */ /* 0x000fe4000001002b */
        /* <DEDUP_REMOVED lines=9> */
[----:B------:R-:W-:Y:S01]  /*1eb00*/  FFMA.FTZ R215, R129, R216, R49 ;  /* 0x000000d881d77223 */ /* 0x000fe20000010031 */
[----:B------:R-:W-:Y:S01]  /*1eb10*/  F2FP.BF16.PACK_AB R199, R224, R199 ;  /* 0x000000c7e0c7723e */ /* 0x000fe200000010ff */
[----:B0-----:R-:W-:Y:S02]  /*1eb20*/  FFMA.FTZ R188, R132, R213, R52 ;  /* 0x000000d584bc7223 */ /* 0x001fe40000010034 */
[----:B------:R-:W-:Y:S01]  /*1eb30*/  FFMA.FTZ R189, R133, R214, R53 ;  /* 0x000000d685bd7223 */ /* 0x000fe20000010035 */
[----:B------:R-:W-:Y:S01]  /*1eb40*/  F2FP.BF16.PACK_AB R202, R215, R210 ;  /* 0x000000d2d7ca723e */ /* 0x000fe200000010ff */
[----:B------:R-:W-:Y:S01]  /*1eb50*/  IMAD.WIDE.U32 R226, R221, R212, c[0x0][0x208] ;  /* 0x00008200dde27625 */ /* 0x000fe200078e00d4 */
[----:B------:R-:W-:-:S02]  /*1eb60*/  IADD3 R215, R203, 0x60, RZ ;  /* 0x00000060cbd77810 */ /* 0x000fc40007ffe0ff */
[----:B------:R-:W-:Y:S01]  /*1eb70*/  F2FP.BF16.PACK_AB R188, R189, R188 ;  /* 0x000000bcbdbc723e */ /* 0x000fe200000010ff */
[----:B------:R-:W-:Y:S01]  /*1eb80*/  FFMA.FTZ R190, R134, R233, R54 ;  /* 0x000000e986be7223 */ /* 0x000fe20000010036 */
[----:B------:R0:W-:Y:S01]  /*1eb90*/  STG.E.128 [R226.64], R192 ;  /* 0x000000c0e2007986 */ /* 0x0001e2000c101d06 */
[----:B------:R-:W-:Y:S02]  /*1eba0*/  FFMA.FTZ R191, R135, R236, R55 ;  /* 0x000000ec87bf7223 */ /* 0x000fe40000010037 */
        /* <DEDUP_REMOVED lines=8> */
[----:B------:R-:W-:-:S03]  /*1ec30*/  IMAD.WIDE.U32 R218, R215, R212, c[0x0][0x208] ;  /* 0x00008200d7da7625 */ /* 0x000fc600078e00d4 */
[----:B------:R-:W-:Y:S01]  /*1ec40*/  F2FP.BF16.PACK_AB R190, R191, R190 ;  /* 0x000000bebfbe723e */ /* 0x000fe200000010ff */
[----:B0-----:R-:W-:Y:S01]  /*1ec50*/  FFMA.FTZ R194, R176, R217, R96 ;  /* 0x000000d9b0c27223 */ /* 0x001fe20000010060 */
[----:B------:R0:W-:Y:S01]  /*1ec60*/  STG.E.128 [R218.64], R200 ;  /* 0x000000c8da007986 */ /* 0x0001e2000c101d06 */
[----:B------:R-:W-:Y:S02]  /*1ec70*/  FFMA.FTZ R192, R138, R237, R58 ;  /* 0x000000ed8ac07223 */ /* 0x000fe4000001003a */
[----:B------:R-:W-:Y:S02]  /*1ec80*/  FFMA.FTZ R193, R177, R222, R97 ;  /* 0x000000deb1c17223 */ /* 0x000fe40000010061 */
[----:B------:R-:W-:Y:S02]  /*1ec90*/  FFMA.FTZ R210, R167, R206, R87 ;  /* 0x000000cea7d27223 */ /* 0x000fe40000010057 */
[----:B------:R-:W-:Y:S01]  /*1eca0*/  FFMA.FTZ R206, R168, R205, R88 ;  /* 0x000000cda8ce7223 */ /* 0x000fe20000010058 */
[----:B------:R-:W-:Y:S01]  /*1ecb0*/  F2FP.BF16.PACK_AB R194, R193, R194 ;  /* 0x000000c2c1c2723e */ /* 0x000fe200000010ff */
[----:B------:R-:W-:-:S02]  /*1ecc0*/  FFMA.FTZ R205, R169, R216, R89 ;  /* 0x000000d8a9cd7223 */ /* 0x000fc40000010059 */
[----:B-1----:R-:W-:Y:S02]  /*1ecd0*/  FFMA.FTZ R197, R139, R238, R59 ;  /* 0x000000ee8bc57223 */ /* 0x002fe4000001003b */
[----:B------:R-:W-:Y:S01]  /*1ece0*/  IMAD.SHL.U32 R198, R209, 0x10, RZ ;  /* 0x00000010d1c67824 */ /* 0x000fe200078e00ff */
[----:B------:R-:W-:Y:S01]  /*1ecf0*/  SHF.R.U32.HI R209, RZ, 0x1c, R209 ;  /* 0x0000001cffd17819 */ /* 0x000fe200000116d1 */
[----:B------:R-:W-:Y:S01]  /*1ed00*/  FFMA.FTZ R207, R170, R207, R90 ;  /* 0x000000cfaacf7223 */ /* 0x000fe2000001005a */
[----:B------:R-:W-:Y:S01]  /*1ed10*/  F2FP.BF16.PACK_AB R191, R197, R192 ;  /* 0x000000c0c5bf723e */ /* 0x000fe200000010ff */
[----:B------:R-:W-:Y:S01]  /*1ed20*/  FFMA.FTZ R230, R171, R230, R91 ;  /* 0x000000e6abe67223 */ /* 0x000fe2000001005b */
[----:B------:R-:W-:Y:S01]  /*1ed30*/  IADD3 R196, P0, R198, c[0x0][0x208], RZ ;  /* 0x00008200c6c47a10 */ /* 0x000fe20007f1e0ff */
[----:B------:R-:W-:Y:S01]  /*1ed40*/  FFMA.FTZ R249, R164, R249, R84 ;  /* 0x000000f9a4f97223 */ /* 0x000fe20000010054 */
[----:B------:R-:W-:Y:S01]  /*1ed50*/  IADD3 R198, P1, R198, c[0x0][0x210], RZ ;  /* 0x00008400c6c67a10 */ /* 0x000fe20007f3e0ff */
        /* <DEDUP_REMOVED lines=8> */
[----:B------:R-:W-:Y:S01]  /*1ede0*/  FFMA.FTZ R193, R174, R233, R94 ;  /* 0x000000e9aec17223 */ /* 0x000fe2000001005e */
[----:B------:R-:W-:Y:S01]  /*1edf0*/  IADD3.X R197, R209, c[0x0][0x20c], RZ, P0, !PT ;  /* 0x00008300d1c57a10 */ /* 0x000fe200007fe4ff */
[----:B------:R-:W-:Y:S01]  /*1ee00*/  FFMA.FTZ R236, R175, R236, R95 ;  /* 0x000000ecafec7223 */ /* 0x000fe2000001005f */
[----:B------:R-:W-:Y:S01]  /*1ee10*/  F2FP.BF16.PACK_AB R195, R238, R195 ;  /* 0x000000c3eec3723e */ /* 0x000fe200000010ff */
[----:B------:R-:W-:Y:S01]  /*1ee20*/  FFMA.FTZ R192, R172, R213, R92 ;  /* 0x000000d5acc07223 */ /* 0x000fe2000001005c */
[----:B------:R-:W-:Y:S01]  /*1ee30*/  IADD3.X R199, R209, c[0x0][0x214], RZ, P1, !PT ;  /* 0x00008500d1c77a10 */ /* 0x000fe20000ffe4ff */
[----:B0-----:R-:W-:Y:S01]  /*1ee40*/  FFMA.FTZ R201, R173, R214, R93 ;  /* 0x000000d6adc97223 */ /* 0x001fe2000001005d */
[----:B------:R-:W-:Y:S01]  /*1ee50*/  F2FP.BF16.PACK_AB R193, R236, R193 ;  /* 0x000000c1ecc1723e */ /* 0x000fe200000010ff */
[----:B------:R-:W-:-:S03]  /*1ee60*/  IMAD.WIDE.U32 R212, R215, R212, c[0x0][0x210] ;  /* 0x00008400d7d47625 */ /* 0x000fc600078e00d4 */
[----:B------:R-:W-:Y:S01]  /*1ee70*/  F2FP.BF16.PACK_AB R192, R201, R192 ;  /* 0x000000c0c9c0723e */ /* 0x000fe200000010ff */
[----:B------:R-:W-:Y:S01]  /*1ee80*/  IMAD R0, R211, c[0x0][0x160], R0 ;  /* 0x00005800d3007a24 */ /* 0x000fe200078e0200 */
[----:B------:R0:W-:Y:S04]  /*1ee90*/  STG.E.128 [R212.64], R204 ;  /* 0x000000ccd4007986 */ /* 0x0001e8000c101d06 */
[----:B------:R0:W-:Y:S01]  /*1eea0*/  STG.E.128 [R196.64], R188 ;  /* 0x000000bcc4007986 */ /* 0x0001e2000c101d06 */
[----:B------:R-:W-:-:S03]  /*1eeb0*/  ISETP.GE.AND P0, PT, R0, c[0x0][0x164], PT ;  /* 0x0000590000007a0c */ /* 0x000fc60003f06270 */
[----:B------:R0:W-:Y:S10]  /*1eec0*/  STG.E.128 [R198.64], R192 ;  /* 0x000000c0c6007986 */ /* 0x0001f4000c101d06 */
[----:B0-----:R-:W-:Y:S01]  /*1eed0*/  @P0 CALL.REL.NOINC `(.L_x_8852) ;  /* 0x0000001000000944 */ /* 0x001fe20003c00000 */
[----:B------:R-:W-:Y:S05]  /*1eee0*/  BRA `(.L_x_8853) ;  /* 0xfffe1d0000007947 */ /* 0x000fea000383ffff */
.L_x_8852:
[----:B------:R-:W-:Y:S05]  /*1eef0*/  BSYNC B0 ;  /* 0x0000000000007941 */ /* 0x000fea0003800000 */
.L_x_8204:
[----:B------:R-:W-:Y:S05]  /*1ef00*/  EXIT ;  /* 0x000000000000794d */ /* 0x000fea0003800000 */
.L_x_8850:
[----:B------:R-:W-:Y:S01]  /*1ef10*/  IMAD.MOV.U32 R210, RZ, RZ, 0x1 ;  /* 0x00000001ffd27424 */ /* 0x000fe200078e00ff */
[----:B------:R-:W-:Y:S01]  /*1ef20*/  MOV R188, 0x1ef60 ;  /* 0x0001ef6000bc7802 */ /* 0x000fe20000000f00 */
[----:B------:R-:W-:-:S02]  /*1ef30*/  IMAD.MOV.U32 R190, RZ, RZ, 0x1f ;  /* 0x0000001fffbe7424 */ /* 0x000fc400078e00ff */
[----:B------:R-:W-:Y:S02]  /*1ef40*/  IMAD.MOV.U32 R191, RZ, RZ, -0x1 ;  /* 0xffffffffffbf7424 */ /* 0x000fe400078e00ff */
[----:B------:R-:W-:Y:S05]  /*1ef50*/  CALL.REL.NOINC `($__internal_21_$__cuda_sm70_shflsync_bfly_p) ;  /* 0x0000089000007944 */ /* 0x000fea0003c00000 */
[----:B-1----:R-:W-:Y:S01]  /*1ef60*/  IMAD.MOV.U32 R188, RZ, RZ, R210 ;  /* 0x000000ffffbc7224 */ /* 0x002fe200078e00d2 */
[----:B0-----:R-:W-:Y:S05]  /*1ef70*/  BRA `(.L_x_8854) ;  /* 0xffffe99000007947 */ /* 0x001fea000383ffff */
.L_x_8851:
[----:B------:R-:W-:Y:S01]  /*1ef80*/  IMAD.MOV.U32 R210, RZ, RZ, 0x2 ;  /* 0x00000002ffd27424 */ /* 0x000fe200078e00ff */
[----:B------:R-:W-:Y:S01]  /*1ef90*/  MOV R191, 0xffffffff ;  /* 0xffffffff00bf7802 */ /* 0x000fe20000000f00 */
[----:B------:R-:W-:Y:S01]  /*1efa0*/  IMAD.MOV.U32 R190, RZ, RZ, 0x1f ;  /* 0x0000001fffbe7424 */ /* 0x000fe200078e00ff */
[----:B------:R-:W-:Y:S02]  /*1efb0*/  MOV R188, 0x1efd0 ;  /* 0x0001efd000bc7802 */ /* 0x000fe40000000f00 */
[----:B------:R-:W-:Y:S05]  /*1efc0*/  CALL.REL.NOINC `($__internal_21_$__cuda_sm70_shflsync_bfly_p) ;  /* 0x0000082000007944 */ /* 0x000fea0003c00000 */
[----:B01----:R-:W-:Y:S01]  /*1efd0*/  FADD.FTZ R211, R211, R210 ;  /* 0x000000d2d3d37221 */ /* 0x003fe20000010000 */
[----:B------:R-:W-:Y:S01]  /*1efe0*/  MOV R188, 0x1f030 ;  /* 0x0001f03000bc7802 */ /* 0x000fe20000000f00 */
[----:B------:R-:W-:Y:S02]  /*1eff0*/  IMAD.MOV.U32 R210, RZ, RZ, 0x4 ;  /* 0x00000004ffd27424 */ /* 0x000fe400078e00ff */
[----:B------:R-:W-:Y:S02]  /*1f000*/  IMAD.MOV.U32 R190, RZ, RZ, 0x1f ;  /* 0x0000001fffbe7424 */ /* 0x000fe400078e00ff */
[----:B------:R-:W-:-:S02]  /*1f010*/  IMAD.MOV.U32 R191, RZ, RZ, -0x1 ;  /* 0xffffffffffbf7424 */ /* 0x000fc400078e00ff */
[----:B------:R-:W-:Y:S05]  /*1f020*/  CALL.REL.NOINC `($__internal_21_$__cuda_sm70_shflsync_bfly_p) ;  /* 0x000007c000007944 */ /* 0x000fea0003c00000 */
[----:B01----:R-:W-:Y:S01]  /*1f030*/  FADD.FTZ R211, R211, R210 ;  /* 0x000000d2d3d37221 */ /* 0x003fe20000010000 */
[----:B------:R-:W-:Y:S01]  /*1f040*/  MOV R188, 0x1f090 ;  /* 0x0001f09000bc7802 */ /* 0x000fe20000000f00 */
[----:B------:R-:W-:-:S02]  /*1f050*/  IMAD.MOV.U32 R210, RZ, RZ, 0x8 ;  /* 0x00000008ffd27424 */ /* 0x000fc400078e00ff */
[----:B------:R-:W-:Y:S02]  /*1f060*/  IMAD.MOV.U32 R190, RZ, RZ, 0x1f ;  /* 0x0000001fffbe7424 */ /* 0x000fe400078e00ff */
[----:B------:R-:W-:Y:S02]  /*1f070*/  IMAD.MOV.U32 R191, RZ, RZ, -0x1 ;  /* 0xffffffffffbf7424 */ /* 0x000fe400078e00ff */
[----:B------:R-:W-:Y:S05]  /*1f080*/  CALL.REL.NOINC `($__internal_21_$__cuda_sm70_shflsync_bfly_p) ;  /* 0x0000076000007944 */ /* 0x000fea0003c00000 */
[----:B01----:R-:W-:Y:S01]  /*1f090*/  FADD.FTZ R211, R211, R210 ;  /* 0x000000d2d3d37221 */ /* 0x003fe20000010000 */
[----:B------:R-:W-:Y:S01]  /*1f0a0*/  MOV R191, 0xffffffff ;  /* 0xffffffff00bf7802 */ /* 0x000fe20000000f00 */
[----:B------:R-:W-:Y:S01]  /*1f0b0*/  IMAD.MOV.U32 R210, RZ, RZ, 0x10 ;  /* 0x00000010ffd27424 */ /* 0x000fe200078e00ff */
[----:B------:R-:W-:Y:S01]  /*1f0c0*/  MOV R188, 0x1f0f0 ;  /* 0x0001f0f000bc7802 */ /* 0x000fe20000000f00 */
[----:B------:R-:W-:Y:S02]  /*1f0d0*/  IMAD.MOV.U32 R190, RZ, RZ, 0x1f ;  /* 0x0000001fffbe7424 */ /* 0x000fe400078e00ff */
[----:B------:R-:W-:Y:S05]  /*1f0e0*/  CALL.REL.NOINC `($__internal_21_$__cuda_sm70_shflsync_bfly_p) ;  /* 0x0000070000007944 */ /* 0x000fea0003c00000 */
        /* <DEDUP_REMOVED lines=83> */
[----:B------:R-:W-:Y:S02]  /*1f620*/  IMAD.MOV.U32 R191, RZ, RZ, -0x1 ;  /* 0xffffffffffbf7424 */ /* 0x000fe400078e00ff */
[----:B------:R-:W-:Y:S01]  /*1f630*/  FFMA.FTZ R211, R189, R189, R188 ;  /* 0x000000bdbdd37223 */ /* 0x000fe200000100bc */
[----:B------:R-:W-:Y:S02]  /*1f640*/  MOV R188, 0x1f660 ;  /* 0x0001f66000bc7802 */ /* 0x000fe40000000f00 */
[----:B------:R-:W-:Y:S05]  /*1f650*/  CALL.REL.NOINC `($__internal_21_$__cuda_sm70_shflsync_bfly_p) ;  /* 0x0000019000007944 */ /* 0x000fea0003c00000 */
[----:B01----:R-:W-:Y:S01]  /*1f660*/  FADD.FTZ R211, R211, R210 ;  /* 0x000000d2d3d37221 */ /* 0x003fe20000010000 */
[----:B------:R-:W-:Y:S01]  /*1f670*/  MOV R188, 0x1f6c0 ;  /* 0x0001f6c000bc7802 */ /* 0x000fe20000000f00 */
[----:B------:R-:W-:Y:S02]  /*1f680*/  IMAD.MOV.U32 R210, RZ, RZ, 0x2 ;  /* 0x00000002ffd27424 */ /* 0x000fe400078e00ff */
[----:B------:R-:W-:-:S02]  /*1f690*/  IMAD.MOV.U32 R190, RZ, RZ, 0x1f ;  /* 0x0000001fffbe7424 */ /* 0x000fc400078e00ff */
        /* <DEDUP_REMOVED lines=20> */
[----:B01----:R-:W-:Y:S05]  /*1f7e0*/  BRA `(.L_x_8855) ;  /* 0xffffe76000007947 */ /* 0x003fea000383ffff */
        .weak           $__internal_21_$__cuda_sm70_shflsync_bfly_p
        .type           $__internal_21_$__cuda_sm70_shflsync_bfly_p,@function
        .size           $__internal_21_$__cuda_sm70_shflsync_bfly_p,(.L_x_32999 - $__internal_21_$__cuda_sm70_shflsync_bfly_p)
$__internal_21_$__cuda_sm70_shflsync_bfly_p:
[----:B------:R-:W-:Y:S01]  /*1f7f0*/  IMAD.MOV.U32 R189, RZ, RZ, 0x0 ;  /* 0x00000000ffbd7424 */ /* 0x000fe200078e00ff */
[----:B------:R-:W-:Y:S04]  /*1f800*/  WARPSYNC R191 ;  /* 0x000000bf00007348 */ /* 0x000fe80003800000 */
[----:B------:R0:W1:Y:S01]  /*1f810*/  SHFL.BFLY PT, R210, R211, R210, R190 ;  /* 0x0c0000d2d3d27389 */ /* 0x00006200000e00be */
[----:B------:R-:W-:Y:S05]  /*1f820*/  RET.REL.NODEC R188 `(_ZN10layer_norm31ln_parallel_residual_fwd_kernelINS_13Kernel_traitsIf13__nv_bfloat16S2_S2_fjLj1280ELj1ELj4ELj1ELj16ENS_18Kernel_traits_baseILj1280EfS2_S2_S2_fjLj128EEEEELb1ELb0ELb1EEEvNS_9FwdParamsE) ;  /* 0xfffe07d0bc007950 */ /* 0x000fea0003c3ffff */
.L_x_8856:
        /* <DEDUP_REMOVED lines=13> */
.L_x_32999:


//--------------------- .text._ZN10layer_norm31ln_parallel_residual_fwd_kernelINS_13Kernel_traitsIf13__nv_bfloat16S2_S2_fjLj1280ELj1ELj4ELj1ELj16ENS_18Kernel_traits_baseILj1280EfS2_S2_S2_fjLj128EEEEELb1ELb1ELb0EEEvNS_9FwdParamsE --------------------------
	.section	.text._ZN10layer_norm31ln_parallel_residual_fwd_kernelINS_13Kernel_traitsIf13__nv_bfloat16S2_S2_fjLj1280ELj1ELj4ELj1ELj16ENS_18Kernel_traits_baseILj1280EfS2_S2_S2_fjLj128EEEEELb1ELb1ELb0EEEvNS_9FwdParamsE,"ax",@progbits
	.sectioninfo	@"SHI_REGISTERS=167"
	.align	128
        .global         _ZN10layer_norm31ln_parallel_residual_fwd_kernelINS_13Kernel_traitsIf13__nv_bfloat16S2_S2_fjLj1280ELj1ELj4ELj1ELj16ENS_18Kernel_traits_baseILj1280EfS2_S2_S2_fjLj128EEEEELb1ELb1ELb0EEEvNS_9FwdParamsE
        .type           _ZN10layer_norm31ln_parallel_residual_fwd_kernelINS_13Kernel_traitsIf13__nv_bfloat16S2_S2_fjLj1280ELj1ELj4ELj1ELj16ENS_18Kernel_traits_baseILj1280EfS2_S2_S2_fjLj128EEEEELb1ELb1ELb0EEEvNS_9FwdParamsE,@function
        .size           _ZN10layer_norm31ln_parallel_residual_fwd_kernelINS_13Kernel_traitsIf13__nv_bfloat16S2_S2_fjLj1280ELj1ELj4ELj1ELj16ENS_18Kernel_traits_baseILj1280EfS2_S2_S2_fjLj128EEEEELb1ELb1ELb0EEEvNS_9FwdParamsE,(.L_x_33000 - _ZN10layer_norm31ln_parallel_residual_fwd_kernelINS_13Kernel_traitsIf13__nv_bfloat16S2_S2_fjLj1280ELj1ELj4ELj1ELj16ENS_18Kernel_traits_baseILj1280EfS2_S2_S2_fjLj128EEEEELb1ELb1ELb0EEEvNS_9FwdParamsE)
        .other          _ZN10layer_norm31ln_parallel_residual_fwd_kernelINS_13Kernel_traitsIf13__nv_bfloat16S2_S2_fjLj1280ELj1ELj4ELj1ELj16ENS_18Kernel_traits_baseILj1280EfS2_S2_S2_fjLj128EEEEELb1ELb1ELb0EEEvNS_9FwdParamsE,@"STO_CUDA_ENTRY STV_DEFAULT"
_ZN10layer_norm31ln_parallel_residual_fwd_kernelINS_13Kernel_traitsIf13__nv_bfloat16S2_S2_fjLj1280ELj1ELj4ELj1ELj16ENS_18Kernel_traits_baseILj1280EfS2_S2_S2_fjLj128EEEEELb1ELb1ELb0EEEvNS_9FwdParamsE:
.text._ZN10layer_norm31ln_parallel_residual_fwd_kernelINS_13Kernel_traitsIf13__nv_bfloat16S2_S2_fjLj1280ELj1ELj4ELj1ELj16ENS_18Kernel_traits_baseILj1280EfS2_S2_S2_fjLj128EEEEELb1ELb1ELb0EEEvNS_9FwdParamsE:
        /* <DEDUP_REMOVED lines=29> */
[----:B------:R-:W-:Y:S01]  /*01d0*/  LOP3.LUT R0, R117, 0x1f, RZ, 0xc0, !PT ;  /* 0x0000001f75007812 */ /* 0x000fe200078ec0ff */
[----:B--2---:R-:W-:Y:S01]  /*01e0*/  UIADD3 UR10, UR5, -0x4498517b, URZ ;  /* 0xbb67ae85050a7890 */ /* 0x004fe2000fffe03f */
[----:B------:R-:W-:Y:S01]  /*01f0*/  LOP3.LUT R10, R7, UR5, RZ, 0x3c, !PT ;  /* 0x00000005070a7c12 */ /* 0x000fe2000f8e3cff */
[----:B------:R-:W-:Y:S01]  /*0200*/  UIADD3 UR12, UR5, 0x76cf5d0a, URZ ;  /* 0x76cf5d0a050c7890 */ /* 0x000fe2000fffe03f */
[----:B------:R-:W-:Y:S01]  /*0210*/  SHF.R.U32.HI R117, RZ, 0x5, R117 ;  /* 0x00000005ff757819 */ /* 0x000fe20000011675 */
[----:B------:R-:W-:-:S02]  /*0220*/  UIADD3 UR14, UR5, 0x32370b8f, URZ ;  /* 0x32370b8f050e7890 */ /* 0x000fc4000fffe03f */
[----:B------:R-:W-:Y:S01]  /*0230*/  IMAD.WIDE.U32 R10, R10, -0x326172a9, RZ ;  /* 0xcd9e8d570a0a7825 */ /* 0x000fe200078e00ff */
[----:B------:R-:W-:Y:S01]  /*0240*/  LOP3.LUT R9, R3, UR10, R6, 0x96, !PT ;  /* 0x0000000a03097c12 */ /* 0x000fe2000f8e9606 */
[----:B------:R-:W-:Y:S02]  /*0250*/  UIADD3 UR15, UR4, 0x78dde6e4, URZ ;  /* 0x78dde6e4040f7890 */ /* 0x000fe4000fffe03f */
[----:B------:R-:W-:Y:S01]  /*0260*/  UIADD3 UR16, UR5, -0x126145ec, URZ ;  /* 0xed9eba1405107890 */ /* 0x000fe2000fffe03f */
[----:B------:R-:W-:Y:S01]  /*0270*/  LOP3.LUT R6, R11, UR9, R8, 0x96, !PT ;  /* 0x000000090b067c12 */ /* 0x000fe2000f8e9608 */
[----:B------:R-:W-:Y:S01]  /*0280*/  IMAD.WIDE.U32 R8, R9, -0x326172a9, RZ ;  /* 0xcd9e8d5709087825 */ /* 0x000fe200078e00ff */
[----:B------:R-:W-:Y:S02]  /*0290*/  UIADD3 UR18, UR5, -0x56f99767, URZ ;  /* 0xa906689905127890 */ /* 0x000fe4000fffe03f */
[----:B------:R-:W-:Y:S01]  /*02a0*/  UIADD3 UR17, UR4, 0x1715609d, URZ ;  /* 0x1715609d04117890 */ /* 0x000fe2000fffe03f */
        /* <DEDUP_REMOVED lines=13> */
[----:B------:R-:W-:Y:S01]  /*0380*/  IMAD.WIDE.U32 R8, R9, -0x326172a9, RZ ;  /* 0xcd9e8d5709087825 */ /* 0x000fe200078e00ff */
[----:B------:R-:W-:-:S02]  /*0390*/  UIADD3 UR25, UR4, -0x700cb87f, URZ ;  /* 0x8ff3478104197890 */ /* 0x000fc4000fffe03f */
[----:B------:R-:W-:Y:S01]  /*03a0*/  UIADD3 UR26, UR5, -0x695add53, URZ ;  /* 0x96a522ad051a7890 */ /* 0x000fe2000fffe03f */
[----:B------:R-:W-:Y:S01]  /*03b0*/  IMAD.WIDE.U32 R6, R6, -0x2daee0ad, RZ ;  /* 0xd2511f5306067825 */ /* 0x000fe200078e00ff */
[----:B------:R-:W-:-:S03]  /*03c0*/  LOP3.LUT R3, R9, UR15, R10, 0x96, !PT ;  /* 0x0000000f09037c12 */ /* 0x000fc6000f8e960a */
[----:B------:R-:W-:Y:S01]  /*03d0*/  IMAD R117, R14, 0x4, R117 ;  /* 0x000000040e757824 */ /* 0x000fe200078e0275 */
[----:B------:R-:W-:Y:S01]  /*03e0*/  LOP3.LUT R10, R7, UR16, R2, 0x96, !PT ;  /* 0x00000010070a7c12 */ /* 0x000fe2000f8e9602 */
[----:B------:R-:W-:-:S04]  /*03f0*/  IMAD.WIDE.U32 R2, R3, -0x2daee0ad, RZ ;  /* 0xd2511f5303027825 */ /* 0x000fc800078e00ff */
[----:B------:R-:W-:Y:S01]  /*0400*/  IMAD.WIDE.U32 R10, R10, -0x326172a9, RZ ;  /* 0xcd9e8d570a0a7825 */ /* 0x000fe200078e00ff */
[----:B------:R-:W-:-:S03]  /*0410*/  LOP3.LUT R9, R3, UR18, R6, 0x96, !PT ;  /* 0x0000001203097c12 */ /* 0x000fc6000f8e9606 */
[----:B------:R-:W-:Y:S01]  /*0420*/  IMAD.MOV.U32 R3, RZ, RZ, c[0x0][0x168] ;  /* 0x00005a00ff037624 */ /* 0x000fe200078e00ff */
[----:B------:R-:W-:Y:S01]  /*0430*/  LOP3.LUT R6, R11, UR17, R8, 0x96, !PT ;  /* 0x000000110b067c12 */ /* 0x000fe2000f8e9608 */
[----:B------:R-:W-:-:S03]  /*0440*/  IMAD.WIDE.U32 R8, R9, -0x326172a9, RZ ;  /* 0xcd9e8d5709087825 */ /* 0x000fc600078e00ff */
[----:B------:R-:W-:Y:S01]  /*0450*/  SHF.R.S32.HI R3, RZ, 0x1f, R3 ;  /* 0x0000001fff037819 */ /* 0x000fe20000011403 */
[----:B------:R-:W-:Y:S01]  /*0460*/  IMAD.WIDE.U32 R6, R6, -0x2daee0ad, RZ ;  /* 0xd2511f5306067825 */ /* 0x000fe200078e00ff */
[----:B------:R-:W-:-:S04]  /*0470*/  LOP3.LUT R10, R9, UR19, R10, 0x96, !PT ;  /* 0x00000013090a7c12 */ /* 0x000fc8000f8e960a */
[----:B------:R-:W-:Y:S01]  /*0480*/  LOP3.LUT R12, R7, UR20, R2, 0x96, !PT ;  /* 0x00000014070c7c12 */ /* 0x000fe2000f8e9602 */
[----:B------:R-:W-:Y:S01]  /*0490*/  IMAD.WIDE.U32 R10, R10, -0x2daee0ad, RZ ;  /* 0xd2511f530a0a7825 */ /* 0x000fe200078e00ff */
[----:B------:R-:W-:Y:S02]  /*04a0*/  LEA.HI R2, R3, c[0x0][0x168], RZ, 0x3 ;  /* 0x00005a0003027a11 */ /* 0x000fe400078f18ff */
[----:B------:R-:W-:Y:S01]  /*04b0*/  LOP3.LUT R3, R0, 0x1f, RZ, 0x3c, !PT ;  /* 0x0000001f00037812 */ /* 0x000fe200078e3cff */
[----:B------:R-:W-:Y:S01]  /*04c0*/  IMAD.WIDE.U32 R12, R12, -0x326172a9, RZ ;  /* 0xcd9e8d570c0c7825 */ /* 0x000fe200078e00ff */
[----:B------:R-:W-:Y:S02]  /*04d0*/  LOP3.LUT R16, R11, UR22, R6, 0x96, !PT ;  /* 0x000000160b107c12 */ /* 0x000fe4000f8e9606 */
[----:B------:R-:W-:Y:S02]  /*04e0*/  LEA.HI.SX32 R2, R2, R3, 0x1d ;  /* 0x0000000302027211 */ /* 0x000fe400078feaff */
[----:B------:R-:W-:Y:S01]  /*04f0*/  LOP3.LUT R15, R13, UR21, R8, 0x96, !PT ;  /* 0x000000150d0f7c12 */ /* 0x000fe2000f8e9608 */
[----:B------:R-:W-:Y:S01]  /*0500*/  IMAD.HI.U32 R5, R16, -0x326172a9, RZ ;  /* 0xcd9e8d5710057827 */ /* 0x000fe200078e00ff */
[----:B------:R-:W-:-:S02]  /*0510*/  LOP3.LUT P6, RZ, R2, 0xffffffe0, RZ, 0xc0, !PT ;  /* 0xffffffe002ff7812 */ /* 0x000fc400078cc0ff */
[C---:B------:R-:W-:Y:S01]  /*0520*/  ISETP.GE.U32.AND P5, PT, R2.reuse, 0x40, PT ;  /* 0x000000400200780c */ /* 0x040fe20003fa6070 */
[----:B------:R-:W-:Y:S01]  /*0530*/  IMAD.HI.U32 R3, R15, -0x2daee0ad, RZ ;  /* 0xd2511f530f037827 */ /* 0x000fe200078e00ff */
[C---:B------:R-:W-:Y:S02]  /*0540*/  ISETP.GE.U32.AND P4, PT, R2.reuse, 0x60, PT ;  /* 0x000000600200780c */ /* 0x040fe40003f86070 */
[C---:B------:R-:W-:Y:S02]  /*0550*/  ISETP.GE.U32.AND P3, PT, R2.reuse, 0x80, PT ;  /* 0x000000800200780c */ /* 0x040fe40003f66070 */
[----:B------:R-:W-:-:S05]  /*0560*/  ISETP.GE.U32.AND P2, PT, R2, 0xa0, PT ;  /* 0x000000a00200780c */ /* 0x000fca0003f46070 */
[----:B------:R-:W-:-:S04]  /*0570*/  @P6 LOP3.LUT R118, R118, 0x20, RZ, 0xfc, !PT ;  /* 0x0000002076766812 */ /* 0x000fc800078efcff */
[----:B------:R-:W-:-:S04]  /*0580*/  LOP3.LUT R118, R118, 0xfffffdff, RZ, 0xc0, !PT ;  /* 0xfffffdff76767812 */ /* 0x000fc800078ec0ff */
[----:B------:R-:W-:-:S04]  /*0590*/  @P5 LOP3.LUT R118, R118, 0x200, RZ, 0xfc, !PT ;  /* 0x0000020076765812 */ /* 0x000fc800078efcff */
[----:B------:R-:W-:-:S04]  /*05a0*/  LOP3.LUT R118, R118, 0xfffffeff, RZ, 0xc0, !PT ;  /* 0xfffffeff76767812 */ /* 0x000fc800078ec0ff */
[----:B------:R-:W-:-:S04]  /*05b0*/  @P4 LOP3.LUT R118, R118, 0x100, RZ, 0xfc, !PT ;  /* 0x0000010076764812 */ /* 0x000fc800078efcff */
[----:B------:R-:W-:-:S04]  /*05c0*/  LOP3.LUT R118, R118, 0xffffff7f, RZ, 0xc0, !PT ;  /* 0xffffff7f76767812 */ /* 0x000fc800078ec0ff */
[----:B------:R-:W-:-:S04]  /*05d0*/  @P3 LOP3.LUT R118, R118, 0x80, RZ, 0xfc, !PT ;  /* 0x0000008076763812 */ /* 0x000fc800078efcff */
[----:B------:R-:W-:-:S04]  /*05e0*/  LOP3.LUT R118, R118, 0xffffffbf, RZ, 0xc0, !PT ;  /* 0xffffffbf76767812 */ /* 0x000fc800078ec0ff */
[----:B------:R-:W-:Y:S01]  /*05f0*/  @P2 LOP3.LUT R118, R118, 0x40, RZ, 0xfc, !PT ;  /* 0x0000004076762812 */ /* 0x000fe200078efcff */
[----:B------:R-:W-:Y:S05]  /*0600*/  @!P6 BRA `(.L_x_8858) ;  /* 0x000000f00000e947 */ /* 0x000fea0003800000 */
[----:B------:R-:W-:Y:S01]  /*0610*/  ISETP.NE.U32.AND P0, PT, RZ, c[0x0][0x218], PT ;  /* 0x00008600ff007a0c */ /* 0x000fe20003f05070 */
[----:B------:R-:W-:Y:S01]  /*0620*/  IMAD.MOV.U32 R7, RZ, RZ, 0x20 ;  /* 0x00000020ff077424 */ /* 0x000fe200078e00ff */
        /* <DEDUP_REMOVED lines=12> */
[----:B------:R-:W-:-:S03]  /*06f0*/  LOP3.LUT R0, R0, 0x20, RZ, 0xfc, !PT ;  /* 0x0000002000007812 */ /* 0x000fc600078efcff */
.L_x_8858:
[----:B------:R-:W-:Y:S05]  /*0700*/  BSYNC B0 ;  /* 0x0000000000007941 */ /* 0x000fea0003800000 */
.L_x_8857:
        /* <DEDUP_REMOVED lines=17> */
.L_x_8860:
[----:B------:R-:W-:Y:S05]  /*0820*/  BSYNC B0 ;  /* 0x0000000000007941 */ /* 0x000fea0003800000 */
.L_x_8859:
        /* <DEDUP_REMOVED lines=17> */
.L_x_8862:
[----:B------:R-:W-:Y:S05]  /*0940*/  BSYNC B0 ;  /* 0x0000000000007941 */ /* 0x000fea0003800000 */
.L_x_8861:
        /* <DEDUP_REMOVED lines=17> */
.L_x_8864:
[----:B------:R-:W-:Y:S05]  /*0a60*/  BSYNC B0 ;  /* 0x0000000000007941 */ /* 0x000fea0003800000 */
.L_x_8863:
        /* <DEDUP_REMOVED lines=15> */
[----:B------:R0:W5:Y:S02]  /*0b60*/  @P0 LDG.E.128 R36, [R8.64+0x10] ;  /* 0x0000100608240981 */ /* 0x000164000c1e1d00 */
.L_x_8866:
[----:B------:R-:W-:Y:S05]  /*0b70*/  BSYNC B0 ;  /* 0x0000000000007941 */ /* 0x000fea0003800000 */
.L_x_8865:
[----:B------:R-:W-:Y:S02]  /*0b80*/  ISETP.GE.AND P0, PT, R117, c[0x0][0x164], PT ;  /* 0x0000590075007a0c */ /* 0x000fe40003f06270 */
[----:B0-----:R-:W-:Y:S02]  /*0b90*/  LOP3.LUT R6, R5, UR23, R12, 0x96, !PT ;  /* 0x0000001705067c12 */ /* 0x001fe4000f8e960c */
[----:B------:R-:W-:-:S09]  /*0ba0*/  LOP3.LUT R10, R3, UR24, R10, 0x96, !PT ;  /* 0x00000018030a7c12 */ /* 0x000fd2000f8e960a */
[----:B------:R-:W-:Y:S05]  /*0bb0*/  @P0 EXIT ;  /* 0x000000000000094d */ /* 0x000fea0003800000 */
[----:B------:R-:W-:Y:S01]  /*0bc0*/  IMAD R3, R15, -0x2daee0ad, RZ ;  /* 0xd2511f530f037824 */ /* 0x000fe200078e02ff */
[----:B------:R-:W-:Y:S01]  /*0bd0*/  BSSY B0, `(.L_x_8867) ;  /* 0x0001e70000007945 */ /* 0x000fe20003800000 */
[----:B------:R-:W-:Y:S01]  /*0be0*/  IMAD.WIDE.U32 R6, R6, -0x2daee0ad, RZ ;  /* 0xd2511f5306067825 */ /* 0x000fe200078e00ff */
[----:B------:R-:W-:Y:S01]  /*0bf0*/  LOP3.LUT R19, R4, 0x3, RZ, 0xc0, !PT ;  /* 0x0000000304137812 */ /* 0x000fe200078ec0ff */
[----:B------:R-:W-:Y:S02]  /*0c00*/  ULDC.U8 UR8, c[0x0][0x1f0] ;  /* 0x00007c0000087ab9 */ /* 0x000fe40000000000 */
[----:B------:R-:W-:Y:S01]  /*0c10*/  IMAD R5, R16, -0x326172a9, RZ ;  /* 0xcd9e8d5710057824 */ /* 0x000fe200078e02ff */
[----:B------:R-:W-:Y:S01]  /*0c20*/  LOP3.LUT R18, R7, UR26, R3, 0x96, !PT ;  /* 0x0000001a07127c12 */ /* 0x000fe2000f8e9603 */
[----:B------:R-:W-:-:S04]  /*0c30*/  IMAD.HI.U32 R0, R10, -0x326172a9, RZ ;  /* 0xcd9e8d570a007827 */ /* 0x000fc800078e00ff */
[----:B------:R-:W-:Y:S01]  /*0c40*/  IMAD.MOV.U32 R112, RZ, RZ, R6 ;  /* 0x000000ffff707224 */ /* 0x000fe200078e0006 */
[----:B------:R-:W-:Y:S01]  /*0c50*/  LOP3.LUT R0, R0, UR25, R5, 0x96, !PT ;  /* 0x0000001900007c12 */ /* 0x000fe2000f8e9605 */
[----:B------:R-:W-:Y:S02]  /*0c60*/  IMAD R114, R10, -0x326172a9, RZ ;  /* 0xcd9e8d570a727824 */ /* 0x000fe400078e02ff */
[----:B------:R-:W-:Y:S02]  /*0c70*/  IMAD.MOV.U32 R3, RZ, RZ, RZ ;  /* 0x000000ffff037224 */ /* 0x000fe400078e00ff */
.L_x_9535:
        /* <DEDUP_REMOVED lines=37> */
.L_x_8871:
[----:B0-----:R-:W-:Y:S02]  /*0ed0*/  IMAD.MOV.U32 R119, RZ, RZ, R114 ;  /* 0x000000ffff777224 */ /* 0x001fe400078e0072 */
.L_x_8872:
[----:B------:R-:W-:Y:S05]  /*0ee0*/  BSYNC B2 ;  /* 0x0000000000027941 */ /* 0x000fea0003800000 */
.L_x_8870:
        /* <DEDUP_REMOVED lines=16> */
.L_x_8876:
[----:B------:R-:W-:Y:S05]  /*0ff0*/  BSYNC B3 ;  /* 0x0000000000037941 */ /* 0x000fea0003800000 */
.L_x_8875:
        /* <DEDUP_REMOVED lines=44> */
.L_x_8874:
[----:B------:R-:W-:Y:S05]  /*12c0*/  BSYNC B2 ;  /* 0x0000000000027941 */ /* 0x000fea0003800000 */
.L_x_8873:
        /* <DEDUP_REMOVED lines=18> */
.L_x_8877:
        /* <DEDUP_REMOVED lines=12> */
.L_x_8880:
[----:B------:R-:W-:Y:S02]  /*14b0*/  IMAD.MOV.U32 R119, RZ, RZ, R114 ;  /* 0x000000ffff777224 */ /* 0x000fe400078e0072 */
.L_x_8881:
[----:B------:R-:W-:Y:S05]  /*14c0*/  BSYNC B2 ;  /* 0x0000000000027941 */ /* 0x000fea0003800000 */
.L_x_8879:
        /* <DEDUP_REMOVED lines=16> */
.L_x_8885:
[----:B------:R-:W-:Y:S05]  /*15d0*/  BSYNC B3 ;  /* 0x0000000000037941 */ /* 0x000fea0003800000 */
.L_x_8884:
        /* <DEDUP_REMOVED lines=44> */
.L_x_8883:
[----:B------:R-:W-:Y:S05]  /*18a0*/  BSYNC B2 ;  /* 0x0000000000027941 */ /* 0x000fea0003800000 */
.L_x_8882:
        /* <DEDUP_REMOVED lines=10> */
.L_x_8878:
        /* <DEDUP_REMOVED lines=12> */
.L_x_8887:
[----:B------:R-:W-:Y:S02]  /*1a10*/  IMAD.MOV.U32 R119, RZ, RZ, R114 ;  /* 0x000000ffff777224 */ /* 0x000fe400078e0072 */
.L_x_8888:
[----:B------:R-:W-:Y:S05]  /*1a20*/  BSYNC B2 ;  /* 0x0000000000027941 */ /* 0x000fea0003800000 */
.L_x_8886:
        /* <DEDUP_REMOVED lines=16> */
.L_x_8892:
[----:B------:R-:W-:Y:S05]  /*1b30*/  BSYNC B3 ;  /* 0x0000000000037941 */ /* 0x000fea0003800000 */
.L_x_8891:
        /* <DEDUP_REMOVED lines=44> */
.L_x_8890:
[----:B------:R-:W-:Y:S05]  /*1e00*/  BSYNC B2 ;  /* 0x0000000000027941 */ /* 0x000fea0003800000 */
.L_x_8889:
        /* <DEDUP_REMOVED lines=15> */
.L_x_8893:
        /* <DEDUP_REMOVED lines=12> */
.L_x_8896:
[----:B------:R-:W-:Y:S02]  /*1fc0*/  IMAD.MOV.U32 R108, RZ, RZ, R114 ;  /* 0x000000ffff6c7224 */ /* 0x000fe400078e0072 */
.L_x_8897:
[----:B------:R-:W-:Y:S05]  /*1fd0*/  BSYNC B2 ;  /* 0x0000000000027941 */ /* 0x000fea0003800000 */
.L_x_8895:
        /* <DEDUP_REMOVED lines=16> */
.L_x_8901:
[----:B------:R-:W-:Y:S05]  /*20e0*/  BSYNC B3 ;  /* 0x0000000000037941 */ /* 0x000fea0003800000 */
.L_x_8900:
        /* <DEDUP_REMOVED lines=44> */
.L_x_8899:
[----:B------:R-:W-:Y:S05]  /*23b0*/  BSYNC B2 ;  /* 0x0000000000027941 */ /* 0x000fea0003800000 */
.L_x_8898:
        /* <DEDUP_REMOVED lines=10> */
.L_x_8894:
        /* <DEDUP_REMOVED lines=12> */
.L_x_8903:
[----:B------:R-:W-:Y:S02]  /*2520*/  IMAD.MOV.U32 R108, RZ, RZ, R114 ;  /* 0x000000ffff6c7224 */ /* 0x000fe400078e0072 */
.L_x_8904:
[----:B------:R-:W-:Y:S05]  /*2530*/  BSYNC B2 ;  /* 0x0000000000027941 */ /* 0x000fea0003800000 */
.L_x_8902:
        /* <DEDUP_REMOVED lines=16> */
.L_x_8908:
[----:B------:R-:W-:Y:S05]  /*2640*/  BSYNC B3 ;  /* 0x0000000000037941 */ /* 0x000fea0003800000 */
.L_x_8907:
        /* <DEDUP_REMOVED lines=44> */
.L_x_8906:
[----:B------:R-:W-:Y:S05]  /*2910*/  BSYNC B2 ;  /* 0x0000000000027941 */ /* 0x000fea0003800000 */
.L_x_8905:
        /* <DEDUP_REMOVED lines=15> */
.L_x_8909:
        /* <DEDUP_REMOVED lines=12> */
.L_x_8912:
[----:B------:R-:W-:Y:S02]  /*2ad0*/  IMAD.MOV.U32 R108, RZ, RZ, R114 ;  /* 0x000000ffff6c7224 */ /* 0x000fe400078e0072 */
.L_x_8913:
[----:B------:R-:W-:Y:S05]  /*2ae0*/  BSYNC B2 ;  /* 0x0000000000027941 */ /* 0x000fea0003800000 */
.L_x_8911:
        /* <DEDUP_REMOVED lines=16> */
.L_x_8917:
[----:B------:R-:W-:Y:S05]  /*2bf0*/  BSYNC B3 ;  /* 0x0000000000037941 */ /* 0x000fea0003800000 */
.L_x_8916:
        /* <DEDUP_REMOVED lines=44> */
.L_x_8915:
[----:B------:R-:W-:Y:S05]  /*2ec0*/  BSYNC B2 ;  /* 0x0000000000027941 */ /* 0x000fea0003800000 */
.L_x_8914:
        /* <DEDUP_REMOVED lines=10> */
.L_x_8910:
        /* <DEDUP_REMOVED lines=12> */
.L_x_8919:
[----:B------:R-:W-:Y:S02]  /*3030*/  IMAD.MOV.U32 R108, RZ, RZ, R114 ;  /* 0x000000ffff6c7224 */ /* 0x000fe400078e0072 */
.L_x_8920:
[----:B------:R-:W-:Y:S05]  /*3040*/  BSYNC B2 ;  /* 0x0000000000027941 */ /* 0x000fea0003800000 */
.L_x_8918:
        /* <DEDUP_REMOVED lines=16> */
.L_x_8924:
[----:B------:R-:W-:Y:S05]  /*3150*/  BSYNC B3 ;  /* 0x0000000000037941 */ /* 0x000fea0003800000 */
.L_x_8923:
        /* <DEDUP_REMOVED lines=44> */
.L_x_8922:
[----:B------:R-:W-:Y:S05]  /*3420*/  BSYNC B2 ;  /* 0x0000000000027941 */ /* 0x000fea0003800000 */
.L_x_8921:
        /* <DEDUP_REMOVED lines=15> */
.L_x_8925:
        /* <DEDUP_REMOVED lines=12> */
.L_x_8928:
[----:B------:R-:W-:Y:S02]  /*35e0*/  IMAD.MOV.U32 R129, RZ, RZ, R114 ;  /* 0x000000ffff817224 */ /* 0x000fe400078e0072 */
.L_x_8929:
[----:B------:R-:W-:Y:S05]  /*35f0*/  BSYNC B2 ;  /* 0x0000000000027941 */ /* 0x000fea0003800000 */
.L_x_8927:
        /* <DEDUP_REMOVED lines=16> */
.L_x_8933:
[----:B------:R-:W-:Y:S05]  /*3700*/  BSYNC B3 ;  /* 0x0000000000037941 */ /* 0x000fea0003800000 */
.L_x_8932:
        /* <DEDUP_REMOVED lines=44> */
.L_x_8931:
[----:B------:R-:W-:Y:S05]  /*39d0*/  BSYNC B2 ;  /* 0x0000000000027941 */ /* 0x000fea0003800000 */
.L_x_8930:
        /* <DEDUP_REMOVED lines=10> */
.L_x_8926:
        /* <DEDUP_REMOVED lines=12> */
.L_x_8935:
[----:B------:R-:W-:Y:S02]  /*3b40*/  IMAD.MOV.U32 R139, RZ, RZ, R114 ;  /* 0x000000ffff8b7224 */ /* 0x000fe400078e0072 */
.L_x_8936:
[----:B------:R-:W-:Y:S05]  /*3b50*/  BSYNC B2 ;  /* 0x0000000000027941 */ /* 0x000fea0003800000 */
.L_x_8934:
        /* <DEDUP_REMOVED lines=16> */
.L_x_8940:
[----:B------:R-:W-:Y:S05]  /*3c60*/  BSYNC B3 ;  /* 0x0000000000037941 */ /* 0x000fea0003800000 */
.L_x_8939:
        /* <DEDUP_REMOVED lines=44> */
.L_x_8938:
[----:B------:R-:W-:Y:S05]  /*3f30*/  BSYNC B2 ;  /* 0x0000000000027941 */ /* 0x000fea0003800000 */
.L_x_8937:
        /* <DEDUP_REMOVED lines=13> */
.L_x_8941:
        /* <DEDUP_REMOVED lines=12> */
.L_x_8944:
[----:B------:R-:W-:Y:S02]  /*40d0*/  IMAD.MOV.U32 R139, RZ, RZ, R114 ;  /* 0x000000ffff8b7224 */ /* 0x000fe400078e0072 */
.L_x_8945:
[----:B------:R-:W-:Y:S05]  /*40e0*/  BSYNC B2 ;  /* 0x0000000000027941 */ /* 0x000fea0003800000 */
.L_x_8943:
        /* <DEDUP_REMOVED lines=16> */
.L_x_8949:
[----:B------:R-:W-:Y:S05]  /*41f0*/  BSYNC B3 ;  /* 0x0000000000037941 */ /* 0x000fea0003800000 */
.L_x_8948:
        /* <DEDUP_REMOVED lines=36> */
[----:B------:R-:W-:Y:S01]  /*4440*/  IMAD.MOV.U32 R19, RZ, RZ, RZ ;  /* 0x000000ffff137224 */ /* 0x000fe200078e00ff */
[----:B------:R-:W-:Y:S01]  /*4450*/  LOP3.LUT R109, R109, UR23, R156, 0x96, !PT ;  /* 0x000000176d6d7c12 */ /* 0x000fe2000f8e969c */
[----:B------:R-:W-:-:S04]  /*4460*/  IMAD.WIDE.U32 R156, R157, -0x326172a9, RZ ;  /* 0xcd9e8d579d9c7825 */ /* 0x000fc800078e00ff */
[----:B------:R-:W-:Y:S01]  /*4470*/  IMAD.MOV.U32 R114, RZ, RZ, R156 ;  /* 0x000000ffff727224 */ /* 0x000fe200078e009c */
[----:B------:R-:W-:Y:S01]  /*4480*/  LOP3.LUT R0, R157, UR25, R108, 0x96, !PT ;  /* 0x000000199d007c12 */ /* 0x000fe2000f8e966c */
[----:B------:R-:W-:-:S04]  /*4490*/  IMAD.WIDE.U32 R108, R109, -0x2daee0ad, RZ ;  /* 0xd2511f536d6c7825 */ /* 0x000fc800078e00ff */
[----:B------:R-:W-:Y:S01]  /*44a0*/  IMAD.MOV.U32 R112, RZ, RZ, R108 ;  /* 0x000000ffff707224 */ /* 0x000fe200078e006c */
[----:B------:R-:W-:Y:S02]  /*44b0*/  LOP3.LUT R18, R109, UR26, R18, 0x96, !PT ;  /* 0x0000001a6d127c12 */ /* 0x000fe4000f8e9612 */
.L_x_8947:
[----:B------:R-:W-:Y:S05]  /*44c0*/  BSYNC B2 ;  /* 0x0000000000027941 */ /* 0x000fea0003800000 */
.L_x_8946:
        /* <DEDUP_REMOVED lines=10> */
.L_x_8942:
        /* <DEDUP_REMOVED lines=12> */
.L_x_8951:
[----:B------:R-:W-:Y:S02]  /*4630*/  IMAD.MOV.U32 R139, RZ, RZ, R114 ;  /* 0x000000ffff8b7224 */ /* 0x000fe400078e0072 */
.L_x_8952:
[----:B------:R-:W-:Y:S05]  /*4640*/  BSYNC B2 ;  /* 0x0000000000027941 */ /* 0x000fea0003800000 */
.L_x_8950:
        /* <DEDUP_REMOVED lines=16> */
.L_x_8956:
[----:B------:R-:W-:Y:S05]  /*4750*/  BSYNC B3 ;  /* 0x0000000000037941 */ /* 0x000fea0003800000 */
.L_x_8955:
        /* <DEDUP_REMOVED lines=44> */
.L_x_8954:
[----:B------:R-:W-:Y:S05]  /*4a20*/  BSYNC B2 ;  /* 0x0000000000027941 */ /* 0x000fea0003800000 */
.L_x_8953:
        /* <DEDUP_REMOVED lines=13> */
.L_x_8957:
        /* <DEDUP_REMOVED lines=12> */
.L_x_8960:
[----:B------:R-:W-:Y:S02]  /*4bc0*/  IMAD.MOV.U32 R110, RZ, RZ, R114 ;  /* 0x000000ffff6e7224 */ /* 0x000fe400078e0072 */
.L_x_8961:
[----:B------:R-:W-:Y:S05]  /*4bd0*/  BSYNC B2 ;  /* 0x0000000000027941 */ /* 0x000fea0003800000 */
.L_x_8959:
        /* <DEDUP_REMOVED lines=16> */
.L_x_8965:
[----:B------:R-:W-:Y:S05]  /*4ce0*/  BSYNC B3 ;  /* 0x0000000000037941 */ /* 0x000fea0003800000 */
.L_x_8964:
        /* <DEDUP_REMOVED lines=44> */
.L_x_8963:
[----:B------:R-:W-:Y:S05]  /*4fb0*/  BSYNC B2 ;  /* 0x0000000000027941 */ /* 0x000fea0003800000 */
.L_x_8962:
        /* <DEDUP_REMOVED lines=10> */
.L_x_8958:
        /* <DEDUP_REMOVED lines=12> */
.L_x_8967:
[----:B------:R-:W-:Y:S02]  /*5120*/  IMAD.MOV.U32 R110, RZ, RZ, R114 ;  /* 0x000000ffff6e7224 */ /* 0x000fe400078e0072 */
.L_x_8968:
[----:B------:R-:W-:Y:S05]  /*5130*/  BSYNC B2 ;  /* 0x0000000000027941 */ /* 0x000fea0003800000 */
.L_x_8966:
        /* <DEDUP_REMOVED lines=16> */
.L_x_8972:
[----:B------:R-:W-:Y:S05]  /*5240*/  BSYNC B3 ;  /* 0x0000000000037941 */ /* 0x000fea0003800000 */
.L_x_8971:
        /* <DEDUP_REMOVED lines=44> */
.L_x_8970:
[----:B------:R-:W-:Y:S05]  /*5510*/  BSYNC B2 ;  /* 0x0000000000027941 */ /* 0x000fea0003800000 */
.L_x_8969:
        /* <DEDUP_REMOVED lines=13> */
.L_x_8973:
        /* <DEDUP_REMOVED lines=12> */
.L_x_8976:
[----:B------:R-:W-:Y:S02]  /*56b0*/  IMAD.MOV.U32 R110, RZ, RZ, R114 ;  /* 0x000000ffff6e7224 */ /* 0x000fe400078e0072 */
.L_x_8977:
[----:B------:R-:W-:Y:S05]  /*56c0*/  BSYNC B2 ;  /* 0x0000000000027941 */ /* 0x000fea0003800000 */
.L_x_8975:
        /* <DEDUP_REMOVED lines=16> */
.L_x_8981:
[----:B------:R-:W-:Y:S05]  /*57d0*/  BSYNC B3 ;  /* 0x0000000000037941 */ /* 0x000fea0003800000 */
.L_x_8980:
        /* <DEDUP_REMOVED lines=44> */
.L_x_8979:
[----:B------:R-:W-:Y:S05]  /*5aa0*/  BSYNC B2 ;  /* 0x0000000000027941 */ /* 0x000fea0003800000 */
.L_x_8978:
        /* <DEDUP_REMOVED lines=10> */
.L_x_8974:
        /* <DEDUP_REMOVED lines=12> */
.L_x_8983:
[----:B------:R-:W-:Y:S02]  /*5c10*/  IMAD.MOV.U32 R110, RZ, RZ, R114 ;  /* 0x000000ffff6e7224 */ /* 0x000fe400078e0072 */
.L_x_8984:
[----:B------:R-:W-:Y:S05]  /*5c20*/  BSYNC B2 ;  /* 0x0000000000027941 */ /* 0x000fea0003800000 */
.L_x_8982:
        /* <DEDUP_REMOVED lines=16> */
.L_x_8988:
[----:B------:R-:W-:Y:S05]  /*5d30*/  BSYNC B3 ;  /* 0x0000000000037941 */ /* 0x000fea0003800000 */
.L_x_8987:
        /* <DEDUP_REMOVED lines=44> */
.L_x_8986:
[----:B------:R-:W-:Y:S05]  /*6000*/  BSYNC B2 ;  /* 0x0000000000027941 */ /* 0x000fea0003800000 */
.L_x_8985:
        /* <DEDUP_REMOVED lines=13> */
.L_x_8989:
        /* <DEDUP_REMOVED lines=12> */
.L_x_8992:
[----:B------:R-:W-:Y:S02]  /*61a0*/  IMAD.MOV.U32 R156, RZ, RZ, R114 ;  /* 0x000000ffff9c7224 */ /* 0x000fe400078e0072 */
.L_x_8993:
[----:B------:R-:W-:Y:S05]  /*61b0*/  BSYNC B2 ;  /* 0x0000000000027941 */ /* 0x000fea0003800000 */
.L_x_8991:
        /* <DEDUP_REMOVED lines=16> */
.L_x_8997:
[----:B------:R-:W-:Y:S05]  /*62c0*/  BSYNC B3 ;  /* 0x0000000000037941 */ /* 0x000fea0003800000 */
.L_x_8996:
[----:B------:R-:W-:Y:S01]  /*62d0*/  LOP3.LUT R108, R0, UR5, R3, 0x96, !PT ;  /* 0x00000005006c7c12 */ /* 0x000fe2000f8e9603 */
[----:B------:R-:W-:-:S04]  /*62e0*/  IMAD.HI.U32 R0, R116, -0x326172a9, RZ ;  /* 0xcd9e8d5774007827 */ /* 0x000fc800078e00ff */
        /* <DEDUP_REMOVED lines=42> */
.L_x_8995:
[----:B------:R-:W-:Y:S05]  /*6590*/  BSYNC B2 ;  /* 0x0000000000027941 */ /* 0x000fea0003800000 */
.L_x_8994:
        /* <DEDUP_REMOVED lines=10> */
.L_x_8990:
[C---:B------:R-:W-:Y:S02]  /*6640*/  LOP3.LUT P0, RZ, R118.reuse, 0x1, RZ, 0xc0, !PT ;  /* 0x0000000176ff7812 */ /* 0x040fe4000780c0ff */
[----:B------:R-:W-:Y:S02]  /*6650*/  SEL R161, RZ, 0x1000000, P5 ;  /* 0x01000000ffa17807 */ /* 0x000fe40002800000 */
[----:B------:R-:W-:Y:S02]  /*6660*/  SEL R162, RZ, 0x1, P0 ;  /* 0x00000001ffa27807 */ /* 0x000fe40000000000 */
[----:B------:R-:W-:Y:S02]  /*6670*/  SEL R164, RZ, 0x10000, P4 ;  /* 0x00010000ffa47807 */ /* 0x000fe40002000000 */
[----:B------:R-:W-:Y:S01]  /*6680*/  LOP3.LUT P5, RZ, R118, 0x4, RZ, 0xc0, !PT ;  /* 0x0000000476ff7812 */ /* 0x000fe200078ac0ff */
        /* <DEDUP_REMOVED lines=49> */
.L_x_8998:
[----:B------:R-:W-:Y:S02]  /*69a0*/  IADD3 R155, R4, 0x20, RZ ;  /* 0x00000020049b7810 */ /* 0x000fe40007ffe0ff */
.L_x_8869:
[----:B------:R-:W-:Y:S05]  /*69b0*/  BSYNC B1 ;  /* 0x0000000000017941 */ /* 0x000fea0003800000 */
.L_x_8868:
        /* <DEDUP_REMOVED lines=30> */
.L_x_9002:
[----:B0-----:R-:W-:Y:S02]  /*6ba0*/  IMAD.MOV.U32 R121, RZ, RZ, R114 ;  /* 0x000000ffff797224 */ /* 0x001fe400078e0072 */
.L_x_9003:
[----:B------:R-:W-:Y:S05]  /*6bb0*/  BSYNC B2 ;  /* 0x0000000000027941 */ /* 0x000fea0003800000 */
.L_x_9001:
        /* <DEDUP_REMOVED lines=16> */
.L_x_9007:
[----:B------:R-:W-:Y:S05]  /*6cc0*/  BSYNC B3 ;  /* 0x0000000000037941 */ /* 0x000fea0003800000 */
.L_x_9006:
        /* <DEDUP_REMOVED lines=44> */
.L_x_9005:
[----:B------:R-:W-:Y:S05]  /*6f90*/  BSYNC B2 ;  /* 0x0000000000027941 */ /* 0x000fea0003800000 */
.L_x_9004:
        /* <DEDUP_REMOVED lines=18> */
.L_x_9008:
        /* <DEDUP_REMOVED lines=12> */
.L_x_9011:
[----:B------:R-:W-:Y:S02]  /*7180*/  IMAD.MOV.U32 R121, RZ, RZ, R114 ;  /* 0x000000ffff797224 */ /* 0x000fe400078e0072 */
.L_x_9012:
[----:B------:R-:W-:Y:S05]  /*7190*/  BSYNC B2 ;  /* 0x0000000000027941 */ /* 0x000fea0003800000 */
.L_x_9010:
        /* <DEDUP_REMOVED lines=16> */
.L_x_9016:
[----:B------:R-:W-:Y:S05]  /*72a0*/  BSYNC B3 ;  /* 0x0000000000037941 */ /* 0x000fea0003800000 */
.L_x_9015:
        /* <DEDUP_REMOVED lines=44> */
.L_x_9014:
[----:B------:R-:W-:Y:S05]  /*7570*/  BSYNC B2 ;  /* 0x0000000000027941 */ /* 0x000fea0003800000 */
.L_x_9013:
        /* <DEDUP_REMOVED lines=10> */
.L_x_9009:
        /* <DEDUP_REMOVED lines=12> */
.L_x_9018:
[----:B------:R-:W-:Y:S02]  /*76e0*/  IMAD.MOV.U32 R122, RZ, RZ, R114 ;  /* 0x000000ffff7a7224 */ /* 0x000fe400078e0072 */
.L_x_9019:
[----:B------:R-:W-:Y:S05]  /*76f0*/  BSYNC B2 ;  /* 0x0000000000027941 */ /* 0x000fea0003800000 */
.L_x_9017:
        /* <DEDUP_REMOVED lines=16> */
.L_x_9023:
[----:B------:R-:W-:Y:S05]  /*7800*/  BSYNC B3 ;  /* 0x0000000000037941 */ /* 0x000fea0003800000 */
.L_x_9022:
        /* <DEDUP_REMOVED lines=44> */
.L_x_9021:
[----:B------:R-:W-:Y:S05]  /*7ad0*/  BSYNC B2 ;  /* 0x0000000000027941 */ /* 0x000fea0003800000 */
.L_x_9020:
        /* <DEDUP_REMOVED lines=15> */
.L_x_9024:
        /* <DEDUP_REMOVED lines=12> */
.L_x_9027:
[----:B------:R-:W-:Y:S02]  /*7c90*/  IMAD.MOV.U32 R108, RZ, RZ, R114 ;  /* 0x000000ffff6c7224 */ /* 0x000fe400078e0072 */
.L_x_9028:
[----:B------:R-:W-:Y:S05]  /*7ca0*/  BSYNC B2 ;  /* 0x0000000000027941 */ /* 0x000fea0003800000 */
.L_x_9026:
        /* <DEDUP_REMOVED lines=16> */
.L_x_9032:
[----:B------:R-:W-:Y:S05]  /*7db0*/  BSYNC B3 ;  /* 0x0000000000037941 */ /* 0x000fea0003800000 */
.L_x_9031:
        /* <DEDUP_REMOVED lines=44> */
.L_x_9030:
[----:B------:R-:W-:Y:S05]  /*8080*/  BSYNC B2 ;  /* 0x0000000000027941 */ /* 0x000fea0003800000 */
.L_x_9029:
        /* <DEDUP_REMOVED lines=10> */
.L_x_9025:
        /* <DEDUP_REMOVED lines=12> */
.L_x_9034:
[----:B------:R-:W-:Y:S02]  /*81f0*/  IMAD.MOV.U32 R108, RZ, RZ, R114 ;  /* 0x000000ffff6c7224 */ /* 0x000fe400078e0072 */
.L_x_9035:
[----:B------:R-:W-:Y:S05]  /*8200*/  BSYNC B2 ;  /* 0x0000000000027941 */ /* 0x000fea0003800000 */
.L_x_9033:
        /* <DEDUP_REMOVED lines=16> */
.L_x_9039:
[----:B------:R-:W-:Y:S05]  /*8310*/  BSYNC B3 ;  /* 0x0000000000037941 */ /* 0x000fea0003800000 */
.L_x_9038:
        /* <DEDUP_REMOVED lines=44> */
.L_x_9037:
[----:B------:R-:W-:Y:S05]  /*85e0*/  BSYNC B2 ;  /* 0x0000000000027941 */ /* 0x000fea0003800000 */
.L_x_9036:
        /* <DEDUP_REMOVED lines=15> */
.L_x_9040:
        /* <DEDUP_REMOVED lines=12> */
.L_x_9043:
[----:B------:R-:W-:Y:S02]  /*87a0*/  IMAD.MOV.U32 R108, RZ, RZ, R114 ;  /* 0x000000ffff6c7224 */ /* 0x000fe400078e0072 */
.L_x_9044:
[----:B------:R-:W-:Y:S05]  /*87b0*/  BSYNC B2 ;  /* 0x0000000000027941 */ /* 0x000fea0003800000 */
.L_x_9042:
        /* <DEDUP_REMOVED lines=16> */
.L_x_9048:
[----:B------:R-:W-:Y:S05]  /*88c0*/  BSYNC B3 ;  /* 0x0000000000037941 */ /* 0x000fea0003800000 */
.L_x_9047:
        /* <DEDUP_REMOVED lines=44> */
.L_x_9046:
[----:B------:R-:W-:Y:S05]  /*8b90*/  BSYNC B2 ;  /* 0x0000000000027941 */ /* 0x000fea0003800000 */
.L_x_9045:
        /* <DEDUP_REMOVED lines=10> */
.L_x_9041:
        /* <DEDUP_REMOVED lines=12> */
.L_x_9050:
[----:B------:R-:W-:Y:S02]  /*8d00*/  IMAD.MOV.U32 R108, RZ, RZ, R114 ;  /* 0x000000ffff6c7224 */ /* 0x000fe400078e0072 */
.L_x_9051:
[----:B------:R-:W-:Y:S05]  /*8d10*/  BSYNC B2 ;  /* 0x0000000000027941 */ /* 0x000fea0003800000 */
.L_x_9049:
        /* <DEDUP_REMOVED lines=16> */
.L_x_9055:
[----:B------:R-:W-:Y:S05]  /*8e20*/  BSYNC B3 ;  /* 0x0000000000037941 */ /* 0x000fea0003800000 */
.L_x_9054:
[----:B------:R-:W-:Y:S01]  /*8e30*/  LOP3.LUT R156, R0, UR5, R3, 0x96, !PT ;  /* 0x00000005009c7c12 */ /* 0x000fe2000f8e9603 */
[----:B------:R-:W-:Y:S01]  /*8e40*/  IMAD.HI.U32 R0, R116, -0x326172a9, RZ ;  /* 0xcd9e8d5774007827 */ /* 0x000fe200078e00ff */
[----:B------:R-:W-:-:S03]  /*8e50*/  HFMA2.MMA R141, -RZ, RZ, 0, 0 ;  /* 0x00000000ff8d7435 */ /* 0x000fc600000001ff */
        /* <DEDUP_REMOVED lines=41> */
.L_x_9053:
[----:B------:R-:W-:Y:S05]  /*90f0*/  BSYNC B2 ;  /* 0x0000000000027941 */ /* 0x000fea0003800000 */
.L_x_9052:
        /* <DEDUP_REMOVED lines=15> */
.L_x_9056:
        /* <DEDUP_REMOVED lines=12> */
.L_x_9059:
[----:B------:R-:W-:Y:S02]  /*92b0*/  IMAD.MOV.U32 R132, RZ, RZ, R114 ;  /* 0x000000ffff847224 */ /* 0x000fe400078e0072 */
.L_x_9060:
[----:B------:R-:W-:Y:S05]  /*92c0*/  BSYNC B2 ;  /* 0x0000000000027941 */ /* 0x000fea0003800000 */
.L_x_9058:
        /* <DEDUP_REMOVED lines=16> */
.L_x_9064:
[----:B------:R-:W-:Y:S05]  /*93d0*/  BSYNC B3 ;  /* 0x0000000000037941 */ /* 0x000fea0003800000 */
.L_x_9063:
        /* <DEDUP_REMOVED lines=44> */
.L_x_9062:
[----:B------:R-:W-:Y:S05]  /*96a0*/  BSYNC B2 ;  /* 0x0000000000027941 */ /* 0x000fea0003800000 */
.L_x_9061:
        /* <DEDUP_REMOVED lines=10> */
.L_x_9057:
        /* <DEDUP_REMOVED lines=12> */
.L_x_9066:
[----:B------:R-:W-:Y:S02]  /*9810*/  IMAD.MOV.U32 R141, RZ, RZ, R114 ;  /* 0x000000ffff8d7224 */ /* 0x000fe400078e0072 */
.L_x_9067:
[----:B------:R-:W-:Y:S05]  /*9820*/  BSYNC B2 ;  /* 0x0000000000027941 */ /* 0x000fea0003800000 */
.L_x_9065:
        /* <DEDUP_REMOVED lines=16> */
.L_x_9071:
[----:B------:R-:W-:Y:S05]  /*9930*/  BSYNC B3 ;  /* 0x0000000000037941 */ /* 0x000fea0003800000 */
.L_x_9070:
        /* <DEDUP_REMOVED lines=44> */
.L_x_9069:
[----:B------:R-:W-:Y:S05]  /*9c00*/  BSYNC B2 ;  /* 0x0000000000027941 */ /* 0x000fea0003800000 */
.L_x_9068:
        /* <DEDUP_REMOVED lines=13> */
.L_x_9072:
        /* <DEDUP_REMOVED lines=12> */
.L_x_9075:
[----:B------:R-:W-:Y:S02]  /*9da0*/  IMAD.MOV.U32 R141, RZ, RZ, R114 ;  /* 0x000000ffff8d7224 */ /* 0x000fe400078e0072 */
.L_x_9076:
[----:B------:R-:W-:Y:S05]  /*9db0*/  BSYNC B2 ;  /* 0x0000000000027941 */ /* 0x000fea0003800000 */
.L_x_9074:
        /* <DEDUP_REMOVED lines=16> */
.L_x_9080:
[----:B------:R-:W-:Y:S05]  /*9ec0*/  BSYNC B3 ;  /* 0x0000000000037941 */ /* 0x000fea0003800000 */
.L_x_9079:
        /* <DEDUP_REMOVED lines=44> */
.L_x_9078:
[----:B------:R-:W-:Y:S05]  /*a190*/  BSYNC B2 ;  /* 0x0000000000027941 */ /* 0x000fea0003800000 */
.L_x_9077:
        /* <DEDUP_REMOVED lines=10> */
.L_x_9073:
        /* <DEDUP_REMOVED lines=12> */
.L_x_9082:
[----:B------:R-:W-:Y:S02]  /*a300*/  IMAD.MOV.U32 R142, RZ, RZ, R114 ;  /* 0x000000ffff8e7224 */ /* 0x000fe400078e0072 */
.L_x_9083:
[----:B------:R-:W-:Y:S05]  /*a310*/  BSYNC B2 ;  /* 0x0000000000027941 */ /* 0x000fea0003800000 */
.L_x_9081:
        /* <DEDUP_REMOVED lines=16> */
.L_x_9087:
[----:B------:R-:W-:Y:S05]  /*a420*/  BSYNC B3 ;  /* 0x0000000000037941 */ /* 0x000fea0003800000 */
.L_x_9086:
        /* <DEDUP_REMOVED lines=44> */
.L_x_9085:
[----:B------:R-:W-:Y:S05]  /*a6f0*/  BSYNC B2 ;  /* 0x0000000000027941 */ /* 0x000fea0003800000 */
.L_x_9084:
        /* <DEDUP_REMOVED lines=13> */
.L_x_9088:
        /* <DEDUP_REMOVED lines=12> */
.L_x_9091:
[----:B------:R-:W-:Y:S02]  /*a890*/  IMAD.MOV.U32 R110, RZ, RZ, R114 ;  /* 0x000000ffff6e7224 */ /* 0x000fe400078e0072 */
.L_x_9092:
[----:B------:R-:W-:Y:S05]  /*a8a0*/  BSYNC B2 ;  /* 0x0000000000027941 */ /* 0x000fea0003800000 */
.L_x_9090:
        /* <DEDUP_REMOVED lines=16> */
.L_x_9096:
[----:B------:R-:W-:Y:S05]  /*a9b0*/  BSYNC B3 ;  /* 0x0000000000037941 */ /* 0x000fea0003800000 */
.L_x_9095:
        /* <DEDUP_REMOVED lines=44> */
.L_x_9094:
[----:B------:R-:W-:Y:S05]  /*ac80*/  BSYNC B2 ;  /* 0x0000000000027941 */ /* 0x000fea0003800000 */
.L_x_9093:
        /* <DEDUP_REMOVED lines=10> */
.L_x_9089:
        /* <DEDUP_REMOVED lines=12> */
.L_x_9098:
[----:B------:R-:W-:Y:S02]  /*adf0*/  IMAD.MOV.U32 R110, RZ, RZ, R114 ;  /* 0x000000ffff6e7224 */ /* 0x000fe400078e0072 */
.L_x_9099:
[----:B------:R-:W-:Y:S05]  /*ae00*/  BSYNC B2 ;  /* 0x0000000000027941 */ /* 0x000fea0003800000 */
.L_x_9097:
        /* <DEDUP_REMOVED lines=16> */
.L_x_9103:
[----:B------:R-:W-:Y:S05]  /*af10*/  BSYNC B3 ;  /* 0x0000000000037941 */ /* 0x000fea0003800000 */
.L_x_9102:
        /* <DEDUP_REMOVED lines=44> */
.L_x_9101:
[----:B------:R-:W-:Y:S05]  /*b1e0*/  BSYNC B2 ;  /* 0x0000000000027941 */ /* 0x000fea0003800000 */
.L_x_9100:
        /* <DEDUP_REMOVED lines=13> */
.L_x_9104:
        /* <DEDUP_REMOVED lines=12> */
.L_x_9107:
[----:B------:R-:W-:Y:S02]  /*b380*/  IMAD.MOV.U32 R110, RZ, RZ, R114 ;  /* 0x000000ffff6e7224 */ /* 0x000fe400078e0072 */
.L_x_9108:
[----:B------:R-:W-:Y:S05]  /*b390*/  BSYNC B2 ;  /* 0x0000000000027941 */ /* 0x000fea0003800000 */
.L_x_9106:
        /* <DEDUP_REMOVED lines=16> */
.L_x_9112:
[----:B------:R-:W-:Y:S05]  /*b4a0*/  BSYNC B3 ;  /* 0x0000000000037941 */ /* 0x000fea0003800000 */
.L_x_9111:
        /* <DEDUP_REMOVED lines=36> */
[----:B------:R-:W-:-:S04]  /*b6f0*/  MOV R19, RZ ;  /* 0x000000ff00137202 */ /* 0x000fc80000000f00 */
[----:B------:R-:W-:Y:S01]  /*b700*/  LOP3.LUT R12, R157, UR23, R108, 0x96, !PT ;  /* 0x000000179d0c7c12 */ /* 0x000fe2000f8e966c */
[----:B------:R-:W-:-:S04]  /*b710*/  IMAD.WIDE.U32 R108, R109, -0x326172a9, RZ ;  /* 0xcd9e8d576d6c7825 */ /* 0x000fc800078e00ff */
[----:B------:R-:W-:Y:S01]  /*b720*/  IMAD.MOV.U32 R114, RZ, RZ, R108 ;  /* 0x000000ffff727224 */ /* 0x000fe200078e006c */
[----:B------:R-:W-:Y:S01]  /*b730*/  LOP3.LUT R0, R109, UR25, R156, 0x96, !PT ;  /* 0x000000196d007c12 */ /* 0x000fe2000f8e969c */
[----:B------:R-:W-:-:S04]  /*b740*/  IMAD.WIDE.U32 R108, R12, -0x2daee0ad, RZ ;  /* 0xd2511f530c6c7825 */ /* 0x000fc800078e00ff */
[----:B------:R-:W-:Y:S01]  /*b750*/  IMAD.MOV.U32 R112, RZ, RZ, R108 ;  /* 0x000000ffff707224 */ /* 0x000fe200078e006c */
[----:B------:R-:W-:Y:S02]  /*b760*/  LOP3.LUT R18, R109, UR26, R18, 0x96, !PT ;  /* 0x0000001a6d127c12 */ /* 0x000fe4000f8e9612 */
.L_x_9110:
[----:B------:R-:W-:Y:S05]  /*b770*/  BSYNC B2 ;  /* 0x0000000000027941 */ /* 0x000fea0003800000 */
.L_x_9109:
        /* <DEDUP_REMOVED lines=10> */
.L_x_9105:
        /* <DEDUP_REMOVED lines=12> */
.L_x_9114:
[----:B------:R-:W-:Y:S02]  /*b8e0*/  IMAD.MOV.U32 R110, RZ, RZ, R114 ;  /* 0x000000ffff6e7224 */ /* 0x000fe400078e0072 */
.L_x_9115:
[----:B------:R-:W-:Y:S05]  /*b8f0*/  BSYNC B2 ;  /* 0x0000000000027941 */ /* 0x000fea0003800000 */
.L_x_9113:
        /* <DEDUP_REMOVED lines=16> */
.L_x_9119:
[----:B------:R-:W-:Y:S05]  /*ba00*/  BSYNC B3 ;  /* 0x0000000000037941 */ /* 0x000fea0003800000 */
.L_x_9118:
        /* <DEDUP_REMOVED lines=44> */
.L_x_9117:
[----:B------:R-:W-:Y:S05]  /*bcd0*/  BSYNC B2 ;  /* 0x0000000000027941 */ /* 0x000fea0003800000 */
.L_x_9116:
        /* <DEDUP_REMOVED lines=13> */
.L_x_9120:
        /* <DEDUP_REMOVED lines=12> */
.L_x_9123:
[----:B------:R-:W-:Y:S02]  /*be70*/  IMAD.MOV.U32 R156, RZ, RZ, R114 ;  /* 0x000000ffff9c7224 */ /* 0x000fe400078e0072 */
.L_x_9124:
[----:B------:R-:W-:Y:S05]  /*be80*/  BSYNC B2 ;  /* 0x0000000000027941 */ /* 0x000fea0003800000 */
.L_x_9122:
        /* <DEDUP_REMOVED lines=16> */
.L_x_9128:
[----:B------:R-:W-:Y:S05]  /*bf90*/  BSYNC B3 ;  /* 0x0000000000037941 */ /* 0x000fea0003800000 */
.L_x_9127:
        /* <DEDUP_REMOVED lines=44> */
.L_x_9126:
[----:B------:R-:W-:Y:S05]  /*c260*/  BSYNC B2 ;  /* 0x0000000000027941 */ /* 0x000fea0003800000 */
.L_x_9125:
        /* <DEDUP_REMOVED lines=10> */
.L_x_9121:
        /* <DEDUP_REMOVED lines=54> */
.L_x_9129:
[----:B------:R-:W-:Y:S02]  /*c670*/  IADD3 R155, R155, 0x20, RZ ;  /* 0x000000209b9b7810 */ /* 0x000fe40007ffe0ff */
.L_x_9000:
[----:B------:R-:W-:Y:S05]  /*c680*/  BSYNC B1 ;  /* 0x0000000000017941 */ /* 0x000fea0003800000 */
.L_x_8999:
        /* <DEDUP_REMOVED lines=30> */
.L_x_9133:
[----:B0-----:R-:W-:Y:S02]  /*c870*/  IMAD.MOV.U32 R123, RZ, RZ, R114 ;  /* 0x000000ffff7b7224 */ /* 0x001fe400078e0072 */
.L_x_9134:
[----:B------:R-:W-:Y:S05]  /*c880*/  BSYNC B2 ;  /* 0x0000000000027941 */ /* 0x000fea0003800000 */
.L_x_9132:
        /* <DEDUP_REMOVED lines=16> */
.L_x_9138:
[----:B------:R-:W-:Y:S05]  /*c990*/  BSYNC B3 ;  /* 0x0000000000037941 */ /* 0x000fea0003800000 */
.L_x_9137:
        /* <DEDUP_REMOVED lines=44> */
.L_x_9136:
[----:B------:R-:W-:Y:S05]  /*cc60*/  BSYNC B2 ;  /* 0x0000000000027941 */ /* 0x000fea0003800000 */
.L_x_9135:
        /* <DEDUP_REMOVED lines=14> */
[----:B------:R-:W-:Y:S02]  /*cd50*/  MOV R19, R124 ;  /* 0x0000007c00137202 */ /* 0x000fe40000000f00 */
[----:B------:R-:W-:-:S05]  /*cd60*/  PRMT R124, RZ, 0x5410, R20 ;  /* 0x00005410ff7c7816 */ /* 0x000fca0000000014 */
[----:B------:R-:W-:Y:S01]  /*cd70*/  FADD.FTZ R15, R124, R15 ;  /* 0x0000000f7c0f7221 */ /* 0x000fe20000010000 */
[----:B------:R-:W-:Y:S05]  /*cd80*/  BRA `(.L_x_9140) ;  /* 0x0000056000007947 */ /* 0x000fea0003800000 */
.L_x_9139:
        /* <DEDUP_REMOVED lines=12> */
.L_x_9142:
[----:B------:R-:W-:Y:S02]  /*ce50*/  IMAD.MOV.U32 R123, RZ, RZ, R114 ;  /* 0x000000ffff7b7224 */ /* 0x000fe400078e0072 */
.L_x_9143:
[----:B------:R-:W-:Y:S05]  /*ce60*/  BSYNC B2 ;  /* 0x0000000000027941 */ /* 0x000fea0003800000 */
.L_x_9141:
        /* <DEDUP_REMOVED lines=16> */
.L_x_9147:
[----:B------:R-:W-:Y:S05]  /*cf70*/  BSYNC B3 ;  /* 0x0000000000037941 */ /* 0x000fea0003800000 */
.L_x_9146:
        /* <DEDUP_REMOVED lines=44> */
.L_x_9145:
[----:B------:R-:W-:Y:S05]  /*d240*/  BSYNC B2 ;  /* 0x0000000000027941 */ /* 0x000fea0003800000 */
.L_x_9144:
        /* <DEDUP_REMOVED lines=10> */
.L_x_9140:
        /* <DEDUP_REMOVED lines=12> */
.L_x_9149:
[----:B------:R-:W-:Y:S02]  /*d3b0*/  IMAD.MOV.U32 R123, RZ, RZ, R114 ;  /* 0x000000ffff7b7224 */ /* 0x000fe400078e0072 */
.L_x_9150:
[----:B------:R-:W-:Y:S05]  /*d3c0*/  BSYNC B2 ;  /* 0x0000000000027941 */ /* 0x000fea0003800000 */
.L_x_9148:
        /* <DEDUP_REMOVED lines=16> */
.L_x_9154:
[----:B------:R-:W-:Y:S05]  /*d4d0*/  BSYNC B3 ;  /* 0x0000000000037941 */ /* 0x000fea0003800000 */
.L_x_9153:
        /* <DEDUP_REMOVED lines=44> */
.L_x_9152:
[----:B------:R-:W-:Y:S05]  /*d7a0*/  BSYNC B2 ;  /* 0x0000000000027941 */ /* 0x000fea0003800000 */
.L_x_9151:
        /* <DEDUP_REMOVED lines=15> */
.L_x_9155:
        /* <DEDUP_REMOVED lines=12> */
.L_x_9158:
[----:B------:R-:W-:Y:S02]  /*d960*/  IMAD.MOV.U32 R108, RZ, RZ, R114 ;  /* 0x000000ffff6c7224 */ /* 0x000fe400078e0072 */
.L_x_9159:
[----:B------:R-:W-:Y:S05]  /*d970*/  BSYNC B2 ;  /* 0x0000000000027941 */ /* 0x000fea0003800000 */
.L_x_9157:
        /* <DEDUP_REMOVED lines=16> */
.L_x_9163:
[----:B------:R-:W-:Y:S05]  /*da80*/  BSYNC B3 ;  /* 0x0000000000037941 */ /* 0x000fea0003800000 */
.L_x_9162:
        /* <DEDUP_REMOVED lines=44> */
.L_x_9161:
[----:B------:R-:W-:Y:S05]  /*dd50*/  BSYNC B2 ;  /* 0x0000000000027941 */ /* 0x000fea0003800000 */
.L_x_9160:
        /* <DEDUP_REMOVED lines=10> */
.L_x_9156:
        /* <DEDUP_REMOVED lines=12> */
.L_x_9165:
[----:B------:R-:W-:Y:S02]  /*dec0*/  IMAD.MOV.U32 R108, RZ, RZ, R114 ;  /* 0x000000ffff6c7224 */ /* 0x000fe400078e0072 */
.L_x_9166:
[----:B------:R-:W-:Y:S05]  /*ded0*/  BSYNC B2 ;  /* 0x0000000000027941 */ /* 0x000fea0003800000 */
.L_x_9164:
        /* <DEDUP_REMOVED lines=16> */
.L_x_9170:
[----:B------:R-:W-:Y:S05]  /*dfe0*/  BSYNC B3 ;  /* 0x0000000000037941 */ /* 0x000fea0003800000 */
.L_x_9169:
        /* <DEDUP_REMOVED lines=44> */
.L_x_9168:
[----:B------:R-:W-:Y:S05]  /*e2b0*/  BSYNC B2 ;  /* 0x0000000000027941 */ /* 0x000fea0003800000 */
.L_x_9167:
        /* <DEDUP_REMOVED lines=15> */
.L_x_9171:
        /* <DEDUP_REMOVED lines=12> */
.L_x_9174:
[----:B------:R-:W-:Y:S02]  /*e470*/  IMAD.MOV.U32 R108, RZ, RZ, R114 ;  /* 0x000000ffff6c7224 */ /* 0x000fe400078e0072 */
.L_x_9175:
[----:B------:R-:W-:Y:S05]  /*e480*/  BSYNC B2 ;  /* 0x0000000000027941 */ /* 0x000fea0003800000 */
.L_x_9173:
        /* <DEDUP_REMOVED lines=16> */
.L_x_9179:
[----:B------:R-:W-:Y:S05]  /*e590*/  BSYNC B3 ;  /* 0x0000000000037941 */ /* 0x000fea0003800000 */
.L_x_9178:
        /* <DEDUP_REMOVED lines=44> */
.L_x_9177:
[----:B------:R-:W-:Y:S05]  /*e860*/  BSYNC B2 ;  /* 0x0000000000027941 */ /* 0x000fea0003800000 */
.L_x_9176:
        /* <DEDUP_REMOVED lines=10> */
.L_x_9172:
        /* <DEDUP_REMOVED lines=12> */
.L_x_9181:
[----:B------:R-:W-:Y:S02]  /*e9d0*/  IMAD.MOV.U32 R108, RZ, RZ, R114 ;  /* 0x000000ffff6c7224 */ /* 0x000fe400078e0072 */
.L_x_9182:
[----:B------:R-:W-:Y:S05]  /*e9e0*/  BSYNC B2 ;  /* 0x0000000000027941 */ /* 0x000fea0003800000 */
.L_x_9180:
        /* <DEDUP_REMOVED lines=16> */
.L_x_9186:
[----:B------:R-:W-:Y:S05]  /*eaf0*/  BSYNC B3 ;  /* 0x0000000000037941 */ /* 0x000fea0003800000 */
.L_x_9185:
        /* <DEDUP_REMOVED lines=44> */
.L_x_9184:
[----:B------:R-:W-:Y:S05]  /*edc0*/  BSYNC B2 ;  /* 0x0000000000027941 */ /* 0x000fea0003800000 */
.L_x_9183:
        /* <DEDUP_REMOVED lines=15> */
.L_x_9187:
        /* <DEDUP_REMOVED lines=12> */
.L_x_9190:
[----:B------:R-:W-:Y:S02]  /*ef80*/  IMAD.MOV.U32 R133, RZ, RZ, R114 ;  /* 0x000000ffff857224 */ /* 0x000fe400078e0072 */
.L_x_9191:
[----:B------:R-:W-:Y:S05]  /*ef90*/  BSYNC B2 ;  /* 0x0000000000027941 */ /* 0x000fea0003800000 */
.L_x_9189:
        /* <DEDUP_REMOVED lines=16> */
.L_x_9195:
[----:B------:R-:W-:Y:S05]  /*f0a0*/  BSYNC B3 ;  /* 0x0000000000037941 */ /* 0x000fea0003800000 */
.L_x_9194:
        /* <DEDUP_REMOVED lines=36> */
[----:B------:R-:W-:-:S04]  /*f2f0*/  HFMA2.MMA R19, -RZ, RZ, 0, 0 ;  /* 0x00000000ff137435 */ /* 0x000fc800000001ff */
[----:B------:R-:W-:Y:S01]  /*f300*/  LOP3.LUT R109, R109, UR23, R156, 0x96, !PT ;  /* 0x000000176d6d7c12 */ /* 0x000fe2000f8e969c */
[----:B------:R-:W-:-:S04]  /*f310*/  IMAD.WIDE.U32 R156, R157, -0x326172a9, RZ ;  /* 0xcd9e8d579d9c7825 */ /* 0x000fc800078e00ff */
[----:B------:R-:W-:Y:S01]  /*f320*/  IMAD.MOV.U32 R114, RZ, RZ, R156 ;  /* 0x000000ffff727224 */ /* 0x000fe200078e009c */
[----:B------:R-:W-:Y:S01]  /*f330*/  LOP3.LUT R0, R157, UR25, R108, 0x96, !PT ;  /* 0x000000199d007c12 */ /* 0x000fe2000f8e966c */
[----:B------:R-:W-:-:S04]  /*f340*/  IMAD.WIDE.U32 R108, R109, -0x2daee0ad, RZ ;  /* 0xd2511f536d6c7825 */ /* 0x000fc800078e00ff */
[----:B------:R-:W-:Y:S01]  /*f350*/  IMAD.MOV.U32 R112, RZ, RZ, R108 ;  /* 0x000000ffff707224 */ /* 0x000fe200078e006c */
[----:B------:R-:W-:Y:S02]  /*f360*/  LOP3.LUT R18, R109, UR26, R18, 0x96, !PT ;  /* 0x0000001a6d127c12 */ /* 0x000fe4000f8e9612 */
.L_x_9193:
[----:B------:R-:W-:Y:S05]  /*f370*/  BSYNC B2 ;  /* 0x0000000000027941 */ /* 0x000fea0003800000 */
.L_x_9192:
        /* <DEDUP_REMOVED lines=10> */
.L_x_9188:
        /* <DEDUP_REMOVED lines=12> */
.L_x_9197:
[----:B------:R-:W-:Y:S02]  /*f4e0*/  IMAD.MOV.U32 R143, RZ, RZ, R114 ;  /* 0x000000ffff8f7224 */ /* 0x000fe400078e0072 */
.L_x_9198:
[----:B------:R-:W-:Y:S05]  /*f4f0*/  BSYNC B2 ;  /* 0x0000000000027941 */ /* 0x000fea0003800000 */
.L_x_9196:
        /* <DEDUP_REMOVED lines=16> */
.L_x_9202:
[----:B------:R-:W-:Y:S05]  /*f600*/  BSYNC B3 ;  /* 0x0000000000037941 */ /* 0x000fea0003800000 */
.L_x_9201:
        /* <DEDUP_REMOVED lines=44> */
.L_x_9200:
[----:B------:R-:W-:Y:S05]  /*f8d0*/  BSYNC B2 ;  /* 0x0000000000027941 */ /* 0x000fea0003800000 */
.L_x_9199:
        /* <DEDUP_REMOVED lines=13> */
.L_x_9203:
        /* <DEDUP_REMOVED lines=12> */
.L_x_9206:
[----:B------:R-:W-:Y:S02]  /*fa70*/  IMAD.MOV.U32 R143, RZ, RZ, R114 ;  /* 0x000000ffff8f7224 */ /* 0x000fe400078e0072 */
.L_x_9207:
[----:B------:R-:W-:Y:S05]  /*fa80*/  BSYNC B2 ;  /* 0x0000000000027941 */ /* 0x000fea0003800000 */
.L_x_9205:
        /* <DEDUP_REMOVED lines=16> */
.L_x_9211:
[----:B------:R-:W-:Y:S05]  /*fb90*/  BSYNC B3 ;  /* 0x0000000000037941 */ /* 0x000fea0003800000 */
.L_x_9210:
        /* <DEDUP_REMOVED lines=44> */
.L_x_9209:
[----:B------:R-:W-:Y:S05]  /*fe60*/  BSYNC B2 ;  /* 0x0000000000027941 */ /* 0x000fea0003800000 */
.L_x_9208:
        /* <DEDUP_REMOVED lines=10> */
.L_x_9204:
        /* <DEDUP_REMOVED lines=12> */
.L_x_9213:
[----:B------:R-:W-:Y:S02]  /*ffd0*/  IMAD.MOV.U32 R143, RZ, RZ, R114 ;  /* 0x000000ffff8f7224 */ /* 0x000fe400078e0072 */
.L_x_9214:
[----:B------:R-:W-:Y:S05]  /*ffe0*/  BSYNC B2 ;  /* 0x0000000000027941 */ /* 0x000fea0003800000 */
.L_x_9212:
        /* <DEDUP_REMOVED lines=16> */
.L_x_9218:
[----:B------:R-:W-:Y:S05]  /*100f0*/  BSYNC B3 ;  /* 0x0000000000037941 */ /* 0x000fea0003800000 */
.L_x_9217:
        /* <DEDUP_REMOVED lines=44> */
.L_x_9216:
[----:B------:R-:W-:Y:S05]  /*103c0*/  BSYNC B2 ;  /* 0x0000000000027941 */ /* 0x000fea0003800000 */
.L_x_9215:
        /* <DEDUP_REMOVED lines=13> */
.L_x_9219:
        /* <DEDUP_REMOVED lines=12> */
.L_x_9222:
[----:B------:R-:W-:Y:S02]  /*10560*/  MOV R110, R114 ;  /* 0x00000072006e7202 */ /* 0x000fe40000000f00 */
.L_x_9223:
[----:B------:R-:W-:Y:S05]  /*10570*/  BSYNC B2 ;  /* 0x0000000000027941 */ /* 0x000fea0003800000 */
.L_x_9221:
        /* <DEDUP_REMOVED lines=16> */
.L_x_9227:
[----:B------:R-:W-:Y:S05]  /*10680*/  BSYNC B3 ;  /* 0x0000000000037941 */ /* 0x000fea0003800000 */
.L_x_9226:
        /* <DEDUP_REMOVED lines=44> */
.L_x_9225:
[----:B------:R-:W-:Y:S05]  /*10950*/  BSYNC B2 ;  /* 0x0000000000027941 */ /* 0x000fea0003800000 */
.L_x_9224:
        /* <DEDUP_REMOVED lines=10> */
.L_x_9220:
        /* <DEDUP_REMOVED lines=12> */
.L_x_9229:
[----:B------:R-:W-:Y:S02]  /*10ac0*/  IMAD.MOV.U32 R110, RZ, RZ, R114 ;  /* 0x000000ffff6e7224 */ /* 0x000fe400078e0072 */
.L_x_9230:
[----:B------:R-:W-:Y:S05]  /*10ad0*/  BSYNC B2 ;  /* 0x0000000000027941 */ /* 0x000fea0003800000 */
.L_x_9228:
        /* <DEDUP_REMOVED lines=16> */
.L_x_9234:
[----:B------:R-:W-:Y:S05]  /*10be0*/  BSYNC B3 ;  /* 0x0000000000037941 */ /* 0x000fea0003800000 */
.L_x_9233:
        /* <DEDUP_REMOVED lines=44> */
.L_x_9232:
[----:B------:R-:W-:Y:S05]  /*10eb0*/  BSYNC B2 ;  /* 0x0000000000027941 */ /* 0x000fea0003800000 */
.L_x_9231:
        /* <DEDUP_REMOVED lines=13> */
.L_x_9235:
        /* <DEDUP_REMOVED lines=12> */
.L_x_9238:
[----:B------:R-:W-:Y:S02]  /*11050*/  IMAD.MOV.U32 R110, RZ, RZ, R114 ;  /* 0x000000ffff6e7224 */ /* 0x000fe400078e0072 */
.L_x_9239:
[----:B------:R-:W-:Y:S05]  /*11060*/  BSYNC B2 ;  /* 0x0000000000027941 */ /* 0x000fea0003800000 */
.L_x_9237:
        /* <DEDUP_REMOVED lines=16> */
.L_x_9243:
[----:B------:R-:W-:Y:S05]  /*11170*/  BSYNC B3 ;  /* 0x0000000000037941 */ /* 0x000fea0003800000 */
.L_x_9242:
        /* <DEDUP_REMOVED lines=44> */
.L_x_9241:
[----:B------:R-:W-:Y:S05]  /*11440*/  BSYNC B2 ;  /* 0x0000000000027941 */ /* 0x000fea0003800000 */
.L_x_9240:
        /* <DEDUP_REMOVED lines=10> */
.L_x_9236:
        /* <DEDUP_REMOVED lines=12> */
.L_x_9245:
[----:B------:R-:W-:Y:S02]  /*115b0*/  IMAD.MOV.U32 R110, RZ, RZ, R114 ;  /* 0x000000ffff6e7224 */ /* 0x000fe400078e0072 */
.L_x_9246:
[----:B------:R-:W-:Y:S05]  /*115c0*/  BSYNC B2 ;  /* 0x0000000000027941 */ /* 0x000fea0003800000 */
.L_x_9244:
        /* <DEDUP_REMOVED lines=16> */
.L_x_9250:
[----:B------:R-:W-:Y:S05]  /*116d0*/  BSYNC B3 ;  /* 0x0000000000037941 */ /* 0x000fea0003800000 */
.L_x_9249:
        /* <DEDUP_REMOVED lines=44> */
.L_x_9248:
[----:B------:R-:W-:Y:S05]  /*119a0*/  BSYNC B2 ;  /* 0x0000000000027941 */ /* 0x000fea0003800000 */
.L_x_9247:
        /* <DEDUP_REMOVED lines=13> */
.L_x_9251:
        /* <DEDUP_REMOVED lines=12> */
.L_x_9254:
[----:B------:R-:W-:Y:S02]  /*11b40*/  IMAD.MOV.U32 R156, RZ, RZ, R114 ;  /* 0x000000ffff9c7224 */ /* 0x000fe400078e0072 */
.L_x_9255:
[----:B------:R-:W-:Y:S05]  /*11b50*/  BSYNC B2 ;  /* 0x0000000000027941 */ /* 0x000fea0003800000 */
.L_x_9253:
        /* <DEDUP_REMOVED lines=16> */
.L_x_9259:
[----:B------:R-:W-:Y:S05]  /*11c60*/  BSYNC B3 ;  /* 0x0000000000037941 */ /* 0x000fea0003800000 */
.L_x_9258:
        /* <DEDUP_REMOVED lines=44> */
.L_x_9257:
[----:B------:R-:W-:Y:S05]  /*11f30*/  BSYNC B2 ;  /* 0x0000000000027941 */ /* 0x000fea0003800000 */
.L_x_9256:
        /* <DEDUP_REMOVED lines=10> */
.L_x_9252:
        /* <DEDUP_REMOVED lines=54> */
.L_x_9260:
[----:B------:R-:W-:Y:S02]  /*12340*/  IADD3 R155, R155, 0x20, RZ ;  /* 0x000000209b9b7810 */ /* 0x000fe40007ffe0ff */
.L_x_9131:
[----:B------:R-:W-:Y:S05]  /*12350*/  BSYNC B1 ;  /* 0x0000000000017941 */ /* 0x000fea0003800000 */
.L_x_9130:
        /* <DEDUP_REMOVED lines=30> */
.L_x_9264:
[----:B0-----:R-:W-:Y:S02]  /*12540*/  IMAD.MOV.U32 R125, RZ, RZ, R114 ;  /* 0x000000ffff7d7224 */ /* 0x001fe400078e0072 */
.L_x_9265:
[----:B------:R-:W-:Y:S05]  /*12550*/  BSYNC B2 ;  /* 0x0000000000027941 */ /* 0x000fea0003800000 */
.L_x_9263:
        /* <DEDUP_REMOVED lines=16> */
.L_x_9269:
[----:B------:R-:W-:Y:S05]  /*12660*/  BSYNC B3 ;  /* 0x0000000000037941 */ /* 0x000fea0003800000 */
.L_x_9268:
        /* <DEDUP_REMOVED lines=44> */
.L_x_9267:
[----:B------:R-:W-:Y:S05]  /*12930*/  BSYNC B2 ;  /* 0x0000000000027941 */ /* 0x000fea0003800000 */
.L_x_9266:
        /* <DEDUP_REMOVED lines=18> */
.L_x_9270:
        /* <DEDUP_REMOVED lines=12> */
.L_x_9273:
[----:B------:R-:W-:Y:S02]  /*12b20*/  IMAD.MOV.U32 R125, RZ, RZ, R114 ;  /* 0x000000ffff7d7224 */ /* 0x000fe400078e0072 */
.L_x_9274:
[----:B------:R-:W-:Y:S05]  /*12b30*/  BSYNC B2 ;  /* 0x0000000000027941 */ /* 0x000fea0003800000 */
.L_x_9272:
        /* <DEDUP_REMOVED lines=16> */
.L_x_9278:
[----:B------:R-:W-:Y:S05]  /*12c40*/  BSYNC B3 ;  /* 0x0000000000037941 */ /* 0x000fea0003800000 */
.L_x_9277:
        /* <DEDUP_REMOVED lines=36> */
[----:B------:R-:W-:Y:S02]  /*12e90*/  MOV R19, RZ ;  /* 0x000000ff00137202 */ /* 0x000fe40000000f00 */
[----:B------:R-:W-:Y:S01]  /*12ea0*/  LOP3.LUT R156, R163, UR23, R156, 0x96, !PT ;  /* 0x00000017a39c7c12 */ /* 0x000fe2000f8e969c */
[----:B------:R-:W-:-:S04]  /*12eb0*/  IMAD.WIDE.U32 R160, R160, -0x326172a9, RZ ;  /* 0xcd9e8d57a0a07825 */ /* 0x000fc800078e00ff */
[----:B------:R-:W-:Y:S01]  /*12ec0*/  IMAD.WIDE.U32 R156, R156, -0x2daee0ad, RZ ;  /* 0xd2511f539c9c7825 */ /* 0x000fe200078e00ff */
[----:B------:R-:W-:-:S03]  /*12ed0*/  LOP3.LUT R0, R161, UR25, R162, 0x96, !PT ;  /* 0x00000019a1007c12 */ /* 0x000fc6000f8e96a2 */
[----:B------:R-:W-:Y:S01]  /*12ee0*/  IMAD.MOV.U32 R114, RZ, RZ, R160 ;  /* 0x000000ffff727224 */ /* 0x000fe200078e00a0 */
[----:B------:R-:W-:Y:S01]  /*12ef0*/  LOP3.LUT R18, R157, UR26, R18, 0x96, !PT ;  /* 0x0000001a9d127c12 */ /* 0x000fe2000f8e9612 */
[----:B------:R-:W-:Y:S02]  /*12f00*/  IMAD.MOV.U32 R112, RZ, RZ, R156 ;  /* 0x000000ffff707224 */ /* 0x000fe400078e009c */
.L_x_9276:
[----:B------:R-:W-:Y:S05]  /*12f10*/  BSYNC B2 ;  /* 0x0000000000027941 */ /* 0x000fea0003800000 */
.L_x_9275:
        /* <DEDUP_REMOVED lines=10> */
.L_x_9271:
        /* <DEDUP_REMOVED lines=12> */
.L_x_9280:
[----:B------:R-:W-:Y:S02]  /*13080*/  IMAD.MOV.U32 R126, RZ, RZ, R114 ;  /* 0x000000ffff7e7224 */ /* 0x000fe400078e0072 */
.L_x_9281:
[----:B------:R-:W-:Y:S05]  /*13090*/  BSYNC B2 ;  /* 0x0000000000027941 */ /* 0x000fea0003800000 */
.L_x_9279:
        /* <DEDUP_REMOVED lines=16> */
.L_x_9285:
[----:B------:R-:W-:Y:S05]  /*131a0*/  BSYNC B3 ;  /* 0x0000000000037941 */ /* 0x000fea0003800000 */
.L_x_9284:
        /* <DEDUP_REMOVED lines=44> */
.L_x_9283:
[----:B------:R-:W-:Y:S05]  /*13470*/  BSYNC B2 ;  /* 0x0000000000027941 */ /* 0x000fea0003800000 */
.L_x_9282:
        /* <DEDUP_REMOVED lines=15> */
.L_x_9286:
        /* <DEDUP_REMOVED lines=12> */
.L_x_9289:
[----:B------:R-:W-:Y:S02]  /*13630*/  IMAD.MOV.U32 R108, RZ, RZ, R114 ;  /* 0x000000ffff6c7224 */ /* 0x000fe400078e0072 */
.L_x_9290:
[----:B------:R-:W-:Y:S05]  /*13640*/  BSYNC B2 ;  /* 0x0000000000027941 */ /* 0x000fea0003800000 */
.L_x_9288:
        /* <DEDUP_REMOVED lines=16> */
.L_x_9294:
[----:B------:R-:W-:Y:S05]  /*13750*/  BSYNC B3 ;  /* 0x0000000000037941 */ /* 0x000fea0003800000 */
.L_x_9293:
        /* <DEDUP_REMOVED lines=44> */
.L_x_9292:
[----:B------:R-:W-:Y:S05]  /*13a20*/  BSYNC B2 ;  /* 0x0000000000027941 */ /* 0x000fea0003800000 */
.L_x_9291:
        /* <DEDUP_REMOVED lines=10> */
.L_x_9287:
        /* <DEDUP_REMOVED lines=12> */
.L_x_9296:
[----:B------:R-:W-:Y:S02]  /*13b90*/  IMAD.MOV.U32 R108, RZ, RZ, R114 ;  /* 0x000000ffff6c7224 */ /* 0x000fe400078e0072 */
.L_x_9297:
[----:B------:R-:W-:Y:S05]  /*13ba0*/  BSYNC B2 ;  /* 0x0000000000027941 */ /* 0x000fea0003800000 */
.L_x_9295:
        /* <DEDUP_REMOVED lines=16> */
.L_x_9301:
[----:B------:R-:W-:Y:S05]  /*13cb0*/  BSYNC B3 ;  /* 0x0000000000037941 */ /* 0x000fea0003800000 */
.L_x_9300:
        /* <DEDUP_REMOVED lines=44> */
.L_x_9299:
[----:B------:R-:W-:Y:S05]  /*13f80*/  BSYNC B2 ;  /* 0x0000000000027941 */ /* 0x000fea0003800000 */
.L_x_9298:
        /* <DEDUP_REMOVED lines=15> */
.L_x_9302:
        /* <DEDUP_REMOVED lines=12> */
.L_x_9305:
[----:B------:R-:W-:Y:S02]  /*14140*/  MOV R108, R114 ;  /* 0x00000072006c7202 */ /* 0x000fe40000000f00 */
.L_x_9306:
[----:B------:R-:W-:Y:S05]  /*14150*/  BSYNC B2 ;  /* 0x0000000000027941 */ /* 0x000fea0003800000 */
.L_x_9304:
        /* <DEDUP_REMOVED lines=16> */
.L_x_9310:
[----:B------:R-:W-:Y:S05]  /*14260*/  BSYNC B3 ;  /* 0x0000000000037941 */ /* 0x000fea0003800000 */
.L_x_9309:
        /* <DEDUP_REMOVED lines=44> */
.L_x_9308:
[----:B------:R-:W-:Y:S05]  /*14530*/  BSYNC B2 ;  /* 0x0000000000027941 */ /* 0x000fea0003800000 */
.L_x_9307:
        /* <DEDUP_REMOVED lines=10> */
.L_x_9303:
        /* <DEDUP_REMOVED lines=12> */
.L_x_9312:
[----:B------:R-:W-:Y:S02]  /*146a0*/  IMAD.MOV.U32 R108, RZ, RZ, R114 ;  /* 0x000000ffff6c7224 */ /* 0x000fe400078e0072 */
.L_x_9313:
[----:B------:R-:W-:Y:S05]  /*146b0*/  BSYNC B2 ;  /* 0x0000000000027941 */ /* 0x000fea0003800000 */
.L_x_9311:
        /* <DEDUP_REMOVED lines=16> */
.L_x_9317:
[----:B------:R-:W-:Y:S05]  /*147c0*/  BSYNC B3 ;  /* 0x0000000000037941 */ /* 0x000fea0003800000 */
.L_x_9316:
        /* <DEDUP_REMOVED lines=44> */
.L_x_9315:
[----:B------:R-:W-:Y:S05]  /*14a90*/  BSYNC B2 ;  /* 0x0000000000027941 */ /* 0x000fea0003800000 */
.L_x_9314:
        /* <DEDUP_REMOVED lines=15> */
.L_x_9318:
        /* <DEDUP_REMOVED lines=12> */
.L_x_9321:
[----:B------:R-:W-:Y:S02]  /*14c50*/  IMAD.MOV.U32 R136, RZ, RZ, R114 ;  /* 0x000000ffff887224 */ /* 0x000fe400078e0072 */
.L_x_9322:
[----:B------:R-:W-:Y:S05]  /*14c60*/  BSYNC B2 ;  /* 0x0000000000027941 */ /* 0x000fea0003800000 */
.L_x_9320:
        /* <DEDUP_REMOVED lines=16> */
.L_x_9326:
[----:B------:R-:W-:Y:S05]  /*14d70*/  BSYNC B3 ;  /* 0x0000000000037941 */ /* 0x000fea0003800000 */
.L_x_9325:
        /* <DEDUP_REMOVED lines=44> */
.L_x_9324:
[----:B------:R-:W-:Y:S05]  /*15040*/  BSYNC B2 ;  /* 0x0000000000027941 */ /* 0x000fea0003800000 */
.L_x_9323:
        /* <DEDUP_REMOVED lines=10> */
.L_x_9319:
        /* <DEDUP_REMOVED lines=12> */
.L_x_9328:
[----:B------:R-:W-:Y:S02]  /*151b0*/  IMAD.MOV.U32 R145, RZ, RZ, R114 ;  /* 0x000000ffff917224 */ /* 0x000fe400078e0072 */
.L_x_9329:
[----:B------:R-:W-:Y:S05]  /*151c0*/  BSYNC B2 ;  /* 0x0000000000027941 */ /* 0x000fea0003800000 */
.L_x_9327:
        /* <DEDUP_REMOVED lines=16> */
.L_x_9333:
[----:B------:R-:W-:Y:S05]  /*152d0*/  BSYNC B3 ;  /* 0x0000000000037941 */ /* 0x000fea0003800000 */
.L_x_9332:
        /* <DEDUP_REMOVED lines=44> */
.L_x_9331:
[----:B------:R-:W-:Y:S05]  /*155a0*/  BSYNC B2 ;  /* 0x0000000000027941 */ /* 0x000fea0003800000 */
.L_x_9330:
        /* <DEDUP_REMOVED lines=13> */
.L_x_9334:
        /* <DEDUP_REMOVED lines=12> */
.L_x_9337:
[----:B------:R-:W-:Y:S02]  /*15740*/  IMAD.MOV.U32 R145, RZ, RZ, R114 ;  /* 0x000000ffff917224 */ /* 0x000fe400078e0072 */
.L_x_9338:
[----:B------:R-:W-:Y:S05]  /*15750*/  BSYNC B2 ;  /* 0x0000000000027941 */ /* 0x000fea0003800000 */
.L_x_9336:
        /* <DEDUP_REMOVED lines=16> */
.L_x_9342:
[----:B------:R-:W-:Y:S05]  /*15860*/  BSYNC B3 ;  /* 0x0000000000037941 */ /* 0x000fea0003800000 */
.L_x_9341:
        /* <DEDUP_REMOVED lines=44> */
.L_x_9340:
[----:B------:R-:W-:Y:S05]  /*15b30*/  BSYNC B2 ;  /* 0x0000000000027941 */ /* 0x000fea0003800000 */
.L_x_9339:
        /* <DEDUP_REMOVED lines=10> */
.L_x_9335:
        /* <DEDUP_REMOVED lines=12> */
.L_x_9344:
[----:B------:R-:W-:Y:S02]  /*15ca0*/  IMAD.MOV.U32 R146, RZ, RZ, R114 ;  /* 0x000000ffff927224 */ /* 0x000fe400078e0072 */
.L_x_9345:
[----:B------:R-:W-:Y:S05]  /*15cb0*/  BSYNC B2 ;  /* 0x0000000000027941 */ /* 0x000fea0003800000 */
.L_x_9343:
        /* <DEDUP_REMOVED lines=16> */
.L_x_9349:
[----:B------:R-:W-:Y:S05]  /*15dc0*/  BSYNC B3 ;  /* 0x0000000000037941 */ /* 0x000fea0003800000 */
.L_x_9348:
        /* <DEDUP_REMOVED lines=44> */
.L_x_9347:
[----:B------:R-:W-:Y:S05]  /*16090*/  BSYNC B2 ;  /* 0x0000000000027941 */ /* 0x000fea0003800000 */
.L_x_9346:
        /* <DEDUP_REMOVED lines=13> */
.L_x_9350:
        /* <DEDUP_REMOVED lines=12> */
.L_x_9353:
[----:B------:R-:W-:Y:S02]  /*16230*/  IMAD.MOV.U32 R110, RZ, RZ, R114 ;  /* 0x000000ffff6e7224 */ /* 0x000fe400078e0072 */
.L_x_9354:
[----:B------:R-:W-:Y:S05]  /*16240*/  BSYNC B2 ;  /* 0x0000000000027941 */ /* 0x000fea0003800000 */
.L_x_9352:
        /* <DEDUP_REMOVED lines=16> */
.L_x_9358:
[----:B------:R-:W-:Y:S05]  /*16350*/  BSYNC B3 ;  /* 0x0000000000037941 */ /* 0x000fea0003800000 */
.L_x_9357:
        /* <DEDUP_REMOVED lines=44> */
.L_x_9356:
[----:B------:R-:W-:Y:S05]  /*16620*/  BSYNC B2 ;  /* 0x0000000000027941 */ /* 0x000fea0003800000 */
.L_x_9355:
        /* <DEDUP_REMOVED lines=10> */
.L_x_9351:
        /* <DEDUP_REMOVED lines=12> */
.L_x_9360:
[----:B------:R-:W-:Y:S02]  /*16790*/  MOV R110, R114 ;  /* 0x00000072006e7202 */ /* 0x000fe40000000f00 */
.L_x_9361:
[----:B------:R-:W-:Y:S05]  /*167a0*/  BSYNC B2 ;  /* 0x0000000000027941 */ /* 0x000fea0003800000 */
.L_x_9359:
        /* <DEDUP_REMOVED lines=16> */
.L_x_9365:
[----:B------:R-:W-:Y:S05]  /*168b0*/  BSYNC B3 ;  /* 0x0000000000037941 */ /* 0x000fea0003800000 */
.L_x_9364:
        /* <DEDUP_REMOVED lines=44> */
.L_x_9363:
[----:B------:R-:W-:Y:S05]  /*16b80*/  BSYNC B2 ;  /* 0x0000000000027941 */ /* 0x000fea0003800000 */
.L_x_9362:
        /* <DEDUP_REMOVED lines=13> */
.L_x_9366:
        /* <DEDUP_REMOVED lines=12> */
.L_x_9369:
[----:B------:R-:W-:Y:S02]  /*16d20*/  IMAD.MOV.U32 R110, RZ, RZ, R114 ;  /* 0x000000ffff6e7224 */ /* 0x000fe400078e0072 */
.L_x_9370:
[----:B------:R-:W-:Y:S05]  /*16d30*/  BSYNC B2 ;  /* 0x0000000000027941 */ /* 0x000fea0003800000 */
.L_x_9368:
        /* <DEDUP_REMOVED lines=16> */
.L_x_9374:
[----:B------:R-:W-:Y:S05]  /*16e40*/  BSYNC B3 ;  /* 0x0000000000037941 */ /* 0x000fea0003800000 */
.L_x_9373:
        /* <DEDUP_REMOVED lines=44> */
.L_x_9372:
[----:B------:R-:W-:Y:S05]  /*17110*/  BSYNC B2 ;  /* 0x0000000000027941 */ /* 0x000fea0003800000 */
.L_x_9371:
        /* <DEDUP_REMOVED lines=10> */
.L_x_9367:
        /* <DEDUP_REMOVED lines=12> */
.L_x_9376:
[----:B------:R-:W-:Y:S02]  /*17280*/  IMAD.MOV.U32 R110, RZ, RZ, R114 ;  /* 0x000000ffff6e7224 */ /* 0x000fe400078e0072 */
.L_x_9377:
[----:B------:R-:W-:Y:S05]  /*17290*/  BSYNC B2 ;  /* 0x0000000000027941 */ /* 0x000fea0003800000 */
.L_x_9375:
        /* <DEDUP_REMOVED lines=16> */
.L_x_9381:
[----:B------:R-:W-:Y:S05]  /*173a0*/  BSYNC B3 ;  /* 0x0000000000037941 */ /* 0x000fea0003800000 */
.L_x_9380:
        /* <DEDUP_REMOVED lines=44> */
.L_x_9379:
[----:B------:R-:W-:Y:S05]  /*17670*/  BSYNC B2 ;  /* 0x0000000000027941 */ /* 0x000fea0003800000 */
.L_x_9378:
        /* <DEDUP_REMOVED lines=13> */
.L_x_9382:
        /* <DEDUP_REMOVED lines=12> */
.L_x_9385:
[----:B------:R-:W-:Y:S02]  /*17810*/  IMAD.MOV.U32 R156, RZ, RZ, R114 ;  /* 0x000000ffff9c7224 */ /* 0x000fe400078e0072 */
.L_x_9386:
[----:B------:R-:W-:Y:S05]  /*17820*/  BSYNC B2 ;  /* 0x0000000000027941 */ /* 0x000fea0003800000 */
.L_x_9384:
        /* <DEDUP_REMOVED lines=16> */
.L_x_9390:
[----:B------:R-:W-:Y:S05]  /*17930*/  BSYNC B3 ;  /* 0x0000000000037941 */ /* 0x000fea0003800000 */
.L_x_9389:
        /* <DEDUP_REMOVED lines=38> */
[----:B------:R-:W-:-:S05]  /*17ba0*/  IMAD.WIDE.U32 R108, R109, -0x326172a9, RZ ;  /* 0xcd9e8d576d6c7825 */ /* 0x000fca00078e00ff */
[----:B------:R-:W-:Y:S02]  /*17bb0*/  LOP3.LUT R0, R109, UR25, R110, 0x96, !PT ;  /* 0x000000196d007c12 */ /* 0x000fe4000f8e966e */
[----:B------:R-:W-:Y:S01]  /*17bc0*/  MOV R114, R108 ;  /* 0x0000006c00727202 */ /* 0x000fe20000000f00 */
[----:B------:R-:W-:-:S04]  /*17bd0*/  IMAD.WIDE.U32 R108, R13, -0x2daee0ad, RZ ;  /* 0xd2511f530d6c7825 */ /* 0x000fc800078e00ff */
[----:B------:R-:W-:Y:S01]  /*17be0*/  IMAD.MOV.U32 R112, RZ, RZ, R108 ;  /* 0x000000ffff707224 */ /* 0x000fe200078e006c */
[----:B------:R-:W-:Y:S02]  /*17bf0*/  LOP3.LUT R18, R109, UR26, R18, 0x96, !PT ;  /* 0x0000001a6d127c12 */ /* 0x000fe4000f8e9612 */
.L_x_9388:
[----:B------:R-:W-:Y:S05]  /*17c00*/  BSYNC B2 ;  /* 0x0000000000027941 */ /* 0x000fea0003800000 */
.L_x_9387:
        /* <DEDUP_REMOVED lines=10> */
.L_x_9383:
        /* <DEDUP_REMOVED lines=54> */
.L_x_9391:
[----:B------:R-:W-:Y:S02]  /*18010*/  IADD3 R155, R155, 0x20, RZ ;  /* 0x000000209b9b7810 */ /* 0x000fe40007ffe0ff */
.L_x_9262:
[----:B------:R-:W-:Y:S05]  /*18020*/  BSYNC B1 ;  /* 0x0000000000017941 */ /* 0x000fea0003800000 */
.L_x_9261:
        /* <DEDUP_REMOVED lines=30> */
.L_x_9395:
[----:B0-----:R-:W-:Y:S02]  /*18210*/  IMAD.MOV.U32 R127, RZ, RZ, R114 ;  /* 0x000000ffff7f7224 */ /* 0x001fe400078e0072 */
.L_x_9396:
[----:B------:R-:W-:Y:S05]  /*18220*/  BSYNC B2 ;  /* 0x0000000000027941 */ /* 0x000fea0003800000 */
.L_x_9394:
        /* <DEDUP_REMOVED lines=16> */
.L_x_9400:
[----:B------:R-:W-:Y:S05]  /*18330*/  BSYNC B3 ;  /* 0x0000000000037941 */ /* 0x000fea0003800000 */
.L_x_9399:
        /* <DEDUP_REMOVED lines=44> */
.L_x_9398:
[----:B------:R-:W-:Y:S05]  /*18600*/  BSYNC B2 ;  /* 0x0000000000027941 */ /* 0x000fea0003800000 */
.L_x_9397:
        /* <DEDUP_REMOVED lines=18> */
.L_x_9401:
        /* <DEDUP_REMOVED lines=12> */
.L_x_9404:
[----:B------:R-:W-:Y:S02]  /*187f0*/  IMAD.MOV.U32 R127, RZ, RZ, R114 ;  /* 0x000000ffff7f7224 */ /* 0x000fe400078e0072 */
.L_x_9405:
[----:B------:R-:W-:Y:S05]  /*18800*/  BSYNC B2 ;  /* 0x0000000000027941 */ /* 0x000fea0003800000 */
.L_x_9403:
        /* <DEDUP_REMOVED lines=16> */
.L_x_9409:
[----:B------:R-:W-:Y:S05]  /*18910*/  BSYNC B3 ;  /* 0x0000000000037941 */ /* 0x000fea0003800000 */
.L_x_9408:
        /* <DEDUP_REMOVED lines=44> */
.L_x_9407:
[----:B------:R-:W-:Y:S05]  /*18be0*/  BSYNC B2 ;  /* 0x0000000000027941 */ /* 0x000fea0003800000 */
.L_x_9406:
        /* <DEDUP_REMOVED lines=10> */
.L_x_9402:
        /* <DEDUP_REMOVED lines=12> */
.L_x_9411:
[----:B------:R-:W-:Y:S02]  /*18d50*/  IMAD.MOV.U32 R127, RZ, RZ, R114 ;  /* 0x000000ffff7f7224 */ /* 0x000fe400078e0072 */
.L_x_9412:
[----:B------:R-:W-:Y:S05]  /*18d60*/  BSYNC B2 ;  /* 0x0000000000027941 */ /* 0x000fea0003800000 */
.L_x_9410:
        /* <DEDUP_REMOVED lines=16> */
.L_x_9416:
[----:B------:R-:W-:Y:S05]  /*18e70*/  BSYNC B3 ;  /* 0x0000000000037941 */ /* 0x000fea0003800000 */
.L_x_9415:
        /* <DEDUP_REMOVED lines=11> */
[----:B------:R-:W-:Y:S01]  /*18f30*/  IMAD.WIDE.U32 R156, R137, -0x326172a9, RZ ;  /* 0xcd9e8d57899c7825 */ /* 0x000fe200078e00ff */
[----:B------:R-:W-:-:S04]  /*18f40*/  HFMA2.MMA R137, -RZ, RZ, 0, 0 ;  /* 0x00000000ff897435 */ /* 0x000fc800000001ff */
        /* <DEDUP_REMOVED lines=31> */
.L_x_9414:
[----:B------:R-:W-:Y:S05]  /*19140*/  BSYNC B2 ;  /* 0x0000000000027941 */ /* 0x000fea0003800000 */
.L_x_9413:
        /* <DEDUP_REMOVED lines=15> */
.L_x_9417:
        /* <DEDUP_REMOVED lines=12> */
.L_x_9420:
[----:B------:R-:W-:Y:S02]  /*19300*/  IMAD.MOV.U32 R108, RZ, RZ, R114 ;  /* 0x000000ffff6c7224 */ /* 0x000fe400078e0072 */
.L_x_9421:
[----:B------:R-:W-:Y:S05]  /*19310*/  BSYNC B2 ;  /* 0x0000000000027941 */ /* 0x000fea0003800000 */
.L_x_9419:
        /* <DEDUP_REMOVED lines=16> */
.L_x_9425:
[----:B------:R-:W-:Y:S05]  /*19420*/  BSYNC B3 ;  /* 0x0000000000037941 */ /* 0x000fea0003800000 */
.L_x_9424:
        /* <DEDUP_REMOVED lines=44> */
.L_x_9423:
[----:B------:R-:W-:Y:S05]  /*196f0*/  BSYNC B2 ;  /* 0x0000000000027941 */ /* 0x000fea0003800000 */
.L_x_9422:
        /* <DEDUP_REMOVED lines=10> */
.L_x_9418:
        /* <DEDUP_REMOVED lines=12> */
.L_x_9427:
[----:B------:R-:W-:Y:S02]  /*19860*/  IMAD.MOV.U32 R108, RZ, RZ, R114 ;  /* 0x000000ffff6c7224 */ /* 0x000fe400078e0072 */
.L_x_9428:
[----:B------:R-:W-:Y:S05]  /*19870*/  BSYNC B2 ;  /* 0x0000000000027941 */ /* 0x000fea0003800000 */
.L_x_9426:
        /* <DEDUP_REMOVED lines=16> */
.L_x_9432:
[----:B------:R-:W-:Y:S05]  /*19980*/  BSYNC B3 ;  /* 0x0000000000037941 */ /* 0x000fea0003800000 */
.L_x_9431:
        /* <DEDUP_REMOVED lines=44> */
.L_x_9430:
[----:B------:R-:W-:Y:S05]  /*19c50*/  BSYNC B2 ;  /* 0x0000000000027941 */ /* 0x000fea0003800000 */
.L_x_9429:
        /* <DEDUP_REMOVED lines=15> */
.L_x_9433:
        /* <DEDUP_REMOVED lines=12> */
.L_x_9436:
[----:B------:R-:W-:Y:S02]  /*19e10*/  IMAD.MOV.U32 R108, RZ, RZ, R114 ;  /* 0x000000ffff6c7224 */ /* 0x000fe400078e0072 */
.L_x_9437:
[----:B------:R-:W-:Y:S05]  /*19e20*/  BSYNC B2 ;  /* 0x0000000000027941 */ /* 0x000fea0003800000 */
.L_x_9435:
        /* <DEDUP_REMOVED lines=16> */
.L_x_9441:
[----:B------:R-:W-:Y:S05]  /*19f30*/  BSYNC B3 ;  /* 0x0000000000037941 */ /* 0x000fea0003800000 */
.L_x_9440:
        /* <DEDUP_REMOVED lines=44> */
.L_x_9439:
[----:B------:R-:W-:Y:S05]  /*1a200*/  BSYNC B2 ;  /* 0x0000000000027941 */ /* 0x000fea0003800000 */
.L_x_9438:
        /* <DEDUP_REMOVED lines=10> */
.L_x_9434:
        /* <DEDUP_REMOVED lines=12> */
.L_x_9443:
[----:B------:R-:W-:Y:S02]  /*1a370*/  MOV R108, R114 ;  /* 0x00000072006c7202 */ /* 0x000fe40000000f00 */
.L_x_9444:
[----:B------:R-:W-:Y:S05]  /*1a380*/  BSYNC B2 ;  /* 0x0000000000027941 */ /* 0x000fea0003800000 */
.L_x_9442:
        /* <DEDUP_REMOVED lines=16> */
.L_x_9448:
[----:B------:R-:W-:Y:S05]  /*1a490*/  BSYNC B3 ;  /* 0x0000000000037941 */ /* 0x000fea0003800000 */
.L_x_9447:
        /* <DEDUP_REMOVED lines=44> */
.L_x_9446:
[----:B------:R-:W-:Y:S05]  /*1a760*/  BSYNC B2 ;  /* 0x0000000000027941 */ /* 0x000fea0003800000 */
.L_x_9445:
        /* <DEDUP_REMOVED lines=15> */
.L_x_9449:
        /* <DEDUP_REMOVED lines=12> */
.L_x_9452:
[----:B------:R-:W-:Y:S02]  /*1a920*/  IMAD.MOV.U32 R137, RZ, RZ, R114 ;  /* 0x000000ffff897224 */ /* 0x000fe400078e0072 */
.L_x_9453:
[----:B------:R-:W-:Y:S05]  /*1a930*/  BSYNC B2 ;  /* 0x0000000000027941 */ /* 0x000fea0003800000 */
.L_x_9451:
        /* <DEDUP_REMOVED lines=16> */
.L_x_9457:
[----:B------:R-:W-:Y:S05]  /*1aa40*/  BSYNC B3 ;  /* 0x0000000000037941 */ /* 0x000fea0003800000 */
.L_x_9456:
        /* <DEDUP_REMOVED lines=44> */
.L_x_9455:
[----:B------:R-:W-:Y:S05]  /*1ad10*/  BSYNC B2 ;  /* 0x0000000000027941 */ /* 0x000fea0003800000 */
.L_x_9454:
        /* <DEDUP_REMOVED lines=10> */
.L_x_9450:
        /* <DEDUP_REMOVED lines=12> */
.L_x_9459:
[----:B------:R-:W-:Y:S02]  /*1ae80*/  IMAD.MOV.U32 R147, RZ, RZ, R114 ;  /* 0x000000ffff937224 */ /* 0x000fe400078e0072 */
.L_x_9460:
[----:B------:R-:W-:Y:S05]  /*1ae90*/  BSYNC B2 ;  /* 0x0000000000027941 */ /* 0x000fea0003800000 */
.L_x_9458:
        /* <DEDUP_REMOVED lines=16> */
.L_x_9464:
[----:B------:R-:W-:Y:S05]  /*1afa0*/  BSYNC B3 ;  /* 0x0000000000037941 */ /* 0x000fea0003800000 */
.L_x_9463:
        /* <DEDUP_REMOVED lines=44> */
.L_x_9462:
[----:B------:R-:W-:Y:S05]  /*1b270*/  BSYNC B2 ;  /* 0x0000000000027941 */ /* 0x000fea0003800000 */
.L_x_9461:
        /* <DEDUP_REMOVED lines=13> */
.L_x_9465:
        /* <DEDUP_REMOVED lines=12> */
.L_x_9468:
[----:B------:R-:W-:Y:S02]  /*1b410*/  IMAD.MOV.U32 R147, RZ, RZ, R114 ;  /* 0x000000ffff937224 */ /* 0x000fe400078e0072 */
.L_x_9469:
[----:B------:R-:W-:Y:S05]  /*1b420*/  BSYNC B2 ;  /* 0x0000000000027941 */ /* 0x000fea0003800000 */
.L_x_9467:
        /* <DEDUP_REMOVED lines=16> */
.L_x_9473:
[----:B------:R-:W-:Y:S05]  /*1b530*/  BSYNC B3 ;  /* 0x0000000000037941 */ /* 0x000fea0003800000 */
.L_x_9472:
        /* <DEDUP_REMOVED lines=44> */
.L_x_9471:
[----:B------:R-:W-:Y:S05]  /*1b800*/  BSYNC B2 ;  /* 0x0000000000027941 */ /* 0x000fea0003800000 */
.L_x_9470:
        /* <DEDUP_REMOVED lines=10> */
.L_x_9466:
        /* <DEDUP_REMOVED lines=12> */
.L_x_9475:
[----:B------:R-:W-:Y:S02]  /*1b970*/  IMAD.MOV.U32 R147, RZ, RZ, R114 ;  /* 0x000000ffff937224 */ /* 0x000fe400078e0072 */
.L_x_9476:
[----:B------:R-:W-:Y:S05]  /*1b980*/  BSYNC B2 ;  /* 0x0000000000027941 */ /* 0x000fea0003800000 */
.L_x_9474:
        /* <DEDUP_REMOVED lines=16> */
.L_x_9480:
[----:B------:R-:W-:Y:S05]  /*1ba90*/  BSYNC B3 ;  /* 0x0000000000037941 */ /* 0x000fea0003800000 */
.L_x_9479:
        /* <DEDUP_REMOVED lines=44> */
.L_x_9478:
[----:B------:R-:W-:Y:S05]  /*1bd60*/  BSYNC B2 ;  /* 0x0000000000027941 */ /* 0x000fea0003800000 */
.L_x_9477:
        /* <DEDUP_REMOVED lines=13> */
.L_x_9481:
        /* <DEDUP_REMOVED lines=12> */
.L_x_9484:
[----:B------:R-:W-:Y:S02]  /*1bf00*/  IMAD.MOV.U32 R110, RZ, RZ, R114 ;  /* 0x000000ffff6e7224 */ /* 0x000fe400078e0072 */
.L_x_9485:
[----:B------:R-:W-:Y:S05]  /*1bf10*/  BSYNC B2 ;  /* 0x0000000000027941 */ /* 0x000fea0003800000 */
.L_x_9483:
        /* <DEDUP_REMOVED lines=16> */
.L_x_9489:
[----:B------:R-:W-:Y:S05]  /*1c020*/  BSYNC B3 ;  /* 0x0000000000037941 */ /* 0x000fea0003800000 */
.L_x_9488:
        /* <DEDUP_REMOVED lines=44> */
.L_x_9487:
[----:B------:R-:W-:Y:S05]  /*1c2f0*/  BSYNC B2 ;  /* 0x0000000000027941 */ /* 0x000fea0003800000 */
.L_x_9486:
        /* <DEDUP_REMOVED lines=10> */
.L_x_9482:
        /* <DEDUP_REMOVED lines=12> */
.L_x_9491:
[----:B------:R-:W-:Y:S02]  /*1c460*/  IMAD.MOV.U32 R110, RZ, RZ, R114 ;  /* 0x000000ffff6e7224 */ /* 0x000fe400078e0072 */
.L_x_9492:
[----:B------:R-:W-:Y:S05]  /*1c470*/  BSYNC B2 ;  /* 0x0000000000027941 */ /* 0x000fea0003800000 */
.L_x_9490:
        /* <DEDUP_REMOVED lines=16> */
.L_x_9496:
[----:B------:R-:W-:Y:S05]  /*1c580*/  BSYNC B3 ;  /* 0x0000000000037941 */ /* 0x000fea0003800000 */
.L_x_9495:
        /* <DEDUP_REMOVED lines=44> */
.L_x_9494:
[----:B------:R-:W-:Y:S05]  /*1c850*/  BSYNC B2 ;  /* 0x0000000000027941 */ /* 0x000fea0003800000 */
.L_x_9493:
        /* <DEDUP_REMOVED lines=13> */
.L_x_9497:
        /* <DEDUP_REMOVED lines=12> */
.L_x_9500:
[----:B------:R-:W-:Y:S02]  /*1c9f0*/  IMAD.MOV.U32 R110, RZ, RZ, R114 ;  /* 0x000000ffff6e7224 */ /* 0x000fe400078e0072 */
.L_x_9501:
[----:B------:R-:W-:Y:S05]  /*1ca00*/  BSYNC B2 ;  /* 0x0000000000027941 */ /* 0x000fea0003800000 */
.L_x_9499:
        /* <DEDUP_REMOVED lines=16> */
.L_x_9505:
[----:B------:R-:W-:Y:S05]  /*1cb10*/  BSYNC B3 ;  /* 0x0000000000037941 */ /* 0x000fea0003800000 */
.L_x_9504:
        /* <DEDUP_REMOVED lines=44> */
.L_x_9503:
[----:B------:R-:W-:Y:S05]  /*1cde0*/  BSYNC B2 ;  /* 0x0000000000027941 */ /* 0x000fea0003800000 */
.L_x_9502:
        /* <DEDUP_REMOVED lines=10> */
.L_x_9498:
        /* <DEDUP_REMOVED lines=12> */
.L_x_9507:
[----:B------:R-:W-:Y:S02]  /*1cf50*/  IMAD.MOV.U32 R110, RZ, RZ, R114 ;  /* 0x000000ffff6e7224 */ /* 0x000fe400078e0072 */
.L_x_9508:
[----:B------:R-:W-:Y:S05]  /*1cf60*/  BSYNC B2 ;  /* 0x0000000000027941 */ /* 0x000fea0003800000 */
.L_x_9506:
        /* <DEDUP_REMOVED lines=16> */
.L_x_9512:
[----:B------:R-:W-:Y:S05]  /*1d070*/  BSYNC B3 ;  /* 0x0000000000037941 */ /* 0x000fea0003800000 */
.L_x_9511:
        /* <DEDUP_REMOVED lines=44> */
.L_x_9510:
[----:B------:R-:W-:Y:S05]  /*1d340*/  BSYNC B2 ;  /* 0x0000000000027941 */ /* 0x000fea0003800000 */
.L_x_9509:
        /* <DEDUP_REMOVED lines=13> */
.L_x_9513:
        /* <DEDUP_REMOVED lines=12> */
.L_x_9516:
[----:B------:R-:W-:Y:S02]  /*1d4e0*/  IMAD.MOV.U32 R156, RZ, RZ, R114 ;  /* 0x000000ffff9c7224 */ /* 0x000fe400078e0072 */
.L_x_9517:
[----:B------:R-:W-:Y:S05]  /*1d4f0*/  BSYNC B2 ;  /* 0x0000000000027941 */ /* 0x000fea0003800000 */
.L_x_9515:
        /* <DEDUP_REMOVED lines=16> */
.L_x_9521:
[----:B------:R-:W-:Y:S05]  /*1d600*/  BSYNC B3 ;  /* 0x0000000000037941 */ /* 0x000fea0003800000 */
.L_x_9520:
        /* <DEDUP_REMOVED lines=44> */
.L_x_9519:
[----:B------:R-:W-:Y:S05]  /*1d8d0*/  BSYNC B2 ;  /* 0x0000000000027941 */ /* 0x000fea0003800000 */
.L_x_9518:
        /* <DEDUP_REMOVED lines=10> */
.L_x_9514:
        /* <DEDUP_REMOVED lines=54> */
.L_x_9393:
[----:B------:R-:W-:Y:S05]  /*1dce0*/  BSYNC B1 ;  /* 0x0000000000017941 */ /* 0x000fea0003800000 */
.L_x_9392:
        /* <DEDUP_REMOVED lines=49> */
.L_x_9536:
        /* <DEDUP_REMOVED lines=102> */
.L_x_9537:
[----:B------:R-:W-:Y:S01]  /*1e660*/  FMUL.FTZ R109, R157, R157 ;  /* 0x0000009d9d6d7220 */ /* 0x000fe20000410000 */
[----:B------:R-:W-:Y:S01]  /*1e670*/  ISETP.NE.AND P0, PT, RZ, UR8, PT ;  /* 0x00000008ff007c0c */ /* 0x000fe2000bf05270 */
[----:B-1----:R-:W-:Y:S01]  /*1e680*/  FADD.FTZ R111, R111, R156 ;  /* 0x0000009c6f6f7221 */ /* 0x002fe20000010000 */
[----:B------:R-:W-:Y:S01]  /*1e690*/  LOP3.LUT P1, RZ, R118, 0x20, RZ, 0xc0, !PT ;  /* 0x0000002076ff7812 */ /* 0x000fe2000782c0ff */
[----:B------:R-:W-:Y:S01]  /*1e6a0*/  IMAD.MOV.U32 R108, RZ, RZ, c[0x0][0x1e0] ;  /* 0x00007800ff6c7624 */ /* 0x000fe200078e00ff */
        /* <DEDUP_REMOVED lines=14> */
[----:B------:R-:W-:Y:S02]  /*1e790*/  FADD.FTZ R110, R120, -R153 ;  /* 0x80000099786e7221 */ /* 0x000fe40000010000 */
[C---:B------:R-:W-:Y:S02]  /*1e7a0*/  FMUL.FTZ R109, R155.reuse, R108 ;  /* 0x0000006c9b6d7220 */ /* 0x040fe40000410000 */
[----:B------:R-:W-:Y:S02]  /*1e7b0*/  FMUL.FTZ R110, R155, R110 ;  /* 0x0000006e9b6e7220 */ /* 0x000fe40000410000 */
[----:B-----5:R-:W-:Y:S02]  /*1e7c0*/  FFMA.FTZ R108, R96, R109, R104 ;  /* 0x0000006d606c7223 */ /* 0x020fe40000010068 */
[----:B------:R-:W-:-:S02]  /*1e7d0*/  FFMA.FTZ R109, R97, R110, R105 ;  /* 0x0000006e616d7223 */ /* 0x000fc40000010069 */
[--C-:B------:R-:W-:Y:S02]  /*1e7e0*/  FADD.FTZ R110, R119, -R153.reuse ;  /* 0x80000099776e7221 */ /* 0x100fe40000010000 */
[--C-:B------:R-:W-:Y:S01]  /*1e7f0*/  FADD.FTZ R158, R129, -R153.reuse ;  /* 0x80000099819e7221 */ /* 0x100fe20000010000 */
[----:B------:R-:W-:Y:S01]  /*1e800*/  F2FP.BF16.PACK_AB R108, R109, R108 ;  /* 0x0000006c6d6c723e */ /* 0x000fe200000010ff */
[----:B------:R-:W-:Y:S02]  /*1e810*/  FMUL.FTZ R109, R155, R110 ;  /* 0x0000006e9b6d7220 */ /* 0x000fe40000410000 */
[--C-:B------:R-:W-:Y:S02]  /*1e820*/  FADD.FTZ R110, R140, -R153.reuse ;  /* 0x800000998c6e7221 */ /* 0x100fe40000010000 */
[--C-:B------:R-:W-:Y:S02]  /*1e830*/  FADD.FTZ R160, R139, -R153.reuse ;  /* 0x800000998ba07221 */ /* 0x100fe40000010000 */
[----:B------:R-:W-:-:S02]  /*1e840*/  FADD.FTZ R162, R150, -R153 ;  /* 0x8000009996a27221 */ /* 0x000fc40000010000 */
[C---:B------:R-:W-:Y:S02]  /*1e850*/  FMUL.FTZ R111, R155.reuse, R158 ;  /* 0x0000009e9b6f7220 */ /* 0x040fe40000410000 */
[C---:B------:R-:W-:Y:S02]  /*1e860*/  FMUL.FTZ R158, R155.reuse, R110 ;  /* 0x0000006e9b9e7220 */ /* 0x040fe40000410000 */
[----:B0-----:R-:W-:Y:S02]  /*1e870*/  FADD.FTZ R156, R130, -R153 ;  /* 0x80000099829c7221 */ /* 0x001fe40000010000 */
[C---:B------:R-:W-:Y:S02]  /*1e880*/  FMUL.FTZ R157, R155.reuse, R160 ;  /* 0x000000a09b9d7220 */ /* 0x040fe40000410000 */
[----:B------:R-:W-:Y:S02]  /*1e890*/  FMUL.FTZ R162, R155, R162 ;  /* 0x000000a29ba27220 */ /* 0x000fe40000410000 */
[----:B------:R-:W-:-:S02]  /*1e8a0*/  FFMA.FTZ R110, R92, R111, R100 ;  /* 0x0000006f5c6e7223 */ /* 0x000fc40000010064 */
[----:B------:R-:W-:Y:S02]  /*1e8b0*/  FFMA.FTZ R111, R93, R158, R101 ;  /* 0x0000009e5d6f7223 */ /* 0x000fe40000010065 */
[----:B------:R-:W-:Y:S02]  /*1e8c0*/  FMUL.FTZ R156, R155, R156 ;  /* 0x0000009c9b9c7220 */ /* 0x000fe40000410000 */
[----:B------:R-:W-:Y:S01]  /*1e8d0*/  FFMA.FTZ R157, R94, R157, R102 ;  /* 0x0000009d5e9d7223 */ /* 0x000fe20000010066 */
[----:B------:R-:W-:Y:S01]  /*1e8e0*/  F2FP.BF16.PACK_AB R110, R111, R110 ;  /* 0x0000006e6f6e723e */ /* 0x000fe200000010ff */
[----:B------:R-:W-:Y:S02]  /*1e8f0*/  FFMA.FTZ R162, R95, R162, R103 ;  /* 0x000000a25fa27223 */ /* 0x000fe40000010067 */
        /* <DEDUP_REMOVED lines=8> */
.L_x_9525:
[----:B------:R-:W-:Y:S05]  /*1e980*/  BSYNC B1 ;  /* 0x0000000000017941 */ /* 0x000fea0003800000 */
.L_x_9524:
[----:B------:R-:W-:Y:S01]  /*1e990*/  LOP3.LUT P0, RZ, R118, 0x200, RZ, 0xc0, !PT ;  /* 0x0000020076ff7812 */ /* 0x000fe2000780c0ff */
[----:B------:R-:W-:-:S12]  /*1e9a0*/  BSSY B1, `(.L_x_9526) ;  /* 0x0000022000017945 */ /* 0x000fd80003800000 */
[----:B------:R-:W-:Y:S05]  /*1e9b0*/  @!P0 BRA `(.L_x_9527) ;  /* 0x0000020000008947 */ /* 0x000fea0003800000 */
[--C-:B01----:R-:W-:Y:S02]  /*1e9c0*/  FADD.FTZ R108, R14, -R153.reuse ;  /* 0x800000990e6c7221 */ /* 0x103fe40000010000 */
        /* <DEDUP_REMOVED lines=13> */
[----:B------:R-:W-:Y:S02]  /*1eaa0*/  FMUL.FTZ R158, R155, R110 ;  /* 0x0000006e9b9e7220 */ /* 0x000fe40000410000 */
[----:B------:R-:W-:Y:S02]  /*1eab0*/  FADD.FTZ R156, R131, -R153 ;  /* 0x80000099839c7221 */ /* 0x000fe40000010000 */
        /* <DEDUP_REMOVED lines=16> */
.L_x_9527:
[----:B------:R-:W-:Y:S05]  /*1ebc0*/  BSYNC B1 ;  /* 0x0000000000017941 */ /* 0x000fea0003800000 */
.L_x_9526:
        /* <DEDUP_REMOVED lines=25> */
[----:B------:R-:W-:Y:S02]  /*1ed60*/  FADD.FTZ R156, R134, -R153 ;  /* 0x80000099869c7221 */ /* 0x000fe40000010000 */
[----:B------:R-:W-:Y:S01]  /*1ed70*/  FFMA.FTZ R109, R66, R109, R74 ;  /* 0x0000006d426d7223 */ /* 0x000fe2000001004a */
[----:B------:R-:W-:Y:S01]  /*1ed80*/  F2FP.BF16.PACK_AB R111, R162, R157 ;  /* 0x0000009da26f723e */ /* 0x000fe200000010ff */
[----:B------:R-:W-:Y:S01]  /*1ed90*/  FMUL.FTZ R156, R155, R156 ;  /* 0x0000009c9b9c7220 */ /* 0x000fe20000410000 */
[----:B------:R-:W-:-:S03]  /*1eda0*/  HFMA2.MMA R157, -RZ, RZ, 0, 9.5367431640625e-07 ;  /* 0x00000010ff9d7435 */ /* 0x000fc600000001ff */
[----:B------:R-:W-:-:S05]  /*1edb0*/  FFMA.FTZ R156, R67, R156, R75 ;  /* 0x0000009c439c7223 */ /* 0x000fca000001004b */
[----:B------:R-:W-:Y:S02]  /*1edc0*/  F2FP.BF16.PACK_AB R109, R156, R109 ;  /* 0x0000006d9c6d723e */ /* 0x000fe400000010ff */
[C---:B------:R-:W-:Y:S01]  /*1edd0*/  IMAD.WIDE.U32 R156, R4.reuse, R157, c[0x0][0x208] ;  /* 0x00008200049c7625 */ /* 0x040fe200078e009d */
[----:B------:R-:W-:-:S04]  /*1ede0*/  IADD3 R4, R4, 0x20, RZ ;  /* 0x0000002004047810 */ /* 0x000fc80007ffe0ff */
[----:B------:R0:W-:Y:S03]  /*1edf0*/  STG.E.128 [R156.64], R108 ;  /* 0x0000006c9c007986 */ /* 0x0001e6000c101d06 */
.L_x_9529:
[----:B------:R-:W-:Y:S05]  /*1ee00*/  BSYNC B1 ;  /* 0x0000000000017941 */ /* 0x000fea0003800000 */
.L_x_9528:
        /* <DEDUP_REMOVED lines=35> */
.L_x_9531:
[----:B------:R-:W-:Y:S05]  /*1f040*/  BSYNC B1 ;  /* 0x0000000000017941 */ /* 0x000fea0003800000 */
.L_x_9530:
[----:B------:R-:W-:Y:S01]  /*1f050*/  LOP3.LUT P0, RZ, R118, 0x40, RZ, 0xc0, !PT ;  /* 0x0000004076ff7812 */ /* 0x000fe2000780c0ff */
[----:B------:R-:W-:-:S12]  /*1f060*/  BSSY B1, `(.L_x_9532) ;  /* 0x0000021000017945 */ /* 0x000fd80003800000 */
[----:B------:R-:W-:Y:S05]  /*1f070*/  @!P0 BRA `(.L_x_9533) ;  /* 0x000001f000008947 */ /* 0x000fea0003800000 */
[--C-:B------:R-:W-:Y:S02]  /*1f080*/  FADD.FTZ R164, R147, -R153.reuse ;  /* 0x8000009993a47221 */ /* 0x100fe40000010000 */
[--C-:B01----:R-:W-:Y:S02]  /*1f090*/  FADD.FTZ R109, R154, -R153.reuse ;  /* 0x800000999a6d7221 */ /* 0x103fe40000010000 */
        /* <DEDUP_REMOVED lines=18> */
[----:B------:R-:W-:Y:S01]  /*1f1c0*/  FFMA.FTZ R110, R28, R159, R36 ;  /* 0x0000009f1c6e7223 */ /* 0x000fe20000010024 */
[----:B------:R-:W-:Y:S01]  /*1f1d0*/  F2FP.BF16.PACK_AB R111, R164, R111 ;  /* 0x0000006fa46f723e */ /* 0x000fe200000010ff */
        /* <DEDUP_REMOVED lines=9> */
.L_x_9533:
[----:B------:R-:W-:Y:S05]  /*1f270*/  BSYNC B1 ;  /* 0x0000000000017941 */ /* 0x000fea0003800000 */
.L_x_9532:
[----:B------:R-:W-:-:S04]  /*1f280*/  IMAD.MOV.U32 R4, RZ, RZ, 0x4 ;  /* 0x00000004ff047424 */ /* 0x000fc800078e00ff */
[----:B------:R-:W-:-:S05]  /*1f290*/  IMAD R117, R4, c[0x0][0x160], R117 ;  /* 0x0000580004757a24 */ /* 0x000fca00078e0275 */
[----:B------:R-:W-:-:S13]  /*1f2a0*/  ISETP.GE.AND P0, PT, R117, c[0x0][0x164], PT ;  /* 0x0000590075007a0c */ /* 0x000fda0003f06270 */
[----:B01---5:R-:W-:Y:S01]  /*1f2b0*/  @P0 CALL.REL.NOINC `(.L_x_9534) ;  /* 0x0000001000000944 */ /* 0x023fe20003c00000 */
[----:B------:R-:W-:Y:S05]  /*1f2c0*/  BRA `(.L_x_9535) ;  /* 0xfffe19b000007947 */ /* 0x000fea000383ffff */
.L_x_9534:
[----:B------:R-:W-:Y:S05]  /*1f2d0*/  BSYNC B0 ;  /* 0x0000000000007941 */ /* 0x000fea0003800000 */
.L_x_8867:
[----:B------:R-:W-:Y:S05]  /*1f2e0*/  EXIT ;  /* 0x000000000000794d */ /* 0x000fea0003800000 */
.L_x_9522:
[----:B------:R-:W-:Y:S01]  /*1f2f0*/  IMAD.MOV.U32 R111, RZ, RZ, 0x1 ;  /* 0x00000001ff6f7424 */ /* 0x000fe200078e00ff */
[----:B------:R-:W-:Y:S01]  /*1f300*/  MOV R108, 0x1f340 ;  /* 0x0001f340006c7802 */ /* 0x000fe20000000f00 */
[----:B------:R-:W-:Y:S02]  /*1f310*/  IMAD.MOV.U32 R153, RZ, RZ, 0x1f ;  /* 0x0000001fff997424 */ /* 0x000fe400078e00ff */
[----:B------:R-:W-:Y:S02]  /*1f320*/  IMAD.MOV.U32 R158, RZ, RZ, -0x1 ;  /* 0xffffffffff9e7424 */ /* 0x000fe400078e00ff */
[----:B-----5:R-:W-:Y:S05]  /*1f330*/  CALL.REL.NOINC `($__internal_22_$__cuda_sm70_shflsync_bfly_p) ;  /* 0x000008c000007944 */ /* 0x020fea0003c00000 */
[----:B01----:R-:W-:Y:S05]  /*1f340*/  BRA `(.L_x_9536) ;  /* 0xffffecb000007947 */ /* 0x003fea000383ffff */
.L_x_9523:
[----:B0-----:R-:W-:Y:S01]  /*1f350*/  IMAD.MOV.U32 R110, RZ, RZ, R155 ;  /* 0x000000ffff6e7224 */ /* 0x001fe200078e009b */
[----:B------:R-:W-:Y:S01]  /*1f360*/  MOV R108, 0x1f3b0 ;  /* 0x0001f3b0006c7802 */ /* 0x000fe20000000f00 */
[----:B------:R-:W-:Y:S02]  /*1f370*/  IMAD.MOV.U32 R111, RZ, RZ, 0x2 ;  /* 0x00000002ff6f7424 */ /* 0x000fe400078e00ff */
[----:B------:R-:W-:Y:S02]  /*1f380*/  IMAD.MOV.U32 R153, RZ, RZ, 0x1f ;  /* 0x0000001fff997424 */ /* 0x000fe400078e00ff */
[----:B------:R-:W-:-:S02]  /*1f390*/  IMAD.MOV.U32 R158, RZ, RZ, -0x1 ;  /* 0xffffffffff9e7424 */ /* 0x000fc400078e00ff */
[----:B-----5:R-:W-:Y:S05]  /*1f3a0*/  CALL.REL.NOINC `($__internal_22_$__cuda_sm70_shflsync_bfly_p) ;  /* 0x0000085000007944 */ /* 0x020fea0003c00000 */
[----:B01----:R-:W-:Y:S01]  /*1f3b0*/  FADD.FTZ R110, R155, R111 ;  /* 0x0000006f9b6e7221 */ /* 0x003fe20000010000 */
[----:B------:R-:W-:Y:S01]  /*1f3c0*/  MOV R108, 0x1f410 ;  /* 0x0001f410006c7802 */ /* 0x000fe20000000f00 */
[----:B------:R-:W-:-:S02]  /*1f3d0*/  IMAD.MOV.U32 R111, RZ, RZ, 0x4 ;  /* 0x00000004ff6f7424 */ /* 0x000fc400078e00ff */
[----:B------:R-:W-:Y:S02]  /*1f3e0*/  IMAD.MOV.U32 R153, RZ, RZ, 0x1f ;  /* 0x0000001fff997424 */ /* 0x000fe400078e00ff */
[----:B------:R-:W-:Y:S02]  /*1f3f0*/  IMAD.MOV.U32 R158, RZ, RZ, -0x1 ;  /* 0xffffffffff9e7424 */ /* 0x000fe400078e00ff */
[----:B------:R-:W-:Y:S05]  /*1f400*/  CALL.REL.NOINC `($__internal_22_$__cuda_sm70_shflsync_bfly_p) ;  /* 0x000007f000007944 */ /* 0x000fea0003c00000 */
[----:B01----:R-:W-:Y:S01]  /*1f410*/  FADD.FTZ R110, R110, R111 ;  /* 0x0000006f6e6e7221 */ /* 0x003fe20000010000 */
[----:B------:R-:W-:Y:S01]  /*1f420*/  MOV R108, 0x1f470 ;  /* 0x0001f470006c7802 */ /* 0x000fe20000000f00 */
[----:B------:R-:W-:Y:S02]  /*1f430*/  IMAD.MOV.U32 R111, RZ, RZ, 0x8 ;  /* 0x00000008ff6f7424 */ /* 0x000fe400078e00ff */
[----:B------:R-:W-:Y:S02]  /*1f440*/  IMAD.MOV.U32 R153, RZ, RZ, 0x1f ;  /* 0x0000001fff997424 */ /* 0x000fe400078e00ff */
[----:B------:R-:W-:Y:S02]  /*1f450*/  IMAD.MOV.U32 R158, RZ, RZ, -0x1 ;  /* 0xffffffffff9e7424 */ /* 0x000fe400078e00ff */
[----:B------:R-:W-:Y:S05]  /*1f460*/  CALL.REL.NOINC `($__internal_22_$__cuda_sm70_shflsync_bfly_p) ;  /* 0x0000079000007944 */ /* 0x000fea0003c00000 */
[----:B01----:R-:W-:Y:S01]  /*1f470*/  FADD.FTZ R110, R110, R111 ;  /* 0x0000006f6e6e7221 */ /* 0x003fe20000010000 */
[----:B------:R-:W-:Y:S01]  /*1f480*/  MOV R108, 0x1f4d0 ;  /* 0x0001f4d0006c7802 */ /* 0x000fe20000000f00 */
[----:B------:R-:W-:-:S02]  /*1f490*/  IMAD.MOV.U32 R111, RZ, RZ, 0x10 ;  /* 0x00000010ff6f7424 */ /* 0x000fc400078e00ff */
[----:B------:R-:W-:Y:S02]  /*1f4a0*/  IMAD.MOV.U32 R153, RZ, RZ, 0x1f ;  /* 0x0000001fff997424 */ /* 0x000fe400078e00ff */
[----:B------:R-:W-:Y:S02]  /*1f4b0*/  IMAD.MOV.U32 R158, RZ, RZ, -0x1 ;  /* 0xffffffffff9e7424 */ /* 0x000fe400078e00ff */
[----:B------:R-:W-:Y:S05]  /*1f4c0*/  CALL.REL.NOINC `($__internal_22_$__cuda_sm70_shflsync_bfly_p) ;  /* 0x0000073000007944 */ /* 0x000fea0003c00000 */
        /* <DEDUP_REMOVED lines=97> */
[----:B------:R-:W-:Y:S02]  /*1fae0*/  IMAD.MOV.U32 R111, RZ, RZ, 0x4 ;  /* 0x00000004ff6f7424 */ /* 0x000fe400078e00ff */
[----:B------:R-:W-:-:S02]  /*1faf0*/  IMAD.MOV.U32 R153, RZ, RZ, 0x1f ;  /* 0x0000001fff997424 */ /* 0x000fc400078e00ff */
        /* <DEDUP_REMOVED lines=8> */
[----:B-1----:R-:W-:Y:S01]  /*1fb80*/  FADD.FTZ R156, R110, R111 ;  /* 0x0000006f6e9c7221 */ /* 0x002fe20000010000 */
[----:B------:R-:W-:Y:S01]  /*1fb90*/  MOV R108, 0x1fbf0 ;  /* 0x0001fbf0006c7802 */ /* 0x000fe20000000f00 */
[----:B------:R-:W-:Y:S02]  /*1fba0*/  IMAD.MOV.U32 R111, RZ, RZ, 0x10 ;  /* 0x00000010ff6f7424 */ /* 0x000fe400078e00ff */
[----:B0-----:R-:W-:-:S02]  /*1fbb0*/  IMAD.MOV.U32 R153, RZ, RZ, 0x1f ;  /* 0x0000001fff997424 */ /* 0x001fc400078e00ff */
[----:B------:R-:W-:Y:S02]  /*1fbc0*/  IMAD.MOV.U32 R158, RZ, RZ, -0x1 ;  /* 0xffffffffff9e7424 */ /* 0x000fe400078e00ff */
[----:B------:R-:W-:Y:S02]  /*1fbd0*/  IMAD.MOV.U32 R110, RZ, RZ, R156 ;  /* 0x000000ffff6e7224 */ /* 0x000fe400078e009c */
[----:B------:R-:W-:Y:S05]  /*1fbe0*/  CALL.REL.NOINC `($__internal_22_$__cuda_sm70_shflsync_bfly_p) ;  /* 0x0000001000007944 */ /* 0x000fea0003c00000 */
[----:B01----:R-:W-:Y:S05]  /*1fbf0*/  BRA `(.L_x_9537) ;  /* 0xffffea6000007947 */ /* 0x003fea000383ffff */
        .weak           $__internal_22_$__cuda_sm70_shflsync_bfly_p
        .type           $__internal_22_$__cuda_sm70_shflsync_bfly_p,@function
        .size           $__internal_22_$__cuda_sm70_shflsync_bfly_p,(.L_x_33000 - $__internal_22_$__cuda_sm70_shflsync_bfly_p)
$__internal_22_$__cuda_sm70_shflsync_bfly_p:
[----:B------:R-:W-:Y:S01]  /*1fc00*/  IMAD.MOV.U32 R109, RZ, RZ, 0x0 ;  /* 0x00000000ff6d7424 */ /* 0x000fe200078e00ff */
[----:B------:R-:W-:Y:S04]  /*1fc10*/  WARPSYNC R158 ;  /* 0x0000009e00007348 */ /* 0x000fe80003800000 */
[----:B------:R0:W1:Y:S01]  /*1fc20*/  SHFL.BFLY PT, R111, R110, R111, R153 ;  /* 0x0c00006f6e6f7389 */ /* 0x00006200000e0099 */
[----:B------:R-:W-:Y:S05]  /*1fc30*/  RET.REL.NODEC R108 `(_ZN10layer_norm31ln_parallel_residual_fwd_kernelINS_13Kernel_traitsIf13__nv_bfloat16S2_S2_fjLj1280ELj1ELj4ELj1ELj16ENS_18Kernel_traits_baseILj1280EfS2_S2_S2_fjLj128EEEEELb1ELb1ELb0EEEvNS_9FwdParamsE) ;  /* 0xfffe03c06c007950 */ /* 0x000fea0003c3ffff */
.L_x_9538:
        /* <DEDUP_REMOVED lines=12> */
.L_x_33000:


//--------------------- .text._ZN10layer_norm31ln_parallel_residual_fwd_kernelINS_13Kernel_traitsIf13__nv_bfloat16S2_S2_fjLj1280ELj1ELj4ELj1ELj16ENS_18Kernel_traits_baseILj1280EfS2_S2_S2_fjLj128EEEEELb1ELb1ELb1EEEvNS_9FwdParamsE --------------------------
	.section	.text._ZN10layer_norm31ln_parallel_residual_fwd_kernelINS_13Kernel_traitsIf13__nv_bfloat16S2_S2_fjLj1280ELj1ELj4ELj1ELj16ENS_18Kernel_traits_baseILj1280EfS2_S2_S2_fjLj128EEEEELb1ELb1ELb1EEEvNS_9FwdParamsE,"ax",@progbits
	.sectioninfo	@"SHI_REGISTERS=167"
	.align	128
        .global         _ZN10layer_norm31ln_parallel_residual_fwd_kernelINS_13Kernel_traitsIf13__nv_bfloat16S2_S2_fjLj1280ELj1ELj4ELj1ELj16ENS_18Kernel_traits_baseILj1280EfS2_S2_S2_fjLj128EEEEELb1ELb1ELb1EEEvNS_9FwdParamsE
        .type           _ZN10layer_norm31ln_parallel_residual_fwd_kernelINS_13Kernel_traitsIf13__nv_bfloat16S2_S2_fjLj1280ELj1ELj4ELj1ELj16ENS_18Kernel_traits_baseILj1280EfS2_S2_S2_fjLj128EEEEELb1ELb1ELb1EEEvNS_9FwdParamsE,@function
        .size           _ZN10layer_norm31ln_parallel_residual_fwd_kernelINS_13Kernel_traitsIf13__nv_bfloat16S2_S2_fjLj1280ELj1ELj4ELj1ELj16ENS_18Kernel_traits_baseILj1280EfS2_S2_S2_fjLj128EEEEELb1ELb1ELb1EEEvNS_9FwdParamsE,(.L_x_33001 - _ZN10layer_norm31ln_parallel_residual_fwd_kernelINS_13Kernel_traitsIf13__nv_bfloat16S2_S2_fjLj1280ELj1ELj4ELj1ELj16ENS_18Kernel_traits_baseILj1280EfS2_S2_S2_fjLj128EEEEELb1ELb1ELb1EEEvNS_9FwdParamsE)
        .other          _ZN10layer_norm31ln_parallel_residual_fwd_kernelINS_13Kernel_traitsIf13__nv_bfloat16S2_S2_fjLj1280ELj1ELj4ELj1ELj16ENS_18Kernel_traits_baseILj1280EfS2_S2_S2_fjLj128EEEEELb1ELb1ELb1EEEvNS_9FwdParamsE,@"STO_CUDA_ENTRY STV_DEFAULT"
_ZN10layer_norm31ln_parallel_residual_fwd_kernelINS_13Kernel_traitsIf13__nv_bfloat16S2_S2_fjLj1280ELj1ELj4ELj1ELj16ENS_18Kernel_traits_baseILj1280EfS2_S2_S2_fjLj128EEEEELb1ELb1ELb1EEEvNS_9FwdParamsE:
.text._ZN10layer_norm31ln_parallel_residual_fwd_kernelINS_13Kernel_traitsIf13__nv_bfloat16S2_S2_fjLj1280ELj1ELj4ELj1ELj16ENS_18Kernel_traits_baseILj1280EfS2_S2_S2_fjLj128EEEEELb1ELb1ELb1EEEvNS_9FwdParamsE:
        /* <DEDUP_REMOVED lines=52> */
[----:B------:R-:W-:-:S02]  /*0340*/  UIADD3 UR10, UR5, -0x4498517b, URZ ;  /* 0xbb67ae85050a7890 */ /* 0x000fc4000fffe03f */
[----:B------:R-:W-:Y:S02]  /*0350*/  UIADD3 UR12, UR5, 0x76cf5d0a, URZ ;  /* 0x76cf5d0a050c7890 */ /* 0x000fe4000fffe03f */
[----:B------:R-:W-:Y:S01]  /*0360*/  IMAD.WIDE.U32 R8, R8, -0x326172a9, RZ ;  /* 0xcd9e8d5708087825 */ /* 0x000fe200078e00ff */
[----:B------:R-:W-:Y:S01]  /*0370*/  UIADD3 UR14, UR5, 0x32370b8f, URZ ;  /* 0x32370b8f050e7890 */ /* 0x000fe2000fffe03f */
[----:B------:R-:W-:Y:S01]  /*0380*/  LOP3.LUT R7, R3, UR10, R4, 0x96, !PT ;  /* 0x0000000a03077c12 */ /* 0x000fe2000f8e9604 */
[----:B------:R-:W-:Y:S02]  /*0390*/  UIADD3 UR15, UR4, 0x78dde6e4, URZ ;  /* 0x78dde6e4040f7890 */ /* 0x000fe4000fffe03f */
[----:B------:R-:W-:Y:S01]  /*03a0*/  LOP3.LUT R4, R9, UR9, R6, 0x96, !PT ;  /* 0x0000000909047c12 */ /* 0x000fe2000f8e9606 */
[----:B------:R-:W-:Y:S01]  /*03b0*/  UIADD3 UR16, UR5, -0x126145ec, URZ ;  /* 0xed9eba1405107890 */ /* 0x000fe2000fffe03f */
[----:B------:R-:W-:Y:S01]  /*03c0*/  IMAD.WIDE.U32 R6, R7, -0x326172a9, RZ ;  /* 0xcd9e8d5707067825 */ /* 0x000fe200078e00ff */
[----:B------:R-:W-:-:S02]  /*03d0*/  UIADD3 UR18, UR5, -0x56f99767, URZ ;  /* 0xa906689905127890 */ /* 0x000fc4000fffe03f */
[----:B------:R-:W-:Y:S01]  /*03e0*/  UIADD3 UR17, UR4, 0x1715609d, URZ ;  /* 0x1715609d04117890 */ /* 0x000fe2000fffe03f */
[----:B------:R-:W-:Y:S01]  /*03f0*/  IMAD.WIDE.U32 R4, R4, -0x2daee0ad, RZ ;  /* 0xd2511f5304047825 */ /* 0x000fe200078e00ff */
[----:B------:R-:W-:Y:S01]  /*0400*/  LOP3.LUT R3, R7, UR11, R8, 0x96, !PT ;  /* 0x0000000b07037c12 */ /* 0x000fe2000f8e9608 */
[----:B------:R-:W-:Y:S02]  /*0410*/  UIADD3 UR19, UR4, -0x4ab325aa, URZ ;  /* 0xb54cda5604137890 */ /* 0x000fe4000fffe03f */
[----:B------:R-:W-:Y:S01]  /*0420*/  UIADD3 UR20, UR5, 0x646e171e, URZ ;  /* 0x646e171e05147890 */ /* 0x000fe2000fffe03f */
[----:B------:R-:W-:Y:S01]  /*0430*/  LOP3.LUT R8, R5, UR12, R2, 0x96, !PT ;  /* 0x0000000c05087c12 */ /* 0x000fe2000f8e9602 */
[----:B------:R-:W-:Y:S01]  /*0440*/  IMAD.WIDE.U32 R2, R3, -0x2daee0ad, RZ ;  /* 0xd2511f5303027825 */ /* 0x000fe200078e00ff */
[----:B------:R-:W-:Y:S02]  /*0450*/  UIADD3 UR21, UR4, 0x5384540f, URZ ;  /* 0x5384540f04157890 */ /* 0x000fe4000fffe03f */
[----:B------:R-:W-:Y:S01]  /*0460*/  UIADD3 UR22, UR5, 0x1fd5c5a3, URZ ;  /* 0x1fd5c5a305167890 */ /* 0x000fe2000fffe03f */
[----:B------:R-:W-:Y:S01]  /*0470*/  IMAD.WIDE.U32 R8, R8, -0x326172a9, RZ ;  /* 0xcd9e8d5708087825 */ /* 0x000fe200078e00ff */
[----:B------:R-:W-:Y:S01]  /*0480*/  LOP3.LUT R7, R3, UR14, R4, 0x96, !PT ;  /* 0x0000000e03077c12 */ /* 0x000fe2000f8e9604 */
[----:B------:R-:W-:-:S02]  /*0490*/  UIADD3 UR24, UR5, -0x24c28bd8, URZ ;  /* 0xdb3d742805187890 */ /* 0x000fc4000fffe03f */
        /* <DEDUP_REMOVED lines=18> */
[----:B------:R-:W-:Y:S01]  /*05c0*/  IMAD.HI.U32 R5, R7, -0x326172a9, RZ ;  /* 0xcd9e8d5707057827 */ /* 0x000fe200078e00ff */
[----:B------:R-:W-:-:S03]  /*05d0*/  SHF.R.U32.HI R9, RZ, 0x5, R10 ;  /* 0x00000005ff097819 */ /* 0x000fc6000001160a */
[----:B------:R-:W-:Y:S01]  /*05e0*/  IMAD.HI.U32 R3, R6, -0x2daee0ad, RZ ;  /* 0xd2511f5306037827 */ /* 0x000fe200078e00ff */
[----:B------:R-:W-:-:S03]  /*05f0*/  LOP3.LUT R14, R5, UR23, R8, 0x96, !PT ;  /* 0x00000017050e7c12 */ /* 0x000fc6000f8e9608 */
[----:B------:R-:W-:Y:S01]  /*0600*/  IMAD R9, R11, 0x4, R9 ;  /* 0x000000040b097824 */ /* 0x000fe200078e0209 */
[----:B------:R-:W-:Y:S01]  /*0610*/  LOP3.LUT R15, R3, UR24, R2, 0x96, !PT ;  /* 0x00000018030f7c12 */ /* 0x000fe2000f8e9602 */
[----:B------:R-:W-:-:S05]  /*0620*/  IMAD.SHL.U32 R2, R10, 0x20, RZ ;  /* 0x000000200a027824 */ /* 0x000fca00078e00ff */
[----:B------:R-:W-:-:S04]  /*0630*/  LOP3.LUT R2, R2, 0x3e0, RZ, 0xc0, !PT ;  /* 0x000003e002027812 */ /* 0x000fc800078ec0ff */
        /* <DEDUP_REMOVED lines=16> */
[----:B------:R-:W-:Y:S01]  /*0740*/  UIADD3 UR26, UR5, -0x695add53, URZ ;  /* 0x96a522ad051a7890 */ /* 0x000fe2000fffe03f */
[----:B0-----:R-:W-:Y:S01]  /*0750*/  IMAD R5, R6, -0x2daee0ad, RZ ;  /* 0xd2511f5306057824 */ /* 0x001fe200078e02ff */
[----:B------:R0:W5:Y:S01]  /*0760*/  LDG.E.128 R56, [R2.64] ;  /* 0x0000000602387981 */ /* 0x000162000c1e1d00 */
[----:B------:R-:W-:-:S02]  /*0770*/  IMAD R11, R7, -0x326172a9, RZ ;  /* 0xcd9e8d57070b7824 */ /* 0x000fc400078e02ff */
[----:B------:R-:W-:Y:S01]  /*0780*/  IMAD.WIDE.U32 R6, R14, -0x2daee0ad, RZ ;  /* 0xd2511f530e067825 */ /* 0x000fe200078e00ff */
[----:B------:R-:W-:Y:S01]  /*0790*/  UIADD3 UR25, UR4, -0x700cb87f, URZ ;  /* 0x8ff3478104197890 */ /* 0x000fe2000fffe03f */
[----:B------:R0:W5:Y:S02]  /*07a0*/  LDG.E.128 R60, [R2.64+0x10] ;  /* 0x00001006023c7981 */ /* 0x000164000c1e1d00 */
[----:B------:R-:W-:Y:S01]  /*07b0*/  IMAD.HI.U32 R8, R15, -0x326172a9, RZ ;  /* 0xcd9e8d570f087827 */ /* 0x000fe200078e00ff */
[----:B------:R-:W-:Y:S01]  /*07c0*/  LOP3.LUT R7, R7, UR26, R5, 0x96, !PT ;  /* 0x0000001a07077c12 */ /* 0x000fe2000f8e9605 */
[----:B------:R-:W-:Y:S01]  /*07d0*/  BSSY B0, `(.L_x_9539) ;  /* 0x0001db6000007945 */ /* 0x000fe20003800000 */
[----:B------:R0:W5:Y:S01]  /*07e0*/  LDG.E.128 R64, [R2.64+0x400] ;  /* 0x0004000602407981 */ /* 0x000162000c1e1d00 */
[----:B------:R-:W-:Y:S01]  /*07f0*/  IMAD.MOV.U32 R5, RZ, RZ, R0 ;  /* 0x000000ffff057224 */ /* 0x000fe200078e0000 */
[----:B------:R-:W-:Y:S01]  /*0800*/  HFMA2.MMA R0, -RZ, RZ, 0, 0 ;  /* 0x00000000ff007435 */ /* 0x000fe200000001ff */
[----:B------:R-:W-:Y:S01]  /*0810*/  LOP3.LUT R8, R8, UR25, R11, 0x96, !PT ;  /* 0x0000001908087c12 */ /* 0x000fe2000f8e960b */
[----:B------:R0:W5:Y:S01]  /*0820*/  LDG.E.128 R68, [R2.64+0x410] ;  /* 0x0004100602447981 */ /* 0x000162000c1e1d00 */
[----:B------:R-:W-:Y:S01]  /*0830*/  IMAD.MOV.U32 R4, RZ, RZ, R12 ;  /* 0x000000ffff047224 */ /* 0x000fe200078e000c */
[----:B------:R-:W-:-:S02]  /*0840*/  LOP3.LUT R138, R138, 0x3, RZ, 0xc0, !PT ;  /* 0x000000038a8a7812 */ /* 0x000fc400078ec0ff */
[----:B------:R0:W5:Y:S04]  /*0850*/  LDG.E.128 R72, [R2.64+0x800] ;  /* 0x0008000602487981 */ /* 0x000168000c1e1d00 */
[----:B------:R0:W5:Y:S04]  /*0860*/  LDG.E.128 R76, [R2.64+0x810] ;  /* 0x00081006024c7981 */ /* 0x000168000c1e1d00 */
[----:B------:R0:W5:Y:S04]  /*0870*/  LDG.E.128 R80, [R2.64+0xc00] ;  /* 0x000c000602507981 */ /* 0x000168000c1e1d00 */
[----:B------:R0:W5:Y:S04]  /*0880*/  LDG.E.128 R84, [R2.64+0xc10] ;  /* 0x000c100602547981 */ /* 0x000168000c1e1d00 */
[----:B------:R0:W5:Y:S04]  /*0890*/  LDG.E.128 R88, [R2.64+0x1000] ;  /* 0x0010000602587981 */ /* 0x000168000c1e1d00 */
[----:B------:R0:W5:Y:S01]  /*08a0*/  LDG.E.128 R92, [R2.64+0x1010] ;  /* 0x00101006025c7981 */ /* 0x000162000c1e1d00 */
[----:B------:R-:W-:Y:S01]  /*08b0*/  ULDC.U8 UR8, c[0x0][0x1f0] ;  /* 0x00007c0000087ab9 */ /* 0x000fe20000000000 */
[----:B0-----:R-:W-:-:S02]  /*08c0*/  IMAD.MOV.U32 R3, RZ, RZ, R13 ;  /* 0x000000ffff037224 */ /* 0x001fc400078e000d */
[----:B------:R-:W-:Y:S02]  /*08d0*/  IMAD R2, R15, -0x326172a9, RZ ;  /* 0xcd9e8d570f027824 */ /* 0x000fe400078e02ff */
.L_x_10188:
        /* <DEDUP_REMOVED lines=9> */
[----:B------:R-:W-:Y:S02]  /*0970*/  LOP3.LUT R122, R122, 0xffffffdf, RZ, 0xc0, !PT ;  /* 0xffffffdf7a7a7812 */ /* 0x000fe400078ec0ff */
[----:B0-----:R-:W-:Y:S02]  /*0980*/  LOP3.LUT R109, R109, 0x1f, RZ, 0xc0, !PT ;  /* 0x0000001f6d6d7812 */ /* 0x001fe400078ec0ff */
[----:B------:R-:W-:Y:S02]  /*0990*/  ISETP.NE.AND P1, PT, R138, 0x1, PT ;  /* 0x000000018a00780c */ /* 0x000fe40003f25270 */
[----:B------:R-:W-:Y:S01]  /*09a0*/  LEA.HI.SX32 R116, R116, R109, 0x1d ;  /* 0x0000006d74747211 */ /* 0x000fe200078feaff */
[----:B------:R-:W-:Y:S01]  /*09b0*/  BSSY B1, `(.L_x_9540) ;  /* 0x0000013000017945 */ /* 0x000fe20003800000 */
[----:B------:R-:W-:-:S03]  /*09c0*/  @P2 LOP3.LUT R122, R122, 0x20, RZ, 0xfc, !PT ;  /* 0x000000207a7a2812 */ /* 0x000fc600078efcff */
        /* <DEDUP_REMOVED lines=16> */
.L_x_9541:
[----:B0-----:R-:W-:Y:S02]  /*0ad0*/  IMAD.MOV.U32 R110, RZ, RZ, R2 ;  /* 0x000000ffff6e7224 */ /* 0x001fe400078e0002 */
.L_x_9542:
[----:B------:R-:W-:Y:S05]  /*0ae0*/  BSYNC B1 ;  /* 0x0000000000017941 */ /* 0x000fea0003800000 */
.L_x_9540:
        /* <DEDUP_REMOVED lines=16> */
.L_x_9546:
[----:B------:R-:W-:Y:S05]  /*0bf0*/  BSYNC B2 ;  /* 0x0000000000027941 */ /* 0x000fea0003800000 */
.L_x_9545:
        /* <DEDUP_REMOVED lines=43> */
.L_x_9544:
[----:B------:R-:W-:Y:S05]  /*0eb0*/  BSYNC B1 ;  /* 0x0000000000017941 */ /* 0x000fea0003800000 */
.L_x_9543:
[----:B------:R-:W0:Y:S01]  /*0ec0*/  I2F.U32 R111, R110 ;  /* 0x0000006e006f7306 */ /* 0x000e220000201000 */
[----:B------:R-:W-:Y:S01]  /*0ed0*/  IMAD.MOV.U32 R118, RZ, RZ, 0x2f800000 ;  /* 0x2f800000ff767424 */ /* 0x000fe200078e00ff */
[----:B------:R-:W-:Y:S02]  /*0ee0*/  ISETP.NE.U32.AND P1, PT, RZ, c[0x0][0x178], PT ;  /* 0x00005e00ff007a0c */ /* 0x000fe40003f25070 */
[----:B------:R-:W-:Y:S02]  /*0ef0*/  LOP3.LUT R122, R122, 0xfffffff7, RZ, 0xc0, !PT ;  /* 0xfffffff77a7a7812 */ /* 0x000fe400078ec0ff */
[----:B------:R-:W-:Y:S02]  /*0f00*/  ISETP.NE.AND.EX P6, PT, RZ, c[0x0][0x17c], PT, P1 ;  /* 0x00005f00ff007a0c */ /* 0x000fe40003fc5310 */
[----:B-----5:R-:W-:-:S05]  /*0f10*/  PRMT R108, RZ, 0x5410, R104 ;  /* 0x00005410ff6c7816 */ /* 0x020fca0000000068 */
[----:B------:R-:W-:Y:S02]  /*0f20*/  FMUL.FTZ R108, R108, c[0x0][0x1e8] ;  /* 0x00007a006c6c7a20 */ /* 0x000fe40000410000 */
[----:B0-----:R-:W-:-:S05]  /*0f30*/  FFMA.FTZ R111, R111, R118, 1.1641532182693481445e-10 ;  /* 0x2f0000006f6f7423 */ /* 0x001fca0000010076 */
[----:B------:R-:W-:-:S04]  /*0f40*/  FSETP.GTU.FTZ.AND P2, PT, R111, c[0x0][0x1e4], PT ;  /* 0x000079006f007a0b */ /* 0x000fc80003f5c000 */
[----:B------:R-:W-:-:S09]  /*0f50*/  FSEL R108, R108, RZ, !P2 ;  /* 0x000000ff6c6c7208 */ /* 0x000fd20005000000 */
[----:B------:R-:W-:-:S04]  /*0f60*/  @P2 LOP3.LUT R122, R122, 0x8, RZ, 0xfc, !PT ;  /* 0x000000087a7a2812 */ /* 0x000fc800078efcff */
[----:B------:R-:W-:-:S04]  /*0f70*/  LOP3.LUT R122, R122, 0xffffffef, RZ, 0xc0, !PT ;  /* 0xffffffef7a7a7812 */ /* 0x000fc800078ec0ff */
        /* <DEDUP_REMOVED lines=8> */
.L_x_9547:
        /* <DEDUP_REMOVED lines=12> */
.L_x_9550:
[----:B------:R-:W-:Y:S02]  /*10c0*/  IMAD.MOV.U32 R110, RZ, RZ, R2 ;  /* 0x000000ffff6e7224 */ /* 0x000fe400078e0002 */
.L_x_9551:
[----:B------:R-:W-:Y:S05]  /*10d0*/  BSYNC B1 ;  /* 0x0000000000017941 */ /* 0x000fea0003800000 */
.L_x_9549:
        /* <DEDUP_REMOVED lines=16> */
.L_x_9555:
[----:B------:R-:W-:Y:S05]  /*11e0*/  BSYNC B2 ;  /* 0x0000000000027941 */ /* 0x000fea0003800000 */
.L_x_9554:
        /* <DEDUP_REMOVED lines=43> */
.L_x_9553:
[----:B------:R-:W-:Y:S05]  /*14a0*/  BSYNC B1 ;  /* 0x0000000000017941 */ /* 0x000fea0003800000 */
.L_x_9552:
        /* <DEDUP_REMOVED lines=10> */
.L_x_9548:
        /* <DEDUP_REMOVED lines=12> */
.L_x_9557:
[----:B------:R-:W-:Y:S02]  /*1610*/  IMAD.MOV.U32 R110, RZ, RZ, R2 ;  /* 0x000000ffff6e7224 */ /* 0x000fe400078e0002 */
.L_x_9558:
[----:B------:R-:W-:Y:S05]  /*1620*/  BSYNC B1 ;  /* 0x0000000000017941 */ /* 0x000fea0003800000 */
.L_x_9556:
        /* <DEDUP_REMOVED lines=16> */
.L_x_9562:
[----:B------:R-:W-:Y:S05]  /*1730*/  BSYNC B2 ;  /* 0x0000000000027941 */ /* 0x000fea0003800000 */
.L_x_9561:
        /* <DEDUP_REMOVED lines=41> */
[----:B------:R-:W-:Y:S01]  /*19d0*/  IMAD.MOV.U32 R112, RZ, RZ, RZ ;  /* 0x000000ffff707224 */ /* 0x000fe200078e00ff */
[----:B------:R-:W-:Y:S02]  /*19e0*/  LOP3.LUT R7, R7, UR26, R114, 0x96, !PT ;  /* 0x0000001a07077c12 */ /* 0x000fe4000f8e9672 */
.L_x_9560:
[----:B------:R-:W-:Y:S05]  /*19f0*/  BSYNC B1 ;  /* 0x0000000000017941 */ /* 0x000fea0003800000 */
.L_x_9559:
        /* <DEDUP_REMOVED lines=15> */
.L_x_9563:
        /* <DEDUP_REMOVED lines=12> */
.L_x_9566:
[----:B------:R-:W-:Y:S02]  /*1bb0*/  IMAD.MOV.U32 R104, RZ, RZ, R2 ;  /* 0x000000ffff687224 */ /* 0x000fe400078e0002 */
.L_x_9567:
[----:B------:R-:W-:Y:S05]  /*1bc0*/  BSYNC B1 ;  /* 0x0000000000017941 */ /* 0x000fea0003800000 */
.L_x_9565:
        /* <DEDUP_REMOVED lines=16> */
.L_x_9571:
[----:B------:R-:W-:Y:S05]  /*1cd0*/  BSYNC B2 ;  /* 0x0000000000027941 */ /* 0x000fea0003800000 */
.L_x_9570:
        /* <DEDUP_REMOVED lines=43> */
.L_x_9569:
[----:B------:R-:W-:Y:S05]  /*1f90*/  BSYNC B1 ;  /* 0x0000000000017941 */ /* 0x000fea0003800000 */
.L_x_9568:
        /* <DEDUP_REMOVED lines=10> */
.L_x_9564:
        /* <DEDUP_REMOVED lines=12> */
.L_x_9573:
[----:B------:R-:W-:Y:S02]  /*2100*/  IMAD.MOV.U32 R104, RZ, RZ, R2 ;  /* 0x000000ffff687224 */ /* 0x000fe400078e0002 */
.L_x_9574:
[----:B------:R-:W-:Y:S05]  /*2110*/  BSYNC B1 ;  /* 0x0000000000017941 */ /* 0x000fea0003800000 */
.L_x_9572:
        /* <DEDUP_REMOVED lines=16> */
.L_x_9578:
[----:B------:R-:W-:Y:S05]  /*2220*/  BSYNC B2 ;  /* 0x0000000000027941 */ /* 0x000fea0003800000 */
.L_x_9577:
        /* <DEDUP_REMOVED lines=43> */
.L_x_9576:
[----:B------:R-:W-:Y:S05]  /*24e0*/  BSYNC B1 ;  /* 0x0000000000017941 */ /* 0x000fea0003800000 */
.L_x_9575:
        /* <DEDUP_REMOVED lines=15> */
.L_x_9579:
        /* <DEDUP_REMOVED lines=12> */
.L_x_9582:
[----:B------:R-:W-:Y:S02]  /*26a0*/  IMAD.MOV.U32 R104, RZ, RZ, R2 ;  /* 0x000000ffff687224 */ /* 0x000fe400078e0002 */
.L_x_9583:
[----:B------:R-:W-:Y:S05]  /*26b0*/  BSYNC B1 ;  /* 0x0000000000017941 */ /* 0x000fea0003800000 */
.L_x_9581:
        /* <DEDUP_REMOVED lines=16> */
.L_x_9587:
[----:B------:R-:W-:Y:S05]  /*27c0*/  BSYNC B2 ;  /* 0x0000000000027941 */ /* 0x000fea0003800000 */
.L_x_9586:
        /* <DEDUP_REMOVED lines=43> */
.L_x_9585:
[----:B------:R-:W-:Y:S05]  /*2a80*/  BSYNC B1 ;  /* 0x0000000000017941 */ /* 0x000fea0003800000 */
.L_x_9584:
        /* <DEDUP_REMOVED lines=10> */
.L_x_9580:
        /* <DEDUP_REMOVED lines=12> */
.L_x_9589:
[----:B------:R-:W-:Y:S02]  /*2bf0*/  IMAD.MOV.U32 R104, RZ, RZ, R2 ;  /* 0x000000ffff687224 */ /* 0x000fe400078e0002 */
.L_x_9590:
[----:B------:R-:W-:Y:S05]  /*2c00*/  BSYNC B1 ;  /* 0x0000000000017941 */ /* 0x000fea0003800000 */
.L_x_9588:
        /* <DEDUP_REMOVED lines=16> */
.L_x_9594:
[----:B------:R-:W-:Y:S05]  /*2d10*/  BSYNC B2 ;  /* 0x0000000000027941 */ /* 0x000fea0003800000 */
.L_x_9593:
        /* <DEDUP_REMOVED lines=43> */
.L_x_9592:
[----:B------:R-:W-:Y:S05]  /*2fd0*/  BSYNC B1 ;  /* 0x0000000000017941 */ /* 0x000fea0003800000 */
.L_x_9591:
        /* <DEDUP_REMOVED lines=13> */
.L_x_9595:
        /* <DEDUP_REMOVED lines=12> */
.L_x_9598:
[----:B------:R-:W-:Y:S02]  /*3170*/  IMAD.MOV.U32 R104, RZ, RZ, R2 ;  /* 0x000000ffff687224 */ /* 0x000fe400078e0002 */
.L_x_9599:
[----:B------:R-:W-:Y:S05]  /*3180*/  BSYNC B1 ;  /* 0x0000000000017941 */ /* 0x000fea0003800000 */
.L_x_9597:
        /* <DEDUP_REMOVED lines=16> */
.L_x_9603:
[----:B------:R-:W-:Y:S05]  /*3290*/  BSYNC B2 ;  /* 0x0000000000027941 */ /* 0x000fea0003800000 */
.L_x_9602:
        /* <DEDUP_REMOVED lines=43> */
.L_x_9601:
[----:B------:R-:W-:Y:S05]  /*3550*/  BSYNC B1 ;  /* 0x0000000000017941 */ /* 0x000fea0003800000 */
.L_x_9600:
        /* <DEDUP_REMOVED lines=10> */
.L_x_9596:
        /* <DEDUP_REMOVED lines=12> */
.L_x_9605:
[----:B------:R-:W-:Y:S02]  /*36c0*/  IMAD.MOV.U32 R104, RZ, RZ, R2 ;  /* 0x000000ffff687224 */ /* 0x000fe400078e0002 */
.L_x_9606:
[----:B------:R-:W-:Y:S05]  /*36d0*/  BSYNC B1 ;  /* 0x0000000000017941 */ /* 0x000fea0003800000 */
.L_x_9604:
        /* <DEDUP_REMOVED lines=16> */
.L_x_9610:
[----:B------:R-:W-:Y:S05]  /*37e0*/  BSYNC B2 ;  /* 0x0000000000027941 */ /* 0x000fea0003800000 */
.L_x_9609:
        /* <DEDUP_REMOVED lines=43> */
.L_x_9608:
[----:B------:R-:W-:Y:S05]  /*3aa0*/  BSYNC B1 ;  /* 0x0000000000017941 */ /* 0x000fea0003800000 */
.L_x_9607:
        /* <DEDUP_REMOVED lines=13> */
.L_x_9611:
        /* <DEDUP_REMOVED lines=12> */
.L_x_9614:
[----:B------:R-:W-:Y:S02]  /*3c40*/  IMAD.MOV.U32 R104, RZ, RZ, R2 ;  /* 0x000000ffff687224 */ /* 0x000fe400078e0002 */
.L_x_9615:
[----:B------:R-:W-:Y:S05]  /*3c50*/  BSYNC B1 ;  /* 0x0000000000017941 */ /* 0x000fea0003800000 */
.L_x_9613:
        /* <DEDUP_REMOVED lines=16> */
.L_x_9619:
[----:B------:R-:W-:Y:S05]  /*3d60*/  BSYNC B2 ;  /* 0x0000000000027941 */ /* 0x000fea0003800000 */
.L_x_9618:
        /* <DEDUP_REMOVED lines=43> */
.L_x_9617:
[----:B------:R-:W-:Y:S05]  /*4020*/  BSYNC B1 ;  /* 0x0000000000017941 */ /* 0x000fea0003800000 */
.L_x_9616:
        /* <DEDUP_REMOVED lines=10> */
.L_x_9612:
        /* <DEDUP_REMOVED lines=12> */
.L_x_9621:
[----:B------:R-:W-:Y:S02]  /*4190*/  IMAD.MOV.U32 R104, RZ, RZ, R2 ;  /* 0x000000ffff687224 */ /* 0x000fe400078e0002 */
.L_x_9622:
[----:B------:R-:W-:Y:S05]  /*41a0*/  BSYNC B1 ;  /* 0x0000000000017941 */ /* 0x000fea0003800000 */
.L_x_9620:
        /* <DEDUP_REMOVED lines=16> */
.L_x_9626:
[----:B------:R-:W-:Y:S05]  /*42b0*/  BSYNC B2 ;  /* 0x0000000000027941 */ /* 0x000fea0003800000 */
.L_x_9625:
        /* <DEDUP_REMOVED lines=43> */
.L_x_9624:
[----:B------:R-:W-:Y:S05]  /*4570*/  BSYNC B1 ;  /* 0x0000000000017941 */ /* 0x000fea0003800000 */
.L_x_9623:
        /* <DEDUP_REMOVED lines=13> */
.L_x_9627:
        /* <DEDUP_REMOVED lines=12> */
.L_x_9630:
[----:B------:R-:W-:Y:S02]  /*4710*/  IMAD.MOV.U32 R104, RZ, RZ, R2 ;  /* 0x000000ffff687224 */ /* 0x000fe400078e0002 */
.L_x_9631:
[----:B------:R-:W-:Y:S05]  /*4720*/  BSYNC B1 ;  /* 0x0000000000017941 */ /* 0x000fea0003800000 */
.L_x_9629:
        /* <DEDUP_REMOVED lines=16> */
.L_x_9635:
[----:B------:R-:W-:Y:S05]  /*4830*/  BSYNC B2 ;  /* 0x0000000000027941 */ /* 0x000fea0003800000 */
.L_x_9634:
        /* <DEDUP_REMOVED lines=43> */
.L_x_9633:
[----:B------:R-:W-:Y:S05]  /*4af0*/  BSYNC B1 ;  /* 0x0000000000017941 */ /* 0x000fea0003800000 */
.L_x_9632:
        /* <DEDUP_REMOVED lines=10> */
.L_x_9628:
        /* <DEDUP_REMOVED lines=12> */
.L_x_9637:
[----:B------:R-:W-:Y:S02]  /*4c60*/  IMAD.MOV.U32 R104, RZ, RZ, R2 ;  /* 0x000000ffff687224 */ /* 0x000fe400078e0002 */
.L_x_9638:
[----:B------:R-:W-:Y:S05]  /*4c70*/  BSYNC B1 ;  /* 0x0000000000017941 */ /* 0x000fea0003800000 */
.L_x_9636:
        /* <DEDUP_REMOVED lines=16> */
.L_x_9642:
[----:B------:R-:W-:Y:S05]  /*4d80*/  BSYNC B2 ;  /* 0x0000000000027941 */ /* 0x000fea0003800000 */
.L_x_9641:
        /* <DEDUP_REMOVED lines=43> */
.L_x_9640:
[----:B------:R-:W-:Y:S05]  /*5040*/  BSYNC B1 ;  /* 0x0000000000017941 */ /* 0x000fea0003800000 */
.L_x_9639:
        /* <DEDUP_REMOVED lines=13> */
.L_x_9643:
        /* <DEDUP_REMOVED lines=12> */
.L_x_9646:
[----:B------:R-:W-:Y:S02]  /*51e0*/  IMAD.MOV.U32 R104, RZ, RZ, R2 ;  /* 0x000000ffff687224 */ /* 0x000fe400078e0002 */
.L_x_9647:
[----:B------:R-:W-:Y:S05]  /*51f0*/  BSYNC B1 ;  /* 0x0000000000017941 */ /* 0x000fea0003800000 */
.L_x_9645:
        /* <DEDUP_REMOVED lines=16> */
.L_x_9651:
[----:B------:R-:W-:Y:S05]  /*5300*/  BSYNC B2 ;  /* 0x0000000000027941 */ /* 0x000fea0003800000 */
.L_x_9650:
        /* <DEDUP_REMOVED lines=43> */
.L_x_9649:
[----:B------:R-:W-:Y:S05]  /*55c0*/  BSYNC B1 ;  /* 0x0000000000017941 */ /* 0x000fea0003800000 */
.L_x_9648:
        /* <DEDUP_REMOVED lines=10> */
.L_x_9644:
        /* <DEDUP_REMOVED lines=12> */
.L_x_9653:
[----:B------:R-:W-:Y:S02]  /*5730*/  IMAD.MOV.U32 R104, RZ, RZ, R2 ;  /* 0x000000ffff687224 */ /* 0x000fe400078e0002 */
.L_x_9654:
[----:B------:R-:W-:Y:S05]  /*5740*/  BSYNC B1 ;  /* 0x0000000000017941 */ /* 0x000fea0003800000 */
.L_x_9652:
        /* <DEDUP_REMOVED lines=16> */
.L_x_9658:
[----:B------:R-:W-:Y:S05]  /*5850*/  BSYNC B2 ;  /* 0x0000000000027941 */ /* 0x000fea0003800000 */
.L_x_9657:
        /* <DEDUP_REMOVED lines=41> */
[----:B------:R-:W-:Y:S02]  /*5af0*/  MOV R2, R124 ;  /* 0x0000007c00027202 */ /* 0x000fe40000000f00 */
[----:B------:R-:W-:Y:S02]  /*5b00*/  LOP3.LUT R7, R7, UR26, R126, 0x96, !PT ;  /* 0x0000001a07077c12 */ /* 0x000fe4000f8e967e */
.L_x_9656:
[----:B------:R-:W-:Y:S05]  /*5b10*/  BSYNC B1 ;  /* 0x0000000000017941 */ /* 0x000fea0003800000 */
.L_x_9655:
        /* <DEDUP_REMOVED lines=14> */
.L_x_9659:
        /* <DEDUP_REMOVED lines=12> */
.L_x_9662:
[----:B------:R-:W-:Y:S02]  /*5cc0*/  IMAD.MOV.U32 R104, RZ, RZ, R2 ;  /* 0x000000ffff687224 */ /* 0x000fe400078e0002 */
.L_x_9663:
[----:B------:R-:W-:Y:S05]  /*5cd0*/  BSYNC B1 ;  /* 0x0000000000017941 */ /* 0x000fea0003800000 */
.L_x_9661:
        /* <DEDUP_REMOVED lines=18> */
.L_x_9667:
[----:B------:R-:W-:Y:S05]  /*5e00*/  BSYNC B2 ;  /* 0x0000000000027941 */ /* 0x000fea0003800000 */
.L_x_9666:
        /* <DEDUP_REMOVED lines=43> */
.L_x_9665:
[----:B------:R-:W-:Y:S05]  /*60c0*/  BSYNC B1 ;  /* 0x0000000000017941 */ /* 0x000fea0003800000 */
.L_x_9664:
        /* <DEDUP_REMOVED lines=10> */
.L_x_9660:
[----:B------:R-:W-:Y:S01]  /*6170*/  SEL R105, RZ, 0x10000, P4 ;  /* 0x00010000ff697807 */ /* 0x000fe20002000000 */
[----:B------:R-:W-:Y:S01]  /*6180*/  IMAD.MOV.U32 R119, RZ, RZ, 0x8 ;  /* 0x00000008ff777424 */ /* 0x000fe200078e00ff */
[----:B------:R-:W-:Y:S01]  /*6190*/  SEL R104, RZ, 0x100, P3 ;  /* 0x00000100ff687807 */ /* 0x000fe20001800000 */
[----:B------:R-:W-:Y:S01]  /*61a0*/  IMAD.WIDE.U32 R130, R116, R123, c[0x0][0x188] ;  /* 0x0000620074827625 */ /* 0x000fe200078e007b */
[C---:B------:R-:W-:Y:S02]  /*61b0*/  LOP3.LUT P4, RZ, R122.reuse, 0x4, RZ, 0xc0, !PT ;  /* 0x000000047aff7812 */ /* 0x040fe4000788c0ff */
[----:B------:R-:W-:Y:S01]  /*61c0*/  LOP3.LUT P3, RZ, R122, 0x2, RZ, 0xc0, !PT ;  /* 0x000000027aff7812 */ /* 0x000fe2000786c0ff */
        /* <DEDUP_REMOVED lines=47> */
.L_x_9668:
        /* <DEDUP_REMOVED lines=15> */
.L_x_9670:
[----:B-1----:R-:W-:Y:S02]  /*65b0*/  IMAD.MOV.U32 R125, RZ, RZ, R2 ;  /* 0x000000ffff7d7224 */ /* 0x002fe400078e0002 */
.L_x_9671:
[----:B------:R-:W-:Y:S05]  /*65c0*/  BSYNC B1 ;  /* 0x0000000000017941 */ /* 0x000fea0003800000 */
.L_x_9669:
        /* <DEDUP_REMOVED lines=16> */
.L_x_9675:
[----:B------:R-:W-:Y:S05]  /*66d0*/  BSYNC B2 ;  /* 0x0000000000027941 */ /* 0x000fea0003800000 */
.L_x_9674:
        /* <DEDUP_REMOVED lines=44> */
.L_x_9673:
[----:B------:R-:W-:Y:S05]  /*69a0*/  BSYNC B1 ;  /* 0x0000000000017941 */ /* 0x000fea0003800000 */
.L_x_9672:
[----:B------:R-:W0:Y:S01]  /*69b0*/  I2F.U32 R125, R125 ;  /* 0x0000007d007d7306 */ /* 0x000e220000201000 */
[C---:B------:R-:W-:Y:S02]  /*69c0*/  LOP3.LUT P6, RZ, R122.reuse, 0x10, RZ, 0xc0, !PT ;  /* 0x000000107aff7812 */ /* 0x040fe400078cc0ff */
[----:B------:R-:W-:Y:S01]  /*69d0*/  LOP3.LUT R122, R122, 0xfffffff7, RZ, 0xc0, !PT ;  /* 0xfffffff77a7a7812 */ /* 0x000fe200078ec0ff */
[----:B0-----:R-:W-:Y:S01]  /*69e0*/  FFMA.FTZ R124, R125, R118, 1.1641532182693481445e-10 ;  /* 0x2f0000007d7c7423 */ /* 0x001fe20000010076 */
[----:B-----5:R-:W-:-:S04]  /*69f0*/  PRMT R125, RZ, 0x5410, R104 ;  /* 0x00005410ff7d7816 */ /* 0x020fc80000000068 */
        /* <DEDUP_REMOVED lines=11> */
.L_x_9676:
        /* <DEDUP_REMOVED lines=12> */
.L_x_9679:
[----:B------:R-:W-:Y:S02]  /*6b70*/  MOV R125, R2 ;  /* 0x00000002007d7202 */ /* 0x000fe40000000f00 */
.L_x_9680:
[----:B------:R-:W-:Y:S05]  /*6b80*/  BSYNC B1 ;  /* 0x0000000000017941 */ /* 0x000fea0003800000 */
.L_x_9678:
        /* <DEDUP_REMOVED lines=16> */
.L_x_9684:
[----:B------:R-:W-:Y:S05]  /*6c90*/  BSYNC B2 ;  /* 0x0000000000027941 */ /* 0x000fea0003800000 */
.L_x_9683:
        /* <DEDUP_REMOVED lines=44> */
.L_x_9682:
[----:B------:R-:W-:Y:S05]  /*6f60*/  BSYNC B1 ;  /* 0x0000000000017941 */ /* 0x000fea0003800000 */
.L_x_9681:
        /* <DEDUP_REMOVED lines=10> */
.L_x_9677:
        /* <DEDUP_REMOVED lines=12> */
.L_x_9686:
[----:B------:R-:W-:Y:S02]  /*70d0*/  IMAD.MOV.U32 R125, RZ, RZ, R2 ;  /* 0x000000ffff7d7224 */ /* 0x000fe400078e0002 */
.L_x_9687:
[----:B------:R-:W-:Y:S05]  /*70e0*/  BSYNC B1 ;  /* 0x0000000000017941 */ /* 0x000fea0003800000 */
.L_x_9685:
        /* <DEDUP_REMOVED lines=16> */
.L_x_9691:
[----:B------:R-:W-:Y:S05]  /*71f0*/  BSYNC B2 ;  /* 0x0000000000027941 */ /* 0x000fea0003800000 */
.L_x_9690:
        /* <DEDUP_REMOVED lines=44> */
.L_x_9689:
[----:B------:R-:W-:Y:S05]  /*74c0*/  BSYNC B1 ;  /* 0x0000000000017941 */ /* 0x000fea0003800000 */
.L_x_9688:
        /* <DEDUP_REMOVED lines=15> */
.L_x_9692:
        /* <DEDUP_REMOVED lines=12> */
.L_x_9695:
[----:B------:R-:W-:Y:S02]  /*7680*/  IMAD.MOV.U32 R104, RZ, RZ, R2 ;  /* 0x000000ffff687224 */ /* 0x000fe400078e0002 */
.L_x_9696:
[----:B------:R-:W-:Y:S05]  /*7690*/  BSYNC B1 ;  /* 0x0000000000017941 */ /* 0x000fea0003800000 */
.L_x_9694:
        /* <DEDUP_REMOVED lines=16> */
.L_x_9700:
[----:B------:R-:W-:Y:S05]  /*77a0*/  BSYNC B2 ;  /* 0x0000000000027941 */ /* 0x000fea0003800000 */
.L_x_9699:
        /* <DEDUP_REMOVED lines=44> */
.L_x_9698:
[----:B------:R-:W-:Y:S05]  /*7a70*/  BSYNC B1 ;  /* 0x0000000000017941 */ /* 0x000fea0003800000 */
.L_x_9697:
        /* <DEDUP_REMOVED lines=10> */
.L_x_9693:
        /* <DEDUP_REMOVED lines=12> */
.L_x_9702:
[----:B------:R-:W-:Y:S02]  /*7be0*/  IMAD.MOV.U32 R104, RZ, RZ, R2 ;  /* 0x000000ffff687224 */ /* 0x000fe400078e0002 */
.L_x_9703:
[----:B------:R-:W-:Y:S05]  /*7bf0*/  BSYNC B1 ;  /* 0x0000000000017941 */ /* 0x000fea0003800000 */
.L_x_9701:
        /* <DEDUP_REMOVED lines=16> */
.L_x_9707:
[----:B------:R-:W-:Y:S05]  /*7d00*/  BSYNC B2 ;  /* 0x0000000000027941 */ /* 0x000fea0003800000 */
.L_x_9706:
        /* <DEDUP_REMOVED lines=44> */
.L_x_9705:
[----:B------:R-:W-:Y:S05]  /*7fd0*/  BSYNC B1 ;  /* 0x0000000000017941 */ /* 0x000fea0003800000 */
.L_x_9704:
[----:B------:R0:W1:Y:S01]  /*7fe0*/  I2F.U32 R125, R104 ;  /* 0x00000068007d7306 */ /* 0x0000620000201000 */
[----:B------:R-:W-:Y:S02]  /*7ff0*/  LOP3.LUT R122, R122, 0xfffffffd, RZ, 0xc0, !PT ;  /* 0xfffffffd7a7a7812 */ /* 0x000fe400078ec0ff */
[----:B0-----:R-:W-:Y:S01]  /*8000*/  PRMT R104, RZ, 0x5410, R105 ;  /* 0x00005410ff687816 */ /* 0x001fe20000000069 */
        /* <DEDUP_REMOVED lines=12> */
.L_x_9708:
        /* <DEDUP_REMOVED lines=12> */
.L_x_9711:
[----:B------:R-:W-:Y:S02]  /*8190*/  IMAD.MOV.U32 R104, RZ, RZ, R2 ;  /* 0x000000ffff687224 */ /* 0x000fe400078e0002 */
.L_x_9712:
[----:B------:R-:W-:Y:S05]  /*81a0*/  BSYNC B1 ;  /* 0x0000000000017941 */ /* 0x000fea0003800000 */
.L_x_9710:
        /* <DEDUP_REMOVED lines=16> */
.L_x_9716:
[----:B------:R-:W-:Y:S05]  /*82b0*/  BSYNC B2 ;  /* 0x0000000000027941 */ /* 0x000fea0003800000 */
.L_x_9715:
        /* <DEDUP_REMOVED lines=44> */
.L_x_9714:
[----:B------:R-:W-:Y:S05]  /*8580*/  BSYNC B1 ;  /* 0x0000000000017941 */ /* 0x000fea0003800000 */
.L_x_9713:
        /* <DEDUP_REMOVED lines=10> */
.L_x_9709:
        /* <DEDUP_REMOVED lines=12> */
.L_x_9718:
[----:B------:R-:W-:Y:S02]  /*86f0*/  IMAD.MOV.U32 R104, RZ, RZ, R2 ;  /* 0x000000ffff687224 */ /* 0x000fe400078e0002 */
.L_x_9719:
[----:B------:R-:W-:Y:S05]  /*8700*/  BSYNC B1 ;  /* 0x0000000000017941 */ /* 0x000fea0003800000 */
.L_x_9717:
        /* <DEDUP_REMOVED lines=16> */
.L_x_9723:
[----:B------:R-:W-:Y:S05]  /*8810*/  BSYNC B2 ;  /* 0x0000000000027941 */ /* 0x000fea0003800000 */
.L_x_9722:
        /* <DEDUP_REMOVED lines=44> */
.L_x_9721:
[----:B------:R-:W-:Y:S05]  /*8ae0*/  BSYNC B1 ;  /* 0x0000000000017941 */ /* 0x000fea0003800000 */
.L_x_9720:
        /* <DEDUP_REMOVED lines=13> */
.L_x_9724:
        /* <DEDUP_REMOVED lines=12> */
.L_x_9727:
[----:B------:R-:W-:Y:S02]  /*8c80*/  IMAD.MOV.U32 R126, RZ, RZ, R2 ;  /* 0x000000ffff7e7224 */ /* 0x000fe400078e0002 */
.L_x_9728:
[----:B------:R-:W-:Y:S05]  /*8c90*/  BSYNC B1 ;  /* 0x0000000000017941 */ /* 0x000fea0003800000 */
.L_x_9726:
        /* <DEDUP_REMOVED lines=16> */
.L_x_9732:
[----:B------:R-:W-:Y:S05]  /*8da0*/  BSYNC B2 ;  /* 0x0000000000027941 */ /* 0x000fea0003800000 */
.L_x_9731:
        /* <DEDUP_REMOVED lines=44> */
.L_x_9730:
[----:B------:R-:W-:Y:S05]  /*9070*/  BSYNC B1 ;  /* 0x0000000000017941 */ /* 0x000fea0003800000 */
.L_x_9729:
        /* <DEDUP_REMOVED lines=10> */
.L_x_9725:
        /* <DEDUP_REMOVED lines=12> */
.L_x_9734:
[----:B------:R-:W-:Y:S02]  /*91e0*/  IMAD.MOV.U32 R129, RZ, RZ, R2 ;  /* 0x000000ffff817224 */ /* 0x000fe400078e0002 */
.L_x_9735:
[----:B------:R-:W-:Y:S05]  /*91f0*/  BSYNC B1 ;  /* 0x0000000000017941 */ /* 0x000fea0003800000 */
.L_x_9733:
        /* <DEDUP_REMOVED lines=16> */
.L_x_9739:
[----:B------:R-:W-:Y:S05]  /*9300*/  BSYNC B2 ;  /* 0x0000000000027941 */ /* 0x000fea0003800000 */
.L_x_9738:
        /* <DEDUP_REMOVED lines=44> */
.L_x_9737:
[----:B------:R-:W-:Y:S05]  /*95d0*/  BSYNC B1 ;  /* 0x0000000000017941 */ /* 0x000fea0003800000 */
.L_x_9736:
        /* <DEDUP_REMOVED lines=13> */
.L_x_9740:
        /* <DEDUP_REMOVED lines=12> */
.L_x_9743:
[----:B------:R-:W-:Y:S02]  /*9770*/  IMAD.MOV.U32 R129, RZ, RZ, R2 ;  /* 0x000000ffff817224 */ /* 0x000fe400078e0002 */
.L_x_9744:
[----:B------:R-:W-:Y:S05]  /*9780*/  BSYNC B1 ;  /* 0x0000000000017941 */ /* 0x000fea0003800000 */
.L_x_9742:
        /* <DEDUP_REMOVED lines=16> */
.L_x_9748:
[----:B------:R-:W-:Y:S05]  /*9890*/  BSYNC B2 ;  /* 0x0000000000027941 */ /* 0x000fea0003800000 */
.L_x_9747:
        /* <DEDUP_REMOVED lines=44> */
.L_x_9746:
[----:B------:R-:W-:Y:S05]  /*9b60*/  BSYNC B1 ;  /* 0x0000000000017941 */ /* 0x000fea0003800000 */
.L_x_9745:
        /* <DEDUP_REMOVED lines=10> */
.L_x_9741:
        /* <DEDUP_REMOVED lines=12> */
.L_x_9750:
[----:B------:R-:W-:Y:S02]  /*9cd0*/  IMAD.MOV.U32 R129, RZ, RZ, R2 ;  /* 0x000000ffff817224 */ /* 0x000fe400078e0002 */
.L_x_9751:
[----:B------:R-:W-:Y:S05]  /*9ce0*/  BSYNC B1 ;  /* 0x0000000000017941 */ /* 0x000fea0003800000 */
.L_x_9749:
        /* <DEDUP_REMOVED lines=16> */
.L_x_9755:
[----:B------:R-:W-:Y:S05]  /*9df0*/  BSYNC B2 ;  /* 0x0000000000027941 */ /* 0x000fea0003800000 */
.L_x_9754:
        /* <DEDUP_REMOVED lines=43> */
.L_x_9753:
[----:B------:R-:W-:Y:S05]  /*a0b0*/  BSYNC B1 ;  /* 0x0000000000017941 */ /* 0x000fea0003800000 */
.L_x_9752:
        /* <DEDUP_REMOVED lines=13> */
.L_x_9756:
        /* <DEDUP_REMOVED lines=12> */
.L_x_9759:
[----:B------:R-:W-:Y:S02]  /*a250*/  IMAD.MOV.U32 R106, RZ, RZ, R2 ;  /* 0x000000ffff6a7224 */ /* 0x000fe400078e0002 */
.L_x_9760:
[----:B------:R-:W-:Y:S05]  /*a260*/  BSYNC B1 ;  /* 0x0000000000017941 */ /* 0x000fea0003800000 */
.L_x_9758:
        /* <DEDUP_REMOVED lines=16> */
.L_x_9764:
[----:B------:R-:W-:Y:S05]  /*a370*/  BSYNC B2 ;  /* 0x0000000000027941 */ /* 0x000fea0003800000 */
.L_x_9763:
        /* <DEDUP_REMOVED lines=43> */
.L_x_9762:
[----:B------:R-:W-:Y:S05]  /*a630*/  BSYNC B1 ;  /* 0x0000000000017941 */ /* 0x000fea0003800000 */
.L_x_9761:
        /* <DEDUP_REMOVED lines=10> */
.L_x_9757:
        /* <DEDUP_REMOVED lines=12> */
.L_x_9766:
[----:B------:R-:W-:Y:S02]  /*a7a0*/  IMAD.MOV.U32 R106, RZ, RZ, R2 ;  /* 0x000000ffff6a7224 */ /* 0x000fe400078e0002 */
.L_x_9767:
[----:B------:R-:W-:Y:S05]  /*a7b0*/  BSYNC B1 ;  /* 0x0000000000017941 */ /* 0x000fea0003800000 */
.L_x_9765:
        /* <DEDUP_REMOVED lines=16> */
.L_x_9771:
[----:B------:R-:W-:Y:S05]  /*a8c0*/  BSYNC B2 ;  /* 0x0000000000027941 */ /* 0x000fea0003800000 */
.L_x_9770:
        /* <DEDUP_REMOVED lines=43> */
.L_x_9769:
[----:B------:R-:W-:Y:S05]  /*ab80*/  BSYNC B1 ;  /* 0x0000000000017941 */ /* 0x000fea0003800000 */
.L_x_9768:
        /* <DEDUP_REMOVED lines=13> */
.L_x_9772:
        /* <DEDUP_REMOVED lines=12> */
.L_x_9775:
[----:B------:R-:W-:Y:S02]  /*ad20*/  IMAD.MOV.U32 R106, RZ, RZ, R2 ;  /* 0x000000ffff6a7224 */ /* 0x000fe400078e0002 */
.L_x_9776:
[----:B------:R-:W-:Y:S05]  /*ad30*/  BSYNC B1 ;  /* 0x0000000000017941 */ /* 0x000fea0003800000 */
.L_x_9774:
        /* <DEDUP_REMOVED lines=16> */
.L_x_9780:
[----:B------:R-:W-:Y:S05]  /*ae40*/  BSYNC B2 ;  /* 0x0000000000027941 */ /* 0x000fea0003800000 */
.L_x_9779:
        /* <DEDUP_REMOVED lines=43> */
.L_x_9778:
[----:B------:R-:W-:Y:S05]  /*b100*/  BSYNC B1 ;  /* 0x0000000000017941 */ /* 0x000fea0003800000 */
.L_x_9777:
        /* <DEDUP_REMOVED lines=10> */
.L_x_9773:
        /* <DEDUP_REMOVED lines=12> */
.L_x_9782:
[----:B------:R-:W-:Y:S02]  /*b270*/  IMAD.MOV.U32 R106, RZ, RZ, R2 ;  /* 0x000000ffff6a7224 */ /* 0x000fe400078e0002 */
.L_x_9783:
[----:B------:R-:W-:Y:S05]  /*b280*/  BSYNC B1 ;  /* 0x0000000000017941 */ /* 0x000fea0003800000 */
.L_x_9781:
        /* <DEDUP_REMOVED lines=16> */
.L_x_9787:
[----:B------:R-:W-:Y:S05]  /*b390*/  BSYNC B2 ;  /* 0x0000000000027941 */ /* 0x000fea0003800000 */
.L_x_9786:
        /* <DEDUP_REMOVED lines=43> */
.L_x_9785:
[----:B------:R-:W-:Y:S05]  /*b650*/  BSYNC B1 ;  /* 0x0000000000017941 */ /* 0x000fea0003800000 */
.L_x_9784:
        /* <DEDUP_REMOVED lines=14> */
.L_x_9788:
        /* <DEDUP_REMOVED lines=12> */
.L_x_9791:
[----:B------:R-:W-:Y:S02]  /*b800*/  IMAD.MOV.U32 R132, RZ, RZ, R2 ;  /* 0x000000ffff847224 */ /* 0x000fe400078e0002 */
.L_x_9792:
[----:B------:R-:W-:Y:S05]  /*b810*/  BSYNC B1 ;  /* 0x0000000000017941 */ /* 0x000fea0003800000 */
.L_x_9790:
        /* <DEDUP_REMOVED lines=18> */
.L_x_9796:
[----:B------:R-:W-:Y:S05]  /*b940*/  BSYNC B2 ;  /* 0x0000000000027941 */ /* 0x000fea0003800000 */
.L_x_9795:
        /* <DEDUP_REMOVED lines=43> */
.L_x_9794:
[----:B------:R-:W-:Y:S05]  /*bc00*/  BSYNC B1 ;  /* 0x0000000000017941 */ /* 0x000fea0003800000 */
.L_x_9793:
        /* <DEDUP_REMOVED lines=10> */
.L_x_9789:
        /* <DEDUP_REMOVED lines=34> */
[----:B------:R-:W-:Y:S01]  /*bed0*/  LOP3.LUT R104, R121, 0xffff, RZ, 0xc0, !PT ;  /* 0x0000ffff79687812 */ /* 0x000fe200078ec0ff */
[----:B------:R-:W-:Y:S01]  /*bee0*/  IMAD.WIDE.U32 R146, R146, R119, c[0x0][0x198] ;  /* 0x0000660092927625 */ /* 0x000fe200078e0077 */
        /* <DEDUP_REMOVED lines=12> */
[----:B------:R-:W-:Y:S02]  /*bfb0*/  LOP3.LUT R145, R104, R130, R106, 0xfe, !PT ;  /* 0x0000008268917212 */ /* 0x000fe400078efe6a */
[----:B------:R-:W-:Y:S02]  /*bfc0*/  LOP3.LUT R105, R143, R105, RZ, 0xfc, !PT ;  /* 0x000000698f697212 */ /* 0x000fe400078efcff */
[----:B------:R-:W-:-:S05]  /*bfd0*/  LOP3.LUT R104, R145, 0xff, R10, 0xf8, !PT ;  /* 0x000000ff91687812 */ /* 0x000fca00078ef80a */
[----:B------:R0:W-:Y:S02]  /*bfe0*/  STG.E.64 [R146.64], R104 ;  /* 0x0000006892007986 */ /* 0x0001e4000c101b06 */
.L_x_9797:
        /* <DEDUP_REMOVED lines=15> */
.L_x_9799:
[----:B-1----:R-:W-:Y:S02]  /*c0e0*/  IMAD.MOV.U32 R140, RZ, RZ, R2 ;  /* 0x000000ffff8c7224 */ /* 0x002fe400078e0002 */
.L_x_9800:
[----:B------:R-:W-:Y:S05]  /*c0f0*/  BSYNC B1 ;  /* 0x0000000000017941 */ /* 0x000fea0003800000 */
.L_x_9798:
        /* <DEDUP_REMOVED lines=16> */
.L_x_9804:
[----:B------:R-:W-:Y:S05]  /*c200*/  BSYNC B2 ;  /* 0x0000000000027941 */ /* 0x000fea0003800000 */
.L_x_9803:
        /* <DEDUP_REMOVED lines=43> */
.L_x_9802:
[----:B------:R-:W-:Y:S05]  /*c4c0*/  BSYNC B1 ;  /* 0x0000000000017941 */ /* 0x000fea0003800000 */
.L_x_9801:
        /* <DEDUP_REMOVED lines=12> */
[----:B------:R-:W-:Y:S01]  /*c590*/  IMAD.MOV.U32 R131, RZ, RZ, R130 ;  /* 0x000000ffff837224 */ /* 0x000fe200078e0082 */
[----:B------:R-:W-:-:S05]  /*c5a0*/  PRMT R130, RZ, 0x5410, R96 ;  /* 0x00005410ff827816 */ /* 0x000fca0000000060 */
[----:B------:R-:W-:Y:S01]  /*c5b0*/  FADD.FTZ R139, R130, R139 ;  /* 0x0000008b828b7221 */ /* 0x000fe20000010000 */
[----:B------:R-:W-:Y:S05]  /*c5c0*/  BRA `(.L_x_9806) ;  /* 0x0000055000007947 */ /* 0x000fea0003800000 */
.L_x_9805:
        /* <DEDUP_REMOVED lines=12> */
.L_x_9808:
[----:B------:R-:W-:Y:S02]  /*c690*/  IMAD.MOV.U32 R140, RZ, RZ, R2 ;  /* 0x000000ffff8c7224 */ /* 0x000fe400078e0002 */
.L_x_9809:
[----:B------:R-:W-:Y:S05]  /*c6a0*/  BSYNC B1 ;  /* 0x0000000000017941 */ /* 0x000fea0003800000 */
.L_x_9807:
        /* <DEDUP_REMOVED lines=16> */
.L_x_9813:
[----:B------:R-:W-:Y:S05]  /*c7b0*/  BSYNC B2 ;  /* 0x0000000000027941 */ /* 0x000fea0003800000 */
.L_x_9812:
        /* <DEDUP_REMOVED lines=43> */
.L_x_9811:
[----:B------:R-:W-:Y:S05]  /*ca70*/  BSYNC B1 ;  /* 0x0000000000017941 */ /* 0x000fea0003800000 */
.L_x_9810:
        /* <DEDUP_REMOVED lines=10> */
.L_x_9806:
        /* <DEDUP_REMOVED lines=12> */
.L_x_9815:
[----:B------:R-:W-:Y:S02]  /*cbe0*/  IMAD.MOV.U32 R140, RZ, RZ, R2 ;  /* 0x000000ffff8c7224 */ /* 0x000fe400078e0002 */
.L_x_9816:
[----:B------:R-:W-:Y:S05]  /*cbf0*/  BSYNC B1 ;  /* 0x0000000000017941 */ /* 0x000fea0003800000 */
.L_x_9814:
        /* <DEDUP_REMOVED lines=16> */
.L_x_9820:
[----:B------:R-:W-:Y:S05]  /*cd00*/  BSYNC B2 ;  /* 0x0000000000027941 */ /* 0x000fea0003800000 */
.L_x_9819:
        /* <DEDUP_REMOVED lines=43> */
.L_x_9818:
[----:B------:R-:W-:Y:S05]  /*cfc0*/  BSYNC B1 ;  /* 0x0000000000017941 */ /* 0x000fea0003800000 */
.L_x_9817:
        /* <DEDUP_REMOVED lines=15> */
.L_x_9821:
        /* <DEDUP_REMOVED lines=12> */
.L_x_9824:
[----:B------:R-:W-:Y:S02]  /*d180*/  IMAD.MOV.U32 R104, RZ, RZ, R2 ;  /* 0x000000ffff687224 */ /* 0x000fe400078e0002 */
.L_x_9825:
[----:B------:R-:W-:Y:S05]  /*d190*/  BSYNC B1 ;  /* 0x0000000000017941 */ /* 0x000fea0003800000 */
.L_x_9823:
        /* <DEDUP_REMOVED lines=16> */
.L_x_9829:
[----:B------:R-:W-:Y:S05]  /*d2a0*/  BSYNC B2 ;  /* 0x0000000000027941 */ /* 0x000fea0003800000 */
.L_x_9828:
        /* <DEDUP_REMOVED lines=42> */
[----:B------:R-:W-:Y:S02]  /*d550*/  LOP3.LUT R7, R7, UR26, R130, 0x96, !PT ;  /* 0x0000001a07077c12 */ /* 0x000fe4000f8e9682 */
.L_x_9827:
[----:B------:R-:W-:Y:S05]  /*d560*/  BSYNC B1 ;  /* 0x0000000000017941 */ /* 0x000fea0003800000 */
.L_x_9826:
        /* <DEDUP_REMOVED lines=10> */
.L_x_9822:
        /* <DEDUP_REMOVED lines=12> */
.L_x_9831:
[----:B------:R-:W-:Y:S02]  /*d6d0*/  IMAD.MOV.U32 R104, RZ, RZ, R2 ;  /* 0x000000ffff687224 */ /* 0x000fe400078e0002 */
.L_x_9832:
[----:B------:R-:W-:Y:S05]  /*d6e0*/  BSYNC B1 ;  /* 0x0000000000017941 */ /* 0x000fea0003800000 */
.L_x_9830:
        /* <DEDUP_REMOVED lines=16> */
.L_x_9836:
[----:B------:R-:W-:Y:S05]  /*d7f0*/  BSYNC B2 ;  /* 0x0000000000027941 */ /* 0x000fea0003800000 */
.L_x_9835:
        /* <DEDUP_REMOVED lines=43> */
.L_x_9834:
[----:B------:R-:W-:Y:S05]  /*dab0*/  BSYNC B1 ;  /* 0x0000000000017941 */ /* 0x000fea0003800000 */
.L_x_9833:
        /* <DEDUP_REMOVED lines=15> */
.L_x_9837:
        /* <DEDUP_REMOVED lines=12> */
.L_x_9840:
[----:B------:R-:W-:Y:S02]  /*dc70*/  MOV R104, R2 ;  /* 0x0000000200687202 */ /* 0x000fe40000000f00 */
.L_x_9841:
[----:B------:R-:W-:Y:S05]  /*dc80*/  BSYNC B1 ;  /* 0x0000000000017941 */ /* 0x000fea0003800000 */
.L_x_9839:
        /* <DEDUP_REMOVED lines=16> */
.L_x_9845:
[----:B------:R-:W-:Y:S05]  /*dd90*/  BSYNC B2 ;  /* 0x0000000000027941 */ /* 0x000fea0003800000 */
.L_x_9844:
        /* <DEDUP_REMOVED lines=43> */
.L_x_9843:
[----:B------:R-:W-:Y:S05]  /*e050*/  BSYNC B1 ;  /* 0x0000000000017941 */ /* 0x000fea0003800000 */
.L_x_9842:
        /* <DEDUP_REMOVED lines=10> */
.L_x_9838:
        /* <DEDUP_REMOVED lines=12> */
.L_x_9847:
[----:B------:R-:W-:Y:S02]  /*e1c0*/  IMAD.MOV.U32 R104, RZ, RZ, R2 ;  /* 0x000000ffff687224 */ /* 0x000fe400078e0002 */
.L_x_9848:
[----:B------:R-:W-:Y:S05]  /*e1d0*/  BSYNC B1 ;  /* 0x0000000000017941 */ /* 0x000fea0003800000 */
.L_x_9846:
        /* <DEDUP_REMOVED lines=16> */
.L_x_9852:
[----:B------:R-:W-:Y:S05]  /*e2e0*/  BSYNC B2 ;  /* 0x0000000000027941 */ /* 0x000fea0003800000 */
.L_x_9851:
        /* <DEDUP_REMOVED lines=43> */
.L_x_9850:
[----:B------:R-:W-:Y:S05]  /*e5a0*/  BSYNC B1 ;  /* 0x0000000000017941 */ /* 0x000fea0003800000 */
.L_x_9849:
        /* <DEDUP_REMOVED lines=13> */
.L_x_9853:
        /* <DEDUP_REMOVED lines=12> */
.L_x_9856:
[----:B------:R-:W-:Y:S02]  /*e740*/  IMAD.MOV.U32 R134, RZ, RZ, R2 ;  /* 0x000000ffff867224 */ /* 0x000fe400078e0002 */
.L_x_9857:
[----:B------:R-:W-:Y:S05]  /*e750*/  BSYNC B1 ;  /* 0x0000000000017941 */ /* 0x000fea0003800000 */
.L_x_9855:
        /* <DEDUP_REMOVED lines=16> */
.L_x_9861:
[----:B------:R-:W-:Y:S05]  /*e860*/  BSYNC B2 ;  /* 0x0000000000027941 */ /* 0x000fea0003800000 */
.L_x_9860:
        /* <DEDUP_REMOVED lines=43> */
.L_x_9859:
[----:B------:R-:W-:Y:S05]  /*eb20*/  BSYNC B1 ;  /* 0x0000000000017941 */ /* 0x000fea0003800000 */
.L_x_9858:
        /* <DEDUP_REMOVED lines=10> */
.L_x_9854:
        /* <DEDUP_REMOVED lines=12> */
.L_x_9863:
[----:B------:R-:W-:Y:S02]  /*ec90*/  IMAD.MOV.U32 R134, RZ, RZ, R2 ;  /* 0x000000ffff867224 */ /* 0x000fe400078e0002 */
.L_x_9864:
[----:B------:R-:W-:Y:S05]  /*eca0*/  BSYNC B1 ;  /* 0x0000000000017941 */ /* 0x000fea0003800000 */
.L_x_9862:
        /* <DEDUP_REMOVED lines=16> */
.L_x_9868:
[----:B------:R-:W-:Y:S05]  /*edb0*/  BSYNC B2 ;  /* 0x0000000000027941 */ /* 0x000fea0003800000 */
.L_x_9867:
        /* <DEDUP_REMOVED lines=43> */
.L_x_9866:
[----:B------:R-:W-:Y:S05]  /*f070*/  BSYNC B1 ;  /* 0x0000000000017941 */ /* 0x000fea0003800000 */
.L_x_9865:
        /* <DEDUP_REMOVED lines=13> */
.L_x_9869:
        /* <DEDUP_REMOVED lines=12> */
.L_x_9872:
[----:B------:R-:W-:Y:S02]  /*f210*/  IMAD.MOV.U32 R134, RZ, RZ, R2 ;  /* 0x000000ffff867224 */ /* 0x000fe400078e0002 */
.L_x_9873:
[----:B------:R-:W-:Y:S05]  /*f220*/  BSYNC B1 ;  /* 0x0000000000017941 */ /* 0x000fea0003800000 */
.L_x_9871:
        /* <DEDUP_REMOVED lines=16> */
.L_x_9877:
[----:B------:R-:W-:Y:S05]  /*f330*/  BSYNC B2 ;  /* 0x0000000000027941 */ /* 0x000fea0003800000 */
.L_x_9876:
        /* <DEDUP_REMOVED lines=42> */
[----:B------:R-:W-:-:S06]  /*f5e0*/  HFMA2.MMA R104, -RZ, RZ, 0, 0 ;  /* 0x00000000ff687435 */ /* 0x000fcc00000001ff */
.L_x_9875:
[----:B------:R-:W-:Y:S05]  /*f5f0*/  BSYNC B1 ;  /* 0x0000000000017941 */ /* 0x000fea0003800000 */
.L_x_9874:
        /* <DEDUP_REMOVED lines=10> */
.L_x_9870:
        /* <DEDUP_REMOVED lines=12> */
.L_x_9879:
[----:B------:R-:W-:Y:S02]  /*f760*/  IMAD.MOV.U32 R134, RZ, RZ, R2 ;  /* 0x000000ffff867224 */ /* 0x000fe400078e0002 */
.L_x_9880:
[----:B------:R-:W-:Y:S05]  /*f770*/  BSYNC B1 ;  /* 0x0000000000017941 */ /* 0x000fea0003800000 */
.L_x_9878:
        /* <DEDUP_REMOVED lines=16> */
.L_x_9884:
[----:B------:R-:W-:Y:S05]  /*f880*/  BSYNC B2 ;  /* 0x0000000000027941 */ /* 0x000fea0003800000 */
.L_x_9883:
        /* <DEDUP_REMOVED lines=43> */
.L_x_9882:
[----:B------:R-:W-:Y:S05]  /*fb40*/  BSYNC B1 ;  /* 0x0000000000017941 */ /* 0x000fea0003800000 */
.L_x_9881:
        /* <DEDUP_REMOVED lines=13> */
.L_x_9885:
        /* <DEDUP_REMOVED lines=12> */
.L_x_9888:
[----:B------:R-:W-:Y:S02]  /*fce0*/  MOV R106, R2 ;  /* 0x00000002006a7202 */ /* 0x000fe40000000f00 */
.L_x_9889:
[----:B------:R-:W-:Y:S05]  /*fcf0*/  BSYNC B1 ;  /* 0x0000000000017941 */ /* 0x000fea0003800000 */
.L_x_9887:
        /* <DEDUP_REMOVED lines=16> */
.L_x_9893:
[----:B------:R-:W-:Y:S05]  /*fe00*/  BSYNC B2 ;  /* 0x0000000000027941 */ /* 0x000fea0003800000 */
.L_x_9892:
        /* <DEDUP_REMOVED lines=43> */
.L_x_9891:
[----:B------:R-:W-:Y:S05]  /*100c0*/  BSYNC B1 ;  /* 0x0000000000017941 */ /* 0x000fea0003800000 */
.L_x_9890:
        /* <DEDUP_REMOVED lines=10> */
.L_x_9886:
        /* <DEDUP_REMOVED lines=12> */
.L_x_9895:
[----:B------:R-:W-:Y:S02]  /*10230*/  IMAD.MOV.U32 R106, RZ, RZ, R2 ;  /* 0x000000ffff6a7224 */ /* 0x000fe400078e0002 */
.L_x_9896:
[----:B------:R-:W-:Y:S05]  /*10240*/  BSYNC B1 ;  /* 0x0000000000017941 */ /* 0x000fea0003800000 */
.L_x_9894:
        /* <DEDUP_REMOVED lines=16> */
.L_x_9900:
[----:B------:R-:W-:Y:S05]  /*10350*/  BSYNC B2 ;  /* 0x0000000000027941 */ /* 0x000fea0003800000 */
.L_x_9899:
        /* <DEDUP_REMOVED lines=43> */
.L_x_9898:
[----:B------:R-:W-:Y:S05]  /*10610*/  BSYNC B1 ;  /* 0x0000000000017941 */ /* 0x000fea0003800000 */
.L_x_9897:
        /* <DEDUP_REMOVED lines=13> */
.L_x_9901:
        /* <DEDUP_REMOVED lines=12> */
.L_x_9904:
[----:B------:R-:W-:Y:S02]  /*107b0*/  IMAD.MOV.U32 R106, RZ, RZ, R2 ;  /* 0x000000ffff6a7224 */ /* 0x000fe400078e0002 */
.L_x_9905:
[----:B------:R-:W-:Y:S05]  /*107c0*/  BSYNC B1 ;  /* 0x0000000000017941 */ /* 0x000fea0003800000 */
.L_x_9903:
        /* <DEDUP_REMOVED lines=16> */
.L_x_9909:
[----:B------:R-:W-:Y:S05]  /*108d0*/  BSYNC B2 ;  /* 0x0000000000027941 */ /* 0x000fea0003800000 */
.L_x_9908:
        /* <DEDUP_REMOVED lines=43> */
.L_x_9907:
[----:B------:R-:W-:Y:S05]  /*10b90*/  BSYNC B1 ;  /* 0x0000000000017941 */ /* 0x000fea0003800000 */
.L_x_9906:
        /* <DEDUP_REMOVED lines=10> */
.L_x_9902:
        /* <DEDUP_REMOVED lines=12> */
.L_x_9911:
[----:B------:R-:W-:Y:S02]  /*10d00*/  IMAD.MOV.U32 R106, RZ, RZ, R2 ;  /* 0x000000ffff6a7224 */ /* 0x000fe400078e0002 */
.L_x_9912:
[----:B------:R-:W-:Y:S05]  /*10d10*/  BSYNC B1 ;  /* 0x0000000000017941 */ /* 0x000fea0003800000 */
.L_x_9910:
        /* <DEDUP_REMOVED lines=16> */
.L_x_9916:
[----:B------:R-:W-:Y:S05]  /*10e20*/  BSYNC B2 ;  /* 0x0000000000027941 */ /* 0x000fea0003800000 */
.L_x_9915:
        /* <DEDUP_REMOVED lines=43> */
.L_x_9914:
[----:B------:R-:W-:Y:S05]  /*110e0*/  BSYNC B1 ;  /* 0x0000000000017941 */ /* 0x000fea0003800000 */
.L_x_9913:
        /* <DEDUP_REMOVED lines=14> */
.L_x_9917:
        /* <DEDUP_REMOVED lines=12> */
.L_x_9920:
[----:B------:R-:W-:Y:S02]  /*11290*/  IMAD.MOV.U32 R132, RZ, RZ, R2 ;  /* 0x000000ffff847224 */ /* 0x000fe400078e0002 */
.L_x_9921:
[----:B------:R-:W-:Y:S05]  /*112a0*/  BSYNC B1 ;  /* 0x0000000000017941 */ /* 0x000fea0003800000 */
.L_x_9919:
        /* <DEDUP_REMOVED lines=18> */
.L_x_9925:
[----:B------:R-:W-:Y:S05]  /*113d0*/  BSYNC B2 ;  /* 0x0000000000027941 */ /* 0x000fea0003800000 */
.L_x_9924:
        /* <DEDUP_REMOVED lines=43> */
.L_x_9923:
[----:B------:R-:W-:Y:S05]  /*11690*/  BSYNC B1 ;  /* 0x0000000000017941 */ /* 0x000fea0003800000 */
.L_x_9922:
        /* <DEDUP_REMOVED lines=10> */
.L_x_9918:
        /* <DEDUP_REMOVED lines=11> */
[----:B------:R-:W-:Y:S01]  /*117f0*/  LOP3.LUT P5, RZ, R122, 0x8, RZ, 0xc0, !PT ;  /* 0x000000087aff7812 */ /* 0x000fe200078ac0ff */
        /* <DEDUP_REMOVED lines=40> */
.L_x_9926:
        /* <DEDUP_REMOVED lines=15> */
.L_x_9928:
[----:B-1----:R-:W-:Y:S02]  /*11b70*/  IMAD.MOV.U32 R138, RZ, RZ, R2 ;  /* 0x000000ffff8a7224 */ /* 0x002fe400078e0002 */
.L_x_9929:
[----:B------:R-:W-:Y:S05]  /*11b80*/  BSYNC B1 ;  /* 0x0000000000017941 */ /* 0x000fea0003800000 */
.L_x_9927:
        /* <DEDUP_REMOVED lines=16> */
.L_x_9933:
[----:B------:R-:W-:Y:S05]  /*11c90*/  BSYNC B2 ;  /* 0x0000000000027941 */ /* 0x000fea0003800000 */
.L_x_9932:
        /* <DEDUP_REMOVED lines=43> */
.L_x_9931:
[----:B------:R-:W-:Y:S05]  /*11f50*/  BSYNC B1 ;  /* 0x0000000000017941 */ /* 0x000fea0003800000 */
.L_x_9930:
        /* <DEDUP_REMOVED lines=16> */
.L_x_9934:
        /* <DEDUP_REMOVED lines=12> */
.L_x_9937:
[----:B------:R-:W-:Y:S02]  /*12120*/  IMAD.MOV.U32 R135, RZ, RZ, R2 ;  /* 0x000000ffff877224 */ /* 0x000fe400078e0002 */
.L_x_9938:
[----:B------:R-:W-:Y:S05]  /*12130*/  BSYNC B1 ;  /* 0x0000000000017941 */ /* 0x000fea0003800000 */
.L_x_9936:
        /* <DEDUP_REMOVED lines=16> */
.L_x_9942:
[----:B------:R-:W-:Y:S05]  /*12240*/  BSYNC B2 ;  /* 0x0000000000027941 */ /* 0x000fea0003800000 */
.L_x_9941:
        /* <DEDUP_REMOVED lines=43> */
.L_x_9940:
[----:B------:R-:W-:Y:S05]  /*12500*/  BSYNC B1 ;  /* 0x0000000000017941 */ /* 0x000fea0003800000 */
.L_x_9939:
        /* <DEDUP_REMOVED lines=10> */
.L_x_9935:
        /* <DEDUP_REMOVED lines=12> */
.L_x_9944:
[----:B------:R-:W-:Y:S02]  /*12670*/  IMAD.MOV.U32 R135, RZ, RZ, R2 ;  /* 0x000000ffff877224 */ /* 0x000fe400078e0002 */
.L_x_9945:
[----:B------:R-:W-:Y:S05]  /*12680*/  BSYNC B1 ;  /* 0x0000000000017941 */ /* 0x000fea0003800000 */
.L_x_9943:
        /* <DEDUP_REMOVED lines=16> */
.L_x_9949:
[----:B------:R-:W-:Y:S05]  /*12790*/  BSYNC B2 ;  /* 0x0000000000027941 */ /* 0x000fea0003800000 */
.L_x_9948:
        /* <DEDUP_REMOVED lines=43> */
.L_x_9947:
[----:B------:R-:W-:Y:S05]  /*12a50*/  BSYNC B1 ;  /* 0x0000000000017941 */ /* 0x000fea0003800000 */
.L_x_9946:
        /* <DEDUP_REMOVED lines=15> */
.L_x_9950:
        /* <DEDUP_REMOVED lines=12> */
.L_x_9953:
[----:B------:R-:W-:Y:S02]  /*12c10*/  IMAD.MOV.U32 R104, RZ, RZ, R2 ;  /* 0x000000ffff687224 */ /* 0x000fe400078e0002 */
.L_x_9954:
[----:B------:R-:W-:Y:S05]  /*12c20*/  BSYNC B1 ;  /* 0x0000000000017941 */ /* 0x000fea0003800000 */
.L_x_9952:
        /* <DEDUP_REMOVED lines=16> */
.L_x_9958:
[----:B------:R-:W-:Y:S05]  /*12d30*/  BSYNC B2 ;  /* 0x0000000000027941 */ /* 0x000fea0003800000 */
.L_x_9957:
        /* <DEDUP_REMOVED lines=43> */
.L_x_9956:
[----:B------:R-:W-:Y:S05]  /*12ff0*/  BSYNC B1 ;  /* 0x0000000000017941 */ /* 0x000fea0003800000 */
.L_x_9955:
        /* <DEDUP_REMOVED lines=10> */
.L_x_9951:
        /* <DEDUP_REMOVED lines=12> */
.L_x_9960:
[----:B------:R-:W-:Y:S02]  /*13160*/  MOV R104, R2 ;  /* 0x0000000200687202 */ /* 0x000fe40000000f00 */
.L_x_9961:
[----:B------:R-:W-:Y:S05]  /*13170*/  BSYNC B1 ;  /* 0x0000000000017941 */ /* 0x000fea0003800000 */
.L_x_9959:
        /* <DEDUP_REMOVED lines=16> */
.L_x_9965:
[----:B------:R-:W-:Y:S05]  /*13280*/  BSYNC B2 ;  /* 0x0000000000027941 */ /* 0x000fea0003800000 */
.L_x_9964:
        /* <DEDUP_REMOVED lines=43> */
.L_x_9963:
[----:B------:R-:W-:Y:S05]  /*13540*/  BSYNC B1 ;  /* 0x0000000000017941 */ /* 0x000fea0003800000 */
.L_x_9962:
        /* <DEDUP_REMOVED lines=15> */
.L_x_9966:
        /* <DEDUP_REMOVED lines=12> */
.L_x_9969:
[----:B------:R-:W-:Y:S02]  /*13700*/  IMAD.MOV.U32 R104, RZ, RZ, R2 ;  /* 0x000000ffff687224 */ /* 0x000fe400078e0002 */
.L_x_9970:
[----:B------:R-:W-:Y:S05]  /*13710*/  BSYNC B1 ;  /* 0x0000000000017941 */ /* 0x000fea0003800000 */
.L_x_9968:
        /* <DEDUP_REMOVED lines=16> */
.L_x_9974:
[----:B------:R-:W-:Y:S05]  /*13820*/  BSYNC B2 ;  /* 0x0000000000027941 */ /* 0x000fea0003800000 */
.L_x_9973:
        /* <DEDUP_REMOVED lines=41> */
[----:B------:R-:W-:Y:S02]  /*13ac0*/  MOV R2, R132 ;  /* 0x0000008400027202 */ /* 0x000fe40000000f00 */
[----:B------:R-:W-:Y:S02]  /*13ad0*/  LOP3.LUT R7, R7, UR26, R130, 0x96, !PT ;  /* 0x0000001a07077c12 */ /* 0x000fe4000f8e9682 */
.L_x_9972:
[----:B------:R-:W-:Y:S05]  /*13ae0*/  BSYNC B1 ;  /* 0x0000000000017941 */ /* 0x000fea0003800000 */
.L_x_9971:
        /* <DEDUP_REMOVED lines=10> */
.L_x_9967:
        /* <DEDUP_REMOVED lines=12> */
.L_x_9976:
[----:B------:R-:W-:Y:S02]  /*13c50*/  IMAD.MOV.U32 R104, RZ, RZ, R2 ;  /* 0x000000ffff687224 */ /* 0x000fe400078e0002 */
.L_x_9977:
[----:B------:R-:W-:Y:S05]  /*13c60*/  BSYNC B1 ;  /* 0x0000000000017941 */ /* 0x000fea0003800000 */
.L_x_9975:
        /* <DEDUP_REMOVED lines=16> */
.L_x_9981:
[----:B------:R-:W-:Y:S05]  /*13d70*/  BSYNC B2 ;  /* 0x0000000000027941 */ /* 0x000fea0003800000 */
.L_x_9980:
        /* <DEDUP_REMOVED lines=43> */
.L_x_9979:
[----:B------:R-:W-:Y:S05]  /*14030*/  BSYNC B1 ;  /* 0x0000000000017941 */ /* 0x000fea0003800000 */
.L_x_9978:
        /* <DEDUP_REMOVED lines=13> */
.L_x_9982:
        /* <DEDUP_REMOVED lines=12> */
.L_x_9985:
[----:B------:R-:W-:Y:S02]  /*141d0*/  IMAD.MOV.U32 R135, RZ, RZ, R2 ;  /* 0x000000ffff877224 */ /* 0x000fe400078e0002 */
.L_x_9986:
[----:B------:R-:W-:Y:S05]  /*141e0*/  BSYNC B1 ;  /* 0x0000000000017941 */ /* 0x000fea0003800000 */
.L_x_9984:
        /* <DEDUP_REMOVED lines=16> */
.L_x_9990:
[----:B------:R-:W-:Y:S05]  /*142f0*/  BSYNC B2 ;  /* 0x0000000000027941 */ /* 0x000fea0003800000 */
.L_x_9989:
        /* <DEDUP_REMOVED lines=43> */
.L_x_9988:
[----:B------:R-:W-:Y:S05]  /*145b0*/  BSYNC B1 ;  /* 0x0000000000017941 */ /* 0x000fea0003800000 */
.L_x_9987:
        /* <DEDUP_REMOVED lines=10> */
.L_x_9983:
        /* <DEDUP_REMOVED lines=12> */
.L_x_9992:
[----:B------:R-:W-:Y:S02]  /*14720*/  IMAD.MOV.U32 R135, RZ, RZ, R2 ;  /* 0x000000ffff877224 */ /* 0x000fe400078e0002 */
.L_x_9993:
[----:B------:R-:W-:Y:S05]  /*14730*/  BSYNC B1 ;  /* 0x0000000000017941 */ /* 0x000fea0003800000 */
.L_x_9991:
        /* <DEDUP_REMOVED lines=16> */
.L_x_9997:
[----:B------:R-:W-:Y:S05]  /*14840*/  BSYNC B2 ;  /* 0x0000000000027941 */ /* 0x000fea0003800000 */
.L_x_9996:
        /* <DEDUP_REMOVED lines=43> */
.L_x_9995:
[----:B------:R-:W-:Y:S05]  /*14b00*/  BSYNC B1 ;  /* 0x0000000000017941 */ /* 0x000fea0003800000 */
.L_x_9994:
        /* <DEDUP_REMOVED lines=13> */
.L_x_9998:
        /* <DEDUP_REMOVED lines=12> */
.L_x_10001:
[----:B------:R-:W-:Y:S02]  /*14ca0*/  IMAD.MOV.U32 R135, RZ, RZ, R2 ;  /* 0x000000ffff877224 */ /* 0x000fe400078e0002 */
.L_x_10002:
[----:B------:R-:W-:Y:S05]  /*14cb0*/  BSYNC B1 ;  /* 0x0000000000017941 */ /* 0x000fea0003800000 */
.L_x_10000:
        /* <DEDUP_REMOVED lines=16> */
.L_x_10006:
[----:B------:R-:W-:Y:S05]  /*14dc0*/  BSYNC B2 ;  /* 0x0000000000027941 */ /* 0x000fea0003800000 */
.L_x_10005:
        /* <DEDUP_REMOVED lines=43> */
.L_x_10004:
[----:B------:R-:W-:Y:S05]  /*15080*/  BSYNC B1 ;  /* 0x0000000000017941 */ /* 0x000fea0003800000 */
.L_x_10003:
        /* <DEDUP_REMOVED lines=10> */
.L_x_9999:
        /* <DEDUP_REMOVED lines=12> */
.L_x_10008:
[----:B------:R-:W-:Y:S02]  /*151f0*/  MOV R135, R2 ;  /* 0x0000000200877202 */ /* 0x000fe40000000f00 */
.L_x_10009:
[----:B------:R-:W-:Y:S05]  /*15200*/  BSYNC B1 ;  /* 0x0000000000017941 */ /* 0x000fea0003800000 */
.L_x_10007:
        /* <DEDUP_REMOVED lines=16> */
.L_x_10013:
[----:B------:R-:W-:Y:S05]  /*15310*/  BSYNC B2 ;  /* 0x0000000000027941 */ /* 0x000fea0003800000 */
.L_x_10012:
        /* <DEDUP_REMOVED lines=43> */
.L_x_10011:
[----:B------:R-:W-:Y:S05]  /*155d0*/  BSYNC B1 ;  /* 0x0000000000017941 */ /* 0x000fea0003800000 */
.L_x_10010:
        /* <DEDUP_REMOVED lines=13> */
.L_x_10014:
        /* <DEDUP_REMOVED lines=12> */
.L_x_10017:
[----:B------:R-:W-:Y:S02]  /*15770*/  IMAD.MOV.U32 R106, RZ, RZ, R2 ;  /* 0x000000ffff6a7224 */ /* 0x000fe400078e0002 */
.L_x_10018:
[----:B------:R-:W-:Y:S05]  /*15780*/  BSYNC B1 ;  /* 0x0000000000017941 */ /* 0x000fea0003800000 */
.L_x_10016:
        /* <DEDUP_REMOVED lines=16> */
.L_x_10022:
[----:B------:R-:W-:Y:S05]  /*15890*/  BSYNC B2 ;  /* 0x0000000000027941 */ /* 0x000fea0003800000 */
.L_x_10021:
        /* <DEDUP_REMOVED lines=41> */
[----:B------:R-:W-:Y:S01]  /*15b30*/  LOP3.LUT R7, R7, UR26, R104, 0x96, !PT ;  /* 0x0000001a07077c12 */ /* 0x000fe2000f8e9668 */
[----:B------:R-:W-:Y:S02]  /*15b40*/  IMAD.MOV.U32 R104, RZ, RZ, RZ ;  /* 0x000000ffff687224 */ /* 0x000fe400078e00ff */
.L_x_10020:
[----:B------:R-:W-:Y:S05]  /*15b50*/  BSYNC B1 ;  /* 0x0000000000017941 */ /* 0x000fea0003800000 */
.L_x_10019:
        /* <DEDUP_REMOVED lines=10> */
.L_x_10015:
        /* <DEDUP_REMOVED lines=12> */
.L_x_10024:
[----:B------:R-:W-:Y:S02]  /*15cc0*/  IMAD.MOV.U32 R106, RZ, RZ, R2 ;  /* 0x000000ffff6a7224 */ /* 0x000fe400078e0002 */
.L_x_10025:
[----:B------:R-:W-:Y:S05]  /*15cd0*/  BSYNC B1 ;  /* 0x0000000000017941 */ /* 0x000fea0003800000 */
.L_x_10023:
        /* <DEDUP_REMOVED lines=16> */
.L_x_10029:
[----:B------:R-:W-:Y:S05]  /*15de0*/  BSYNC B2 ;  /* 0x0000000000027941 */ /* 0x000fea0003800000 */
.L_x_10028:
        /* <DEDUP_REMOVED lines=43> */
.L_x_10027:
[----:B------:R-:W-:Y:S05]  /*160a0*/  BSYNC B1 ;  /* 0x0000000000017941 */ /* 0x000fea0003800000 */
.L_x_10026:
        /* <DEDUP_REMOVED lines=13> */
.L_x_10030:
        /* <DEDUP_REMOVED lines=12> */
.L_x_10033:
[----:B------:R-:W-:Y:S02]  /*16240*/  IMAD.MOV.U32 R106, RZ, RZ, R2 ;  /* 0x000000ffff6a7224 */ /* 0x000fe400078e0002 */
.L_x_10034:
[----:B------:R-:W-:Y:S05]  /*16250*/  BSYNC B1 ;  /* 0x0000000000017941 */ /* 0x000fea0003800000 */
.L_x_10032:
        /* <DEDUP_REMOVED lines=16> */
.L_x_10038:
[----:B------:R-:W-:Y:S05]  /*16360*/  BSYNC B2 ;  /* 0x0000000000027941 */ /* 0x000fea0003800000 */
.L_x_10037:
        /* <DEDUP_REMOVED lines=43> */
.L_x_10036:
[----:B------:R-:W-:Y:S05]  /*16620*/  BSYNC B1 ;  /* 0x0000000000017941 */ /* 0x000fea0003800000 */
.L_x_10035:
        /* <DEDUP_REMOVED lines=10> */
.L_x_10031:
        /* <DEDUP_REMOVED lines=12> */
.L_x_10040:
[----:B------:R-:W-:Y:S02]  /*16790*/  IMAD.MOV.U32 R106, RZ, RZ, R2 ;  /* 0x000000ffff6a7224 */ /* 0x000fe400078e0002 */
.L_x_10041:
[----:B------:R-:W-:Y:S05]  /*167a0*/  BSYNC B1 ;  /* 0x0000000000017941 */ /* 0x000fea0003800000 */
.L_x_10039:
        /* <DEDUP_REMOVED lines=16> */
.L_x_10045:
[----:B------:R-:W-:Y:S05]  /*168b0*/  BSYNC B2 ;  /* 0x0000000000027941 */ /* 0x000fea0003800000 */
.L_x_10044:
        /* <DEDUP_REMOVED lines=43> */
.L_x_10043:
[----:B------:R-:W-:Y:S05]  /*16b70*/  BSYNC B1 ;  /* 0x0000000000017941 */ /* 0x000fea0003800000 */
.L_x_10042:
        /* <DEDUP_REMOVED lines=14> */
.L_x_10046:
        /* <DEDUP_REMOVED lines=12> */
.L_x_10049:
[----:B------:R-:W-:Y:S02]  /*16d20*/  IMAD.MOV.U32 R132, RZ, RZ, R2 ;  /* 0x000000ffff847224 */ /* 0x000fe400078e0002 */
.L_x_10050:
[----:B------:R-:W-:Y:S05]  /*16d30*/  BSYNC B1 ;  /* 0x0000000000017941 */ /* 0x000fea0003800000 */
.L_x_10048:
        /* <DEDUP_REMOVED lines=18> */
.L_x_10054:
[----:B------:R-:W-:Y:S05]  /*16e60*/  BSYNC B2 ;  /* 0x0000000000027941 */ /* 0x000fea0003800000 */
.L_x_10053:
        /* <DEDUP_REMOVED lines=43> */
.L_x_10052:
[----:B------:R-:W-:Y:S05]  /*17120*/  BSYNC B1 ;  /* 0x0000000000017941 */ /* 0x000fea0003800000 */
.L_x_10051:
        /* <DEDUP_REMOVED lines=10> */
.L_x_10047:
[----:B------:R-:W-:Y:S01]  /*171d0*/  SEL R158, RZ, 0x1, P1 ;  /* 0x00000001ff9e7807 */ /* 0x000fe20000800000 */
[----:B------:R-:W-:Y:S01]  /*171e0*/  IMAD.WIDE.U32 R160, R134, R123, c[0x0][0x188] ;  /* 0x0000620086a07625 */ /* 0x000fe200078e007b */
[----:B------:R-:W-:Y:S02]  /*171f0*/  SEL R132, RZ, 0x1000000, P5 ;  /* 0x01000000ff847807 */ /* 0x000fe40002800000 */
[----:B------:R-:W-:Y:S01]  /*17200*/  SEL R130, RZ, 0x10000, P4 ;  /* 0x00010000ff827807 */ /* 0x000fe20002000000 */
[----:B------:R-:W-:Y:S01]  /*17210*/  IMAD.WIDE.U32 R158, R158, 0x1000000, RZ ;  /* 0x010000009e9e7825 */ /* 0x000fe200078e00ff */
[----:B------:R-:W-:Y:S02]  /*17220*/  SEL R131, RZ, 0x100, P3 ;  /* 0x00000100ff837807 */ /* 0x000fe40001800000 */
[C---:B------:R-:W-:Y:S02]  /*17230*/  LOP3.LUT P4, RZ, R122.reuse, 0x4, RZ, 0xc0, !PT ;  /* 0x000000047aff7812 */ /* 0x040fe4000788c0ff */
[----:B------:R-:W-:-:S02]  /*17240*/  LOP3.LUT P3, RZ, R122, 0x2, RZ, 0xc0, !PT ;  /* 0x000000027aff7812 */ /* 0x000fc4000786c0ff */
[----:B------:R-:W-:Y:S02]  /*17250*/  LOP3.LUT R131, R131, R132, R130, 0xfe, !PT ;  /* 0x0000008483837212 */ /* 0x000fe400078efe82 */
[----:B------:R-:W-:Y:S02]  /*17260*/  SEL R155, RZ, 0x1, P2 ;  /* 0x00000001ff9b7807 */ /* 0x000fe40001000000 */
[----:B------:R-:W-:Y:S02]  /*17270*/  SEL R132, RZ, 0x1, P3 ;  /* 0x00000001ff847807 */ /* 0x000fe40001800000 */
[----:B------:R-:W-:Y:S02]  /*17280*/  SEL R130, RZ, 0x1, P4 ;  /* 0x00000001ff827807 */ /* 0x000fe40002000000 */
[----:B------:R-:W-:Y:S01]  /*17290*/  F2FP.BF16.PACK_AB R107, R156, R153 ;  /* 0x000000999c6b723e */ /* 0x000fe200000010ff */
[----:B------:R-:W-:Y:S01]  /*172a0*/  IMAD.WIDE.U32 R132, R132, 0x10000, RZ ;  /* 0x0001000084847825 */ /* 0x000fe200078e00ff */
[----:B------:R-:W-:-:S02]  /*172b0*/  F2FP.BF16.PACK_AB R106, R154, R151 ;  /* 0x000000979a6a723e */ /* 0x000fc400000010ff */
[----:B------:R-:W-:Y:S02]  /*172c0*/  F2FP.BF16.PACK_AB R105, R152, R149 ;  /* 0x000000959869723e */ /* 0x000fe400000010ff */
[----:B------:R-:W-:Y:S02]  /*172d0*/  F2FP.BF16.PACK_AB R104, R150, R147 ;  /* 0x000000939668723e */ /* 0x000fe400000010ff */
[----:B------:R-:W-:Y:S01]  /*172e0*/  LOP3.LUT R155, R159, R131, R155, 0xfe, !PT ;  /* 0x000000839f9b7212 */ /* 0x000fe200078efe9b */
[----:B------:R-:W-:Y:S01]  /*172f0*/  IMAD.WIDE.U32 R130, R130, 0x100, RZ ;  /* 0x0000010082827825 */ /* 0x000fe200078e00ff */
[C---:B------:R-:W-:Y:S01]  /*17300*/  LOP3.LUT P5, RZ, R122.reuse, 0x8, RZ, 0xc0, !PT ;  /* 0x000000087aff7812 */ /* 0x040fe200078ac0ff */
[----:B------:R0:W-:Y:S01]  /*17310*/  STG.E.128 [R160.64], R104 ;  /* 0x00000068a0007986 */ /* 0x0001e2000c101d06 */
[----:B------:R-:W-:Y:S02]  /*17320*/  LOP3.LUT P6, RZ, R122, 0x20, RZ, 0xc0, !PT ;  /* 0x000000207aff7812 */ /* 0x000fe400078cc0ff */
[----:B------:R-:W-:-:S02]  /*17330*/  LOP3.LUT R158, R130, R158, R132, 0xfe, !PT ;  /* 0x0000009e829e7212 */ /* 0x000fc400078efe84 */
[----:B------:R-:W-:Y:S02]  /*17340*/  LOP3.LUT R131, R131, R155, R133, 0xfe, !PT ;  /* 0x0000009b83837212 */ /* 0x000fe400078efe85 */
[----:B------:R-:W-:-:S05]  /*17350*/  IADD3 R140, R116, 0x80, RZ ;  /* 0x00000080748c7810 */ /* 0x000fca0007ffe0ff */
[----:B------:R-:W-:Y:S01]  /*17360*/  @P0 IMAD.WIDE.U32 R132, R123, R140, c[0x0][0x180] ;  /* 0x000060007b840625 */ /* 0x000fe200078e008c */
[----:B0-----:R-:W-:-:S04]  /*17370*/  SEL R105, RZ, 0x1, P5 ;  /* 0x00000001ff697807 */ /* 0x001fc80002800000 */
[----:B------:R-:W-:Y:S01]  /*17380*/  LOP3.LUT R130, R158, R105, RZ, 0xfc, !PT ;  /* 0x000000699e827212 */ /* 0x000fe200078efcff */
[----:B------:R-:W-:-:S04]  /*17390*/  IMAD.WIDE.U32 R104, R134, R119, c[0x0][0x190] ;  /* 0x0000640086687625 */ /* 0x000fc800078e0077 */
[----:B------:R-:W-:Y:S01]  /*173a0*/  @P6 IMAD.WIDE.U32 R158, R123, R140, c[0x0][0x178] ;  /* 0x00005e007b9e6625 */ /* 0x000fe200078e008c */
        /* <DEDUP_REMOVED lines=21> */
.L_x_10055:
[----:B0-----:R-:W-:Y:S01]  /*17500*/  IMAD.WIDE.U32 R104, R140, R123, c[0x0][0x170] ;  /* 0x00005c008c687625 */ /* 0x001fe200078e007b */
[----:B------:R0:W5:Y:S04]  /*17510*/  @P6 LDG.E.128 R100, [R158.64] ;  /* 0x000000069e646981 */ /* 0x000168000c1e1d00 */
[----:B------:R0:W5:Y:S04]  /*17520*/  @P0 LDG.E.128 R96, [R132.64] ;  /* 0x0000000684600981 */ /* 0x000168000c1e1d00 */
[----:B------:R-:W5:Y:S01]  /*17530*/  LDG.E.128 R104, [R104.64] ;  /* 0x0000000668687981 */ /* 0x000f62000c1e1d00 */
[C---:B------:R-:W-:Y:S01]  /*17540*/  ISETP.NE.AND P1, PT, R135.reuse, 0x1, PT ;  /* 0x000000018700780c */ /* 0x040fe20003f25270 */
[----:B------:R-:W-:Y:S01]  /*17550*/  BSSY B1, `(.L_x_10056) ;  /* 0x000000c000017945 */ /* 0x000fe20003800000 */
        /* <DEDUP_REMOVED lines=8> */
[----:B------:R-:W-:Y:S01]  /*175e0*/  MOV R134, R6 ;  /* 0x0000000600867202 */ /* 0x000fe20000000f00 */
[----:B------:R-:W-:Y:S05]  /*175f0*/  BRA `(.L_x_10058) ;  /* 0x0000001000007947 */ /* 0x000fea0003800000 */
.L_x_10057:
[----:B0-----:R-:W-:Y:S02]  /*17600*/  IMAD.MOV.U32 R134, RZ, RZ, R2 ;  /* 0x000000ffff867224 */ /* 0x001fe400078e0002 */
.L_x_10058:
[----:B------:R-:W-:Y:S05]  /*17610*/  BSYNC B1 ;  /* 0x0000000000017941 */ /* 0x000fea0003800000 */
.L_x_10056:
        /* <DEDUP_REMOVED lines=16> */
.L_x_10062:
[----:B------:R-:W-:Y:S05]  /*17720*/  BSYNC B2 ;  /* 0x0000000000027941 */ /* 0x000fea0003800000 */
.L_x_10061:
        /* <DEDUP_REMOVED lines=42> */
[----:B------:R-:W-:Y:S02]  /*179d0*/  IMAD.MOV.U32 R130, RZ, RZ, RZ ;  /* 0x000000ffff827224 */ /* 0x000fe400078e00ff */
.L_x_10060:
[----:B------:R-:W-:Y:S05]  /*179e0*/  BSYNC B1 ;  /* 0x0000000000017941 */ /* 0x000fea0003800000 */
.L_x_10059:
[----:B------:R-:W0:Y:S01]  /*179f0*/  I2F.U32 R131, R134 ;  /* 0x0000008600837306 */ /* 0x000e220000201000 */
[C---:B------:R-:W-:Y:S02]  /*17a00*/  LOP3.LUT P6, RZ, R122.reuse, 0x10, RZ, 0xc0, !PT ;  /* 0x000000107aff7812 */ /* 0x040fe400078cc0ff */
[----:B------:R-:W-:Y:S01]  /*17a10*/  LOP3.LUT R122, R122, 0xfffffff7, RZ, 0xc0, !PT ;  /* 0xfffffff77a7a7812 */ /* 0x000fe200078ec0ff */
[----:B0-----:R-:W-:-:S05]  /*17a20*/  FFMA.FTZ R131, R131, R118, 1.1641532182693481445e-10 ;  /* 0x2f00000083837423 */ /* 0x001fca0000010076 */
[----:B------:R-:W-:Y:S02]  /*17a30*/  FSETP.GTU.FTZ.AND P1, PT, R131, c[0x0][0x1e4], PT ;  /* 0x0000790083007a0b */ /* 0x000fe40003f3c000 */
[----:B-----5:R-:W-:-:S05]  /*17a40*/  PRMT R131, RZ, 0x5410, R104 ;  /* 0x00005410ff837816 */ /* 0x020fca0000000068 */
[----:B------:R-:W-:-:S05]  /*17a50*/  FMUL.FTZ R131, R131, c[0x0][0x1e8] ;  /* 0x00007a0083837a20 */ /* 0x000fca0000410000 */
[----:B------:R-:W-:Y:S02]  /*17a60*/  FSEL R155, R131, RZ, !P1 ;  /* 0x000000ff839b7208 */ /* 0x000fe40004800000 */
        /* <DEDUP_REMOVED lines=8> */
.L_x_10063:
        /* <DEDUP_REMOVED lines=12> */
.L_x_10066:
[----:B------:R-:W-:Y:S02]  /*17bb0*/  IMAD.MOV.U32 R134, RZ, RZ, R2 ;  /* 0x000000ffff867224 */ /* 0x000fe400078e0002 */
.L_x_10067:
[----:B------:R-:W-:Y:S05]  /*17bc0*/  BSYNC B1 ;  /* 0x0000000000017941 */ /* 0x000fea0003800000 */
.L_x_10065:
        /* <DEDUP_REMOVED lines=16> */
.L_x_10071:
[----:B------:R-:W-:Y:S05]  /*17cd0*/  BSYNC B2 ;  /* 0x0000000000027941 */ /* 0x000fea0003800000 */
.L_x_10070:
        /* <DEDUP_REMOVED lines=41> */
[----:B------:R-:W-:-:S05]  /*17f70*/  IMAD.WIDE.U32 R6, R7, -0x2daee0ad, RZ ;  /* 0xd2511f5307067825 */ /* 0x000fca00078e00ff */
[----:B------:R-:W-:Y:S02]  /*17f80*/  LOP3.LUT R7, R7, UR26, R130, 0x96, !PT ;  /* 0x0000001a07077c12 */ /* 0x000fe4000f8e9682 */
.L_x_10069:
[----:B------:R-:W-:Y:S05]  /*17f90*/  BSYNC B1 ;  /* 0x0000000000017941 */ /* 0x000fea0003800000 */
.L_x_10068:
[----:B------:R-:W0:Y:S01]  /*17fa0*/  I2F.U32 R133, R134 ;  /* 0x0000008600857306 */ /* 0x000e220000201000 */
[----:B------:R-:W-:Y:S02]  /*17fb0*/  PRMT R10, RZ, 0x5410, R100 ;  /* 0x00005410ff0a7816 */ /* 0x000fe40000000064 */
[----:B------:R-:W-:-:S03]  /*17fc0*/  @P0 PRMT R130, RZ, 0x5410, R96 ;  /* 0x00005410ff820816 */ /* 0x000fc60000000060 */
[----:B------:R-:W-:Y:S02]  /*17fd0*/  FMUL.FTZ R10, R10, c[0x0][0x1e8] ;  /* 0x00007a000a0a7a20 */ /* 0x000fe40000410000 */
[----:B0-----:R-:W-:-:S05]  /*17fe0*/  FFMA.FTZ R133, R133, R118, 1.1641532182693481445e-10 ;  /* 0x2f00000085857423 */ /* 0x001fca0000010076 */
[----:B------:R-:W-:-:S04]  /*17ff0*/  FSETP.GTU.FTZ.AND P1, PT, R133, c[0x0][0x1e4], PT ;  /* 0x0000790085007a0b */ /* 0x000fc80003f3c000 */
[----:B------:R-:W-:-:S05]  /*18000*/  FSEL R10, R10, RZ, !P1 ;  /* 0x000000ff0a0a7208 */ /* 0x000fca0004800000 */
[----:B------:R-:W-:Y:S01]  /*18010*/  FADD.FTZ R155, R155, R10 ;  /* 0x0000000a9b9b7221 */ /* 0x000fe20000010000 */
[----:B------:R-:W-:-:S03]  /*18020*/  SEL R10, RZ, 0x1, P1 ;  /* 0x00000001ff0a7807 */ /* 0x000fc60000800000 */
[----:B------:R-:W-:Y:S02]  /*18030*/  @P0 FADD.FTZ R155, R130, R155 ;  /* 0x0000009b829b0221 */ /* 0x000fe40000010000 */
.L_x_10064:
        /* <DEDUP_REMOVED lines=12> */
.L_x_10073:
[----:B------:R-:W-:Y:S02]  /*18100*/  IMAD.MOV.U32 R134, RZ, RZ, R2 ;  /* 0x000000ffff867224 */ /* 0x000fe400078e0002 */
.L_x_10074:
[----:B------:R-:W-:Y:S05]  /*18110*/  BSYNC B1 ;  /* 0x0000000000017941 */ /* 0x000fea0003800000 */
.L_x_10072:
        /* <DEDUP_REMOVED lines=16> */
.L_x_10078:
[----:B------:R-:W-:Y:S05]  /*18220*/  BSYNC B2 ;  /* 0x0000000000027941 */ /* 0x000fea0003800000 */
.L_x_10077:
        /* <DEDUP_REMOVED lines=43> */
.L_x_10076:
[----:B------:R-:W-:Y:S05]  /*184e0*/  BSYNC B1 ;  /* 0x0000000000017941 */ /* 0x000fea0003800000 */
.L_x_10075:
        /* <DEDUP_REMOVED lines=15> */
.L_x_10079:
        /* <DEDUP_REMOVED lines=12> */
.L_x_10082:
[----:B------:R-:W-:Y:S02]  /*186a0*/  IMAD.MOV.U32 R104, RZ, RZ, R2 ;  /* 0x000000ffff687224 */ /* 0x000fe400078e0002 */
.L_x_10083:
[----:B------:R-:W-:Y:S05]  /*186b0*/  BSYNC B1 ;  /* 0x0000000000017941 */ /* 0x000fea0003800000 */
.L_x_10081:
        /* <DEDUP_REMOVED lines=16> */
.L_x_10087:
[----:B------:R-:W-:Y:S05]  /*187c0*/  BSYNC B2 ;  /* 0x0000000000027941 */ /* 0x000fea0003800000 */
.L_x_10086:
        /* <DEDUP_REMOVED lines=43> */
.L_x_10085:
[----:B------:R-:W-:Y:S05]  /*18a80*/  BSYNC B1 ;  /* 0x0000000000017941 */ /* 0x000fea0003800000 */
.L_x_10084:
[----:B------:R-:W0:Y:S01]  /*18a90*/  I2F.U32 R11, R104 ;  /* 0x00000068000b7306 */ /* 0x000e220000201000 */
[----:B------:R-:W-:Y:S01]  /*18aa0*/  @P0 PRMT R133, RZ, 0x7610, R96 ;  /* 0x00007610ff850816 */ /* 0x000fe20000000060 */
[----:B0-----:R-:W-:-:S05]  /*18ab0*/  FFMA.FTZ R11, R11, R118, 1.1641532182693481445e-10 ;  /* 0x2f0000000b0b7423 */ /* 0x001fca0000010076 */
[----:B------:R-:W-:Y:S02]  /*18ac0*/  FSETP.GTU.FTZ.AND P1, PT, R11, c[0x0][0x1e4], PT ;  /* 0x000079000b007a0b */ /* 0x000fe40003f3c000 */
[----:B------:R-:W-:-:S05]  /*18ad0*/  PRMT R11, RZ, 0x7610, R100 ;  /* 0x00007610ff0b7816 */ /* 0x000fca0000000064 */
[----:B------:R-:W-:-:S05]  /*18ae0*/  FMUL.FTZ R11, R11, c[0x0][0x1e8] ;  /* 0x00007a000b0b7a20 */ /* 0x000fca0000410000 */
[----:B------:R-:W-:-:S05]  /*18af0*/  FSEL R11, R11, RZ, !P1 ;  /* 0x000000ff0b0b7208 */ /* 0x000fca0004800000 */
[----:B------:R-:W-:Y:S01]  /*18b00*/  FADD.FTZ R158, R158, R11 ;  /* 0x0000000b9e9e7221 */ /* 0x000fe20000010000 */
[----:B------:R-:W-:-:S03]  /*18b10*/  SEL R11, RZ, 0x1, P1 ;  /* 0x00000001ff0b7807 */ /* 0x000fc60000800000 */
[----:B------:R-:W-:Y:S02]  /*18b20*/  @P0 FADD.FTZ R158, R133, R158 ;  /* 0x0000009e859e0221 */ /* 0x000fe40000010000 */
.L_x_10080:
        /* <DEDUP_REMOVED lines=12> */
.L_x_10089:
[----:B------:R-:W-:Y:S02]  /*18bf0*/  IMAD.MOV.U32 R104, RZ, RZ, R2 ;  /* 0x000000ffff687224 */ /* 0x000fe400078e0002 */
.L_x_10090:
[----:B------:R-:W-:Y:S05]  /*18c00*/  BSYNC B1 ;  /* 0x0000000000017941 */ /* 0x000fea0003800000 */
.L_x_10088:
        /* <DEDUP_REMOVED lines=16> */
.L_x_10094:
[----:B------:R-:W-:Y:S05]  /*18d10*/  BSYNC B2 ;  /* 0x0000000000027941 */ /* 0x000fea0003800000 */
.L_x_10093:
        /* <DEDUP_REMOVED lines=40> */
[----:B------:R-:W-:-:S05]  /*18fa0*/  IMAD.WIDE.U32 R6, R131, -0x2daee0ad, RZ ;  /* 0xd2511f5383067825 */ /* 0x000fca00078e00ff */
[----:B------:R-:W-:Y:S01]  /*18fb0*/  LOP3.LUT R7, R7, UR26, R130, 0x96, !PT ;  /* 0x0000001a07077c12 */ /* 0x000fe2000f8e9682 */
[----:B------:R-:W-:Y:S02]  /*18fc0*/  IMAD.MOV.U32 R130, RZ, RZ, RZ ;  /* 0x000000ffff827224 */ /* 0x000fe400078e00ff */
.L_x_10092:
[----:B------:R-:W-:Y:S05]  /*18fd0*/  BSYNC B1 ;  /* 0x0000000000017941 */ /* 0x000fea0003800000 */
.L_x_10091:
        /* <DEDUP_REMOVED lines=15> */
.L_x_10095:
        /* <DEDUP_REMOVED lines=12> */
.L_x_10098:
[----:B------:R-:W-:Y:S02]  /*19190*/  IMAD.MOV.U32 R104, RZ, RZ, R2 ;  /* 0x000000ffff687224 */ /* 0x000fe400078e0002 */
.L_x_10099:
[----:B------:R-:W-:Y:S05]  /*191a0*/  BSYNC B1 ;  /* 0x0000000000017941 */ /* 0x000fea0003800000 */
.L_x_10097:
        /* <DEDUP_REMOVED lines=16> */
.L_x_10103:
[----:B------:R-:W-:Y:S05]  /*192b0*/  BSYNC B2 ;  /* 0x0000000000027941 */ /* 0x000fea0003800000 */
.L_x_10102:
        /* <DEDUP_REMOVED lines=43> */
.L_x_10101:
[----:B------:R-:W-:Y:S05]  /*19570*/  BSYNC B1 ;  /* 0x0000000000017941 */ /* 0x000fea0003800000 */
.L_x_10100:
[----:B------:R0:W1:Y:S01]  /*19580*/  I2F.U32 R133, R104 ;  /* 0x0000006800857306 */ /* 0x0000620000201000 */
[----:B------:R-:W-:-:S05]  /*19590*/  PRMT R12, RZ, 0x5410, R101 ;  /* 0x00005410ff0c7816 */ /* 0x000fca0000000065 */
[----:B------:R-:W-:Y:S01]  /*195a0*/  FMUL.FTZ R12, R12, c[0x0][0x1e8] ;  /* 0x00007a000c0c7a20 */ /* 0x000fe20000410000 */
[----:B0-----:R-:W-:Y:S01]  /*195b0*/  @P0 PRMT R104, RZ, 0x5410, R97 ;  /* 0x00005410ff680816 */ /* 0x001fe20000000061 */
[----:B-1----:R-:W-:-:S05]  /*195c0*/  FFMA.FTZ R133, R133, R118, 1.1641532182693481445e-10 ;  /* 0x2f00000085857423 */ /* 0x002fca0000010076 */
[----:B------:R-:W-:-:S04]  /*195d0*/  FSETP.GTU.FTZ.AND P1, PT, R133, c[0x0][0x1e4], PT ;  /* 0x0000790085007a0b */ /* 0x000fc80003f3c000 */
[----:B------:R-:W-:-:S05]  /*195e0*/  FSEL R12, R12, RZ, !P1 ;  /* 0x000000ff0c0c7208 */ /* 0x000fca0004800000 */
[----:B------:R-:W-:Y:S01]  /*195f0*/  FADD.FTZ R157, R157, R12 ;  /* 0x0000000c9d9d7221 */ /* 0x000fe20000010000 */
[----:B------:R-:W-:-:S03]  /*19600*/  SEL R12, RZ, 0x1, P1 ;  /* 0x00000001ff0c7807 */ /* 0x000fc60000800000 */
[----:B------:R-:W-:Y:S02]  /*19610*/  @P0 FADD.FTZ R157, R104, R157 ;  /* 0x0000009d689d0221 */ /* 0x000fe40000010000 */
.L_x_10096:
        /* <DEDUP_REMOVED lines=12> */
.L_x_10105:
[----:B------:R-:W-:Y:S02]  /*196e0*/  IMAD.MOV.U32 R104, RZ, RZ, R2 ;  /* 0x000000ffff687224 */ /* 0x000fe400078e0002 */
.L_x_10106:
[----:B------:R-:W-:Y:S05]  /*196f0*/  BSYNC B1 ;  /* 0x0000000000017941 */ /* 0x000fea0003800000 */
.L_x_10104:
        /* <DEDUP_REMOVED lines=16> */
.L_x_10110:
[----:B------:R-:W-:Y:S05]  /*19800*/  BSYNC B2 ;  /* 0x0000000000027941 */ /* 0x000fea0003800000 */
.L_x_10109:
        /* <DEDUP_REMOVED lines=43> */
.L_x_10108:
[----:B------:R-:W-:Y:S05]  /*19ac0*/  BSYNC B1 ;  /* 0x0000000000017941 */ /* 0x000fea0003800000 */
.L_x_10107:
        /* <DEDUP_REMOVED lines=13> */
.L_x_10111:
        /* <DEDUP_REMOVED lines=12> */
.L_x_10114:
[----:B------:R-:W-:Y:S02]  /*19c60*/  IMAD.MOV.U32 R132, RZ, RZ, R2 ;  /* 0x000000ffff847224 */ /* 0x000fe400078e0002 */
.L_x_10115:
[----:B------:R-:W-:Y:S05]  /*19c70*/  BSYNC B1 ;  /* 0x0000000000017941 */ /* 0x000fea0003800000 */
.L_x_10113:
        /* <DEDUP_REMOVED lines=16> */
.L_x_10119:
[----:B------:R-:W-:Y:S05]  /*19d80*/  BSYNC B2 ;  /* 0x0000000000027941 */ /* 0x000fea0003800000 */
.L_x_10118:
        /* <DEDUP_REMOVED lines=43> */
.L_x_10117:
[----:B------:R-:W-:Y:S05]  /*1a040*/  BSYNC B1 ;  /* 0x0000000000017941 */ /* 0x000fea0003800000 */
.L_x_10116:
        /* <DEDUP_REMOVED lines=10> */
.L_x_10112:
        /* <DEDUP_REMOVED lines=12> */
.L_x_10121:
[----:B------:R-:W-:Y:S02]  /*1a1b0*/  IMAD.MOV.U32 R132, RZ, RZ, R2 ;  /* 0x000000ffff847224 */ /* 0x000fe400078e0002 */
.L_x_10122:
[----:B------:R-:W-:Y:S05]  /*1a1c0*/  BSYNC B1 ;  /* 0x0000000000017941 */ /* 0x000fea0003800000 */
.L_x_10120:
        /* <DEDUP_REMOVED lines=16> */
.L_x_10126:
[----:B------:R-:W-:Y:S05]  /*1a2d0*/  BSYNC B2 ;  /* 0x0000000000027941 */ /* 0x000fea0003800000 */
.L_x_10125:
        /* <DEDUP_REMOVED lines=41> */
[----:B------:R-:W-:Y:S01]  /*1a570*/  IMAD.MOV.U32 R105, RZ, RZ, RZ ;  /* 0x000000ffff697224 */ /* 0x000fe200078e00ff */
[----:B------:R-:W-:Y:S02]  /*1a580*/  LOP3.LUT R7, R7, UR26, R104, 0x96, !PT ;  /* 0x0000001a07077c12 */ /* 0x000fe4000f8e9668 */
.L_x_10124:
[----:B------:R-:W-:Y:S05]  /*1a590*/  BSYNC B1 ;  /* 0x0000000000017941 */ /* 0x000fea0003800000 */
.L_x_10123:
        /* <DEDUP_REMOVED lines=13> */
.L_x_10127:
        /* <DEDUP_REMOVED lines=12> */
.L_x_10130:
[----:B------:R-:W-:Y:S02]  /*1a730*/  IMAD.MOV.U32 R132, RZ, RZ, R2 ;  /* 0x000000ffff847224 */ /* 0x000fe400078e0002 */
.L_x_10131:
[----:B------:R-:W-:Y:S05]  /*1a740*/  BSYNC B1 ;  /* 0x0000000000017941 */ /* 0x000fea0003800000 */
.L_x_10129:
        /* <DEDUP_REMOVED lines=16> */
.L_x_10135:
[----:B------:R-:W-:Y:S05]  /*1a850*/  BSYNC B2 ;  /* 0x0000000000027941 */ /* 0x000fea0003800000 */
.L_x_10134:
        /* <DEDUP_REMOVED lines=43> */
.L_x_10133:
[----:B------:R-:W-:Y:S05]  /*1ab10*/  BSYNC B1 ;  /* 0x0000000000017941 */ /* 0x000fea0003800000 */
.L_x_10132:
        /* <DEDUP_REMOVED lines=10> */
.L_x_10128:
        /* <DEDUP_REMOVED lines=12> */
.L_x_10137:
[----:B------:R-:W-:Y:S02]  /*1ac80*/  IMAD.MOV.U32 R132, RZ, RZ, R2 ;  /* 0x000000ffff847224 */ /* 0x000fe400078e0002 */
.L_x_10138:
[----:B------:R-:W-:Y:S05]  /*1ac90*/  BSYNC B1 ;  /* 0x0000000000017941 */ /* 0x000fea0003800000 */
.L_x_10136:
        /* <DEDUP_REMOVED lines=16> */
.L_x_10142:
[----:B------:R-:W-:Y:S05]  /*1ada0*/  BSYNC B2 ;  /* 0x0000000000027941 */ /* 0x000fea0003800000 */
.L_x_10141:
        /* <DEDUP_REMOVED lines=41> */
[----:B------:R-:W-:Y:S01]  /*1b040*/  IMAD.MOV.U32 R105, RZ, RZ, RZ ;  /* 0x000000ffff697224 */ /* 0x000fe200078e00ff */
[----:B------:R-:W-:Y:S02]  /*1b050*/  LOP3.LUT R7, R7, UR26, R104, 0x96, !PT ;  /* 0x0000001a07077c12 */ /* 0x000fe4000f8e9668 */
.L_x_10140:
[----:B------:R-:W-:Y:S05]  /*1b060*/  BSYNC B1 ;  /* 0x0000000000017941 */ /* 0x000fea0003800000 */
.L_x_10139:
        /* <DEDUP_REMOVED lines=13> */
.L_x_10143:
        /* <DEDUP_REMOVED lines=12> */
.L_x_10146:
[----:B------:R-:W-:Y:S02]  /*1b200*/  IMAD.MOV.U32 R106, RZ, RZ, R2 ;  /* 0x000000ffff6a7224 */ /* 0x000fe400078e0002 */
.L_x_10147:
[----:B------:R-:W-:Y:S05]  /*1b210*/  BSYNC B1 ;  /* 0x0000000000017941 */ /* 0x000fea0003800000 */
.L_x_10145:
        /* <DEDUP_REMOVED lines=16> */
.L_x_10151:
[----:B------:R-:W-:Y:S05]  /*1b320*/  BSYNC B2 ;  /* 0x0000000000027941 */ /* 0x000fea0003800000 */
.L_x_10150:
        /* <DEDUP_REMOVED lines=43> */
.L_x_10149:
[----:B------:R-:W-:Y:S05]  /*1b5e0*/  BSYNC B1 ;  /* 0x0000000000017941 */ /* 0x000fea0003800000 */
.L_x_10148:
        /* <DEDUP_REMOVED lines=10> */
.L_x_10144:
        /* <DEDUP_REMOVED lines=12> */
.L_x_10153:
[----:B------:R-:W-:Y:S02]  /*1b750*/  IMAD.MOV.U32 R106, RZ, RZ, R2 ;  /* 0x000000ffff6a7224 */ /* 0x000fe400078e0002 */
.L_x_10154:
[----:B------:R-:W-:Y:S05]  /*1b760*/  BSYNC B1 ;  /* 0x0000000000017941 */ /* 0x000fea0003800000 */
.L_x_10152:
        /* <DEDUP_REMOVED lines=16> */
.L_x_10158:
[----:B------:R-:W-:Y:S05]  /*1b870*/  BSYNC B2 ;  /* 0x0000000000027941 */ /* 0x000fea0003800000 */
.L_x_10157:
        /* <DEDUP_REMOVED lines=43> */
.L_x_10156:
[----:B------:R-:W-:Y:S05]  /*1bb30*/  BSYNC B1 ;  /* 0x0000000000017941 */ /* 0x000fea0003800000 */
.L_x_10155:
        /* <DEDUP_REMOVED lines=13> */
.L_x_10159:
        /* <DEDUP_REMOVED lines=12> */
.L_x_10162:
[----:B------:R-:W-:Y:S02]  /*1bcd0*/  IMAD.MOV.U32 R106, RZ, RZ, R2 ;  /* 0x000000ffff6a7224 */ /* 0x000fe400078e0002 */
.L_x_10163:
[----:B------:R-:W-:Y:S05]  /*1bce0*/  BSYNC B1 ;  /* 0x0000000000017941 */ /* 0x000fea0003800000 */
.L_x_10161:
        /* <DEDUP_REMOVED lines=16> */
.L_x_10167:
[----:B------:R-:W-:Y:S05]  /*1bdf0*/  BSYNC B2 ;  /* 0x0000000000027941 */ /* 0x000fea0003800000 */
.L_x_10166:
        /* <DEDUP_REMOVED lines=43> */
.L_x_10165:
[----:B------:R-:W-:Y:S05]  /*1c0b0*/  BSYNC B1 ;  /* 0x0000000000017941 */ /* 0x000fea0003800000 */
.L_x_10164:
        /* <DEDUP_REMOVED lines=10> */
.L_x_10160:
        /* <DEDUP_REMOVED lines=12> */
.L_x_10169:
[----:B------:R-:W-:Y:S02]  /*1c220*/  IMAD.MOV.U32 R106, RZ, RZ, R2 ;  /* 0x000000ffff6a7224 */ /* 0x000fe400078e0002 */
.L_x_10170:
[----:B------:R-:W-:Y:S05]  /*1c230*/  BSYNC B1 ;  /* 0x0000000000017941 */ /* 0x000fea0003800000 */
.L_x_10168:
        /* <DEDUP_REMOVED lines=16> */
.L_x_10174:
[----:B------:R-:W-:Y:S05]  /*1c340*/  BSYNC B2 ;  /* 0x0000000000027941 */ /* 0x000fea0003800000 */
.L_x_10173:
        /* <DEDUP_REMOVED lines=43> */
.L_x_10172:
[----:B------:R-:W-:Y:S05]  /*1c600*/  BSYNC B1 ;  /* 0x0000000000017941 */ /* 0x000fea0003800000 */
.L_x_10171:
        /* <DEDUP_REMOVED lines=14> */
.L_x_10175:
        /* <DEDUP_REMOVED lines=12> */
.L_x_10178:
[----:B------:R-:W-:Y:S02]  /*1c7b0*/  IMAD.MOV.U32 R130, RZ, RZ, R2 ;  /* 0x000000ffff827224 */ /* 0x000fe400078e0002 */
.L_x_10179:
[----:B------:R-:W-:Y:S05]  /*1c7c0*/  BSYNC B1 ;  /* 0x0000000000017941 */ /* 0x000fea0003800000 */
.L_x_10177:
        /* <DEDUP_REMOVED lines=18> */
.L_x_10183:
[----:B------:R-:W-:Y:S05]  /*1c8f0*/  BSYNC B2 ;  /* 0x0000000000027941 */ /* 0x000fea0003800000 */
.L_x_10182:
        /* <DEDUP_REMOVED lines=42> */
[----:B------:R-:W-:Y:S02]  /*1cba0*/  LOP3.LUT R7, R7, UR26, R104, 0x96, !PT ;  /* 0x0000001a07077c12 */ /* 0x000fe4000f8e9668 */
.L_x_10181:
[----:B------:R-:W-:Y:S05]  /*1cbb0*/  BSYNC B1 ;  /* 0x0000000000017941 */ /* 0x000fea0003800000 */
.L_x_10180:
        /* <DEDUP_REMOVED lines=10> */
.L_x_10176:
        /* <DEDUP_REMOVED lines=9> */
[----:B------:R-:W-:Y:S02]  /*1ccf0*/  SEL R123, RZ, 0x1, P2 ;  /* 0x00000001ff7b7807 */ /* 0x000fe40001000000 */
[----:B------:R-:W-:Y:S02]  /*1cd00*/  LOP3.LUT R132, R132, R118, R133, 0xfe, !PT ;  /* 0x0000007684847212 */ /* 0x000fe400078efe85 */
[----:B------:R-:W-:Y:S02]  /*1cd10*/  SEL R118, RZ, 0x1, P1 ;  /* 0x00000001ff767807 */ /* 0x000fe40000800000 */
[C---:B------:R-:W-:Y:S02]  /*1cd20*/  LOP3.LUT P6, RZ, R122.reuse, 0x4, RZ, 0xc0, !PT ;  /* 0x000000047aff7812 */ /* 0x040fe400078cc0ff */
[----:B------:R-:W-:Y:S02]  /*1cd30*/  LOP3.LUT P5, RZ, R122, 0x2, RZ, 0xc0, !PT ;  /* 0x000000027aff7812 */ /* 0x000fe400078ac0ff */
[----:B------:R-:W-:-:S02]  /*1cd40*/  SEL R134, RZ, 0x1, P6 ;  /* 0x00000001ff867807 */ /* 0x000fc40003000000 */
[----:B------:R-:W-:Y:S02]  /*1cd50*/  LOP3.LUT P0, RZ, R122, 0x8, RZ, 0xc0, !PT ;  /* 0x000000087aff7812 */ /* 0x000fe4000780c0ff */
[----:B------:R-:W-:Y:S01]  /*1cd60*/  ISETP.NE.AND P1, PT, R109, RZ, PT ;  /* 0x000000ff6d00720c */ /* 0x000fe20003f25270 */
[----:B0-----:R-:W-:Y:S01]  /*1cd70*/  FADD.FTZ R106, RZ, R108 ;  /* 0x0000006cff6a7221 */ /* 0x001fe20000010000 */
[----:B------:R-:W-:Y:S01]  /*1cd80*/  SEL R105, RZ, 0x1, P0 ;  /* 0x00000001ff697807 */ /* 0x000fe20000000000 */
[----:B------:R-:W-:Y:S01]  /*1cd90*/  IMAD.WIDE.U32 R130, R118, 0x1000000, RZ ;  /* 0x0100000076827825 */ /* 0x000fe200078e00ff */
[----:B------:R-:W-:-:S03]  /*1cda0*/  LOP3.LUT P0, RZ, R122, 0x20, RZ, 0xc0, !PT ;  /* 0x000000207aff7812 */ /* 0x000fc6000780c0ff */
        /* <DEDUP_REMOVED lines=67> */
.L_x_10184:
[----:B------:R-:W-:Y:S01]  /*1d1e0*/  FADD.FTZ R109, R109, R164 ;  /* 0x000000a46d6d7221 */ /* 0x000fe20000010000 */
[----:B------:R-:W-:Y:S05]  /*1d1f0*/  BRA.DIV ~URZ, `(.L_x_10185) ;  /* 0x000011527f007947 */ /* 0x000fea000b800000 */
[----:B0-----:R0:W1:Y:S02]  /*1d200*/  SHFL.BFLY PT, R106, R109, 0x1, 0x1f ;  /* 0x0c201f006d6a7f89 */ /* 0x00106400000e0000 */
.L_x_10189:
        /* <DEDUP_REMOVED lines=14> */
[----:B------:R-:W-:Y:S02]  /*1d2f0*/  FADD.FTZ R104, -R119, R110 ;  /* 0x0000006e77687221 */ /* 0x000fe40000010100 */
[----:B------:R-:W-:-:S04]  /*1d300*/  FFMA.FTZ R107, R118, R118, R107 ;  /* 0x00000076766b7223 */ /* 0x000fc8000001006b */
[----:B------:R-:W-:Y:S02]  /*1d310*/  FFMA.FTZ R107, R104, R104, R107 ;  /* 0x00000068686b7223 */ /* 0x000fe4000001006b */
[----:B------:R-:W-:-:S04]  /*1d320*/  FADD.FTZ R104, -R119, R113 ;  /* 0x0000007177687221 */ /* 0x000fc80000010100 */
        /* <DEDUP_REMOVED lines=82> */
.L_x_10190:
[----:B------:R-:W-:Y:S01]  /*1d850*/  FMUL.FTZ R105, R119, R119 ;  /* 0x0000007777697220 */ /* 0x000fe20000410000 */
[----:B------:R-:W-:Y:S01]  /*1d860*/  ISETP.NE.AND P0, PT, RZ, UR8, PT ;  /* 0x00000008ff007c0c */ /* 0x000fe2000bf05270 */
[----:B01----:R-:W-:Y:S02]  /*1d870*/  FADD.FTZ R109, R106, R109 ;  /* 0x0000006d6a6d7221 */ /* 0x003fe40000010000 */
[----:B------:R-:W-:Y:S01]  /*1d880*/  IMAD.MOV.U32 R104, RZ, RZ, c[0x0][0x1e0] ;  /* 0x00007800ff687624 */ /* 0x000fe200078e00ff */
        /* <DEDUP_REMOVED lines=8> */
[----:B------:R-:W-:Y:S02]  /*1d910*/  FADD.FTZ R111, -R118, R114 ;  /* 0x00000072766f7221 */ /* 0x000fe40000010100 */
[----:B------:R-:W1:Y:S01]  /*1d920*/  MUFU.RSQ R109, R109 ;  /* 0x0000006d006d7308 */ /* 0x000e620000001400 */
[----:B------:R-:W-:-:S04]  /*1d930*/  @!P1 IMAD.WIDE R104, R9, R130, c[0x0][0x1a8] ;  /* 0x00006a0009689625 */ /* 0x000fc800078e0282 */
[C---:B------:R-:W-:Y:S02]  /*1d940*/  FADD.FTZ R112, -R118.reuse, R112 ;  /* 0x0000007076707221 */ /* 0x040fe40000010100 */
[C---:B0-----:R-:W-:Y:S02]  /*1d950*/  FADD.FTZ R106, -R118.reuse, R117 ;  /* 0x00000075766a7221 */ /* 0x041fe40000010100 */
[C---:B------:R-:W-:Y:S02]  /*1d960*/  FADD.FTZ R115, -R118.reuse, R115 ;  /* 0x0000007376737221 */ /* 0x040fe40000010100 */
[C---:B------:R-:W-:Y:S02]  /*1d970*/  FADD.FTZ R108, -R118.reuse, R108 ;  /* 0x0000006c766c7221 */ /* 0x040fe40000010100 */
[C---:B------:R-:W-:Y:S02]  /*1d980*/  FADD.FTZ R110, -R118.reuse, R110 ;  /* 0x0000006e766e7221 */ /* 0x040fe40000010100 */
[----:B------:R-:W-:Y:S01]  /*1d990*/  FADD.FTZ R134, -R118, R113 ;  /* 0x0000007176867221 */ /* 0x000fe20000010100 */
[----:B-1----:R0:W-:Y:S01]  /*1d9a0*/  @!P1 STG.E [R104.64], R109 ;  /* 0x0000006d68009986 */ /* 0x0021e2000c101906 */
[----:B------:R-:W-:-:S02]  /*1d9b0*/  FMUL.FTZ R111, R109, R111 ;  /* 0x0000006f6d6f7220 */ /* 0x000fc40000410000 */
[----:B------:R-:W-:Y:S02]  /*1d9c0*/  FMUL.FTZ R106, R109, R106 ;  /* 0x0000006a6d6a7220 */ /* 0x000fe40000410000 */
[----:B------:R-:W-:Y:S02]  /*1d9d0*/  FFMA.FTZ R107, R62, R111, R22 ;  /* 0x0000006f3e6b7223 */ /* 0x000fe40000010016 */
[----:B------:R-:W-:Y:S02]  /*1d9e0*/  FFMA.FTZ R106, R63, R106, R23 ;  /* 0x0000006a3f6a7223 */ /* 0x000fe40000010017 */
[C---:B------:R-:W-:Y:S02]  /*1d9f0*/  FMUL.FTZ R113, R109.reuse, R112 ;  /* 0x000000706d717220 */ /* 0x040fe40000410000 */
[C---:B------:R-:W-:Y:S01]  /*1da00*/  FMUL.FTZ R111, R109.reuse, R110 ;  /* 0x0000006e6d6f7220 */ /* 0x040fe20000410000 */
[----:B------:R-:W-:Y:S01]  /*1da10*/  F2FP.BF16.PACK_AB R107, R106, R107 ;  /* 0x0000006b6a6b723e */ /* 0x000fe200000010ff */
[C---:B0-----:R-:W-:Y:S01]  /*1da20*/  FMUL.FTZ R104, R109.reuse, R115 ;  /* 0x000000736d687220 */ /* 0x041fe20000410000 */
[----:B------:R-:W-:Y:S01]  /*1da30*/  LEA R110, P0, R116, c[0x0][0x208], 0x4 ;  /* 0x00008200746e7a11 */ /* 0x000fe200078020ff */
[----:B------:R-:W-:-:S02]  /*1da40*/  FMUL.FTZ R105, R109, R108 ;  /* 0x0000006c6d697220 */ /* 0x000fc40000410000 */
[C---:B------:R-:W-:Y:S02]  /*1da50*/  FMUL.FTZ R132, R109.reuse, R132 ;  /* 0x000000846d847220 */ /* 0x040fe40000410000 */
[----:B------:R-:W-:Y:S02]  /*1da60*/  FFMA.FTZ R106, R60, R113, R20 ;  /* 0x000000713c6a7223 */ /* 0x000fe40000010014 */
[----:B------:R-:W-:Y:S02]  /*1da70*/  FMUL.FTZ R134, R109, R134 ;  /* 0x000000866d867220 */ /* 0x000fe40000410000 */
[----:B------:R-:W-:Y:S02]  /*1da80*/  FFMA.FTZ R113, R61, R104, R21 ;  /* 0x000000683d717223 */ /* 0x000fe40000010015 */
[----:B------:R-:W-:Y:S02]  /*1da90*/  FFMA.FTZ R104, R56, R105, R16 ;  /* 0x0000006938687223 */ /* 0x000fe40000010010 */
[C---:B------:R-:W-:Y:S01]  /*1daa0*/  FADD.FTZ R124, -R118.reuse, R124 ;  /* 0x0000007c767c7221 */ /* 0x040fe20000010100 */
[----:B------:R-:W-:Y:S01]  /*1dab0*/  F2FP.BF16.PACK_AB R106, R113, R106 ;  /* 0x0000006a716a723e */ /* 0x000fe200000010ff */
[----:B------:R-:W-:-:S02]  /*1dac0*/  FADD.FTZ R114, -R118, R127 ;  /* 0x0000007f76727221 */ /* 0x000fc40000010100 */
[C---:B------:R-:W-:Y:S02]  /*1dad0*/  FADD.FTZ R126, -R118.reuse, R126 ;  /* 0x0000007e767e7221 */ /* 0x040fe40000010100 */
[----:B------:R-:W-:Y:S02]  /*1dae0*/  FADD.FTZ R137, -R118, R137 ;  /* 0x0000008976897221 */ /* 0x000fe40000010100 */
[----:B------:R-:W-:Y:S02]  /*1daf0*/  FFMA.FTZ R105, R58, R111, R18 ;  /* 0x0000006f3a697223 */ /* 0x000fe40000010012 */
[----:B------:R-:W-:Y:S01]  /*1db00*/  FFMA.FTZ R111, R57, R132, R17 ;  /* 0x00000084396f7223 */ /* 0x000fe20000010011 */
[----:B------:R-:W-:Y:S01]  /*1db10*/  IADD3 R132, R116, 0x60, RZ ;  /* 0x0000006074847810 */ /* 0x000fe20007ffe0ff */
[----:B------:R-:W-:Y:S02]  /*1db20*/  FFMA.FTZ R134, R59, R134, R19 ;  /* 0x000000863b867223 */ /* 0x000fe40000010013 */
[----:B------:R-:W-:Y:S01]  /*1db30*/  FMUL.FTZ R113, R109, R124 ;  /* 0x0000007c6d717220 */ /* 0x000fe20000410000 */
[----:B------:R-:W-:Y:S01]  /*1db40*/  F2FP.BF16.PACK_AB R104, R111, R104 ;  /* 0x000000686f68723e */ /* 0x000fe200000010ff */
[C---:B------:R-:W-:Y:S01]  /*1db50*/  FMUL.FTZ R114, R109.reuse, R114 ;  /* 0x000000726d727220 */ /* 0x040fe20000410000 */
[----:B------:R-:W-:Y:S01]  /*1db60*/  F2FP.BF16.PACK_AB R105, R134, R105 ;  /* 0x000000698669723e */ /* 0x000fe200000010ff */
[C---:B------:R-:W-:Y:S01]  /*1db70*/  FMUL.FTZ R115, R109.reuse, R126 ;  /* 0x0000007e6d737220 */ /* 0x040fe20000410000 */
[C---:B------:R-:W-:Y:S01]  /*1db80*/  LEA.HI.X R111, R116.reuse, c[0x0][0x20c], RZ, 0x4, P0 ;  /* 0x00008300746f7a11 */ /* 0x040fe200000f24ff */
[----:B------:R-:W-:Y:S01]  /*1db90*/  FMUL.FTZ R108, R109, R137 ;  /* 0x000000896d6c7220 */ /* 0x000fe20000410000 */
[----:B------:R-:W-:Y:S01]  /*1dba0*/  IADD3 R126, R116, 0x20, RZ ;  /* 0x00000020747e7810 */ /* 0x000fe20007ffe0ff */
[----:B------:R-:W-:-:S02]  /*1dbb0*/  FADD.FTZ R125, -R118, R125 ;  /* 0x0000007d767d7221 */ /* 0x000fc40000010100 */
[C---:B------:R-:W-:Y:S01]  /*1dbc0*/  FADD.FTZ R128, -R118.reuse, R128 ;  /* 0x0000008076807221 */ /* 0x040fe20000010100 */
[----:B------:R0:W-:Y:S01]  /*1dbd0*/  STG.E.128 [R110.64], R104 ;  /* 0x000000686e007986 */ /* 0x0001e2000c101d06 */
        /* <DEDUP_REMOVED lines=28> */
[----:B------:R-:W-:-:S02]  /*1dda0*/  FFMA.FTZ R115, R68, R115, R28 ;  /* 0x0000007344737223 */ /* 0x000fc4000001001c */
[----:B------:R-:W-:Y:S01]  /*1ddb0*/  FFMA.FTZ R108, R69, R108, R29 ;  /* 0x0000006c456c7223 */ /* 0x000fe2000001001d */
[----:B0-----:R-:W-:Y:S01]  /*1ddc0*/  F2FP.BF16.PACK_AB R104, R114, R113 ;  /* 0x000000717268723e */ /* 0x001fe200000010ff */
[C---:B------:R-:W-:Y:S02]  /*1ddd0*/  FMUL.FTZ R125, R109.reuse, R125 ;  /* 0x0000007d6d7d7220 */ /* 0x040fe40000410000 */
[C---:B------:R-:W-:Y:S01]  /*1dde0*/  FMUL.FTZ R128, R109.reuse, R128 ;  /* 0x000000806d807220 */ /* 0x040fe20000410000 */
[----:B------:R-:W-:Y:S01]  /*1ddf0*/  F2FP.BF16.PACK_AB R106, R108, R115 ;  /* 0x000000736c6a723e */ /* 0x000fe200000010ff */
[C---:B------:R-:W-:Y:S02]  /*1de00*/  FMUL.FTZ R139, R109.reuse, R139 ;  /* 0x0000008b6d8b7220 */ /* 0x040fe40000410000 */
        /* <DEDUP_REMOVED lines=8> */
[----:B------:R-:W-:Y:S01]  /*1de90*/  FMUL.FTZ R136, R109, R136 ;  /* 0x000000886d887220 */ /* 0x000fe20000410000 */
[----:B------:R-:W-:Y:S01]  /*1dea0*/  F2FP.BF16.PACK_AB R105, R128, R125 ;  /* 0x0000007d8069723e */ /* 0x000fe200000010ff */
[----:B------:R-:W-:Y:S01]  /*1deb0*/  FFMA.FTZ R108, R72, R139, R32 ;  /* 0x0000008b486c7223 */ /* 0x000fe20000010020 */
[----:B------:R-:W-:Y:S01]  /*1dec0*/  IADD3 R128, R116, 0x40, RZ ;  /* 0x0000004074807810 */ /* 0x000fe20007ffe0ff */
[----:B------:R-:W-:Y:S02]  /*1ded0*/  FFMA.FTZ R113, R73, R142, R33 ;  /* 0x0000008e49717223 */ /* 0x000fe40000010021 */
[----:B------:R-:W-:Y:S02]  /*1dee0*/  FFMA.FTZ R114, R84, R151, R44 ;  /* 0x0000009754727223 */ /* 0x000fe4000001002c */
[----:B------:R-:W-:Y:S01]  /*1def0*/  FFMA.FTZ R117, R85, R154, R45 ;  /* 0x0000009a55757223 */ /* 0x000fe2000001002d */
[----:B------:R-:W-:Y:S01]  /*1df00*/  F2FP.BF16.PACK_AB R108, R113, R108 ;  /* 0x0000006c716c723e */ /* 0x000fe200000010ff */
        /* <DEDUP_REMOVED lines=15> */
[C---:B------:R-:W-:Y:S02]  /*1e000*/  FMUL.FTZ R155, R109.reuse, R155 ;  /* 0x0000009b6d9b7220 */ /* 0x040fe40000410000 */
[C---:B------:R-:W-:Y:S01]  /*1e010*/  FMUL.FTZ R158, R109.reuse, R158 ;  /* 0x0000009e6d9e7220 */ /* 0x040fe20000410000 */
[----:B------:R-:W-:Y:S01]  /*1e020*/  F2FP.BF16.PACK_AB R119, R124, R119 ;  /* 0x000000777c77723e */ /* 0x000fe200000010ff */
[C---:B------:R-:W-:Y:S01]  /*1e030*/  FMUL.FTZ R157, R109.reuse, R157 ;  /* 0x0000009d6d9d7220 */ /* 0x040fe20000410000 */
[C---:B------:R-:W-:Y:S01]  /*1e040*/  LEA R124, P0, R140.reuse, c[0x0][0x208], 0x4 ;  /* 0x000082008c7c7a11 */ /* 0x040fe200078020ff */
[C---:B------:R-:W-:Y:S02]  /*1e050*/  FMUL.FTZ R160, R109.reuse, R160 ;  /* 0x000000a06da07220 */ /* 0x040fe40000410000 */
[C---:B------:R-:W-:Y:S01]  /*1e060*/  FMUL.FTZ R159, R109.reuse, R159 ;  /* 0x0000009f6d9f7220 */ /* 0x040fe20000410000 */
[----:B------:R-:W-:Y:S01]  /*1e070*/  LEA.HI.X R125, R140, c[0x0][0x20c], RZ, 0x4, P0 ;  /* 0x000083008c7d7a11 */ /* 0x000fe200000f24ff */
[----:B------:R-:W-:-:S02]  /*1e080*/  FMUL.FTZ R162, R109, R162 ;  /* 0x000000a26da27220 */ /* 0x000fc40000410000 */
[----:B------:R-:W-:Y:S02]  /*1e090*/  FFMA.FTZ R129, R70, R129, R30 ;  /* 0x0000008146817223 */ /* 0x000fe4000001001e */
        /* <DEDUP_REMOVED lines=10> */
[----:B------:R-:W-:Y:S02]  /*1e140*/  IMAD.MOV.U32 R133, RZ, RZ, 0x10 ;  /* 0x00000010ff857424 */ /* 0x000fe400078e00ff */
[----:B------:R-:W-:Y:S01]  /*1e150*/  FFMA.FTZ R153, R86, R153, R46 ;  /* 0x0000009956997223 */ /* 0x000fe2000001002e */
[----:B------:R-:W-:Y:S01]  /*1e160*/  F2FP.BF16.PACK_AB R110, R115, R110 ;  /* 0x0000006e736e723e */ /* 0x000fe200000010ff */
        /* <DEDUP_REMOVED lines=20> */
[----:B------:R-:W-:Y:S01]  /*1e2b0*/  IMAD.WIDE.U32 R132, R132, R133, c[0x0][0x208] ;  /* 0x0000820084847625 */ /* 0x000fe200078e0085 */
[----:B------:R0:W-:Y:S03]  /*1e2c0*/  STG.E.128 [R128.64], R108 ;  /* 0x0000006c80007986 */ /* 0x0001e6000c101d06 */
[----:B------:R-:W-:Y:S01]  /*1e2d0*/  IMAD R9, R130, c[0x0][0x160], R9 ;  /* 0x0000580082097a24 */ /* 0x000fe200078e0209 */
[----:B------:R0:W-:Y:S04]  /*1e2e0*/  STG.E.128 [R132.64], R112 ;  /* 0x0000007084007986 */ /* 0x0001e8000c101d06 */
[----:B------:R0:W-:Y:S01]  /*1e2f0*/  STG.E.128 [R124.64], R116 ;  /* 0x000000747c007986 */ /* 0x0001e2000c101d06 */
[----:B------:R-:W-:-:S13]  /*1e300*/  ISETP.GE.AND P0, PT, R9, c[0x0][0x164], PT ;  /* 0x0000590009007a0c */ /* 0x000fda0003f06270 */
[----:B0-----:R-:W-:Y:S01]  /*1e310*/  @P0 CALL.REL.NOINC `(.L_x_10187) ;  /* 0x0000001000000944 */ /* 0x001fe20003c00000 */
[----:B------:R-:W-:Y:S05]  /*1e320*/  BRA `(.L_x_10188) ;  /* 0xfffe25b000007947 */ /* 0x000fea000383ffff */
.L_x_10187:
[----:B------:R-:W-:Y:S05]  /*1e330*/  BSYNC B0 ;  /* 0x0000000000007941 */ /* 0x000fea0003800000 */
.L_x_9539:
[----:B------:R-:W-:Y:S05]  /*1e340*/  EXIT ;  /* 0x000000000000794d */ /* 0x000fea0003800000 */
.L_x_10185:
[----:B0-----:R-:W-:Y:S01]  /*1e350*/  IMAD.MOV.U32 R106, RZ, RZ, 0x1 ;  /* 0x00000001ff6a7424 */ /* 0x001fe200078e00ff */
[----:B------:R-:W-:Y:S01]  /*1e360*/  MOV R104, 0x1e3a0 ;  /* 0x0001e3a000687802 */ /* 0x000fe20000000f00 */
[----:B------:R-:W-:Y:S02]  /*1e370*/  IMAD.MOV.U32 R107, RZ, RZ, 0x1f ;  /* 0x0000001fff6b7424 */ /* 0x000fe400078e00ff */
[----:B------:R-:W-:Y:S02]  /*1e380*/  IMAD.MOV.U32 R118, RZ, RZ, -0x1 ;  /* 0xffffffffff767424 */ /* 0x000fe400078e00ff */
[----:B------:R-:W-:Y:S05]  /*1e390*/  CALL.REL.NOINC `($__internal_23_$__cuda_sm70_shflsync_bfly_p) ;  /* 0x0000088000007944 */ /* 0x000fea0003c00000 */
[----:B01----:R-:W-:Y:S05]  /*1e3a0*/  BRA `(.L_x_10189) ;  /* 0xffffee6000007947 */ /* 0x003fea000383ffff */
.L_x_10186:
[----:B------:R-:W-:Y:S01]  /*1e3b0*/  HFMA2.MMA R106, -RZ, RZ, 0, 1.1920928955078125e-07 ;  /* 0x00000002ff6a7435 */ /* 0x000fe200000001ff */
[----:B------:R-:W-:Y:S01]  /*1e3c0*/  IMAD.MOV.U32 R107, RZ, RZ, 0x1f ;  /* 0x0000001fff6b7424 */ /* 0x000fe200078e00ff */
[----:B------:R-:W-:Y:S01]  /*1e3d0*/  MOV R104, 0x1e400 ;  /* 0x0001e40000687802 */ /* 0x000fe20000000f00 */
[----:B------:R-:W-:-:S03]  /*1e3e0*/  IMAD.MOV.U32 R118, RZ, RZ, -0x1 ;  /* 0xffffffffff767424 */ /* 0x000fc600078e00ff */
[----:B------:R-:W-:Y:S05]  /*1e3f0*/  CALL.REL.NOINC `($__internal_23_$__cuda_sm70_shflsync_bfly_p) ;  /* 0x0000082000007944 */ /* 0x000fea0003c00000 */
[----:B01----:R-:W-:Y:S01]  /*1e400*/  FADD.FTZ R109, R109, R106 ;  /* 0x0000006a6d6d7221 */ /* 0x003fe20000010000 */
[----:B------:R-:W-:Y:S01]  /*1e410*/  MOV R104, 0x1e460 ;  /* 0x0001e46000687802 */ /* 0x000fe20000000f00 */
[----:B------:R-:W-:Y:S02]  /*1e420*/  IMAD.MOV.U32 R106, RZ, RZ, 0x4 ;  /* 0x00000004ff6a7424 */ /* 0x000fe400078e00ff */
[----:B------:R-:W-:-:S02]  /*1e430*/  IMAD.MOV.U32 R107, RZ, RZ, 0x1f ;  /* 0x0000001fff6b7424 */ /* 0x000fc400078e00ff */
[----:B------:R-:W-:Y:S02]  /*1e440*/  IMAD.MOV.U32 R118, RZ, RZ, -0x1 ;  /* 0xffffffffff767424 */ /* 0x000fe400078e00ff */
[----:B------:R-:W-:Y:S05]  /*1e450*/  CALL.REL.NOINC `($__internal_23_$__cuda_sm70_shflsync_bfly_p) ;  /* 0x000007c000007944 */ /* 0x000fea0003c00000 */
[----:B01----:R-:W-:Y:S01]  /*1e460*/  FADD.FTZ R109, R109, R106 ;  /* 0x0000006a6d6d7221 */ /* 0x003fe20000010000 */
[----:B------:R-:W-:Y:S01]  /*1e470*/  MOV R104, 0x1e4c0 ;  /* 0x0001e4c000687802 */ /* 0x000fe20000000f00 */
[----:B------:R-:W-:Y:S02]  /*1e480*/  IMAD.MOV.U32 R106, RZ, RZ, 0x8 ;  /* 0x00000008ff6a7424 */ /* 0x000fe400078e00ff */
[----:B------:R-:W-:Y:S02]  /*1e490*/  IMAD.MOV.U32 R107, RZ, RZ, 0x1f ;  /* 0x0000001fff6b7424 */ /* 0x000fe400078e00ff */
[----:B------:R-:W-:Y:S02]  /*1e4a0*/  IMAD.MOV.U32 R118, RZ, RZ, -0x1 ;  /* 0xffffffffff767424 */ /* 0x000fe400078e00ff */
[----:B------:R-:W-:Y:S05]  /*1e4b0*/  CALL.REL.NOINC `($__internal_23_$__cuda_sm70_shflsync_bfly_p) ;  /* 0x0000076000007944 */ /* 0x000fea0003c00000 */
[----:B01----:R-:W-:Y:S01]  /*1e4c0*/  FADD.FTZ R109, R109, R106 ;  /* 0x0000006a6d6d7221 */ /* 0x003fe20000010000 */
[----:B------:R-:W-:Y:S01]  /*1e4d0*/  MOV R104, 0x1e520 ;  /* 0x0001e52000687802 */ /* 0x000fe20000000f00 */
[----:B------:R-:W-:Y:S02]  /*1e4e0*/  IMAD.MOV.U32 R106, RZ, RZ, 0x10 ;  /* 0x00000010ff6a7424 */ /* 0x000fe400078e00ff */
[----:B------:R-:W-:-:S02]  /*1e4f0*/  IMAD.MOV.U32 R107, RZ, RZ, 0x1f ;  /* 0x0000001fff6b7424 */ /* 0x000fc400078e00ff */
[----:B------:R-:W-:Y:S02]  /*1e500*/  IMAD.MOV.U32 R118, RZ, RZ, -0x1 ;  /* 0xffffffffff767424 */ /* 0x000fe400078e00ff */
[----:B------:R-:W-:Y:S05]  /*1e510*/  CALL.REL.NOINC `($__internal_23_$__cuda_sm70_shflsync_bfly_p) ;  /* 0x0000070000007944 */ /* 0x000fea0003c00000 */
[----:B-1----:R-:W-:Y:S02]  /*1e520*/  FADD.FTZ R106, R109, R106 ;  /* 0x0000006a6d6a7221 */ /* 0x002fe40000010000 */
[----:B0-----:R-:W-:Y:S02]  /*1e530*/  IMAD.MOV.U32 R107, RZ, RZ, 0x1f ;  /* 0x0000001fff6b7424 */ /* 0x001fe400078e00ff */
[----:B------:R-:W-:Y:S02]  /*1e540*/  FMUL.FTZ R119, R106, c[0x0][0x1e0] ;  /* 0x000078006a777a20 */ /* 0x000fe40000410000 */
[----:B------:R-:W-:Y:S02]  /*1e550*/  IMAD.MOV.U32 R106, RZ, RZ, 0x1 ;  /* 0x00000001ff6a7424 */ /* 0x000fe400078e00ff */
[C---:B------:R-:W-:Y:S02]  /*1e560*/  FADD.FTZ R104, -R119.reuse, R108 ;  /* 0x0000006c77687221 */ /* 0x040fe40000010100 */
[----:B------:R-:W-:-:S02]  /*1e570*/  FADD.FTZ R105, -R119, R111 ;  /* 0x0000006f77697221 */ /* 0x000fc40000010100 */
[----:B------:R-:W-:Y:S02]  /*1e580*/  FFMA.FTZ R104, R104, R104, RZ ;  /* 0x0000006868687223 */ /* 0x000fe400000100ff */
[----:B------:R-:W-:Y:S02]  /*1e590*/  IMAD.MOV.U32 R118, RZ, RZ, -0x1 ;  /* 0xffffffffff767424 */ /* 0x000fe400078e00ff */
        /* <DEDUP_REMOVED lines=76> */
[----:B------:R-:W-:Y:S01]  /*1ea60*/  FFMA.FTZ R109, R105, R105, R104 ;  /* 0x00000069696d7223 */ /* 0x000fe20000010068 */
[----:B------:R-:W-:Y:S02]  /*1ea70*/  MOV R104, 0x1ea90 ;  /* 0x0001ea9000687802 */ /* 0x000fe40000000f00 */
[----:B------:R-:W-:Y:S05]  /*1ea80*/  CALL.REL.NOINC `($__internal_23_$__cuda_sm70_shflsync_bfly_p) ;  /* 0x0000019000007944 */ /* 0x000fea0003c00000 */
[----:B01----:R-:W-:Y:S01]  /*1ea90*/  FADD.FTZ R109, R109, R106 ;  /* 0x0000006a6d6d7221 */ /* 0x003fe20000010000 */
[----:B------:R-:W-:Y:S01]  /*1eaa0*/  MOV R106, 0x2 ;  /* 0x00000002006a7802 */ /* 0x000fe20000000f00 */
[----:B------:R-:W-:Y:S01]  /*1eab0*/  IMAD.MOV.U32 R107, RZ, RZ, 0x1f ;  /* 0x0000001fff6b7424 */ /* 0x000fe200078e00ff */
[----:B------:R-:W-:Y:S01]  /*1eac0*/  MOV R104, 0x1eaf0 ;  /* 0x0001eaf000687802 */ /* 0x000fe20000000f00 */
[----:B------:R-:W-:Y:S02]  /*1ead0*/  IMAD.MOV.U32 R118, RZ, RZ, -0x1 ;  /* 0xffffffffff767424 */ /* 0x000fe400078e00ff */
[----:B------:R-:W-:Y:S05]  /*1eae0*/  CALL.REL.NOINC `($__internal_23_$__cuda_sm70_shflsync_bfly_p) ;  /* 0x0000013000007944 */ /* 0x000fea0003c00000 */
[----:B01----:R-:W-:Y:S01]  /*1eaf0*/  FADD.FTZ R109, R109, R106 ;  /* 0x0000006a6d6d7221 */ /* 0x003fe20000010000 */
[----:B------:R-:W-:Y:S01]  /*1eb00*/  MOV R104, 0x1eb50 ;  /* 0x0001eb5000687802 */ /* 0x000fe20000000f00 */
[----:B------:R-:W-:Y:S02]  /*1eb10*/  IMAD.MOV.U32 R106, RZ, RZ, 0x4 ;  /* 0x00000004ff6a7424 */ /* 0x000fe400078e00ff */
[----:B------:R-:W-:Y:S02]  /*1eb20*/  IMAD.MOV.U32 R107, RZ, RZ, 0x1f ;  /* 0x0000001fff6b7424 */ /* 0x000fe400078e00ff */
[----:B------:R-:W-:-:S02]  /*1eb30*/  IMAD.MOV.U32 R118, RZ, RZ, -0x1 ;  /* 0xffffffffff767424 */ /* 0x000fc400078e00ff */
[----:B------:R-:W-:Y:S05]  /*1eb40*/  CALL.REL.NOINC `($__internal_23_$__cuda_sm70_shflsync_bfly_p) ;  /* 0x000000d000007944 */ /* 0x000fea0003c00000 */
[----:B01----:R-:W-:Y:S01]  /*1eb50*/  FADD.FTZ R109, R109, R106 ;  /* 0x0000006a6d6d7221 */ /* 0x003fe20000010000 */
[----:B------:R-:W-:Y:S01]  /*1eb60*/  MOV R104, 0x1ebb0 ;  /* 0x0001ebb000687802 */ /* 0x000fe20000000f00 */
[----:B------:R-:W-:-:S02]  /*1eb70*/  IMAD.MOV.U32 R106, RZ, RZ, 0x8 ;  /* 0x00000008ff6a7424 */ /* 0x000fc400078e00ff */
[----:B------:R-:W-:Y:S02]  /*1eb80*/  IMAD.MOV.U32 R107, RZ, RZ, 0x1f ;  /* 0x0000001fff6b7424 */ /* 0x000fe400078e00ff */
        /* <DEDUP_REMOVED lines=8> */
[----:B01----:R-:W-:Y:S05]  /*1ec10*/  BRA `(.L_x_10190) ;  /* 0xffffec3000007947 */ /* 0x003fea000383ffff */
        .weak           $__internal_23_$__cuda_sm70_shflsync_bfly_p
        .type           $__internal_23_$__cuda_sm70_shflsync_bfly_p,@function
        .size           $__internal_23_$__cuda_sm70_shflsync_bfly_p,(.L_x_33001 - $__internal_23_$__cuda_sm70_shflsync_bfly_p)
$__internal_23_$__cuda_sm70_shflsync_bfly_p:
[----:B------:R-:W-:Y:S01]  /*1ec20*/  IMAD.MOV.U32 R105, RZ, RZ, 0x0 ;  /* 0x00000000ff697424 */ /* 0x000fe200078e00ff */
[----:B------:R-:W-:Y:S04]  /*1ec30*/  WARPSYNC R118 ;  /* 0x0000007600007348 */ /* 0x000fe80003800000 */
[----:B------:R0:W1:Y:S01]  /*1ec40*/  SHFL.BFLY PT, R106, R109, R106, R107 ;  /* 0x0c00006a6d6a7389 */ /* 0x00006200000e006b */
[----:B------:R-:W-:Y:S05]  /*1ec50*/  RET.REL.NODEC R104 `(_ZN10layer_norm31ln_parallel_residual_fwd_kernelINS_13Kernel_traitsIf13__nv_bfloat16S2_S2_fjLj1280ELj1ELj4ELj1ELj16ENS_18Kernel_traits_baseILj1280EfS2_S2_S2_fjLj128EEEEELb1ELb1ELb1EEEvNS_9FwdParamsE) ;  /* 0xfffe13a068007950 */ /* 0x000fea0003c3ffff */
.L_x_10191:
        /* <DEDUP_REMOVED lines=10> */
.L_x_33001:


//--------------------- .text._ZN10layer_norm31ln_parallel_residual_fwd_kernelINS_13Kernel_traitsI13__nv_bfloat16S2_fS2_fjLj1280ELj1ELj4ELj1ELj16ENS_18Kernel_traits_baseILj1280ES2_S2_fS2_fjLj128EEEEELb0ELb0ELb0EEEvNS_9FwdParamsE --------------------------
	.section	.text._ZN10layer_norm31ln_parallel_residual_fwd_kernelINS_13Kernel_traitsI13__nv_bfloat16S2_fS2_fjLj1280ELj1ELj4ELj1ELj16ENS_18Kernel_traits_baseILj1280ES2_S2_fS2_fjLj128EEEEELb0ELb0ELb0EEEvNS_9FwdParamsE,"ax",@progbits
	.sectioninfo	@"SHI_REGISTERS=239"
	.align	128
        .global         _ZN10layer_norm31ln_parallel_residual_fwd_kernelINS_13Kernel_traitsI13__nv_bfloat16S2_fS2_fjLj1280ELj1ELj4ELj1ELj16ENS_18Kernel_traits_baseILj1280ES2_S2_fS2_fjLj128EEEEELb0ELb0ELb0EEEvNS_9FwdParamsE
        .type           _ZN10layer_norm31ln_parallel_residual_fwd_kernelINS_13Kernel_traitsI13__nv_bfloat16S2_fS2_fjLj1280ELj1ELj4ELj1ELj16ENS_18Kernel_traits_baseILj1280ES2_S2_fS2_fjLj128EEEEELb0ELb0ELb0EEEvNS_9FwdParamsE,@function
        .size           _ZN10layer_norm31ln_parallel_residual_fwd_kernelINS_13Kernel_traitsI13__nv_bfloat16S2_fS2_fjLj1280ELj1ELj4ELj1ELj16ENS_18Kernel_traits_baseILj1280ES2_S2_fS2_fjLj128EEEEELb0ELb0ELb0EEEvNS_9FwdParamsE,(.L_x_33002 - _ZN10layer_norm31ln_parallel_residual_fwd_kernelINS_13Kernel_traitsI13__nv_bfloat16S2_fS2_fjLj1280ELj1ELj4ELj1ELj16ENS_18Kernel_traits_baseILj1280ES2_S2_fS2_fjLj128EEEEELb0ELb0ELb0EEEvNS_9FwdParamsE)
        .other          _ZN10layer_norm31ln_parallel_residual_fwd_kernelINS_13Kernel_traitsI13__nv_bfloat16S2_fS2_fjLj1280ELj1ELj4ELj1ELj16ENS_18Kernel_traits_baseILj1280ES2_S2_fS2_fjLj128EEEEELb0ELb0ELb0EEEvNS_9FwdParamsE,@"STO_CUDA_ENTRY STV_DEFAULT"
_ZN10layer_norm31ln_parallel_residual_fwd_kernelINS_13Kernel_traitsI13__nv_bfloat16S2_fS2_fjLj1280ELj1ELj4ELj1ELj16ENS_18Kernel_traits_baseILj1280ES2_S2_fS2_fjLj128EEEEELb0ELb0ELb0EEEvNS_9FwdParamsE:
.text._ZN10layer_norm31ln_parallel_residual_fwd_kernelINS_13Kernel_traitsI13__nv_bfloat16S2_fS2_fjLj1280ELj1ELj4ELj1ELj16ENS_18Kernel_traits_baseILj1280ES2_S2_fS2_fjLj128EEEEELb0ELb0ELb0EEEvNS_9FwdParamsE:
[----:B------:R-:W-:Y:S02]  /*0000*/  MOV R1, c[0x0][0x28] ;  /* 0x00000a0000017a02 */ /* 0x000fe40000000f00 */
[----:B------:R-:W0:Y:S01]  /*0010*/  S2R R12, SR_TID.X ;  /* 0x00000000000c7919 */ /* 0x000e220000002100 */
[----:B------:R-:W-:Y:S01]  /*0020*/  MOV R0, c[0x0][0x168] ;  /* 0x00005a0000007a02 */ /* 0x000fe20000000f00 */
[----:B------:R-:W-:Y:S01]  /*0030*/  ULDC.64 UR4, c[0x0][0x118] ;  /* 0x0000460000047ab9 */ /* 0x000fe20000000a00 */
[----:B------:R-:W-:Y:S01]  /*0040*/  BSSY B0, `(.L_x_10192) ;  /* 0x0000026000007945 */ /* 0x000fe20003800000 */
[----:B------:R-:W1:Y:S01]  /*0050*/  S2R R13, SR_CTAID.X ;  /* 0x00000000000d7919 */ /* 0x000e620000002500 */
[----:B------:R-:W-:-:S04]  /*0060*/  SHF.R.S32.HI R0, RZ, 0x1f, R0 ;  /* 0x0000001fff007819 */ /* 0x000fc80000011400 */
[----:B------:R-:W-:Y:S02]  /*0070*/  LEA.HI R0, R0, c[0x0][0x168], RZ, 0x3 ;  /* 0x00005a0000007a11 */ /* 0x000fe400078f18ff */
[C---:B0-----:R-:W-:Y:S02]  /*0080*/  LOP3.LUT R3, R12.reuse, 0x1f, RZ, 0xc, !PT ;  /* 0x0000001f0c037812 */ /* 0x041fe400078e0cff */
[----:B------:R-:W-:Y:S02]  /*0090*/  LOP3.LUT R56, R12, 0x1f, RZ, 0xc0, !PT ;  /* 0x0000001f0c387812 */ /* 0x000fe400078ec0ff */
[----:B------:R-:W-:-:S04]  /*00a0*/  LEA.HI.SX32 R42, R0, R3, 0x1d ;  /* 0x00000003002a7211 */ /* 0x000fc800078feaff */
[C---:B------:R-:W-:Y:S02]  /*00b0*/  LOP3.LUT P0, RZ, R42.reuse, 0xffffffe0, RZ, 0xc0, !PT ;  /* 0xffffffe02aff7812 */ /* 0x040fe4000780c0ff */
[C---:B------:R-:W-:Y:S02]  /*00c0*/  ISETP.GE.U32.AND P6, PT, R42.reuse, 0x40, PT ;  /* 0x000000402a00780c */ /* 0x040fe40003fc6070 */
[C---:B------:R-:W-:Y:S02]  /*00d0*/  ISETP.GE.U32.AND P5, PT, R42.reuse, 0x60, PT ;  /* 0x000000602a00780c */ /* 0x040fe40003fa6070 */
[----:B------:R-:W-:Y:S02]  /*00e0*/  ISETP.GE.U32.AND P4, PT, R42, 0x80, PT ;  /* 0x000000802a00780c */ /* 0x000fe40003f86070 */
[----:B------:R-:W-:Y:S02]  /*00f0*/  P2R R0, PR, RZ, 0x40 ;  /* 0x00000040ff007803 */ /* 0x000fe40000000000 */
[----:B------:R-:W-:-:S02]  /*0100*/  P2R R0, PR, RZ, 0x20 ;  /* 0x00000020ff007803 */ /* 0x000fc40000000000 */
[----:B------:R-:W-:Y:S01]  /*0110*/  P2R R0, PR, RZ, 0x10 ;  /* 0x00000010ff007803 */ /* 0x000fe20000000000 */
        /* <DEDUP_REMOVED lines=17> */
[----:B------:R0:W5:Y:S04]  /*0230*/  LDG.E.128 R32, [R2.64] ;  /* 0x0000000402207981 */ /* 0x000168000c1e1d00 */
[----:B------:R-:W5:Y:S01]  /*0240*/  LDG.E.128 R16, [R16.64] ;  /* 0x0000000410107981 */ /* 0x000f62000c1e1d00 */
[----:B------:R-:W-:Y:S01]  /*0250*/  LOP3.LUT R56, R56, 0x20, RZ, 0xfc, !PT ;  /* 0x0000002038387812 */ /* 0x000fe200078efcff */
[----:B------:R-:W-:Y:S01]  /*0260*/  @!P1 CS2R R8, SRZ ;  /* 0x0000000000089805 */ /* 0x000fe2000001ff00 */
[----:B------:R-:W-:Y:S01]  /*0270*/  @!P1 CS2R R10, SRZ ;  /* 0x00000000000a9805 */ /* 0x000fe2000001ff00 */
[----:B------:R-:W-:Y:S01]  /*0280*/  @!P2 CS2R R4, SRZ ;  /* 0x000000000004a805 */ /* 0x000fe2000001ff00 */
[----:B------:R-:W-:-:S02]  /*0290*/  @!P2 CS2R R6, SRZ ;  /* 0x000000000006a805 */ /* 0x000fc4000001ff00 */
.L_x_10193:
[----:B01----:R-:W-:Y:S05]  /*02a0*/  BSYNC B0 ;  /* 0x0000000000007941 */ /* 0x003fea0003800000 */
.L_x_10192:
        /* <DEDUP_REMOVED lines=25> */
.L_x_10195:
[----:B------:R-:W-:Y:S05]  /*0440*/  BSYNC B0 ;  /* 0x0000000000007941 */ /* 0x000fea0003800000 */
.L_x_10194:
        /* <DEDUP_REMOVED lines=25> */
.L_x_10197:
[----:B------:R-:W-:Y:S05]  /*05e0*/  BSYNC B0 ;  /* 0x0000000000007941 */ /* 0x000fea0003800000 */
.L_x_10196:
        /* <DEDUP_REMOVED lines=25> */
.L_x_10199:
[----:B------:R-:W-:Y:S05]  /*0780*/  BSYNC B0 ;  /* 0x0000000000007941 */ /* 0x000fea0003800000 */
.L_x_10198:
[----:B------:R-:W-:Y:S01]  /*0790*/  ISETP.GE.U32.AND P1, PT, R42, 0xa0, PT ;  /* 0x000000a02a00780c */ /* 0x000fe20003f26070 */
[----:B------:R-:W-:Y:S01]  /*07a0*/  BSSY B0, `(.L_x_10200) ;  /* 0x000001a000007945 */ /* 0x000fe20003800000 */
[----:B------:R-:W-:-:S04]  /*07b0*/  SHF.R.U32.HI R0, RZ, 0x5, R12 ;  /* 0x00000005ff007819 */ /* 0x000fc8000001160c */
[----:B------:R-:W-:-:S07]  /*07c0*/  LEA R216, R13, R0, 0x2 ;  /* 0x000000000dd87211 */ /* 0x000fce00078e10ff */
        /* <DEDUP_REMOVED lines=23> */
.L_x_10201:
[----:B0-----:R-:W-:Y:S05]  /*0940*/  BSYNC B0 ;  /* 0x0000000000007941 */ /* 0x001fea0003800000 */
.L_x_10200:
[----:B------:R-:W-:-:S13]  /*0950*/  ISETP.GE.AND P2, PT, R216, c[0x0][0x164], PT ;  /* 0x00005900d8007a0c */ /* 0x000fda0003f46270 */
[----:B------:R-:W-:Y:S05]  /*0960*/  @P2 EXIT ;  /* 0x000000000000294d */ /* 0x000fea0003800000 */
        /* <DEDUP_REMOVED lines=39> */
[----:B------:R-:W-:Y:S02]  /*0be0*/  PRMT R34, RZ, 0x5410, R35 ;  /* 0x00005410ff227816 */ /* 0x000fe40000000023 */
[----:B------:R-:W-:Y:S02]  /*0bf0*/  PRMT R18, RZ, 0x5410, R19 ;  /* 0x00005410ff127816 */ /* 0x000fe40000000013 */
[--C-:B------:R-:W-:Y:S02]  /*0c00*/  PRMT R44, RZ, 0x5410, R49.reuse ;  /* 0x00005410ff2c7816 */ /* 0x100fe40000000031 */
[----:B------:R-:W-:-:S02]  /*0c10*/  PRMT R45, RZ, 0x7610, R49 ;  /* 0x00007610ff2d7816 */ /* 0x000fc40000000031 */
[--C-:B------:R-:W-:Y:S02]  /*0c20*/  PRMT R46, RZ, 0x5410, R50.reuse ;  /* 0x00005410ff2e7816 */ /* 0x100fe40000000032 */
        /* <DEDUP_REMOVED lines=117> */
.L_x_10305:
        /* <DEDUP_REMOVED lines=9> */
[----:B------:R-:W-:Y:S01]  /*1410*/  ISETP.NE.U32.AND P3, PT, RZ, c[0x0][0x178], PT ;  /* 0x00005e00ff007a0c */ /* 0x000fe20003f65070 */
[----:B------:R-:W-:-:S03]  /*1420*/  HFMA2.MMA R68, -RZ, RZ, 0, 9.5367431640625e-07 ;  /* 0x00000010ff447435 */ /* 0x000fc600000001ff */
[----:B------:R-:W-:-:S07]  /*1430*/  ISETP.NE.AND.EX P3, PT, RZ, c[0x0][0x17c], PT, P3 ;  /* 0x00005f00ff007a0c */ /* 0x000fce0003f65330 */
[----:B------:R-:W-:-:S06]  /*1440*/  IMAD.WIDE.U32 R68, R223, R68, c[0x0][0x170] ;  /* 0x00005c00df447625 */ /* 0x000fcc00078e0044 */
[C---:B------:R-:W-:Y:S01]  /*1450*/  @P3 LEA R64, P2, R223.reuse, c[0x0][0x178], 0x4 ;  /* 0x00005e00df403a11 */ /* 0x040fe200078420ff */
[----:B------:R-:W2:Y:S03]  /*1460*/  LDG.E.128 R68, [R68.64] ;  /* 0x0000000444447981 */ /* 0x000ea6000c1e1d00 */
[----:B------:R-:W-:Y:S02]  /*1470*/  @P3 LEA.HI.X R65, R223, c[0x0][0x17c], RZ, 0x4, P2 ;  /* 0x00005f00df413a11 */ /* 0x000fe400010f24ff */
[----:B------:R-:W-:-:S03]  /*1480*/  ISETP.NE.U32.AND P2, PT, RZ, c[0x0][0x180], PT ;  /* 0x00006000ff007a0c */ /* 0x000fc60003f45070 */
[----:B------:R2:W5:Y:S01]  /*1490*/  @P3 LDG.E.128 R52, [R64.64] ;  /* 0x0000000440343981 */ /* 0x000562000c1e1d00 */
[----:B------:R-:W-:-:S13]  /*14a0*/  ISETP.NE.AND.EX P2, PT, RZ, c[0x0][0x184], PT, P2 ;  /* 0x00006100ff007a0c */ /* 0x000fda0003f45320 */
[----:B------:R-:W-:-:S04]  /*14b0*/  @P2 LEA R66, P4, R223, c[0x0][0x180], 0x5 ;  /* 0x00006000df422a11 */ /* 0x000fc800078828ff */
[----:B------:R-:W-:-:S05]  /*14c0*/  @P2 LEA.HI.X R67, R223, c[0x0][0x184], RZ, 0x5, P4 ;  /* 0x00006100df432a11 */ /* 0x000fca00020f2cff */
[----:B------:R0:W5:Y:S04]  /*14d0*/  @P2 LDG.E.128 R56, [R66.64] ;  /* 0x0000000442382981 */ /* 0x000168000c1e1d00 */
[----:B------:R0:W5:Y:S01]  /*14e0*/  @P2 LDG.E.128 R60, [R66.64+0x10] ;  /* 0x00001004423c2981 */ /* 0x000162000c1e1d00 */
[----:B------:R-:W-:-:S04]  /*14f0*/  ISETP.NE.U32.AND P3, PT, RZ, c[0x0][0x178], PT ;  /* 0x00005e00ff007a0c */ /* 0x000fc80003f65070 */
[----:B------:R-:W-:Y:S02]  /*1500*/  ISETP.NE.AND.EX P3, PT, RZ, c[0x0][0x17c], PT, P3 ;  /* 0x00005f00ff007a0c */ /* 0x000fe40003f65330 */
[----:B--2---:R-:W-:-:S11]  /*1510*/  PRMT R64, RZ, 0x5410, R68 ;  /* 0x00005410ff407816 */ /* 0x004fd60000000044 */
[----:B------:R-:W-:Y:S05]  /*1520*/  @P3 BRA `(.L_x_10204) ;  /* 0x0000003000003947 */ /* 0x000fea0003800000 */
[----:B0-----:R-:W-:Y:S05]  /*1530*/  @!P2 BRA `(.L_x_10205) ;  /* 0x000000500000a947 */ /* 0x001fea0003800000 */
[----:B-----5:R-:W-:Y:S01]  /*1540*/  FADD.FTZ R64, R56, R64 ;  /* 0x0000004038407221 */ /* 0x020fe20000010000 */
[----:B------:R-:W-:Y:S05]  /*1550*/  BRA `(.L_x_10205) ;  /* 0x0000003000007947 */ /* 0x000fea0003800000 */
.L_x_10204:
[----:B0----5:R-:W-:-:S05]  /*1560*/  PRMT R65, RZ, 0x5410, R52 ;  /* 0x00005410ff417816 */ /* 0x021fca0000000034 */
[----:B------:R-:W-:-:S04]  /*1570*/  FADD.FTZ R64, R65, R64 ;  /* 0x0000004041407221 */ /* 0x000fc80000010000 */
[----:B------:R-:W-:Y:S02]  /*1580*/  @P2 FADD.FTZ R64, R56, R64 ;  /* 0x0000004038402221 */ /* 0x000fe40000010000 */
.L_x_10205:
[----:B------:R-:W-:Y:S01]  /*1590*/  PRMT R65, RZ, 0x7610, R68 ;  /* 0x00007610ff417816 */ /* 0x000fe20000000044 */
[----:B------:R-:W-:Y:S05]  /*15a0*/  @P3 BRA `(.L_x_10206) ;  /* 0x0000003000003947 */ /* 0x000fea0003800000 */
[----:B------:R-:W-:Y:S05]  /*15b0*/  @!P2 BRA `(.L_x_10207) ;  /* 0x000000500000a947 */ /* 0x000fea0003800000 */
[----:B-----5:R-:W-:Y:S01]  /*15c0*/  FADD.FTZ R65, R57, R65 ;  /* 0x0000004139417221 */ /* 0x020fe20000010000 */
[----:B------:R-:W-:Y:S05]  /*15d0*/  BRA `(.L_x_10207) ;  /* 0x0000003000007947 */ /* 0x000fea0003800000 */
.L_x_10206:
[----:B-----5:R-:W-:-:S05]  /*15e0*/  PRMT R66, RZ, 0x7610, R52 ;  /* 0x00007610ff427816 */ /* 0x020fca0000000034 */
[----:B------:R-:W-:-:S04]  /*15f0*/  FADD.FTZ R65, R66, R65 ;  /* 0x0000004142417221 */ /* 0x000fc80000010000 */
[----:B------:R-:W-:Y:S02]  /*1600*/  @P2 FADD.FTZ R65, R57, R65 ;  /* 0x0000004139412221 */ /* 0x000fe40000010000 */
.L_x_10207:
[----:B------:R-:W-:Y:S01]  /*1610*/  PRMT R66, RZ, 0x5410, R69 ;  /* 0x00005410ff427816 */ /* 0x000fe20000000045 */
[----:B------:R-:W-:Y:S05]  /*1620*/  @P3 BRA `(.L_x_10208) ;  /* 0x0000003000003947 */ /* 0x000fea0003800000 */
[----:B------:R-:W-:Y:S05]  /*1630*/  @!P2 BRA `(.L_x_10209) ;  /* 0x000000500000a947 */ /* 0x000fea0003800000 */
[----:B-----5:R-:W-:Y:S01]  /*1640*/  FADD.FTZ R66, R58, R66 ;  /* 0x000000423a427221 */ /* 0x020fe20000010000 */
[----:B------:R-:W-:Y:S05]  /*1650*/  BRA `(.L_x_10209) ;  /* 0x0000003000007947 */ /* 0x000fea0003800000 */
.L_x_10208:
[----:B-----5:R-:W-:-:S05]  /*1660*/  PRMT R67, RZ, 0x5410, R53 ;  /* 0x00005410ff437816 */ /* 0x020fca0000000035 */
[----:B------:R-:W-:-:S04]  /*1670*/  FADD.FTZ R66, R67, R66 ;  /* 0x0000004243427221 */ /* 0x000fc80000010000 */
[----:B------:R-:W-:Y:S02]  /*1680*/  @P2 FADD.FTZ R66, R58, R66 ;  /* 0x000000423a422221 */ /* 0x000fe40000010000 */
.L_x_10209:
[----:B------:R-:W-:Y:S01]  /*1690*/  PRMT R67, RZ, 0x7610, R69 ;  /* 0x00007610ff437816 */ /* 0x000fe20000000045 */
[----:B------:R-:W-:Y:S05]  /*16a0*/  @P3 BRA `(.L_x_10210) ;  /* 0x0000003000003947 */ /* 0x000fea0003800000 */
[----:B------:R-:W-:Y:S05]  /*16b0*/  @!P2 BRA `(.L_x_10211) ;  /* 0x000000500000a947 */ /* 0x000fea0003800000 */
[----:B-----5:R-:W-:Y:S01]  /*16c0*/  FADD.FTZ R67, R59, R67 ;  /* 0x000000433b437221 */ /* 0x020fe20000010000 */
[----:B------:R-:W-:Y:S05]  /*16d0*/  BRA `(.L_x_10211) ;  /* 0x0000003000007947 */ /* 0x000fea0003800000 */
.L_x_10210:
[----:B-----5:R-:W-:-:S05]  /*16e0*/  PRMT R68, RZ, 0x7610, R53 ;  /* 0x00007610ff447816 */ /* 0x020fca0000000035 */
[----:B------:R-:W-:-:S04]  /*16f0*/  FADD.FTZ R67, R68, R67 ;  /* 0x0000004344437221 */ /* 0x000fc80000010000 */
[----:B------:R-:W-:Y:S02]  /*1700*/  @P2 FADD.FTZ R67, R59, R67 ;  /* 0x000000433b432221 */ /* 0x000fe40000010000 */
.L_x_10211:
[----:B------:R-:W-:Y:S01]  /*1710*/  PRMT R68, RZ, 0x5410, R70 ;  /* 0x00005410ff447816 */ /* 0x000fe20000000046 */
[----:B------:R-:W-:Y:S05]  /*1720*/  @P3 BRA `(.L_x_10212) ;  /* 0x0000003000003947 */ /* 0x000fea0003800000 */
[----:B------:R-:W-:Y:S05]  /*1730*/  @!P2 BRA `(.L_x_10213) ;  /* 0x000000500000a947 */ /* 0x000fea0003800000 */
[----:B-----5:R-:W-:Y:S01]  /*1740*/  FADD.FTZ R68, R60, R68 ;  /* 0x000000443c447221 */ /* 0x020fe20000010000 */
[----:B------:R-:W-:Y:S05]  /*1750*/  BRA `(.L_x_10213) ;  /* 0x0000003000007947 */ /* 0x000fea0003800000 */
.L_x_10212:
[----:B-----5:R-:W-:-:S05]  /*1760*/  PRMT R69, RZ, 0x5410, R54 ;  /* 0x00005410ff457816 */ /* 0x020fca0000000036 */
[----:B------:R-:W-:-:S04]  /*1770*/  FADD.FTZ R68, R69, R68 ;  /* 0x0000004445447221 */ /* 0x000fc80000010000 */
[----:B------:R-:W-:Y:S02]  /*1780*/  @P2 FADD.FTZ R68, R60, R68 ;  /* 0x000000443c442221 */ /* 0x000fe40000010000 */
.L_x_10213:
[----:B------:R-:W-:Y:S01]  /*1790*/  PRMT R69, RZ, 0x7610, R70 ;  /* 0x00007610ff457816 */ /* 0x000fe20000000046 */
[----:B------:R-:W-:Y:S05]  /*17a0*/  @P3 BRA `(.L_x_10214) ;  /* 0x0000003000003947 */ /* 0x000fea0003800000 */
[----:B------:R-:W-:Y:S05]  /*17b0*/  @!P2 BRA `(.L_x_10215) ;  /* 0x000000500000a947 */ /* 0x000fea0003800000 */
[----:B-----5:R-:W-:Y:S01]  /*17c0*/  FADD.FTZ R69, R61, R69 ;  /* 0x000000453d457221 */ /* 0x020fe20000010000 */
[----:B------:R-:W-:Y:S05]  /*17d0*/  BRA `(.L_x_10215) ;  /* 0x0000003000007947 */ /* 0x000fea0003800000 */
.L_x_10214:
[----:B-----5:R-:W-:-:S05]  /*17e0*/  PRMT R70, RZ, 0x7610, R54 ;  /* 0x00007610ff467816 */ /* 0x020fca0000000036 */
[----:B------:R-:W-:-:S04]  /*17f0*/  FADD.FTZ R69, R70, R69 ;  /* 0x0000004546457221 */ /* 0x000fc80000010000 */
[----:B------:R-:W-:Y:S02]  /*1800*/  @P2 FADD.FTZ R69, R61, R69 ;  /* 0x000000453d452221 */ /* 0x000fe40000010000 */
.L_x_10215:
[----:B------:R-:W-:Y:S01]  /*1810*/  PRMT R70, RZ, 0x5410, R71 ;  /* 0x00005410ff467816 */ /* 0x000fe20000000047 */
[----:B------:R-:W-:Y:S05]  /*1820*/  @P3 BRA `(.L_x_10216) ;  /* 0x0000003000003947 */ /* 0x000fea0003800000 */
[----:B------:R-:W-:Y:S05]  /*1830*/  @!P2 BRA `(.L_x_10217) ;  /* 0x000000500000a947 */ /* 0x000fea0003800000 */
[----:B-----5:R-:W-:Y:S01]  /*1840*/  FADD.FTZ R70, R62, R70 ;  /* 0x000000463e467221 */ /* 0x020fe20000010000 */
[----:B------:R-:W-:Y:S05]  /*1850*/  BRA `(.L_x_10217) ;  /* 0x0000003000007947 */ /* 0x000fea0003800000 */
.L_x_10216:
[----:B-----5:R-:W-:-:S05]  /*1860*/  PRMT R105, RZ, 0x5410, R55 ;  /* 0x00005410ff697816 */ /* 0x020fca0000000037 */
[----:B------:R-:W-:-:S04]  /*1870*/  FADD.FTZ R70, R105, R70 ;  /* 0x0000004669467221 */ /* 0x000fc80000010000 */
[----:B------:R-:W-:Y:S02]  /*1880*/  @P2 FADD.FTZ R70, R62, R70 ;  /* 0x000000463e462221 */ /* 0x000fe40000010000 */
.L_x_10217:
[----:B------:R-:W-:Y:S01]  /*1890*/  PRMT R71, RZ, 0x7610, R71 ;  /* 0x00007610ff477816 */ /* 0x000fe20000000047 */
[----:B------:R-:W-:Y:S05]  /*18a0*/  @P3 BRA `(.L_x_10218) ;  /* 0x0000003000003947 */ /* 0x000fea0003800000 */
[----:B------:R-:W-:Y:S05]  /*18b0*/  @!P2 BRA `(.L_x_10219) ;  /* 0x000000500000a947 */ /* 0x000fea0003800000 */
[----:B-----5:R-:W-:Y:S01]  /*18c0*/  FADD.FTZ R71, R63, R71 ;  /* 0x000000473f477221 */ /* 0x020fe20000010000 */
[----:B------:R-:W-:Y:S05]  /*18d0*/  BRA `(.L_x_10219) ;  /* 0x0000003000007947 */ /* 0x000fea0003800000 */
.L_x_10218:
[----:B-----5:R-:W-:-:S05]  /*18e0*/  PRMT R104, RZ, 0x7610, R55 ;  /* 0x00007610ff687816 */ /* 0x020fca0000000037 */
[----:B------:R-:W-:-:S04]  /*18f0*/  FADD.FTZ R71, R104, R71 ;  /* 0x0000004768477221 */ /* 0x000fc80000010000 */
[----:B------:R-:W-:Y:S02]  /*1900*/  @P2 FADD.FTZ R71, R63, R71 ;  /* 0x000000473f472221 */ /* 0x000fe40000010000 */
.L_x_10219:
[C---:B------:R-:W-:Y:S02]  /*1910*/  LEA R104, P2, R223.reuse, c[0x0][0x188], 0x5 ;  /* 0x00006200df687a11 */ /* 0x040fe400078428ff */
[C---:B------:R-:W-:Y:S02]  /*1920*/  IADD3 R107, R223.reuse, 0x20, RZ ;  /* 0x00000020df6b7810 */ /* 0x040fe40007ffe0ff */
[----:B------:R-:W-:-:S05]  /*1930*/  LEA.HI.X R105, R223, c[0x0][0x18c], RZ, 0x5, P2 ;  /* 0x00006300df697a11 */ /* 0x000fca00010f2cff */
[----:B------:R0:W-:Y:S04]  /*1940*/  STG.E.128 [R104.64], R64 ;  /* 0x0000004068007986 */ /* 0x0001e8000c101d04 */
[----:B------:R0:W-:Y:S02]  /*1950*/  STG.E.128 [R104.64+0x10], R68 ;  /* 0x0000104468007986 */ /* 0x0001e4000c101d04 */
.L_x_10203:
[----:B------:R-:W-:Y:S05]  /*1960*/  BSYNC B0 ;  /* 0x0000000000007941 */ /* 0x000fea0003800000 */
.L_x_10202:
[----:B------:R-:W-:Y:S01]  /*1970*/  ISETP.GE.U32.AND P2, PT, R42, 0x40, PT ;  /* 0x000000402a00780c */ /* 0x000fe20003f46070 */
[----:B------:R-:W-:-:S12]  /*1980*/  BSSY B0, `(.L_x_10220) ;  /* 0x0000057000007945 */ /* 0x000fd80003800000 */
[----:B------:R-:W-:Y:S05]  /*1990*/  @!P2 BRA `(.L_x_10221) ;  /* 0x000005500000a947 */ /* 0x000fea0003800000 */
[----:B------:R-:W-:Y:S02]  /*19a0*/  ISETP.NE.U32.AND P3, PT, RZ, c[0x0][0x178], PT ;  /* 0x00005e00ff007a0c */ /* 0x000fe40003f65070 */
[----:B------:R-:W-:Y:S02]  /*19b0*/  MOV R76, 0x10 ;  /* 0x00000010004c7802 */ /* 0x000fe40000000f00 */
[----:B------:R-:W-:-:S03]  /*19c0*/  ISETP.NE.AND.EX P3, PT, RZ, c[0x0][0x17c], PT, P3 ;  /* 0x00005f00ff007a0c */ /* 0x000fc60003f65330 */
[----:B------:R-:W-:-:S06]  /*19d0*/  IMAD.WIDE.U32 R76, R107, R76, c[0x0][0x170] ;  /* 0x00005c006b4c7625 */ /* 0x000fcc00078e004c */
[----:B------:R-:W2:Y:S04]  /*19e0*/  LDG.E.128 R76, [R76.64] ;  /* 0x000000044c4c7981 */ /* 0x000ea8000c1e1d00 */
[----:B------:R-:W-:-:S04]  /*19f0*/  @P3 LEA R72, P2, R107, c[0x0][0x178], 0x4 ;  /* 0x00005e006b483a11 */ /* 0x000fc800078420ff */
[----:B------:R-:W-:Y:S02]  /*1a00*/  @P3 LEA.HI.X R73, R107, c[0x0][0x17c], RZ, 0x4, P2 ;  /* 0x00005f006b493a11 */ /* 0x000fe400010f24ff */
[----:B------:R-:W-:-:S03]  /*1a10*/  ISETP.NE.U32.AND P2, PT, RZ, c[0x0][0x180], PT ;  /* 0x00006000ff007a0c */ /* 0x000fc60003f45070 */
[----:B-----5:R2:W5:Y:S01]  /*1a20*/  @P3 LDG.E.128 R52, [R72.64] ;  /* 0x0000000448343981 */ /* 0x020562000c1e1d00 */
        /* <DEDUP_REMOVED lines=9> */
[----:B-1----:R-:W-:Y:S05]  /*1ac0*/  @!P2 BRA `(.L_x_10223) ;  /* 0x000000500000a947 */ /* 0x002fea0003800000 */
[----:B-----5:R-:W-:Y:S01]  /*1ad0*/  FADD.FTZ R72, R56, R72 ;  /* 0x0000004838487221 */ /* 0x020fe20000010000 */
[----:B------:R-:W-:Y:S05]  /*1ae0*/  BRA `(.L_x_10223) ;  /* 0x0000003000007947 */ /* 0x000fea0003800000 */
.L_x_10222:
[----:B-1---5:R-:W-:-:S05]  /*1af0*/  PRMT R73, RZ, 0x5410, R52 ;  /* 0x00005410ff497816 */ /* 0x022fca0000000034 */
[----:B------:R-:W-:-:S04]  /*1b00*/  FADD.FTZ R72, R73, R72 ;  /* 0x0000004849487221 */ /* 0x000fc80000010000 */
[----:B------:R-:W-:Y:S02]  /*1b10*/  @P2 FADD.FTZ R72, R56, R72 ;  /* 0x0000004838482221 */ /* 0x000fe40000010000 */
.L_x_10223:
[----:B------:R-:W-:Y:S01]  /*1b20*/  PRMT R73, RZ, 0x7610, R76 ;  /* 0x00007610ff497816 */ /* 0x000fe2000000004c */
[----:B------:R-:W-:Y:S05]  /*1b30*/  @P3 BRA `(.L_x_10224) ;  /* 0x0000003000003947 */ /* 0x000fea0003800000 */
[----:B------:R-:W-:Y:S05]  /*1b40*/  @!P2 BRA `(.L_x_10225) ;  /* 0x000000500000a947 */ /* 0x000fea0003800000 */
[----:B-----5:R-:W-:Y:S01]  /*1b50*/  FADD.FTZ R73, R57, R73 ;  /* 0x0000004939497221 */ /* 0x020fe20000010000 */
[----:B------:R-:W-:Y:S05]  /*1b60*/  BRA `(.L_x_10225) ;  /* 0x0000003000007947 */ /* 0x000fea0003800000 */
.L_x_10224:
[----:B-----5:R-:W-:-:S05]  /*1b70*/  PRMT R74, RZ, 0x7610, R52 ;  /* 0x00007610ff4a7816 */ /* 0x020fca0000000034 */
[----:B------:R-:W-:-:S04]  /*1b80*/  FADD.FTZ R73, R74, R73 ;  /* 0x000000494a497221 */ /* 0x000fc80000010000 */
[----:B------:R-:W-:Y:S02]  /*1b90*/  @P2 FADD.FTZ R73, R57, R73 ;  /* 0x0000004939492221 */ /* 0x000fe40000010000 */
.L_x_10225:
[----:B------:R-:W-:Y:S01]  /*1ba0*/  PRMT R74, RZ, 0x5410, R77 ;  /* 0x00005410ff4a7816 */ /* 0x000fe2000000004d */
[----:B------:R-:W-:Y:S05]  /*1bb0*/  @P3 BRA `(.L_x_10226) ;  /* 0x0000003000003947 */ /* 0x000fea0003800000 */
[----:B------:R-:W-:Y:S05]  /*1bc0*/  @!P2 BRA `(.L_x_10227) ;  /* 0x000000500000a947 */ /* 0x000fea0003800000 */
[----:B-----5:R-:W-:Y:S01]  /*1bd0*/  FADD.FTZ R74, R58, R74 ;  /* 0x0000004a3a4a7221 */ /* 0x020fe20000010000 */
[----:B------:R-:W-:Y:S05]  /*1be0*/  BRA `(.L_x_10227) ;  /* 0x0000003000007947 */ /* 0x000fea0003800000 */
.L_x_10226:
[----:B-----5:R-:W-:-:S05]  /*1bf0*/  PRMT R75, RZ, 0x5410, R53 ;  /* 0x00005410ff4b7816 */ /* 0x020fca0000000035 */
[----:B------:R-:W-:-:S04]  /*1c00*/  FADD.FTZ R74, R75, R74 ;  /* 0x0000004a4b4a7221 */ /* 0x000fc80000010000 */
[----:B------:R-:W-:Y:S02]  /*1c10*/  @P2 FADD.FTZ R74, R58, R74 ;  /* 0x0000004a3a4a2221 */ /* 0x000fe40000010000 */
.L_x_10227:
[----:B------:R-:W-:Y:S01]  /*1c20*/  PRMT R75, RZ, 0x7610, R77 ;  /* 0x00007610ff4b7816 */ /* 0x000fe2000000004d */
[----:B------:R-:W-:Y:S05]  /*1c30*/  @P3 BRA `(.L_x_10228) ;  /* 0x0000003000003947 */ /* 0x000fea0003800000 */
[----:B------:R-:W-:Y:S05]  /*1c40*/  @!P2 BRA `(.L_x_10229) ;  /* 0x000000500000a947 */ /* 0x000fea0003800000 */
[----:B-----5:R-:W-:Y:S01]  /*1c50*/  FADD.FTZ R75, R59, R75 ;  /* 0x0000004b3b4b7221 */ /* 0x020fe20000010000 */
[----:B------:R-:W-:Y:S05]  /*1c60*/  BRA `(.L_x_10229) ;  /* 0x0000003000007947 */ /* 0x000fea0003800000 */
.L_x_10228:
[----:B-----5:R-:W-:-:S05]  /*1c70*/  PRMT R76, RZ, 0x7610, R53 ;  /* 0x00007610ff4c7816 */ /* 0x020fca0000000035 */
[----:B------:R-:W-:-:S04]  /*1c80*/  FADD.FTZ R75, R76, R75 ;  /* 0x0000004b4c4b7221 */ /* 0x000fc80000010000 */
[----:B------:R-:W-:Y:S02]  /*1c90*/  @P2 FADD.FTZ R75, R59, R75 ;  /* 0x0000004b3b4b2221 */ /* 0x000fe40000010000 */
.L_x_10229:
[----:B------:R-:W-:Y:S01]  /*1ca0*/  PRMT R76, RZ, 0x5410, R78 ;  /* 0x00005410ff4c7816 */ /* 0x000fe2000000004e */
[----:B------:R-:W-:Y:S05]  /*1cb0*/  @P3 BRA `(.L_x_10230) ;  /* 0x0000003000003947 */ /* 0x000fea0003800000 */
[----:B------:R-:W-:Y:S05]  /*1cc0*/  @!P2 BRA `(.L_x_10231) ;  /* 0x000000500000a947 */ /* 0x000fea0003800000 */
[----:B-----5:R-:W-:Y:S01]  /*1cd0*/  FADD.FTZ R76, R60, R76 ;  /* 0x0000004c3c4c7221 */ /* 0x020fe20000010000 */
[----:B------:R-:W-:Y:S05]  /*1ce0*/  BRA `(.L_x_10231) ;  /* 0x0000003000007947 */ /* 0x000fea0003800000 */
.L_x_10230:
[----:B-----5:R-:W-:-:S05]  /*1cf0*/  PRMT R77, RZ, 0x5410, R54 ;  /* 0x00005410ff4d7816 */ /* 0x020fca0000000036 */
[----:B------:R-:W-:-:S04]  /*1d00*/  FADD.FTZ R76, R77, R76 ;  /* 0x0000004c4d4c7221 */ /* 0x000fc80000010000 */
[----:B------:R-:W-:Y:S02]  /*1d10*/  @P2 FADD.FTZ R76, R60, R76 ;  /* 0x0000004c3c4c2221 */ /* 0x000fe40000010000 */
.L_x_10231:
[----:B------:R-:W-:Y:S01]  /*1d20*/  PRMT R77, RZ, 0x7610, R78 ;  /* 0x00007610ff4d7816 */ /* 0x000fe2000000004e */
[----:B------:R-:W-:Y:S05]  /*1d30*/  @P3 BRA `(.L_x_10232) ;  /* 0x0000003000003947 */ /* 0x000fea0003800000 */
[----:B------:R-:W-:Y:S05]  /*1d40*/  @!P2 BRA `(.L_x_10233) ;  /* 0x000000500000a947 */ /* 0x000fea0003800000 */
[----:B-----5:R-:W-:Y:S01]  /*1d50*/  FADD.FTZ R77, R61, R77 ;  /* 0x0000004d3d4d7221 */ /* 0x020fe20000010000 */
[----:B------:R-:W-:Y:S05]  /*1d60*/  BRA `(.L_x_10233) ;  /* 0x0000003000007947 */ /* 0x000fea0003800000 */
.L_x_10232:
[----:B-----5:R-:W-:-:S05]  /*1d70*/  PRMT R78, RZ, 0x7610, R54 ;  /* 0x00007610ff4e7816 */ /* 0x020fca0000000036 */
[----:B------:R-:W-:-:S04]  /*1d80*/  FADD.FTZ R77, R78, R77 ;  /* 0x0000004d4e4d7221 */ /* 0x000fc80000010000 */
[----:B------:R-:W-:Y:S02]  /*1d90*/  @P2 FADD.FTZ R77, R61, R77 ;  /* 0x0000004d3d4d2221 */ /* 0x000fe40000010000 */
.L_x_10233:
[----:B------:R-:W-:Y:S01]  /*1da0*/  PRMT R78, RZ, 0x5410, R79 ;  /* 0x00005410ff4e7816 */ /* 0x000fe2000000004f */
[----:B------:R-:W-:Y:S05]  /*1db0*/  @P3 BRA `(.L_x_10234) ;  /* 0x0000003000003947 */ /* 0x000fea0003800000 */
[----:B------:R-:W-:Y:S05]  /*1dc0*/  @!P2 BRA `(.L_x_10235) ;  /* 0x000000500000a947 */ /* 0x000fea0003800000 */
[----:B-----5:R-:W-:Y:S01]  /*1dd0*/  FADD.FTZ R78, R62, R78 ;  /* 0x0000004e3e4e7221 */ /* 0x020fe20000010000 */
[----:B------:R-:W-:Y:S05]  /*1de0*/  BRA `(.L_x_10235) ;  /* 0x0000003000007947 */ /* 0x000fea0003800000 */
.L_x_10234:
[----:B0----5:R-:W-:-:S05]  /*1df0*/  PRMT R105, RZ, 0x5410, R55 ;  /* 0x00005410ff697816 */ /* 0x021fca0000000037 */
[----:B------:R-:W-:-:S04]  /*1e00*/  FADD.FTZ R78, R105, R78 ;  /* 0x0000004e694e7221 */ /* 0x000fc80000010000 */
[----:B------:R-:W-:Y:S02]  /*1e10*/  @P2 FADD.FTZ R78, R62, R78 ;  /* 0x0000004e3e4e2221 */ /* 0x000fe40000010000 */
.L_x_10235:
[----:B------:R-:W-:Y:S01]  /*1e20*/  PRMT R79, RZ, 0x7610, R79 ;  /* 0x00007610ff4f7816 */ /* 0x000fe2000000004f */
[----:B------:R-:W-:Y:S05]  /*1e30*/  @P3 BRA `(.L_x_10236) ;  /* 0x0000003000003947 */ /* 0x000fea0003800000 */
[----:B------:R-:W-:Y:S05]  /*1e40*/  @!P2 BRA `(.L_x_10237) ;  /* 0x000000500000a947 */ /* 0x000fea0003800000 */
[----:B-----5:R-:W-:Y:S01]  /*1e50*/  FADD.FTZ R79, R63, R79 ;  /* 0x0000004f3f4f7221 */ /* 0x020fe20000010000 */
[----:B------:R-:W-:Y:S05]  /*1e60*/  BRA `(.L_x_10237) ;  /* 0x0000003000007947 */ /* 0x000fea0003800000 */
.L_x_10236:
[----:B0----5:R-:W-:-:S05]  /*1e70*/  PRMT R104, RZ, 0x7610, R55 ;  /* 0x00007610ff687816 */ /* 0x021fca0000000037 */
[----:B------:R-:W-:-:S04]  /*1e80*/  FADD.FTZ R79, R104, R79 ;  /* 0x0000004f684f7221 */ /* 0x000fc80000010000 */
[----:B------:R-:W-:Y:S02]  /*1e90*/  @P2 FADD.FTZ R79, R63, R79 ;  /* 0x0000004f3f4f2221 */ /* 0x000fe40000010000 */
.L_x_10237:
[----:B0-----:R-:W-:-:S04]  /*1ea0*/  LEA R104, P2, R107, c[0x0][0x188], 0x5 ;  /* 0x000062006b687a11 */ /* 0x001fc800078428ff */
[C---:B------:R-:W-:Y:S02]  /*1eb0*/  LEA.HI.X R105, R107.reuse, c[0x0][0x18c], RZ, 0x5, P2 ;  /* 0x000063006b697a11 */ /* 0x040fe400010f2cff */
[----:B------:R-:W-:-:S03]  /*1ec0*/  IADD3 R107, R107, 0x20, RZ ;  /* 0x000000206b6b7810 */ /* 0x000fc60007ffe0ff */
[----:B------:R0:W-:Y:S04]  /*1ed0*/  STG.E.128 [R104.64], R72 ;  /* 0x0000004868007986 */ /* 0x0001e8000c101d04 */
[----:B------:R0:W-:Y:S02]  /*1ee0*/  STG.E.128 [R104.64+0x10], R76 ;  /* 0x0000104c68007986 */ /* 0x0001e4000c101d04 */
.L_x_10221:
[----:B------:R-:W-:Y:S05]  /*1ef0*/  BSYNC B0 ;  /* 0x0000000000007941 */ /* 0x000fea0003800000 */
.L_x_10220:
[----:B------:R-:W-:Y:S01]  /*1f00*/  ISETP.GE.U32.AND P2, PT, R42, 0x60, PT ;  /* 0x000000602a00780c */ /* 0x000fe20003f46070 */
[----:B------:R-:W-:-:S12]  /*1f10*/  BSSY B0, `(.L_x_10238) ;  /* 0x0000057000007945 */ /* 0x000fd80003800000 */
        /* <DEDUP_REMOVED lines=22> */
.L_x_10240:
[----:B-1---5:R-:W-:-:S05]  /*2080*/  PRMT R81, RZ, 0x5410, R52 ;  /* 0x00005410ff517816 */ /* 0x022fca0000000034 */
[----:B------:R-:W-:-:S04]  /*2090*/  FADD.FTZ R80, R81, R80 ;  /* 0x0000005051507221 */ /* 0x000fc80000010000 */
[----:B------:R-:W-:Y:S02]  /*20a0*/  @P2 FADD.FTZ R80, R56, R80 ;  /* 0x0000005038502221 */ /* 0x000fe40000010000 */
.L_x_10241:
[----:B------:R-:W-:Y:S01]  /*20b0*/  PRMT R81, RZ, 0x7610, R84 ;  /* 0x00007610ff517816 */ /* 0x000fe20000000054 */
[----:B------:R-:W-:Y:S05]  /*20c0*/  @P3 BRA `(.L_x_10242) ;  /* 0x0000003000003947 */ /* 0x000fea0003800000 */
[----:B------:R-:W-:Y:S05]  /*20d0*/  @!P2 BRA `(.L_x_10243) ;  /* 0x000000500000a947 */ /* 0x000fea0003800000 */
[----:B-----5:R-:W-:Y:S01]  /*20e0*/  FADD.FTZ R81, R57, R81 ;  /* 0x0000005139517221 */ /* 0x020fe20000010000 */
[----:B------:R-:W-:Y:S05]  /*20f0*/  BRA `(.L_x_10243) ;  /* 0x0000003000007947 */ /* 0x000fea0003800000 */
.L_x_10242:
[----:B-----5:R-:W-:-:S05]  /*2100*/  PRMT R82, RZ, 0x7610, R52 ;  /* 0x00007610ff527816 */ /* 0x020fca0000000034 */
[----:B------:R-:W-:-:S04]  /*2110*/  FADD.FTZ R81, R82, R81 ;  /* 0x0000005152517221 */ /* 0x000fc80000010000 */
[----:B------:R-:W-:Y:S02]  /*2120*/  @P2 FADD.FTZ R81, R57, R81 ;  /* 0x0000005139512221 */ /* 0x000fe40000010000 */
.L_x_10243:
[----:B------:R-:W-:Y:S01]  /*2130*/  PRMT R82, RZ, 0x5410, R85 ;  /* 0x00005410ff527816 */ /* 0x000fe20000000055 */
[----:B------:R-:W-:Y:S05]  /*2140*/  @P3 BRA `(.L_x_10244) ;  /* 0x0000003000003947 */ /* 0x000fea0003800000 */
[----:B------:R-:W-:Y:S05]  /*2150*/  @!P2 BRA `(.L_x_10245) ;  /* 0x000000500000a947 */ /* 0x000fea0003800000 */
[----:B-----5:R-:W-:Y:S01]  /*2160*/  FADD.FTZ R82, R58, R82 ;  /* 0x000000523a527221 */ /* 0x020fe20000010000 */
[----:B------:R-:W-:Y:S05]  /*2170*/  BRA `(.L_x_10245) ;  /* 0x0000003000007947 */ /* 0x000fea0003800000 */
.L_x_10244:
[----:B-----5:R-:W-:-:S05]  /*2180*/  PRMT R83, RZ, 0x5410, R53 ;  /* 0x00005410ff537816 */ /* 0x020fca0000000035 */
[----:B------:R-:W-:-:S04]  /*2190*/  FADD.FTZ R82, R83, R82 ;  /* 0x0000005253527221 */ /* 0x000fc80000010000 */
[----:B------:R-:W-:Y:S02]  /*21a0*/  @P2 FADD.FTZ R82, R58, R82 ;  /* 0x000000523a522221 */ /* 0x000fe40000010000 */
.L_x_10245:
[----:B------:R-:W-:Y:S01]  /*21b0*/  PRMT R83, RZ, 0x7610, R85 ;  /* 0x00007610ff537816 */ /* 0x000fe20000000055 */
[----:B------:R-:W-:Y:S05]  /*21c0*/  @P3 BRA `(.L_x_10246) ;  /* 0x0000003000003947 */ /* 0x000fea0003800000 */
[----:B------:R-:W-:Y:S05]  /*21d0*/  @!P2 BRA `(.L_x_10247) ;  /* 0x000000500000a947 */ /* 0x000fea0003800000 */
[----:B-----5:R-:W-:Y:S01]  /*21e0*/  FADD.FTZ R83, R59, R83 ;  /* 0x000000533b537221 */ /* 0x020fe20000010000 */
[----:B------:R-:W-:Y:S05]  /*21f0*/  BRA `(.L_x_10247) ;  /* 0x0000003000007947 */ /* 0x000fea0003800000 */
.L_x_10246:
[----:B-----5:R-:W-:-:S05]  /*2200*/  PRMT R84, RZ, 0x7610, R53 ;  /* 0x00007610ff547816 */ /* 0x020fca0000000035 */
[----:B------:R-:W-:-:S04]  /*2210*/  FADD.FTZ R83, R84, R83 ;  /* 0x0000005354537221 */ /* 0x000fc80000010000 */
[----:B------:R-:W-:Y:S02]  /*2220*/  @P2 FADD.FTZ R83, R59, R83 ;  /* 0x000000533b532221 */ /* 0x000fe40000010000 */
.L_x_10247:
[----:B------:R-:W-:Y:S01]  /*2230*/  PRMT R84, RZ, 0x5410, R86 ;  /* 0x00005410ff547816 */ /* 0x000fe20000000056 */
[----:B------:R-:W-:Y:S05]  /*2240*/  @P3 BRA `(.L_x_10248) ;  /* 0x0000003000003947 */ /* 0x000fea0003800000 */
[----:B------:R-:W-:Y:S05]  /*2250*/  @!P2 BRA `(.L_x_10249) ;  /* 0x000000500000a947 */ /* 0x000fea0003800000 */
[----:B-----5:R-:W-:Y:S01]  /*2260*/  FADD.FTZ R84, R60, R84 ;  /* 0x000000543c547221 */ /* 0x020fe20000010000 */
[----:B------:R-:W-:Y:S05]  /*2270*/  BRA `(.L_x_10249) ;  /* 0x0000003000007947 */ /* 0x000fea0003800000 */
.L_x_10248:
[----:B-----5:R-:W-:-:S05]  /*2280*/  PRMT R85, RZ, 0x5410, R54 ;  /* 0x00005410ff557816 */ /* 0x020fca0000000036 */
[----:B------:R-:W-:-:S04]  /*2290*/  FADD.FTZ R84, R85, R84 ;  /* 0x0000005455547221 */ /* 0x000fc80000010000 */
[----:B------:R-:W-:Y:S02]  /*22a0*/  @P2 FADD.FTZ R84, R60, R84 ;  /* 0x000000543c542221 */ /* 0x000fe40000010000 */
.L_x_10249:
[----:B------:R-:W-:Y:S01]  /*22b0*/  PRMT R85, RZ, 0x7610, R86 ;  /* 0x00007610ff557816 */ /* 0x000fe20000000056 */
[----:B------:R-:W-:Y:S05]  /*22c0*/  @P3 BRA `(.L_x_10250) ;  /* 0x0000003000003947 */ /* 0x000fea0003800000 */
[----:B------:R-:W-:Y:S05]  /*22d0*/  @!P2 BRA `(.L_x_10251) ;  /* 0x000000500000a947 */ /* 0x000fea0003800000 */
[----:B-----5:R-:W-:Y:S01]  /*22e0*/  FADD.FTZ R85, R61, R85 ;  /* 0x000000553d557221 */ /* 0x020fe20000010000 */
[----:B------:R-:W-:Y:S05]  /*22f0*/  BRA `(.L_x_10251) ;  /* 0x0000003000007947 */ /* 0x000fea0003800000 */
.L_x_10250:
[----:B-----5:R-:W-:-:S05]  /*2300*/  PRMT R86, RZ, 0x7610, R54 ;  /* 0x00007610ff567816 */ /* 0x020fca0000000036 */
[----:B------:R-:W-:-:S04]  /*2310*/  FADD.FTZ R85, R86, R85 ;  /* 0x0000005556557221 */ /* 0x000fc80000010000 */
[----:B------:R-:W-:Y:S02]  /*2320*/  @P2 FADD.FTZ R85, R61, R85 ;  /* 0x000000553d552221 */ /* 0x000fe40000010000 */
.L_x_10251:
[----:B------:R-:W-:Y:S01]  /*2330*/  PRMT R86, RZ, 0x5410, R87 ;  /* 0x00005410ff567816 */ /* 0x000fe20000000057 */
[----:B------:R-:W-:Y:S05]  /*2340*/  @P3 BRA `(.L_x_10252) ;  /* 0x0000003000003947 */ /* 0x000fea0003800000 */
[----:B------:R-:W-:Y:S05]  /*2350*/  @!P2 BRA `(.L_x_10253) ;  /* 0x000000500000a947 */ /* 0x000fea0003800000 */
[----:B-----5:R-:W-:Y:S01]  /*2360*/  FADD.FTZ R86, R62, R86 ;  /* 0x000000563e567221 */ /* 0x020fe20000010000 */
[----:B------:R-:W-:Y:S05]  /*2370*/  BRA `(.L_x_10253) ;  /* 0x0000003000007947 */ /* 0x000fea0003800000 */
.L_x_10252:
[----:B0----5:R-:W-:-:S05]  /*2380*/  PRMT R105, RZ, 0x5410, R55 ;  /* 0x00005410ff697816 */ /* 0x021fca0000000037 */
[----:B------:R-:W-:-:S04]  /*2390*/  FADD.FTZ R86, R105, R86 ;  /* 0x0000005669567221 */ /* 0x000fc80000010000 */
[----:B------:R-:W-:Y:S02]  /*23a0*/  @P2 FADD.FTZ R86, R62, R86 ;  /* 0x000000563e562221 */ /* 0x000fe40000010000 */
.L_x_10253:
[----:B------:R-:W-:Y:S01]  /*23b0*/  PRMT R87, RZ, 0x7610, R87 ;  /* 0x00007610ff577816 */ /* 0x000fe20000000057 */
[----:B------:R-:W-:Y:S05]  /*23c0*/  @P3 BRA `(.L_x_10254) ;  /* 0x0000003000003947 */ /* 0x000fea0003800000 */
[----:B------:R-:W-:Y:S05]  /*23d0*/  @!P2 BRA `(.L_x_10255) ;  /* 0x000000500000a947 */ /* 0x000fea0003800000 */
[----:B-----5:R-:W-:Y:S01]  /*23e0*/  FADD.FTZ R87, R63, R87 ;  /* 0x000000573f577221 */ /* 0x020fe20000010000 */
[----:B------:R-:W-:Y:S05]  /*23f0*/  BRA `(.L_x_10255) ;  /* 0x0000003000007947 */ /* 0x000fea0003800000 */
.L_x_10254:
[----:B0----5:R-:W-:-:S05]  /*2400*/  PRMT R104, RZ, 0x7610, R55 ;  /* 0x00007610ff687816 */ /* 0x021fca0000000037 */
[----:B------:R-:W-:-:S04]  /*2410*/  FADD.FTZ R87, R104, R87 ;  /* 0x0000005768577221 */ /* 0x000fc80000010000 */
[----:B------:R-:W-:Y:S02]  /*2420*/  @P2 FADD.FTZ R87, R63, R87 ;  /* 0x000000573f572221 */ /* 0x000fe40000010000 */
.L_x_10255:
[----:B0-----:R-:W-:-:S04]  /*2430*/  LEA R104, P2, R107, c[0x0][0x188], 0x5 ;  /* 0x000062006b687a11 */ /* 0x001fc800078428ff */
[C---:B------:R-:W-:Y:S02]  /*2440*/  LEA.HI.X R105, R107.reuse, c[0x0][0x18c], RZ, 0x5, P2 ;  /* 0x000063006b697a11 */ /* 0x040fe400010f2cff */
[----:B------:R-:W-:-:S03]  /*2450*/  IADD3 R107, R107, 0x20, RZ ;  /* 0x000000206b6b7810 */ /* 0x000fc60007ffe0ff */
[----:B------:R0:W-:Y:S04]  /*2460*/  STG.E.128 [R104.64], R80 ;  /* 0x0000005068007986 */ /* 0x0001e8000c101d04 */
[----:B------:R0:W-:Y:S02]  /*2470*/  STG.E.128 [R104.64+0x10], R84 ;  /* 0x0000105468007986 */ /* 0x0001e4000c101d04 */
.L_x_10239:
[----:B------:R-:W-:Y:S05]  /*2480*/  BSYNC B0 ;  /* 0x0000000000007941 */ /* 0x000fea0003800000 */
.L_x_10238:
        /* <DEDUP_REMOVED lines=24> */
.L_x_10258:
[----:B-1---5:R-:W-:-:S05]  /*2610*/  PRMT R89, RZ, 0x5410, R52 ;  /* 0x00005410ff597816 */ /* 0x022fca0000000034 */
[----:B------:R-:W-:-:S04]  /*2620*/  FADD.FTZ R88, R89, R88 ;  /* 0x0000005859587221 */ /* 0x000fc80000010000 */
[----:B------:R-:W-:Y:S02]  /*2630*/  @P2 FADD.FTZ R88, R56, R88 ;  /* 0x0000005838582221 */ /* 0x000fe40000010000 */
.L_x_10259:
[----:B------:R-:W-:Y:S01]  /*2640*/  PRMT R89, RZ, 0x7610, R92 ;  /* 0x00007610ff597816 */ /* 0x000fe2000000005c */
[----:B------:R-:W-:Y:S05]  /*2650*/  @P3 BRA `(.L_x_10260) ;  /* 0x0000003000003947 */ /* 0x000fea0003800000 */
[----:B------:R-:W-:Y:S05]  /*2660*/  @!P2 BRA `(.L_x_10261) ;  /* 0x000000500000a947 */ /* 0x000fea0003800000 */
[----:B-----5:R-:W-:Y:S01]  /*2670*/  FADD.FTZ R89, R57, R89 ;  /* 0x0000005939597221 */ /* 0x020fe20000010000 */
[----:B------:R-:W-:Y:S05]  /*2680*/  BRA `(.L_x_10261) ;  /* 0x0000003000007947 */ /* 0x000fea0003800000 */
.L_x_10260:
[----:B-----5:R-:W-:-:S05]  /*2690*/  PRMT R90, RZ, 0x7610, R52 ;  /* 0x00007610ff5a7816 */ /* 0x020fca0000000034 */
[----:B------:R-:W-:-:S04]  /*26a0*/  FADD.FTZ R89, R90, R89 ;  /* 0x000000595a597221 */ /* 0x000fc80000010000 */
[----:B------:R-:W-:Y:S02]  /*26b0*/  @P2 FADD.FTZ R89, R57, R89 ;  /* 0x0000005939592221 */ /* 0x000fe40000010000 */
.L_x_10261:
[----:B------:R-:W-:Y:S01]  /*26c0*/  PRMT R90, RZ, 0x5410, R93 ;  /* 0x00005410ff5a7816 */ /* 0x000fe2000000005d */
[----:B------:R-:W-:Y:S05]  /*26d0*/  @P3 BRA `(.L_x_10262) ;  /* 0x0000003000003947 */ /* 0x000fea0003800000 */
[----:B------:R-:W-:Y:S05]  /*26e0*/  @!P2 BRA `(.L_x_10263) ;  /* 0x000000500000a947 */ /* 0x000fea0003800000 */
[----:B-----5:R-:W-:Y:S01]  /*26f0*/  FADD.FTZ R90, R58, R90 ;  /* 0x0000005a3a5a7221 */ /* 0x020fe20000010000 */
[----:B------:R-:W-:Y:S05]  /*2700*/  BRA `(.L_x_10263) ;  /* 0x0000003000007947 */ /* 0x000fea0003800000 */
.L_x_10262:
[----:B-----5:R-:W-:-:S05]  /*2710*/  PRMT R91, RZ, 0x5410, R53 ;  /* 0x00005410ff5b7816 */ /* 0x020fca0000000035 */
[----:B------:R-:W-:-:S04]  /*2720*/  FADD.FTZ R90, R91, R90 ;  /* 0x0000005a5b5a7221 */ /* 0x000fc80000010000 */
[----:B------:R-:W-:Y:S02]  /*2730*/  @P2 FADD.FTZ R90, R58, R90 ;  /* 0x0000005a3a5a2221 */ /* 0x000fe40000010000 */
.L_x_10263:
[----:B------:R-:W-:Y:S01]  /*2740*/  PRMT R91, RZ, 0x7610, R93 ;  /* 0x00007610ff5b7816 */ /* 0x000fe2000000005d */
[----:B------:R-:W-:Y:S05]  /*2750*/  @P3 BRA `(.L_x_10264) ;  /* 0x0000003000003947 */ /* 0x000fea0003800000 */
[----:B------:R-:W-:Y:S05]  /*2760*/  @!P2 BRA `(.L_x_10265) ;  /* 0x000000500000a947 */ /* 0x000fea0003800000 */
[----:B-----5:R-:W-:Y:S01]  /*2770*/  FADD.FTZ R91, R59, R91 ;  /* 0x0000005b3b5b7221 */ /* 0x020fe20000010000 */
[----:B------:R-:W-:Y:S05]  /*2780*/  BRA `(.L_x_10265) ;  /* 0x0000003000007947 */ /* 0x000fea0003800000 */
.L_x_10264:
[----:B-----5:R-:W-:-:S05]  /*2790*/  PRMT R92, RZ, 0x7610, R53 ;  /* 0x00007610ff5c7816 */ /* 0x020fca0000000035 */
[----:B------:R-:W-:-:S04]  /*27a0*/  FADD.FTZ R91, R92, R91 ;  /* 0x0000005b5c5b7221 */ /* 0x000fc80000010000 */
[----:B------:R-:W-:Y:S02]  /*27b0*/  @P2 FADD.FTZ R91, R59, R91 ;  /* 0x0000005b3b5b2221 */ /* 0x000fe40000010000 */
.L_x_10265:
[----:B------:R-:W-:Y:S01]  /*27c0*/  PRMT R92, RZ, 0x5410, R94 ;  /* 0x00005410ff5c7816 */ /* 0x000fe2000000005e */
[----:B------:R-:W-:Y:S05]  /*27d0*/  @P3 BRA `(.L_x_10266) ;  /* 0x0000003000003947 */ /* 0x000fea0003800000 */
[----:B------:R-:W-:Y:S05]  /*27e0*/  @!P2 BRA `(.L_x_10267) ;  /* 0x000000500000a947 */ /* 0x000fea0003800000 */
[----:B-----5:R-:W-:Y:S01]  /*27f0*/  FADD.FTZ R92, R60, R92 ;  /* 0x0000005c3c5c7221 */ /* 0x020fe20000010000 */
[----:B------:R-:W-:Y:S05]  /*2800*/  BRA `(.L_x_10267) ;  /* 0x0000003000007947 */ /* 0x000fea0003800000 */
.L_x_10266:
[----:B-----5:R-:W-:-:S05]  /*2810*/  PRMT R93, RZ, 0x5410, R54 ;  /* 0x00005410ff5d7816 */ /* 0x020fca0000000036 */
[----:B------:R-:W-:-:S04]  /*2820*/  FADD.FTZ R92, R93, R92 ;  /* 0x0000005c5d5c7221 */ /* 0x000fc80000010000 */
[----:B------:R-:W-:Y:S02]  /*2830*/  @P2 FADD.FTZ R92, R60, R92 ;  /* 0x0000005c3c5c2221 */ /* 0x000fe40000010000 */
.L_x_10267:
[----:B------:R-:W-:Y:S01]  /*2840*/  PRMT R93, RZ, 0x7610, R94 ;  /* 0x00007610ff5d7816 */ /* 0x000fe2000000005e */
[----:B------:R-:W-:Y:S05]  /*2850*/  @P3 BRA `(.L_x_10268) ;  /* 0x0000003000003947 */ /* 0x000fea0003800000 */
[----:B------:R-:W-:Y:S05]  /*2860*/  @!P2 BRA `(.L_x_10269) ;  /* 0x000000500000a947 */ /* 0x000fea0003800000 */
[----:B-----5:R-:W-:Y:S01]  /*2870*/  FADD.FTZ R93, R61, R93 ;  /* 0x0000005d3d5d7221 */ /* 0x020fe20000010000 */
[----:B------:R-:W-:Y:S05]  /*2880*/  BRA `(.L_x_10269) ;  /* 0x0000003000007947 */ /* 0x000fea0003800000 */
.L_x_10268:
[----:B-----5:R-:W-:-:S05]  /*2890*/  PRMT R94, RZ, 0x7610, R54 ;  /* 0x00007610ff5e7816 */ /* 0x020fca0000000036 */
[----:B------:R-:W-:-:S04]  /*28a0*/  FADD.FTZ R93, R94, R93 ;  /* 0x0000005d5e5d7221 */ /* 0x000fc80000010000 */
[----:B------:R-:W-:Y:S02]  /*28b0*/  @P2 FADD.FTZ R93, R61, R93 ;  /* 0x0000005d3d5d2221 */ /* 0x000fe40000010000 */
.L_x_10269:
[----:B------:R-:W-:Y:S01]  /*28c0*/  PRMT R94, RZ, 0x5410, R95 ;  /* 0x00005410ff5e7816 */ /* 0x000fe2000000005f */
[----:B------:R-:W-:Y:S05]  /*28d0*/  @P3 BRA `(.L_x_10270) ;  /* 0x0000003000003947 */ /* 0x000fea0003800000 */
[----:B------:R-:W-:Y:S05]  /*28e0*/  @!P2 BRA `(.L_x_10271) ;  /* 0x000000500000a947 */ /* 0x000fea0003800000 */
[----:B-----5:R-:W-:Y:S01]  /*28f0*/  FADD.FTZ R94, R62, R94 ;  /* 0x0000005e3e5e7221 */ /* 0x020fe20000010000 */
[----:B------:R-:W-:Y:S05]  /*2900*/  BRA `(.L_x_10271) ;  /* 0x0000003000007947 */ /* 0x000fea0003800000 */
.L_x_10270:
[----:B0----5:R-:W-:-:S05]  /*2910*/  PRMT R105, RZ, 0x5410, R55 ;  /* 0x00005410ff697816 */ /* 0x021fca0000000037 */
[----:B------:R-:W-:-:S04]  /*2920*/  FADD.FTZ R94, R105, R94 ;  /* 0x0000005e695e7221 */ /* 0x000fc80000010000 */
[----:B------:R-:W-:Y:S02]  /*2930*/  @P2 FADD.FTZ R94, R62, R94 ;  /* 0x0000005e3e5e2221 */ /* 0x000fe40000010000 */
.L_x_10271:
[----:B------:R-:W-:Y:S01]  /*2940*/  PRMT R95, RZ, 0x7610, R95 ;  /* 0x00007610ff5f7816 */ /* 0x000fe2000000005f */
[----:B------:R-:W-:Y:S05]  /*2950*/  @P3 BRA `(.L_x_10272) ;  /* 0x0000003000003947 */ /* 0x000fea0003800000 */
[----:B------:R-:W-:Y:S05]  /*2960*/  @!P2 BRA `(.L_x_10273) ;  /* 0x000000500000a947 */ /* 0x000fea0003800000 */
[----:B-----5:R-:W-:Y:S01]  /*2970*/  FADD.FTZ R95, R63, R95 ;  /* 0x0000005f3f5f7221 */ /* 0x020fe20000010000 */
[----:B------:R-:W-:Y:S05]  /*2980*/  BRA `(.L_x_10273) ;  /* 0x0000003000007947 */ /* 0x000fea0003800000 */
.L_x_10272:
[----:B0----5:R-:W-:-:S05]  /*2990*/  PRMT R104, RZ, 0x7610, R55 ;  /* 0x00007610ff687816 */ /* 0x021fca0000000037 */
[----:B------:R-:W-:-:S04]  /*29a0*/  FADD.FTZ R95, R104, R95 ;  /* 0x0000005f685f7221 */ /* 0x000fc80000010000 */
[----:B------:R-:W-:Y:S02]  /*29b0*/  @P2 FADD.FTZ R95, R63, R95 ;  /* 0x0000005f3f5f2221 */ /* 0x000fe40000010000 */
.L_x_10273:
[----:B0-----:R-:W-:-:S04]  /*29c0*/  LEA R104, P2, R107, c[0x0][0x188], 0x5 ;  /* 0x000062006b687a11 */ /* 0x001fc800078428ff */
[C---:B------:R-:W-:Y:S02]  /*29d0*/  LEA.HI.X R105, R107.reuse, c[0x0][0x18c], RZ, 0x5, P2 ;  /* 0x000063006b697a11 */ /* 0x040fe400010f2cff */
[----:B------:R-:W-:-:S03]  /*29e0*/  IADD3 R107, R107, 0x20, RZ ;  /* 0x000000206b6b7810 */ /* 0x000fc60007ffe0ff */
[----:B------:R0:W-:Y:S04]  /*29f0*/  STG.E.128 [R104.64], R88 ;  /* 0x0000005868007986 */ /* 0x0001e8000c101d04 */
[----:B------:R0:W-:Y:S02]  /*2a00*/  STG.E.128 [R104.64+0x10], R92 ;  /* 0x0000105c68007986 */ /* 0x0001e4000c101d04 */
.L_x_10257:
[----:B------:R-:W-:Y:S05]  /*2a10*/  BSYNC B0 ;  /* 0x0000000000007941 */ /* 0x000fea0003800000 */
.L_x_10256:
[----:B------:R-:W-:Y:S01]  /*2a20*/  BSSY B0, `(.L_x_10274) ;  /* 0x0000056000007945 */ /* 0x000fe20003800000 */
        /* <DEDUP_REMOVED lines=22> */
.L_x_10276:
[----:B-1---5:R-:W-:-:S05]  /*2b90*/  PRMT R97, RZ, 0x5410, R52 ;  /* 0x00005410ff617816 */ /* 0x022fca0000000034 */
[----:B------:R-:W-:-:S04]  /*2ba0*/  FADD.FTZ R96, R97, R96 ;  /* 0x0000006061607221 */ /* 0x000fc80000010000 */
[----:B------:R-:W-:Y:S02]  /*2bb0*/  @P2 FADD.FTZ R96, R56, R96 ;  /* 0x0000006038602221 */ /* 0x000fe40000010000 */
.L_x_10277:
[----:B------:R-:W-:Y:S01]  /*2bc0*/  PRMT R97, RZ, 0x7610, R100 ;  /* 0x00007610ff617816 */ /* 0x000fe20000000064 */
[----:B------:R-:W-:Y:S05]  /*2bd0*/  @P3 BRA `(.L_x_10278) ;  /* 0x0000003000003947 */ /* 0x000fea0003800000 */
[----:B------:R-:W-:Y:S05]  /*2be0*/  @!P2 BRA `(.L_x_10279) ;  /* 0x000000500000a947 */ /* 0x000fea0003800000 */
[----:B-----5:R-:W-:Y:S01]  /*2bf0*/  FADD.FTZ R97, R57, R97 ;  /* 0x0000006139617221 */ /* 0x020fe20000010000 */
[----:B------:R-:W-:Y:S05]  /*2c00*/  BRA `(.L_x_10279) ;  /* 0x0000003000007947 */ /* 0x000fea0003800000 */
.L_x_10278:
[----:B-----5:R-:W-:-:S05]  /*2c10*/  PRMT R98, RZ, 0x7610, R52 ;  /* 0x00007610ff627816 */ /* 0x020fca0000000034 */
[----:B------:R-:W-:-:S04]  /*2c20*/  FADD.FTZ R97, R98, R97 ;  /* 0x0000006162617221 */ /* 0x000fc80000010000 */
[----:B------:R-:W-:Y:S02]  /*2c30*/  @P2 FADD.FTZ R97, R57, R97 ;  /* 0x0000006139612221 */ /* 0x000fe40000010000 */
.L_x_10279:
[----:B------:R-:W-:Y:S01]  /*2c40*/  PRMT R98, RZ, 0x5410, R101 ;  /* 0x00005410ff627816 */ /* 0x000fe20000000065 */
[----:B------:R-:W-:Y:S05]  /*2c50*/  @P3 BRA `(.L_x_10280) ;  /* 0x0000003000003947 */ /* 0x000fea0003800000 */
[----:B------:R-:W-:Y:S05]  /*2c60*/  @!P2 BRA `(.L_x_10281) ;  /* 0x000000500000a947 */ /* 0x000fea0003800000 */
[----:B-----5:R-:W-:Y:S01]  /*2c70*/  FADD.FTZ R98, R58, R98 ;  /* 0x000000623a627221 */ /* 0x020fe20000010000 */
[----:B------:R-:W-:Y:S05]  /*2c80*/  BRA `(.L_x_10281) ;  /* 0x0000003000007947 */ /* 0x000fea0003800000 */
.L_x_10280:
[----:B-----5:R-:W-:-:S05]  /*2c90*/  PRMT R99, RZ, 0x5410, R53 ;  /* 0x00005410ff637816 */ /* 0x020fca0000000035 */
[----:B------:R-:W-:-:S04]  /*2ca0*/  FADD.FTZ R98, R99, R98 ;  /* 0x0000006263627221 */ /* 0x000fc80000010000 */
[----:B------:R-:W-:Y:S02]  /*2cb0*/  @P2 FADD.FTZ R98, R58, R98 ;  /* 0x000000623a622221 */ /* 0x000fe40000010000 */
.L_x_10281:
[----:B------:R-:W-:Y:S01]  /*2cc0*/  PRMT R99, RZ, 0x7610, R101 ;  /* 0x00007610ff637816 */ /* 0x000fe20000000065 */
[----:B------:R-:W-:Y:S05]  /*2cd0*/  @P3 BRA `(.L_x_10282) ;  /* 0x0000003000003947 */ /* 0x000fea0003800000 */
[----:B------:R-:W-:Y:S05]  /*2ce0*/  @!P2 BRA `(.L_x_10283) ;  /* 0x000000500000a947 */ /* 0x000fea0003800000 */
[----:B-----5:R-:W-:Y:S01]  /*2cf0*/  FADD.FTZ R99, R59, R99 ;  /* 0x000000633b637221 */ /* 0x020fe20000010000 */
[----:B------:R-:W-:Y:S05]  /*2d00*/  BRA `(.L_x_10283) ;  /* 0x0000003000007947 */ /* 0x000fea0003800000 */
.L_x_10282:
[----:B-----5:R-:W-:-:S05]  /*2d10*/  PRMT R100, RZ, 0x7610, R53 ;  /* 0x00007610ff647816 */ /* 0x020fca0000000035 */
[----:B------:R-:W-:-:S04]  /*2d20*/  FADD.FTZ R99, R100, R99 ;  /* 0x0000006364637221 */ /* 0x000fc80000010000 */
[----:B------:R-:W-:Y:S02]  /*2d30*/  @P2 FADD.FTZ R99, R59, R99 ;  /* 0x000000633b632221 */ /* 0x000fe40000010000 */
.L_x_10283:
[----:B------:R-:W-:Y:S01]  /*2d40*/  PRMT R100, RZ, 0x5410, R102 ;  /* 0x00005410ff647816 */ /* 0x000fe20000000066 */
[----:B------:R-:W-:Y:S05]  /*2d50*/  @P3 BRA `(.L_x_10284) ;  /* 0x0000003000003947 */ /* 0x000fea0003800000 */
[----:B------:R-:W-:Y:S05]  /*2d60*/  @!P2 BRA `(.L_x_10285) ;  /* 0x000000500000a947 */ /* 0x000fea0003800000 */
[----:B-----5:R-:W-:Y:S01]  /*2d70*/  FADD.FTZ R100, R60, R100 ;  /* 0x000000643c647221 */ /* 0x020fe20000010000 */
[----:B------:R-:W-:Y:S05]  /*2d80*/  BRA `(.L_x_10285) ;  /* 0x0000003000007947 */ /* 0x000fea0003800000 */
.L_x_10284:
[----:B-----5:R-:W-:-:S05]  /*2d90*/  PRMT R101, RZ, 0x5410, R54 ;  /* 0x00005410ff657816 */ /* 0x020fca0000000036 */
[----:B------:R-:W-:-:S04]  /*2da0*/  FADD.FTZ R100, R101, R100 ;  /* 0x0000006465647221 */ /* 0x000fc80000010000 */
[----:B------:R-:W-:Y:S02]  /*2db0*/  @P2 FADD.FTZ R100, R60, R100 ;  /* 0x000000643c642221 */ /* 0x000fe40000010000 */
.L_x_10285:
[----:B------:R-:W-:Y:S01]  /*2dc0*/  PRMT R101, RZ, 0x7610, R102 ;  /* 0x00007610ff657816 */ /* 0x000fe20000000066 */
[----:B------:R-:W-:Y:S05]  /*2dd0*/  @P3 BRA `(.L_x_10286) ;  /* 0x0000003000003947 */ /* 0x000fea0003800000 */
[----:B------:R-:W-:Y:S05]  /*2de0*/  @!P2 BRA `(.L_x_10287) ;  /* 0x000000500000a947 */ /* 0x000fea0003800000 */
[----:B-----5:R-:W-:Y:S01]  /*2df0*/  FADD.FTZ R101, R61, R101 ;  /* 0x000000653d657221 */ /* 0x020fe20000010000 */
[----:B------:R-:W-:Y:S05]  /*2e00*/  BRA `(.L_x_10287) ;  /* 0x0000003000007947 */ /* 0x000fea0003800000 */
.L_x_10286:
[----:B-----5:R-:W-:-:S05]  /*2e10*/  PRMT R102, RZ, 0x7610, R54 ;  /* 0x00007610ff667816 */ /* 0x020fca0000000036 */
[----:B------:R-:W-:-:S04]  /*2e20*/  FADD.FTZ R101, R102, R101 ;  /* 0x0000006566657221 */ /* 0x000fc80000010000 */
[----:B------:R-:W-:Y:S02]  /*2e30*/  @P2 FADD.FTZ R101, R61, R101 ;  /* 0x000000653d652221 */ /* 0x000fe40000010000 */
.L_x_10287:
[----:B------:R-:W-:Y:S01]  /*2e40*/  PRMT R102, RZ, 0x5410, R103 ;  /* 0x00005410ff667816 */ /* 0x000fe20000000067 */
[----:B------:R-:W-:Y:S05]  /*2e50*/  @P3 BRA `(.L_x_10288) ;  /* 0x0000003000003947 */ /* 0x000fea0003800000 */
[----:B------:R-:W-:Y:S05]  /*2e60*/  @!P2 BRA `(.L_x_10289) ;  /* 0x000000500000a947 */ /* 0x000fea0003800000 */
[----:B-----5:R-:W-:Y:S01]  /*2e70*/  FADD.FTZ R102, R62, R102 ;  /* 0x000000663e667221 */ /* 0x020fe20000010000 */
[----:B------:R-:W-:Y:S05]  /*2e80*/  BRA `(.L_x_10289) ;  /* 0x0000003000007947 */ /* 0x000fea0003800000 */
.L_x_10288:
[----:B0----5:R-:W-:-:S05]  /*2e90*/  PRMT R105, RZ, 0x5410, R55 ;  /* 0x00005410ff697816 */ /* 0x021fca0000000037 */
[----:B------:R-:W-:-:S04]  /*2ea0*/  FADD.FTZ R102, R105, R102 ;  /* 0x0000006669667221 */ /* 0x000fc80000010000 */
[----:B------:R-:W-:Y:S02]  /*2eb0*/  @P2 FADD.FTZ R102, R62, R102 ;  /* 0x000000663e662221 */ /* 0x000fe40000010000 */
.L_x_10289:
[----:B------:R-:W-:Y:S01]  /*2ec0*/  PRMT R103, RZ, 0x7610, R103 ;  /* 0x00007610ff677816 */ /* 0x000fe20000000067 */
[----:B------:R-:W-:Y:S05]  /*2ed0*/  @P3 BRA `(.L_x_10290) ;  /* 0x0000003000003947 */ /* 0x000fea0003800000 */
[----:B------:R-:W-:Y:S05]  /*2ee0*/  @!P2 BRA `(.L_x_10291) ;  /* 0x000000500000a947 */ /* 0x000fea0003800000 */
[----:B-----5:R-:W-:Y:S01]  /*2ef0*/  FADD.FTZ R103, R63, R103 ;  /* 0x000000673f677221 */ /* 0x020fe20000010000 */
[----:B------:R-:W-:Y:S05]  /*2f00*/  BRA `(.L_x_10291) ;  /* 0x0000003000007947 */ /* 0x000fea0003800000 */
.L_x_10290:
[----:B0----5:R-:W-:-:S05]  /*2f10*/  PRMT R104, RZ, 0x7610, R55 ;  /* 0x00007610ff687816 */ /* 0x021fca0000000037 */
[----:B------:R-:W-:-:S04]  /*2f20*/  FADD.FTZ R103, R104, R103 ;  /* 0x0000006768677221 */ /* 0x000fc80000010000 */
[----:B------:R-:W-:Y:S02]  /*2f30*/  @P2 FADD.FTZ R103, R63, R103 ;  /* 0x000000673f672221 */ /* 0x000fe40000010000 */
.L_x_10291:
[----:B0-----:R-:W-:-:S04]  /*2f40*/  LEA R104, P2, R107, c[0x0][0x188], 0x5 ;  /* 0x000062006b687a11 */ /* 0x001fc800078428ff */
[----:B------:R-:W-:-:S05]  /*2f50*/  LEA.HI.X R105, R107, c[0x0][0x18c], RZ, 0x5, P2 ;  /* 0x000063006b697a11 */ /* 0x000fca00010f2cff */
[----:B------:R0:W-:Y:S04]  /*2f60*/  STG.E.128 [R104.64], R96 ;  /* 0x0000006068007986 */ /* 0x0001e8000c101d04 */
[----:B------:R0:W-:Y:S02]  /*2f70*/  STG.E.128 [R104.64+0x10], R100 ;  /* 0x0000106468007986 */ /* 0x0001e4000c101d04 */
.L_x_10275:
[----:B------:R-:W-:Y:S05]  /*2f80*/  BSYNC B0 ;  /* 0x0000000000007941 */ /* 0x000fea0003800000 */
.L_x_10274:
        /* <DEDUP_REMOVED lines=48> */
.L_x_10306:
        /* <DEDUP_REMOVED lines=101> */
.L_x_10307:
[----:B------:R-:W-:Y:S01]  /*38e0*/  FMUL.FTZ R104, R109, R109 ;  /* 0x0000006d6d687220 */ /* 0x000fe20000410000 */
[----:B------:R-:W-:Y:S01]  /*38f0*/  ISETP.NE.AND P2, PT, RZ, UR6, PT ;  /* 0x00000006ff007c0c */ /* 0x000fe2000bf45270 */
[----:B-1----:R-:W-:Y:S01]  /*3900*/  FADD.FTZ R111, R111, R108 ;  /* 0x0000006c6f6f7221 */ /* 0x002fe20000010000 */
[----:B------:R-:W-:Y:S01]  /*3910*/  MOV R106, c[0x0][0x1e0] ;  /* 0x00007800006a7a02 */ /* 0x000fe20000000f00 */
[----:B------:R-:W-:Y:S01]  /*3920*/  BSSY B0, `(.L_x_10294) ;  /* 0x000003b000007945 */ /* 0x000fe20003800000 */
[----:B------:R-:W-:Y:S02]  /*3930*/  FSEL R105, R104, RZ, P2 ;  /* 0x000000ff68697208 */ /* 0x000fe40001000000 */
[----:B------:R-:W-:Y:S01]  /*3940*/  @!P6 MOV R107, 0x4 ;  /* 0x00000004006be802 */ /* 0x000fe20000000f00 */
[----:B------:R-:W-:Y:S01]  /*3950*/  FFMA.FTZ R104, R111, R106, c[0x0][0x228] ;  /* 0x00008a006f687623 */ /* 0x000fe2000001006a */
[----:B------:R-:W-:-:S03]  /*3960*/  FSEL R226, R109, RZ, !P2 ;  /* 0x000000ff6de27208 */ /* 0x000fc60005000000 */
[----:B------:R-:W-:Y:S01]  /*3970*/  FADD.FTZ R227, R104, R105 ;  /* 0x0000006968e37221 */ /* 0x000fe20000010000 */
[----:B------:R-:W-:Y:S01]  /*3980*/  @!P6 MOV R105, 0x4 ;  /* 0x000000040069e802 */ /* 0x000fe20000000f00 */
[----:B------:R-:W-:-:S04]  /*3990*/  @!P6 IMAD.WIDE R106, R216, R107, c[0x0][0x1a0] ;  /* 0x00006800d86ae625 */ /* 0x000fc800078e026b */
[----:B------:R-:W1:Y:S01]  /*39a0*/  MUFU.RSQ R227, R227 ;  /* 0x000000e300e37308 */ /* 0x000e620000001400 */
[----:B------:R-:W-:Y:S01]  /*39b0*/  @!P6 IMAD.WIDE R104, R216, R105, c[0x0][0x1a8] ;  /* 0x00006a00d868e625 */ /* 0x000fe200078e0269 */
[----:B------:R2:W-:Y:S04]  /*39c0*/  @!P6 STG.E [R106.64], R109 ;  /* 0x0000006d6a00e986 */ /* 0x0005e8000c101904 */
[----:B-1----:R2:W-:Y:S01]  /*39d0*/  @!P6 STG.E [R104.64], R227 ;  /* 0x000000e36800e986 */ /* 0x0025e2000c101904 */
[----:B------:R-:W-:Y:S05]  /*39e0*/  @!P0 BRA `(.L_x_10295) ;  /* 0x000002e000008947 */ /* 0x000fea0003800000 */
[--C-:B--2---:R-:W-:Y:S02]  /*39f0*/  FADD.FTZ R104, R64, -R226.reuse ;  /* 0x800000e240687221 */ /* 0x104fe40000010000 */
[--C-:B------:R-:W-:Y:S02]  /*3a00*/  FADD.FTZ R106, R65, -R226.reuse ;  /* 0x800000e2416a7221 */ /* 0x100fe40000010000 */
[----:B------:R-:W-:-:S02]  /*3a10*/  FADD.FTZ R110, R66, -R226 ;  /* 0x800000e2426e7221 */ /* 0x000fc40000010000 */
[--C-:B------:R-:W-:Y:S02]  /*3a20*/  FADD.FTZ R224, R67, -R226.reuse ;  /* 0x800000e243e07221 */ /* 0x100fe40000010000 */
[--C-:B------:R-:W-:Y:S02]  /*3a30*/  FADD.FTZ R228, R68, -R226.reuse ;  /* 0x800000e244e47221 */ /* 0x100fe40000010000 */
[--C-:B------:R-:W-:Y:S02]  /*3a40*/  FADD.FTZ R230, R69, -R226.reuse ;  /* 0x800000e245e67221 */ /* 0x100fe40000010000 */
[--C-:B------:R-:W-:Y:S02]  /*3a50*/  FADD.FTZ R232, R70, -R226.reuse ;  /* 0x800000e246e87221 */ /* 0x100fe40000010000 */
[----:B------:R-:W-:Y:S02]  /*3a60*/  FADD.FTZ R234, R71, -R226 ;  /* 0x800000e247ea7221 */ /* 0x000fe40000010000 */
[----:B0-----:R-:W-:-:S02]  /*3a70*/  FMUL.FTZ R108, R227, R104 ;  /* 0x00000068e36c7220 */ /* 0x001fc40000410000 */
[C---:B------:R-:W-:Y:S02]  /*3a80*/  FMUL.FTZ R109, R227.reuse, R106 ;  /* 0x0000006ae36d7220 */ /* 0x040fe40000410000 */
[C---:B------:R-:W-:Y:S02]  /*3a90*/  FMUL.FTZ R110, R227.reuse, R110 ;  /* 0x0000006ee36e7220 */ /* 0x040fe40000410000 */
[C---:B------:R-:W-:Y:S02]  /*3aa0*/  FMUL.FTZ R111, R227.reuse, R224 ;  /* 0x000000e0e36f7220 */ /* 0x040fe40000410000 */
[C---:B------:R-:W-:Y:S02]  /*3ab0*/  FMUL.FTZ R228, R227.reuse, R228 ;  /* 0x000000e4e3e47220 */ /* 0x040fe40000410000 */
[C---:B------:R-:W-:Y:S02]  /*3ac0*/  FMUL.FTZ R230, R227.reuse, R230 ;  /* 0x000000e6e3e67220 */ /* 0x040fe40000410000 */
[----:B------:R-:W-:-:S02]  /*3ad0*/  FMUL.FTZ R232, R227, R232 ;  /* 0x000000e8e3e87220 */ /* 0x000fc40000410000 */
[----:B------:R-:W-:Y:S02]  /*3ae0*/  FMUL.FTZ R234, R227, R234 ;  /* 0x000000eae3ea7220 */ /* 0x000fe40000410000 */
        /* <DEDUP_REMOVED lines=12> */
[----:B------:R-:W-:Y:S01]  /*3bb0*/  HFMA2.MMA R230, -RZ, RZ, 0, 9.5367431640625e-07 ;  /* 0x00000010ffe67435 */ /* 0x000fe200000001ff */
[----:B------:R-:W-:Y:S01]  /*3bc0*/  FFMA.FTZ R224, R22, R110, R15 ;  /* 0x0000006e16e07223 */ /* 0x000fe2000001000f */
[----:B------:R-:W-:Y:S01]  /*3bd0*/  F2FP.BF16.PACK_AB R107, R236, R229 ;  /* 0x000000e5ec6b723e */ /* 0x000fe200000010ff */
[----:B------:R-:W-:-:S02]  /*3be0*/  FFMA.FTZ R229, R23, R111, R14 ;  /* 0x0000006f17e57223 */ /* 0x000fc4000001000e */
[----:B------:R-:W-:Y:S02]  /*3bf0*/  FFMA.FTZ R108, R24, R108, R17 ;  /* 0x0000006c186c7223 */ /* 0x000fe40000010011 */
[----:B------:R-:W-:Y:S01]  /*3c00*/  FFMA.FTZ R225, R25, R109, R16 ;  /* 0x0000006d19e17223 */ /* 0x000fe20000010010 */
[----:B------:R-:W-:Y:S01]  /*3c10*/  F2FP.BF16.PACK_AB R109, R229, R224 ;  /* 0x000000e0e56d723e */ /* 0x000fe200000010ff */
[----:B------:R-:W-:Y:S02]  /*3c20*/  FFMA.FTZ R110, R20, R228, R13 ;  /* 0x000000e4146e7223 */ /* 0x000fe4000001000d */
        /* <DEDUP_REMOVED lines=10> */
.L_x_10295:
[----:B------:R-:W-:Y:S05]  /*3cd0*/  BSYNC B0 ;  /* 0x0000000000007941 */ /* 0x000fea0003800000 */
.L_x_10294:
[----:B------:R-:W-:Y:S01]  /*3ce0*/  ISETP.GE.U32.AND P2, PT, R42, 0x40, PT ;  /* 0x000000402a00780c */ /* 0x000fe20003f46070 */
[----:B------:R-:W-:-:S12]  /*3cf0*/  BSSY B0, `(.L_x_10296) ;  /* 0x0000030000007945 */ /* 0x000fd80003800000 */
[----:B------:R-:W-:Y:S05]  /*3d00*/  @!P2 BRA `(.L_x_10297) ;  /* 0x000002e00000a947 */ /* 0x000fea0003800000 */
[--C-:B0-2---:R-:W-:Y:S02]  /*3d10*/  FADD.FTZ R104, R72, -R226.reuse ;  /* 0x800000e248687221 */ /* 0x105fe40000010000 */
        /* <DEDUP_REMOVED lines=45> */
.L_x_10297:
[----:B------:R-:W-:Y:S05]  /*3ff0*/  BSYNC B0 ;  /* 0x0000000000007941 */ /* 0x000fea0003800000 */
.L_x_10296:
        /* <DEDUP_REMOVED lines=49> */
.L_x_10299:
[----:B------:R-:W-:Y:S05]  /*4310*/  BSYNC B0 ;  /* 0x0000000000007941 */ /* 0x000fea0003800000 */
.L_x_10298:
        /* <DEDUP_REMOVED lines=49> */
.L_x_10301:
[----:B------:R-:W-:Y:S05]  /*4630*/  BSYNC B0 ;  /* 0x0000000000007941 */ /* 0x000fea0003800000 */
.L_x_10300:
[----:B------:R-:W-:Y:S01]  /*4640*/  BSSY B0, `(.L_x_10302) ;  /* 0x000002f000007945 */ /* 0x000fe20003800000 */
        /* <DEDUP_REMOVED lines=23> */
[-C--:B------:R-:W-:Y:S01]  /*47c0*/  FFMA.FTZ R229, R197, R227.reuse, R204 ;  /* 0x000000e3c5e57223 */ /* 0x080fe200000100cc */
[----:B------:R-:W-:Y:S01]  /*47d0*/  F2FP.BF16.PACK_AB R105, R107, R106 ;  /* 0x0000006a6b69723e */ /* 0x000fe200000010ff */
[----:B------:R-:W-:Y:S02]  /*47e0*/  FFMA.FTZ R224, R193, R228, R200 ;  /* 0x000000e4c1e07223 */ /* 0x000fe400000100c8 */
        /* <DEDUP_REMOVED lines=14> */
[----:B------:R-:W-:Y:S01]  /*48d0*/  IMAD.WIDE.U32 R224, R223, R226, c[0x0][0x208] ;  /* 0x00008200dfe07625 */ /* 0x000fe200078e00e2 */
[----:B------:R-:W-:Y:S02]  /*48e0*/  F2FP.BF16.PACK_AB R111, R231, R232 ;  /* 0x000000e8e76f723e */ /* 0x000fe400000010ff */
[----:B------:R-:W-:Y:S01]  /*48f0*/  F2FP.BF16.PACK_AB R110, R229, R110 ;  /* 0x0000006ee56e723e */ /* 0x000fe200000010ff */
[----:B------:R-:W-:Y:S01]  /*4900*/  IMAD.WIDE.U32 R226, R223, R226, c[0x0][0x210] ;  /* 0x00008400dfe27625 */ /* 0x000fe200078e00e2 */
[----:B------:R0:W-:Y:S04]  /*4910*/  STG.E.128 [R224.64], R104 ;  /* 0x00000068e0007986 */ /* 0x0001e8000c101d04 */
[----:B------:R0:W-:Y:S02]  /*4920*/  STG.E.128 [R226.64], R108 ;  /* 0x0000006ce2007986 */ /* 0x0001e4000c101d04 */
.L_x_10303:
[----:B------:R-:W-:Y:S05]  /*4930*/  BSYNC B0 ;  /* 0x0000000000007941 */ /* 0x000fea0003800000 */
.L_x_10302:
[----:B0-2---:R-:W-:-:S05]  /*4940*/  MOV R105, 0x4 ;  /* 0x0000000400697802 */ /* 0x005fca0000000f00 */
[----:B------:R-:W-:-:S05]  /*4950*/  IMAD R216, R105, c[0x0][0x160], R216 ;  /* 0x0000580069d87a24 */ /* 0x000fca00078e02d8 */
[----:B------:R-:W-:-:S13]  /*4960*/  ISETP.GE.AND P2, PT, R216, c[0x0][0x164], PT ;  /* 0x00005900d8007a0c */ /* 0x000fda0003f46270 */
[----:B-----5:R-:W-:Y:S01]  /*4970*/  @P2 CALL.REL.NOINC `(.L_x_10304) ;  /* 0x0000001000002944 */ /* 0x020fe20003c00000 */
[----:B------:R-:W-:Y:S05]  /*4980*/  BRA `(.L_x_10305) ;  /* 0xffffc9f000007947 */ /* 0x000fea000383ffff */
.L_x_10304:
[----:B------:R-:W-:Y:S05]  /*4990*/  EXIT ;  /* 0x000000000000794d */ /* 0x000fea0003800000 */
.L_x_10292:
[----:B------:R-:W-:Y:S01]  /*49a0*/  HFMA2.MMA R111, -RZ, RZ, 0, 5.9604644775390625e-08 ;  /* 0x00000001ff6f7435 */ /* 0x000fe200000001ff */
[----:B------:R-:W-:Y:S02]  /*49b0*/  MOV R106, R107 ;  /* 0x0000006b006a7202 */ /* 0x000fe40000000f00 */
[----:B------:R-:W-:Y:S02]  /*49c0*/  MOV R110, 0x1f ;  /* 0x0000001f006e7802 */ /* 0x000fe40000000f00 */
[----:B------:R-:W-:Y:S02]  /*49d0*/  MOV R225, 0xffffffff ;  /* 0xffffffff00e17802 */ /* 0x000fe40000000f00 */
[----:B------:R-:W-:Y:S02]  /*49e0*/  MOV R104, 0x4a00 ;  /* 0x00004a0000687802 */ /* 0x000fe40000000f00 */
[----:B-----5:R-:W-:Y:S05]  /*49f0*/  CALL.REL.NOINC `($__internal_24_$__cuda_sm70_shflsync_bfly_p) ;  /* 0x000008c000007944 */ /* 0x020fea0003c00000 */
[----:B-1----:R-:W-:Y:S01]  /*4a00*/  MOV R104, R111 ;  /* 0x0000006f00687202 */ /* 0x002fe20000000f00 */
[----:B0-----:R-:W-:Y:S05]  /*4a10*/  BRA `(.L_x_10306) ;  /* 0xffffe87000007947 */ /* 0x001fea000383ffff */
.L_x_10293:
[----:B------:R-:W-:Y:S01]  /*4a20*/  HFMA2.MMA R111, -RZ, RZ, 0, 1.1920928955078125e-07 ;  /* 0x00000002ff6f7435 */ /* 0x000fe200000001ff */
[----:B------:R-:W-:Y:S02]  /*4a30*/  MOV R106, R224 ;  /* 0x000000e0006a7202 */ /* 0x000fe40000000f00 */
[----:B------:R-:W-:-:S02]  /*4a40*/  MOV R110, 0x1f ;  /* 0x0000001f006e7802 */ /* 0x000fc40000000f00 */
[----:B------:R-:W-:Y:S02]  /*4a50*/  MOV R225, 0xffffffff ;  /* 0xffffffff00e17802 */ /* 0x000fe40000000f00 */
[----:B------:R-:W-:Y:S02]  /*4a60*/  MOV R104, 0x4a80 ;  /* 0x00004a8000687802 */ /* 0x000fe40000000f00 */
[----:B0----5:R-:W-:Y:S05]  /*4a70*/  CALL.REL.NOINC `($__internal_24_$__cuda_sm70_shflsync_bfly_p) ;  /* 0x0000084000007944 */ /* 0x021fea0003c00000 */
[----:B01----:R-:W-:Y:S01]  /*4a80*/  FADD.FTZ R106, R224, R111 ;  /* 0x0000006fe06a7221 */ /* 0x003fe20000010000 */
[----:B------:R-:W-:Y:S01]  /*4a90*/  HFMA2.MMA R111, -RZ, RZ, 0, 2.384185791015625e-07 ;  /* 0x00000004ff6f7435 */ /* 0x000fe200000001ff */
[----:B------:R-:W-:Y:S02]  /*4aa0*/  MOV R110, 0x1f ;  /* 0x0000001f006e7802 */ /* 0x000fe40000000f00 */
[----:B------:R-:W-:Y:S02]  /*4ab0*/  MOV R225, 0xffffffff ;  /* 0xffffffff00e17802 */ /* 0x000fe40000000f00 */
[----:B------:R-:W-:Y:S02]  /*4ac0*/  MOV R104, 0x4ae0 ;  /* 0x00004ae000687802 */ /* 0x000fe40000000f00 */
[----:B------:R-:W-:Y:S05]  /*4ad0*/  CALL.REL.NOINC `($__internal_24_$__cuda_sm70_shflsync_bfly_p) ;  /* 0x000007e000007944 */ /* 0x000fea0003c00000 */
[----:B01----:R-:W-:Y:S01]  /*4ae0*/  FADD.FTZ R106, R106, R111 ;  /* 0x0000006f6a6a7221 */ /* 0x003fe20000010000 */
[----:B------:R-:W-:Y:S01]  /*4af0*/  HFMA2.MMA R111, -RZ, RZ, 0, 4.76837158203125e-07 ;  /* 0x00000008ff6f7435 */ /* 0x000fe200000001ff */
[----:B------:R-:W-:-:S02]  /*4b00*/  MOV R110, 0x1f ;  /* 0x0000001f006e7802 */ /* 0x000fc40000000f00 */
[----:B------:R-:W-:Y:S02]  /*4b10*/  MOV R225, 0xffffffff ;  /* 0xffffffff00e17802 */ /* 0x000fe40000000f00 */
[----:B------:R-:W-:Y:S02]  /*4b20*/  MOV R104, 0x4b40 ;  /* 0x00004b4000687802 */ /* 0x000fe40000000f00 */
[----:B------:R-:W-:Y:S05]  /*4b30*/  CALL.REL.NOINC `($__internal_24_$__cuda_sm70_shflsync_bfly_p) ;  /* 0x0000078000007944 */ /* 0x000fea0003c00000 */
[----:B01----:R-:W-:Y:S01]  /*4b40*/  FADD.FTZ R106, R106, R111 ;  /* 0x0000006f6a6a7221 */ /* 0x003fe20000010000 */
[----:B------:R-:W-:Y:S01]  /*4b50*/  HFMA2.MMA R111, -RZ, RZ, 0, 9.5367431640625e-07 ;  /* 0x00000010ff6f7435 */ /* 0x000fe200000001ff */
[----:B------:R-:W-:Y:S02]  /*4b60*/  MOV R110, 0x1f ;  /* 0x0000001f006e7802 */ /* 0x000fe40000000f00 */
[----:B------:R-:W-:Y:S02]  /*4b70*/  MOV R225, 0xffffffff ;  /* 0xffffffff00e17802 */ /* 0x000fe40000000f00 */
[----:B------:R-:W-:Y:S02]  /*4b80*/  MOV R104, 0x4ba0 ;  /* 0x00004ba000687802 */ /* 0x000fe40000000f00 */
[----:B------:R-:W-:Y:S05]  /*4b90*/  CALL.REL.NOINC `($__internal_24_$__cuda_sm70_shflsync_bfly_p) ;  /* 0x0000072000007944 */ /* 0x000fea0003c00000 */
        /* <DEDUP_REMOVED lines=87> */
[----:B------:R-:W-:Y:S05]  /*5110*/  CALL.REL.NOINC `($__internal_24_$__cuda_sm70_shflsync_bfly_p) ;  /* 0x000001a000007944 */ /* 0x000fea0003c00000 */
[----:B01----:R-:W-:Y:S01]  /*5120*/  FADD.FTZ R106, R106, R111 ;  /* 0x0000006f6a6a7221 */ /* 0x003fe20000010000 */
[----:B------:R-:W-:Y:S01]  /*5130*/  HFMA2.MMA R111, -RZ, RZ, 0, 1.1920928955078125e-07 ;  /* 0x00000002ff6f7435 */ /* 0x000fe200000001ff */
[----:B------:R-:W-:Y:S02]  /*5140*/  MOV R110, 0x1f ;  /* 0x0000001f006e7802 */ /* 0x000fe40000000f00 */
[----:B------:R-:W-:Y:S02]  /*5150*/  MOV R225, 0xffffffff ;  /* 0xffffffff00e17802 */ /* 0x000fe40000000f00 */
[----:B------:R-:W-:Y:S02]  /*5160*/  MOV R104, 0x5180 ;  /* 0x0000518000687802 */ /* 0x000fe40000000f00 */
[----:B------:R-:W-:Y:S05]  /*5170*/  CALL.REL.NOINC `($__internal_24_$__cuda_sm70_shflsync_bfly_p) ;  /* 0x0000014000007944 */ /* 0x000fea0003c00000 */
[----:B01----:R-:W-:Y:S01]  /*5180*/  FADD.FTZ R106, R106, R111 ;  /* 0x0000006f6a6a7221 */ /* 0x003fe20000010000 */
[----:B------:R-:W-:Y:S01]  /*5190*/  HFMA2.MMA R111, -RZ, RZ, 0, 2.384185791015625e-07 ;  /* 0x00000004ff6f7435 */ /* 0x000fe200000001ff */
[----:B------:R-:W-:Y:S02]  /*51a0*/  MOV R110, 0x1f ;  /* 0x0000001f006e7802 */ /* 0x000fe40000000f00 */
[----:B------:R-:W-:-:S02]  /*51b0*/  MOV R225, 0xffffffff ;  /* 0xffffffff00e17802 */ /* 0x000fc40000000f00 */
[----:B------:R-:W-:Y:S02]  /*51c0*/  MOV R104, 0x51e0 ;  /* 0x000051e000687802 */ /* 0x000fe40000000f00 */
[----:B------:R-:W-:Y:S05]  /*51d0*/  CALL.REL.NOINC `($__internal_24_$__cuda_sm70_shflsync_bfly_p) ;  /* 0x000000e000007944 */ /* 0x000fea0003c00000 */
[----:B01----:R-:W-:Y:S01]  /*51e0*/  FADD.FTZ R106, R106, R111 ;  /* 0x0000006f6a6a7221 */ /* 0x003fe20000010000 */
[----:B------:R-:W-:Y:S01]  /*51f0*/  HFMA2.MMA R111, -RZ, RZ, 0, 4.76837158203125e-07 ;  /* 0x00000008ff6f7435 */ /* 0x000fe200000001ff */
[----:B------:R-:W-:Y:S02]  /*5200*/  MOV R110, 0x1f ;  /* 0x0000001f006e7802 */ /* 0x000fe40000000f00 */
[----:B------:R-:W-:Y:S02]  /*5210*/  MOV R225, 0xffffffff ;  /* 0xffffffff00e17802 */ /* 0x000fe40000000f00 */
[----:B------:R-:W-:Y:S02]  /*5220*/  MOV R104, 0x5240 ;  /* 0x0000524000687802 */ /* 0x000fe40000000f00 */
[----:B------:R-:W-:Y:S05]  /*5230*/  CALL.REL.NOINC `($__internal_24_$__cuda_sm70_shflsync_bfly_p) ;  /* 0x0000008000007944 */ /* 0x000fea0003c00000 */
[----:B-1----:R-:W-:Y:S01]  /*5240*/  FADD.FTZ R108, R106, R111 ;  /* 0x0000006f6a6c7221 */ /* 0x002fe20000010000 */
[----:B------:R-:W-:Y:S01]  /*5250*/  HFMA2.MMA R111, -RZ, RZ, 0, 9.5367431640625e-07 ;  /* 0x00000010ff6f7435 */ /* 0x000fe200000001ff */
[----:B0-----:R-:W-:Y:S02]  /*5260*/  MOV R110, 0x1f ;  /* 0x0000001f006e7802 */ /* 0x001fe40000000f00 */
[----:B------:R-:W-:-:S02]  /*5270*/  MOV R225, 0xffffffff ;  /* 0xffffffff00e17802 */ /* 0x000fc40000000f00 */
[----:B------:R-:W-:Y:S02]  /*5280*/  MOV R106, R108 ;  /* 0x0000006c006a7202 */ /* 0x000fe40000000f00 */
[----:B------:R-:W-:Y:S02]  /*5290*/  MOV R104, 0x52b0 ;  /* 0x000052b000687802 */ /* 0x000fe40000000f00 */
[----:B------:R-:W-:Y:S05]  /*52a0*/  CALL.REL.NOINC `($__internal_24_$__cuda_sm70_shflsync_bfly_p) ;  /* 0x0000001000007944 */ /* 0x000fea0003c00000 */
[----:B01----:R-:W-:Y:S05]  /*52b0*/  BRA `(.L_x_10307) ;  /* 0xffffe62000007947 */ /* 0x003fea000383ffff */
        .weak           $__internal_24_$__cuda_sm70_shflsync_bfly_p
        .type           $__internal_24_$__cuda_sm70_shflsync_bfly_p,@function
        .size           $__internal_24_$__cuda_sm70_shflsync_bfly_p,(.L_x_33002 - $__internal_24_$__cuda_sm70_shflsync_bfly_p)
$__internal_24_$__cuda_sm70_shflsync_bfly_p:
[----:B------:R-:W-:Y:S01]  /*52c0*/  HFMA2.MMA R105, -RZ, RZ, 0, 0 ;  /* 0x00000000ff697435 */ /* 0x000fe200000001ff */
[----:B------:R-:W-:Y:S04]  /*52d0*/  WARPSYNC R225 ;  /* 0x000000e100007348 */ /* 0x000fe80003800000 */
[----:B------:R0:W1:Y:S01]  /*52e0*/  SHFL.BFLY PT, R111, R106, R111, R110 ;  /* 0x0c00006f6a6f7389 */ /* 0x00006200000e006e */
[----:B------:R-:W-:Y:S05]  /*52f0*/  RET.REL.NODEC R104 `(_ZN10layer_norm31ln_parallel_residual_fwd_kernelINS_13Kernel_traitsI13__nv_bfloat16S2_fS2_fjLj1280ELj1ELj4ELj1ELj16ENS_18Kernel_traits_baseILj1280ES2_S2_fS2_fjLj128EEEEELb0ELb0ELb0EEEvNS_9FwdParamsE) ;  /* 0xffffad0068007950 */ /* 0x000fea0003c3ffff */
.L_x_10308:
        /* <DEDUP_REMOVED lines=16> */
.L_x_33002:


//--------------------- .text._ZN10layer_norm31ln_parallel_residual_fwd_kernelINS_13Kernel_traitsI13__nv_bfloat16S2_fS2_fjLj1280ELj1ELj4ELj1ELj16ENS_18Kernel_traits_baseILj1280ES2_S2_fS2_fjLj128EEEEELb0ELb0ELb1EEEvNS_9FwdParamsE --------------------------
	.section	.text._ZN10layer_norm31ln_parallel_residual_fwd_kernelINS_13Kernel_traitsI13__nv_bfloat16S2_fS2_fjLj1280ELj1ELj4ELj1ELj16ENS_18Kernel_traits_baseILj1280ES2_S2_fS2_fjLj128EEEEELb0ELb0ELb1EEEvNS_9FwdParamsE,"ax",@progbits
	.sectioninfo	@"SHI_REGISTERS=226"
	.align	128
        .global         _ZN10layer_norm31ln_parallel_residual_fwd_kernelINS_13Kernel_traitsI13__nv_bfloat16S2_fS2_fjLj1280ELj1ELj4ELj1ELj16ENS_18Kernel_traits_baseILj1280ES2_S2_fS2_fjLj128EEEEELb0ELb0ELb1EEEvNS_9FwdParamsE
        .type           _ZN10layer_norm31ln_parallel_residual_fwd_kernelINS_13Kernel_traitsI13__nv_bfloat16S2_fS2_fjLj1280ELj1ELj4ELj1ELj16ENS_18Kernel_traits_baseILj1280ES2_S2_fS2_fjLj128EEEEELb0ELb0ELb1EEEvNS_9FwdParamsE,@function
        .size           _ZN10layer_norm31ln_parallel_residual_fwd_kernelINS_13Kernel_traitsI13__nv_bfloat16S2_fS2_fjLj1280ELj1ELj4ELj1ELj16ENS_18Kernel_traits_baseILj1280ES2_S2_fS2_fjLj128EEEEELb0ELb0ELb1EEEvNS_9FwdParamsE,(.L_x_33003 - _ZN10layer_norm31ln_parallel_residual_fwd_kernelINS_13Kernel_traitsI13__nv_bfloat16S2_fS2_fjLj1280ELj1ELj4ELj1ELj16ENS_18Kernel_traits_baseILj1280ES2_S2_fS2_fjLj128EEEEELb0ELb0ELb1EEEvNS_9FwdParamsE)
        .other          _ZN10layer_norm31ln_parallel_residual_fwd_kernelINS_13Kernel_traitsI13__nv_bfloat16S2_fS2_fjLj1280ELj1ELj4ELj1ELj16ENS_18Kernel_traits_baseILj1280ES2_S2_fS2_fjLj128EEEEELb0ELb0ELb1EEEvNS_9FwdParamsE,@"STO_CUDA_ENTRY STV_DEFAULT"
_ZN10layer_norm31ln_parallel_residual_fwd_kernelINS_13Kernel_traitsI13__nv_bfloat16S2_fS2_fjLj1280ELj1ELj4ELj1ELj16ENS_18Kernel_traits_baseILj1280ES2_S2_fS2_fjLj128EEEEELb0ELb0ELb1EEEvNS_9FwdParamsE:
.text._ZN10layer_norm31ln_parallel_residual_fwd_kernelINS_13Kernel_traitsI13__nv_bfloat16S2_fS2_fjLj1280ELj1ELj4ELj1ELj16ENS_18Kernel_traits_baseILj1280ES2_S2_fS2_fjLj128EEEEELb0ELb0ELb1EEEvNS_9FwdParamsE:
[----:B------:R-:W-:Y:S02]  /*0000*/  MOV R1, c[0x0][0x28] ;  /* 0x00000a0000017a02 */ /* 0x000fe40000000f00 */
[----:B------:R-:W0:Y:S01]  /*0010*/  S2R R2, SR_TID.X ;  /* 0x0000000000027919 */ /* 0x000e220000002100 */
[----:B------:R-:W-:Y:S01]  /*0020*/  ULDC.64 UR4, c[0x0][0x118] ;  /* 0x0000460000047ab9 */ /* 0x000fe20000000a00 */
[----:B------:R-:W-:Y:S02]  /*0030*/  ISETP.NE.U32.AND P0, PT, RZ, c[0x0][0x218], PT ;  /* 0x00008600ff007a0c */ /* 0x000fe40003f05070 */
[----:B------:R-:W1:Y:S02]  /*0040*/  S2R R173, SR_CTAID.X ;  /* 0x0000000000ad7919 */ /* 0x000e640000002500 */
[----:B------:R-:W-:Y:S02]  /*0050*/  ISETP.NE.AND.EX P0, PT, RZ, c[0x0][0x21c], PT, P0 ;  /* 0x00008700ff007a0c */ /* 0x000fe40003f05300 */
[----:B0-----:R-:W-:-:S04]  /*0060*/  SHF.L.U32 R0, R2, 0x4, RZ ;  /* 0x0000000402007819 */ /* 0x001fc800000006ff */
[----:B------:R-:W-:-:S04]  /*0070*/  LOP3.LUT R16, R0, 0x1f0, RZ, 0xc0, !PT ;  /* 0x000001f000107812 */ /* 0x000fc800078ec0ff */
[----:B------:R-:W-:Y:S02]  /*0080*/  IADD3 R4, P1, R16, c[0x0][0x218], RZ ;  /* 0x0000860010047a10 */ /* 0x000fe40007f3e0ff */
[----:B------:R-:W-:Y:S02]  /*0090*/  LOP3.LUT R134, R2, 0x1f, RZ, 0xc0, !PT ;  /* 0x0000001f02867812 */ /* 0x000fe400078ec0ff */
[----:B------:R-:W-:Y:S02]  /*00a0*/  IADD3.X R5, RZ, c[0x0][0x21c], RZ, P1, !PT ;  /* 0x00008700ff057a10 */ /* 0x000fe40000ffe4ff */
[----:B------:R-:W-:Y:S02]  /*00b0*/  ISETP.NE.U32.AND P1, PT, RZ, c[0x0][0x220], PT ;  /* 0x00008800ff007a0c */ /* 0x000fe40003f25070 */
[----:B------:R-:W-:Y:S01]  /*00c0*/  SHF.L.U32 R3, R134, 0x4, RZ ;  /* 0x0000000486037819 */ /* 0x000fe200000006ff */
[----:B------:R0:W5:Y:S01]  /*00d0*/  @P0 LDG.E.128 R8, [R4.64] ;  /* 0x0000000404080981 */ /* 0x000162000c1e1d00 */
[----:B------:R-:W-:-:S02]  /*00e0*/  ISETP.NE.AND.EX P1, PT, RZ, c[0x0][0x224], PT, P1 ;  /* 0x00008900ff007a0c */ /* 0x000fc40003f25310 */
[----:B------:R-:W-:Y:S01]  /*00f0*/  IADD3 R6, P2, R3, c[0x0][0x220], RZ ;  /* 0x0000880003067a10 */ /* 0x000fe20007f5e0ff */
[----:B------:R0:W5:Y:S03]  /*0100*/  @P0 LDG.E.128 R12, [R4.64+0x200] ;  /* 0x00020004040c0981 */ /* 0x000166000c1e1d00 */
[----:B------:R-:W-:Y:S01]  /*0110*/  IADD3.X R7, RZ, c[0x0][0x224], RZ, P2, !PT ;  /* 0x00008900ff077a10 */ /* 0x000fe200017fe4ff */
[----:B------:R0:W5:Y:S01]  /*0120*/  @P0 LDG.E.128 R80, [R4.64+0x400] ;  /* 0x0004000404500981 */ /* 0x000162000c1e1d00 */
[----:B------:R-:W-:-:S03]  /*0130*/  SHF.R.U32.HI R0, RZ, 0x5, R2 ;  /* 0x00000005ff007819 */ /* 0x000fc60000011602 */
[----:B------:R0:W5:Y:S04]  /*0140*/  @P0 LDG.E.128 R84, [R4.64+0x600] ;  /* 0x0006000404540981 */ /* 0x000168000c1e1d00 */
[----:B------:R2:W5:Y:S04]  /*0150*/  @P1 LDG.E.128 R56, [R6.64] ;  /* 0x0000000406381981 */ /* 0x000568000c1e1d00 */
[----:B------:R2:W5:Y:S04]  /*0160*/  @P1 LDG.E.128 R72, [R6.64+0x200] ;  /* 0x0002000406481981 */ /* 0x000568000c1e1d00 */
[----:B------:R2:W5:Y:S04]  /*0170*/  @P1 LDG.E.128 R68, [R6.64+0x400] ;  /* 0x0004000406441981 */ /* 0x000568000c1e1d00 */
[----:B------:R2:W5:Y:S04]  /*0180*/  @P1 LDG.E.128 R64, [R6.64+0x600] ;  /* 0x0006000406401981 */ /* 0x000568000c1e1d00 */
[----:B------:R2:W5:Y:S01]  /*0190*/  @P1 LDG.E.128 R60, [R6.64+0x800] ;  /* 0x00080004063c1981 */ /* 0x000562000c1e1d00 */
[----:B-1----:R-:W-:-:S03]  /*01a0*/  LEA R173, R173, R0, 0x2 ;  /* 0x00000000adad7211 */ /* 0x002fc600078e10ff */
[----:B------:R0:W5:Y:S01]  /*01b0*/  @P0 LDG.E.128 R76, [R4.64+0x800] ;  /* 0x00080004044c0981 */ /* 0x000162000c1e1d00 */
[----:B------:R-:W-:Y:S02]  /*01c0*/  ISETP.GE.AND P2, PT, R173, c[0x0][0x164], PT ;  /* 0x00005900ad007a0c */ /* 0x000fe40003f46270 */
[----:B------:R-:W-:Y:S02]  /*01d0*/  IADD3 R2, P3, R16, c[0x0][0x1b0], RZ ;  /* 0x00006c0010027a10 */ /* 0x000fe40007f7e0ff */
[----:B0-----:R-:W-:Y:S02]  /*01e0*/  IADD3 R4, P4, R3, c[0x0][0x1b8], RZ ;  /* 0x00006e0003047a10 */ /* 0x001fe40007f9e0ff */
[----:B------:R-:W-:Y:S02]  /*01f0*/  IADD3.X R3, RZ, c[0x0][0x1b4], RZ, P3, !PT ;  /* 0x00006d00ff037a10 */ /* 0x000fe40001ffe4ff */
[----:B------:R-:W-:-:S05]  /*0200*/  IADD3.X R5, RZ, c[0x0][0x1bc], RZ, P4, !PT ;  /* 0x00006f00ff057a10 */ /* 0x000fca00027fe4ff */
[----:B------:R-:W-:Y:S05]  /*0210*/  @P2 EXIT ;  /* 0x000000000000294d */ /* 0x000fea0003800000 */
[----:B--2---:R0:W2:Y:S04]  /*0220*/  LDG.E.128 R52, [R2.64+0x600] ;  /* 0x0006000402347981 */ /* 0x0040a8000c1e1d00 */
[----:B------:R1:W3:Y:S04]  /*0230*/  LDG.E.128 R48, [R4.64+0x600] ;  /* 0x0006000404307981 */ /* 0x0002e8000c1e1d00 */
[----:B------:R0:W4:Y:S04]  /*0240*/  LDG.E.128 R44, [R2.64+0x800] ;  /* 0x00080004022c7981 */ /* 0x000128000c1e1d00 */
[----:B------:R1:W4:Y:S04]  /*0250*/  LDG.E.128 R40, [R4.64+0x800] ;  /* 0x0008000404287981 */ /* 0x000328000c1e1d00 */
[----:B------:R0:W4:Y:S04]  /*0260*/  LDG.E.128 R124, [R2.64+0x200] ;  /* 0x00020004027c7981 */ /* 0x000128000c1e1d00 */
[----:B------:R1:W4:Y:S01]  /*0270*/  LDG.E.128 R112, [R4.64+0x200] ;  /* 0x0002000404707981 */ /* 0x000322000c1e1d00 */
        /* <DEDUP_REMOVED lines=20> */
[----:B------:R0:W5:Y:S01]  /*03c0*/  LDG.E.128 R120, [R2.64] ;  /* 0x0000000402787981 */ /* 0x000162000c1e1d00 */
[----:B------:R-:W-:-:S02]  /*03d0*/  PRMT R133, RZ, 0x5410, R8 ;  /* 0x00005410ff857816 */ /* 0x000fc40000000008 */
[----:B------:R-:W-:Y:S01]  /*03e0*/  PRMT R132, RZ, 0x7610, R8 ;  /* 0x00007610ff847816 */ /* 0x000fe20000000008 */
[----:B------:R0:W5:Y:S01]  /*03f0*/  LDG.E.128 R116, [R2.64+0x400] ;  /* 0x0004000402747981 */ /* 0x000162000c1e1d00 */
[--C-:B------:R-:W-:Y:S02]  /*0400*/  PRMT R39, RZ, 0x5410, R9.reuse ;  /* 0x00005410ff277816 */ /* 0x100fe40000000009 */
[----:B------:R-:W-:Y:S01]  /*0410*/  PRMT R38, RZ, 0x7610, R9 ;  /* 0x00007610ff267816 */ /* 0x000fe20000000009 */
[----:B------:R1:W5:Y:S01]  /*0420*/  LDG.E.128 R108, [R4.64] ;  /* 0x00000004046c7981 */ /* 0x000362000c1e1d00 */
[--C-:B------:R-:W-:Y:S02]  /*0430*/  PRMT R37, RZ, 0x5410, R10.reuse ;  /* 0x00005410ff257816 */ /* 0x100fe4000000000a */
[----:B------:R-:W-:Y:S01]  /*0440*/  PRMT R36, RZ, 0x7610, R10 ;  /* 0x00007610ff247816 */ /* 0x000fe2000000000a */
[----:B------:R1:W5:Y:S01]  /*0450*/  LDG.E.128 R104, [R4.64+0x400] ;  /* 0x0004000404687981 */ /* 0x000362000c1e1d00 */
        /* <DEDUP_REMOVED lines=30> */
[----:B-1----:R-:W-:-:S02]  /*0640*/  PRMT R5, RZ, 0x5410, R78 ;  /* 0x00005410ff057816 */ /* 0x002fc4000000004e */
[----:B------:R-:W-:Y:S02]  /*0650*/  PRMT R4, RZ, 0x7610, R78 ;  /* 0x00007610ff047816 */ /* 0x000fe4000000004e */
[--C-:B0-----:R-:W-:Y:S02]  /*0660*/  PRMT R3, RZ, 0x5410, R79.reuse ;  /* 0x00005410ff037816 */ /* 0x101fe4000000004f */
        /* <DEDUP_REMOVED lines=40> */
[----:B------:R-:W-:Y:S01]  /*08f0*/  PRMT R175, RZ, 0x7610, R63 ;  /* 0x00007610ffaf7816 */ /* 0x000fe2000000003f */
[----:B------:R-:W-:Y:S01]  /*0900*/  ULDC.U8 UR6, c[0x0][0x1f0] ;  /* 0x00007c0000067ab9 */ /* 0x000fe20000000000 */
[--C-:B--2---:R-:W-:Y:S02]  /*0910*/  PRMT R176, RZ, 0x5410, R54.reuse ;  /* 0x00005410ffb07816 */ /* 0x104fe40000000036 */
[----:B------:R-:W-:Y:S02]  /*0920*/  PRMT R179, RZ, 0x7610, R54 ;  /* 0x00007610ffb37816 */ /* 0x000fe40000000036 */
[--C-:B---3--:R-:W-:Y:S02]  /*0930*/  PRMT R178, RZ, 0x5410, R50.reuse ;  /* 0x00005410ffb27816 */ /* 0x108fe40000000032 */
[----:B------:R-:W-:Y:S02]  /*0940*/  PRMT R183, RZ, 0x7610, R50 ;  /* 0x00007610ffb77816 */ /* 0x000fe40000000032 */
[----:B------:R-:W-:-:S02]  /*0950*/  PRMT R174, RZ, 0x5410, R52 ;  /* 0x00005410ffae7816 */ /* 0x000fc40000000034 */
[----:B------:R-:W-:Y:S02]  /*0960*/  PRMT R177, RZ, 0x7610, R52 ;  /* 0x00007610ffb17816 */ /* 0x000fe40000000034 */
[--C-:B------:R-:W-:Y:S02]  /*0970*/  PRMT R54, RZ, 0x5410, R48.reuse ;  /* 0x00005410ff367816 */ /* 0x100fe40000000030 */
[----:B------:R-:W-:Y:S02]  /*0980*/  PRMT R181, RZ, 0x7610, R48 ;  /* 0x00007610ffb57816 */ /* 0x000fe40000000030 */
[--C-:B----4-:R-:W-:Y:S02]  /*0990*/  PRMT R50, RZ, 0x5410, R44.reuse ;  /* 0x00005410ff327816 */ /* 0x110fe4000000002c */
        /* <DEDUP_REMOVED lines=17> */
.L_x_10392:
[----:B------:R-:W-:Y:S01]  /*0ab0*/  IMAD R40, R173, c[0x0][0x168], RZ ;  /* 0x00005a00ad287a24 */ /* 0x000fe200078e02ff */
[----:B------:R-:W-:Y:S01]  /*0ac0*/  ISETP.NE.U32.AND P0, PT, RZ, c[0x0][0x178], PT ;  /* 0x00005e00ff007a0c */ /* 0x000fe20003f05070 */
[----:B------:R-:W-:Y:S01]  /*0ad0*/  HFMA2.MMA R129, -RZ, RZ, 0, 9.5367431640625e-07 ;  /* 0x00000010ff817435 */ /* 0x000fe200000001ff */
[----:B------:R-:W-:Y:S02]  /*0ae0*/  ISETP.NE.U32.AND P1, PT, RZ, c[0x0][0x180], PT ;  /* 0x00006000ff007a0c */ /* 0x000fe40003f25070 */
[----:B------:R-:W-:Y:S02]  /*0af0*/  SHF.R.S32.HI R41, RZ, 0x1f, R40 ;  /* 0x0000001fff297819 */ /* 0x000fe40000011428 */
[----:B------:R-:W-:-:S02]  /*0b00*/  ISETP.NE.AND.EX P0, PT, RZ, c[0x0][0x17c], PT, P0 ;  /* 0x00005f00ff007a0c */ /* 0x000fc40003f05300 */
        /* <DEDUP_REMOVED lines=19> */
.L_x_10309:
[----:B0----5:R-:W-:-:S05]  /*0c40*/  PRMT R41, RZ, 0x5410, R100 ;  /* 0x00005410ff297816 */ /* 0x021fca0000000064 */
[----:B------:R-:W-:-:S04]  /*0c50*/  FADD.FTZ R88, R88, R41 ;  /* 0x0000002958587221 */ /* 0x000fc80000010000 */
[----:B------:R-:W-:Y:S02]  /*0c60*/  @P1 FADD.FTZ R88, R96, R88 ;  /* 0x0000005860581221 */ /* 0x000fe40000010000 */
.L_x_10310:
[----:B------:R-:W-:Y:S01]  /*0c70*/  PRMT R89, RZ, 0x7610, R84 ;  /* 0x00007610ff597816 */ /* 0x000fe20000000054 */
[----:B------:R-:W-:Y:S05]  /*0c80*/  @P2 BRA `(.L_x_10311) ;  /* 0x0000003000002947 */ /* 0x000fea0003800000 */
[----:B------:R-:W-:Y:S05]  /*0c90*/  @!P1 BRA `(.L_x_10312) ;  /* 0x0000005000009947 */ /* 0x000fea0003800000 */
[----:B-----5:R-:W-:Y:S01]  /*0ca0*/  FADD.FTZ R89, R97, R89 ;  /* 0x0000005961597221 */ /* 0x020fe20000010000 */
[----:B------:R-:W-:Y:S05]  /*0cb0*/  BRA `(.L_x_10312) ;  /* 0x0000003000007947 */ /* 0x000fea0003800000 */
.L_x_10311:
[----:B-----5:R-:W-:-:S05]  /*0cc0*/  PRMT R40, RZ, 0x7610, R100 ;  /* 0x00007610ff287816 */ /* 0x020fca0000000064 */
[----:B------:R-:W-:-:S04]  /*0cd0*/  FADD.FTZ R89, R89, R40 ;  /* 0x0000002859597221 */ /* 0x000fc80000010000 */
[----:B------:R-:W-:Y:S02]  /*0ce0*/  @P1 FADD.FTZ R89, R97, R89 ;  /* 0x0000005961591221 */ /* 0x000fe40000010000 */
.L_x_10312:
[----:B------:R-:W-:Y:S01]  /*0cf0*/  PRMT R90, RZ, 0x5410, R85 ;  /* 0x00005410ff5a7816 */ /* 0x000fe20000000055 */
[----:B------:R-:W-:Y:S05]  /*0d00*/  @P2 BRA `(.L_x_10313) ;  /* 0x0000003000002947 */ /* 0x000fea0003800000 */
[----:B------:R-:W-:Y:S05]  /*0d10*/  @!P1 BRA `(.L_x_10314) ;  /* 0x0000005000009947 */ /* 0x000fea0003800000 */
[----:B-----5:R-:W-:Y:S01]  /*0d20*/  FADD.FTZ R90, R98, R90 ;  /* 0x0000005a625a7221 */ /* 0x020fe20000010000 */
[----:B------:R-:W-:Y:S05]  /*0d30*/  BRA `(.L_x_10314) ;  /* 0x0000003000007947 */ /* 0x000fea0003800000 */
.L_x_10313:
[----:B-----5:R-:W-:-:S05]  /*0d40*/  PRMT R41, RZ, 0x5410, R101 ;  /* 0x00005410ff297816 */ /* 0x020fca0000000065 */
[----:B------:R-:W-:-:S04]  /*0d50*/  FADD.FTZ R90, R90, R41 ;  /* 0x000000295a5a7221 */ /* 0x000fc80000010000 */
[----:B------:R-:W-:Y:S02]  /*0d60*/  @P1 FADD.FTZ R90, R98, R90 ;  /* 0x0000005a625a1221 */ /* 0x000fe40000010000 */
.L_x_10314:
[----:B------:R-:W-:Y:S01]  /*0d70*/  PRMT R91, RZ, 0x7610, R85 ;  /* 0x00007610ff5b7816 */ /* 0x000fe20000000055 */
[----:B------:R-:W-:Y:S05]  /*0d80*/  @P2 BRA `(.L_x_10315) ;  /* 0x0000003000002947 */ /* 0x000fea0003800000 */
[----:B------:R-:W-:Y:S05]  /*0d90*/  @!P1 BRA `(.L_x_10316) ;  /* 0x0000005000009947 */ /* 0x000fea0003800000 */
[----:B-----5:R-:W-:Y:S01]  /*0da0*/  FADD.FTZ R91, R99, R91 ;  /* 0x0000005b635b7221 */ /* 0x020fe20000010000 */
[----:B------:R-:W-:Y:S05]  /*0db0*/  BRA `(.L_x_10316) ;  /* 0x0000003000007947 */ /* 0x000fea0003800000 */
.L_x_10315:
[----:B-----5:R-:W-:-:S05]  /*0dc0*/  PRMT R40, RZ, 0x7610, R101 ;  /* 0x00007610ff287816 */ /* 0x020fca0000000065 */
[----:B------:R-:W-:-:S04]  /*0dd0*/  FADD.FTZ R91, R91, R40 ;  /* 0x000000285b5b7221 */ /* 0x000fc80000010000 */
[----:B------:R-:W-:Y:S02]  /*0de0*/  @P1 FADD.FTZ R91, R99, R91 ;  /* 0x0000005b635b1221 */ /* 0x000fe40000010000 */
.L_x_10316:
[----:B------:R-:W-:Y:S01]  /*0df0*/  PRMT R84, RZ, 0x5410, R86 ;  /* 0x00005410ff547816 */ /* 0x000fe20000000056 */
[----:B------:R-:W-:Y:S05]  /*0e00*/  @P2 BRA `(.L_x_10317) ;  /* 0x0000003000002947 */ /* 0x000fea0003800000 */
[----:B------:R-:W-:Y:S05]  /*0e10*/  @!P1 BRA `(.L_x_10318) ;  /* 0x0000005000009947 */ /* 0x000fea0003800000 */
[----:B-----5:R-:W-:Y:S01]  /*0e20*/  FADD.FTZ R84, R92, R84 ;  /* 0x000000545c547221 */ /* 0x020fe20000010000 */
[----:B------:R-:W-:Y:S05]  /*0e30*/  BRA `(.L_x_10318) ;  /* 0x0000003000007947 */ /* 0x000fea0003800000 */
.L_x_10317:
[----:B-----5:R-:W-:-:S05]  /*0e40*/  PRMT R41, RZ, 0x5410, R102 ;  /* 0x00005410ff297816 */ /* 0x020fca0000000066 */
[----:B------:R-:W-:-:S04]  /*0e50*/  FADD.FTZ R84, R84, R41 ;  /* 0x0000002954547221 */ /* 0x000fc80000010000 */
[----:B------:R-:W-:Y:S02]  /*0e60*/  @P1 FADD.FTZ R84, R92, R84 ;  /* 0x000000545c541221 */ /* 0x000fe40000010000 */
.L_x_10318:
[----:B------:R-:W-:Y:S01]  /*0e70*/  PRMT R85, RZ, 0x7610, R86 ;  /* 0x00007610ff557816 */ /* 0x000fe20000000056 */
[----:B------:R-:W-:Y:S05]  /*0e80*/  @P2 BRA `(.L_x_10319) ;  /* 0x0000003000002947 */ /* 0x000fea0003800000 */
[----:B------:R-:W-:Y:S05]  /*0e90*/  @!P1 BRA `(.L_x_10320) ;  /* 0x0000005000009947 */ /* 0x000fea0003800000 */
[----:B-----5:R-:W-:Y:S01]  /*0ea0*/  FADD.FTZ R85, R93, R85 ;  /* 0x000000555d557221 */ /* 0x020fe20000010000 */
[----:B------:R-:W-:Y:S05]  /*0eb0*/  BRA `(.L_x_10320) ;  /* 0x0000003000007947 */ /* 0x000fea0003800000 */
.L_x_10319:
[----:B-----5:R-:W-:-:S05]  /*0ec0*/  PRMT R40, RZ, 0x7610, R102 ;  /* 0x00007610ff287816 */ /* 0x020fca0000000066 */
[----:B------:R-:W-:-:S04]  /*0ed0*/  FADD.FTZ R85, R85, R40 ;  /* 0x0000002855557221 */ /* 0x000fc80000010000 */
[----:B------:R-:W-:Y:S02]  /*0ee0*/  @P1 FADD.FTZ R85, R93, R85 ;  /* 0x000000555d551221 */ /* 0x000fe40000010000 */
.L_x_10320:
[----:B------:R-:W-:Y:S01]  /*0ef0*/  PRMT R86, RZ, 0x5410, R87 ;  /* 0x00005410ff567816 */ /* 0x000fe20000000057 */
[----:B------:R-:W-:Y:S05]  /*0f00*/  @P2 BRA `(.L_x_10321) ;  /* 0x0000003000002947 */ /* 0x000fea0003800000 */
[----:B------:R-:W-:Y:S05]  /*0f10*/  @!P1 BRA `(.L_x_10322) ;  /* 0x0000005000009947 */ /* 0x000fea0003800000 */
[----:B-----5:R-:W-:Y:S01]  /*0f20*/  FADD.FTZ R86, R94, R86 ;  /* 0x000000565e567221 */ /* 0x020fe20000010000 */
[----:B------:R-:W-:Y:S05]  /*0f30*/  BRA `(.L_x_10322) ;  /* 0x0000003000007947 */ /* 0x000fea0003800000 */
.L_x_10321:
[----:B-----5:R-:W-:-:S05]  /*0f40*/  PRMT R41, RZ, 0x5410, R103 ;  /* 0x00005410ff297816 */ /* 0x020fca0000000067 */
[----:B------:R-:W-:-:S04]  /*0f50*/  FADD.FTZ R86, R86, R41 ;  /* 0x0000002956567221 */ /* 0x000fc80000010000 */
[----:B------:R-:W-:Y:S02]  /*0f60*/  @P1 FADD.FTZ R86, R94, R86 ;  /* 0x000000565e561221 */ /* 0x000fe40000010000 */
.L_x_10322:
[----:B------:R-:W-:Y:S01]  /*0f70*/  PRMT R87, RZ, 0x7610, R87 ;  /* 0x00007610ff577816 */ /* 0x000fe20000000057 */
[----:B------:R-:W-:Y:S05]  /*0f80*/  @P2 BRA `(.L_x_10323) ;  /* 0x0000003000002947 */ /* 0x000fea0003800000 */
[----:B------:R-:W-:Y:S05]  /*0f90*/  @!P1 BRA `(.L_x_10324) ;  /* 0x0000005000009947 */ /* 0x000fea0003800000 */
[----:B-----5:R-:W-:Y:S01]  /*0fa0*/  FADD.FTZ R87, R95, R87 ;  /* 0x000000575f577221 */ /* 0x020fe20000010000 */
[----:B------:R-:W-:Y:S05]  /*0fb0*/  BRA `(.L_x_10324) ;  /* 0x0000003000007947 */ /* 0x000fea0003800000 */
.L_x_10323:
[----:B-----5:R-:W-:-:S05]  /*0fc0*/  PRMT R40, RZ, 0x7610, R103 ;  /* 0x00007610ff287816 */ /* 0x020fca0000000067 */
[----:B------:R-:W-:-:S04]  /*0fd0*/  FADD.FTZ R87, R87, R40 ;  /* 0x0000002857577221 */ /* 0x000fc80000010000 */
[----:B------:R-:W-:Y:S02]  /*0fe0*/  @P1 FADD.FTZ R87, R95, R87 ;  /* 0x000000575f571221 */ /* 0x000fe40000010000 */
.L_x_10324:
[C---:B------:R-:W-:Y:S02]  /*0ff0*/  IADD3 R190, R192.reuse, 0x20, RZ ;  /* 0x00000020c0be7810 */ /* 0x040fe40007ffe0ff */
[----:B------:R-:W-:Y:S02]  /*1000*/  LEA R58, P3, R192, c[0x0][0x188], 0x5 ;  /* 0x00006200c03a7a11 */ /* 0x000fe400078628ff */
[C---:B------:R-:W-:Y:S01]  /*1010*/  @P1 LEA R56, P4, R190.reuse, c[0x0][0x180], 0x5 ;  /* 0x00006000be381a11 */ /* 0x040fe200078828ff */
[----:B------:R-:W-:Y:S01]  /*1020*/  IMAD.WIDE.U32 R76, R190, R129, c[0x0][0x170] ;  /* 0x00005c00be4c7625 */ /* 0x000fe200078e0081 */
[----:B------:R-:W-:Y:S02]  /*1030*/  LEA.HI.X R59, R192, c[0x0][0x18c], RZ, 0x5, P3 ;  /* 0x00006300c03b7a11 */ /* 0x000fe400018f2cff */
[C---:B------:R-:W-:Y:S02]  /*1040*/  @P0 LEA R40, P3, R190.reuse, c[0x0][0x178], 0x4 ;  /* 0x00005e00be280a11 */ /* 0x040fe400078620ff */
[C---:B------:R-:W-:Y:S01]  /*1050*/  @P1 LEA.HI.X R57, R190.reuse, c[0x0][0x184], RZ, 0x5, P4 ;  /* 0x00006100be391a11 */ /* 0x040fe200020f2cff */
[----:B------:R0:W-:Y:S01]  /*1060*/  STG.E.128 [R58.64], R88 ;  /* 0x000000583a007986 */ /* 0x0001e2000c101d04 */
[----:B------:R-:W-:-:S03]  /*1070*/  @P0 LEA.HI.X R41, R190, c[0x0][0x17c], RZ, 0x4, P3 ;  /* 0x00005f00be290a11 */ /* 0x000fc600018f24ff */
[----:B------:R0:W-:Y:S04]  /*1080*/  STG.E.128 [R58.64+0x10], R84 ;  /* 0x000010543a007986 */ /* 0x0001e8000c101d04 */
[----:B------:R-:W2:Y:S04]  /*1090*/  LDG.E.128 R76, [R76.64] ;  /* 0x000000044c4c7981 */ /* 0x000ea8000c1e1d00 */
[----:B-----5:R0:W5:Y:S04]  /*10a0*/  @P0 LDG.E.128 R100, [R40.64] ;  /* 0x0000000428640981 */ /* 0x020168000c1e1d00 */
[----:B------:R0:W5:Y:S04]  /*10b0*/  @P1 LDG.E.128 R96, [R56.64] ;  /* 0x0000000438601981 */ /* 0x000168000c1e1d00 */
[----:B------:R0:W5:Y:S01]  /*10c0*/  @P1 LDG.E.128 R92, [R56.64+0x10] ;  /* 0x00001004385c1981 */ /* 0x000162000c1e1d00 */
[----:B--2---:R-:W-:Y:S01]  /*10d0*/  PRMT R80, RZ, 0x5410, R76 ;  /* 0x00005410ff507816 */ /* 0x004fe2000000004c */
[----:B------:R-:W-:Y:S05]  /*10e0*/  @P2 BRA `(.L_x_10325) ;  /* 0x0000003000002947 */ /* 0x000fea0003800000 */
[----:B0-----:R-:W-:Y:S05]  /*10f0*/  @!P1 BRA `(.L_x_10326) ;  /* 0x0000005000009947 */ /* 0x001fea0003800000 */
[----:B-----5:R-:W-:Y:S01]  /*1100*/  FADD.FTZ R80, R96, R80 ;  /* 0x0000005060507221 */ /* 0x020fe20000010000 */
[----:B------:R-:W-:Y:S05]  /*1110*/  BRA `(.L_x_10326) ;  /* 0x0000003000007947 */ /* 0x000fea0003800000 */
.L_x_10325:
[----:B0----5:R-:W-:-:S05]  /*1120*/  PRMT R41, RZ, 0x5410, R100 ;  /* 0x00005410ff297816 */ /* 0x021fca0000000064 */
[----:B------:R-:W-:-:S04]  /*1130*/  FADD.FTZ R80, R41, R80 ;  /* 0x0000005029507221 */ /* 0x000fc80000010000 */
[----:B------:R-:W-:Y:S02]  /*1140*/  @P1 FADD.FTZ R80, R96, R80 ;  /* 0x0000005060501221 */ /* 0x000fe40000010000 */
.L_x_10326:
[----:B------:R-:W-:Y:S01]  /*1150*/  PRMT R81, RZ, 0x7610, R76 ;  /* 0x00007610ff517816 */ /* 0x000fe2000000004c */
[----:B------:R-:W-:Y:S05]  /*1160*/  @P2 BRA `(.L_x_10327) ;  /* 0x0000003000002947 */ /* 0x000fea0003800000 */
[----:B------:R-:W-:Y:S05]  /*1170*/  @!P1 BRA `(.L_x_10328) ;  /* 0x0000005000009947 */ /* 0x000fea0003800000 */
[----:B-----5:R-:W-:Y:S01]  /*1180*/  FADD.FTZ R81, R97, R81 ;  /* 0x0000005161517221 */ /* 0x020fe20000010000 */
[----:B------:R-:W-:Y:S05]  /*1190*/  BRA `(.L_x_10328) ;  /* 0x0000003000007947 */ /* 0x000fea0003800000 */
.L_x_10327:
[----:B-----5:R-:W-:-:S05]  /*11a0*/  PRMT R40, RZ, 0x7610, R100 ;  /* 0x00007610ff287816 */ /* 0x020fca0000000064 */
[----:B------:R-:W-:-:S04]  /*11b0*/  FADD.FTZ R81, R40, R81 ;  /* 0x0000005128517221 */ /* 0x000fc80000010000 */
[----:B------:R-:W-:Y:S02]  /*11c0*/  @P1 FADD.FTZ R81, R97, R81 ;  /* 0x0000005161511221 */ /* 0x000fe40000010000 */
.L_x_10328:
[----:B------:R-:W-:Y:S01]  /*11d0*/  PRMT R82, RZ, 0x5410, R77 ;  /* 0x00005410ff527816 */ /* 0x000fe2000000004d */
[----:B------:R-:W-:Y:S05]  /*11e0*/  @P2 BRA `(.L_x_10329) ;  /* 0x0000003000002947 */ /* 0x000fea0003800000 */
[----:B------:R-:W-:Y:S05]  /*11f0*/  @!P1 BRA `(.L_x_10330) ;  /* 0x0000005000009947 */ /* 0x000fea0003800000 */
[----:B-----5:R-:W-:Y:S01]  /*1200*/  FADD.FTZ R82, R98, R82 ;  /* 0x0000005262527221 */ /* 0x020fe20000010000 */
[----:B------:R-:W-:Y:S05]  /*1210*/  BRA `(.L_x_10330) ;  /* 0x0000003000007947 */ /* 0x000fea0003800000 */
.L_x_10329:
[----:B-----5:R-:W-:-:S05]  /*1220*/  PRMT R41, RZ, 0x5410, R101 ;  /* 0x00005410ff297816 */ /* 0x020fca0000000065 */
[----:B------:R-:W-:-:S04]  /*1230*/  FADD.FTZ R82, R41, R82 ;  /* 0x0000005229527221 */ /* 0x000fc80000010000 */
[----:B------:R-:W-:Y:S02]  /*1240*/  @P1 FADD.FTZ R82, R98, R82 ;  /* 0x0000005262521221 */ /* 0x000fe40000010000 */
.L_x_10330:
[----:B------:R-:W-:Y:S01]  /*1250*/  PRMT R83, RZ, 0x7610, R77 ;  /* 0x00007610ff537816 */ /* 0x000fe2000000004d */
[----:B------:R-:W-:Y:S05]  /*1260*/  @P2 BRA `(.L_x_10331) ;  /* 0x0000003000002947 */ /* 0x000fea0003800000 */
[----:B------:R-:W-:Y:S05]  /*1270*/  @!P1 BRA `(.L_x_10332) ;  /* 0x0000005000009947 */ /* 0x000fea0003800000 */
[----:B-----5:R-:W-:Y:S01]  /*1280*/  FADD.FTZ R83, R99, R83 ;  /* 0x0000005363537221 */ /* 0x020fe20000010000 */
[----:B------:R-:W-:Y:S05]  /*1290*/  BRA `(.L_x_10332) ;  /* 0x0000003000007947 */ /* 0x000fea0003800000 */
.L_x_10331:
[----:B-----5:R-:W-:-:S05]  /*12a0*/  PRMT R40, RZ, 0x7610, R101 ;  /* 0x00007610ff287816 */ /* 0x020fca0000000065 */
[----:B------:R-:W-:-:S04]  /*12b0*/  FADD.FTZ R83, R40, R83 ;  /* 0x0000005328537221 */ /* 0x000fc80000010000 */
[----:B------:R-:W-:Y:S02]  /*12c0*/  @P1 FADD.FTZ R83, R99, R83 ;  /* 0x0000005363531221 */ /* 0x000fe40000010000 */
.L_x_10332:
[----:B------:R-:W-:Y:S01]  /*12d0*/  PRMT R76, RZ, 0x5410, R78 ;  /* 0x00005410ff4c7816 */ /* 0x000fe2000000004e */
[----:B------:R-:W-:Y:S05]  /*12e0*/  @P2 BRA `(.L_x_10333) ;  /* 0x0000003000002947 */ /* 0x000fea0003800000 */
[----:B------:R-:W-:Y:S05]  /*12f0*/  @!P1 BRA `(.L_x_10334) ;  /* 0x0000005000009947 */ /* 0x000fea0003800000 */
[----:B-----5:R-:W-:Y:S01]  /*1300*/  FADD.FTZ R76, R92, R76 ;  /* 0x0000004c5c4c7221 */ /* 0x020fe20000010000 */
[----:B------:R-:W-:Y:S05]  /*1310*/  BRA `(.L_x_10334) ;  /* 0x0000003000007947 */ /* 0x000fea0003800000 */
.L_x_10333:
[----:B-----5:R-:W-:-:S05]  /*1320*/  PRMT R41, RZ, 0x5410, R102 ;  /* 0x00005410ff297816 */ /* 0x020fca0000000066 */
[----:B------:R-:W-:-:S04]  /*1330*/  FADD.FTZ R76, R41, R76 ;  /* 0x0000004c294c7221 */ /* 0x000fc80000010000 */
[----:B------:R-:W-:Y:S02]  /*1340*/  @P1 FADD.FTZ R76, R92, R76 ;  /* 0x0000004c5c4c1221 */ /* 0x000fe40000010000 */
.L_x_10334:
[----:B------:R-:W-:Y:S01]  /*1350*/  PRMT R77, RZ, 0x7610, R78 ;  /* 0x00007610ff4d7816 */ /* 0x000fe2000000004e */
[----:B------:R-:W-:Y:S05]  /*1360*/  @P2 BRA `(.L_x_10335) ;  /* 0x0000003000002947 */ /* 0x000fea0003800000 */
[----:B------:R-:W-:Y:S05]  /*1370*/  @!P1 BRA `(.L_x_10336) ;  /* 0x0000005000009947 */ /* 0x000fea0003800000 */
[----:B-----5:R-:W-:Y:S01]  /*1380*/  FADD.FTZ R77, R93, R77 ;  /* 0x0000004d5d4d7221 */ /* 0x020fe20000010000 */
[----:B------:R-:W-:Y:S05]  /*1390*/  BRA `(.L_x_10336) ;  /* 0x0000003000007947 */ /* 0x000fea0003800000 */
.L_x_10335:
[----:B-----5:R-:W-:-:S05]  /*13a0*/  PRMT R40, RZ, 0x7610, R102 ;  /* 0x00007610ff287816 */ /* 0x020fca0000000066 */
[----:B------:R-:W-:-:S04]  /*13b0*/  FADD.FTZ R77, R40, R77 ;  /* 0x0000004d284d7221 */ /* 0x000fc80000010000 */
[----:B------:R-:W-:Y:S02]  /*13c0*/  @P1 FADD.FTZ R77, R93, R77 ;  /* 0x0000004d5d4d1221 */ /* 0x000fe40000010000 */
.L_x_10336:
[----:B------:R-:W-:Y:S01]  /*13d0*/  PRMT R78, RZ, 0x5410, R79 ;  /* 0x00005410ff4e7816 */ /* 0x000fe2000000004f */
[----:B------:R-:W-:Y:S05]  /*13e0*/  @P2 BRA `(.L_x_10337) ;  /* 0x0000003000002947 */ /* 0x000fea0003800000 */
[----:B------:R-:W-:Y:S05]  /*13f0*/  @!P1 BRA `(.L_x_10338) ;  /* 0x0000005000009947 */ /* 0x000fea0003800000 */
[----:B-----5:R-:W-:Y:S01]  /*1400*/  FADD.FTZ R78, R94, R78 ;  /* 0x0000004e5e4e7221 */ /* 0x020fe20000010000 */
[----:B------:R-:W-:Y:S05]  /*1410*/  BRA `(.L_x_10338) ;  /* 0x0000003000007947 */ /* 0x000fea0003800000 */
.L_x_10337:
[----:B-----5:R-:W-:-:S05]  /*1420*/  PRMT R41, RZ, 0x5410, R103 ;  /* 0x00005410ff297816 */ /* 0x020fca0000000067 */
[----:B------:R-:W-:-:S04]  /*1430*/  FADD.FTZ R78, R41, R78 ;  /* 0x0000004e294e7221 */ /* 0x000fc80000010000 */
[----:B------:R-:W-:Y:S02]  /*1440*/  @P1 FADD.FTZ R78, R94, R78 ;  /* 0x0000004e5e4e1221 */ /* 0x000fe40000010000 */
.L_x_10338:
[----:B------:R-:W-:Y:S01]  /*1450*/  PRMT R79, RZ, 0x7610, R79 ;  /* 0x00007610ff4f7816 */ /* 0x000fe2000000004f */
[----:B------:R-:W-:Y:S05]  /*1460*/  @P2 BRA `(.L_x_10339) ;  /* 0x0000003000002947 */ /* 0x000fea0003800000 */
[----:B------:R-:W-:Y:S05]  /*1470*/  @!P1 BRA `(.L_x_10340) ;  /* 0x0000005000009947 */ /* 0x000fea0003800000 */
[----:B-----5:R-:W-:Y:S01]  /*1480*/  FADD.FTZ R79, R95, R79 ;  /* 0x0000004f5f4f7221 */ /* 0x020fe20000010000 */
[----:B------:R-:W-:Y:S05]  /*1490*/  BRA `(.L_x_10340) ;  /* 0x0000003000007947 */ /* 0x000fea0003800000 */
.L_x_10339:
[----:B-----5:R-:W-:-:S05]  /*14a0*/  PRMT R40, RZ, 0x7610, R103 ;  /* 0x00007610ff287816 */ /* 0x020fca0000000067 */
[----:B------:R-:W-:-:S04]  /*14b0*/  FADD.FTZ R79, R40, R79 ;  /* 0x0000004f284f7221 */ /* 0x000fc80000010000 */
[----:B------:R-:W-:Y:S02]  /*14c0*/  @P1 FADD.FTZ R79, R95, R79 ;  /* 0x0000004f5f4f1221 */ /* 0x000fe40000010000 */
.L_x_10340:
[----:B------:R-:W-:Y:S02]  /*14d0*/  IADD3 R42, R192, 0x40, RZ ;  /* 0x00000040c02a7810 */ /* 0x000fe40007ffe0ff */
        /* <DEDUP_REMOVED lines=18> */
.L_x_10341:
[----:B0----5:R-:W-:-:S05]  /*1600*/  PRMT R41, RZ, 0x5410, R100 ;  /* 0x00005410ff297816 */ /* 0x021fca0000000064 */
[----:B------:R-:W-:-:S04]  /*1610*/  FADD.FTZ R72, R41, R72 ;  /* 0x0000004829487221 */ /* 0x000fc80000010000 */
[----:B------:R-:W-:Y:S02]  /*1620*/  @P1 FADD.FTZ R72, R96, R72 ;  /* 0x0000004860481221 */ /* 0x000fe40000010000 */
.L_x_10342:
[----:B------:R-:W-:Y:S01]  /*1630*/  PRMT R73, RZ, 0x7610, R68 ;  /* 0x00007610ff497816 */ /* 0x000fe20000000044 */
[----:B------:R-:W-:Y:S05]  /*1640*/  @P2 BRA `(.L_x_10343) ;  /* 0x0000003000002947 */ /* 0x000fea0003800000 */
[----:B------:R-:W-:Y:S05]  /*1650*/  @!P1 BRA `(.L_x_10344) ;  /* 0x0000005000009947 */ /* 0x000fea0003800000 */
[----:B-----5:R-:W-:Y:S01]  /*1660*/  FADD.FTZ R73, R97, R73 ;  /* 0x0000004961497221 */ /* 0x020fe20000010000 */
[----:B------:R-:W-:Y:S05]  /*1670*/  BRA `(.L_x_10344) ;  /* 0x0000003000007947 */ /* 0x000fea0003800000 */
.L_x_10343:
[----:B-----5:R-:W-:-:S05]  /*1680*/  PRMT R40, RZ, 0x7610, R100 ;  /* 0x00007610ff287816 */ /* 0x020fca0000000064 */
[----:B------:R-:W-:-:S04]  /*1690*/  FADD.FTZ R73, R40, R73 ;  /* 0x0000004928497221 */ /* 0x000fc80000010000 */
[----:B------:R-:W-:Y:S02]  /*16a0*/  @P1 FADD.FTZ R73, R97, R73 ;  /* 0x0000004961491221 */ /* 0x000fe40000010000 */
.L_x_10344:
[----:B------:R-:W-:Y:S01]  /*16b0*/  PRMT R74, RZ, 0x5410, R69 ;  /* 0x00005410ff4a7816 */ /* 0x000fe20000000045 */
[----:B------:R-:W-:Y:S05]  /*16c0*/  @P2 BRA `(.L_x_10345) ;  /* 0x0000003000002947 */ /* 0x000fea0003800000 */
[----:B------:R-:W-:Y:S05]  /*16d0*/  @!P1 BRA `(.L_x_10346) ;  /* 0x0000005000009947 */ /* 0x000fea0003800000 */
[----:B-----5:R-:W-:Y:S01]  /*16e0*/  FADD.FTZ R74, R98, R74 ;  /* 0x0000004a624a7221 */ /* 0x020fe20000010000 */
[----:B------:R-:W-:Y:S05]  /*16f0*/  BRA `(.L_x_10346) ;  /* 0x0000003000007947 */ /* 0x000fea0003800000 */
.L_x_10345:
[----:B-----5:R-:W-:-:S05]  /*1700*/  PRMT R41, RZ, 0x5410, R101 ;  /* 0x00005410ff297816 */ /* 0x020fca0000000065 */
[----:B------:R-:W-:-:S04]  /*1710*/  FADD.FTZ R74, R41, R74 ;  /* 0x0000004a294a7221 */ /* 0x000fc80000010000 */
[----:B------:R-:W-:Y:S02]  /*1720*/  @P1 FADD.FTZ R74, R98, R74 ;  /* 0x0000004a624a1221 */ /* 0x000fe40000010000 */
.L_x_10346:
[----:B------:R-:W-:Y:S01]  /*1730*/  PRMT R75, RZ, 0x7610, R69 ;  /* 0x00007610ff4b7816 */ /* 0x000fe20000000045 */
[----:B------:R-:W-:Y:S05]  /*1740*/  @P2 BRA `(.L_x_10347) ;  /* 0x0000003000002947 */ /* 0x000fea0003800000 */
[----:B------:R-:W-:Y:S05]  /*1750*/  @!P1 BRA `(.L_x_10348) ;  /* 0x0000005000009947 */ /* 0x000fea0003800000 */
[----:B-----5:R-:W-:Y:S01]  /*1760*/  FADD.FTZ R75, R99, R75 ;  /* 0x0000004b634b7221 */ /* 0x020fe20000010000 */
[----:B------:R-:W-:Y:S05]  /*1770*/  BRA `(.L_x_10348) ;  /* 0x0000003000007947 */ /* 0x000fea0003800000 */
.L_x_10347:
[----:B-----5:R-:W-:-:S05]  /*1780*/  PRMT R40, RZ, 0x7610, R101 ;  /* 0x00007610ff287816 */ /* 0x020fca0000000065 */
[----:B------:R-:W-:-:S04]  /*1790*/  FADD.FTZ R75, R40, R75 ;  /* 0x0000004b284b7221 */ /* 0x000fc80000010000 */
[----:B------:R-:W-:Y:S02]  /*17a0*/  @P1 FADD.FTZ R75, R99, R75 ;  /* 0x0000004b634b1221 */ /* 0x000fe40000010000 */
.L_x_10348:
[----:B------:R-:W-:Y:S01]  /*17b0*/  PRMT R68, RZ, 0x5410, R70 ;  /* 0x00005410ff447816 */ /* 0x000fe20000000046 */
[----:B------:R-:W-:Y:S05]  /*17c0*/  @P2 BRA `(.L_x_10349) ;  /* 0x0000003000002947 */ /* 0x000fea0003800000 */
[----:B------:R-:W-:Y:S05]  /*17d0*/  @!P1 BRA `(.L_x_10350) ;  /* 0x0000005000009947 */ /* 0x000fea0003800000 */
[----:B-----5:R-:W-:Y:S01]  /*17e0*/  FADD.FTZ R68, R92, R68 ;  /* 0x000000445c447221 */ /* 0x020fe20000010000 */
[----:B------:R-:W-:Y:S05]  /*17f0*/  BRA `(.L_x_10350) ;  /* 0x0000003000007947 */ /* 0x000fea0003800000 */
.L_x_10349:
[----:B-----5:R-:W-:-:S05]  /*1800*/  PRMT R41, RZ, 0x5410, R102 ;  /* 0x00005410ff297816 */ /* 0x020fca0000000066 */
[----:B------:R-:W-:-:S04]  /*1810*/  FADD.FTZ R68, R41, R68 ;  /* 0x0000004429447221 */ /* 0x000fc80000010000 */
[----:B------:R-:W-:Y:S02]  /*1820*/  @P1 FADD.FTZ R68, R92, R68 ;  /* 0x000000445c441221 */ /* 0x000fe40000010000 */
.L_x_10350:
[----:B------:R-:W-:Y:S01]  /*1830*/  PRMT R69, RZ, 0x7610, R70 ;  /* 0x00007610ff457816 */ /* 0x000fe20000000046 */
[----:B------:R-:W-:Y:S05]  /*1840*/  @P2 BRA `(.L_x_10351) ;  /* 0x0000003000002947 */ /* 0x000fea0003800000 */
[----:B------:R-:W-:Y:S05]  /*1850*/  @!P1 BRA `(.L_x_10352) ;  /* 0x0000005000009947 */ /* 0x000fea0003800000 */
[----:B-----5:R-:W-:Y:S01]  /*1860*/  FADD.FTZ R69, R93, R69 ;  /* 0x000000455d457221 */ /* 0x020fe20000010000 */
[----:B------:R-:W-:Y:S05]  /*1870*/  BRA `(.L_x_10352) ;  /* 0x0000003000007947 */ /* 0x000fea0003800000 */
.L_x_10351:
[----:B-----5:R-:W-:-:S05]  /*1880*/  PRMT R40, RZ, 0x7610, R102 ;  /* 0x00007610ff287816 */ /* 0x020fca0000000066 */
[----:B------:R-:W-:-:S04]  /*1890*/  FADD.FTZ R69, R40, R69 ;  /* 0x0000004528457221 */ /* 0x000fc80000010000 */
[----:B------:R-:W-:Y:S02]  /*18a0*/  @P1 FADD.FTZ R69, R93, R69 ;  /* 0x000000455d451221 */ /* 0x000fe40000010000 */
.L_x_10352:
[----:B------:R-:W-:Y:S01]  /*18b0*/  PRMT R70, RZ, 0x5410, R71 ;  /* 0x00005410ff467816 */ /* 0x000fe20000000047 */
[----:B------:R-:W-:Y:S05]  /*18c0*/  @P2 BRA `(.L_x_10353) ;  /* 0x0000003000002947 */ /* 0x000fea0003800000 */
[----:B------:R-:W-:Y:S05]  /*18d0*/  @!P1 BRA `(.L_x_10354) ;  /* 0x0000005000009947 */ /* 0x000fea0003800000 */
[----:B-----5:R-:W-:Y:S01]  /*18e0*/  FADD.FTZ R70, R94, R70 ;  /* 0x000000465e467221 */ /* 0x020fe20000010000 */
[----:B------:R-:W-:Y:S05]  /*18f0*/  BRA `(.L_x_10354) ;  /* 0x0000003000007947 */ /* 0x000fea0003800000 */
.L_x_10353:
[----:B-----5:R-:W-:-:S05]  /*1900*/  PRMT R41, RZ, 0x5410, R103 ;  /* 0x00005410ff297816 */ /* 0x020fca0000000067 */
[----:B------:R-:W-:-:S04]  /*1910*/  FADD.FTZ R70, R41, R70 ;  /* 0x0000004629467221 */ /* 0x000fc80000010000 */
[----:B------:R-:W-:Y:S02]  /*1920*/  @P1 FADD.FTZ R70, R94, R70 ;  /* 0x000000465e461221 */ /* 0x000fe40000010000 */
.L_x_10354:
[----:B------:R-:W-:Y:S01]  /*1930*/  PRMT R71, RZ, 0x7610, R71 ;  /* 0x00007610ff477816 */ /* 0x000fe20000000047 */
[----:B------:R-:W-:Y:S05]  /*1940*/  @P2 BRA `(.L_x_10355) ;  /* 0x0000003000002947 */ /* 0x000fea0003800000 */
[----:B------:R-:W-:Y:S05]  /*1950*/  @!P1 BRA `(.L_x_10356) ;  /* 0x0000005000009947 */ /* 0x000fea0003800000 */
[----:B-----5:R-:W-:Y:S01]  /*1960*/  FADD.FTZ R71, R95, R71 ;  /* 0x000000475f477221 */ /* 0x020fe20000010000 */
[----:B------:R-:W-:Y:S05]  /*1970*/  BRA `(.L_x_10356) ;  /* 0x0000003000007947 */ /* 0x000fea0003800000 */
.L_x_10355:
[----:B-----5:R-:W-:-:S05]  /*1980*/  PRMT R40, RZ, 0x7610, R103 ;  /* 0x00007610ff287816 */ /* 0x020fca0000000067 */
[----:B------:R-:W-:-:S04]  /*1990*/  FADD.FTZ R71, R40, R71 ;  /* 0x0000004728477221 */ /* 0x000fc80000010000 */
[----:B------:R-:W-:Y:S02]  /*19a0*/  @P1 FADD.FTZ R71, R95, R71 ;  /* 0x000000475f471221 */ /* 0x000fe40000010000 */
.L_x_10356:
        /* <DEDUP_REMOVED lines=19> */
.L_x_10357:
[----:B0----5:R-:W-:-:S05]  /*1ae0*/  PRMT R41, RZ, 0x5410, R100 ;  /* 0x00005410ff297816 */ /* 0x021fca0000000064 */
[----:B------:R-:W-:-:S04]  /*1af0*/  FADD.FTZ R64, R41, R64 ;  /* 0x0000004029407221 */ /* 0x000fc80000010000 */
[----:B------:R-:W-:Y:S02]  /*1b00*/  @P1 FADD.FTZ R64, R96, R64 ;  /* 0x0000004060401221 */ /* 0x000fe40000010000 */
.L_x_10358:
[----:B------:R-:W-:Y:S01]  /*1b10*/  PRMT R65, RZ, 0x7610, R60 ;  /* 0x00007610ff417816 */ /* 0x000fe2000000003c */
[----:B------:R-:W-:Y:S05]  /*1b20*/  @P2 BRA `(.L_x_10359) ;  /* 0x0000003000002947 */ /* 0x000fea0003800000 */
[----:B------:R-:W-:Y:S05]  /*1b30*/  @!P1 BRA `(.L_x_10360) ;  /* 0x0000005000009947 */ /* 0x000fea0003800000 */
[----:B-----5:R-:W-:Y:S01]  /*1b40*/  FADD.FTZ R65, R97, R65 ;  /* 0x0000004161417221 */ /* 0x020fe20000010000 */
[----:B------:R-:W-:Y:S05]  /*1b50*/  BRA `(.L_x_10360) ;  /* 0x0000003000007947 */ /* 0x000fea0003800000 */
.L_x_10359:
[----:B-----5:R-:W-:-:S05]  /*1b60*/  PRMT R40, RZ, 0x7610, R100 ;  /* 0x00007610ff287816 */ /* 0x020fca0000000064 */
[----:B------:R-:W-:-:S04]  /*1b70*/  FADD.FTZ R65, R40, R65 ;  /* 0x0000004128417221 */ /* 0x000fc80000010000 */
[----:B------:R-:W-:Y:S02]  /*1b80*/  @P1 FADD.FTZ R65, R97, R65 ;  /* 0x0000004161411221 */ /* 0x000fe40000010000 */
.L_x_10360:
[----:B------:R-:W-:Y:S01]  /*1b90*/  PRMT R66, RZ, 0x5410, R61 ;  /* 0x00005410ff427816 */ /* 0x000fe2000000003d */
[----:B------:R-:W-:Y:S05]  /*1ba0*/  @P2 BRA `(.L_x_10361) ;  /* 0x0000003000002947 */ /* 0x000fea0003800000 */
[----:B------:R-:W-:Y:S05]  /*1bb0*/  @!P1 BRA `(.L_x_10362) ;  /* 0x0000005000009947 */ /* 0x000fea0003800000 */
[----:B-----5:R-:W-:Y:S01]  /*1bc0*/  FADD.FTZ R66, R98, R66 ;  /* 0x0000004262427221 */ /* 0x020fe20000010000 */
[----:B------:R-:W-:Y:S05]  /*1bd0*/  BRA `(.L_x_10362) ;  /* 0x0000003000007947 */ /* 0x000fea0003800000 */
.L_x_10361:
[----:B-----5:R-:W-:-:S05]  /*1be0*/  PRMT R41, RZ, 0x5410, R101 ;  /* 0x00005410ff297816 */ /* 0x020fca0000000065 */
[----:B------:R-:W-:-:S04]  /*1bf0*/  FADD.FTZ R66, R41, R66 ;  /* 0x0000004229427221 */ /* 0x000fc80000010000 */
[----:B------:R-:W-:Y:S02]  /*1c00*/  @P1 FADD.FTZ R66, R98, R66 ;  /* 0x0000004262421221 */ /* 0x000fe40000010000 */
.L_x_10362:
[----:B------:R-:W-:Y:S01]  /*1c10*/  PRMT R67, RZ, 0x7610, R61 ;  /* 0x00007610ff437816 */ /* 0x000fe2000000003d */
[----:B------:R-:W-:Y:S05]  /*1c20*/  @P2 BRA `(.L_x_10363) ;  /* 0x0000003000002947 */ /* 0x000fea0003800000 */
[----:B------:R-:W-:Y:S05]  /*1c30*/  @!P1 BRA `(.L_x_10364) ;  /* 0x0000005000009947 */ /* 0x000fea0003800000 */
[----:B-----5:R-:W-:Y:S01]  /*1c40*/  FADD.FTZ R67, R99, R67 ;  /* 0x0000004363437221 */ /* 0x020fe20000010000 */
[----:B------:R-:W-:Y:S05]  /*1c50*/  BRA `(.L_x_10364) ;  /* 0x0000003000007947 */ /* 0x000fea0003800000 */
.L_x_10363:
[----:B-----5:R-:W-:-:S05]  /*1c60*/  PRMT R40, RZ, 0x7610, R101 ;  /* 0x00007610ff287816 */ /* 0x020fca0000000065 */
[----:B------:R-:W-:-:S04]  /*1c70*/  FADD.FTZ R67, R40, R67 ;  /* 0x0000004328437221 */ /* 0x000fc80000010000 */
[----:B------:R-:W-:Y:S02]  /*1c80*/  @P1 FADD.FTZ R67, R99, R67 ;  /* 0x0000004363431221 */ /* 0x000fe40000010000 */
.L_x_10364:
[----:B------:R-:W-:Y:S01]  /*1c90*/  PRMT R60, RZ, 0x5410, R62 ;  /* 0x00005410ff3c7816 */ /* 0x000fe2000000003e */
[----:B------:R-:W-:Y:S05]  /*1ca0*/  @P2 BRA `(.L_x_10365) ;  /* 0x0000003000002947 */ /* 0x000fea0003800000 */
[----:B------:R-:W-:Y:S05]  /*1cb0*/  @!P1 BRA `(.L_x_10366) ;  /* 0x0000005000009947 */ /* 0x000fea0003800000 */
[----:B-----5:R-:W-:Y:S01]  /*1cc0*/  FADD.FTZ R60, R92, R60 ;  /* 0x0000003c5c3c7221 */ /* 0x020fe20000010000 */
[----:B------:R-:W-:Y:S05]  /*1cd0*/  BRA `(.L_x_10366) ;  /* 0x0000003000007947 */ /* 0x000fea0003800000 */
.L_x_10365:
[----:B-----5:R-:W-:-:S05]  /*1ce0*/  PRMT R41, RZ, 0x5410, R102 ;  /* 0x00005410ff297816 */ /* 0x020fca0000000066 */
[----:B------:R-:W-:-:S04]  /*1cf0*/  FADD.FTZ R60, R41, R60 ;  /* 0x0000003c293c7221 */ /* 0x000fc80000010000 */
[----:B------:R-:W-:Y:S02]  /*1d00*/  @P1 FADD.FTZ R60, R92, R60 ;  /* 0x0000003c5c3c1221 */ /* 0x000fe40000010000 */
.L_x_10366:
[----:B------:R-:W-:Y:S01]  /*1d10*/  PRMT R61, RZ, 0x7610, R62 ;  /* 0x00007610ff3d7816 */ /* 0x000fe2000000003e */
[----:B------:R-:W-:Y:S05]  /*1d20*/  @P2 BRA `(.L_x_10367) ;  /* 0x0000003000002947 */ /* 0x000fea0003800000 */
[----:B------:R-:W-:Y:S05]  /*1d30*/  @!P1 BRA `(.L_x_10368) ;  /* 0x0000005000009947 */ /* 0x000fea0003800000 */
[----:B-----5:R-:W-:Y:S01]  /*1d40*/  FADD.FTZ R61, R93, R61 ;  /* 0x0000003d5d3d7221 */ /* 0x020fe20000010000 */
[----:B------:R-:W-:Y:S05]  /*1d50*/  BRA `(.L_x_10368) ;  /* 0x0000003000007947 */ /* 0x000fea0003800000 */
.L_x_10367:
[----:B-----5:R-:W-:-:S05]  /*1d60*/  PRMT R40, RZ, 0x7610, R102 ;  /* 0x00007610ff287816 */ /* 0x020fca0000000066 */
[----:B------:R-:W-:-:S04]  /*1d70*/  FADD.FTZ R61, R40, R61 ;  /* 0x0000003d283d7221 */ /* 0x000fc80000010000 */
[----:B------:R-:W-:Y:S02]  /*1d80*/  @P1 FADD.FTZ R61, R93, R61 ;  /* 0x0000003d5d3d1221 */ /* 0x000fe40000010000 */
.L_x_10368:
[----:B------:R-:W-:Y:S01]  /*1d90*/  PRMT R62, RZ, 0x5410, R63 ;  /* 0x00005410ff3e7816 */ /* 0x000fe2000000003f */
[----:B------:R-:W-:Y:S05]  /*1da0*/  @P2 BRA `(.L_x_10369) ;  /* 0x0000003000002947 */ /* 0x000fea0003800000 */
[----:B------:R-:W-:Y:S05]  /*1db0*/  @!P1 BRA `(.L_x_10370) ;  /* 0x0000005000009947 */ /* 0x000fea0003800000 */
[----:B-----5:R-:W-:Y:S01]  /*1dc0*/  FADD.FTZ R62, R94, R62 ;  /* 0x0000003e5e3e7221 */ /* 0x020fe20000010000 */
[----:B------:R-:W-:Y:S05]  /*1dd0*/  BRA `(.L_x_10370) ;  /* 0x0000003000007947 */ /* 0x000fea0003800000 */
.L_x_10369:
[----:B-----5:R-:W-:-:S05]  /*1de0*/  PRMT R41, RZ, 0x5410, R103 ;  /* 0x00005410ff297816 */ /* 0x020fca0000000067 */
[----:B------:R-:W-:-:S04]  /*1df0*/  FADD.FTZ R62, R41, R62 ;  /* 0x0000003e293e7221 */ /* 0x000fc80000010000 */
[----:B------:R-:W-:Y:S02]  /*1e00*/  @P1 FADD.FTZ R62, R94, R62 ;  /* 0x0000003e5e3e1221 */ /* 0x000fe40000010000 */
.L_x_10370:
[----:B------:R-:W-:Y:S01]  /*1e10*/  PRMT R63, RZ, 0x7610, R63 ;  /* 0x00007610ff3f7816 */ /* 0x000fe2000000003f */
[----:B------:R-:W-:Y:S05]  /*1e20*/  @P2 BRA `(.L_x_10371) ;  /* 0x0000003000002947 */ /* 0x000fea0003800000 */
[----:B------:R-:W-:Y:S05]  /*1e30*/  @!P1 BRA `(.L_x_10372) ;  /* 0x0000005000009947 */ /* 0x000fea0003800000 */
[----:B-----5:R-:W-:Y:S01]  /*1e40*/  FADD.FTZ R63, R95, R63 ;  /* 0x0000003f5f3f7221 */ /* 0x020fe20000010000 */
[----:B------:R-:W-:Y:S05]  /*1e50*/  BRA `(.L_x_10372) ;  /* 0x0000003000007947 */ /* 0x000fea0003800000 */
.L_x_10371:
[----:B-----5:R-:W-:-:S05]  /*1e60*/  PRMT R40, RZ, 0x7610, R103 ;  /* 0x00007610ff287816 */ /* 0x020fca0000000067 */
[----:B------:R-:W-:-:S04]  /*1e70*/  FADD.FTZ R63, R40, R63 ;  /* 0x0000003f283f7221 */ /* 0x000fc80000010000 */
[----:B------:R-:W-:Y:S02]  /*1e80*/  @P1 FADD.FTZ R63, R95, R63 ;  /* 0x0000003f5f3f1221 */ /* 0x000fe40000010000 */
.L_x_10372:
        /* <DEDUP_REMOVED lines=13> */
[----:B------:R2:W5:Y:S02]  /*1f60*/  @P1 LDG.E.128 R92, [R56.64+0x10] ;  /* 0x00001004385c1981 */ /* 0x000564000c1e1d00 */
[----:B--2---:R-:W-:Y:S01]  /*1f70*/  PRMT R56, RZ, 0x5410, R128 ;  /* 0x00005410ff387816 */ /* 0x004fe20000000080 */
[----:B------:R-:W-:Y:S05]  /*1f80*/  @P2 BRA `(.L_x_10373) ;  /* 0x0000003000002947 */ /* 0x000fea0003800000 */
[----:B0-----:R-:W-:Y:S05]  /*1f90*/  @!P1 BRA `(.L_x_10374) ;  /* 0x0000005000009947 */ /* 0x001fea0003800000 */
[----:B-----5:R-:W-:Y:S01]  /*1fa0*/  FADD.FTZ R56, R96, R56 ;  /* 0x0000003860387221 */ /* 0x020fe20000010000 */
[----:B------:R-:W-:Y:S05]  /*1fb0*/  BRA `(.L_x_10374) ;  /* 0x0000003000007947 */ /* 0x000fea0003800000 */
.L_x_10373:
[----:B0----5:R-:W-:-:S05]  /*1fc0*/  PRMT R41, RZ, 0x5410, R100 ;  /* 0x00005410ff297816 */ /* 0x021fca0000000064 */
[----:B------:R-:W-:-:S04]  /*1fd0*/  FADD.FTZ R56, R41, R56 ;  /* 0x0000003829387221 */ /* 0x000fc80000010000 */
[----:B------:R-:W-:Y:S02]  /*1fe0*/  @P1 FADD.FTZ R56, R96, R56 ;  /* 0x0000003860381221 */ /* 0x000fe40000010000 */
.L_x_10374:
[----:B------:R-:W-:Y:S01]  /*1ff0*/  PRMT R57, RZ, 0x7610, R128 ;  /* 0x00007610ff397816 */ /* 0x000fe20000000080 */
[----:B------:R-:W-:Y:S05]  /*2000*/  @P2 BRA `(.L_x_10375) ;  /* 0x0000003000002947 */ /* 0x000fea0003800000 */
[----:B------:R-:W-:Y:S05]  /*2010*/  @!P1 BRA `(.L_x_10376) ;  /* 0x0000005000009947 */ /* 0x000fea0003800000 */
[----:B-----5:R-:W-:Y:S01]  /*2020*/  FADD.FTZ R57, R97, R57 ;  /* 0x0000003961397221 */ /* 0x020fe20000010000 */
[----:B------:R-:W-:Y:S05]  /*2030*/  BRA `(.L_x_10376) ;  /* 0x0000003000007947 */ /* 0x000fea0003800000 */
.L_x_10375:
[----:B-----5:R-:W-:-:S05]  /*2040*/  PRMT R40, RZ, 0x7610, R100 ;  /* 0x00007610ff287816 */ /* 0x020fca0000000064 */
[----:B------:R-:W-:-:S04]  /*2050*/  FADD.FTZ R57, R40, R57 ;  /* 0x0000003928397221 */ /* 0x000fc80000010000 */
[----:B------:R-:W-:Y:S02]  /*2060*/  @P1 FADD.FTZ R57, R97, R57 ;  /* 0x0000003961391221 */ /* 0x000fe40000010000 */
.L_x_10376:
[----:B------:R-:W-:Y:S01]  /*2070*/  PRMT R58, RZ, 0x5410, R129 ;  /* 0x00005410ff3a7816 */ /* 0x000fe20000000081 */
[----:B------:R-:W-:Y:S05]  /*2080*/  @P2 BRA `(.L_x_10377) ;  /* 0x0000003000002947 */ /* 0x000fea0003800000 */
[----:B------:R-:W-:Y:S05]  /*2090*/  @!P1 BRA `(.L_x_10378) ;  /* 0x0000005000009947 */ /* 0x000fea0003800000 */
[----:B-----5:R-:W-:Y:S01]  /*20a0*/  FADD.FTZ R58, R98, R58 ;  /* 0x0000003a623a7221 */ /* 0x020fe20000010000 */
[----:B------:R-:W-:Y:S05]  /*20b0*/  BRA `(.L_x_10378) ;  /* 0x0000003000007947 */ /* 0x000fea0003800000 */
.L_x_10377:
[----:B-----5:R-:W-:-:S05]  /*20c0*/  PRMT R41, RZ, 0x5410, R101 ;  /* 0x00005410ff297816 */ /* 0x020fca0000000065 */
[----:B------:R-:W-:-:S04]  /*20d0*/  FADD.FTZ R58, R41, R58 ;  /* 0x0000003a293a7221 */ /* 0x000fc80000010000 */
[----:B------:R-:W-:Y:S02]  /*20e0*/  @P1 FADD.FTZ R58, R98, R58 ;  /* 0x0000003a623a1221 */ /* 0x000fe40000010000 */
.L_x_10378:
[----:B------:R-:W-:Y:S01]  /*20f0*/  PRMT R59, RZ, 0x7610, R129 ;  /* 0x00007610ff3b7816 */ /* 0x000fe20000000081 */
[----:B------:R-:W-:Y:S05]  /*2100*/  @P2 BRA `(.L_x_10379) ;  /* 0x0000003000002947 */ /* 0x000fea0003800000 */
[----:B------:R-:W-:Y:S05]  /*2110*/  @!P1 BRA `(.L_x_10380) ;  /* 0x0000005000009947 */ /* 0x000fea0003800000 */
[----:B-----5:R-:W-:Y:S01]  /*2120*/  FADD.FTZ R59, R99, R59 ;  /* 0x0000003b633b7221 */ /* 0x020fe20000010000 */
[----:B------:R-:W-:Y:S05]  /*2130*/  BRA `(.L_x_10380) ;  /* 0x0000003000007947 */ /* 0x000fea0003800000 */
.L_x_10379:
[----:B-----5:R-:W-:-:S05]  /*2140*/  PRMT R40, RZ, 0x7610, R101 ;  /* 0x00007610ff287816 */ /* 0x020fca0000000065 */
[----:B------:R-:W-:-:S04]  /*2150*/  FADD.FTZ R59, R40, R59 ;  /* 0x0000003b283b7221 */ /* 0x000fc80000010000 */
[----:B------:R-:W-:Y:S02]  /*2160*/  @P1 FADD.FTZ R59, R99, R59 ;  /* 0x0000003b633b1221 */ /* 0x000fe40000010000 */
.L_x_10380:
[----:B------:R-:W-:Y:S01]  /*2170*/  PRMT R128, RZ, 0x5410, R130 ;  /* 0x00005410ff807816 */ /* 0x000fe20000000082 */
[----:B------:R-:W-:Y:S05]  /*2180*/  @P2 BRA `(.L_x_10381) ;  /* 0x0000003000002947 */ /* 0x000fea0003800000 */
[----:B------:R-:W-:Y:S05]  /*2190*/  @!P1 BRA `(.L_x_10382) ;  /* 0x0000005000009947 */ /* 0x000fea0003800000 */
[----:B-----5:R-:W-:Y:S01]  /*21a0*/  FADD.FTZ R128, R92, R128 ;  /* 0x000000805c807221 */ /* 0x020fe20000010000 */
[----:B------:R-:W-:Y:S05]  /*21b0*/  BRA `(.L_x_10382) ;  /* 0x0000003000007947 */ /* 0x000fea0003800000 */
.L_x_10381:
[----:B-----5:R-:W-:-:S05]  /*21c0*/  PRMT R41, RZ, 0x5410, R102 ;  /* 0x00005410ff297816 */ /* 0x020fca0000000066 */
[----:B------:R-:W-:-:S04]  /*21d0*/  FADD.FTZ R128, R41, R128 ;  /* 0x0000008029807221 */ /* 0x000fc80000010000 */
[----:B------:R-:W-:Y:S02]  /*21e0*/  @P1 FADD.FTZ R128, R92, R128 ;  /* 0x000000805c801221 */ /* 0x000fe40000010000 */
.L_x_10382:
[----:B------:R-:W-:Y:S01]  /*21f0*/  PRMT R129, RZ, 0x7610, R130 ;  /* 0x00007610ff817816 */ /* 0x000fe20000000082 */
[----:B------:R-:W-:Y:S05]  /*2200*/  @P2 BRA `(.L_x_10383) ;  /* 0x0000003000002947 */ /* 0x000fea0003800000 */
[----:B------:R-:W-:Y:S05]  /*2210*/  @!P1 BRA `(.L_x_10384) ;  /* 0x0000005000009947 */ /* 0x000fea0003800000 */
[----:B-----5:R-:W-:Y:S01]  /*2220*/  FADD.FTZ R129, R93, R129 ;  /* 0x000000815d817221 */ /* 0x020fe20000010000 */
[----:B------:R-:W-:Y:S05]  /*2230*/  BRA `(.L_x_10384) ;  /* 0x0000003000007947 */ /* 0x000fea0003800000 */
.L_x_10383:
[----:B-----5:R-:W-:-:S05]  /*2240*/  PRMT R40, RZ, 0x7610, R102 ;  /* 0x00007610ff287816 */ /* 0x020fca0000000066 */
[----:B------:R-:W-:-:S04]  /*2250*/  FADD.FTZ R129, R40, R129 ;  /* 0x0000008128817221 */ /* 0x000fc80000010000 */
[----:B------:R-:W-:Y:S02]  /*2260*/  @P1 FADD.FTZ R129, R93, R129 ;  /* 0x000000815d811221 */ /* 0x000fe40000010000 */
.L_x_10384:
[----:B------:R-:W-:Y:S01]  /*2270*/  PRMT R130, RZ, 0x5410, R131 ;  /* 0x00005410ff827816 */ /* 0x000fe20000000083 */
[----:B------:R-:W-:Y:S05]  /*2280*/  @P2 BRA `(.L_x_10385) ;  /* 0x0000003000002947 */ /* 0x000fea0003800000 */
[----:B------:R-:W-:Y:S05]  /*2290*/  @!P1 BRA `(.L_x_10386) ;  /* 0x0000005000009947 */ /* 0x000fea0003800000 */
[----:B-----5:R-:W-:Y:S01]  /*22a0*/  FADD.FTZ R130, R94, R130 ;  /* 0x000000825e827221 */ /* 0x020fe20000010000 */
[----:B------:R-:W-:Y:S05]  /*22b0*/  BRA `(.L_x_10386) ;  /* 0x0000003000007947 */ /* 0x000fea0003800000 */
.L_x_10385:
[----:B-----5:R-:W-:-:S05]  /*22c0*/  PRMT R41, RZ, 0x5410, R103 ;  /* 0x00005410ff297816 */ /* 0x020fca0000000067 */
[----:B------:R-:W-:-:S04]  /*22d0*/  FADD.FTZ R130, R41, R130 ;  /* 0x0000008229827221 */ /* 0x000fc80000010000 */
[----:B------:R-:W-:Y:S02]  /*22e0*/  @P1 FADD.FTZ R130, R94, R130 ;  /* 0x000000825e821221 */ /* 0x000fe40000010000 */
.L_x_10386:
[----:B------:R-:W-:Y:S01]  /*22f0*/  PRMT R131, RZ, 0x7610, R131 ;  /* 0x00007610ff837816 */ /* 0x000fe20000000083 */
[----:B------:R-:W-:Y:S05]  /*2300*/  @P2 BRA `(.L_x_10387) ;  /* 0x0000003000002947 */ /* 0x000fea0003800000 */
[----:B------:R-:W-:Y:S05]  /*2310*/  @!P1 BRA `(.L_x_10388) ;  /* 0x0000005000009947 */ /* 0x000fea0003800000 */
[----:B-----5:R-:W-:Y:S01]  /*2320*/  FADD.FTZ R131, R95, R131 ;  /* 0x000000835f837221 */ /* 0x020fe20000010000 */
[----:B------:R-:W-:Y:S05]  /*2330*/  BRA `(.L_x_10388) ;  /* 0x0000003000007947 */ /* 0x000fea0003800000 */
.L_x_10387:
[----:B-----5:R-:W-:-:S05]  /*2340*/  PRMT R40, RZ, 0x7610, R103 ;  /* 0x00007610ff287816 */ /* 0x020fca0000000067 */
[----:B------:R-:W-:-:S04]  /*2350*/  FADD.FTZ R131, R40, R131 ;  /* 0x0000008328837221 */ /* 0x000fc80000010000 */
[----:B------:R-:W-:Y:S02]  /*2360*/  @P1 FADD.FTZ R131, R95, R131 ;  /* 0x000000835f831221 */ /* 0x000fe40000010000 */
.L_x_10388:
        /* <DEDUP_REMOVED lines=33> */
[----:B------:R-:W-:-:S03]  /*2580*/  LEA R40, P0, R186, c[0x0][0x188], 0x5 ;  /* 0x00006200ba287a11 */ /* 0x000fc600078028ff */
[----:B------:R-:W-:Y:S01]  /*2590*/  FADD.FTZ R194, R41, R56 ;  /* 0x0000003829c27221 */ /* 0x000fe20000010000 */
[----:B------:R-:W-:-:S03]  /*25a0*/  LEA.HI.X R41, R186, c[0x0][0x18c], RZ, 0x5, P0 ;  /* 0x00006300ba297a11 */ /* 0x000fc600000f2cff */
[----:B------:R-:W-:Y:S02]  /*25b0*/  FADD.FTZ R199, R194, R57 ;  /* 0x00000039c2c77221 */ /* 0x000fe40000010000 */
[----:B------:R0:W-:Y:S02]  /*25c0*/  STG.E.128 [R40.64], R56 ;  /* 0x0000003828007986 */ /* 0x0001e4000c101d04 */
[----:B------:R-:W-:Y:S02]  /*25d0*/  FADD.FTZ R194, R199, R58 ;  /* 0x0000003ac7c27221 */ /* 0x000fe40000010000 */
[----:B------:R0:W-:Y:S02]  /*25e0*/  STG.E.128 [R40.64+0x10], R128 ;  /* 0x0000108028007986 */ /* 0x0001e4000c101d04 */
[----:B------:R-:W-:-:S04]  /*25f0*/  FADD.FTZ R199, R194, R59 ;  /* 0x0000003bc2c77221 */ /* 0x000fc80000010000 */
[----:B------:R-:W-:-:S04]  /*2600*/  FADD.FTZ R194, R199, R128 ;  /* 0x00000080c7c27221 */ /* 0x000fc80000010000 */
[----:B------:R-:W-:-:S04]  /*2610*/  FADD.FTZ R199, R194, R129 ;  /* 0x00000081c2c77221 */ /* 0x000fc80000010000 */
[----:B------:R-:W-:-:S04]  /*2620*/  FADD.FTZ R194, R199, R130 ;  /* 0x00000082c7c27221 */ /* 0x000fc80000010000 */
[----:B------:R-:W-:Y:S01]  /*2630*/  FADD.FTZ R194, R194, R131 ;  /* 0x00000083c2c27221 */ /* 0x000fe20000010000 */
[----:B------:R-:W-:Y:S05]  /*2640*/  BRA.DIV ~URZ, `(.L_x_10389) ;  /* 0x000019e27f007947 */ /* 0x000fea000b800000 */
[----:B0-----:R0:W1:Y:S02]  /*2650*/  SHFL.BFLY PT, R40, R194, 0x1, 0x1f ;  /* 0x0c201f00c2287f89 */ /* 0x00106400000e0000 */
.L_x_10393:
        /* <DEDUP_REMOVED lines=100> */
.L_x_10394:
[----:B------:R-:W-:Y:S01]  /*2ca0*/  FMUL.FTZ R198, R199, R199 ;  /* 0x000000c7c7c67220 */ /* 0x000fe20000410000 */
[----:B------:R-:W-:Y:S01]  /*2cb0*/  MOV R196, c[0x0][0x1e0] ;  /* 0x0000780000c47a02 */ /* 0x000fe20000000f00 */
[----:B-1----:R-:W-:Y:S01]  /*2cc0*/  FADD.FTZ R203, R203, R194 ;  /* 0x000000c2cbcb7221 */ /* 0x002fe20000010000 */
[----:B------:R-:W-:Y:S01]  /*2cd0*/  ISETP.NE.AND P0, PT, RZ, UR6, PT ;  /* 0x00000006ff007c0c */ /* 0x000fe2000bf05270 */
[----:B0-----:R-:W-:Y:S01]  /*2ce0*/  HFMA2.MMA R194, -RZ, RZ, 0, 2.384185791015625e-07 ;  /* 0x00000004ffc27435 */ /* 0x001fe200000001ff */
[----:B------:R-:W-:Y:S01]  /*2cf0*/  PRMT R223, RZ, 0x7610, R120 ;  /* 0x00007610ffdf7816 */ /* 0x000fe20000000078 */
[----:B------:R-:W-:Y:S01]  /*2d00*/  FFMA.FTZ R196, R203, R196, c[0x0][0x228] ;  /* 0x00008a00cbc47623 */ /* 0x000fe200000100c4 */
[----:B------:R-:W-:Y:S02]  /*2d10*/  FSEL R201, R198, RZ, P0 ;  /* 0x000000ffc6c97208 */ /* 0x000fe40000000000 */
[----:B------:R-:W-:Y:S02]  /*2d20*/  FSEL R198, R199, RZ, !P0 ;  /* 0x000000ffc7c67208 */ /* 0x000fe40004000000 */
[----:B------:R-:W-:Y:S01]  /*2d30*/  PRMT R212, RZ, 0x7610, R127 ;  /* 0x00007610ffd47816 */ /* 0x000fe2000000007f */
[----:B------:R-:W-:Y:S01]  /*2d40*/  FADD.FTZ R196, R196, R201 ;  /* 0x000000c9c4c47221 */ /* 0x000fe20000010000 */
[----:B------:R-:W-:Y:S01]  /*2d50*/  PRMT R217, RZ, 0x7610, R121 ;  /* 0x00007610ffd97816 */ /* 0x000fe20000000079 */
[CC--:B------:R-:W-:Y:S01]  /*2d60*/  @!P1 IMAD.WIDE R40, R173.reuse, R194.reuse, c[0x0][0x1a0] ;  /* 0x00006800ad289625 */ /* 0x0c0fe200078e02c2 */
[--C-:B------:R-:W-:Y:S01]  /*2d70*/  PRMT R216, RZ, 0x5410, R124.reuse ;  /* 0x00005410ffd87816 */ /* 0x100fe2000000007c */
[----:B------:R-:W0:Y:S01]  /*2d80*/  MUFU.RSQ R202, R196 ;  /* 0x000000c400ca7308 */ /* 0x000e220000001400 */
[----:B------:R-:W-:Y:S01]  /*2d90*/  PRMT R221, RZ, 0x7610, R124 ;  /* 0x00007610ffdd7816 */ /* 0x000fe2000000007c */
[C---:B------:R-:W-:Y:S01]  /*2da0*/  FADD.FTZ R86, -R198.reuse, R86 ;  /* 0x00000056c6567221 */ /* 0x040fe20000010100 */
[----:B------:R1:W-:Y:S01]  /*2db0*/  @!P1 STG.E [R40.64], R199 ;  /* 0x000000c728009986 */ /* 0x0003e2000c101904 */
[C---:B------:R-:W-:Y:S01]  /*2dc0*/  FADD.FTZ R87, -R198.reuse, R87 ;  /* 0x00000057c6577221 */ /* 0x040fe20000010100 */
[----:B------:R-:W-:Y:S01]  /*2dd0*/  PRMT R205, RZ, 0x7610, R118 ;  /* 0x00007610ffcd7816 */ /* 0x000fe20000000076 */
[C---:B------:R-:W-:Y:S01]  /*2de0*/  FADD.FTZ R207, -R198.reuse, R77 ;  /* 0x0000004dc6cf7221 */ /* 0x040fe20000010100 */
[--C-:B------:R-:W-:Y:S01]  /*2df0*/  PRMT R213, RZ, 0x5410, R117.reuse ;  /* 0x00005410ffd57816 */ /* 0x100fe20000000075 */
[C---:B------:R-:W-:Y:S01]  /*2e00*/  FADD.FTZ R74, -R198.reuse, R74 ;  /* 0x0000004ac64a7221 */ /* 0x040fe20000010100 */
[----:B------:R-:W-:Y:S01]  /*2e10*/  PRMT R214, RZ, 0x7610, R117 ;  /* 0x00007610ffd67816 */ /* 0x000fe20000000075 */
[C---:B------:R-:W-:Y:S01]  /*2e20*/  FADD.FTZ R200, -R198.reuse, R70 ;  /* 0x00000046c6c87221 */ /* 0x040fe20000010100 */
[--C-:B------:R-:W-:Y:S01]  /*2e30*/  PRMT R215, RZ, 0x5410, R116.reuse ;  /* 0x00005410ffd77816 */ /* 0x100fe20000000074 */
[C---:B------:R-:W-:Y:S01]  /*2e40*/  FADD.FTZ R77, -R198.reuse, R61 ;  /* 0x0000003dc64d7221 */ /* 0x040fe20000010100 */
[----:B------:R-:W-:Y:S01]  /*2e50*/  PRMT R218, RZ, 0x7610, R116 ;  /* 0x00007610ffda7816 */ /* 0x000fe20000000074 */
[----:B------:R-:W-:Y:S01]  /*2e60*/  FADD.FTZ R83, -R198, R83 ;  /* 0x00000053c6537221 */ /* 0x000fe20000010100 */
[----:B------:R-:W-:Y:S01]  /*2e70*/  SHF.L.U32 R220, R192, 0x4, RZ ;  /* 0x00000004c0dc7819 */ /* 0x000fe200000006ff */
[----:B-1----:R-:W-:Y:S01]  /*2e80*/  @!P1 IMAD.WIDE R40, R173, R194, c[0x0][0x1a8] ;  /* 0x00006a00ad289625 */ /* 0x002fe200078e02c2 */
[----:B------:R-:W-:-:S03]  /*2e90*/  SHF.R.U32.HI R222, RZ, 0x1c, R192 ;  /* 0x0000001cffde7819 */ /* 0x000fc600000116c0 */
[C---:B------:R-:W-:Y:S01]  /*2ea0*/  FADD.FTZ R70, -R198.reuse, R67 ;  /* 0x00000043c6467221 */ /* 0x040fe20000010100 */
[----:B0-----:R0:W-:Y:S01]  /*2eb0*/  @!P1 STG.E [R40.64], R202 ;  /* 0x000000ca28009986 */ /* 0x0011e2000c101904 */
[C---:B------:R-:W-:Y:S02]  /*2ec0*/  FADD.FTZ R58, -R198.reuse, R58 ;  /* 0x0000003ac63a7221 */ /* 0x040fe40000010100 */
[C---:B------:R-:W-:Y:S02]  /*2ed0*/  FADD.FTZ R59, -R198.reuse, R59 ;  /* 0x0000003bc63b7221 */ /* 0x040fe40000010100 */
[C---:B------:R-:W-:Y:S02]  /*2ee0*/  FADD.FTZ R219, -R198.reuse, R89 ;  /* 0x00000059c6db7221 */ /* 0x040fe40000010100 */
[----:B------:R-:W-:Y:S02]  /*2ef0*/  FADD.FTZ R64, -R198, R64 ;  /* 0x00000040c6407221 */ /* 0x000fe40000010100 */
[----:B------:R-:W-:-:S02]  /*2f00*/  FMUL.FTZ R67, R202, R86 ;  /* 0x00000056ca437220 */ /* 0x000fc40000410000 */
[----:B------:R-:W-:Y:S01]  /*2f10*/  FADD.FTZ R89, -R198, R130 ;  /* 0x00000082c6597221 */ /* 0x000fe20000010100 */
[----:B0-----:R-:W-:Y:S01]  /*2f20*/  PRMT R40, RZ, 0x5410, R123 ;  /* 0x00005410ff287816 */ /* 0x001fe2000000007b */
[C---:B------:R-:W-:Y:S02]  /*2f30*/  FMUL.FTZ R61, R202.reuse, R87 ;  /* 0x00000057ca3d7220 */ /* 0x040fe40000410000 */
[C---:B------:R-:W-:Y:S02]  /*2f40*/  FMUL.FTZ R130, R202.reuse, R74 ;  /* 0x0000004aca827220 */ /* 0x040fe40000410000 */
[C---:B------:R-:W-:Y:S02]  /*2f50*/  FMUL.FTZ R87, R202.reuse, R77 ;  /* 0x0000004dca577220 */ /* 0x040fe40000410000 */
[C---:B------:R-:W-:Y:S02]  /*2f60*/  FMUL.FTZ R41, R202.reuse, R83 ;  /* 0x00000053ca297220 */ /* 0x040fe40000410000 */
[C---:B------:R-:W-:Y:S01]  /*2f70*/  FMUL.FTZ R74, R202.reuse, R58 ;  /* 0x0000003aca4a7220 */ /* 0x040fe20000410000 */
[----:B------:R-:W-:Y:S01]  /*2f80*/  PRMT R58, RZ, 0x5410, R111 ;  /* 0x00005410ff3a7816 */ /* 0x000fe2000000006f */
[----:B------:R-:W-:-:S02]  /*2f90*/  FMUL.FTZ R77, R202, R59 ;  /* 0x0000003bca4d7220 */ /* 0x000fc40000410000 */
[----:B------:R-:W-:Y:S01]  /*2fa0*/  FMUL.FTZ R83, R202, R64 ;  /* 0x00000040ca537220 */ /* 0x000fe20000410000 */
[----:B------:R-:W-:Y:S01]  /*2fb0*/  PRMT R64, RZ, 0x7610, R123 ;  /* 0x00007610ff407816 */ /* 0x000fe2000000007b */
[C---:B------:R-:W-:Y:S01]  /*2fc0*/  FFMA.FTZ R59, R67.reuse, R40, R35 ;  /* 0x00000028433b7223 */ /* 0x040fe20000010023 */
[----:B------:R-:W-:Y:S01]  /*2fd0*/  PRMT R40, RZ, 0x7610, R111 ;  /* 0x00007610ff287816 */ /* 0x000fe2000000006f */
[C---:B------:R-:W-:Y:S02]  /*2fe0*/  FADD.FTZ R84, -R198.reuse, R84 ;  /* 0x00000054c6547221 */ /* 0x040fe40000010100 */
[C---:B------:R-:W-:Y:S02]  /*2ff0*/  FADD.FTZ R208, -R198.reuse, R82 ;  /* 0x00000052c6d07221 */ /* 0x040fe40000010100 */
[C---:B------:R-:W-:Y:S02]  /*3000*/  FADD.FTZ R82, -R198.reuse, R65 ;  /* 0x00000041c6527221 */ /* 0x040fe40000010100 */
[----:B------:R-:W-:Y:S01]  /*3010*/  FFMA.FTZ R67, R67, R58, R140 ;  /* 0x0000003a43437223 */ /* 0x000fe2000001008c */
[----:B------:R-:W-:Y:S01]  /*3020*/  PRMT R58, RZ, 0x5410, R122 ;  /* 0x00005410ff3a7816 */ /* 0x000fe2000000007a */
[----:B------:R-:W-:-:S02]  /*3030*/  FADD.FTZ R65, -R198, R66 ;  /* 0x00000042c6417221 */ /* 0x000fc40000010100 */
[C---:B------:R-:W-:Y:S02]  /*3040*/  FFMA.FTZ R64, R61.reuse, R64, R34 ;  /* 0x000000403d407223 */ /* 0x040fe40000010022 */
[----:B------:R-:W-:Y:S01]  /*3050*/  FFMA.FTZ R40, R61, R40, R141 ;  /* 0x000000283d287223 */ /* 0x000fe2000001008d */
[----:B------:R-:W-:Y:S01]  /*3060*/  PRMT R61, RZ, 0x5410, R110 ;  /* 0x00005410ff3d7816 */ /* 0x000fe2000000006e */
[----:B------:R-:W-:Y:S01]  /*3070*/  FMUL.FTZ R66, R202, R84 ;  /* 0x00000054ca427220 */ /* 0x000fe20000410000 */
[----:B------:R-:W-:Y:S01]  /*3080*/  F2FP.BF16.PACK_AB R59, R64, R59 ;  /* 0x0000003b403b723e */ /* 0x000fe200000010ff */
[C---:B------:R-:W-:Y:S01]  /*3090*/  FADD.FTZ R62, -R198.reuse, R62 ;  /* 0x0000003ec63e7221 */ /* 0x040fe20000010100 */
[----:B------:R-:W-:Y:S01]  /*30a0*/  PRMT R64, RZ, 0x7610, R43 ;  /* 0x00007610ff407816 */ /* 0x000fe2000000002b */
[----:B------:R-:W-:Y:S01]  /*30b0*/  FADD.FTZ R85, -R198, R85 ;  /* 0x00000055c6557221 */ /* 0x000fe20000010100 */
[----:B------:R-:W-:Y:S01]  /*30c0*/  F2FP.BF16.PACK_AB R67, R40, R67 ;  /* 0x000000432843723e */ /* 0x000fe200000010ff */
[----:B------:R-:W-:-:S02]  /*30d0*/  FADD.FTZ R210, -R198, R78 ;  /* 0x0000004ec6d27221 */ /* 0x000fc40000010100 */
[----:B------:R-:W-:Y:S02]  /*30e0*/  FFMA.FTZ R58, R66, R58, R37 ;  /* 0x0000003a423a7223 */ /* 0x000fe40000010025 */
[----:B------:R-:W-:Y:S02]  /*30f0*/  FADD.FTZ R78, -R198, R56 ;  /* 0x00000038c64e7221 */ /* 0x000fe40000010100 */
[----:B------:R-:W-:Y:S01]  /*3100*/  FFMA.FTZ R66, R66, R61, R138 ;  /* 0x0000003d42427223 */ /* 0x000fe2000001008a */
[----:B------:R-:W-:Y:S01]  /*3110*/  PRMT R61, RZ, 0x7610, R122 ;  /* 0x00007610ff3d7816 */ /* 0x000fe2000000007a */
[----:B------:R-:W-:Y:S02]  /*3120*/  FADD.FTZ R203, -R198, R69 ;  /* 0x00000045c6cb7221 */ /* 0x000fe40000010100 */
[C---:B------:R-:W-:Y:S01]  /*3130*/  FMUL.FTZ R56, R202.reuse, R62 ;  /* 0x0000003eca387220 */ /* 0x040fe20000410000 */
[----:B------:R-:W-:Y:S01]  /*3140*/  PRMT R62, RZ, 0x7610, R110 ;  /* 0x00007610ff3e7816 */ /* 0x000fe2000000006e */
[----:B------:R-:W-:-:S02]  /*3150*/  FMUL.FTZ R69, R202, R85 ;  /* 0x00000055ca457220 */ /* 0x000fc40000410000 */
[C---:B------:R-:W-:Y:S02]  /*3160*/  FADD.FTZ R201, -R198.reuse, R71 ;  /* 0x00000047c6c97221 */ /* 0x040fe40000010100 */
[C---:B------:R-:W-:Y:S02]  /*3170*/  FFMA.FTZ R61, R69.reuse, R61, R36 ;  /* 0x0000003d453d7223 */ /* 0x040fe40000010024 */
[----:B------:R-:W-:Y:S01]  /*3180*/  FFMA.FTZ R69, R69, R62, R139 ;  /* 0x0000003e45457223 */ /* 0x000fe2000001008b */
[----:B------:R-:W-:Y:S01]  /*3190*/  PRMT R62, RZ, 0x7610, R108 ;  /* 0x00007610ff3e7816 */ /* 0x000fe2000000006c */
[----:B------:R-:W-:Y:S01]  /*31a0*/  FADD.FTZ R71, -R198, R60 ;  /* 0x0000003cc6477221 */ /* 0x000fe20000010100 */
[----:B------:R-:W-:Y:S01]  /*31b0*/  F2FP.BF16.PACK_AB R58, R61, R58 ;  /* 0x0000003a3d3a723e */ /* 0x000fe200000010ff */
[C---:B------:R-:W-:Y:S01]  /*31c0*/  FMUL.FTZ R219, R202.reuse, R219 ;  /* 0x000000dbcadb7220 */ /* 0x040fe20000410000 */
[----:B------:R-:W-:Y:S01]  /*31d0*/  F2FP.BF16.PACK_AB R66, R69, R66 ;  /* 0x000000424542723e */ /* 0x000fe200000010ff */
[----:B------:R-:W-:Y:S01]  /*31e0*/  FMUL.FTZ R86, R202, R71 ;  /* 0x00000047ca567220 */ /* 0x000fe20000410000 */
[----:B------:R-:W-:Y:S01]  /*31f0*/  PRMT R71, RZ, 0x5410, R127 ;  /* 0x00005410ff477816 */ /* 0x000fe2000000007f */
[----:B------:R-:W-:-:S02]  /*3200*/  FFMA.FTZ R223, R219, R223, R132 ;  /* 0x000000dfdbdf7223 */ /* 0x000fc40000010084 */
[----:B------:R-:W-:Y:S02]  /*3210*/  FADD.FTZ R90, -R198, R90 ;  /* 0x0000005ac65a7221 */ /* 0x000fe40000010100 */
[----:B------:R-:W-:Y:S01]  /*3220*/  FFMA.FTZ R219, R219, R62, R136 ;  /* 0x0000003edbdb7223 */ /* 0x000fe20000010088 */
[----:B------:R-:W-:Y:S01]  /*3230*/  PRMT R62, RZ, 0x5410, R115 ;  /* 0x00005410ff3e7816 */ /* 0x000fe20000000073 */
[----:B------:R-:W-:Y:S02]  /*3240*/  FMUL.FTZ R210, R202, R210 ;  /* 0x000000d2cad27220 */ /* 0x000fe40000410000 */
[----:B------:R-:W-:Y:S02]  /*3250*/  FADD.FTZ R211, -R198, R79 ;  /* 0x0000004fc6d37221 */ /* 0x000fe40000010100 */
[C---:B------:R-:W-:Y:S01]  /*3260*/  FMUL.FTZ R60, R202.reuse, R90 ;  /* 0x0000005aca3c7220 */ /* 0x040fe20000410000 */
[----:B------:R-:W-:Y:S01]  /*3270*/  PRMT R90, RZ, 0x5410, R121 ;  /* 0x00005410ff5a7816 */ /* 0x000fe20000000079 */
[----:B------:R-:W-:Y:S01]  /*3280*/  FMUL.FTZ R84, R202, R65 ;  /* 0x00000041ca547220 */ /* 0x000fe20000410000 */
[----:B------:R-:W-:Y:S01]  /*3290*/  PRMT R65, RZ, 0x5410, R109 ;  /* 0x00005410ff417816 */ /* 0x000fe2000000006d */
[----:B------:R-:W-:-:S02]  /*32a0*/  FFMA.FTZ R71, R210, R71, R27 ;  /* 0x00000047d2477223 */ /* 0x000fc4000001001b */
[----:B------:R-:W-:Y:S01]  /*32b0*/  FFMA.FTZ R210, R210, R62, R147 ;  /* 0x0000003ed2d27223 */ /* 0x000fe20000010093 */
[----:B------:R-:W-:Y:S01]  /*32c0*/  PRMT R62, RZ, 0x7610, R115 ;  /* 0x00007610ff3e7816 */ /* 0x000fe20000000073 */
[----:B------:R-:W-:Y:S02]  /*32d0*/  FADD.FTZ R91, -R198, R91 ;  /* 0x0000005bc65b7221 */ /* 0x000fe40000010100 */
[----:B------:R-:W-:Y:S02]  /*32e0*/  FMUL.FTZ R211, R202, R211 ;  /* 0x000000d3cad37220 */ /* 0x000fe40000410000 */
[C---:B------:R-:W-:Y:S02]  /*32f0*/  FADD.FTZ R206, -R198.reuse, R76 ;  /* 0x0000004cc6ce7221 */ /* 0x040fe40000010100 */
[C---:B------:R-:W-:Y:S02]  /*3300*/  FADD.FTZ R199, -R198.reuse, R73 ;  /* 0x00000049c6c77221 */ /* 0x040fe40000010100 */
[----:B------:R-:W-:-:S02]  /*3310*/  FADD.FTZ R73, -R198, R68 ;  /* 0x00000044c6497221 */ /* 0x000fc40000010100 */
[C---:B------:R-:W-:Y:S02]  /*3320*/  FFMA.FTZ R90, R60.reuse, R90, R39 ;  /* 0x0000005a3c5a7223 */ /* 0x040fe40000010027 */
[----:B------:R-:W-:Y:S01]  /*3330*/  FFMA.FTZ R65, R60, R65, R135 ;  /* 0x000000413c417223 */ /* 0x000fe20000010087 */
[----:B------:R-:W-:Y:S01]  /*3340*/  PRMT R60, RZ, 0x7610, R109 ;  /* 0x00007610ff3c7816 */ /* 0x000fe2000000006d */
[C---:B------:R-:W-:Y:S02]  /*3350*/  FMUL.FTZ R68, R202.reuse, R91 ;  /* 0x0000005bca447220 */ /* 0x040fe40000410000 */
[----:B------:R-:W-:Y:S01]  /*3360*/  FMUL.FTZ R85, R202, R70 ;  /* 0x00000046ca557220 */ /* 0x000fe20000410000 */
[----:B------:R-:W-:Y:S01]  /*3370*/  PRMT R70, RZ, 0x5410, R126 ;  /* 0x00005410ff467816 */ /* 0x000fe2000000007e */
[C---:B------:R-:W-:Y:S02]  /*3380*/  FFMA.FTZ R212, R211.reuse, R212, R26 ;  /* 0x000000d4d3d47223 */ /* 0x040fe4000001001a */
[----:B------:R-:W-:Y:S01]  /*3390*/  FFMA.FTZ R211, R211, R62, R150 ;  /* 0x0000003ed3d37223 */ /* 0x000fe20000010096 */
[----:B------:R-:W-:Y:S01]  /*33a0*/  PRMT R62, RZ, 0x5410, R114 ;  /* 0x00005410ff3e7816 */ /* 0x000fe20000000072 */
[----:B------:R-:W-:Y:S01]  /*33b0*/  FADD.FTZ R63, -R198, R63 ;  /* 0x0000003fc63f7221 */ /* 0x000fe20000010100 */
[----:B------:R-:W-:Y:S01]  /*33c0*/  F2FP.BF16.PACK_AB R71, R212, R71 ;  /* 0x00000047d447723e */ /* 0x000fe200000010ff */
[----:B------:R-:W-:-:S02]  /*33d0*/  FMUL.FTZ R206, R202, R206 ;  /* 0x000000cecace7220 */ /* 0x000fc40000410000 */
[C---:B------:R-:W-:Y:S02]  /*33e0*/  FADD.FTZ R88, -R198.reuse, R88 ;  /* 0x00000058c6587221 */ /* 0x040fe40000010100 */
[C---:B------:R-:W-:Y:S02]  /*33f0*/  FADD.FTZ R209, -R198.reuse, R81 ;  /* 0x00000051c6d17221 */ /* 0x040fe40000010100 */
[C---:B------:R-:W-:Y:S02]  /*3400*/  FADD.FTZ R204, -R198.reuse, R80 ;  /* 0x00000050c6cc7221 */ /* 0x040fe40000010100 */
[----:B------:R-:W-:Y:S02]  /*3410*/  FADD.FTZ R81, -R198, R128 ;  /* 0x00000080c6517221 */ /* 0x000fe40000010100 */
[----:B------:R-:W-:Y:S02]  /*3420*/  FFMA.FTZ R217, R68, R217, R38 ;  /* 0x000000d944d97223 */ /* 0x000fe40000010026 */
[----:B------:R-:W-:-:S02]  /*3430*/  FADD.FTZ R76, -R198, R72 ;  /* 0x00000048c64c7221 */ /* 0x000fc40000010100 */
[C---:B------:R-:W-:Y:S02]  /*3440*/  FADD.FTZ R75, -R198.reuse, R75 ;  /* 0x0000004bc64b7221 */ /* 0x040fe40000010100 */
[C---:B------:R-:W-:Y:S02]  /*3450*/  FADD.FTZ R79, -R198.reuse, R57 ;  /* 0x00000039c64f7221 */ /* 0x040fe40000010100 */
[C---:B------:R-:W-:Y:S01]  /*3460*/  FADD.FTZ R80, -R198.reuse, R129 ;  /* 0x00000081c6507221 */ /* 0x040fe20000010100 */
[----:B------:R-:W-:Y:S01]  /*3470*/  PRMT R129, RZ, 0x7610, R55 ;  /* 0x00007610ff817816 */ /* 0x000fe20000000037 */
[----:B------:R-:W-:Y:S02]  /*3480*/  FADD.FTZ R128, -R198, R131 ;  /* 0x00000083c6807221 */ /* 0x000fe40000010100 */
[----:B------:R-:W-:Y:S01]  /*3490*/  FFMA.FTZ R68, R68, R60, R137 ;  /* 0x0000003c44447223 */ /* 0x000fe20000010089 */
[----:B------:R-:W-:Y:S01]  /*34a0*/  PRMT R60, RZ, 0x5410, R120 ;  /* 0x00005410ff3c7816 */ /* 0x000fe20000000078 */
[C---:B------:R-:W-:Y:S01]  /*34b0*/  FMUL.FTZ R198, R202.reuse, R73 ;  /* 0x00000049cac67220 */ /* 0x040fe20000410000 */
[----:B------:R-:W-:Y:S01]  /*34c0*/  PRMT R73, RZ, 0x7610, R126 ;  /* 0x00007610ff497816 */ /* 0x000fe2000000007e */
[----:B------:R-:W-:Y:S01]  /*34d0*/  FMUL.FTZ R57, R202, R63 ;  /* 0x0000003fca397220 */ /* 0x000fe20000410000 */
[----:B------:R-:W-:Y:S01]  /*34e0*/  PRMT R63, RZ, 0x5410, R108 ;  /* 0x00005410ff3f7816 */ /* 0x000fe2000000006c */
[----:B------:R-:W-:Y:S01]  /*34f0*/  FFMA.FTZ R70, R206, R70, R29 ;  /* 0x00000046ce467223 */ /* 0x000fe2000001001d */
[----:B------:R-:W-:Y:S01]  /*3500*/  F2FP.BF16.PACK_AB R65, R68, R65 ;  /* 0x000000414441723e */ /* 0x000fe200000010ff */
[----:B------:R-:W-:Y:S01]  /*3510*/  FMUL.FTZ R72, R202, R88 ;  /* 0x00000058ca487220 */ /* 0x000fe20000410000 */
[----:B------:R-:W-:Y:S01]  /*3520*/  PRMT R88, RZ, 0x5410, R55 ;  /* 0x00005410ff587816 */ /* 0x000fe20000000037 */
[----:B------:R-:W-:Y:S01]  /*3530*/  FFMA.FTZ R206, R206, R62, R145 ;  /* 0x0000003ecece7223 */ /* 0x000fe20000010091 */
[----:B------:R-:W-:Y:S01]  /*3540*/  PRMT R62, RZ, 0x7610, R114 ;  /* 0x00007610ff3e7816 */ /* 0x000fe20000000072 */
[----:B------:R-:W-:-:S02]  /*3550*/  FMUL.FTZ R207, R202, R207 ;  /* 0x000000cfcacf7220 */ /* 0x000fc40000410000 */
[C---:B------:R-:W-:Y:S02]  /*3560*/  FFMA.FTZ R60, R72.reuse, R60, R133 ;  /* 0x0000003c483c7223 */ /* 0x040fe40000010085 */
[----:B------:R-:W-:Y:S01]  /*3570*/  FFMA.FTZ R72, R72, R63, R0 ;  /* 0x0000003f48487223 */ /* 0x000fe20000010000 */
[----:B------:R-:W-:Y:S01]  /*3580*/  PRMT R63, RZ, 0x5410, R112 ;  /* 0x00005410ff3f7816 */ /* 0x000fe20000000070 */
[C---:B------:R-:W-:Y:S02]  /*3590*/  FFMA.FTZ R73, R207.reuse, R73, R28 ;  /* 0x00000049cf497223 */ /* 0x040fe4000001001c */
[C---:B------:R-:W-:Y:S02]  /*35a0*/  FMUL.FTZ R204, R202.reuse, R204 ;  /* 0x000000cccacc7220 */ /* 0x040fe40000410000 */
[----:B------:R-:W-:Y:S01]  /*35b0*/  FFMA.FTZ R207, R207, R62, R148 ;  /* 0x0000003ecfcf7223 */ /* 0x000fe20000010094 */
[----:B------:R-:W-:Y:S01]  /*35c0*/  PRMT R62, RZ, 0x7610, R112 ;  /* 0x00007610ff3e7816 */ /* 0x000fe20000000070 */
[----:B------:R-:W-:Y:S01]  /*35d0*/  FMUL.FTZ R209, R202, R209 ;  /* 0x000000d1cad17220 */ /* 0x000fe20000410000 */
[----:B------:R-:W-:Y:S01]  /*35e0*/  F2FP.BF16.PACK_AB R70, R73, R70 ;  /* 0x000000464946723e */ /* 0x000fe200000010ff */
[----:B------:R-:W-:-:S02]  /*35f0*/  FFMA.FTZ R216, R204, R216, R33 ;  /* 0x000000d8ccd87223 */ /* 0x000fc40000010021 */
[----:B------:R-:W-:Y:S01]  /*3600*/  FFMA.FTZ R204, R204, R63, R142 ;  /* 0x0000003fcccc7223 */ /* 0x000fe2000001008e */
[----:B------:R-:W-:Y:S01]  /*3610*/  PRMT R63, RZ, 0x5410, R119 ;  /* 0x00005410ff3f7816 */ /* 0x000fe20000000077 */
[C---:B------:R-:W-:Y:S02]  /*3620*/  FFMA.FTZ R221, R209.reuse, R221, R32 ;  /* 0x000000ddd1dd7223 */ /* 0x040fe40000010020 */
[----:B------:R-:W-:Y:S01]  /*3630*/  FFMA.FTZ R209, R209, R62, R143 ;  /* 0x0000003ed1d17223 */ /* 0x000fe2000001008f */
[----:B------:R-:W-:Y:S01]  /*3640*/  PRMT R62, RZ, 0x5410, R107 ;  /* 0x00005410ff3e7816 */ /* 0x000fe2000000006b */
[C---:B------:R-:W-:Y:S01]  /*3650*/  FMUL.FTZ R200, R202.reuse, R200 ;  /* 0x000000c8cac87220 */ /* 0x040fe20000410000 */
        /* <DEDUP_REMOVED lines=10> */
[----:B------:R-:W-:Y:S01]  /*3700*/  PRMT R79, RZ, 0x5410, R106 ;  /* 0x00005410ff4f7816 */ /* 0x000fe2000000006a */
[C---:B------:R-:W-:Y:S02]  /*3710*/  FMUL.FTZ R81, R202.reuse, R81 ;  /* 0x00000051ca517220 */ /* 0x040fe40000410000 */
[C---:B------:R-:W-:Y:S02]  /*3720*/  FMUL.FTZ R80, R202.reuse, R80 ;  /* 0x00000050ca507220 */ /* 0x040fe40000410000 */
[C---:B------:R-:W-:Y:S01]  /*3730*/  FMUL.FTZ R78, R202.reuse, R89 ;  /* 0x00000059ca4e7220 */ /* 0x040fe20000410000 */
[----:B------:R-:W-:Y:S01]  /*3740*/  PRMT R89, RZ, 0x5410, R51 ;  /* 0x00005410ff597816 */ /* 0x000fe20000000033 */
[----:B------:R-:W-:Y:S01]  /*3750*/  FMUL.FTZ R91, R202, R128 ;  /* 0x00000080ca5b7220 */ /* 0x000fe20000410000 */
[----:B------:R-:W-:Y:S01]  /*3760*/  PRMT R202, RZ, 0x7610, R119 ;  /* 0x00007610ffca7816 */ /* 0x000fe20000000077 */
[C---:B------:R-:W-:Y:S01]  /*3770*/  FFMA.FTZ R63, R200.reuse, R63, R19 ;  /* 0x0000003fc83f7223 */ /* 0x040fe20000010013 */
        /* <DEDUP_REMOVED lines=9> */
[----:B------:R-:W-:Y:S02]  /*3810*/  FFMA.FTZ R214, R131, R214, R22 ;  /* 0x000000d683d67223 */ /* 0x000fe40000010016 */
[C---:B------:R-:W-:Y:S02]  /*3820*/  FFMA.FTZ R62, R198.reuse, R62, R21 ;  /* 0x0000003ec63e7223 */ /* 0x040fe40000010015 */
[----:B------:R-:W-:Y:S01]  /*3830*/  FFMA.FTZ R198, R198, R79, R153 ;  /* 0x0000004fc6c67223 */ /* 0x000fe20000010099 */
[----:B------:R-:W-:Y:S01]  /*3840*/  PRMT R79, RZ, 0x7610, R106 ;  /* 0x00007610ff4f7816 */ /* 0x000fe2000000006a */
[----:B------:R-:W-:Y:S01]  /*3850*/  FFMA.FTZ R215, R196, R215, R25 ;  /* 0x000000d7c4d77223 */ /* 0x000fe20000010019 */
[----:B------:R-:W-:Y:S01]  /*3860*/  F2FP.BF16.PACK_AB R62, R205, R62 ;  /* 0x0000003ecd3e723e */ /* 0x000fe200000010ff */
[----:B------:R-:W-:-:S02]  /*3870*/  FFMA.FTZ R218, R199, R218, R24 ;  /* 0x000000dac7da7223 */ /* 0x000fc40000010018 */
[----:B------:R-:W-:Y:S01]  /*3880*/  FFMA.FTZ R203, R203, R79, R156 ;  /* 0x0000004fcbcb7223 */ /* 0x000fe2000001009c */
[----:B------:R-:W-:Y:S01]  /*3890*/  PRMT R79, RZ, 0x5410, R105 ;  /* 0x00005410ff4f7816 */ /* 0x000fe20000000069 */
[C---:B------:R-:W-:Y:S02]  /*38a0*/  FFMA.FTZ R88, R56.reuse, R88, R11 ;  /* 0x0000005838587223 */ /* 0x040fe4000001000b */
[----:B------:R-:W-:Y:S01]  /*38b0*/  FFMA.FTZ R89, R56, R89, R163 ;  /* 0x0000005938597223 */ /* 0x000fe200000100a3 */
[----:B------:R-:W-:Y:S01]  /*38c0*/  PRMT R56, RZ, 0x5410, R43 ;  /* 0x00005410ff387816 */ /* 0x000fe2000000002b */
[----:B------:R-:W-:Y:S01]  /*38d0*/  FFMA.FTZ R130, R130, R79, R151 ;  /* 0x0000004f82827223 */ /* 0x000fe20000010097 */
[----:B------:R-:W-:Y:S01]  /*38e0*/  PRMT R79, RZ, 0x7610, R105 ;  /* 0x00007610ff4f7816 */ /* 0x000fe20000000069 */
[C---:B------:R-:W-:Y:S02]  /*38f0*/  FFMA.FTZ R129, R57.reuse, R129, R10 ;  /* 0x0000008139817223 */ /* 0x040fe4000001000a */
[----:B------:R-:W-:Y:S01]  /*3900*/  FFMA.FTZ R128, R57, R128, R166 ;  /* 0x0000008039807223 */ /* 0x000fe200000100a6 */
[----:B------:R-:W-:Y:S01]  /*3910*/  F2FP.BF16.PACK_AB R57, R217, R90 ;  /* 0x0000005ad939723e */ /* 0x000fe200000010ff */
[----:B------:R-:W-:Y:S01]  /*3920*/  FFMA.FTZ R131, R131, R79, R154 ;  /* 0x0000004f83837223 */ /* 0x000fe2000001009a */
[----:B------:R-:W-:Y:S01]  /*3930*/  PRMT R79, RZ, 0x5410, R104 ;  /* 0x00005410ff4f7816 */ /* 0x000fe20000000068 */
[----:B------:R-:W-:Y:S01]  /*3940*/  IMAD R173, R194, c[0x0][0x160], R173 ;  /* 0x00005800c2ad7a24 */ /* 0x000fe200078e02ad */
[----:B------:R-:W-:-:S02]  /*3950*/  PRMT R90, RZ, 0x7610, R47 ;  /* 0x00007610ff5a7816 */ /* 0x000fc4000000002f */
[----:B------:R-:W-:Y:S01]  /*3960*/  SHF.L.U32 R217, R190, 0x4, RZ ;  /* 0x00000004bed97819 */ /* 0x000fe200000006ff */
[----:B------:R-:W-:Y:S01]  /*3970*/  FFMA.FTZ R196, R196, R79, R149 ;  /* 0x0000004fc4c47223 */ /* 0x000fe20000010095 */
[----:B------:R-:W-:Y:S01]  /*3980*/  PRMT R79, RZ, 0x7610, R104 ;  /* 0x00007610ff4f7816 */ /* 0x000fe20000000068 */
[C---:B------:R-:W-:Y:S01]  /*3990*/  FFMA.FTZ R90, R91.reuse, R90, R2 ;  /* 0x0000005a5b5a7223 */ /* 0x040fe20000010002 */
[----:B------:R-:W-:Y:S01]  /*39a0*/  SHF.R.U32.HI R190, RZ, 0x1c, R190 ;  /* 0x0000001cffbe7819 */ /* 0x000fe200000116be */
[----:B------:R-:W-:Y:S01]  /*39b0*/  FFMA.FTZ R91, R91, R64, R175 ;  /* 0x000000405b5b7223 */ /* 0x000fe200000100af */
[----:B------:R-:W-:Y:S01]  /*39c0*/  F2FP.BF16.PACK_AB R64, R219, R72 ;  /* 0x00000048db40723e */ /* 0x000fe200000010ff */
[----:B------:R-:W-:Y:S01]  /*39d0*/  FFMA.FTZ R199, R199, R79, R152 ;  /* 0x0000004fc7c77223 */ /* 0x000fe20000010098 */
[----:B------:R-:W-:Y:S02]  /*39e0*/  PRMT R79, RZ, 0x5410, R47 ;  /* 0x00005410ff4f7816 */ /* 0x000fe4000000002f */
[----:B------:R-:W-:-:S03]  /*39f0*/  IADD3 R72, P1, R217, c[0x0][0x208], RZ ;  /* 0x00008200d9487a10 */ /* 0x000fc60007f3e0ff */
[----:B------:R-:W-:Y:S01]  /*3a00*/  FFMA.FTZ R79, R78, R79, R3 ;  /* 0x0000004f4e4f7223 */ /* 0x000fe20000010003 */
[----:B------:R-:W-:Y:S01]  /*3a10*/  IADD3.X R73, R190, c[0x0][0x20c], RZ, P1, !PT ;  /* 0x00008300be497a10 */ /* 0x000fe20000ffe4ff */
[----:B------:R-:W-:Y:S01]  /*3a20*/  FFMA.FTZ R78, R78, R56, R171 ;  /* 0x000000384e4e7223 */ /* 0x000fe200000100ab */
[----:B------:R-:W-:Y:S02]  /*3a30*/  F2FP.BF16.PACK_AB R56, R223, R60 ;  /* 0x0000003cdf38723e */ /* 0x000fe400000010ff */
[----:B------:R-:W-:-:S04]  /*3a40*/  IADD3 R60, P0, R220, c[0x0][0x208], RZ ;  /* 0x00008200dc3c7a10 */ /* 0x000fc80007f1e0ff */
[----:B------:R-:W-:Y:S02]  /*3a50*/  IADD3.X R61, R222, c[0x0][0x20c], RZ, P0, !PT ;  /* 0x00008300de3d7a10 */ /* 0x000fe400007fe4ff */
[----:B------:R-:W-:-:S03]  /*3a60*/  IADD3 R40, P0, R220, c[0x0][0x210], RZ ;  /* 0x00008400dc287a10 */ /* 0x000fc60007f1e0ff */
[----:B------:R0:W-:Y:S02]  /*3a70*/  STG.E.128 [R60.64], R56 ;  /* 0x000000383c007986 */ /* 0x0001e4000c101d04 */
[----:B0-----:R-:W-:Y:S02]  /*3a80*/  PRMT R56, RZ, 0x5410, R125 ;  /* 0x00005410ff387816 */ /* 0x001fe4000000007d */
[----:B------:R-:W-:Y:S02]  /*3a90*/  PRMT R57, RZ, 0x7610, R113 ;  /* 0x00007610ff397816 */ /* 0x000fe40000000071 */
        /* <DEDUP_REMOVED lines=8> */
[----:B------:R-:W-:-:S02]  /*3b20*/  F2FP.BF16.PACK_AB R61, R214, R213 ;  /* 0x000000d5d63d723e */ /* 0x000fc400000010ff */
[----:B------:R-:W-:Y:S01]  /*3b30*/  F2FP.BF16.PACK_AB R69, R56, R69 ;  /* 0x000000453845723e */ /* 0x000fe200000010ff */
[----:B------:R0:W-:Y:S01]  /*3b40*/  STG.E.128 [R40.64], R64 ;  /* 0x0000004028007986 */ /* 0x0001e2000c101d04 */
[----:B------:R-:W-:Y:S02]  /*3b50*/  F2FP.BF16.PACK_AB R57, R192, R57 ;  /* 0x00000039c039723e */ /* 0x000fe400000010ff */
[----:B------:R-:W-:Y:S01]  /*3b60*/  F2FP.BF16.PACK_AB R56, R209, R204 ;  /* 0x000000ccd138723e */ /* 0x000fe200000010ff */
[----:B------:R1:W-:Y:S01]  /*3b70*/  STG.E.128 [R72.64], R68 ;  /* 0x0000004448007986 */ /* 0x0003e2000c101d04 */
[----:B0-----:R-:W-:Y:S02]  /*3b80*/  SHF.L.U32 R41, R42, 0x4, RZ ;  /* 0x000000042a297819 */ /* 0x001fe400000006ff */
[----:B------:R-:W-:Y:S02]  /*3b90*/  SHF.R.U32.HI R42, RZ, 0x1c, R42 ;  /* 0x0000001cff2a7819 */ /* 0x000fe4000001162a */
[C---:B-1----:R-:W-:Y:S01]  /*3ba0*/  IADD3 R72, P1, R41.reuse, c[0x0][0x208], RZ ;  /* 0x0000820029487a10 */ /* 0x042fe20007f3e0ff */
[----:B------:R-:W-:Y:S01]  /*3bb0*/  FFMA.FTZ R68, R174, R83, R17 ;  /* 0x00000053ae447223 */ /* 0x000fe20000010011 */
[----:B------:R-:W-:Y:S01]  /*3bc0*/  IADD3 R70, P2, R41, c[0x0][0x210], RZ ;  /* 0x0000840029467a10 */ /* 0x000fe20007f5e0ff */
[----:B------:R-:W-:Y:S01]  /*3bd0*/  FFMA.FTZ R69, R177, R82, R16 ;  /* 0x00000052b1457223 */ /* 0x000fe20000010010 */
[----:B------:R-:W-:-:S02]  /*3be0*/  IADD3 R40, P0, R217, c[0x0][0x210], RZ ;  /* 0x00008400d9287a10 */ /* 0x000fc40007f1e0ff */
[----:B------:R-:W-:Y:S01]  /*3bf0*/  F2FP.BF16.PACK_AB R65, R131, R130 ;  /* 0x000000828341723e */ /* 0x000fe200000010ff */
[----:B------:R-:W-:Y:S01]  /*3c00*/  FFMA.FTZ R131, R53, R85, R14 ;  /* 0x0000005535837223 */ /* 0x000fe2000001000e */
[----:B------:R-:W-:Y:S01]  /*3c10*/  IADD3.X R73, R42, c[0x0][0x20c], RZ, P1, !PT ;  /* 0x000083002a497a10 */ /* 0x000fe20000ffe4ff */
[----:B------:R-:W-:Y:S01]  /*3c20*/  FFMA.FTZ R130, R176, R86, R13 ;  /* 0x00000056b0827223 */ /* 0x000fe2000001000d */
[----:B------:R-:W-:Y:S01]  /*3c30*/  IADD3.X R71, R42, c[0x0][0x214], RZ, P2, !PT ;  /* 0x000085002a477a10 */ /* 0x000fe200017fe4ff */
[----:B------:R-:W-:Y:S01]  /*3c40*/  FFMA.FTZ R42, R52, R84, R15 ;  /* 0x00000054342a7223 */ /* 0x000fe2000001000f */
[----:B------:R-:W-:Y:S02]  /*3c50*/  IADD3.X R41, R190, c[0x0][0x214], RZ, P0, !PT ;  /* 0x00008500be297a10 */ /* 0x000fe400007fe4ff */
[----:B------:R-:W-:Y:S02]  /*3c60*/  SHF.L.U32 R190, R188, 0x4, RZ ;  /* 0x00000004bcbe7819 */ /* 0x000fe400000006ff */
[----:B------:R-:W-:Y:S01]  /*3c70*/  F2FP.BF16.PACK_AB R68, R69, R68 ;  /* 0x000000444544723e */ /* 0x000fe200000010ff */
[----:B------:R0:W-:Y:S01]  /*3c80*/  STG.E.128 [R40.64], R56 ;  /* 0x0000003828007986 */ /* 0x0001e2000c101d04 */
[----:B------:R-:W-:-:S02]  /*3c90*/  F2FP.BF16.PACK_AB R67, R201, R200 ;  /* 0x000000c8c943723e */ /* 0x000fc400000010ff */
[----:B------:R-:W-:Y:S01]  /*3ca0*/  F2FP.BF16.PACK_AB R66, R203, R198 ;  /* 0x000000c6cb42723e */ /* 0x000fe200000010ff */
[----:B------:R1:W-:Y:S01]  /*3cb0*/  STG.E.128 [R72.64], R60 ;  /* 0x0000003c48007986 */ /* 0x0003e2000c101d04 */
[----:B------:R-:W-:Y:S01]  /*3cc0*/  F2FP.BF16.PACK_AB R64, R199, R196 ;  /* 0x000000c4c740723e */ /* 0x000fe200000010ff */
[----:B------:R-:W-:Y:S01]  /*3cd0*/  FFMA.FTZ R199, R179, R87, R12 ;  /* 0x00000057b3c77223 */ /* 0x000fe2000001000c */
[----:B------:R-:W-:Y:S01]  /*3ce0*/  F2FP.BF16.PACK_AB R69, R131, R42 ;  /* 0x0000002a8345723e */ /* 0x000fe200000010ff */
[----:B------:R-:W-:Y:S01]  /*3cf0*/  FFMA.FTZ R42, R49, R85, R162 ;  /* 0x00000055312a7223 */ /* 0x000fe200000100a2 */
[----:B------:R-:W-:Y:S01]  /*3d00*/  SHF.R.U32.HI R188, RZ, 0x1c, R188 ;  /* 0x0000001cffbc7819 */ /* 0x000fe200000116bc */
[----:B------:R2:W-:Y:S01]  /*3d10*/  STG.E.128 [R70.64], R64 ;  /* 0x0000004046007986 */ /* 0x0005e2000c101d04 */
[----:B------:R-:W-:Y:S02]  /*3d20*/  FFMA.FTZ R87, R183, R87, R164 ;  /* 0x00000057b7577223 */ /* 0x000fe400000100a4 */
[----:B0-----:R-:W-:Y:S01]  /*3d30*/  FFMA.FTZ R57, R48, R84, R159 ;  /* 0x0000005430397223 */ /* 0x001fe2000001009f */
[----:B------:R-:W-:Y:S01]  /*3d40*/  IADD3 R40, P0, R190, c[0x0][0x208], RZ ;  /* 0x00008200be287a10 */ /* 0x000fe20007f1e0ff */
[----:B------:R-:W-:Y:S01]  /*3d50*/  FFMA.FTZ R56, R54, R83, R157 ;  /* 0x0000005336387223 */ /* 0x000fe2000001009d */
[----:B------:R-:W-:Y:S01]  /*3d60*/  F2FP.BF16.PACK_AB R59, R128, R89 ;  /* 0x00000059803b723e */ /* 0x000fe200000010ff */
[----:B-1----:R-:W-:Y:S01]  /*3d70*/  FFMA.FTZ R61, R181, R82, R160 ;  /* 0x00000052b53d7223 */ /* 0x002fe200000100a0 */
[----:B------:R-:W-:Y:S01]  /*3d80*/  IADD3.X R41, R188, c[0x0][0x20c], RZ, P0, !PT ;  /* 0x00008300bc297a10 */ /* 0x000fe200007fe4ff */
[----:B------:R-:W-:Y:S01]  /*3d90*/  FFMA.FTZ R62, R180, R81, R5 ;  /* 0x00000051b43e7223 */ /* 0x000fe20000010005 */
[----:B------:R-:W-:Y:S01]  /*3da0*/  F2FP.BF16.PACK_AB R57, R42, R57 ;  /* 0x000000392a39723e */ /* 0x000fe200000010ff */
[----:B------:R-:W-:Y:S01]  /*3db0*/  FFMA.FTZ R42, R44, R74, R7 ;  /* 0x0000004a2c2a7223 */ /* 0x000fe20000010007 */
[----:B------:R-:W-:Y:S01]  /*3dc0*/  F2FP.BF16.PACK_AB R56, R61, R56 ;  /* 0x000000383d38723e */ /* 0x000fe200000010ff */
[----:B--2---:R-:W-:Y:S01]  /*3dd0*/  FFMA.FTZ R65, R45, R77, R6 ;  /* 0x0000004d2d417223 */ /* 0x004fe20000010006 */
[----:B------:R-:W-:Y:S01]  /*3de0*/  F2FP.BF16.PACK_AB R70, R199, R130 ;  /* 0x00000082c746723e */ /* 0x000fe200000010ff */
[----:B------:R-:W-:Y:S01]  /*3df0*/  FFMA.FTZ R66, R184, R81, R169 ;  /* 0x00000051b8427223 */ /* 0x000fe200000100a9 */
[----:B------:R-:W-:Y:S01]  /*3e00*/  F2FP.BF16.PACK_AB R71, R129, R88 ;  /* 0x000000588147723e */ /* 0x000fe200000010ff */
[----:B------:R-:W-:Y:S01]  /*3e10*/  FFMA.FTZ R58, R178, R86, R161 ;  /* 0x00000056b23a7223 */ /* 0x000fe200000100a1 */
[----:B------:R-:W-:Y:S01]  /*3e20*/  F2FP.BF16.PACK_AB R61, R65, R42 ;  /* 0x0000002a413d723e */ /* 0x000fe200000010ff */
[----:B------:R-:W-:Y:S01]  /*3e30*/  FFMA.FTZ R65, R193, R80, R172 ;  /* 0x00000050c1417223 */ /* 0x000fe200000100ac */
[----:B------:R-:W-:Y:S01]  /*3e40*/  F2FP.BF16.PACK_AB R67, R91, R78 ;  /* 0x0000004e5b43723e */ /* 0x000fe200000010ff */
[----:B------:R0:W-:Y:S01]  /*3e50*/  STG.E.128 [R40.64], R68 ;  /* 0x0000004428007986 */ /* 0x0001e2000c101d04 */
[-C--:B------:R-:W-:Y:S01]  /*3e60*/  FFMA.FTZ R60, R50, R75.reuse, R9 ;  /* 0x0000004b323c7223 */ /* 0x080fe20000010009 */
[----:B------:R-:W-:Y:S01]  /*3e70*/  F2FP.BF16.PACK_AB R58, R87, R58 ;  /* 0x0000003a573a723e */ /* 0x000fe200000010ff */
[----:B------:R-:W-:Y:S01]  /*3e80*/  FFMA.FTZ R63, R185, R76, R8 ;  /* 0x0000004cb93f7223 */ /* 0x000fe20000010008 */
[----:B------:R-:W-:Y:S01]  /*3e90*/  F2FP.BF16.PACK_AB R66, R65, R66 ;  /* 0x000000424142723e */ /* 0x000fe200000010ff */
[----:B------:R-:W-:-:S02]  /*3ea0*/  FFMA.FTZ R64, R46, R75, R165 ;  /* 0x0000004b2e407223 */ /* 0x000fc400000100a5 */
[----:B------:R-:W-:Y:S01]  /*3eb0*/  FFMA.FTZ R65, R182, R74, R167 ;  /* 0x0000004ab6417223 */ /* 0x000fe200000100a7 */
[----:B------:R-:W-:Y:S01]  /*3ec0*/  F2FP.BF16.PACK_AB R60, R63, R60 ;  /* 0x0000003c3f3c723e */ /* 0x000fe200000010ff */
[----:B------:R-:W-:Y:S01]  /*3ed0*/  FFMA.FTZ R42, R191, R77, R170 ;  /* 0x0000004dbf2a7223 */ /* 0x000fe200000100aa */
[----:B------:R-:W-:-:S04]  /*3ee0*/  F2FP.BF16.PACK_AB R63, R90, R79 ;  /* 0x0000004f5a3f723e */ /* 0x000fc800000010ff */
[----:B------:R-:W-:Y:S01]  /*3ef0*/  F2FP.BF16.PACK_AB R65, R42, R65 ;  /* 0x000000412a41723e */ /* 0x000fe200000010ff */
[----:B0-----:R-:W-:Y:S01]  /*3f00*/  FFMA.FTZ R41, R187, R80, R4 ;  /* 0x00000050bb297223 */ /* 0x001fe20000010004 */
[----:B------:R-:W-:Y:S02]  /*3f10*/  SHF.L.U32 R40, R186, 0x4, RZ ;  /* 0x00000004ba287819 */ /* 0x000fe400000006ff */
[----:B------:R-:W-:Y:S02]  /*3f20*/  IADD3 R70, P0, R190, c[0x0][0x210], RZ ;  /* 0x00008400be467a10 */ /* 0x000fe40007f1e0ff */
[----:B------:R-:W-:Y:S01]  /*3f30*/  F2FP.BF16.PACK_AB R62, R41, R62 ;  /* 0x0000003e293e723e */ /* 0x000fe200000010ff */
[----:B------:R-:W-:Y:S01]  /*3f40*/  FFMA.FTZ R41, R189, R76, R168 ;  /* 0x0000004cbd297223 */ /* 0x000fe200000100a8 */
[----:B------:R-:W-:Y:S02]  /*3f50*/  SHF.R.U32.HI R186, RZ, 0x1c, R186 ;  /* 0x0000001cffba7819 */ /* 0x000fe400000116ba */
[----:B------:R-:W-:-:S02]  /*3f60*/  IADD3 R68, P1, R40, c[0x0][0x208], RZ ;  /* 0x0000820028447a10 */ /* 0x000fc40007f3e0ff */
[----:B------:R-:W-:Y:S02]  /*3f70*/  IADD3 R40, P2, R40, c[0x0][0x210], RZ ;  /* 0x0000840028287a10 */ /* 0x000fe40007f5e0ff */
[----:B------:R-:W-:Y:S02]  /*3f80*/  IADD3.X R71, R188, c[0x0][0x214], RZ, P0, !PT ;  /* 0x00008500bc477a10 */ /* 0x000fe400007fe4ff */
[C---:B------:R-:W-:Y:S02]  /*3f90*/  IADD3.X R69, R186.reuse, c[0x0][0x20c], RZ, P1, !PT ;  /* 0x00008300ba457a10 */ /* 0x040fe40000ffe4ff */
[----:B------:R-:W-:Y:S01]  /*3fa0*/  F2FP.BF16.PACK_AB R64, R41, R64 ;  /* 0x000000402940723e */ /* 0x000fe200000010ff */
[----:B------:R0:W-:Y:S01]  /*3fb0*/  STG.E.128 [R70.64], R56 ;  /* 0x0000003846007986 */ /* 0x0001e2000c101d04 */
[----:B------:R-:W-:Y:S02]  /*3fc0*/  IADD3.X R41, R186, c[0x0][0x214], RZ, P2, !PT ;  /* 0x00008500ba297a10 */ /* 0x000fe400017fe4ff */
[----:B------:R-:W-:Y:S01]  /*3fd0*/  ISETP.GE.AND P0, PT, R173, c[0x0][0x164], PT ;  /* 0x00005900ad007a0c */ /* 0x000fe20003f06270 */
[----:B------:R0:W-:Y:S04]  /*3fe0*/  STG.E.128 [R68.64], R60 ;  /* 0x0000003c44007986 */ /* 0x0001e8000c101d04 */
[----:B------:R0:W-:Y:S08]  /*3ff0*/  STG.E.128 [R40.64], R64 ;  /* 0x0000004028007986 */ /* 0x0001f0000c101d04 */
[----:B0----5:R-:W-:Y:S01]  /*4000*/  @P0 CALL.REL.NOINC `(.L_x_10391) ;  /* 0x0000001000000944 */ /* 0x021fe20003c00000 */
[----:B------:R-:W-:Y:S05]  /*4010*/  BRA `(.L_x_10392) ;  /* 0xffffca9000007947 */ /* 0x000fea000383ffff */
.L_x_10391:
[----:B------:R-:W-:Y:S05]  /*4020*/  EXIT ;  /* 0x000000000000794d */ /* 0x000fea0003800000 */
.L_x_10389:
[----:B0-----:R-:W-:Y:S01]  /*4030*/  HFMA2.MMA R196, -RZ, RZ, 0, 1.847743988037109375e-06 ;  /* 0x0000001fffc47435 */ /* 0x001fe200000001ff */
[----:B------:R-:W-:-:S02]  /*4040*/  MOV R203, 0x1 ;  /* 0x0000000100cb7802 */ /* 0x000fc40000000f00 */
[----:B------:R-:W-:Y:S02]  /*4050*/  MOV R201, 0xffffffff ;  /* 0xffffffff00c97802 */ /* 0x000fe40000000f00 */
[----:B------:R-:W-:Y:S02]  /*4060*/  MOV R40, 0x4080 ;  /* 0x0000408000287802 */ /* 0x000fe40000000f00 */
[----:B-----5:R-:W-:Y:S05]  /*4070*/  CALL.REL.NOINC `($__internal_25_$__cuda_sm70_shflsync_bfly_p) ;  /* 0x000008a000007944 */ /* 0x020fea0003c00000 */
[----:B-1----:R-:W-:Y:S01]  /*4080*/  MOV R40, R203 ;  /* 0x000000cb00287202 */ /* 0x002fe20000000f00 */
[----:B0-----:R-:W-:Y:S05]  /*4090*/  BRA `(.L_x_10393) ;  /* 0xffffe5c000007947 */ /* 0x001fea000383ffff */
.L_x_10390:
[----:B------:R-:W-:Y:S01]  /*40a0*/  HFMA2.MMA R203, -RZ, RZ, 0, 1.1920928955078125e-07 ;  /* 0x00000002ffcb7435 */ /* 0x000fe200000001ff */
[----:B0-----:R-:W-:Y:S02]  /*40b0*/  MOV R194, R198 ;  /* 0x000000c600c27202 */ /* 0x001fe40000000f00 */
[----:B------:R-:W-:Y:S02]  /*40c0*/  MOV R196, 0x1f ;  /* 0x0000001f00c47802 */ /* 0x000fe40000000f00 */
[----:B------:R-:W-:Y:S02]  /*40d0*/  MOV R201, 0xffffffff ;  /* 0xffffffff00c97802 */ /* 0x000fe40000000f00 */
[----:B------:R-:W-:-:S02]  /*40e0*/  MOV R40, 0x4100 ;  /* 0x0000410000287802 */ /* 0x000fc40000000f00 */
[----:B-----5:R-:W-:Y:S05]  /*40f0*/  CALL.REL.NOINC `($__internal_25_$__cuda_sm70_shflsync_bfly_p) ;  /* 0x0000082000007944 */ /* 0x020fea0003c00000 */
[----:B01----:R-:W-:Y:S01]  /*4100*/  FADD.FTZ R194, R198, R203 ;  /* 0x000000cbc6c27221 */ /* 0x003fe20000010000 */
[----:B------:R-:W-:Y:S01]  /*4110*/  HFMA2.MMA R203, -RZ, RZ, 0, 2.384185791015625e-07 ;  /* 0x00000004ffcb7435 */ /* 0x000fe200000001ff */
[----:B------:R-:W-:-:S02]  /*4120*/  MOV R196, 0x1f ;  /* 0x0000001f00c47802 */ /* 0x000fc40000000f00 */
[----:B------:R-:W-:Y:S02]  /*4130*/  MOV R201, 0xffffffff ;  /* 0xffffffff00c97802 */ /* 0x000fe40000000f00 */
[----:B------:R-:W-:Y:S02]  /*4140*/  MOV R40, 0x4160 ;  /* 0x0000416000287802 */ /* 0x000fe40000000f00 */
[----:B------:R-:W-:Y:S05]  /*4150*/  CALL.REL.NOINC `($__internal_25_$__cuda_sm70_shflsync_bfly_p) ;  /* 0x000007c000007944 */ /* 0x000fea0003c00000 */
[----:B01----:R-:W-:Y:S01]  /*4160*/  FADD.FTZ R194, R194, R203 ;  /* 0x000000cbc2c27221 */ /* 0x003fe20000010000 */
[----:B------:R-:W-:Y:S01]  /*4170*/  HFMA2.MMA R203, -RZ, RZ, 0, 4.76837158203125e-07 ;  /* 0x00000008ffcb7435 */ /* 0x000fe200000001ff */
[----:B------:R-:W-:Y:S02]  /*4180*/  MOV R196, 0x1f ;  /* 0x0000001f00c47802 */ /* 0x000fe40000000f00 */
[----:B------:R-:W-:Y:S02]  /*4190*/  MOV R201, 0xffffffff ;  /* 0xffffffff00c97802 */ /* 0x000fe40000000f00 */
[----:B------:R-:W-:Y:S02]  /*41a0*/  MOV R40, 0x41c0 ;  /* 0x000041c000287802 */ /* 0x000fe40000000f00 */
[----:B------:R-:W-:Y:S05]  /*41b0*/  CALL.REL.NOINC `($__internal_25_$__cuda_sm70_shflsync_bfly_p) ;  /* 0x0000076000007944 */ /* 0x000fea0003c00000 */
[----:B01----:R-:W-:Y:S01]  /*41c0*/  FADD.FTZ R194, R194, R203 ;  /* 0x000000cbc2c27221 */ /* 0x003fe20000010000 */
[----:B------:R-:W-:Y:S01]  /*41d0*/  HFMA2.MMA R203, -RZ, RZ, 0, 9.5367431640625e-07 ;  /* 0x00000010ffcb7435 */ /* 0x000fe200000001ff */
[----:B------:R-:W-:-:S02]  /*41e0*/  MOV R196, 0x1f ;  /* 0x0000001f00c47802 */ /* 0x000fc40000000f00 */
[----:B------:R-:W-:Y:S02]  /*41f0*/  MOV R201, 0xffffffff ;  /* 0xffffffff00c97802 */ /* 0x000fe40000000f00 */
[----:B------:R-:W-:Y:S02]  /*4200*/  MOV R40, 0x4220 ;  /* 0x0000422000287802 */ /* 0x000fe40000000f00 */
[----:B------:R-:W-:Y:S05]  /*4210*/  CALL.REL.NOINC `($__internal_25_$__cuda_sm70_shflsync_bfly_p) ;  /* 0x0000070000007944 */ /* 0x000fea0003c00000 */
[----:B-1----:R-:W-:Y:S01]  /*4220*/  FADD.FTZ R199, R194, R203 ;  /* 0x000000cbc2c77221 */ /* 0x002fe20000010000 */
[----:B------:R-:W-:Y:S01]  /*4230*/  HFMA2.MMA R203, -RZ, RZ, 0, 5.9604644775390625e-08 ;  /* 0x00000001ffcb7435 */ /* 0x000fe200000001ff */
[----:B0-----:R-:W-:Y:S02]  /*4240*/  MOV R196, 0x1f ;  /* 0x0000001f00c47802 */ /* 0x001fe40000000f00 */
        /* <DEDUP_REMOVED lines=83> */
[----:B------:R-:W-:Y:S05]  /*4780*/  CALL.REL.NOINC `($__internal_25_$__cuda_sm70_shflsync_bfly_p) ;  /* 0x0000019000007944 */ /* 0x000fea0003c00000 */
[----:B01----:R-:W-:Y:S01]  /*4790*/  FADD.FTZ R194, R194, R203 ;  /* 0x000000cbc2c27221 */ /* 0x003fe20000010000 */
[----:B------:R-:W-:Y:S01]  /*47a0*/  HFMA2.MMA R203, -RZ, RZ, 0, 1.1920928955078125e-07 ;  /* 0x00000002ffcb7435 */ /* 0x000fe200000001ff */
[----:B------:R-:W-:Y:S02]  /*47b0*/  MOV R196, 0x1f ;  /* 0x0000001f00c47802 */ /* 0x000fe40000000f00 */
[----:B------:R-:W-:Y:S02]  /*47c0*/  MOV R201, 0xffffffff ;  /* 0xffffffff00c97802 */ /* 0x000fe40000000f00 */
[----:B------:R-:W-:Y:S02]  /*47d0*/  MOV R40, 0x47f0 ;  /* 0x000047f000287802 */ /* 0x000fe40000000f00 */
[----:B------:R-:W-:Y:S05]  /*47e0*/  CALL.REL.NOINC `($__internal_25_$__cuda_sm70_shflsync_bfly_p) ;  /* 0x0000013000007944 */ /* 0x000fea0003c00000 */
[----:B01----:R-:W-:Y:S01]  /*47f0*/  FADD.FTZ R194, R194, R203 ;  /* 0x000000cbc2c27221 */ /* 0x003fe20000010000 */
[----:B------:R-:W-:Y:S01]  /*4800*/  HFMA2.MMA R203, -RZ, RZ, 0, 2.384185791015625e-07 ;  /* 0x00000004ffcb7435 */ /* 0x000fe200000001ff */
[----:B------:R-:W-:Y:S02]  /*4810*/  MOV R196, 0x1f ;  /* 0x0000001f00c47802 */ /* 0x000fe40000000f00 */
[----:B------:R-:W-:-:S02]  /*4820*/  MOV R201, 0xffffffff ;  /* 0xffffffff00c97802 */ /* 0x000fc40000000f00 */
        /* <DEDUP_REMOVED lines=10> */
[----:B------:R-:W-:Y:S02]  /*48d0*/  MOV R196, 0x1f ;  /* 0x0000001f00c47802 */ /* 0x000fe40000000f00 */
[----:B------:R-:W-:-:S02]  /*48e0*/  MOV R201, 0xffffffff ;  /* 0xffffffff00c97802 */ /* 0x000fc40000000f00 */
[----:B------:R-:W-:Y:S02]  /*48f0*/  MOV R40, 0x4910 ;  /* 0x0000491000287802 */ /* 0x000fe40000000f00 */
[----:B------:R-:W-:Y:S05]  /*4900*/  CALL.REL.NOINC `($__internal_25_$__cuda_sm70_shflsync_bfly_p) ;  /* 0x0000001000007944 */ /* 0x000fea0003c00000 */
[----:B01----:R-:W-:Y:S05]  /*4910*/  BRA `(.L_x_10394) ;  /* 0xffffe38000007947 */ /* 0x003fea000383ffff */
        .weak           $__internal_25_$__cuda_sm70_shflsync_bfly_p
        .type           $__internal_25_$__cuda_sm70_shflsync_bfly_p,@function
        .size           $__internal_25_$__cuda_sm70_shflsync_bfly_p,(.L_x_33003 - $__internal_25_$__cuda_sm70_shflsync_bfly_p)
$__internal_25_$__cuda_sm70_shflsync_bfly_p:
[----:B------:R-:W-:Y:S01]  /*4920*/  HFMA2.MMA R41, -RZ, RZ, 0, 0 ;  /* 0x00000000ff297435 */ /* 0x000fe200000001ff */
[----:B------:R-:W-:Y:S04]  /*4930*/  WARPSYNC R201 ;  /* 0x000000c900007348 */ /* 0x000fe80003800000 */
[----:B------:R0:W1:Y:S01]  /*4940*/  SHFL.BFLY PT, R203, R194, R203, R196 ;  /* 0x0c0000cbc2cb7389 */ /* 0x00006200000e00c4 */
[----:B------:R-:W-:Y:S05]  /*4950*/  RET.REL.NODEC R40 `(_ZN10layer_norm31ln_parallel_residual_fwd_kernelINS_13Kernel_traitsI13__nv_bfloat16S2_fS2_fjLj1280ELj1ELj4ELj1ELj16ENS_18Kernel_traits_baseILj1280ES2_S2_fS2_fjLj128EEEEELb0ELb0ELb1EEEvNS_9FwdParamsE) ;  /* 0xffffb6a028007950 */ /* 0x000fea0003c3ffff */
.L_x_10395:
        /* <DEDUP_REMOVED lines=10> */
.L_x_33003:


//--------------------- .text._ZN10layer_norm31ln_parallel_residual_fwd_kernelINS_13Kernel_traitsI13__nv_bfloat16S2_fS2_fjLj1280ELj1ELj4ELj1ELj16ENS_18Kernel_traits_baseILj1280ES2_S2_fS2_fjLj128EEEEELb0ELb1ELb0EEEvNS_9FwdParamsE --------------------------
	.section	.text._ZN10layer_norm31ln_parallel_residual_fwd_kernelINS_13Kernel_traitsI13__nv_bfloat16S2_fS2_fjLj1280ELj1ELj4ELj1ELj16ENS_18Kernel_traits_baseILj1280ES2_S2_fS2_fjLj128EEEEELb0ELb1ELb0EEEvNS_9FwdParamsE,"ax",@progbits
	.sectioninfo	@"SHI_REGISTERS=155"
	.align	128
        .global         _ZN10layer_norm31ln_parallel_residual_fwd_kernelINS_13Kernel_traitsI13__nv_bfloat16S2_fS2_fjLj1280ELj1ELj4ELj1ELj16ENS_18Kernel_traits_baseILj1280ES2_S2_fS2_fjLj128EEEEELb0ELb1ELb0EEEvNS_9FwdParamsE
        .type           _ZN10layer_norm31ln_parallel_residual_fwd_kernelINS_13Kernel_traitsI13__nv_bfloat16S2_fS2_fjLj1280ELj1ELj4ELj1ELj16ENS_18Kernel_traits_baseILj1280ES2_S2_fS2_fjLj128EEEEELb0ELb1ELb0EEEvNS_9FwdParamsE,@function
        .size           _ZN10layer_norm31ln_parallel_residual_fwd_kernelINS_13Kernel_traitsI13__nv_bfloat16S2_fS2_fjLj1280ELj1ELj4ELj1ELj16ENS_18Kernel_traits_baseILj1280ES2_S2_fS2_fjLj128EEEEELb0ELb1ELb0EEEvNS_9FwdParamsE,(.L_x_33004 - _ZN10layer_norm31ln_parallel_residual_fwd_kernelINS_13Kernel_traitsI13__nv_bfloat16S2_fS2_fjLj1280ELj1ELj4ELj1ELj16ENS_18Kernel_traits_baseILj1280ES2_S2_fS2_fjLj128EEEEELb0ELb1ELb0EEEvNS_9FwdParamsE)
        .other          _ZN10layer_norm31ln_parallel_residual_fwd_kernelINS_13Kernel_traitsI13__nv_bfloat16S2_fS2_fjLj1280ELj1ELj4ELj1ELj16ENS_18Kernel_traits_baseILj1280ES2_S2_fS2_fjLj128EEEEELb0ELb1ELb0EEEvNS_9FwdParamsE,@"STO_CUDA_ENTRY STV_DEFAULT"
_ZN10layer_norm31ln_parallel_residual_fwd_kernelINS_13Kernel_traitsI13__nv_bfloat16S2_fS2_fjLj1280ELj1ELj4ELj1ELj16ENS_18Kernel_traits_baseILj1280ES2_S2_fS2_fjLj128EEEEELb0ELb1ELb0EEEvNS_9FwdParamsE:
.text._ZN10layer_norm31ln_parallel_residual_fwd_kernelINS_13Kernel_traitsI13__nv_bfloat16S2_fS2_fjLj1280ELj1ELj4ELj1ELj16ENS_18Kernel_traits_baseILj1280ES2_S2_fS2_fjLj128EEEEELb0ELb1ELb0EEEvNS_9FwdParamsE:
        /* <DEDUP_REMOVED lines=8> */
[----:B0-----:R-:W-:-:S04]  /*0080*/  LOP3.LUT R3, R28, 0x1f, RZ, 0xc, !PT ;  /* 0x0000001f1c037812 */ /* 0x001fc800078e0cff */
[----:B------:R-:W-:-:S04]  /*0090*/  LEA.HI.SX32 R90, R0, R3, 0x1d ;  /* 0x00000003005a7211 */ /* 0x000fc800078feaff */
[C---:B------:R-:W-:Y:S02]  /*00a0*/  LOP3.LUT P0, RZ, R90.reuse, 0xffffffe0, RZ, 0xc0, !PT ;  /* 0xffffffe05aff7812 */ /* 0x040fe4000780c0ff */
[C---:B------:R-:W-:Y:S02]  /*00b0*/  ISETP.GE.U32.AND P6, PT, R90.reuse, 0x40, PT ;  /* 0x000000405a00780c */ /* 0x040fe40003fc6070 */
[C---:B------:R-:W-:Y:S02]  /*00c0*/  ISETP.GE.U32.AND P5, PT, R90.reuse, 0x60, PT ;  /* 0x000000605a00780c */ /* 0x040fe40003fa6070 */
[----:B------:R-:W-:Y:S02]  /*00d0*/  P2R R0, PR, RZ, 0x40 ;  /* 0x00000040ff007803 */ /* 0x000fe40000000000 */
[----:B------:R-:W-:Y:S02]  /*00e0*/  SHF.R.U32.HI R0, RZ, 0x5, R28 ;  /* 0x00000005ff007819 */ /* 0x000fe4000001161c */
[----:B------:R-:W-:-:S02]  /*00f0*/  ISETP.GE.U32.AND P4, PT, R90, 0x80, PT ;  /* 0x000000805a00780c */ /* 0x000fc40003f86070 */
[----:B-1----:R-:W-:Y:S02]  /*0100*/  LEA R132, R5, R0, 0x2 ;  /* 0x0000000005847211 */ /* 0x002fe400078e10ff */
[----:B------:R-:W-:Y:S02]  /*0110*/  ISETP.GE.U32.AND P1, PT, R90, 0xa0, PT ;  /* 0x000000a05a00780c */ /* 0x000fe40003f26070 */
[----:B------:R-:W-:Y:S02]  /*0120*/  P2R R2, PR, RZ, 0x20 ;  /* 0x00000020ff027803 */ /* 0x000fe40000000000 */
[----:B------:R-:W-:Y:S02]  /*0130*/  P2R R0, PR, RZ, 0x10 ;  /* 0x00000010ff007803 */ /* 0x000fe40000000000 */
        /* <DEDUP_REMOVED lines=13> */
.L_x_10397:
[----:B0-----:R-:W-:Y:S05]  /*0210*/  BSYNC B0 ;  /* 0x0000000000007941 */ /* 0x001fea0003800000 */
.L_x_10396:
        /* <DEDUP_REMOVED lines=13> */
.L_x_10399:
[----:B0-----:R-:W-:Y:S05]  /*02f0*/  BSYNC B0 ;  /* 0x0000000000007941 */ /* 0x001fea0003800000 */
.L_x_10398:
        /* <DEDUP_REMOVED lines=13> */
.L_x_10401:
[----:B0-----:R-:W-:Y:S05]  /*03d0*/  BSYNC B0 ;  /* 0x0000000000007941 */ /* 0x001fea0003800000 */
.L_x_10400:
        /* <DEDUP_REMOVED lines=13> */
.L_x_10403:
[----:B0-----:R-:W-:Y:S05]  /*04b0*/  BSYNC B0 ;  /* 0x0000000000007941 */ /* 0x001fea0003800000 */
.L_x_10402:
        /* <DEDUP_REMOVED lines=12> */
.L_x_10405:
[----:B0-----:R-:W-:Y:S05]  /*0580*/  BSYNC B0 ;  /* 0x0000000000007941 */ /* 0x001fea0003800000 */
.L_x_10404:
        /* <DEDUP_REMOVED lines=83> */
.L_x_10509:
        /* <DEDUP_REMOVED lines=30> */
.L_x_10408:
[----:B0----5:R-:W-:-:S05]  /*0ca0*/  PRMT R41, RZ, 0x5410, R28 ;  /* 0x00005410ff297816 */ /* 0x021fca000000001c */
[----:B------:R-:W-:-:S04]  /*0cb0*/  FADD.FTZ R40, R41, R40 ;  /* 0x0000002829287221 */ /* 0x000fc80000010000 */
[----:B------:R-:W-:Y:S02]  /*0cc0*/  @P2 FADD.FTZ R40, R32, R40 ;  /* 0x0000002820282221 */ /* 0x000fe40000010000 */
.L_x_10409:
[----:B------:R-:W-:Y:S01]  /*0cd0*/  PRMT R41, RZ, 0x7610, R44 ;  /* 0x00007610ff297816 */ /* 0x000fe2000000002c */
[----:B------:R-:W-:Y:S05]  /*0ce0*/  @P3 BRA `(.L_x_10410) ;  /* 0x0000003000003947 */ /* 0x000fea0003800000 */
[----:B------:R-:W-:Y:S05]  /*0cf0*/  @!P2 BRA `(.L_x_10411) ;  /* 0x000000500000a947 */ /* 0x000fea0003800000 */
[----:B-----5:R-:W-:Y:S01]  /*0d00*/  FADD.FTZ R41, R33, R41 ;  /* 0x0000002921297221 */ /* 0x020fe20000010000 */
[----:B------:R-:W-:Y:S05]  /*0d10*/  BRA `(.L_x_10411) ;  /* 0x0000003000007947 */ /* 0x000fea0003800000 */
.L_x_10410:
[----:B-----5:R-:W-:-:S05]  /*0d20*/  PRMT R42, RZ, 0x7610, R28 ;  /* 0x00007610ff2a7816 */ /* 0x020fca000000001c */
[----:B------:R-:W-:-:S04]  /*0d30*/  FADD.FTZ R41, R42, R41 ;  /* 0x000000292a297221 */ /* 0x000fc80000010000 */
[----:B------:R-:W-:Y:S02]  /*0d40*/  @P2 FADD.FTZ R41, R33, R41 ;  /* 0x0000002921292221 */ /* 0x000fe40000010000 */
.L_x_10411:
[----:B------:R-:W-:Y:S01]  /*0d50*/  PRMT R42, RZ, 0x5410, R45 ;  /* 0x00005410ff2a7816 */ /* 0x000fe2000000002d */
[----:B------:R-:W-:Y:S05]  /*0d60*/  @P3 BRA `(.L_x_10412) ;  /* 0x0000003000003947 */ /* 0x000fea0003800000 */
[----:B------:R-:W-:Y:S05]  /*0d70*/  @!P2 BRA `(.L_x_10413) ;  /* 0x000000500000a947 */ /* 0x000fea0003800000 */
[----:B-----5:R-:W-:Y:S01]  /*0d80*/  FADD.FTZ R42, R34, R42 ;  /* 0x0000002a222a7221 */ /* 0x020fe20000010000 */
[----:B------:R-:W-:Y:S05]  /*0d90*/  BRA `(.L_x_10413) ;  /* 0x0000003000007947 */ /* 0x000fea0003800000 */
.L_x_10412:
[----:B-----5:R-:W-:-:S05]  /*0da0*/  PRMT R43, RZ, 0x5410, R29 ;  /* 0x00005410ff2b7816 */ /* 0x020fca000000001d */
[----:B------:R-:W-:-:S04]  /*0db0*/  FADD.FTZ R42, R43, R42 ;  /* 0x0000002a2b2a7221 */ /* 0x000fc80000010000 */
[----:B------:R-:W-:Y:S02]  /*0dc0*/  @P2 FADD.FTZ R42, R34, R42 ;  /* 0x0000002a222a2221 */ /* 0x000fe40000010000 */
.L_x_10413:
[----:B------:R-:W-:Y:S01]  /*0dd0*/  PRMT R43, RZ, 0x7610, R45 ;  /* 0x00007610ff2b7816 */ /* 0x000fe2000000002d */
[----:B------:R-:W-:Y:S05]  /*0de0*/  @P3 BRA `(.L_x_10414) ;  /* 0x0000003000003947 */ /* 0x000fea0003800000 */
[----:B------:R-:W-:Y:S05]  /*0df0*/  @!P2 BRA `(.L_x_10415) ;  /* 0x000000500000a947 */ /* 0x000fea0003800000 */
[----:B-----5:R-:W-:Y:S01]  /*0e00*/  FADD.FTZ R43, R35, R43 ;  /* 0x0000002b232b7221 */ /* 0x020fe20000010000 */
[----:B------:R-:W-:Y:S05]  /*0e10*/  BRA `(.L_x_10415) ;  /* 0x0000003000007947 */ /* 0x000fea0003800000 */
.L_x_10414:
[----:B-----5:R-:W-:-:S05]  /*0e20*/  PRMT R44, RZ, 0x7610, R29 ;  /* 0x00007610ff2c7816 */ /* 0x020fca000000001d */
[----:B------:R-:W-:-:S04]  /*0e30*/  FADD.FTZ R43, R44, R43 ;  /* 0x0000002b2c2b7221 */ /* 0x000fc80000010000 */
[----:B------:R-:W-:Y:S02]  /*0e40*/  @P2 FADD.FTZ R43, R35, R43 ;  /* 0x0000002b232b2221 */ /* 0x000fe40000010000 */
.L_x_10415:
[----:B------:R-:W-:Y:S01]  /*0e50*/  PRMT R44, RZ, 0x5410, R46 ;  /* 0x00005410ff2c7816 */ /* 0x000fe2000000002e */
[----:B------:R-:W-:Y:S05]  /*0e60*/  @P3 BRA `(.L_x_10416) ;  /* 0x0000003000003947 */ /* 0x000fea0003800000 */
[----:B------:R-:W-:Y:S05]  /*0e70*/  @!P2 BRA `(.L_x_10417) ;  /* 0x000000500000a947 */ /* 0x000fea0003800000 */
[----:B-----5:R-:W-:Y:S01]  /*0e80*/  FADD.FTZ R44, R36, R44 ;  /* 0x0000002c242c7221 */ /* 0x020fe20000010000 */
[----:B------:R-:W-:Y:S05]  /*0e90*/  BRA `(.L_x_10417) ;  /* 0x0000003000007947 */ /* 0x000fea0003800000 */
.L_x_10416:
[----:B-----5:R-:W-:-:S05]  /*0ea0*/  PRMT R45, RZ, 0x5410, R30 ;  /* 0x00005410ff2d7816 */ /* 0x020fca000000001e */
[----:B------:R-:W-:-:S04]  /*0eb0*/  FADD.FTZ R44, R45, R44 ;  /* 0x0000002c2d2c7221 */ /* 0x000fc80000010000 */
[----:B------:R-:W-:Y:S02]  /*0ec0*/  @P2 FADD.FTZ R44, R36, R44 ;  /* 0x0000002c242c2221 */ /* 0x000fe40000010000 */
.L_x_10417:
[----:B------:R-:W-:Y:S01]  /*0ed0*/  PRMT R45, RZ, 0x7610, R46 ;  /* 0x00007610ff2d7816 */ /* 0x000fe2000000002e */
[----:B------:R-:W-:Y:S05]  /*0ee0*/  @P3 BRA `(.L_x_10418) ;  /* 0x0000003000003947 */ /* 0x000fea0003800000 */
[----:B------:R-:W-:Y:S05]  /*0ef0*/  @!P2 BRA `(.L_x_10419) ;  /* 0x000000500000a947 */ /* 0x000fea0003800000 */
[----:B-----5:R-:W-:Y:S01]  /*0f00*/  FADD.FTZ R45, R37, R45 ;  /* 0x0000002d252d7221 */ /* 0x020fe20000010000 */
[----:B------:R-:W-:Y:S05]  /*0f10*/  BRA `(.L_x_10419) ;  /* 0x0000003000007947 */ /* 0x000fea0003800000 */
.L_x_10418:
[----:B-----5:R-:W-:-:S05]  /*0f20*/  PRMT R46, RZ, 0x7610, R30 ;  /* 0x00007610ff2e7816 */ /* 0x020fca000000001e */
[----:B------:R-:W-:-:S04]  /*0f30*/  FADD.FTZ R45, R46, R45 ;  /* 0x0000002d2e2d7221 */ /* 0x000fc80000010000 */
[----:B------:R-:W-:Y:S02]  /*0f40*/  @P2 FADD.FTZ R45, R37, R45 ;  /* 0x0000002d252d2221 */ /* 0x000fe40000010000 */
.L_x_10419:
[----:B------:R-:W-:Y:S01]  /*0f50*/  PRMT R46, RZ, 0x5410, R47 ;  /* 0x00005410ff2e7816 */ /* 0x000fe2000000002f */
[----:B------:R-:W-:Y:S05]  /*0f60*/  @P3 BRA `(.L_x_10420) ;  /* 0x0000003000003947 */ /* 0x000fea0003800000 */
[----:B------:R-:W-:Y:S05]  /*0f70*/  @!P2 BRA `(.L_x_10421) ;  /* 0x000000500000a947 */ /* 0x000fea0003800000 */
[----:B-----5:R-:W-:Y:S01]  /*0f80*/  FADD.FTZ R46, R38, R46 ;  /* 0x0000002e262e7221 */ /* 0x020fe20000010000 */
[----:B------:R-:W-:Y:S05]  /*0f90*/  BRA `(.L_x_10421) ;  /* 0x0000003000007947 */ /* 0x000fea0003800000 */
.L_x_10420:
[----:B-----5:R-:W-:-:S05]  /*0fa0*/  PRMT R81, RZ, 0x5410, R31 ;  /* 0x00005410ff517816 */ /* 0x020fca000000001f */
[----:B------:R-:W-:-:S04]  /*0fb0*/  FADD.FTZ R46, R81, R46 ;  /* 0x0000002e512e7221 */ /* 0x000fc80000010000 */
[----:B------:R-:W-:Y:S02]  /*0fc0*/  @P2 FADD.FTZ R46, R38, R46 ;  /* 0x0000002e262e2221 */ /* 0x000fe40000010000 */
.L_x_10421:
[----:B------:R-:W-:Y:S01]  /*0fd0*/  PRMT R47, RZ, 0x7610, R47 ;  /* 0x00007610ff2f7816 */ /* 0x000fe2000000002f */
[----:B------:R-:W-:Y:S05]  /*0fe0*/  @P3 BRA `(.L_x_10422) ;  /* 0x0000003000003947 */ /* 0x000fea0003800000 */
[----:B------:R-:W-:Y:S05]  /*0ff0*/  @!P2 BRA `(.L_x_10423) ;  /* 0x000000500000a947 */ /* 0x000fea0003800000 */
[----:B-----5:R-:W-:Y:S01]  /*1000*/  FADD.FTZ R47, R39, R47 ;  /* 0x0000002f272f7221 */ /* 0x020fe20000010000 */
[----:B------:R-:W-:Y:S05]  /*1010*/  BRA `(.L_x_10423) ;  /* 0x0000003000007947 */ /* 0x000fea0003800000 */
.L_x_10422:
[----:B-----5:R-:W-:-:S05]  /*1020*/  PRMT R80, RZ, 0x7610, R31 ;  /* 0x00007610ff507816 */ /* 0x020fca000000001f */
[----:B------:R-:W-:-:S04]  /*1030*/  FADD.FTZ R47, R80, R47 ;  /* 0x0000002f502f7221 */ /* 0x000fc80000010000 */
[----:B------:R-:W-:Y:S02]  /*1040*/  @P2 FADD.FTZ R47, R39, R47 ;  /* 0x0000002f272f2221 */ /* 0x000fe40000010000 */
.L_x_10423:
[C---:B------:R-:W-:Y:S02]  /*1050*/  LEA R80, P2, R139.reuse, c[0x0][0x188], 0x5 ;  /* 0x000062008b507a11 */ /* 0x040fe400078428ff */
[C---:B------:R-:W-:Y:S02]  /*1060*/  IADD3 R83, R139.reuse, 0x20, RZ ;  /* 0x000000208b537810 */ /* 0x040fe40007ffe0ff */
[----:B------:R-:W-:-:S05]  /*1070*/  LEA.HI.X R81, R139, c[0x0][0x18c], RZ, 0x5, P2 ;  /* 0x000063008b517a11 */ /* 0x000fca00010f2cff */
[----:B------:R0:W-:Y:S04]  /*1080*/  STG.E.128 [R80.64], R40 ;  /* 0x0000002850007986 */ /* 0x0001e8000c101d04 */
[----:B------:R0:W-:Y:S02]  /*1090*/  STG.E.128 [R80.64+0x10], R44 ;  /* 0x0000102c50007986 */ /* 0x0001e4000c101d04 */
.L_x_10407:
[----:B------:R-:W-:Y:S05]  /*10a0*/  BSYNC B0 ;  /* 0x0000000000007941 */ /* 0x000fea0003800000 */
.L_x_10406:
        /* <DEDUP_REMOVED lines=24> */
.L_x_10426:
[----:B-1---5:R-:W-:-:S05]  /*1230*/  PRMT R49, RZ, 0x5410, R28 ;  /* 0x00005410ff317816 */ /* 0x022fca000000001c */
[----:B------:R-:W-:-:S04]  /*1240*/  FADD.FTZ R48, R49, R48 ;  /* 0x0000003031307221 */ /* 0x000fc80000010000 */
[----:B------:R-:W-:Y:S02]  /*1250*/  @P2 FADD.FTZ R48, R32, R48 ;  /* 0x0000003020302221 */ /* 0x000fe40000010000 */
.L_x_10427:
[----:B------:R-:W-:Y:S01]  /*1260*/  PRMT R49, RZ, 0x7610, R52 ;  /* 0x00007610ff317816 */ /* 0x000fe20000000034 */
[----:B------:R-:W-:Y:S05]  /*1270*/  @P3 BRA `(.L_x_10428) ;  /* 0x0000003000003947 */ /* 0x000fea0003800000 */
[----:B------:R-:W-:Y:S05]  /*1280*/  @!P2 BRA `(.L_x_10429) ;  /* 0x000000500000a947 */ /* 0x000fea0003800000 */
[----:B-----5:R-:W-:Y:S01]  /*1290*/  FADD.FTZ R49, R33, R49 ;  /* 0x0000003121317221 */ /* 0x020fe20000010000 */
[----:B------:R-:W-:Y:S05]  /*12a0*/  BRA `(.L_x_10429) ;  /* 0x0000003000007947 */ /* 0x000fea0003800000 */
.L_x_10428:
[----:B-----5:R-:W-:-:S05]  /*12b0*/  PRMT R50, RZ, 0x7610, R28 ;  /* 0x00007610ff327816 */ /* 0x020fca000000001c */
[----:B------:R-:W-:-:S04]  /*12c0*/  FADD.FTZ R49, R50, R49 ;  /* 0x0000003132317221 */ /* 0x000fc80000010000 */
[----:B------:R-:W-:Y:S02]  /*12d0*/  @P2 FADD.FTZ R49, R33, R49 ;  /* 0x0000003121312221 */ /* 0x000fe40000010000 */
.L_x_10429:
[----:B------:R-:W-:Y:S01]  /*12e0*/  PRMT R50, RZ, 0x5410, R53 ;  /* 0x00005410ff327816 */ /* 0x000fe20000000035 */
[----:B------:R-:W-:Y:S05]  /*12f0*/  @P3 BRA `(.L_x_10430) ;  /* 0x0000003000003947 */ /* 0x000fea0003800000 */
[----:B------:R-:W-:Y:S05]  /*1300*/  @!P2 BRA `(.L_x_10431) ;  /* 0x000000500000a947 */ /* 0x000fea0003800000 */
[----:B-----5:R-:W-:Y:S01]  /*1310*/  FADD.FTZ R50, R34, R50 ;  /* 0x0000003222327221 */ /* 0x020fe20000010000 */
[----:B------:R-:W-:Y:S05]  /*1320*/  BRA `(.L_x_10431) ;  /* 0x0000003000007947 */ /* 0x000fea0003800000 */
.L_x_10430:
[----:B-----5:R-:W-:-:S05]  /*1330*/  PRMT R51, RZ, 0x5410, R29 ;  /* 0x00005410ff337816 */ /* 0x020fca000000001d */
[----:B------:R-:W-:-:S04]  /*1340*/  FADD.FTZ R50, R51, R50 ;  /* 0x0000003233327221 */ /* 0x000fc80000010000 */
[----:B------:R-:W-:Y:S02]  /*1350*/  @P2 FADD.FTZ R50, R34, R50 ;  /* 0x0000003222322221 */ /* 0x000fe40000010000 */
.L_x_10431:
[----:B------:R-:W-:Y:S01]  /*1360*/  PRMT R51, RZ, 0x7610, R53 ;  /* 0x00007610ff337816 */ /* 0x000fe20000000035 */
[----:B------:R-:W-:Y:S05]  /*1370*/  @P3 BRA `(.L_x_10432) ;  /* 0x0000003000003947 */ /* 0x000fea0003800000 */
[----:B------:R-:W-:Y:S05]  /*1380*/  @!P2 BRA `(.L_x_10433) ;  /* 0x000000500000a947 */ /* 0x000fea0003800000 */
[----:B-----5:R-:W-:Y:S01]  /*1390*/  FADD.FTZ R51, R35, R51 ;  /* 0x0000003323337221 */ /* 0x020fe20000010000 */
[----:B------:R-:W-:Y:S05]  /*13a0*/  BRA `(.L_x_10433) ;  /* 0x0000003000007947 */ /* 0x000fea0003800000 */
.L_x_10432:
[----:B-----5:R-:W-:-:S05]  /*13b0*/  PRMT R52, RZ, 0x7610, R29 ;  /* 0x00007610ff347816 */ /* 0x020fca000000001d */
[----:B------:R-:W-:-:S04]  /*13c0*/  FADD.FTZ R51, R52, R51 ;  /* 0x0000003334337221 */ /* 0x000fc80000010000 */
[----:B------:R-:W-:Y:S02]  /*13d0*/  @P2 FADD.FTZ R51, R35, R51 ;  /* 0x0000003323332221 */ /* 0x000fe40000010000 */
.L_x_10433:
[----:B------:R-:W-:Y:S01]  /*13e0*/  PRMT R52, RZ, 0x5410, R54 ;  /* 0x00005410ff347816 */ /* 0x000fe20000000036 */
[----:B------:R-:W-:Y:S05]  /*13f0*/  @P3 BRA `(.L_x_10434) ;  /* 0x0000003000003947 */ /* 0x000fea0003800000 */
[----:B------:R-:W-:Y:S05]  /*1400*/  @!P2 BRA `(.L_x_10435) ;  /* 0x000000500000a947 */ /* 0x000fea0003800000 */
[----:B-----5:R-:W-:Y:S01]  /*1410*/  FADD.FTZ R52, R36, R52 ;  /* 0x0000003424347221 */ /* 0x020fe20000010000 */
[----:B------:R-:W-:Y:S05]  /*1420*/  BRA `(.L_x_10435) ;  /* 0x0000003000007947 */ /* 0x000fea0003800000 */
.L_x_10434:
[----:B-----5:R-:W-:-:S05]  /*1430*/  PRMT R53, RZ, 0x5410, R30 ;  /* 0x00005410ff357816 */ /* 0x020fca000000001e */
[----:B------:R-:W-:-:S04]  /*1440*/  FADD.FTZ R52, R53, R52 ;  /* 0x0000003435347221 */ /* 0x000fc80000010000 */
[----:B------:R-:W-:Y:S02]  /*1450*/  @P2 FADD.FTZ R52, R36, R52 ;  /* 0x0000003424342221 */ /* 0x000fe40000010000 */
.L_x_10435:
[----:B------:R-:W-:Y:S01]  /*1460*/  PRMT R53, RZ, 0x7610, R54 ;  /* 0x00007610ff357816 */ /* 0x000fe20000000036 */
[----:B------:R-:W-:Y:S05]  /*1470*/  @P3 BRA `(.L_x_10436) ;  /* 0x0000003000003947 */ /* 0x000fea0003800000 */
[----:B------:R-:W-:Y:S05]  /*1480*/  @!P2 BRA `(.L_x_10437) ;  /* 0x000000500000a947 */ /* 0x000fea0003800000 */
[----:B-----5:R-:W-:Y:S01]  /*1490*/  FADD.FTZ R53, R37, R53 ;  /* 0x0000003525357221 */ /* 0x020fe20000010000 */
[----:B------:R-:W-:Y:S05]  /*14a0*/  BRA `(.L_x_10437) ;  /* 0x0000003000007947 */ /* 0x000fea0003800000 */
.L_x_10436:
[----:B-----5:R-:W-:-:S05]  /*14b0*/  PRMT R54, RZ, 0x7610, R30 ;  /* 0x00007610ff367816 */ /* 0x020fca000000001e */
[----:B------:R-:W-:-:S04]  /*14c0*/  FADD.FTZ R53, R54, R53 ;  /* 0x0000003536357221 */ /* 0x000fc80000010000 */
[----:B------:R-:W-:Y:S02]  /*14d0*/  @P2 FADD.FTZ R53, R37, R53 ;  /* 0x0000003525352221 */ /* 0x000fe40000010000 */
.L_x_10437:
[----:B------:R-:W-:Y:S01]  /*14e0*/  PRMT R54, RZ, 0x5410, R55 ;  /* 0x00005410ff367816 */ /* 0x000fe20000000037 */
[----:B------:R-:W-:Y:S05]  /*14f0*/  @P3 BRA `(.L_x_10438) ;  /* 0x0000003000003947 */ /* 0x000fea0003800000 */
[----:B------:R-:W-:Y:S05]  /*1500*/  @!P2 BRA `(.L_x_10439) ;  /* 0x000000500000a947 */ /* 0x000fea0003800000 */
[----:B-----5:R-:W-:Y:S01]  /*1510*/  FADD.FTZ R54, R38, R54 ;  /* 0x0000003626367221 */ /* 0x020fe20000010000 */
[----:B------:R-:W-:Y:S05]  /*1520*/  BRA `(.L_x_10439) ;  /* 0x0000003000007947 */ /* 0x000fea0003800000 */
.L_x_10438:
[----:B0----5:R-:W-:-:S05]  /*1530*/  PRMT R81, RZ, 0x5410, R31 ;  /* 0x00005410ff517816 */ /* 0x021fca000000001f */
[----:B------:R-:W-:-:S04]  /*1540*/  FADD.FTZ R54, R81, R54 ;  /* 0x0000003651367221 */ /* 0x000fc80000010000 */
[----:B------:R-:W-:Y:S02]  /*1550*/  @P2 FADD.FTZ R54, R38, R54 ;  /* 0x0000003626362221 */ /* 0x000fe40000010000 */
.L_x_10439:
[----:B------:R-:W-:Y:S01]  /*1560*/  PRMT R55, RZ, 0x7610, R55 ;  /* 0x00007610ff377816 */ /* 0x000fe20000000037 */
[----:B------:R-:W-:Y:S05]  /*1570*/  @P3 BRA `(.L_x_10440) ;  /* 0x0000003000003947 */ /* 0x000fea0003800000 */
[----:B------:R-:W-:Y:S05]  /*1580*/  @!P2 BRA `(.L_x_10441) ;  /* 0x000000500000a947 */ /* 0x000fea0003800000 */
[----:B-----5:R-:W-:Y:S01]  /*1590*/  FADD.FTZ R55, R39, R55 ;  /* 0x0000003727377221 */ /* 0x020fe20000010000 */
[----:B------:R-:W-:Y:S05]  /*15a0*/  BRA `(.L_x_10441) ;  /* 0x0000003000007947 */ /* 0x000fea0003800000 */
.L_x_10440:
[----:B0----5:R-:W-:-:S05]  /*15b0*/  PRMT R80, RZ, 0x7610, R31 ;  /* 0x00007610ff507816 */ /* 0x021fca000000001f */
[----:B------:R-:W-:-:S04]  /*15c0*/  FADD.FTZ R55, R80, R55 ;  /* 0x0000003750377221 */ /* 0x000fc80000010000 */
[----:B------:R-:W-:Y:S02]  /*15d0*/  @P2 FADD.FTZ R55, R39, R55 ;  /* 0x0000003727372221 */ /* 0x000fe40000010000 */
.L_x_10441:
[----:B0-----:R-:W-:-:S04]  /*15e0*/  LEA R80, P2, R83, c[0x0][0x188], 0x5 ;  /* 0x0000620053507a11 */ /* 0x001fc800078428ff */
[C---:B------:R-:W-:Y:S02]  /*15f0*/  LEA.HI.X R81, R83.reuse, c[0x0][0x18c], RZ, 0x5, P2 ;  /* 0x0000630053517a11 */ /* 0x040fe400010f2cff */
[----:B------:R-:W-:-:S03]  /*1600*/  IADD3 R83, R83, 0x20, RZ ;  /* 0x0000002053537810 */ /* 0x000fc60007ffe0ff */
[----:B------:R0:W-:Y:S04]  /*1610*/  STG.E.128 [R80.64], R48 ;  /* 0x0000003050007986 */ /* 0x0001e8000c101d04 */
[----:B------:R0:W-:Y:S02]  /*1620*/  STG.E.128 [R80.64+0x10], R52 ;  /* 0x0000103450007986 */ /* 0x0001e4000c101d04 */
.L_x_10425:
[----:B------:R-:W-:Y:S05]  /*1630*/  BSYNC B0 ;  /* 0x0000000000007941 */ /* 0x000fea0003800000 */
.L_x_10424:
        /* <DEDUP_REMOVED lines=24> */
.L_x_10444:
[----:B-1---5:R-:W-:-:S05]  /*17c0*/  PRMT R57, RZ, 0x5410, R28 ;  /* 0x00005410ff397816 */ /* 0x022fca000000001c */
[----:B------:R-:W-:-:S04]  /*17d0*/  FADD.FTZ R56, R57, R56 ;  /* 0x0000003839387221 */ /* 0x000fc80000010000 */
[----:B------:R-:W-:Y:S02]  /*17e0*/  @P2 FADD.FTZ R56, R32, R56 ;  /* 0x0000003820382221 */ /* 0x000fe40000010000 */
.L_x_10445:
[----:B------:R-:W-:Y:S01]  /*17f0*/  PRMT R57, RZ, 0x7610, R60 ;  /* 0x00007610ff397816 */ /* 0x000fe2000000003c */
[----:B------:R-:W-:Y:S05]  /*1800*/  @P3 BRA `(.L_x_10446) ;  /* 0x0000003000003947 */ /* 0x000fea0003800000 */
[----:B------:R-:W-:Y:S05]  /*1810*/  @!P2 BRA `(.L_x_10447) ;  /* 0x000000500000a947 */ /* 0x000fea0003800000 */
[----:B-----5:R-:W-:Y:S01]  /*1820*/  FADD.FTZ R57, R33, R57 ;  /* 0x0000003921397221 */ /* 0x020fe20000010000 */
[----:B------:R-:W-:Y:S05]  /*1830*/  BRA `(.L_x_10447) ;  /* 0x0000003000007947 */ /* 0x000fea0003800000 */
.L_x_10446:
[----:B-----5:R-:W-:-:S05]  /*1840*/  PRMT R58, RZ, 0x7610, R28 ;  /* 0x00007610ff3a7816 */ /* 0x020fca000000001c */
[----:B------:R-:W-:-:S04]  /*1850*/  FADD.FTZ R57, R58, R57 ;  /* 0x000000393a397221 */ /* 0x000fc80000010000 */
[----:B------:R-:W-:Y:S02]  /*1860*/  @P2 FADD.FTZ R57, R33, R57 ;  /* 0x0000003921392221 */ /* 0x000fe40000010000 */
.L_x_10447:
[----:B------:R-:W-:Y:S01]  /*1870*/  PRMT R58, RZ, 0x5410, R61 ;  /* 0x00005410ff3a7816 */ /* 0x000fe2000000003d */
[----:B------:R-:W-:Y:S05]  /*1880*/  @P3 BRA `(.L_x_10448) ;  /* 0x0000003000003947 */ /* 0x000fea0003800000 */
[----:B------:R-:W-:Y:S05]  /*1890*/  @!P2 BRA `(.L_x_10449) ;  /* 0x000000500000a947 */ /* 0x000fea0003800000 */
[----:B-----5:R-:W-:Y:S01]  /*18a0*/  FADD.FTZ R58, R34, R58 ;  /* 0x0000003a223a7221 */ /* 0x020fe20000010000 */
[----:B------:R-:W-:Y:S05]  /*18b0*/  BRA `(.L_x_10449) ;  /* 0x0000003000007947 */ /* 0x000fea0003800000 */
.L_x_10448:
[----:B-----5:R-:W-:-:S05]  /*18c0*/  PRMT R59, RZ, 0x5410, R29 ;  /* 0x00005410ff3b7816 */ /* 0x020fca000000001d */
[----:B------:R-:W-:-:S04]  /*18d0*/  FADD.FTZ R58, R59, R58 ;  /* 0x0000003a3b3a7221 */ /* 0x000fc80000010000 */
[----:B------:R-:W-:Y:S02]  /*18e0*/  @P2 FADD.FTZ R58, R34, R58 ;  /* 0x0000003a223a2221 */ /* 0x000fe40000010000 */
.L_x_10449:
[----:B------:R-:W-:Y:S01]  /*18f0*/  PRMT R59, RZ, 0x7610, R61 ;  /* 0x00007610ff3b7816 */ /* 0x000fe2000000003d */
[----:B------:R-:W-:Y:S05]  /*1900*/  @P3 BRA `(.L_x_10450) ;  /* 0x0000003000003947 */ /* 0x000fea0003800000 */
[----:B------:R-:W-:Y:S05]  /*1910*/  @!P2 BRA `(.L_x_10451) ;  /* 0x000000500000a947 */ /* 0x000fea0003800000 */
[----:B-----5:R-:W-:Y:S01]  /*1920*/  FADD.FTZ R59, R35, R59 ;  /* 0x0000003b233b7221 */ /* 0x020fe20000010000 */
[----:B------:R-:W-:Y:S05]  /*1930*/  BRA `(.L_x_10451) ;  /* 0x0000003000007947 */ /* 0x000fea0003800000 */
.L_x_10450:
[----:B-----5:R-:W-:-:S05]  /*1940*/  PRMT R60, RZ, 0x7610, R29 ;  /* 0x00007610ff3c7816 */ /* 0x020fca000000001d */
[----:B------:R-:W-:-:S04]  /*1950*/  FADD.FTZ R59, R60, R59 ;  /* 0x0000003b3c3b7221 */ /* 0x000fc80000010000 */
[----:B------:R-:W-:Y:S02]  /*1960*/  @P2 FADD.FTZ R59, R35, R59 ;  /* 0x0000003b233b2221 */ /* 0x000fe40000010000 */
.L_x_10451:
[----:B------:R-:W-:Y:S01]  /*1970*/  PRMT R60, RZ, 0x5410, R62 ;  /* 0x00005410ff3c7816 */ /* 0x000fe2000000003e */
[----:B------:R-:W-:Y:S05]  /*1980*/  @P3 BRA `(.L_x_10452) ;  /* 0x0000003000003947 */ /* 0x000fea0003800000 */
[----:B------:R-:W-:Y:S05]  /*1990*/  @!P2 BRA `(.L_x_10453) ;  /* 0x000000500000a947 */ /* 0x000fea0003800000 */
[----:B-----5:R-:W-:Y:S01]  /*19a0*/  FADD.FTZ R60, R36, R60 ;  /* 0x0000003c243c7221 */ /* 0x020fe20000010000 */
[----:B------:R-:W-:Y:S05]  /*19b0*/  BRA `(.L_x_10453) ;  /* 0x0000003000007947 */ /* 0x000fea0003800000 */
.L_x_10452:
[----:B-----5:R-:W-:-:S05]  /*19c0*/  PRMT R61, RZ, 0x5410, R30 ;  /* 0x00005410ff3d7816 */ /* 0x020fca000000001e */
[----:B------:R-:W-:-:S04]  /*19d0*/  FADD.FTZ R60, R61, R60 ;  /* 0x0000003c3d3c7221 */ /* 0x000fc80000010000 */
[----:B------:R-:W-:Y:S02]  /*19e0*/  @P2 FADD.FTZ R60, R36, R60 ;  /* 0x0000003c243c2221 */ /* 0x000fe40000010000 */
.L_x_10453:
[----:B------:R-:W-:Y:S01]  /*19f0*/  PRMT R61, RZ, 0x7610, R62 ;  /* 0x00007610ff3d7816 */ /* 0x000fe2000000003e */
[----:B------:R-:W-:Y:S05]  /*1a00*/  @P3 BRA `(.L_x_10454) ;  /* 0x0000003000003947 */ /* 0x000fea0003800000 */
[----:B------:R-:W-:Y:S05]  /*1a10*/  @!P2 BRA `(.L_x_10455) ;  /* 0x000000500000a947 */ /* 0x000fea0003800000 */
[----:B-----5:R-:W-:Y:S01]  /*1a20*/  FADD.FTZ R61, R37, R61 ;  /* 0x0000003d253d7221 */ /* 0x020fe20000010000 */
[----:B------:R-:W-:Y:S05]  /*1a30*/  BRA `(.L_x_10455) ;  /* 0x0000003000007947 */ /* 0x000fea0003800000 */
.L_x_10454:
[----:B-----5:R-:W-:-:S05]  /*1a40*/  PRMT R62, RZ, 0x7610, R30 ;  /* 0x00007610ff3e7816 */ /* 0x020fca000000001e */
[----:B------:R-:W-:-:S04]  /*1a50*/  FADD.FTZ R61, R62, R61 ;  /* 0x0000003d3e3d7221 */ /* 0x000fc80000010000 */
[----:B------:R-:W-:Y:S02]  /*1a60*/  @P2 FADD.FTZ R61, R37, R61 ;  /* 0x0000003d253d2221 */ /* 0x000fe40000010000 */
.L_x_10455:
[----:B------:R-:W-:Y:S01]  /*1a70*/  PRMT R62, RZ, 0x5410, R63 ;  /* 0x00005410ff3e7816 */ /* 0x000fe2000000003f */
[----:B------:R-:W-:Y:S05]  /*1a80*/  @P3 BRA `(.L_x_10456) ;  /* 0x0000003000003947 */ /* 0x000fea0003800000 */
[----:B------:R-:W-:Y:S05]  /*1a90*/  @!P2 BRA `(.L_x_10457) ;  /* 0x000000500000a947 */ /* 0x000fea0003800000 */
[----:B-----5:R-:W-:Y:S01]  /*1aa0*/  FADD.FTZ R62, R38, R62 ;  /* 0x0000003e263e7221 */ /* 0x020fe20000010000 */
[----:B------:R-:W-:Y:S05]  /*1ab0*/  BRA `(.L_x_10457) ;  /* 0x0000003000007947 */ /* 0x000fea0003800000 */
.L_x_10456:
[----:B0----5:R-:W-:-:S05]  /*1ac0*/  PRMT R81, RZ, 0x5410, R31 ;  /* 0x00005410ff517816 */ /* 0x021fca000000001f */
[----:B------:R-:W-:-:S04]  /*1ad0*/  FADD.FTZ R62, R81, R62 ;  /* 0x0000003e513e7221 */ /* 0x000fc80000010000 */
[----:B------:R-:W-:Y:S02]  /*1ae0*/  @P2 FADD.FTZ R62, R38, R62 ;  /* 0x0000003e263e2221 */ /* 0x000fe40000010000 */
.L_x_10457:
[----:B------:R-:W-:Y:S01]  /*1af0*/  PRMT R63, RZ, 0x7610, R63 ;  /* 0x00007610ff3f7816 */ /* 0x000fe2000000003f */
[----:B------:R-:W-:Y:S05]  /*1b00*/  @P3 BRA `(.L_x_10458) ;  /* 0x0000003000003947 */ /* 0x000fea0003800000 */
[----:B------:R-:W-:Y:S05]  /*1b10*/  @!P2 BRA `(.L_x_10459) ;  /* 0x000000500000a947 */ /* 0x000fea0003800000 */
[----:B-----5:R-:W-:Y:S01]  /*1b20*/  FADD.FTZ R63, R39, R63 ;  /* 0x0000003f273f7221 */ /* 0x020fe20000010000 */
[----:B------:R-:W-:Y:S05]  /*1b30*/  BRA `(.L_x_10459) ;  /* 0x0000003000007947 */ /* 0x000fea0003800000 */
.L_x_10458:
[----:B0----5:R-:W-:-:S05]  /*1b40*/  PRMT R80, RZ, 0x7610, R31 ;  /* 0x00007610ff507816 */ /* 0x021fca000000001f */
[----:B------:R-:W-:-:S04]  /*1b50*/  FADD.FTZ R63, R80, R63 ;  /* 0x0000003f503f7221 */ /* 0x000fc80000010000 */
[----:B------:R-:W-:Y:S02]  /*1b60*/  @P2 FADD.FTZ R63, R39, R63 ;  /* 0x0000003f273f2221 */ /* 0x000fe40000010000 */
.L_x_10459:
[----:B0-----:R-:W-:-:S04]  /*1b70*/  LEA R80, P2, R83, c[0x0][0x188], 0x5 ;  /* 0x0000620053507a11 */ /* 0x001fc800078428ff */
[C---:B------:R-:W-:Y:S02]  /*1b80*/  LEA.HI.X R81, R83.reuse, c[0x0][0x18c], RZ, 0x5, P2 ;  /* 0x0000630053517a11 */ /* 0x040fe400010f2cff */
[----:B------:R-:W-:-:S03]  /*1b90*/  IADD3 R83, R83, 0x20, RZ ;  /* 0x0000002053537810 */ /* 0x000fc60007ffe0ff */
[----:B------:R0:W-:Y:S04]  /*1ba0*/  STG.E.128 [R80.64], R56 ;  /* 0x0000003850007986 */ /* 0x0001e8000c101d04 */
[----:B------:R0:W-:Y:S02]  /*1bb0*/  STG.E.128 [R80.64+0x10], R60 ;  /* 0x0000103c50007986 */ /* 0x0001e4000c101d04 */
.L_x_10443:
[----:B------:R-:W-:Y:S05]  /*1bc0*/  BSYNC B0 ;  /* 0x0000000000007941 */ /* 0x000fea0003800000 */
.L_x_10442:
        /* <DEDUP_REMOVED lines=24> */
.L_x_10462:
[----:B-1---5:R-:W-:-:S05]  /*1d50*/  PRMT R65, RZ, 0x5410, R28 ;  /* 0x00005410ff417816 */ /* 0x022fca000000001c */
[----:B------:R-:W-:-:S04]  /*1d60*/  FADD.FTZ R64, R65, R64 ;  /* 0x0000004041407221 */ /* 0x000fc80000010000 */
[----:B------:R-:W-:Y:S02]  /*1d70*/  @P2 FADD.FTZ R64, R32, R64 ;  /* 0x0000004020402221 */ /* 0x000fe40000010000 */
.L_x_10463:
[----:B------:R-:W-:Y:S01]  /*1d80*/  PRMT R65, RZ, 0x7610, R68 ;  /* 0x00007610ff417816 */ /* 0x000fe20000000044 */
[----:B------:R-:W-:Y:S05]  /*1d90*/  @P3 BRA `(.L_x_10464) ;  /* 0x0000003000003947 */ /* 0x000fea0003800000 */
[----:B------:R-:W-:Y:S05]  /*1da0*/  @!P2 BRA `(.L_x_10465) ;  /* 0x000000500000a947 */ /* 0x000fea0003800000 */
[----:B-----5:R-:W-:Y:S01]  /*1db0*/  FADD.FTZ R65, R33, R65 ;  /* 0x0000004121417221 */ /* 0x020fe20000010000 */
[----:B------:R-:W-:Y:S05]  /*1dc0*/  BRA `(.L_x_10465) ;  /* 0x0000003000007947 */ /* 0x000fea0003800000 */
.L_x_10464:
[----:B-----5:R-:W-:-:S05]  /*1dd0*/  PRMT R66, RZ, 0x7610, R28 ;  /* 0x00007610ff427816 */ /* 0x020fca000000001c */
[----:B------:R-:W-:-:S04]  /*1de0*/  FADD.FTZ R65, R66, R65 ;  /* 0x0000004142417221 */ /* 0x000fc80000010000 */
[----:B------:R-:W-:Y:S02]  /*1df0*/  @P2 FADD.FTZ R65, R33, R65 ;  /* 0x0000004121412221 */ /* 0x000fe40000010000 */
.L_x_10465:
[----:B------:R-:W-:Y:S01]  /*1e00*/  PRMT R66, RZ, 0x5410, R69 ;  /* 0x00005410ff427816 */ /* 0x000fe20000000045 */
[----:B------:R-:W-:Y:S05]  /*1e10*/  @P3 BRA `(.L_x_10466) ;  /* 0x0000003000003947 */ /* 0x000fea0003800000 */
[----:B------:R-:W-:Y:S05]  /*1e20*/  @!P2 BRA `(.L_x_10467) ;  /* 0x000000500000a947 */ /* 0x000fea0003800000 */
[----:B-----5:R-:W-:Y:S01]  /*1e30*/  FADD.FTZ R66, R34, R66 ;  /* 0x0000004222427221 */ /* 0x020fe20000010000 */
[----:B------:R-:W-:Y:S05]  /*1e40*/  BRA `(.L_x_10467) ;  /* 0x0000003000007947 */ /* 0x000fea0003800000 */
.L_x_10466:
[----:B-----5:R-:W-:-:S05]  /*1e50*/  PRMT R67, RZ, 0x5410, R29 ;  /* 0x00005410ff437816 */ /* 0x020fca000000001d */
[----:B------:R-:W-:-:S04]  /*1e60*/  FADD.FTZ R66, R67, R66 ;  /* 0x0000004243427221 */ /* 0x000fc80000010000 */
[----:B------:R-:W-:Y:S02]  /*1e70*/  @P2 FADD.FTZ R66, R34, R66 ;  /* 0x0000004222422221 */ /* 0x000fe40000010000 */
.L_x_10467:
[----:B------:R-:W-:Y:S01]  /*1e80*/  PRMT R67, RZ, 0x7610, R69 ;  /* 0x00007610ff437816 */ /* 0x000fe20000000045 */
[----:B------:R-:W-:Y:S05]  /*1e90*/  @P3 BRA `(.L_x_10468) ;  /* 0x0000003000003947 */ /* 0x000fea0003800000 */
[----:B------:R-:W-:Y:S05]  /*1ea0*/  @!P2 BRA `(.L_x_10469) ;  /* 0x000000500000a947 */ /* 0x000fea0003800000 */
[----:B-----5:R-:W-:Y:S01]  /*1eb0*/  FADD.FTZ R67, R35, R67 ;  /* 0x0000004323437221 */ /* 0x020fe20000010000 */
[----:B------:R-:W-:Y:S05]  /*1ec0*/  BRA `(.L_x_10469) ;  /* 0x0000003000007947 */ /* 0x000fea0003800000 */
.L_x_10468:
[----:B-----5:R-:W-:-:S05]  /*1ed0*/  PRMT R68, RZ, 0x7610, R29 ;  /* 0x00007610ff447816 */ /* 0x020fca000000001d */
[----:B------:R-:W-:-:S04]  /*1ee0*/  FADD.FTZ R67, R68, R67 ;  /* 0x0000004344437221 */ /* 0x000fc80000010000 */
[----:B------:R-:W-:Y:S02]  /*1ef0*/  @P2 FADD.FTZ R67, R35, R67 ;  /* 0x0000004323432221 */ /* 0x000fe40000010000 */
.L_x_10469:
[----:B------:R-:W-:Y:S01]  /*1f00*/  PRMT R68, RZ, 0x5410, R70 ;  /* 0x00005410ff447816 */ /* 0x000fe20000000046 */
[----:B------:R-:W-:Y:S05]  /*1f10*/  @P3 BRA `(.L_x_10470) ;  /* 0x0000003000003947 */ /* 0x000fea0003800000 */
[----:B------:R-:W-:Y:S05]  /*1f20*/  @!P2 BRA `(.L_x_10471) ;  /* 0x000000500000a947 */ /* 0x000fea0003800000 */
[----:B-----5:R-:W-:Y:S01]  /*1f30*/  FADD.FTZ R68, R36, R68 ;  /* 0x0000004424447221 */ /* 0x020fe20000010000 */
[----:B------:R-:W-:Y:S05]  /*1f40*/  BRA `(.L_x_10471) ;  /* 0x0000003000007947 */ /* 0x000fea0003800000 */
.L_x_10470:
[----:B-----5:R-:W-:-:S05]  /*1f50*/  PRMT R69, RZ, 0x5410, R30 ;  /* 0x00005410ff457816 */ /* 0x020fca000000001e */
[----:B------:R-:W-:-:S04]  /*1f60*/  FADD.FTZ R68, R69, R68 ;  /* 0x0000004445447221 */ /* 0x000fc80000010000 */
[----:B------:R-:W-:Y:S02]  /*1f70*/  @P2 FADD.FTZ R68, R36, R68 ;  /* 0x0000004424442221 */ /* 0x000fe40000010000 */
.L_x_10471:
[----:B------:R-:W-:Y:S01]  /*1f80*/  PRMT R69, RZ, 0x7610, R70 ;  /* 0x00007610ff457816 */ /* 0x000fe20000000046 */
[----:B------:R-:W-:Y:S05]  /*1f90*/  @P3 BRA `(.L_x_10472) ;  /* 0x0000003000003947 */ /* 0x000fea0003800000 */
[----:B------:R-:W-:Y:S05]  /*1fa0*/  @!P2 BRA `(.L_x_10473) ;  /* 0x000000500000a947 */ /* 0x000fea0003800000 */
[----:B-----5:R-:W-:Y:S01]  /*1fb0*/  FADD.FTZ R69, R37, R69 ;  /* 0x0000004525457221 */ /* 0x020fe20000010000 */
[----:B------:R-:W-:Y:S05]  /*1fc0*/  BRA `(.L_x_10473) ;  /* 0x0000003000007947 */ /* 0x000fea0003800000 */
.L_x_10472:
[----:B-----5:R-:W-:-:S05]  /*1fd0*/  PRMT R70, RZ, 0x7610, R30 ;  /* 0x00007610ff467816 */ /* 0x020fca000000001e */
[----:B------:R-:W-:-:S04]  /*1fe0*/  FADD.FTZ R69, R70, R69 ;  /* 0x0000004546457221 */ /* 0x000fc80000010000 */
[----:B------:R-:W-:Y:S02]  /*1ff0*/  @P2 FADD.FTZ R69, R37, R69 ;  /* 0x0000004525452221 */ /* 0x000fe40000010000 */
.L_x_10473:
[----:B------:R-:W-:Y:S01]  /*2000*/  PRMT R70, RZ, 0x5410, R71 ;  /* 0x00005410ff467816 */ /* 0x000fe20000000047 */
[----:B------:R-:W-:Y:S05]  /*2010*/  @P3 BRA `(.L_x_10474) ;  /* 0x0000003000003947 */ /* 0x000fea0003800000 */
[----:B------:R-:W-:Y:S05]  /*2020*/  @!P2 BRA `(.L_x_10475) ;  /* 0x000000500000a947 */ /* 0x000fea0003800000 */
[----:B-----5:R-:W-:Y:S01]  /*2030*/  FADD.FTZ R70, R38, R70 ;  /* 0x0000004626467221 */ /* 0x020fe20000010000 */
[----:B------:R-:W-:Y:S05]  /*2040*/  BRA `(.L_x_10475) ;  /* 0x0000003000007947 */ /* 0x000fea0003800000 */
.L_x_10474:
[----:B0----5:R-:W-:-:S05]  /*2050*/  PRMT R81, RZ, 0x5410, R31 ;  /* 0x00005410ff517816 */ /* 0x021fca000000001f */
[----:B------:R-:W-:-:S04]  /*2060*/  FADD.FTZ R70, R81, R70 ;  /* 0x0000004651467221 */ /* 0x000fc80000010000 */
[----:B------:R-:W-:Y:S02]  /*2070*/  @P2 FADD.FTZ R70, R38, R70 ;  /* 0x0000004626462221 */ /* 0x000fe40000010000 */
.L_x_10475:
[----:B------:R-:W-:Y:S01]  /*2080*/  PRMT R71, RZ, 0x7610, R71 ;  /* 0x00007610ff477816 */ /* 0x000fe20000000047 */
[----:B------:R-:W-:Y:S05]  /*2090*/  @P3 BRA `(.L_x_10476) ;  /* 0x0000003000003947 */ /* 0x000fea0003800000 */
[----:B------:R-:W-:Y:S05]  /*20a0*/  @!P2 BRA `(.L_x_10477) ;  /* 0x000000500000a947 */ /* 0x000fea0003800000 */
[----:B-----5:R-:W-:Y:S01]  /*20b0*/  FADD.FTZ R71, R39, R71 ;  /* 0x0000004727477221 */ /* 0x020fe20000010000 */
[----:B------:R-:W-:Y:S05]  /*20c0*/  BRA `(.L_x_10477) ;  /* 0x0000003000007947 */ /* 0x000fea0003800000 */
.L_x_10476:
[----:B0----5:R-:W-:-:S05]  /*20d0*/  PRMT R80, RZ, 0x7610, R31 ;  /* 0x00007610ff507816 */ /* 0x021fca000000001f */
[----:B------:R-:W-:-:S04]  /*20e0*/  FADD.FTZ R71, R80, R71 ;  /* 0x0000004750477221 */ /* 0x000fc80000010000 */
[----:B------:R-:W-:Y:S02]  /*20f0*/  @P2 FADD.FTZ R71, R39, R71 ;  /* 0x0000004727472221 */ /* 0x000fe40000010000 */
.L_x_10477:
[----:B0-----:R-:W-:-:S04]  /*2100*/  LEA R80, P2, R83, c[0x0][0x188], 0x5 ;  /* 0x0000620053507a11 */ /* 0x001fc800078428ff */
[C---:B------:R-:W-:Y:S02]  /*2110*/  LEA.HI.X R81, R83.reuse, c[0x0][0x18c], RZ, 0x5, P2 ;  /* 0x0000630053517a11 */ /* 0x040fe400010f2cff */
[----:B------:R-:W-:-:S03]  /*2120*/  IADD3 R83, R83, 0x20, RZ ;  /* 0x0000002053537810 */ /* 0x000fc60007ffe0ff */
[----:B------:R0:W-:Y:S04]  /*2130*/  STG.E.128 [R80.64], R64 ;  /* 0x0000004050007986 */ /* 0x0001e8000c101d04 */
[----:B------:R0:W-:Y:S02]  /*2140*/  STG.E.128 [R80.64+0x10], R68 ;  /* 0x0000104450007986 */ /* 0x0001e4000c101d04 */
.L_x_10461:
[----:B------:R-:W-:Y:S05]  /*2150*/  BSYNC B0 ;  /* 0x0000000000007941 */ /* 0x000fea0003800000 */
.L_x_10460:
        /* <DEDUP_REMOVED lines=23> */
.L_x_10480:
[----:B-1---5:R-:W-:-:S05]  /*22d0*/  PRMT R73, RZ, 0x5410, R28 ;  /* 0x00005410ff497816 */ /* 0x022fca000000001c */
[----:B------:R-:W-:-:S04]  /*22e0*/  FADD.FTZ R72, R73, R72 ;  /* 0x0000004849487221 */ /* 0x000fc80000010000 */
[----:B------:R-:W-:Y:S02]  /*22f0*/  @P2 FADD.FTZ R72, R32, R72 ;  /* 0x0000004820482221 */ /* 0x000fe40000010000 */
.L_x_10481:
[----:B------:R-:W-:Y:S01]  /*2300*/  PRMT R73, RZ, 0x7610, R76 ;  /* 0x00007610ff497816 */ /* 0x000fe2000000004c */
[----:B------:R-:W-:Y:S05]  /*2310*/  @P3 BRA `(.L_x_10482) ;  /* 0x0000003000003947 */ /* 0x000fea0003800000 */
[----:B------:R-:W-:Y:S05]  /*2320*/  @!P2 BRA `(.L_x_10483) ;  /* 0x000000500000a947 */ /* 0x000fea0003800000 */
[----:B-----5:R-:W-:Y:S01]  /*2330*/  FADD.FTZ R73, R33, R73 ;  /* 0x0000004921497221 */ /* 0x020fe20000010000 */
[----:B------:R-:W-:Y:S05]  /*2340*/  BRA `(.L_x_10483) ;  /* 0x0000003000007947 */ /* 0x000fea0003800000 */
.L_x_10482:
[----:B-----5:R-:W-:-:S05]  /*2350*/  PRMT R74, RZ, 0x7610, R28 ;  /* 0x00007610ff4a7816 */ /* 0x020fca000000001c */
[----:B------:R-:W-:-:S04]  /*2360*/  FADD.FTZ R73, R74, R73 ;  /* 0x000000494a497221 */ /* 0x000fc80000010000 */
[----:B------:R-:W-:Y:S02]  /*2370*/  @P2 FADD.FTZ R73, R33, R73 ;  /* 0x0000004921492221 */ /* 0x000fe40000010000 */
.L_x_10483:
[----:B------:R-:W-:Y:S01]  /*2380*/  PRMT R74, RZ, 0x5410, R77 ;  /* 0x00005410ff4a7816 */ /* 0x000fe2000000004d */
[----:B------:R-:W-:Y:S05]  /*2390*/  @P3 BRA `(.L_x_10484) ;  /* 0x0000003000003947 */ /* 0x000fea0003800000 */
[----:B------:R-:W-:Y:S05]  /*23a0*/  @!P2 BRA `(.L_x_10485) ;  /* 0x000000500000a947 */ /* 0x000fea0003800000 */
[----:B-----5:R-:W-:Y:S01]  /*23b0*/  FADD.FTZ R74, R34, R74 ;  /* 0x0000004a224a7221 */ /* 0x020fe20000010000 */
[----:B------:R-:W-:Y:S05]  /*23c0*/  BRA `(.L_x_10485) ;  /* 0x0000003000007947 */ /* 0x000fea0003800000 */
.L_x_10484:
[----:B-----5:R-:W-:-:S05]  /*23d0*/  PRMT R75, RZ, 0x5410, R29 ;  /* 0x00005410ff4b7816 */ /* 0x020fca000000001d */
[----:B------:R-:W-:-:S04]  /*23e0*/  FADD.FTZ R74, R75, R74 ;  /* 0x0000004a4b4a7221 */ /* 0x000fc80000010000 */
[----:B------:R-:W-:Y:S02]  /*23f0*/  @P2 FADD.FTZ R74, R34, R74 ;  /* 0x0000004a224a2221 */ /* 0x000fe40000010000 */
.L_x_10485:
[----:B------:R-:W-:Y:S01]  /*2400*/  PRMT R75, RZ, 0x7610, R77 ;  /* 0x00007610ff4b7816 */ /* 0x000fe2000000004d */
[----:B------:R-:W-:Y:S05]  /*2410*/  @P3 BRA `(.L_x_10486) ;  /* 0x0000003000003947 */ /* 0x000fea0003800000 */
[----:B------:R-:W-:Y:S05]  /*2420*/  @!P2 BRA `(.L_x_10487) ;  /* 0x000000500000a947 */ /* 0x000fea0003800000 */
[----:B-----5:R-:W-:Y:S01]  /*2430*/  FADD.FTZ R75, R35, R75 ;  /* 0x0000004b234b7221 */ /* 0x020fe20000010000 */
[----:B------:R-:W-:Y:S05]  /*2440*/  BRA `(.L_x_10487) ;  /* 0x0000003000007947 */ /* 0x000fea0003800000 */
.L_x_10486:
[----:B-----5:R-:W-:-:S05]  /*2450*/  PRMT R76, RZ, 0x7610, R29 ;  /* 0x00007610ff4c7816 */ /* 0x020fca000000001d */
[----:B------:R-:W-:-:S04]  /*2460*/  FADD.FTZ R75, R76, R75 ;  /* 0x0000004b4c4b7221 */ /* 0x000fc80000010000 */
[----:B------:R-:W-:Y:S02]  /*2470*/  @P2 FADD.FTZ R75, R35, R75 ;  /* 0x0000004b234b2221 */ /* 0x000fe40000010000 */
.L_x_10487:
[----:B------:R-:W-:Y:S01]  /*2480*/  PRMT R76, RZ, 0x5410, R78 ;  /* 0x00005410ff4c7816 */ /* 0x000fe2000000004e */
[----:B------:R-:W-:Y:S05]  /*2490*/  @P3 BRA `(.L_x_10488) ;  /* 0x0000003000003947 */ /* 0x000fea0003800000 */
[----:B------:R-:W-:Y:S05]  /*24a0*/  @!P2 BRA `(.L_x_10489) ;  /* 0x000000500000a947 */ /* 0x000fea0003800000 */
[----:B-----5:R-:W-:Y:S01]  /*24b0*/  FADD.FTZ R76, R36, R76 ;  /* 0x0000004c244c7221 */ /* 0x020fe20000010000 */
[----:B------:R-:W-:Y:S05]  /*24c0*/  BRA `(.L_x_10489) ;  /* 0x0000003000007947 */ /* 0x000fea0003800000 */
.L_x_10488:
[----:B-----5:R-:W-:-:S05]  /*24d0*/  PRMT R77, RZ, 0x5410, R30 ;  /* 0x00005410ff4d7816 */ /* 0x020fca000000001e */
[----:B------:R-:W-:-:S04]  /*24e0*/  FADD.FTZ R76, R77, R76 ;  /* 0x0000004c4d4c7221 */ /* 0x000fc80000010000 */
[----:B------:R-:W-:Y:S02]  /*24f0*/  @P2 FADD.FTZ R76, R36, R76 ;  /* 0x0000004c244c2221 */ /* 0x000fe40000010000 */
.L_x_10489:
[----:B------:R-:W-:Y:S01]  /*2500*/  PRMT R77, RZ, 0x7610, R78 ;  /* 0x00007610ff4d7816 */ /* 0x000fe2000000004e */
[----:B------:R-:W-:Y:S05]  /*2510*/  @P3 BRA `(.L_x_10490) ;  /* 0x0000003000003947 */ /* 0x000fea0003800000 */
[----:B------:R-:W-:Y:S05]  /*2520*/  @!P2 BRA `(.L_x_10491) ;  /* 0x000000500000a947 */ /* 0x000fea0003800000 */
[----:B-----5:R-:W-:Y:S01]  /*2530*/  FADD.FTZ R77, R37, R77 ;  /* 0x0000004d254d7221 */ /* 0x020fe20000010000 */
[----:B------:R-:W-:Y:S05]  /*2540*/  BRA `(.L_x_10491) ;  /* 0x0000003000007947 */ /* 0x000fea0003800000 */
.L_x_10490:
[----:B-----5:R-:W-:-:S05]  /*2550*/  PRMT R78, RZ, 0x7610, R30 ;  /* 0x00007610ff4e7816 */ /* 0x020fca000000001e */
[----:B------:R-:W-:-:S04]  /*2560*/  FADD.FTZ R77, R78, R77 ;  /* 0x0000004d4e4d7221 */ /* 0x000fc80000010000 */
[----:B------:R-:W-:Y:S02]  /*2570*/  @P2 FADD.FTZ R77, R37, R77 ;  /* 0x0000004d254d2221 */ /* 0x000fe40000010000 */
.L_x_10491:
[----:B------:R-:W-:Y:S01]  /*2580*/  PRMT R78, RZ, 0x5410, R79 ;  /* 0x00005410ff4e7816 */ /* 0x000fe2000000004f */
[----:B------:R-:W-:Y:S05]  /*2590*/  @P3 BRA `(.L_x_10492) ;  /* 0x0000003000003947 */ /* 0x000fea0003800000 */
[----:B------:R-:W-:Y:S05]  /*25a0*/  @!P2 BRA `(.L_x_10493) ;  /* 0x000000500000a947 */ /* 0x000fea0003800000 */
[----:B-----5:R-:W-:Y:S01]  /*25b0*/  FADD.FTZ R78, R38, R78 ;  /* 0x0000004e264e7221 */ /* 0x020fe20000010000 */
[----:B------:R-:W-:Y:S05]  /*25c0*/  BRA `(.L_x_10493) ;  /* 0x0000003000007947 */ /* 0x000fea0003800000 */
.L_x_10492:
[----:B0----5:R-:W-:-:S05]  /*25d0*/  PRMT R81, RZ, 0x5410, R31 ;  /* 0x00005410ff517816 */ /* 0x021fca000000001f */
[----:B------:R-:W-:-:S04]  /*25e0*/  FADD.FTZ R78, R81, R78 ;  /* 0x0000004e514e7221 */ /* 0x000fc80000010000 */
[----:B------:R-:W-:Y:S02]  /*25f0*/  @P2 FADD.FTZ R78, R38, R78 ;  /* 0x0000004e264e2221 */ /* 0x000fe40000010000 */
.L_x_10493:
[----:B------:R-:W-:Y:S01]  /*2600*/  PRMT R79, RZ, 0x7610, R79 ;  /* 0x00007610ff4f7816 */ /* 0x000fe2000000004f */
[----:B------:R-:W-:Y:S05]  /*2610*/  @P3 BRA `(.L_x_10494) ;  /* 0x0000003000003947 */ /* 0x000fea0003800000 */
[----:B------:R-:W-:Y:S05]  /*2620*/  @!P2 BRA `(.L_x_10495) ;  /* 0x000000500000a947 */ /* 0x000fea0003800000 */
[----:B-----5:R-:W-:Y:S01]  /*2630*/  FADD.FTZ R79, R39, R79 ;  /* 0x0000004f274f7221 */ /* 0x020fe20000010000 */
[----:B------:R-:W-:Y:S05]  /*2640*/  BRA `(.L_x_10495) ;  /* 0x0000003000007947 */ /* 0x000fea0003800000 */
.L_x_10494:
[----:B0----5:R-:W-:-:S05]  /*2650*/  PRMT R80, RZ, 0x7610, R31 ;  /* 0x00007610ff507816 */ /* 0x021fca000000001f */
[----:B------:R-:W-:-:S04]  /*2660*/  FADD.FTZ R79, R80, R79 ;  /* 0x0000004f504f7221 */ /* 0x000fc80000010000 */
[----:B------:R-:W-:Y:S02]  /*2670*/  @P2 FADD.FTZ R79, R39, R79 ;  /* 0x0000004f274f2221 */ /* 0x000fe40000010000 */
.L_x_10495:
[----:B0-----:R-:W-:-:S04]  /*2680*/  LEA R80, P2, R83, c[0x0][0x188], 0x5 ;  /* 0x0000620053507a11 */ /* 0x001fc800078428ff */
[----:B------:R-:W-:-:S05]  /*2690*/  LEA.HI.X R81, R83, c[0x0][0x18c], RZ, 0x5, P2 ;  /* 0x0000630053517a11 */ /* 0x000fca00010f2cff */
[----:B------:R0:W-:Y:S04]  /*26a0*/  STG.E.128 [R80.64], R72 ;  /* 0x0000004850007986 */ /* 0x0001e8000c101d04 */
[----:B------:R0:W-:Y:S02]  /*26b0*/  STG.E.128 [R80.64+0x10], R76 ;  /* 0x0000104c50007986 */ /* 0x0001e4000c101d04 */
.L_x_10479:
[----:B------:R-:W-:Y:S05]  /*26c0*/  BSYNC B0 ;  /* 0x0000000000007941 */ /* 0x000fea0003800000 */
.L_x_10478:
        /* <DEDUP_REMOVED lines=48> */
.L_x_10510:
        /* <DEDUP_REMOVED lines=101> */
.L_x_10511:
        /* <DEDUP_REMOVED lines=17> */
[--C-:B------:R-:W-:Y:S02]  /*3130*/  FADD.FTZ R144, R43, -R142.reuse ;  /* 0x8000008e2b907221 */ /* 0x100fe40000010000 */
[--C-:B--2---:R-:W-:Y:S02]  /*3140*/  FADD.FTZ R80, R40, -R142.reuse ;  /* 0x8000008e28507221 */ /* 0x104fe40000010000 */
[----:B------:R-:W-:-:S02]  /*3150*/  FADD.FTZ R82, R41, -R142 ;  /* 0x8000008e29527221 */ /* 0x000fc40000010000 */
[----:B------:R-:W-:Y:S02]  /*3160*/  FMUL.FTZ R144, R143, R144 ;  /* 0x000000908f907220 */ /* 0x000fe40000410000 */
[--C-:B0-----:R-:W-:Y:S02]  /*3170*/  FADD.FTZ R140, R42, -R142.reuse ;  /* 0x8000008e2a8c7221 */ /* 0x101fe40000010000 */
[--C-:B------:R-:W-:Y:S02]  /*3180*/  FADD.FTZ R146, R44, -R142.reuse ;  /* 0x8000008e2c927221 */ /* 0x100fe40000010000 */
[--C-:B------:R-:W-:Y:S02]  /*3190*/  FADD.FTZ R148, R45, -R142.reuse ;  /* 0x8000008e2d947221 */ /* 0x100fe40000010000 */
[--C-:B------:R-:W-:Y:S02]  /*31a0*/  FADD.FTZ R150, R46, -R142.reuse ;  /* 0x8000008e2e967221 */ /* 0x100fe40000010000 */
[----:B------:R-:W-:-:S02]  /*31b0*/  FADD.FTZ R152, R47, -R142 ;  /* 0x8000008e2f987221 */ /* 0x000fc40000010000 */
[C---:B------:R-:W-:Y:S02]  /*31c0*/  FMUL.FTZ R80, R143.reuse, R80 ;  /* 0x000000508f507220 */ /* 0x040fe40000410000 */
[----:B------:R-:W-:Y:S02]  /*31d0*/  FMUL.FTZ R82, R143, R82 ;  /* 0x000000528f527220 */ /* 0x000fe40000410000 */
[----:B------:R-:W-:Y:S01]  /*31e0*/  FFMA.FTZ R83, R87, R144, R22 ;  /* 0x0000009057537223 */ /* 0x000fe20000010016 */
[----:B------:R-:W-:Y:S01]  /*31f0*/  HFMA2.MMA R144, -RZ, RZ, 0, 9.5367431640625e-07 ;  /* 0x00000010ff907435 */ /* 0x000fe200000001ff */
[C---:B------:R-:W-:Y:S02]  /*3200*/  FMUL.FTZ R140, R143.reuse, R140 ;  /* 0x0000008c8f8c7220 */ /* 0x040fe40000410000 */
        /* <DEDUP_REMOVED lines=14> */
[C---:B------:R-:W-:Y:S01]  /*32f0*/  IMAD.WIDE.U32 R140, R139.reuse, R144, c[0x0][0x208] ;  /* 0x000082008b8c7625 */ /* 0x040fe200078e0090 */
[----:B------:R-:W-:Y:S02]  /*3300*/  IADD3 R139, R139, 0x20, RZ ;  /* 0x000000208b8b7810 */ /* 0x000fe40007ffe0ff */
[----:B------:R-:W-:-:S05]  /*3310*/  F2FP.BF16.PACK_AB R83, R145, R150 ;  /* 0x000000969153723e */ /* 0x000fca00000010ff */
[----:B------:R0:W-:Y:S02]  /*3320*/  STG.E.128 [R140.64], R80 ;  /* 0x000000508c007986 */ /* 0x0001e4000c101d04 */
.L_x_10499:
[----:B------:R-:W-:Y:S05]  /*3330*/  BSYNC B0 ;  /* 0x0000000000007941 */ /* 0x000fea0003800000 */
.L_x_10498:
        /* <DEDUP_REMOVED lines=25> */
[----:B------:R-:W-:Y:S01]  /*34d0*/  F2FP.BF16.PACK_AB R80, R81, R80 ;  /* 0x000000505150723e */ /* 0x000fe200000010ff */
[----:B------:R-:W-:Y:S01]  /*34e0*/  FFMA.FTZ R141, R13, R148, R4 ;  /* 0x000000940d8d7223 */ /* 0x000fe20000010004 */
[----:B------:R-:W-:Y:S01]  /*34f0*/  F2FP.BF16.PACK_AB R81, R83, R140 ;  /* 0x0000008c5351723e */ /* 0x000fe200000010ff */
[----:B------:R-:W-:Y:S02]  /*3500*/  FFMA.FTZ R150, R10, R150, R3 ;  /* 0x000000960a967223 */ /* 0x000fe40000010003 */
[----:B------:R-:W-:Y:S01]  /*3510*/  FFMA.FTZ R145, R11, R152, R2 ;  /* 0x000000980b917223 */ /* 0x000fe20000010002 */
[----:B------:R-:W-:Y:S01]  /*3520*/  F2FP.BF16.PACK_AB R82, R141, R82 ;  /* 0x000000528d52723e */ /* 0x000fe200000010ff */
[C---:B------:R-:W-:Y:S01]  /*3530*/  IMAD.WIDE.U32 R140, R139.reuse, R144, c[0x0][0x208] ;  /* 0x000082008b8c7625 */ /* 0x040fe200078e0090 */
[----:B------:R-:W-:-:S02]  /*3540*/  IADD3 R139, R139, 0x20, RZ ;  /* 0x000000208b8b7810 */ /* 0x000fc40007ffe0ff */
[----:B------:R-:W-:-:S05]  /*3550*/  F2FP.BF16.PACK_AB R83, R145, R150 ;  /* 0x000000969153723e */ /* 0x000fca00000010ff */
[----:B------:R0:W-:Y:S02]  /*3560*/  STG.E.128 [R140.64], R80 ;  /* 0x000000508c007986 */ /* 0x0001e4000c101d04 */
.L_x_10501:
[----:B------:R-:W-:Y:S05]  /*3570*/  BSYNC B0 ;  /* 0x0000000000007941 */ /* 0x000fea0003800000 */
.L_x_10500:
[----:B------:R-:W-:Y:S01]  /*3580*/  ISETP.GE.U32.AND P2, PT, R90, 0x60, PT ;  /* 0x000000605a00780c */ /* 0x000fe20003f46070 */
[----:B------:R-:W-:-:S12]  /*3590*/  BSSY B0, `(.L_x_10502) ;  /* 0x0000022000007945 */ /* 0x000fd80003800000 */
[----:B------:R-:W-:Y:S05]  /*35a0*/  @!P2 BRA `(.L_x_10503) ;  /* 0x000002000000a947 */ /* 0x000fea0003800000 */
[--C-:B------:R-:W-:Y:S02]  /*35b0*/  FADD.FTZ R144, R59, -R142.reuse ;  /* 0x8000008e3b907221 */ /* 0x100fe40000010000 */
[--C-:B0-2---:R-:W-:Y:S02]  /*35c0*/  FADD.FTZ R80, R56, -R142.reuse ;  /* 0x8000008e38507221 */ /* 0x105fe40000010000 */
        /* <DEDUP_REMOVED lines=30> */
.L_x_10503:
[----:B------:R-:W-:Y:S05]  /*37b0*/  BSYNC B0 ;  /* 0x0000000000007941 */ /* 0x000fea0003800000 */
.L_x_10502:
        /* <DEDUP_REMOVED lines=35> */
.L_x_10505:
[----:B------:R-:W-:Y:S05]  /*39f0*/  BSYNC B0 ;  /* 0x0000000000007941 */ /* 0x000fea0003800000 */
.L_x_10504:
[----:B------:R-:W-:Y:S01]  /*3a00*/  BSSY B0, `(.L_x_10506) ;  /* 0x0000021000007945 */ /* 0x000fe20003800000 */
[----:B------:R-:W-:Y:S05]  /*3a10*/  @!P1 BRA `(.L_x_10507) ;  /* 0x000001f000009947 */ /* 0x000fea0003800000 */
[--C-:B0-----:R-:W-:Y:S02]  /*3a20*/  FADD.FTZ R140, R74, -R142.reuse ;  /* 0x8000008e4a8c7221 */ /* 0x101fe40000010000 */
[--C-:B--2---:R-:W-:Y:S02]  /*3a30*/  FADD.FTZ R80, R72, -R142.reuse ;  /* 0x8000008e48507221 */ /* 0x104fe40000010000 */
        /* <DEDUP_REMOVED lines=25> */
[----:B------:R-:W-:Y:S01]  /*3bd0*/  IMAD.WIDE.U32 R140, R139, R140, c[0x0][0x208] ;  /* 0x000082008b8c7625 */ /* 0x000fe200078e008c */
[----:B------:R-:W-:-:S02]  /*3be0*/  F2FP.BF16.PACK_AB R82, R143, R146 ;  /* 0x000000928f52723e */ /* 0x000fc400000010ff */
[----:B------:R-:W-:-:S05]  /*3bf0*/  F2FP.BF16.PACK_AB R81, R144, R81 ;  /* 0x000000519051723e */ /* 0x000fca00000010ff */
[----:B------:R0:W-:Y:S02]  /*3c00*/  STG.E.128 [R140.64], R80 ;  /* 0x000000508c007986 */ /* 0x0001e4000c101d04 */
.L_x_10507:
[----:B------:R-:W-:Y:S05]  /*3c10*/  BSYNC B0 ;  /* 0x0000000000007941 */ /* 0x000fea0003800000 */
.L_x_10506:
[----:B0-2---:R-:W-:-:S05]  /*3c20*/  MOV R81, 0x4 ;  /* 0x0000000400517802 */ /* 0x005fca0000000f00 */
[----:B------:R-:W-:-:S05]  /*3c30*/  IMAD R132, R81, c[0x0][0x160], R132 ;  /* 0x0000580051847a24 */ /* 0x000fca00078e0284 */
[----:B------:R-:W-:-:S13]  /*3c40*/  ISETP.GE.AND P2, PT, R132, c[0x0][0x164], PT ;  /* 0x0000590084007a0c */ /* 0x000fda0003f46270 */
[----:B-----5:R-:W-:Y:S01]  /*3c50*/  @P2 CALL.REL.NOINC `(.L_x_10508) ;  /* 0x0000001000002944 */ /* 0x020fe20003c00000 */
[----:B------:R-:W-:Y:S05]  /*3c60*/  BRA `(.L_x_10509) ;  /* 0xffffce5000007947 */ /* 0x000fea000383ffff */
.L_x_10508:
[----:B------:R-:W-:Y:S05]  /*3c70*/  EXIT ;  /* 0x000000000000794d */ /* 0x000fea0003800000 */
.L_x_10496:
[----:B------:R-:W-:Y:S01]  /*3c80*/  HFMA2.MMA R143, -RZ, RZ, 0, 5.9604644775390625e-08 ;  /* 0x00000001ff8f7435 */ /* 0x000fe200000001ff */
[----:B------:R-:W-:Y:S02]  /*3c90*/  MOV R82, R83 ;  /* 0x0000005300527202 */ /* 0x000fe40000000f00 */
[----:B------:R-:W-:Y:S02]  /*3ca0*/  MOV R142, 0x1f ;  /* 0x0000001f008e7802 */ /* 0x000fe40000000f00 */
[----:B------:R-:W-:Y:S02]  /*3cb0*/  MOV R145, 0xffffffff ;  /* 0xffffffff00917802 */ /* 0x000fe40000000f00 */
[----:B------:R-:W-:Y:S02]  /*3cc0*/  MOV R80, 0x3ce0 ;  /* 0x00003ce000507802 */ /* 0x000fe40000000f00 */
[----:B-----5:R-:W-:Y:S05]  /*3cd0*/  CALL.REL.NOINC `($__internal_26_$__cuda_sm70_shflsync_bfly_p) ;  /* 0x000008c000007944 */ /* 0x020fea0003c00000 */
[----:B-1----:R-:W-:Y:S01]  /*3ce0*/  MOV R80, R143 ;  /* 0x0000008f00507202 */ /* 0x002fe20000000f00 */
[----:B0-----:R-:W-:Y:S05]  /*3cf0*/  BRA `(.L_x_10510) ;  /* 0xffffecd000007947 */ /* 0x001fea000383ffff */
.L_x_10497:
[----:B------:R-:W-:Y:S01]  /*3d00*/  HFMA2.MMA R143, -RZ, RZ, 0, 1.1920928955078125e-07 ;  /* 0x00000002ff8f7435 */ /* 0x000fe200000001ff */
[----:B------:R-:W-:Y:S02]  /*3d10*/  MOV R82, R144 ;  /* 0x0000009000527202 */ /* 0x000fe40000000f00 */
[----:B------:R-:W-:-:S02]  /*3d20*/  MOV R142, 0x1f ;  /* 0x0000001f008e7802 */ /* 0x000fc40000000f00 */
[----:B------:R-:W-:Y:S02]  /*3d30*/  MOV R145, 0xffffffff ;  /* 0xffffffff00917802 */ /* 0x000fe40000000f00 */
[----:B------:R-:W-:Y:S02]  /*3d40*/  MOV R80, 0x3d60 ;  /* 0x00003d6000507802 */ /* 0x000fe40000000f00 */
[----:B0----5:R-:W-:Y:S05]  /*3d50*/  CALL.REL.NOINC `($__internal_26_$__cuda_sm70_shflsync_bfly_p) ;  /* 0x0000084000007944 */ /* 0x021fea0003c00000 */
[----:B01----:R-:W-:Y:S01]  /*3d60*/  FADD.FTZ R82, R144, R143 ;  /* 0x0000008f90527221 */ /* 0x003fe20000010000 */
[----:B------:R-:W-:Y:S01]  /*3d70*/  HFMA2.MMA R143, -RZ, RZ, 0, 2.384185791015625e-07 ;  /* 0x00000004ff8f7435 */ /* 0x000fe200000001ff */
[----:B------:R-:W-:Y:S02]  /*3d80*/  MOV R142, 0x1f ;  /* 0x0000001f008e7802 */ /* 0x000fe40000000f00 */
[----:B------:R-:W-:Y:S02]  /*3d90*/  MOV R145, 0xffffffff ;  /* 0xffffffff00917802 */ /* 0x000fe40000000f00 */
[----:B------:R-:W-:Y:S02]  /*3da0*/  MOV R80, 0x3dc0 ;  /* 0x00003dc000507802 */ /* 0x000fe40000000f00 */
[----:B------:R-:W-:Y:S05]  /*3db0*/  CALL.REL.NOINC `($__internal_26_$__cuda_sm70_shflsync_bfly_p) ;  /* 0x000007e000007944 */ /* 0x000fea0003c00000 */
[----:B01----:R-:W-:Y:S01]  /*3dc0*/  FADD.FTZ R82, R82, R143 ;  /* 0x0000008f52527221 */ /* 0x003fe20000010000 */
[----:B------:R-:W-:Y:S01]  /*3dd0*/  HFMA2.MMA R143, -RZ, RZ, 0, 4.76837158203125e-07 ;  /* 0x00000008ff8f7435 */ /* 0x000fe200000001ff */
[----:B------:R-:W-:-:S02]  /*3de0*/  MOV R142, 0x1f ;  /* 0x0000001f008e7802 */ /* 0x000fc40000000f00 */
[----:B------:R-:W-:Y:S02]  /*3df0*/  MOV R145, 0xffffffff ;  /* 0xffffffff00917802 */ /* 0x000fe40000000f00 */
[----:B------:R-:W-:Y:S02]  /*3e00*/  MOV R80, 0x3e20 ;  /* 0x00003e2000507802 */ /* 0x000fe40000000f00 */
[----:B------:R-:W-:Y:S05]  /*3e10*/  CALL.REL.NOINC `($__internal_26_$__cuda_sm70_shflsync_bfly_p) ;  /* 0x0000078000007944 */ /* 0x000fea0003c00000 */
[----:B01----:R-:W-:Y:S01]  /*3e20*/  FADD.FTZ R82, R82, R143 ;  /* 0x0000008f52527221 */ /* 0x003fe20000010000 */
[----:B------:R-:W-:Y:S01]  /*3e30*/  HFMA2.MMA R143, -RZ, RZ, 0, 9.5367431640625e-07 ;  /* 0x00000010ff8f7435 */ /* 0x000fe200000001ff */
[----:B------:R-:W-:Y:S02]  /*3e40*/  MOV R142, 0x1f ;  /* 0x0000001f008e7802 */ /* 0x000fe40000000f00 */
[----:B------:R-:W-:Y:S02]  /*3e50*/  MOV R145, 0xffffffff ;  /* 0xffffffff00917802 */ /* 0x000fe40000000f00 */
[----:B------:R-:W-:Y:S02]  /*3e60*/  MOV R80, 0x3e80 ;  /* 0x00003e8000507802 */ /* 0x000fe40000000f00 */
[----:B------:R-:W-:Y:S05]  /*3e70*/  CALL.REL.NOINC `($__internal_26_$__cuda_sm70_shflsync_bfly_p) ;  /* 0x0000072000007944 */ /* 0x000fea0003c00000 */
        /* <DEDUP_REMOVED lines=87> */
[----:B------:R-:W-:Y:S05]  /*43f0*/  CALL.REL.NOINC `($__internal_26_$__cuda_sm70_shflsync_bfly_p) ;  /* 0x000001a000007944 */ /* 0x000fea0003c00000 */
[----:B01----:R-:W-:Y:S01]  /*4400*/  FADD.FTZ R82, R82, R143 ;  /* 0x0000008f52527221 */ /* 0x003fe20000010000 */
[----:B------:R-:W-:Y:S01]  /*4410*/  HFMA2.MMA R143, -RZ, RZ, 0, 1.1920928955078125e-07 ;  /* 0x00000002ff8f7435 */ /* 0x000fe200000001ff */
[----:B------:R-:W-:Y:S02]  /*4420*/  MOV R142, 0x1f ;  /* 0x0000001f008e7802 */ /* 0x000fe40000000f00 */
[----:B------:R-:W-:Y:S02]  /*4430*/  MOV R145, 0xffffffff ;  /* 0xffffffff00917802 */ /* 0x000fe40000000f00 */
[----:B------:R-:W-:Y:S02]  /*4440*/  MOV R80, 0x4460 ;  /* 0x0000446000507802 */ /* 0x000fe40000000f00 */
[----:B------:R-:W-:Y:S05]  /*4450*/  CALL.REL.NOINC `($__internal_26_$__cuda_sm70_shflsync_bfly_p) ;  /* 0x0000014000007944 */ /* 0x000fea0003c00000 */
[----:B01----:R-:W-:Y:S01]  /*4460*/  FADD.FTZ R82, R82, R143 ;  /* 0x0000008f52527221 */ /* 0x003fe20000010000 */
[----:B------:R-:W-:Y:S01]  /*4470*/  HFMA2.MMA R143, -RZ, RZ, 0, 2.384185791015625e-07 ;  /* 0x00000004ff8f7435 */ /* 0x000fe200000001ff */
[----:B------:R-:W-:Y:S02]  /*4480*/  MOV R142, 0x1f ;  /* 0x0000001f008e7802 */ /* 0x000fe40000000f00 */
[----:B------:R-:W-:-:S02]  /*4490*/  MOV R145, 0xffffffff ;  /* 0xffffffff00917802 */ /* 0x000fc40000000f00 */
[----:B------:R-:W-:Y:S02]  /*44a0*/  MOV R80, 0x44c0 ;  /* 0x000044c000507802 */ /* 0x000fe40000000f00 */
[----:B------:R-:W-:Y:S05]  /*44b0*/  CALL.REL.NOINC `($__internal_26_$__cuda_sm70_shflsync_bfly_p) ;  /* 0x000000e000007944 */ /* 0x000fea0003c00000 */
[----:B01----:R-:W-:Y:S01]  /*44c0*/  FADD.FTZ R82, R82, R143 ;  /* 0x0000008f52527221 */ /* 0x003fe20000010000 */
[----:B------:R-:W-:Y:S01]  /*44d0*/  HFMA2.MMA R143, -RZ, RZ, 0, 4.76837158203125e-07 ;  /* 0x00000008ff8f7435 */ /* 0x000fe200000001ff */
[----:B------:R-:W-:Y:S02]  /*44e0*/  MOV R142, 0x1f ;  /* 0x0000001f008e7802 */ /* 0x000fe40000000f00 */
[----:B------:R-:W-:Y:S02]  /*44f0*/  MOV R145, 0xffffffff ;  /* 0xffffffff00917802 */ /* 0x000fe40000000f00 */
[----:B------:R-:W-:Y:S02]  /*4500*/  MOV R80, 0x4520 ;  /* 0x0000452000507802 */ /* 0x000fe40000000f00 */
[----:B------:R-:W-:Y:S05]  /*4510*/  CALL.REL.NOINC `($__internal_26_$__cuda_sm70_shflsync_bfly_p) ;  /* 0x0000008000007944 */ /* 0x000fea0003c00000 */
[----:B-1----:R-:W-:Y:S01]  /*4520*/  FADD.FTZ R140, R82, R143 ;  /* 0x0000008f528c7221 */ /* 0x002fe20000010000 */
[----:B------:R-:W-:Y:S01]  /*4530*/  HFMA2.MMA R143, -RZ, RZ, 0, 9.5367431640625e-07 ;  /* 0x00000010ff8f7435 */ /* 0x000fe200000001ff */
[----:B0-----:R-:W-:Y:S02]  /*4540*/  MOV R142, 0x1f ;  /* 0x0000001f008e7802 */ /* 0x001fe40000000f00 */
[----:B------:R-:W-:-:S02]  /*4550*/  MOV R145, 0xffffffff ;  /* 0xffffffff00917802 */ /* 0x000fc40000000f00 */
[----:B------:R-:W-:Y:S02]  /*4560*/  MOV R82, R140 ;  /* 0x0000008c00527202 */ /* 0x000fe40000000f00 */
[----:B------:R-:W-:Y:S02]  /*4570*/  MOV R80, 0x4590 ;  /* 0x0000459000507802 */ /* 0x000fe40000000f00 */
[----:B------:R-:W-:Y:S05]  /*4580*/  CALL.REL.NOINC `($__internal_26_$__cuda_sm70_shflsync_bfly_p) ;  /* 0x0000001000007944 */ /* 0x000fea0003c00000 */
[----:B01----:R-:W-:Y:S05]  /*4590*/  BRA `(.L_x_10511) ;  /* 0xffffea8000007947 */ /* 0x003fea000383ffff */
        .weak           $__internal_26_$__cuda_sm70_shflsync_bfly_p
        .type           $__internal_26_$__cuda_sm70_shflsync_bfly_p,@function
        .size           $__internal_26_$__cuda_sm70_shflsync_bfly_p,(.L_x_33004 - $__internal_26_$__cuda_sm70_shflsync_bfly_p)
$__internal_26_$__cuda_sm70_shflsync_bfly_p:
[----:B------:R-:W-:Y:S01]  /*45a0*/  HFMA2.MMA R81, -RZ, RZ, 0, 0 ;  /* 0x00000000ff517435 */ /* 0x000fe200000001ff */
[----:B------:R-:W-:Y:S04]  /*45b0*/  WARPSYNC R145 ;  /* 0x0000009100007348 */ /* 0x000fe80003800000 */
[----:B------:R0:W1:Y:S01]  /*45c0*/  SHFL.BFLY PT, R143, R82, R143, R142 ;  /* 0x0c00008f528f7389 */ /* 0x00006200000e008e */
[----:B------:R-:W-:Y:S05]  /*45d0*/  RET.REL.NODEC R80 `(_ZN10layer_norm31ln_parallel_residual_fwd_kernelINS_13Kernel_traitsI13__nv_bfloat16S2_fS2_fjLj1280ELj1ELj4ELj1ELj16ENS_18Kernel_traits_baseILj1280ES2_S2_fS2_fjLj128EEEEELb0ELb1ELb0EEEvNS_9FwdParamsE) ;  /* 0xffffba2050007950 */ /* 0x000fea0003c3ffff */
.L_x_10512:
        /* <DEDUP_REMOVED lines=10> */
.L_x_33004:


//--------------------- .text._ZN10layer_norm31ln_parallel_residual_fwd_kernelINS_13Kernel_traitsI13__nv_bfloat16S2_fS2_fjLj1280ELj1ELj4ELj1ELj16ENS_18Kernel_traits_baseILj1280ES2_S2_fS2_fjLj128EEEEELb0ELb1ELb1EEEvNS_9FwdParamsE --------------------------
	.section	.text._ZN10layer_norm31ln_parallel_residual_fwd_kernelINS_13Kernel_traitsI13__nv_bfloat16S2_fS2_fjLj1280ELj1ELj4ELj1ELj16ENS_18Kernel_traits_baseILj1280ES2_S2_fS2_fjLj128EEEEELb0ELb1ELb1EEEvNS_9FwdParamsE,"ax",@progbits
	.sectioninfo	@"SHI_REGISTERS=167"
	.align	128
        .global         _ZN10layer_norm31ln_parallel_residual_fwd_kernelINS_13Kernel_traitsI13__nv_bfloat16S2_fS2_fjLj1280ELj1ELj4ELj1ELj16ENS_18Kernel_traits_baseILj1280ES2_S2_fS2_fjLj128EEEEELb0ELb1ELb1EEEvNS_9FwdParamsE
        .type           _ZN10layer_norm31ln_parallel_residual_fwd_kernelINS_13Kernel_traitsI13__nv_bfloat16S2_fS2_fjLj1280ELj1ELj4ELj1ELj16ENS_18Kernel_traits_baseILj1280ES2_S2_fS2_fjLj128EEEEELb0ELb1ELb1EEEvNS_9FwdParamsE,@function
        .size           _ZN10layer_norm31ln_parallel_residual_fwd_kernelINS_13Kernel_traitsI13__nv_bfloat16S2_fS2_fjLj1280ELj1ELj4ELj1ELj16ENS_18Kernel_traits_baseILj1280ES2_S2_fS2_fjLj128EEEEELb0ELb1ELb1EEEvNS_9FwdParamsE,(.L_x_33005 - _ZN10layer_norm31ln_parallel_residual_fwd_kernelINS_13Kernel_traitsI13__nv_bfloat16S2_fS2_fjLj1280ELj1ELj4ELj1ELj16ENS_18Kernel_traits_baseILj1280ES2_S2_fS2_fjLj128EEEEELb0ELb1ELb1EEEvNS_9FwdParamsE)
        .other          _ZN10layer_norm31ln_parallel_residual_fwd_kernelINS_13Kernel_traitsI13__nv_bfloat16S2_fS2_fjLj1280ELj1ELj4ELj1ELj16ENS_18Kernel_traits_baseILj1280ES2_S2_fS2_fjLj128EEEEELb0ELb1ELb1EEEvNS_9FwdParamsE,@"STO_CUDA_ENTRY STV_DEFAULT"
_ZN10layer_norm31ln_parallel_residual_fwd_kernelINS_13Kernel_traitsI13__nv_bfloat16S2_fS2_fjLj1280ELj1ELj4ELj1ELj16ENS_18Kernel_traits_baseILj1280ES2_S2_fS2_fjLj128EEEEELb0ELb1ELb1EEEvNS_9FwdParamsE:
.text._ZN10layer_norm31ln_parallel_residual_fwd_kernelINS_13Kernel_traitsI13__nv_bfloat16S2_fS2_fjLj1280ELj1ELj4ELj1ELj16ENS_18Kernel_traits_baseILj1280ES2_S2_fS2_fjLj128EEEEELb0ELb1ELb1EEEvNS_9FwdParamsE:
        /* <DEDUP_REMOVED lines=21> */
[----:B0-----:R0:W2:Y:S04]  /*0150*/  LDG.E.128 R32, [R2.64] ;  /* 0x0000000402207981 */ /* 0x0010a8000c1e1d00 */
[----:B------:R0:W3:Y:S04]  /*0160*/  LDG.E.128 R36, [R2.64+0x200] ;  /* 0x0002000402247981 */ /* 0x0000e8000c1e1d00 */
[----:B------:R0:W4:Y:S04]  /*0170*/  LDG.E.128 R40, [R2.64+0x400] ;  /* 0x0004000402287981 */ /* 0x000128000c1e1d00 */
[----:B------:R0:W3:Y:S04]  /*0180*/  LDG.E.128 R44, [R2.64+0x600] ;  /* 0x00060004022c7981 */ /* 0x0000e8000c1e1d00 */
[----:B------:R0:W3:Y:S01]  /*0190*/  LDG.E.128 R48, [R2.64+0x800] ;  /* 0x0008000402307981 */ /* 0x0000e2000c1e1d00 */
        /* <DEDUP_REMOVED lines=41> */
[--C-:B0-----:R-:W-:Y:S02]  /*0430*/  PRMT R3, RZ, 0x5410, R55.reuse ;  /* 0x00005410ff037816 */ /* 0x101fe40000000037 */
        /* <DEDUP_REMOVED lines=9> */
[----:B------:R-:W-:Y:S02]  /*04d0*/  LOP3.LUT R126, R126, 0x1f, RZ, 0xc0, !PT ;  /* 0x0000001f7e7e7812 */ /* 0x000fe400078ec0ff */
[--C-:B--2---:R-:W-:Y:S02]  /*04e0*/  PRMT R92, RZ, 0x5410, R32.reuse ;  /* 0x00005410ff5c7816 */ /* 0x104fe40000000020 */
[----:B------:R-:W-:Y:S02]  /*04f0*/  PRMT R95, RZ, 0x7610, R32 ;  /* 0x00007610ff5f7816 */ /* 0x000fe40000000020 */
[----:B------:R-:W-:-:S02]  /*0500*/  PRMT R94, RZ, 0x5410, R33 ;  /* 0x00005410ff5e7816 */ /* 0x000fc40000000021 */
[----:B------:R-:W-:Y:S02]  /*0510*/  PRMT R97, RZ, 0x7610, R33 ;  /* 0x00007610ff617816 */ /* 0x000fe40000000021 */
[--C-:B------:R-:W-:Y:S02]  /*0520*/  PRMT R96, RZ, 0x5410, R34.reuse ;  /* 0x00005410ff607816 */ /* 0x100fe40000000022 */
[----:B------:R-:W-:Y:S02]  /*0530*/  PRMT R99, RZ, 0x7610, R34 ;  /* 0x00007610ff637816 */ /* 0x000fe40000000022 */
[--C-:B------:R-:W-:Y:S02]  /*0540*/  PRMT R98, RZ, 0x5410, R35.reuse ;  /* 0x00005410ff627816 */ /* 0x100fe40000000023 */
[----:B------:R-:W-:Y:S02]  /*0550*/  PRMT R101, RZ, 0x7610, R35 ;  /* 0x00007610ff657816 */ /* 0x000fe40000000023 */
[----:B---3--:R-:W-:-:S02]  /*0560*/  PRMT R100, RZ, 0x5410, R36 ;  /* 0x00005410ff647816 */ /* 0x008fc40000000024 */
[----:B------:R-:W-:Y:S02]  /*0570*/  PRMT R103, RZ, 0x7610, R36 ;  /* 0x00007610ff677816 */ /* 0x000fe40000000024 */
[--C-:B------:R-:W-:Y:S02]  /*0580*/  PRMT R102, RZ, 0x5410, R37.reuse ;  /* 0x00005410ff667816 */ /* 0x100fe40000000025 */
[----:B------:R-:W-:Y:S02]  /*0590*/  PRMT R105, RZ, 0x7610, R37 ;  /* 0x00007610ff697816 */ /* 0x000fe40000000025 */
[--C-:B------:R-:W-:Y:S02]  /*05a0*/  PRMT R104, RZ, 0x5410, R38.reuse ;  /* 0x00005410ff687816 */ /* 0x100fe40000000026 */
[----:B------:R-:W-:Y:S02]  /*05b0*/  PRMT R107, RZ, 0x7610, R38 ;  /* 0x00007610ff6b7816 */ /* 0x000fe40000000026 */
[----:B------:R-:W-:-:S02]  /*05c0*/  PRMT R106, RZ, 0x5410, R39 ;  /* 0x00005410ff6a7816 */ /* 0x000fc40000000027 */
[----:B------:R-:W-:Y:S02]  /*05d0*/  PRMT R109, RZ, 0x7610, R39 ;  /* 0x00007610ff6d7816 */ /* 0x000fe40000000027 */
[--C-:B----4-:R-:W-:Y:S02]  /*05e0*/  PRMT R108, RZ, 0x5410, R40.reuse ;  /* 0x00005410ff6c7816 */ /* 0x110fe40000000028 */
        /* <DEDUP_REMOVED lines=23> */
.L_x_10596:
        /* <DEDUP_REMOVED lines=15> */
[----:B------:R0:W5:Y:S04]  /*0850*/  @P0 LDG.E.128 R72, [R28.64] ;  /* 0x000000041c480981 */ /* 0x000168000c1e1d00 */
        /* <DEDUP_REMOVED lines=9> */
.L_x_10513:
[----:B0----5:R-:W-:-:S05]  /*08f0*/  PRMT R29, RZ, 0x5410, R72 ;  /* 0x00005410ff1d7816 */ /* 0x021fca0000000048 */
[----:B------:R-:W-:-:S04]  /*0900*/  FADD.FTZ R60, R60, R29 ;  /* 0x0000001d3c3c7221 */ /* 0x000fc80000010000 */
[----:B------:R-:W-:Y:S02]  /*0910*/  @P1 FADD.FTZ R60, R68, R60 ;  /* 0x0000003c443c1221 */ /* 0x000fe40000010000 */
.L_x_10514:
[----:B------:R-:W-:Y:S01]  /*0920*/  PRMT R61, RZ, 0x7610, R56 ;  /* 0x00007610ff3d7816 */ /* 0x000fe20000000038 */
[----:B------:R-:W-:Y:S05]  /*0930*/  @P2 BRA `(.L_x_10515) ;  /* 0x0000003000002947 */ /* 0x000fea0003800000 */
[----:B------:R-:W-:Y:S05]  /*0940*/  @!P1 BRA `(.L_x_10516) ;  /* 0x0000005000009947 */ /* 0x000fea0003800000 */
[----:B-----5:R-:W-:Y:S01]  /*0950*/  FADD.FTZ R61, R69, R61 ;  /* 0x0000003d453d7221 */ /* 0x020fe20000010000 */
[----:B------:R-:W-:Y:S05]  /*0960*/  BRA `(.L_x_10516) ;  /* 0x0000003000007947 */ /* 0x000fea0003800000 */
.L_x_10515:
[----:B-----5:R-:W-:-:S05]  /*0970*/  PRMT R28, RZ, 0x7610, R72 ;  /* 0x00007610ff1c7816 */ /* 0x020fca0000000048 */
[----:B------:R-:W-:-:S04]  /*0980*/  FADD.FTZ R61, R61, R28 ;  /* 0x0000001c3d3d7221 */ /* 0x000fc80000010000 */
[----:B------:R-:W-:Y:S02]  /*0990*/  @P1 FADD.FTZ R61, R69, R61 ;  /* 0x0000003d453d1221 */ /* 0x000fe40000010000 */
.L_x_10516:
[----:B------:R-:W-:Y:S01]  /*09a0*/  PRMT R62, RZ, 0x5410, R57 ;  /* 0x00005410ff3e7816 */ /* 0x000fe20000000039 */
[----:B------:R-:W-:Y:S05]  /*09b0*/  @P2 BRA `(.L_x_10517) ;  /* 0x0000003000002947 */ /* 0x000fea0003800000 */
[----:B------:R-:W-:Y:S05]  /*09c0*/  @!P1 BRA `(.L_x_10518) ;  /* 0x0000005000009947 */ /* 0x000fea0003800000 */
[----:B-----5:R-:W-:Y:S01]  /*09d0*/  FADD.FTZ R62, R70, R62 ;  /* 0x0000003e463e7221 */ /* 0x020fe20000010000 */
[----:B------:R-:W-:Y:S05]  /*09e0*/  BRA `(.L_x_10518) ;  /* 0x0000003000007947 */ /* 0x000fea0003800000 */
.L_x_10517:
[----:B-----5:R-:W-:-:S05]  /*09f0*/  PRMT R29, RZ, 0x5410, R73 ;  /* 0x00005410ff1d7816 */ /* 0x020fca0000000049 */
[----:B------:R-:W-:-:S04]  /*0a00*/  FADD.FTZ R62, R62, R29 ;  /* 0x0000001d3e3e7221 */ /* 0x000fc80000010000 */
[----:B------:R-:W-:Y:S02]  /*0a10*/  @P1 FADD.FTZ R62, R70, R62 ;  /* 0x0000003e463e1221 */ /* 0x000fe40000010000 */
.L_x_10518:
[----:B------:R-:W-:Y:S01]  /*0a20*/  PRMT R63, RZ, 0x7610, R57 ;  /* 0x00007610ff3f7816 */ /* 0x000fe20000000039 */
[----:B------:R-:W-:Y:S05]  /*0a30*/  @P2 BRA `(.L_x_10519) ;  /* 0x0000003000002947 */ /* 0x000fea0003800000 */
[----:B------:R-:W-:Y:S05]  /*0a40*/  @!P1 BRA `(.L_x_10520) ;  /* 0x0000005000009947 */ /* 0x000fea0003800000 */
[----:B-----5:R-:W-:Y:S01]  /*0a50*/  FADD.FTZ R63, R71, R63 ;  /* 0x0000003f473f7221 */ /* 0x020fe20000010000 */
[----:B------:R-:W-:Y:S05]  /*0a60*/  BRA `(.L_x_10520) ;  /* 0x0000003000007947 */ /* 0x000fea0003800000 */
.L_x_10519:
[----:B-----5:R-:W-:-:S05]  /*0a70*/  PRMT R28, RZ, 0x7610, R73 ;  /* 0x00007610ff1c7816 */ /* 0x020fca0000000049 */
[----:B------:R-:W-:-:S04]  /*0a80*/  FADD.FTZ R63, R63, R28 ;  /* 0x0000001c3f3f7221 */ /* 0x000fc80000010000 */
[----:B------:R-:W-:Y:S02]  /*0a90*/  @P1 FADD.FTZ R63, R71, R63 ;  /* 0x0000003f473f1221 */ /* 0x000fe40000010000 */
.L_x_10520:
[----:B------:R-:W-:Y:S01]  /*0aa0*/  PRMT R56, RZ, 0x5410, R58 ;  /* 0x00005410ff387816 */ /* 0x000fe2000000003a */
[----:B------:R-:W-:Y:S05]  /*0ab0*/  @P2 BRA `(.L_x_10521) ;  /* 0x0000003000002947 */ /* 0x000fea0003800000 */
[----:B------:R-:W-:Y:S05]  /*0ac0*/  @!P1 BRA `(.L_x_10522) ;  /* 0x0000005000009947 */ /* 0x000fea0003800000 */
[----:B-----5:R-:W-:Y:S01]  /*0ad0*/  FADD.FTZ R56, R64, R56 ;  /* 0x0000003840387221 */ /* 0x020fe20000010000 */
[----:B------:R-:W-:Y:S05]  /*0ae0*/  BRA `(.L_x_10522) ;  /* 0x0000003000007947 */ /* 0x000fea0003800000 */
.L_x_10521:
[----:B-----5:R-:W-:-:S05]  /*0af0*/  PRMT R29, RZ, 0x5410, R74 ;  /* 0x00005410ff1d7816 */ /* 0x020fca000000004a */
[----:B------:R-:W-:-:S04]  /*0b00*/  FADD.FTZ R56, R56, R29 ;  /* 0x0000001d38387221 */ /* 0x000fc80000010000 */
[----:B------:R-:W-:Y:S02]  /*0b10*/  @P1 FADD.FTZ R56, R64, R56 ;  /* 0x0000003840381221 */ /* 0x000fe40000010000 */
.L_x_10522:
[----:B------:R-:W-:Y:S01]  /*0b20*/  PRMT R57, RZ, 0x7610, R58 ;  /* 0x00007610ff397816 */ /* 0x000fe2000000003a */
[----:B------:R-:W-:Y:S05]  /*0b30*/  @P2 BRA `(.L_x_10523) ;  /* 0x0000003000002947 */ /* 0x000fea0003800000 */
[----:B------:R-:W-:Y:S05]  /*0b40*/  @!P1 BRA `(.L_x_10524) ;  /* 0x0000005000009947 */ /* 0x000fea0003800000 */
[----:B-----5:R-:W-:Y:S01]  /*0b50*/  FADD.FTZ R57, R65, R57 ;  /* 0x0000003941397221 */ /* 0x020fe20000010000 */
[----:B------:R-:W-:Y:S05]  /*0b60*/  BRA `(.L_x_10524) ;  /* 0x0000003000007947 */ /* 0x000fea0003800000 */
.L_x_10523:
[----:B-----5:R-:W-:-:S05]  /*0b70*/  PRMT R28, RZ, 0x7610, R74 ;  /* 0x00007610ff1c7816 */ /* 0x020fca000000004a */
[----:B------:R-:W-:-:S04]  /*0b80*/  FADD.FTZ R57, R57, R28 ;  /* 0x0000001c39397221 */ /* 0x000fc80000010000 */
[----:B------:R-:W-:Y:S02]  /*0b90*/  @P1 FADD.FTZ R57, R65, R57 ;  /* 0x0000003941391221 */ /* 0x000fe40000010000 */
.L_x_10524:
[----:B------:R-:W-:Y:S01]  /*0ba0*/  PRMT R58, RZ, 0x5410, R59 ;  /* 0x00005410ff3a7816 */ /* 0x000fe2000000003b */
[----:B------:R-:W-:Y:S05]  /*0bb0*/  @P2 BRA `(.L_x_10525) ;  /* 0x0000003000002947 */ /* 0x000fea0003800000 */
[----:B------:R-:W-:Y:S05]  /*0bc0*/  @!P1 BRA `(.L_x_10526) ;  /* 0x0000005000009947 */ /* 0x000fea0003800000 */
[----:B-----5:R-:W-:Y:S01]  /*0bd0*/  FADD.FTZ R58, R66, R58 ;  /* 0x0000003a423a7221 */ /* 0x020fe20000010000 */
[----:B------:R-:W-:Y:S05]  /*0be0*/  BRA `(.L_x_10526) ;  /* 0x0000003000007947 */ /* 0x000fea0003800000 */
.L_x_10525:
[----:B-----5:R-:W-:-:S05]  /*0bf0*/  PRMT R29, RZ, 0x5410, R75 ;  /* 0x00005410ff1d7816 */ /* 0x020fca000000004b */
[----:B------:R-:W-:-:S04]  /*0c00*/  FADD.FTZ R58, R58, R29 ;  /* 0x0000001d3a3a7221 */ /* 0x000fc80000010000 */
[----:B------:R-:W-:Y:S02]  /*0c10*/  @P1 FADD.FTZ R58, R66, R58 ;  /* 0x0000003a423a1221 */ /* 0x000fe40000010000 */
.L_x_10526:
[----:B------:R-:W-:Y:S01]  /*0c20*/  PRMT R59, RZ, 0x7610, R59 ;  /* 0x00007610ff3b7816 */ /* 0x000fe2000000003b */
[----:B------:R-:W-:Y:S05]  /*0c30*/  @P2 BRA `(.L_x_10527) ;  /* 0x0000003000002947 */ /* 0x000fea0003800000 */
[----:B------:R-:W-:Y:S05]  /*0c40*/  @!P1 BRA `(.L_x_10528) ;  /* 0x0000005000009947 */ /* 0x000fea0003800000 */
[----:B-----5:R-:W-:Y:S01]  /*0c50*/  FADD.FTZ R59, R67, R59 ;  /* 0x0000003b433b7221 */ /* 0x020fe20000010000 */
[----:B------:R-:W-:Y:S05]  /*0c60*/  BRA `(.L_x_10528) ;  /* 0x0000003000007947 */ /* 0x000fea0003800000 */
.L_x_10527:
[----:B-----5:R-:W-:-:S05]  /*0c70*/  PRMT R28, RZ, 0x7610, R75 ;  /* 0x00007610ff1c7816 */ /* 0x020fca000000004b */
[----:B------:R-:W-:-:S04]  /*0c80*/  FADD.FTZ R59, R59, R28 ;  /* 0x0000001c3b3b7221 */ /* 0x000fc80000010000 */
[----:B------:R-:W-:Y:S02]  /*0c90*/  @P1 FADD.FTZ R59, R67, R59 ;  /* 0x0000003b433b1221 */ /* 0x000fe40000010000 */
.L_x_10528:
[C---:B------:R-:W-:Y:S02]  /*0ca0*/  IADD3 R141, R136.reuse, 0x20, RZ ;  /* 0x00000020888d7810 */ /* 0x040fe40007ffe0ff */
[C---:B------:R-:W-:Y:S02]  /*0cb0*/  LEA R32, P3, R136.reuse, c[0x0][0x188], 0x5 ;  /* 0x0000620088207a11 */ /* 0x040fe400078628ff */
[C---:B------:R-:W-:Y:S01]  /*0cc0*/  @P1 LEA R30, P4, R141.reuse, c[0x0][0x180], 0x5 ;  /* 0x000060008d1e1a11 */ /* 0x040fe200078828ff */
[C---:B------:R-:W-:Y:S01]  /*0cd0*/  IMAD.WIDE.U32 R48, R141.reuse, R76, c[0x0][0x170] ;  /* 0x00005c008d307625 */ /* 0x040fe200078e004c */
        /* <DEDUP_REMOVED lines=15> */
.L_x_10529:
[----:B0----5:R-:W-:-:S05]  /*0dd0*/  PRMT R29, RZ, 0x5410, R72 ;  /* 0x00005410ff1d7816 */ /* 0x021fca0000000048 */
[----:B------:R-:W-:-:S04]  /*0de0*/  FADD.FTZ R52, R29, R52 ;  /* 0x000000341d347221 */ /* 0x000fc80000010000 */
[----:B------:R-:W-:Y:S02]  /*0df0*/  @P1 FADD.FTZ R52, R68, R52 ;  /* 0x0000003444341221 */ /* 0x000fe40000010000 */
.L_x_10530:
[----:B------:R-:W-:Y:S01]  /*0e00*/  PRMT R53, RZ, 0x7610, R48 ;  /* 0x00007610ff357816 */ /* 0x000fe20000000030 */
[----:B------:R-:W-:Y:S05]  /*0e10*/  @P2 BRA `(.L_x_10531) ;  /* 0x0000003000002947 */ /* 0x000fea0003800000 */
[----:B------:R-:W-:Y:S05]  /*0e20*/  @!P1 BRA `(.L_x_10532) ;  /* 0x0000005000009947 */ /* 0x000fea0003800000 */
[----:B-----5:R-:W-:Y:S01]  /*0e30*/  FADD.FTZ R53, R69, R53 ;  /* 0x0000003545357221 */ /* 0x020fe20000010000 */
[----:B------:R-:W-:Y:S05]  /*0e40*/  BRA `(.L_x_10532) ;  /* 0x0000003000007947 */ /* 0x000fea0003800000 */
.L_x_10531:
[----:B-----5:R-:W-:-:S05]  /*0e50*/  PRMT R28, RZ, 0x7610, R72 ;  /* 0x00007610ff1c7816 */ /* 0x020fca0000000048 */
[----:B------:R-:W-:-:S04]  /*0e60*/  FADD.FTZ R53, R28, R53 ;  /* 0x000000351c357221 */ /* 0x000fc80000010000 */
[----:B------:R-:W-:Y:S02]  /*0e70*/  @P1 FADD.FTZ R53, R69, R53 ;  /* 0x0000003545351221 */ /* 0x000fe40000010000 */
.L_x_10532:
[----:B------:R-:W-:Y:S01]  /*0e80*/  PRMT R54, RZ, 0x5410, R49 ;  /* 0x00005410ff367816 */ /* 0x000fe20000000031 */
[----:B------:R-:W-:Y:S05]  /*0e90*/  @P2 BRA `(.L_x_10533) ;  /* 0x0000003000002947 */ /* 0x000fea0003800000 */
[----:B------:R-:W-:Y:S05]  /*0ea0*/  @!P1 BRA `(.L_x_10534) ;  /* 0x0000005000009947 */ /* 0x000fea0003800000 */
[----:B-----5:R-:W-:Y:S01]  /*0eb0*/  FADD.FTZ R54, R70, R54 ;  /* 0x0000003646367221 */ /* 0x020fe20000010000 */
[----:B------:R-:W-:Y:S05]  /*0ec0*/  BRA `(.L_x_10534) ;  /* 0x0000003000007947 */ /* 0x000fea0003800000 */
.L_x_10533:
[----:B-----5:R-:W-:-:S05]  /*0ed0*/  PRMT R29, RZ, 0x5410, R73 ;  /* 0x00005410ff1d7816 */ /* 0x020fca0000000049 */
[----:B------:R-:W-:-:S04]  /*0ee0*/  FADD.FTZ R54, R29, R54 ;  /* 0x000000361d367221 */ /* 0x000fc80000010000 */
[----:B------:R-:W-:Y:S02]  /*0ef0*/  @P1 FADD.FTZ R54, R70, R54 ;  /* 0x0000003646361221 */ /* 0x000fe40000010000 */
.L_x_10534:
[----:B------:R-:W-:Y:S01]  /*0f00*/  PRMT R55, RZ, 0x7610, R49 ;  /* 0x00007610ff377816 */ /* 0x000fe20000000031 */
[----:B------:R-:W-:Y:S05]  /*0f10*/  @P2 BRA `(.L_x_10535) ;  /* 0x0000003000002947 */ /* 0x000fea0003800000 */
[----:B------:R-:W-:Y:S05]  /*0f20*/  @!P1 BRA `(.L_x_10536) ;  /* 0x0000005000009947 */ /* 0x000fea0003800000 */
[----:B-----5:R-:W-:Y:S01]  /*0f30*/  FADD.FTZ R55, R71, R55 ;  /* 0x0000003747377221 */ /* 0x020fe20000010000 */
[----:B------:R-:W-:Y:S05]  /*0f40*/  BRA `(.L_x_10536) ;  /* 0x0000003000007947 */ /* 0x000fea0003800000 */
.L_x_10535:
[----:B-----5:R-:W-:-:S05]  /*0f50*/  PRMT R28, RZ, 0x7610, R73 ;  /* 0x00007610ff1c7816 */ /* 0x020fca0000000049 */
[----:B------:R-:W-:-:S04]  /*0f60*/  FADD.FTZ R55, R28, R55 ;  /* 0x000000371c377221 */ /* 0x000fc80000010000 */
[----:B------:R-:W-:Y:S02]  /*0f70*/  @P1 FADD.FTZ R55, R71, R55 ;  /* 0x0000003747371221 */ /* 0x000fe40000010000 */
.L_x_10536:
[----:B------:R-:W-:Y:S01]  /*0f80*/  PRMT R48, RZ, 0x5410, R50 ;  /* 0x00005410ff307816 */ /* 0x000fe20000000032 */
[----:B------:R-:W-:Y:S05]  /*0f90*/  @P2 BRA `(.L_x_10537) ;  /* 0x0000003000002947 */ /* 0x000fea0003800000 */
[----:B------:R-:W-:Y:S05]  /*0fa0*/  @!P1 BRA `(.L_x_10538) ;  /* 0x0000005000009947 */ /* 0x000fea0003800000 */
[----:B-----5:R-:W-:Y:S01]  /*0fb0*/  FADD.FTZ R48, R64, R48 ;  /* 0x0000003040307221 */ /* 0x020fe20000010000 */
[----:B------:R-:W-:Y:S05]  /*0fc0*/  BRA `(.L_x_10538) ;  /* 0x0000003000007947 */ /* 0x000fea0003800000 */
.L_x_10537:
[----:B-----5:R-:W-:-:S05]  /*0fd0*/  PRMT R29, RZ, 0x5410, R74 ;  /* 0x00005410ff1d7816 */ /* 0x020fca000000004a */
[----:B------:R-:W-:-:S04]  /*0fe0*/  FADD.FTZ R48, R29, R48 ;  /* 0x000000301d307221 */ /* 0x000fc80000010000 */
[----:B------:R-:W-:Y:S02]  /*0ff0*/  @P1 FADD.FTZ R48, R64, R48 ;  /* 0x0000003040301221 */ /* 0x000fe40000010000 */
.L_x_10538:
[----:B------:R-:W-:Y:S01]  /*1000*/  PRMT R49, RZ, 0x7610, R50 ;  /* 0x00007610ff317816 */ /* 0x000fe20000000032 */
[----:B------:R-:W-:Y:S05]  /*1010*/  @P2 BRA `(.L_x_10539) ;  /* 0x0000003000002947 */ /* 0x000fea0003800000 */
[----:B------:R-:W-:Y:S05]  /*1020*/  @!P1 BRA `(.L_x_10540) ;  /* 0x0000005000009947 */ /* 0x000fea0003800000 */
[----:B-----5:R-:W-:Y:S01]  /*1030*/  FADD.FTZ R49, R65, R49 ;  /* 0x0000003141317221 */ /* 0x020fe20000010000 */
[----:B------:R-:W-:Y:S05]  /*1040*/  BRA `(.L_x_10540) ;  /* 0x0000003000007947 */ /* 0x000fea0003800000 */
.L_x_10539:
[----:B-----5:R-:W-:-:S05]  /*1050*/  PRMT R28, RZ, 0x7610, R74 ;  /* 0x00007610ff1c7816 */ /* 0x020fca000000004a */
[----:B------:R-:W-:-:S04]  /*1060*/  FADD.FTZ R49, R28, R49 ;  /* 0x000000311c317221 */ /* 0x000fc80000010000 */
[----:B------:R-:W-:Y:S02]  /*1070*/  @P1 FADD.FTZ R49, R65, R49 ;  /* 0x0000003141311221 */ /* 0x000fe40000010000 */
.L_x_10540:
[----:B------:R-:W-:Y:S01]  /*1080*/  PRMT R50, RZ, 0x5410, R51 ;  /* 0x00005410ff327816 */ /* 0x000fe20000000033 */
[----:B------:R-:W-:Y:S05]  /*1090*/  @P2 BRA `(.L_x_10541) ;  /* 0x0000003000002947 */ /* 0x000fea0003800000 */
[----:B------:R-:W-:Y:S05]  /*10a0*/  @!P1 BRA `(.L_x_10542) ;  /* 0x0000005000009947 */ /* 0x000fea0003800000 */
[----:B-----5:R-:W-:Y:S01]  /*10b0*/  FADD.FTZ R50, R66, R50 ;  /* 0x0000003242327221 */ /* 0x020fe20000010000 */
[----:B------:R-:W-:Y:S05]  /*10c0*/  BRA `(.L_x_10542) ;  /* 0x0000003000007947 */ /* 0x000fea0003800000 */
.L_x_10541:
[----:B-----5:R-:W-:-:S05]  /*10d0*/  PRMT R29, RZ, 0x5410, R75 ;  /* 0x00005410ff1d7816 */ /* 0x020fca000000004b */
[----:B------:R-:W-:-:S04]  /*10e0*/  FADD.FTZ R50, R29, R50 ;  /* 0x000000321d327221 */ /* 0x000fc80000010000 */
[----:B------:R-:W-:Y:S02]  /*10f0*/  @P1 FADD.FTZ R50, R66, R50 ;  /* 0x0000003242321221 */ /* 0x000fe40000010000 */
.L_x_10542:
[----:B------:R-:W-:Y:S01]  /*1100*/  PRMT R51, RZ, 0x7610, R51 ;  /* 0x00007610ff337816 */ /* 0x000fe20000000033 */
[----:B------:R-:W-:Y:S05]  /*1110*/  @P2 BRA `(.L_x_10543) ;  /* 0x0000003000002947 */ /* 0x000fea0003800000 */
[----:B------:R-:W-:Y:S05]  /*1120*/  @!P1 BRA `(.L_x_10544) ;  /* 0x0000005000009947 */ /* 0x000fea0003800000 */
[----:B-----5:R-:W-:Y:S01]  /*1130*/  FADD.FTZ R51, R67, R51 ;  /* 0x0000003343337221 */ /* 0x020fe20000010000 */
[----:B------:R-:W-:Y:S05]  /*1140*/  BRA `(.L_x_10544) ;  /* 0x0000003000007947 */ /* 0x000fea0003800000 */
.L_x_10543:
[----:B-----5:R-:W-:-:S05]  /*1150*/  PRMT R28, RZ, 0x7610, R75 ;  /* 0x00007610ff1c7816 */ /* 0x020fca000000004b */
[----:B------:R-:W-:-:S04]  /*1160*/  FADD.FTZ R51, R28, R51 ;  /* 0x000000331c337221 */ /* 0x000fc80000010000 */
[----:B------:R-:W-:Y:S02]  /*1170*/  @P1 FADD.FTZ R51, R67, R51 ;  /* 0x0000003343331221 */ /* 0x000fe40000010000 */
.L_x_10544:
        /* <DEDUP_REMOVED lines=19> */
.L_x_10545:
[----:B0----5:R-:W-:-:S05]  /*12b0*/  PRMT R29, RZ, 0x5410, R72 ;  /* 0x00005410ff1d7816 */ /* 0x021fca0000000048 */
[----:B------:R-:W-:-:S04]  /*12c0*/  FADD.FTZ R44, R29, R44 ;  /* 0x0000002c1d2c7221 */ /* 0x000fc80000010000 */
[----:B------:R-:W-:Y:S02]  /*12d0*/  @P1 FADD.FTZ R44, R68, R44 ;  /* 0x0000002c442c1221 */ /* 0x000fe40000010000 */
.L_x_10546:
[----:B------:R-:W-:Y:S01]  /*12e0*/  PRMT R45, RZ, 0x7610, R40 ;  /* 0x00007610ff2d7816 */ /* 0x000fe20000000028 */
[----:B------:R-:W-:Y:S05]  /*12f0*/  @P2 BRA `(.L_x_10547) ;  /* 0x0000003000002947 */ /* 0x000fea0003800000 */
[----:B------:R-:W-:Y:S05]  /*1300*/  @!P1 BRA `(.L_x_10548) ;  /* 0x0000005000009947 */ /* 0x000fea0003800000 */
[----:B-----5:R-:W-:Y:S01]  /*1310*/  FADD.FTZ R45, R69, R45 ;  /* 0x0000002d452d7221 */ /* 0x020fe20000010000 */
[----:B------:R-:W-:Y:S05]  /*1320*/  BRA `(.L_x_10548) ;  /* 0x0000003000007947 */ /* 0x000fea0003800000 */
.L_x_10547:
[----:B-----5:R-:W-:-:S05]  /*1330*/  PRMT R28, RZ, 0x7610, R72 ;  /* 0x00007610ff1c7816 */ /* 0x020fca0000000048 */
[----:B------:R-:W-:-:S04]  /*1340*/  FADD.FTZ R45, R28, R45 ;  /* 0x0000002d1c2d7221 */ /* 0x000fc80000010000 */
[----:B------:R-:W-:Y:S02]  /*1350*/  @P1 FADD.FTZ R45, R69, R45 ;  /* 0x0000002d452d1221 */ /* 0x000fe40000010000 */
.L_x_10548:
[----:B------:R-:W-:Y:S01]  /*1360*/  PRMT R46, RZ, 0x5410, R41 ;  /* 0x00005410ff2e7816 */ /* 0x000fe20000000029 */
[----:B------:R-:W-:Y:S05]  /*1370*/  @P2 BRA `(.L_x_10549) ;  /* 0x0000003000002947 */ /* 0x000fea0003800000 */
[----:B------:R-:W-:Y:S05]  /*1380*/  @!P1 BRA `(.L_x_10550) ;  /* 0x0000005000009947 */ /* 0x000fea0003800000 */
[----:B-----5:R-:W-:Y:S01]  /*1390*/  FADD.FTZ R46, R70, R46 ;  /* 0x0000002e462e7221 */ /* 0x020fe20000010000 */
[----:B------:R-:W-:Y:S05]  /*13a0*/  BRA `(.L_x_10550) ;  /* 0x0000003000007947 */ /* 0x000fea0003800000 */
.L_x_10549:
[----:B-----5:R-:W-:-:S05]  /*13b0*/  PRMT R29, RZ, 0x5410, R73 ;  /* 0x00005410ff1d7816 */ /* 0x020fca0000000049 */
[----:B------:R-:W-:-:S04]  /*13c0*/  FADD.FTZ R46, R29, R46 ;  /* 0x0000002e1d2e7221 */ /* 0x000fc80000010000 */
[----:B------:R-:W-:Y:S02]  /*13d0*/  @P1 FADD.FTZ R46, R70, R46 ;  /* 0x0000002e462e1221 */ /* 0x000fe40000010000 */
.L_x_10550:
[----:B------:R-:W-:Y:S01]  /*13e0*/  PRMT R47, RZ, 0x7610, R41 ;  /* 0x00007610ff2f7816 */ /* 0x000fe20000000029 */
[----:B------:R-:W-:Y:S05]  /*13f0*/  @P2 BRA `(.L_x_10551) ;  /* 0x0000003000002947 */ /* 0x000fea0003800000 */
[----:B------:R-:W-:Y:S05]  /*1400*/  @!P1 BRA `(.L_x_10552) ;  /* 0x0000005000009947 */ /* 0x000fea0003800000 */
[----:B-----5:R-:W-:Y:S01]  /*1410*/  FADD.FTZ R47, R71, R47 ;  /* 0x0000002f472f7221 */ /* 0x020fe20000010000 */
[----:B------:R-:W-:Y:S05]  /*1420*/  BRA `(.L_x_10552) ;  /* 0x0000003000007947 */ /* 0x000fea0003800000 */
.L_x_10551:
[----:B-----5:R-:W-:-:S05]  /*1430*/  PRMT R28, RZ, 0x7610, R73 ;  /* 0x00007610ff1c7816 */ /* 0x020fca0000000049 */
[----:B------:R-:W-:-:S04]  /*1440*/  FADD.FTZ R47, R28, R47 ;  /* 0x0000002f1c2f7221 */ /* 0x000fc80000010000 */
[----:B------:R-:W-:Y:S02]  /*1450*/  @P1 FADD.FTZ R47, R71, R47 ;  /* 0x0000002f472f1221 */ /* 0x000fe40000010000 */
.L_x_10552:
[----:B------:R-:W-:Y:S01]  /*1460*/  PRMT R40, RZ, 0x5410, R42 ;  /* 0x00005410ff287816 */ /* 0x000fe2000000002a */
[----:B------:R-:W-:Y:S05]  /*1470*/  @P2 BRA `(.L_x_10553) ;  /* 0x0000003000002947 */ /* 0x000fea0003800000 */
[----:B------:R-:W-:Y:S05]  /*1480*/  @!P1 BRA `(.L_x_10554) ;  /* 0x0000005000009947 */ /* 0x000fea0003800000 */
[----:B-----5:R-:W-:Y:S01]  /*1490*/  FADD.FTZ R40, R64, R40 ;  /* 0x0000002840287221 */ /* 0x020fe20000010000 */
[----:B------:R-:W-:Y:S05]  /*14a0*/  BRA `(.L_x_10554) ;  /* 0x0000003000007947 */ /* 0x000fea0003800000 */
.L_x_10553:
[----:B-----5:R-:W-:-:S05]  /*14b0*/  PRMT R29, RZ, 0x5410, R74 ;  /* 0x00005410ff1d7816 */ /* 0x020fca000000004a */
[----:B------:R-:W-:-:S04]  /*14c0*/  FADD.FTZ R40, R29, R40 ;  /* 0x000000281d287221 */ /* 0x000fc80000010000 */
[----:B------:R-:W-:Y:S02]  /*14d0*/  @P1 FADD.FTZ R40, R64, R40 ;  /* 0x0000002840281221 */ /* 0x000fe40000010000 */
.L_x_10554:
[----:B------:R-:W-:Y:S01]  /*14e0*/  PRMT R41, RZ, 0x7610, R42 ;  /* 0x00007610ff297816 */ /* 0x000fe2000000002a */
[----:B------:R-:W-:Y:S05]  /*14f0*/  @P2 BRA `(.L_x_10555) ;  /* 0x0000003000002947 */ /* 0x000fea0003800000 */
[----:B------:R-:W-:Y:S05]  /*1500*/  @!P1 BRA `(.L_x_10556) ;  /* 0x0000005000009947 */ /* 0x000fea0003800000 */
[----:B-----5:R-:W-:Y:S01]  /*1510*/  FADD.FTZ R41, R65, R41 ;  /* 0x0000002941297221 */ /* 0x020fe20000010000 */
[----:B------:R-:W-:Y:S05]  /*1520*/  BRA `(.L_x_10556) ;  /* 0x0000003000007947 */ /* 0x000fea0003800000 */
.L_x_10555:
[----:B-----5:R-:W-:-:S05]  /*1530*/  PRMT R28, RZ, 0x7610, R74 ;  /* 0x00007610ff1c7816 */ /* 0x020fca000000004a */
[----:B------:R-:W-:-:S04]  /*1540*/  FADD.FTZ R41, R28, R41 ;  /* 0x000000291c297221 */ /* 0x000fc80000010000 */
[----:B------:R-:W-:Y:S02]  /*1550*/  @P1 FADD.FTZ R41, R65, R41 ;  /* 0x0000002941291221 */ /* 0x000fe40000010000 */
.L_x_10556:
[----:B------:R-:W-:Y:S01]  /*1560*/  PRMT R42, RZ, 0x5410, R43 ;  /* 0x00005410ff2a7816 */ /* 0x000fe2000000002b */
[----:B------:R-:W-:Y:S05]  /*1570*/  @P2 BRA `(.L_x_10557) ;  /* 0x0000003000002947 */ /* 0x000fea0003800000 */
[----:B------:R-:W-:Y:S05]  /*1580*/  @!P1 BRA `(.L_x_10558) ;  /* 0x0000005000009947 */ /* 0x000fea0003800000 */
[----:B-----5:R-:W-:Y:S01]  /*1590*/  FADD.FTZ R42, R66, R42 ;  /* 0x0000002a422a7221 */ /* 0x020fe20000010000 */
[----:B------:R-:W-:Y:S05]  /*15a0*/  BRA `(.L_x_10558) ;  /* 0x0000003000007947 */ /* 0x000fea0003800000 */
.L_x_10557:
[----:B-----5:R-:W-:-:S05]  /*15b0*/  PRMT R29, RZ, 0x5410, R75 ;  /* 0x00005410ff1d7816 */ /* 0x020fca000000004b */
[----:B------:R-:W-:-:S04]  /*15c0*/  FADD.FTZ R42, R29, R42 ;  /* 0x0000002a1d2a7221 */ /* 0x000fc80000010000 */
[----:B------:R-:W-:Y:S02]  /*15d0*/  @P1 FADD.FTZ R42, R66, R42 ;  /* 0x0000002a422a1221 */ /* 0x000fe40000010000 */
.L_x_10558:
[----:B------:R-:W-:Y:S01]  /*15e0*/  PRMT R43, RZ, 0x7610, R43 ;  /* 0x00007610ff2b7816 */ /* 0x000fe2000000002b */
[----:B------:R-:W-:Y:S05]  /*15f0*/  @P2 BRA `(.L_x_10559) ;  /* 0x0000003000002947 */ /* 0x000fea0003800000 */
[----:B------:R-:W-:Y:S05]  /*1600*/  @!P1 BRA `(.L_x_10560) ;  /* 0x0000005000009947 */ /* 0x000fea0003800000 */
[----:B-----5:R-:W-:Y:S01]  /*1610*/  FADD.FTZ R43, R67, R43 ;  /* 0x0000002b432b7221 */ /* 0x020fe20000010000 */
[----:B------:R-:W-:Y:S05]  /*1620*/  BRA `(.L_x_10560) ;  /* 0x0000003000007947 */ /* 0x000fea0003800000 */
.L_x_10559:
[----:B-----5:R-:W-:-:S05]  /*1630*/  PRMT R28, RZ, 0x7610, R75 ;  /* 0x00007610ff1c7816 */ /* 0x020fca000000004b */
[----:B------:R-:W-:-:S04]  /*1640*/  FADD.FTZ R43, R28, R43 ;  /* 0x0000002b1c2b7221 */ /* 0x000fc80000010000 */
[----:B------:R-:W-:Y:S02]  /*1650*/  @P1 FADD.FTZ R43, R67, R43 ;  /* 0x0000002b432b1221 */ /* 0x000fe40000010000 */
.L_x_10560:
[----:B------:R-:W-:Y:S02]  /*1660*/  IADD3 R137, R136, 0x60, RZ ;  /* 0x0000006088897810 */ /* 0x000fe40007ffe0ff */
[----:B------:R-:W-:Y:S02]  /*1670*/  LEA R36, P3, R135, c[0x0][0x188], 0x5 ;  /* 0x0000620087247a11 */ /* 0x000fe400078628ff */
[C---:B------:R-:W-:Y:S01]  /*1680*/  @P1 LEA R30, P4, R137.reuse, c[0x0][0x180], 0x5 ;  /* 0x00006000891e1a11 */ /* 0x040fe200078828ff */
[----:B------:R-:W-:Y:S01]  /*1690*/  IMAD.WIDE.U32 R32, R137, R76, c[0x0][0x170] ;  /* 0x00005c0089207625 */ /* 0x000fe200078e004c */
[----:B------:R-:W-:Y:S02]  /*16a0*/  LEA.HI.X R37, R135, c[0x0][0x18c], RZ, 0x5, P3 ;  /* 0x0000630087257a11 */ /* 0x000fe400018f2cff */
[C---:B------:R-:W-:Y:S02]  /*16b0*/  @P0 LEA R28, P3, R137.reuse, c[0x0][0x178], 0x4 ;  /* 0x00005e00891c0a11 */ /* 0x040fe400078620ff */
[C---:B------:R-:W-:Y:S01]  /*16c0*/  @P1 LEA.HI.X R31, R137.reuse, c[0x0][0x184], RZ, 0x5, P4 ;  /* 0x00006100891f1a11 */ /* 0x040fe200020f2cff */
[----:B------:R-:W-:Y:S01]  /*16d0*/  STG.E.128 [R36.64], R44 ;  /* 0x0000002c24007986 */ /* 0x000fe2000c101d04 */
[----:B------:R-:W-:-:S03]  /*16e0*/  @P0 LEA.HI.X R29, R137, c[0x0][0x17c], RZ, 0x4, P3 ;  /* 0x00005f00891d0a11 */ /* 0x000fc600018f24ff */
[----:B------:R0:W-:Y:S04]  /*16f0*/  STG.E.128 [R36.64+0x10], R40 ;  /* 0x0000102824007986 */ /* 0x0001e8000c101d04 */
[----:B------:R-:W0:Y:S04]  /*1700*/  LDG.E.128 R32, [R32.64] ;  /* 0x0000000420207981 */ /* 0x000e28000c1e1d00 */
[----:B-----5:R1:W5:Y:S04]  /*1710*/  @P0 LDG.E.128 R72, [R28.64] ;  /* 0x000000041c480981 */ /* 0x020368000c1e1d00 */
[----:B------:R1:W5:Y:S04]  /*1720*/  @P1 LDG.E.128 R68, [R30.64] ;  /* 0x000000041e441981 */ /* 0x000368000c1e1d00 */
[----:B------:R1:W5:Y:S01]  /*1730*/  @P1 LDG.E.128 R64, [R30.64+0x10] ;  /* 0x000010041e401981 */ /* 0x000362000c1e1d00 */
[----:B0-----:R-:W-:Y:S01]  /*1740*/  PRMT R36, RZ, 0x5410, R32 ;  /* 0x00005410ff247816 */ /* 0x001fe20000000020 */
[----:B------:R-:W-:Y:S05]  /*1750*/  @P2 BRA `(.L_x_10561) ;  /* 0x0000003000002947 */ /* 0x000fea0003800000 */
[----:B-1----:R-:W-:Y:S05]  /*1760*/  @!P1 BRA `(.L_x_10562) ;  /* 0x0000005000009947 */ /* 0x002fea0003800000 */
[----:B-----5:R-:W-:Y:S01]  /*1770*/  FADD.FTZ R36, R68, R36 ;  /* 0x0000002444247221 */ /* 0x020fe20000010000 */
[----:B------:R-:W-:Y:S05]  /*1780*/  BRA `(.L_x_10562) ;  /* 0x0000003000007947 */ /* 0x000fea0003800000 */
.L_x_10561:
[----:B-1---5:R-:W-:-:S05]  /*1790*/  PRMT R29, RZ, 0x5410, R72 ;  /* 0x00005410ff1d7816 */ /* 0x022fca0000000048 */
[----:B------:R-:W-:-:S04]  /*17a0*/  FADD.FTZ R36, R29, R36 ;  /* 0x000000241d247221 */ /* 0x000fc80000010000 */
[----:B------:R-:W-:Y:S02]  /*17b0*/  @P1 FADD.FTZ R36, R68, R36 ;  /* 0x0000002444241221 */ /* 0x000fe40000010000 */
.L_x_10562:
[----:B------:R-:W-:Y:S01]  /*17c0*/  PRMT R37, RZ, 0x7610, R32 ;  /* 0x00007610ff257816 */ /* 0x000fe20000000020 */
[----:B------:R-:W-:Y:S05]  /*17d0*/  @P2 BRA `(.L_x_10563) ;  /* 0x0000003000002947 */ /* 0x000fea0003800000 */
[----:B------:R-:W-:Y:S05]  /*17e0*/  @!P1 BRA `(.L_x_10564) ;  /* 0x0000005000009947 */ /* 0x000fea0003800000 */
[----:B-----5:R-:W-:Y:S01]  /*17f0*/  FADD.FTZ R37, R69, R37 ;  /* 0x0000002545257221 */ /* 0x020fe20000010000 */
[----:B------:R-:W-:Y:S05]  /*1800*/  BRA `(.L_x_10564) ;  /* 0x0000003000007947 */ /* 0x000fea0003800000 */
.L_x_10563:
[----:B-----5:R-:W-:-:S05]  /*1810*/  PRMT R28, RZ, 0x7610, R72 ;  /* 0x00007610ff1c7816 */ /* 0x020fca0000000048 */
[----:B------:R-:W-:-:S04]  /*1820*/  FADD.FTZ R37, R28, R37 ;  /* 0x000000251c257221 */ /* 0x000fc80000010000 */
[----:B------:R-:W-:Y:S02]  /*1830*/  @P1 FADD.FTZ R37, R69, R37 ;  /* 0x0000002545251221 */ /* 0x000fe40000010000 */
.L_x_10564:
[----:B------:R-:W-:Y:S01]  /*1840*/  PRMT R38, RZ, 0x5410, R33 ;  /* 0x00005410ff267816 */ /* 0x000fe20000000021 */
[----:B------:R-:W-:Y:S05]  /*1850*/  @P2 BRA `(.L_x_10565) ;  /* 0x0000003000002947 */ /* 0x000fea0003800000 */
[----:B------:R-:W-:Y:S05]  /*1860*/  @!P1 BRA `(.L_x_10566) ;  /* 0x0000005000009947 */ /* 0x000fea0003800000 */
[----:B-----5:R-:W-:Y:S01]  /*1870*/  FADD.FTZ R38, R70, R38 ;  /* 0x0000002646267221 */ /* 0x020fe20000010000 */
[----:B------:R-:W-:Y:S05]  /*1880*/  BRA `(.L_x_10566) ;  /* 0x0000003000007947 */ /* 0x000fea0003800000 */
.L_x_10565:
[----:B-----5:R-:W-:-:S05]  /*1890*/  PRMT R29, RZ, 0x5410, R73 ;  /* 0x00005410ff1d7816 */ /* 0x020fca0000000049 */
[----:B------:R-:W-:-:S04]  /*18a0*/  FADD.FTZ R38, R29, R38 ;  /* 0x000000261d267221 */ /* 0x000fc80000010000 */
[----:B------:R-:W-:Y:S02]  /*18b0*/  @P1 FADD.FTZ R38, R70, R38 ;  /* 0x0000002646261221 */ /* 0x000fe40000010000 */
.L_x_10566:
[----:B------:R-:W-:Y:S01]  /*18c0*/  PRMT R39, RZ, 0x7610, R33 ;  /* 0x00007610ff277816 */ /* 0x000fe20000000021 */
[----:B------:R-:W-:Y:S05]  /*18d0*/  @P2 BRA `(.L_x_10567) ;  /* 0x0000003000002947 */ /* 0x000fea0003800000 */
[----:B------:R-:W-:Y:S05]  /*18e0*/  @!P1 BRA `(.L_x_10568) ;  /* 0x0000005000009947 */ /* 0x000fea0003800000 */
[----:B-----5:R-:W-:Y:S01]  /*18f0*/  FADD.FTZ R39, R71, R39 ;  /* 0x0000002747277221 */ /* 0x020fe20000010000 */
[----:B------:R-:W-:Y:S05]  /*1900*/  BRA `(.L_x_10568) ;  /* 0x0000003000007947 */ /* 0x000fea0003800000 */
.L_x_10567:
[----:B-----5:R-:W-:-:S05]  /*1910*/  PRMT R28, RZ, 0x7610, R73 ;  /* 0x00007610ff1c7816 */ /* 0x020fca0000000049 */
[----:B------:R-:W-:-:S04]  /*1920*/  FADD.FTZ R39, R28, R39 ;  /* 0x000000271c277221 */ /* 0x000fc80000010000 */
[----:B------:R-:W-:Y:S02]  /*1930*/  @P1 FADD.FTZ R39, R71, R39 ;  /* 0x0000002747271221 */ /* 0x000fe40000010000 */
.L_x_10568:
[----:B------:R-:W-:Y:S01]  /*1940*/  PRMT R32, RZ, 0x5410, R34 ;  /* 0x00005410ff207816 */ /* 0x000fe20000000022 */
[----:B------:R-:W-:Y:S05]  /*1950*/  @P2 BRA `(.L_x_10569) ;  /* 0x0000003000002947 */ /* 0x000fea0003800000 */
[----:B------:R-:W-:Y:S05]  /*1960*/  @!P1 BRA `(.L_x_10570) ;  /* 0x0000005000009947 */ /* 0x000fea0003800000 */
[----:B-----5:R-:W-:Y:S01]  /*1970*/  FADD.FTZ R32, R64, R32 ;  /* 0x0000002040207221 */ /* 0x020fe20000010000 */
[----:B------:R-:W-:Y:S05]  /*1980*/  BRA `(.L_x_10570) ;  /* 0x0000003000007947 */ /* 0x000fea0003800000 */
.L_x_10569:
[----:B-----5:R-:W-:-:S05]  /*1990*/  PRMT R29, RZ, 0x5410, R74 ;  /* 0x00005410ff1d7816 */ /* 0x020fca000000004a */
[----:B------:R-:W-:-:S04]  /*19a0*/  FADD.FTZ R32, R29, R32 ;  /* 0x000000201d207221 */ /* 0x000fc80000010000 */
[----:B------:R-:W-:Y:S02]  /*19b0*/  @P1 FADD.FTZ R32, R64, R32 ;  /* 0x0000002040201221 */ /* 0x000fe40000010000 */
.L_x_10570:
[----:B------:R-:W-:Y:S01]  /*19c0*/  PRMT R33, RZ, 0x7610, R34 ;  /* 0x00007610ff217816 */ /* 0x000fe20000000022 */
[----:B------:R-:W-:Y:S05]  /*19d0*/  @P2 BRA `(.L_x_10571) ;  /* 0x0000003000002947 */ /* 0x000fea0003800000 */
[----:B------:R-:W-:Y:S05]  /*19e0*/  @!P1 BRA `(.L_x_10572) ;  /* 0x0000005000009947 */ /* 0x000fea0003800000 */
[----:B-----5:R-:W-:Y:S01]  /*19f0*/  FADD.FTZ R33, R65, R33 ;  /* 0x0000002141217221 */ /* 0x020fe20000010000 */
[----:B------:R-:W-:Y:S05]  /*1a00*/  BRA `(.L_x_10572) ;  /* 0x0000003000007947 */ /* 0x000fea0003800000 */
.L_x_10571:
[----:B-----5:R-:W-:-:S05]  /*1a10*/  PRMT R28, RZ, 0x7610, R74 ;  /* 0x00007610ff1c7816 */ /* 0x020fca000000004a */
[----:B------:R-:W-:-:S04]  /*1a20*/  FADD.FTZ R33, R28, R33 ;  /* 0x000000211c217221 */ /* 0x000fc80000010000 */
[----:B------:R-:W-:Y:S02]  /*1a30*/  @P1 FADD.FTZ R33, R65, R33 ;  /* 0x0000002141211221 */ /* 0x000fe40000010000 */
.L_x_10572:
[----:B------:R-:W-:Y:S01]  /*1a40*/  PRMT R34, RZ, 0x5410, R35 ;  /* 0x00005410ff227816 */ /* 0x000fe20000000023 */
[----:B------:R-:W-:Y:S05]  /*1a50*/  @P2 BRA `(.L_x_10573) ;  /* 0x0000003000002947 */ /* 0x000fea0003800000 */
[----:B------:R-:W-:Y:S05]  /*1a60*/  @!P1 BRA `(.L_x_10574) ;  /* 0x0000005000009947 */ /* 0x000fea0003800000 */
[----:B-----5:R-:W-:Y:S01]  /*1a70*/  FADD.FTZ R34, R66, R34 ;  /* 0x0000002242227221 */ /* 0x020fe20000010000 */
[----:B------:R-:W-:Y:S05]  /*1a80*/  BRA `(.L_x_10574) ;  /* 0x0000003000007947 */ /* 0x000fea0003800000 */
.L_x_10573:
[----:B-----5:R-:W-:-:S05]  /*1a90*/  PRMT R29, RZ, 0x5410, R75 ;  /* 0x00005410ff1d7816 */ /* 0x020fca000000004b */
[----:B------:R-:W-:-:S04]  /*1aa0*/  FADD.FTZ R34, R29, R34 ;  /* 0x000000221d227221 */ /* 0x000fc80000010000 */
[----:B------:R-:W-:Y:S02]  /*1ab0*/  @P1 FADD.FTZ R34, R66, R34 ;  /* 0x0000002242221221 */ /* 0x000fe40000010000 */
.L_x_10574:
[----:B------:R-:W-:Y:S01]  /*1ac0*/  PRMT R35, RZ, 0x7610, R35 ;  /* 0x00007610ff237816 */ /* 0x000fe20000000023 */
[----:B------:R-:W-:Y:S05]  /*1ad0*/  @P2 BRA `(.L_x_10575) ;  /* 0x0000003000002947 */ /* 0x000fea0003800000 */
[----:B------:R-:W-:Y:S05]  /*1ae0*/  @!P1 BRA `(.L_x_10576) ;  /* 0x0000005000009947 */ /* 0x000fea0003800000 */
[----:B-----5:R-:W-:Y:S01]  /*1af0*/  FADD.FTZ R35, R67, R35 ;  /* 0x0000002343237221 */ /* 0x020fe20000010000 */
[----:B------:R-:W-:Y:S05]  /*1b00*/  BRA `(.L_x_10576) ;  /* 0x0000003000007947 */ /* 0x000fea0003800000 */
.L_x_10575:
[----:B-----5:R-:W-:-:S05]  /*1b10*/  PRMT R28, RZ, 0x7610, R75 ;  /* 0x00007610ff1c7816 */ /* 0x020fca000000004b */
[----:B------:R-:W-:-:S04]  /*1b20*/  FADD.FTZ R35, R28, R35 ;  /* 0x000000231c237221 */ /* 0x000fc80000010000 */
[----:B------:R-:W-:Y:S02]  /*1b30*/  @P1 FADD.FTZ R35, R67, R35 ;  /* 0x0000002343231221 */ /* 0x000fe40000010000 */
.L_x_10576:
[----:B------:R-:W-:Y:S02]  /*1b40*/  IADD3 R140, R136, 0x80, RZ ;  /* 0x00000080888c7810 */ /* 0x000fe40007ffe0ff */
[C---:B------:R-:W-:Y:S02]  /*1b50*/  LEA R138, P3, R137.reuse, c[0x0][0x188], 0x5 ;  /* 0x00006200898a7a11 */ /* 0x040fe400078628ff */
[C---:B------:R-:W-:Y:S01]  /*1b60*/  @P1 LEA R30, P4, R140.reuse, c[0x0][0x180], 0x5 ;  /* 0x000060008c1e1a11 */ /* 0x040fe200078828ff */
[C---:B------:R-:W-:Y:S01]  /*1b70*/  IMAD.WIDE.U32 R76, R140.reuse, R76, c[0x0][0x170] ;  /* 0x00005c008c4c7625 */ /* 0x040fe200078e004c */
[----:B------:R-:W-:Y:S02]  /*1b80*/  LEA.HI.X R139, R137, c[0x0][0x18c], RZ, 0x5, P3 ;  /* 0x00006300898b7a11 */ /* 0x000fe400018f2cff */
[C---:B------:R-:W-:Y:S02]  /*1b90*/  @P1 LEA.HI.X R31, R140.reuse, c[0x0][0x184], RZ, 0x5, P4 ;  /* 0x000061008c1f1a11 */ /* 0x040fe400020f2cff */
[C---:B------:R-:W-:Y:S01]  /*1ba0*/  @P0 LEA R28, P3, R140.reuse, c[0x0][0x178], 0x4 ;  /* 0x00005e008c1c0a11 */ /* 0x040fe200078620ff */
[----:B------:R0:W-:Y:S03]  /*1bb0*/  STG.E.128 [R138.64], R36 ;  /* 0x000000248a007986 */ /* 0x0001e6000c101d04 */
[----:B------:R-:W-:Y:S01]  /*1bc0*/  @P0 LEA.HI.X R29, R140, c[0x0][0x17c], RZ, 0x4, P3 ;  /* 0x00005f008c1d0a11 */ /* 0x000fe200018f24ff */
[----:B------:R0:W-:Y:S04]  /*1bd0*/  STG.E.128 [R138.64+0x10], R32 ;  /* 0x000010208a007986 */ /* 0x0001e8000c101d04 */
[----:B------:R-:W2:Y:S04]  /*1be0*/  LDG.E.128 R76, [R76.64] ;  /* 0x000000044c4c7981 */ /* 0x000ea8000c1e1d00 */
[----:B-----5:R0:W5:Y:S04]  /*1bf0*/  @P1 LDG.E.128 R68, [R30.64] ;  /* 0x000000041e441981 */ /* 0x020168000c1e1d00 */
[----:B------:R0:W5:Y:S04]  /*1c00*/  @P1 LDG.E.128 R64, [R30.64+0x10] ;  /* 0x000010041e401981 */ /* 0x000168000c1e1d00 */
[----:B------:R2:W5:Y:S02]  /*1c10*/  @P0 LDG.E.128 R72, [R28.64] ;  /* 0x000000041c480981 */ /* 0x000564000c1e1d00 */
[----:B--2---:R-:W-:Y:S01]  /*1c20*/  PRMT R28, RZ, 0x5410, R76 ;  /* 0x00005410ff1c7816 */ /* 0x004fe2000000004c */
[----:B------:R-:W-:Y:S05]  /*1c30*/  @P2 BRA `(.L_x_10577) ;  /* 0x0000003000002947 */ /* 0x000fea0003800000 */
[----:B0-----:R-:W-:Y:S05]  /*1c40*/  @!P1 BRA `(.L_x_10578) ;  /* 0x0000005000009947 */ /* 0x001fea0003800000 */
[----:B-----5:R-:W-:Y:S01]  /*1c50*/  FADD.FTZ R28, R68, R28 ;  /* 0x0000001c441c7221 */ /* 0x020fe20000010000 */
[----:B------:R-:W-:Y:S05]  /*1c60*/  BRA `(.L_x_10578) ;  /* 0x0000003000007947 */ /* 0x000fea0003800000 */
.L_x_10577:
[----:B0----5:R-:W-:-:S05]  /*1c70*/  PRMT R29, RZ, 0x5410, R72 ;  /* 0x00005410ff1d7816 */ /* 0x021fca0000000048 */
[----:B------:R-:W-:-:S04]  /*1c80*/  FADD.FTZ R28, R29, R28 ;  /* 0x0000001c1d1c7221 */ /* 0x000fc80000010000 */
[----:B------:R-:W-:Y:S02]  /*1c90*/  @P1 FADD.FTZ R28, R68, R28 ;  /* 0x0000001c441c1221 */ /* 0x000fe40000010000 */
.L_x_10578:
[----:B------:R-:W-:Y:S01]  /*1ca0*/  PRMT R29, RZ, 0x7610, R76 ;  /* 0x00007610ff1d7816 */ /* 0x000fe2000000004c */
[----:B------:R-:W-:Y:S05]  /*1cb0*/  @P2 BRA `(.L_x_10579) ;  /* 0x0000003000002947 */ /* 0x000fea0003800000 */
[----:B------:R-:W-:Y:S05]  /*1cc0*/  @!P1 BRA `(.L_x_10580) ;  /* 0x0000005000009947 */ /* 0x000fea0003800000 */
[----:B-----5:R-:W-:Y:S01]  /*1cd0*/  FADD.FTZ R29, R69, R29 ;  /* 0x0000001d451d7221 */ /* 0x020fe20000010000 */
[----:B------:R-:W-:Y:S05]  /*1ce0*/  BRA `(.L_x_10580) ;  /* 0x0000003000007947 */ /* 0x000fea0003800000 */
.L_x_10579:
[----:B-----5:R-:W-:-:S05]  /*1cf0*/  PRMT R30, RZ, 0x7610, R72 ;  /* 0x00007610ff1e7816 */ /* 0x020fca0000000048 */
[----:B------:R-:W-:-:S04]  /*1d00*/  FADD.FTZ R29, R30, R29 ;  /* 0x0000001d1e1d7221 */ /* 0x000fc80000010000 */
[----:B------:R-:W-:Y:S02]  /*1d10*/  @P1 FADD.FTZ R29, R69, R29 ;  /* 0x0000001d451d1221 */ /* 0x000fe40000010000 */
.L_x_10580:
[----:B------:R-:W-:Y:S01]  /*1d20*/  PRMT R30, RZ, 0x5410, R77 ;  /* 0x00005410ff1e7816 */ /* 0x000fe2000000004d */
[----:B------:R-:W-:Y:S05]  /*1d30*/  @P2 BRA `(.L_x_10581) ;  /* 0x0000003000002947 */ /* 0x000fea0003800000 */
[----:B------:R-:W-:Y:S05]  /*1d40*/  @!P1 BRA `(.L_x_10582) ;  /* 0x0000005000009947 */ /* 0x000fea0003800000 */
[----:B-----5:R-:W-:Y:S01]  /*1d50*/  FADD.FTZ R30, R70, R30 ;  /* 0x0000001e461e7221 */ /* 0x020fe20000010000 */
[----:B------:R-:W-:Y:S05]  /*1d60*/  BRA `(.L_x_10582) ;  /* 0x0000003000007947 */ /* 0x000fea0003800000 */
.L_x_10581:
[----:B-----5:R-:W-:-:S05]  /*1d70*/  PRMT R31, RZ, 0x5410, R73 ;  /* 0x00005410ff1f7816 */ /* 0x020fca0000000049 */
[----:B------:R-:W-:-:S04]  /*1d80*/  FADD.FTZ R30, R31, R30 ;  /* 0x0000001e1f1e7221 */ /* 0x000fc80000010000 */
[----:B------:R-:W-:Y:S02]  /*1d90*/  @P1 FADD.FTZ R30, R70, R30 ;  /* 0x0000001e461e1221 */ /* 0x000fe40000010000 */
.L_x_10582:
[----:B------:R-:W-:Y:S01]  /*1da0*/  PRMT R31, RZ, 0x7610, R77 ;  /* 0x00007610ff1f7816 */ /* 0x000fe2000000004d */
[----:B------:R-:W-:Y:S05]  /*1db0*/  @P2 BRA `(.L_x_10583) ;  /* 0x0000003000002947 */ /* 0x000fea0003800000 */
[----:B------:R-:W-:Y:S05]  /*1dc0*/  @!P1 BRA `(.L_x_10584) ;  /* 0x0000005000009947 */ /* 0x000fea0003800000 */
[----:B-----5:R-:W-:Y:S01]  /*1dd0*/  FADD.FTZ R31, R71, R31 ;  /* 0x0000001f471f7221 */ /* 0x020fe20000010000 */
[----:B------:R-:W-:Y:S05]  /*1de0*/  BRA `(.L_x_10584) ;  /* 0x0000003000007947 */ /* 0x000fea0003800000 */
.L_x_10583:
[----:B-----5:R-:W-:-:S05]  /*1df0*/  PRMT R76, RZ, 0x7610, R73 ;  /* 0x00007610ff4c7816 */ /* 0x020fca0000000049 */
[----:B------:R-:W-:-:S04]  /*1e00*/  FADD.FTZ R31, R76, R31 ;  /* 0x0000001f4c1f7221 */ /* 0x000fc80000010000 */
[----:B------:R-:W-:Y:S02]  /*1e10*/  @P1 FADD.FTZ R31, R71, R31 ;  /* 0x0000001f471f1221 */ /* 0x000fe40000010000 */
.L_x_10584:
[----:B------:R-:W-:Y:S01]  /*1e20*/  PRMT R76, RZ, 0x5410, R78 ;  /* 0x00005410ff4c7816 */ /* 0x000fe2000000004e */
[----:B------:R-:W-:Y:S05]  /*1e30*/  @P2 BRA `(.L_x_10585) ;  /* 0x0000003000002947 */ /* 0x000fea0003800000 */
[----:B------:R-:W-:Y:S05]  /*1e40*/  @!P1 BRA `(.L_x_10586) ;  /* 0x0000005000009947 */ /* 0x000fea0003800000 */
[----:B-----5:R-:W-:Y:S01]  /*1e50*/  FADD.FTZ R76, R64, R76 ;  /* 0x0000004c404c7221 */ /* 0x020fe20000010000 */
[----:B------:R-:W-:Y:S05]  /*1e60*/  BRA `(.L_x_10586) ;  /* 0x0000003000007947 */ /* 0x000fea0003800000 */
.L_x_10585:
[----:B-----5:R-:W-:-:S05]  /*1e70*/  PRMT R77, RZ, 0x5410, R74 ;  /* 0x00005410ff4d7816 */ /* 0x020fca000000004a */
[----:B------:R-:W-:-:S04]  /*1e80*/  FADD.FTZ R76, R77, R76 ;  /* 0x0000004c4d4c7221 */ /* 0x000fc80000010000 */
[----:B------:R-:W-:Y:S02]  /*1e90*/  @P1 FADD.FTZ R76, R64, R76 ;  /* 0x0000004c404c1221 */ /* 0x000fe40000010000 */
.L_x_10586:
[----:B------:R-:W-:Y:S01]  /*1ea0*/  PRMT R77, RZ, 0x7610, R78 ;  /* 0x00007610ff4d7816 */ /* 0x000fe2000000004e */
[----:B------:R-:W-:Y:S05]  /*1eb0*/  @P2 BRA `(.L_x_10587) ;  /* 0x0000003000002947 */ /* 0x000fea0003800000 */
[----:B------:R-:W-:Y:S05]  /*1ec0*/  @!P1 BRA `(.L_x_10588) ;  /* 0x0000005000009947 */ /* 0x000fea0003800000 */
[----:B-----5:R-:W-:Y:S01]  /*1ed0*/  FADD.FTZ R77, R65, R77 ;  /* 0x0000004d414d7221 */ /* 0x020fe20000010000 */
[----:B------:R-:W-:Y:S05]  /*1ee0*/  BRA `(.L_x_10588) ;  /* 0x0000003000007947 */ /* 0x000fea0003800000 */
.L_x_10587:
[----:B-----5:R-:W-:-:S05]  /*1ef0*/  PRMT R78, RZ, 0x7610, R74 ;  /* 0x00007610ff4e7816 */ /* 0x020fca000000004a */
[----:B------:R-:W-:-:S04]  /*1f00*/  FADD.FTZ R77, R78, R77 ;  /* 0x0000004d4e4d7221 */ /* 0x000fc80000010000 */
[----:B------:R-:W-:Y:S02]  /*1f10*/  @P1 FADD.FTZ R77, R65, R77 ;  /* 0x0000004d414d1221 */ /* 0x000fe40000010000 */
.L_x_10588:
[----:B------:R-:W-:Y:S01]  /*1f20*/  PRMT R78, RZ, 0x5410, R79 ;  /* 0x00005410ff4e7816 */ /* 0x000fe2000000004f */
[----:B------:R-:W-:Y:S05]  /*1f30*/  @P2 BRA `(.L_x_10589) ;  /* 0x0000003000002947 */ /* 0x000fea0003800000 */
[----:B------:R-:W-:Y:S05]  /*1f40*/  @!P1 BRA `(.L_x_10590) ;  /* 0x0000005000009947 */ /* 0x000fea0003800000 */
[----:B-----5:R-:W-:Y:S01]  /*1f50*/  FADD.FTZ R78, R66, R78 ;  /* 0x0000004e424e7221 */ /* 0x020fe20000010000 */
[----:B------:R-:W-:Y:S05]  /*1f60*/  BRA `(.L_x_10590) ;  /* 0x0000003000007947 */ /* 0x000fea0003800000 */
.L_x_10589:
[----:B-----5:R-:W-:-:S05]  /*1f70*/  PRMT R139, RZ, 0x5410, R75 ;  /* 0x00005410ff8b7816 */ /* 0x020fca000000004b */
[----:B------:R-:W-:-:S04]  /*1f80*/  FADD.FTZ R78, R139, R78 ;  /* 0x0000004e8b4e7221 */ /* 0x000fc80000010000 */
[----:B------:R-:W-:Y:S02]  /*1f90*/  @P1 FADD.FTZ R78, R66, R78 ;  /* 0x0000004e424e1221 */ /* 0x000fe40000010000 */
.L_x_10590:
[----:B------:R-:W-:Y:S01]  /*1fa0*/  PRMT R79, RZ, 0x7610, R79 ;  /* 0x00007610ff4f7816 */ /* 0x000fe2000000004f */
[----:B------:R-:W-:Y:S05]  /*1fb0*/  @P2 BRA `(.L_x_10591) ;  /* 0x0000003000002947 */ /* 0x000fea0003800000 */
[----:B------:R-:W-:Y:S05]  /*1fc0*/  @!P1 BRA `(.L_x_10592) ;  /* 0x0000005000009947 */ /* 0x000fea0003800000 */
[----:B-----5:R-:W-:Y:S01]  /*1fd0*/  FADD.FTZ R79, R67, R79 ;  /* 0x0000004f434f7221 */ /* 0x020fe20000010000 */
[----:B------:R-:W-:Y:S05]  /*1fe0*/  BRA `(.L_x_10592) ;  /* 0x0000003000007947 */ /* 0x000fea0003800000 */
.L_x_10591:
[----:B-----5:R-:W-:-:S05]  /*1ff0*/  PRMT R138, RZ, 0x7610, R75 ;  /* 0x00007610ff8a7816 */ /* 0x020fca000000004b */
[----:B------:R-:W-:-:S04]  /*2000*/  FADD.FTZ R79, R138, R79 ;  /* 0x0000004f8a4f7221 */ /* 0x000fc80000010000 */
[----:B------:R-:W-:Y:S02]  /*2010*/  @P1 FADD.FTZ R79, R67, R79 ;  /* 0x0000004f434f1221 */ /* 0x000fe40000010000 */
.L_x_10592:
        /* <DEDUP_REMOVED lines=47> */
.L_x_10597:
        /* <DEDUP_REMOVED lines=100> */
.L_x_10598:
[----:B01----:R-:W-:Y:S01]  /*2950*/  FADD.FTZ R147, R144, R147 ;  /* 0x0000009390937221 */ /* 0x003fe20000010000 */
[----:B------:R-:W-:Y:S01]  /*2960*/  HFMA2.MMA R143, -RZ, RZ, 0, 2.384185791015625e-07 ;  /* 0x00000004ff8f7435 */ /* 0x000fe200000001ff */
[----:B------:R-:W-:Y:S01]  /*2970*/  MOV R144, c[0x0][0x1e0] ;  /* 0x0000780000907a02 */ /* 0x000fe20000000f00 */
[----:B------:R-:W-:Y:S01]  /*2980*/  FMUL.FTZ R142, R145, R145 ;  /* 0x00000091918e7220 */ /* 0x000fe20000410000 */
[----:B------:R-:W-:-:S03]  /*2990*/  ISETP.NE.AND P0, PT, RZ, UR6, PT ;  /* 0x00000006ff007c0c */ /* 0x000fc6000bf05270 */
[----:B------:R-:W-:Y:S01]  /*29a0*/  FFMA.FTZ R144, R147, R144, c[0x0][0x228] ;  /* 0x00008a0093907623 */ /* 0x000fe20000010090 */
[----:B------:R-:W-:Y:S02]  /*29b0*/  FSEL R147, R142, RZ, P0 ;  /* 0x000000ff8e937208 */ /* 0x000fe40000000000 */
[----:B------:R-:W-:Y:S01]  /*29c0*/  FSEL R142, R145, RZ, !P0 ;  /* 0x000000ff918e7208 */ /* 0x000fe20004000000 */
        /* <DEDUP_REMOVED lines=10> */
[----:B------:R-:W-:Y:S02]  /*2a70*/  FADD.FTZ R145, -R142, R28 ;  /* 0x0000001c8e917221 */ /* 0x000fe40000010100 */
[----:B------:R-:W-:-:S04]  /*2a80*/  @!P1 IMAD.WIDE R28, R124, R143, c[0x0][0x1a8] ;  /* 0x00006a007c1c9625 */ /* 0x000fc800078e028f */
[C---:B------:R-:W-:Y:S02]  /*2a90*/  FADD.FTZ R61, -R142.reuse, R61 ;  /* 0x0000003d8e3d7221 */ /* 0x040fe40000010100 */
[C---:B------:R-:W-:Y:S02]  /*2aa0*/  FADD.FTZ R56, -R142.reuse, R56 ;  /* 0x000000388e387221 */ /* 0x040fe40000010100 */
[C---:B------:R-:W-:Y:S02]  /*2ab0*/  FADD.FTZ R57, -R142.reuse, R57 ;  /* 0x000000398e397221 */ /* 0x040fe40000010100 */
[C---:B------:R-:W-:Y:S02]  /*2ac0*/  FADD.FTZ R48, -R142.reuse, R48 ;  /* 0x000000308e307221 */ /* 0x040fe40000010100 */
[----:B------:R-:W-:Y:S01]  /*2ad0*/  FADD.FTZ R52, -R142, R52 ;  /* 0x000000348e347221 */ /* 0x000fe20000010100 */
[----:B0-----:R0:W-:Y:S01]  /*2ae0*/  @!P1 STG.E [R28.64], R139 ;  /* 0x0000008b1c009986 */ /* 0x0011e2000c101904 */
[----:B------:R-:W-:-:S02]  /*2af0*/  FMUL.FTZ R58, R139, R58 ;  /* 0x0000003a8b3a7220 */ /* 0x000fc40000410000 */
[C---:B------:R-:W-:Y:S02]  /*2b00*/  FMUL.FTZ R59, R139.reuse, R59 ;  /* 0x0000003b8b3b7220 */ /* 0x040fe40000410000 */
[C---:B------:R-:W-:Y:S02]  /*2b10*/  FMUL.FTZ R62, R139.reuse, R62 ;  /* 0x0000003e8b3e7220 */ /* 0x040fe40000410000 */
[----:B------:R-:W-:Y:S02]  /*2b20*/  FMUL.FTZ R63, R139, R63 ;  /* 0x0000003f8b3f7220 */ /* 0x000fe40000410000 */
        /* <DEDUP_REMOVED lines=9> */
[----:B------:R-:W-:Y:S02]  /*2bc0*/  FFMA.FTZ R31, R98, R58, R27 ;  /* 0x0000003a621f7223 */ /* 0x000fe4000001001b */
[----:B------:R-:W-:Y:S02]  /*2bd0*/  FFMA.FTZ R34, R101, R59, R26 ;  /* 0x0000003b65227223 */ /* 0x000fe4000001001a */
[C---:B------:R-:W-:Y:S02]  /*2be0*/  FMUL.FTZ R60, R139.reuse, R60 ;  /* 0x0000003c8b3c7220 */ /* 0x040fe40000410000 */
[C---:B------:R-:W-:Y:S01]  /*2bf0*/  FMUL.FTZ R61, R139.reuse, R61 ;  /* 0x0000003d8b3d7220 */ /* 0x040fe20000410000 */
[----:B------:R-:W-:Y:S01]  /*2c00*/  F2FP.BF16.PACK_AB R31, R34, R31 ;  /* 0x0000001f221f723e */ /* 0x000fe200000010ff */
[C---:B------:R-:W-:Y:S02]  /*2c10*/  FMUL.FTZ R56, R139.reuse, R56 ;  /* 0x000000388b387220 */ /* 0x040fe40000410000 */
[----:B------:R-:W-:-:S02]  /*2c20*/  FMUL.FTZ R57, R139, R57 ;  /* 0x000000398b397220 */ /* 0x000fc40000410000 */
[----:B0-----:R-:W-:Y:S02]  /*2c30*/  FFMA.FTZ R29, R94, R62, R83 ;  /* 0x0000003e5e1d7223 */ /* 0x001fe40000010053 */
[----:B------:R-:W-:Y:S02]  /*2c40*/  FFMA.FTZ R32, R97, R63, R82 ;  /* 0x0000003f61207223 */ /* 0x000fe40000010052 */
[C---:B------:R-:W-:Y:S02]  /*2c50*/  FMUL.FTZ R48, R139.reuse, R48 ;  /* 0x000000308b307220 */ /* 0x040fe40000410000 */
[----:B------:R-:W-:Y:S01]  /*2c60*/  FADD.FTZ R40, -R142, R40 ;  /* 0x000000288e287221 */ /* 0x000fe20000010100 */
[----:B------:R-:W-:Y:S01]  /*2c70*/  F2FP.BF16.PACK_AB R29, R32, R29 ;  /* 0x0000001d201d723e */ /* 0x000fe200000010ff */
        /* <DEDUP_REMOVED lines=8> */
[C---:B------:R-:W-:Y:S02]  /*2d00*/  FADD.FTZ R164, -R142.reuse, R30 ;  /* 0x0000001e8ea47221 */ /* 0x040fe40000010100 */
[----:B------:R-:W-:Y:S01]  /*2d10*/  FADD.FTZ R146, -R142, R38 ;  /* 0x000000268e927221 */ /* 0x000fe20000010100 */
[----:B------:R-:W-:Y:S01]  /*2d20*/  LEA R38, P0, R136, c[0x0][0x208], 0x4 ;  /* 0x0000820088267a11 */ /* 0x000fe200078020ff */
[----:B------:R-:W-:Y:S02]  /*2d30*/  FFMA.FTZ R28, R92, R60, R85 ;  /* 0x0000003c5c1c7223 */ /* 0x000fe40000010055 */
[----:B------:R-:W-:Y:S02]  /*2d40*/  FFMA.FTZ R61, R95, R61, R84 ;  /* 0x0000003d5f3d7223 */ /* 0x000fe40000010054 */
[----:B------:R-:W-:Y:S02]  /*2d50*/  FFMA.FTZ R30, R96, R56, R81 ;  /* 0x00000038601e7223 */ /* 0x000fe40000010051 */
[----:B------:R-:W-:Y:S01]  /*2d60*/  FFMA.FTZ R57, R99, R57, R80 ;  /* 0x0000003963397223 */ /* 0x000fe20000010050 */
[----:B------:R-:W-:Y:S01]  /*2d70*/  F2FP.BF16.PACK_AB R28, R61, R28 ;  /* 0x0000001c3d1c723e */ /* 0x000fe200000010ff */
[----:B------:R-:W-:-:S02]  /*2d80*/  FADD.FTZ R154, -R142, R33 ;  /* 0x000000218e9a7221 */ /* 0x000fc40000010100 */
[----:B------:R-:W-:Y:S01]  /*2d90*/  FADD.FTZ R158, -R142, R35 ;  /* 0x000000238e9e7221 */ /* 0x000fe20000010100 */
[----:B------:R-:W-:Y:S01]  /*2da0*/  F2FP.BF16.PACK_AB R30, R57, R30 ;  /* 0x0000001e391e723e */ /* 0x000fe200000010ff */
[----:B------:R-:W-:Y:S02]  /*2db0*/  FFMA.FTZ R34, R104, R48, R21 ;  /* 0x0000003068227223 */ /* 0x000fe40000010015 */
[----:B------:R-:W-:Y:S01]  /*2dc0*/  FADD.FTZ R50, -R142, R36 ;  /* 0x000000248e327221 */ /* 0x000fe20000010100 */
[----:B------:R-:W-:Y:S01]  /*2dd0*/  LEA R36, P1, R141, c[0x0][0x208], 0x4 ;  /* 0x000082008d247a11 */ /* 0x000fe200078220ff */
[----:B------:R-:W-:Y:S02]  /*2de0*/  FFMA.FTZ R35, R106, R138, R19 ;  /* 0x0000008a6a237223 */ /* 0x000fe40000010013 */
[----:B------:R-:W-:Y:S02]  /*2df0*/  FFMA.FTZ R148, R109, R148, R18 ;  /* 0x000000946d947223 */ /* 0x000fe40000010012 */
[----:B------:R-:W-:-:S02]  /*2e00*/  FFMA.FTZ R49, R107, R49, R20 ;  /* 0x000000316b317223 */ /* 0x000fc40000010014 */
[----:B------:R-:W-:Y:S01]  /*2e10*/  FFMA.FTZ R32, R100, R52, R25 ;  /* 0x0000003464207223 */ /* 0x000fe20000010019 */
[----:B------:R-:W-:Y:S01]  /*2e20*/  F2FP.BF16.PACK_AB R35, R148, R35 ;  /* 0x000000239423723e */ /* 0x000fe200000010ff */
[----:B------:R-:W-:Y:S01]  /*2e30*/  FFMA.FTZ R33, R102, R54, R23 ;  /* 0x0000003666217223 */ /* 0x000fe20000010017 */
[----:B------:R-:W-:Y:S01]  /*2e40*/  F2FP.BF16.PACK_AB R34, R49, R34 ;  /* 0x000000223122723e */ /* 0x000fe200000010ff */
[----:B------:R-:W-:Y:S02]  /*2e50*/  FFMA.FTZ R48, R105, R55, R22 ;  /* 0x0000003769307223 */ /* 0x000fe40000010016 */
[----:B------:R-:W-:Y:S02]  /*2e60*/  FFMA.FTZ R53, R103, R53, R24 ;  /* 0x0000003567357223 */ /* 0x000fe40000010018 */
[C---:B------:R-:W-:Y:S01]  /*2e70*/  FMUL.FTZ R40, R139.reuse, R40 ;  /* 0x000000288b287220 */ /* 0x040fe20000410000 */
[----:B------:R-:W-:Y:S01]  /*2e80*/  F2FP.BF16.PACK_AB R33, R48, R33 ;  /* 0x000000213021723e */ /* 0x000fe200000010ff */
[----:B------:R-:W-:Y:S01]  /*2e90*/  FMUL.FTZ R41, R139, R41 ;  /* 0x000000298b297220 */ /* 0x000fe20000410000 */
[----:B------:R-:W-:Y:S01]  /*2ea0*/  F2FP.BF16.PACK_AB R32, R53, R32 ;  /* 0x000000203520723e */ /* 0x000fe200000010ff */
[----:B------:R-:W-:-:S02]  /*2eb0*/  FADD.FTZ R44, -R142, R44 ;  /* 0x0000002c8e2c7221 */ /* 0x000fc40000010100 */
[C---:B------:R-:W-:Y:S02]  /*2ec0*/  FADD.FTZ R45, -R142.reuse, R45 ;  /* 0x0000002d8e2d7221 */ /* 0x040fe40000010100 */
[----:B------:R-:W-:Y:S01]  /*2ed0*/  FADD.FTZ R150, -R142, R39 ;  /* 0x000000278e967221 */ /* 0x000fe20000010100 */
[----:B------:R-:W-:Y:S01]  /*2ee0*/  LEA.HI.X R39, R136, c[0x0][0x20c], RZ, 0x4, P0 ;  /* 0x0000830088277a11 */ /* 0x000fe200000f24ff */
[C---:B------:R-:W-:Y:S02]  /*2ef0*/  FADD.FTZ R76, -R142.reuse, R76 ;  /* 0x0000004c8e4c7221 */ /* 0x040fe40000010100 */
[C---:B------:R-:W-:Y:S02]  /*2f00*/  FADD.FTZ R144, -R142.reuse, R77 ;  /* 0x0000004d8e907221 */ /* 0x040fe40000010100 */
[C---:B------:R-:W-:Y:S01]  /*2f10*/  FADD.FTZ R42, -R142.reuse, R42 ;  /* 0x0000002a8e2a7221 */ /* 0x040fe20000010100 */
[----:B------:R0:W-:Y:S01]  /*2f20*/  STG.E.128 [R38.64], R28 ;  /* 0x0000001c26007986 */ /* 0x0001e2000c101d04 */
[----:B------:R-:W-:-:S02]  /*2f30*/  FADD.FTZ R43, -R142, R43 ;  /* 0x0000002b8e2b7221 */ /* 0x000fc40000010100 */
[----:B------:R-:W-:Y:S01]  /*2f40*/  FADD.FTZ R51, -R142, R37 ;  /* 0x000000258e337221 */ /* 0x000fe20000010100 */
[----:B------:R-:W-:Y:S01]  /*2f50*/  LEA.HI.X R37, R141, c[0x0][0x20c], RZ, 0x4, P1 ;  /* 0x000083008d257a11 */ /* 0x000fe200008f24ff */
[----:B------:R-:W-:Y:S02]  /*2f60*/  FFMA.FTZ R40, R112, R40, R13 ;  /* 0x0000002870287223 */ /* 0x000fe4000001000d */
[----:B------:R-:W-:Y:S02]  /*2f70*/  FFMA.FTZ R41, R115, R41, R12 ;  /* 0x0000002973297223 */ /* 0x000fe4000001000c */
[C---:B------:R-:W-:Y:S01]  /*2f80*/  FMUL.FTZ R44, R139.reuse, R44 ;  /* 0x0000002c8b2c7220 */ /* 0x040fe20000410000 */
[----:B------:R1:W-:Y:S01]  /*2f90*/  STG.E.128 [R36.64], R32 ;  /* 0x0000002024007986 */ /* 0x0003e2000c101d04 */
[C---:B------:R-:W-:Y:S02]  /*2fa0*/  FMUL.FTZ R45, R139.reuse, R45 ;  /* 0x0000002d8b2d7220 */ /* 0x040fe40000410000 */
[----:B------:R-:W-:-:S02]  /*2fb0*/  FMUL.FTZ R76, R139, R76 ;  /* 0x0000004c8b4c7220 */ /* 0x000fc40000410000 */
[----:B------:R-:W-:Y:S02]  /*2fc0*/  FMUL.FTZ R144, R139, R144 ;  /* 0x000000908b907220 */ /* 0x000fe40000410000 */
[C---:B------:R-:W-:Y:S01]  /*2fd0*/  FADD.FTZ R46, -R142.reuse, R46 ;  /* 0x0000002e8e2e7221 */ /* 0x040fe20000010100 */
[----:B0-----:R-:W-:Y:S01]  /*2fe0*/  F2FP.BF16.PACK_AB R30, R41, R40 ;  /* 0x00000028291e723e */ /* 0x001fe200000010ff */
[----:B------:R-:W-:Y:S01]  /*2ff0*/  FADD.FTZ R47, -R142, R47 ;  /* 0x0000002f8e2f7221 */ /* 0x000fe20000010100 */
[----:B------:R-:W-:Y:S01]  /*3000*/  LEA R40, P2, R140, c[0x0][0x208], 0x4 ;  /* 0x000082008c287a11 */ /* 0x000fe200078420ff */
[C---:B------:R-:W-:Y:S02]  /*3010*/  FMUL.FTZ R42, R139.reuse, R42 ;  /* 0x0000002a8b2a7220 */ /* 0x040fe40000410000 */
[C---:B------:R-:W-:Y:S02]  /*3020*/  FMUL.FTZ R43, R139.reuse, R43 ;  /* 0x0000002b8b2b7220 */ /* 0x040fe40000410000 */
[----:B------:R-:W-:-:S02]  /*3030*/  FMUL.FTZ R152, R139, R152 ;  /* 0x000000988b987220 */ /* 0x000fc40000410000 */
[C---:B------:R-:W-:Y:S02]  /*3040*/  FMUL.FTZ R154, R139.reuse, R154 ;  /* 0x0000009a8b9a7220 */ /* 0x040fe40000410000 */
[C---:B------:R-:W-:Y:S02]  /*3050*/  FMUL.FTZ R156, R139.reuse, R156 ;  /* 0x0000009c8b9c7220 */ /* 0x040fe40000410000 */
[----:B------:R-:W-:Y:S02]  /*3060*/  FMUL.FTZ R158, R139, R158 ;  /* 0x0000009e8b9e7220 */ /* 0x000fe40000410000 */
[C---:B------:R-:W-:Y:S02]  /*3070*/  FADD.FTZ R78, -R142.reuse, R78 ;  /* 0x0000004e8e4e7221 */ /* 0x040fe40000010100 */
[----:B------:R-:W-:Y:S02]  /*3080*/  FADD.FTZ R142, -R142, R79 ;  /* 0x0000004f8e8e7221 */ /* 0x000fe40000010100 */
[----:B------:R-:W-:-:S02]  /*3090*/  FFMA.FTZ R44, R108, R44, R17 ;  /* 0x0000002c6c2c7223 */ /* 0x000fc40000010011 */
[----:B------:R-:W-:Y:S02]  /*30a0*/  FFMA.FTZ R45, R111, R45, R16 ;  /* 0x0000002d6f2d7223 */ /* 0x000fe40000010010 */
[----:B------:R-:W-:Y:S02]  /*30b0*/  FFMA.FTZ R38, R131, R76, R88 ;  /* 0x0000004c83267223 */ /* 0x000fe40000010058 */
[----:B------:R-:W-:Y:S01]  /*30c0*/  FFMA.FTZ R41, R132, R144, R91 ;  /* 0x0000009084297223 */ /* 0x000fe2000001005b */
[----:B------:R-:W-:Y:S01]  /*30d0*/  F2FP.BF16.PACK_AB R28, R45, R44 ;  /* 0x0000002c2d1c723e */ /* 0x000fe200000010ff */
[----:B------:R-:W-:Y:S01]  /*30e0*/  FMUL.FTZ R46, R139, R46 ;  /* 0x0000002e8b2e7220 */ /* 0x000fe20000410000 */
[----:B------:R-:W-:Y:S01]  /*30f0*/  LEA R44, P0, R135, c[0x0][0x208], 0x4 ;  /* 0x00008200872c7a11 */ /* 0x000fe200078020ff */
[----:B------:R-:W-:Y:S01]  /*3100*/  FMUL.FTZ R47, R139, R47 ;  /* 0x0000002f8b2f7220 */ /* 0x000fe20000410000 */
[----:B------:R-:W-:Y:S01]  /*3110*/  F2FP.BF16.PACK_AB R38, R41, R38 ;  /* 0x000000262926723e */ /* 0x000fe200000010ff */
[----:B------:R-:W-:Y:S01]  /*3120*/  FFMA.FTZ R42, R114, R42, R11 ;  /* 0x0000002a722a7223 */ /* 0x000fe2000001000b */
[----:B------:R-:W-:Y:S01]  /*3130*/  LEA.HI.X R45, R135, c[0x0][0x20c], RZ, 0x4, P0 ;  /* 0x00008300872d7a11 */ /* 0x000fe200000f24ff */
[----:B------:R-:W-:-:S02]  /*3140*/  FFMA.FTZ R43, R117, R43, R10 ;  /* 0x0000002b752b7223 */ /* 0x000fc4000001000a */
[----:B------:R-:W-:Y:S02]  /*3150*/  FFMA.FTZ R156, R122, R156, R3 ;  /* 0x0000009c7a9c7223 */ /* 0x000fe40000010003 */
[----:B------:R-:W-:Y:S01]  /*3160*/  FFMA.FTZ R39, R127, R158, R2 ;  /* 0x0000009e7f277223 */ /* 0x000fe20000010002 */
[----:B------:R-:W-:Y:S01]  /*3170*/  F2FP.BF16.PACK_AB R31, R43, R42 ;  /* 0x0000002a2b1f723e */ /* 0x000fe200000010ff */
[----:B-1----:R-:W-:Y:S01]  /*3180*/  FFMA.FTZ R34, R120, R152, R5 ;  /* 0x0000009878227223 */ /* 0x002fe20000010005 */
[----:B------:R-:W-:Y:S01]  /*3190*/  LEA R42, P1, R137, c[0x0][0x208], 0x4 ;  /* 0x00008200892a7a11 */ /* 0x000fe200078220ff */
[----:B------:R-:W-:Y:S01]  /*31a0*/  FFMA.FTZ R37, R123, R154, R4 ;  /* 0x0000009a7b257223 */ /* 0x000fe20000010004 */
[----:B------:R-:W-:Y:S01]  /*31b0*/  F2FP.BF16.PACK_AB R35, R39, R156 ;  /* 0x0000009c2723723e */ /* 0x000fe200000010ff */
[----:B------:R-:W-:Y:S01]  /*31c0*/  FMUL.FTZ R50, R139, R50 ;  /* 0x000000328b327220 */ /* 0x000fe20000410000 */
[----:B------:R-:W-:Y:S01]  /*31d0*/  LEA.HI.X R43, R137, c[0x0][0x20c], RZ, 0x4, P1 ;  /* 0x00008300892b7a11 */ /* 0x000fe200008f24ff */
[----:B------:R-:W-:Y:S01]  /*31e0*/  FMUL.FTZ R51, R139, R51 ;  /* 0x000000338b337220 */ /* 0x000fe20000410000 */
[----:B------:R-:W-:Y:S01]  /*31f0*/  F2FP.BF16.PACK_AB R34, R37, R34 ;  /* 0x000000222522723e */ /* 0x000fe200000010ff */
[----:B------:R-:W-:-:S02]  /*3200*/  FMUL.FTZ R146, R139, R146 ;  /* 0x000000928b927220 */ /* 0x000fc40000410000 */
        /* <DEDUP_REMOVED lines=15> */
[----:B------:R-:W-:Y:S01]  /*3300*/  FFMA.FTZ R36, R125, R145, R0 ;  /* 0x000000917d247223 */ /* 0x000fe20000010000 */
[----:B------:R0:W-:Y:S01]  /*3310*/  STG.E.128 [R44.64], R28 ;  /* 0x0000001c2c007986 */ /* 0x0001e2000c101d04 */
[----:B------:R-:W-:Y:S01]  /*3320*/  FFMA.FTZ R41, R128, R160, R87 ;  /* 0x000000a080297223 */ /* 0x000fe20000010057 */
[----:B------:R-:W-:Y:S01]  /*3330*/  F2FP.BF16.PACK_AB R33, R150, R33 ;  /* 0x000000219621723e */ /* 0x000fe200000010ff */
[----:B------:R-:W-:Y:S02]  /*3340*/  FFMA.FTZ R39, R133, R78, R90 ;  /* 0x0000004e85277223 */ /* 0x000fe4000001005a */
[----:B------:R-:W-:Y:S01]  /*3350*/  FFMA.FTZ R142, R134, R142, R93 ;  /* 0x0000008e868e7223 */ /* 0x000fe2000001005d */
[----:B------:R-:W-:Y:S01]  /*3360*/  F2FP.BF16.PACK_AB R36, R41, R36 ;  /* 0x000000242924723e */ /* 0x000fe200000010ff */
[----:B------:R-:W-:Y:S01]  /*3370*/  FFMA.FTZ R37, R129, R164, R86 ;  /* 0x000000a481257223 */ /* 0x000fe20000010056 */
[----:B------:R-:W-:Y:S01]  /*3380*/  LEA.HI.X R41, R140, c[0x0][0x20c], RZ, 0x4, P2 ;  /* 0x000083008c297a11 */ /* 0x000fe200010f24ff */
[----:B------:R-:W-:Y:S01]  /*3390*/  FFMA.FTZ R162, R130, R162, R89 ;  /* 0x000000a282a27223 */ /* 0x000fe20000010059 */
[----:B------:R-:W-:Y:S01]  /*33a0*/  F2FP.BF16.PACK_AB R39, R142, R39 ;  /* 0x000000278e27723e */ /* 0x000fe200000010ff */
[----:B------:R0:W-:Y:S01]  /*33b0*/  STG.E.128 [R42.64], R32 ;  /* 0x000000202a007986 */ /* 0x0001e2000c101d04 */
[----:B------:R-:W-:-:S02]  /*33c0*/  IMAD R124, R143, c[0x0][0x160], R124 ;  /* 0x000058008f7c7a24 */ /* 0x000fc400078e027c */
[----:B------:R-:W-:-:S03]  /*33d0*/  F2FP.BF16.PACK_AB R37, R162, R37 ;  /* 0x00000025a225723e */ /* 0x000fc600000010ff */
[----:B------:R-:W-:Y:S02]  /*33e0*/  ISETP.GE.AND P0, PT, R124, c[0x0][0x164], PT ;  /* 0x000059007c007a0c */ /* 0x000fe40003f06270 */
[----:B------:R0:W-:Y:S11]  /*33f0*/  STG.E.128 [R40.64], R36 ;  /* 0x0000002428007986 */ /* 0x0001f6000c101d04 */
[----:B0----5:R-:W-:Y:S01]  /*3400*/  @P0 CALL.REL.NOINC `(.L_x_10595) ;  /* 0x0000001000000944 */ /* 0x021fe20003c00000 */
[----:B------:R-:W-:Y:S05]  /*3410*/  BRA `(.L_x_10596) ;  /* 0xffffd34000007947 */ /* 0x000fea000383ffff */
.L_x_10595:
[----:B------:R-:W-:Y:S05]  /*3420*/  EXIT ;  /* 0x000000000000794d */ /* 0x000fea0003800000 */
.L_x_10593:
[----:B0-----:R-:W-:Y:S01]  /*3430*/  HFMA2.MMA R142, -RZ, RZ, 0, 1.847743988037109375e-06 ;  /* 0x0000001fff8e7435 */ /* 0x001fe200000001ff */
[----:B------:R-:W-:-:S02]  /*3440*/  MOV R144, 0x1 ;  /* 0x0000000100907802 */ /* 0x000fc40000000f00 */
[----:B------:R-:W-:Y:S02]  /*3450*/  MOV R143, 0xffffffff ;  /* 0xffffffff008f7802 */ /* 0x000fe40000000f00 */
[----:B------:R-:W-:Y:S02]  /*3460*/  MOV R138, 0x3480 ;  /* 0x00003480008a7802 */ /* 0x000fe40000000f00 */
[----:B-----5:R-:W-:Y:S05]  /*3470*/  CALL.REL.NOINC `($__internal_27_$__cuda_sm70_shflsync_bfly_p) ;  /* 0x0000089000007944 */ /* 0x020fea0003c00000 */
[----:B-1----:R-:W-:Y:S01]  /*3480*/  MOV R138, R144 ;  /* 0x00000090008a7202 */ /* 0x002fe20000000f00 */
[----:B0-----:R-:W-:Y:S05]  /*3490*/  BRA `(.L_x_10597) ;  /* 0xffffee7000007947 */ /* 0x001fea000383ffff */
.L_x_10594:
[----:B------:R-:W-:Y:S01]  /*34a0*/  HFMA2.MMA R144, -RZ, RZ, 0, 1.1920928955078125e-07 ;  /* 0x00000002ff907435 */ /* 0x000fe200000001ff */
[----:B------:R-:W-:Y:S02]  /*34b0*/  MOV R142, 0x1f ;  /* 0x0000001f008e7802 */ /* 0x000fe40000000f00 */
[----:B------:R-:W-:Y:S02]  /*34c0*/  MOV R143, 0xffffffff ;  /* 0xffffffff008f7802 */ /* 0x000fe40000000f00 */
[----:B------:R-:W-:Y:S02]  /*34d0*/  MOV R138, 0x34f0 ;  /* 0x000034f0008a7802 */ /* 0x000fe40000000f00 */
[----:B-----5:R-:W-:Y:S05]  /*34e0*/  CALL.REL.NOINC `($__internal_27_$__cuda_sm70_shflsync_bfly_p) ;  /* 0x0000082000007944 */ /* 0x020fea0003c00000 */
[----:B01----:R-:W-:Y:S01]  /*34f0*/  FADD.FTZ R147, R147, R144 ;  /* 0x0000009093937221 */ /* 0x003fe20000010000 */
[----:B------:R-:W-:Y:S01]  /*3500*/  HFMA2.MMA R144, -RZ, RZ, 0, 2.384185791015625e-07 ;  /* 0x00000004ff907435 */ /* 0x000fe200000001ff */
[----:B------:R-:W-:-:S02]  /*3510*/  MOV R142, 0x1f ;  /* 0x0000001f008e7802 */ /* 0x000fc40000000f00 */
[----:B------:R-:W-:Y:S02]  /*3520*/  MOV R143, 0xffffffff ;  /* 0xffffffff008f7802 */ /* 0x000fe40000000f00 */
[----:B------:R-:W-:Y:S02]  /*3530*/  MOV R138, 0x3550 ;  /* 0x00003550008a7802 */ /* 0x000fe40000000f00 */
[----:B------:R-:W-:Y:S05]  /*3540*/  CALL.REL.NOINC `($__internal_27_$__cuda_sm70_shflsync_bfly_p) ;  /* 0x000007c000007944 */ /* 0x000fea0003c00000 */
[----:B01----:R-:W-:Y:S01]  /*3550*/  FADD.FTZ R147, R147, R144 ;  /* 0x0000009093937221 */ /* 0x003fe20000010000 */
[----:B------:R-:W-:Y:S01]  /*3560*/  HFMA2.MMA R144, -RZ, RZ, 0, 4.76837158203125e-07 ;  /* 0x00000008ff907435 */ /* 0x000fe200000001ff */
[----:B------:R-:W-:Y:S02]  /*3570*/  MOV R142, 0x1f ;  /* 0x0000001f008e7802 */ /* 0x000fe40000000f00 */
[----:B------:R-:W-:Y:S02]  /*3580*/  MOV R143, 0xffffffff ;  /* 0xffffffff008f7802 */ /* 0x000fe40000000f00 */
[----:B------:R-:W-:Y:S02]  /*3590*/  MOV R138, 0x35b0 ;  /* 0x000035b0008a7802 */ /* 0x000fe40000000f00 */
[----:B------:R-:W-:Y:S05]  /*35a0*/  CALL.REL.NOINC `($__internal_27_$__cuda_sm70_shflsync_bfly_p) ;  /* 0x0000076000007944 */ /* 0x000fea0003c00000 */
[----:B01----:R-:W-:Y:S01]  /*35b0*/  FADD.FTZ R147, R147, R144 ;  /* 0x0000009093937221 */ /* 0x003fe20000010000 */
[----:B------:R-:W-:Y:S01]  /*35c0*/  HFMA2.MMA R144, -RZ, RZ, 0, 9.5367431640625e-07 ;  /* 0x00000010ff907435 */ /* 0x000fe200000001ff */
[----:B------:R-:W-:-:S02]  /*35d0*/  MOV R142, 0x1f ;  /* 0x0000001f008e7802 */ /* 0x000fc40000000f00 */
[----:B------:R-:W-:Y:S02]  /*35e0*/  MOV R143, 0xffffffff ;  /* 0xffffffff008f7802 */ /* 0x000fe40000000f00 */
[----:B------:R-:W-:Y:S02]  /*35f0*/  MOV R138, 0x3610 ;  /* 0x00003610008a7802 */ /* 0x000fe40000000f00 */
[----:B------:R-:W-:Y:S05]  /*3600*/  CALL.REL.NOINC `($__internal_27_$__cuda_sm70_shflsync_bfly_p) ;  /* 0x0000070000007944 */ /* 0x000fea0003c00000 */
        /* <DEDUP_REMOVED lines=86> */
[----:B------:R-:W-:Y:S05]  /*3b70*/  CALL.REL.NOINC `($__internal_27_$__cuda_sm70_shflsync_bfly_p) ;  /* 0x0000019000007944 */ /* 0x000fea0003c00000 */
[----:B01----:R-:W-:Y:S01]  /*3b80*/  FADD.FTZ R147, R147, R144 ;  /* 0x0000009093937221 */ /* 0x003fe20000010000 */
[----:B------:R-:W-:Y:S01]  /*3b90*/  HFMA2.MMA R144, -RZ, RZ, 0, 1.1920928955078125e-07 ;  /* 0x00000002ff907435 */ /* 0x000fe200000001ff */
[----:B------:R-:W-:Y:S02]  /*3ba0*/  MOV R142, 0x1f ;  /* 0x0000001f008e7802 */ /* 0x000fe40000000f00 */
[----:B------:R-:W-:Y:S02]  /*3bb0*/  MOV R143, 0xffffffff ;  /* 0xffffffff008f7802 */ /* 0x000fe40000000f00 */
[----:B------:R-:W-:Y:S02]  /*3bc0*/  MOV R138, 0x3be0 ;  /* 0x00003be0008a7802 */ /* 0x000fe40000000f00 */
[----:B------:R-:W-:Y:S05]  /*3bd0*/  CALL.REL.NOINC `($__internal_27_$__cuda_sm70_shflsync_bfly_p) ;  /* 0x0000013000007944 */ /* 0x000fea0003c00000 */
[----:B01----:R-:W-:Y:S01]  /*3be0*/  FADD.FTZ R147, R147, R144 ;  /* 0x0000009093937221 */ /* 0x003fe20000010000 */
[----:B------:R-:W-:Y:S01]  /*3bf0*/  HFMA2.MMA R144, -RZ, RZ, 0, 2.384185791015625e-07 ;  /* 0x00000004ff907435 */ /* 0x000fe200000001ff */
[----:B------:R-:W-:Y:S02]  /*3c00*/  MOV R142, 0x1f ;  /* 0x0000001f008e7802 */ /* 0x000fe40000000f00 */
[----:B------:R-:W-:-:S02]  /*3c10*/  MOV R143, 0xffffffff ;  /* 0xffffffff008f7802 */ /* 0x000fc40000000f00 */
        /* <DEDUP_REMOVED lines=10> */
[----:B------:R-:W-:Y:S02]  /*3cc0*/  MOV R142, 0x1f ;  /* 0x0000001f008e7802 */ /* 0x000fe40000000f00 */
[----:B------:R-:W-:-:S02]  /*3cd0*/  MOV R143, 0xffffffff ;  /* 0xffffffff008f7802 */ /* 0x000fc40000000f00 */
[----:B------:R-:W-:Y:S02]  /*3ce0*/  MOV R138, 0x3d00 ;  /* 0x00003d00008a7802 */ /* 0x000fe40000000f00 */
[----:B------:R-:W-:Y:S05]  /*3cf0*/  CALL.REL.NOINC `($__internal_27_$__cuda_sm70_shflsync_bfly_p) ;  /* 0x0000001000007944 */ /* 0x000fea0003c00000 */
[----:B01----:R-:W-:Y:S05]  /*3d00*/  BRA `(.L_x_10598) ;  /* 0xffffec4000007947 */ /* 0x003fea000383ffff */
        .weak           $__internal_27_$__cuda_sm70_shflsync_bfly_p
        .type           $__internal_27_$__cuda_sm70_shflsync_bfly_p,@function
        .size           $__internal_27_$__cuda_sm70_shflsync_bfly_p,(.L_x_33005 - $__internal_27_$__cuda_sm70_shflsync_bfly_p)
$__internal_27_$__cuda_sm70_shflsync_bfly_p:
[----:B------:R-:W-:Y:S01]  /*3d10*/  HFMA2.MMA R139, -RZ, RZ, 0, 0 ;  /* 0x00000000ff8b7435 */ /* 0x000fe200000001ff */
[----:B------:R-:W-:Y:S04]  /*3d20*/  WARPSYNC R143 ;  /* 0x0000008f00007348 */ /* 0x000fe80003800000 */
[----:B------:R0:W1:Y:S01]  /*3d30*/  SHFL.BFLY PT, R144, R147, R144, R142 ;  /* 0x0c00009093907389 */ /* 0x00006200000e008e */
[----:B------:R-:W-:Y:S05]  /*3d40*/  RET.REL.NODEC R138 `(_ZN10layer_norm31ln_parallel_residual_fwd_kernelINS_13Kernel_traitsI13__nv_bfloat16S2_fS2_fjLj1280ELj1ELj4ELj1ELj16ENS_18Kernel_traits_baseILj1280ES2_S2_fS2_fjLj128EEEEELb0ELb1ELb1EEEvNS_9FwdParamsE) ;  /* 0xffffc2b08a007950 */ /* 0x000fea0003c3ffff */
.L_x_10599:
        /* <DEDUP_REMOVED lines=11> */
.L_x_33005:


//--------------------- .text._ZN10layer_norm31ln_parallel_residual_fwd_kernelINS_13Kernel_traitsI13__nv_bfloat16S2_fS2_fjLj1280ELj1ELj4ELj1ELj16ENS_18Kernel_traits_baseILj1280ES2_S2_fS2_fjLj128EEEEELb1ELb0ELb0EEEvNS_9FwdParamsE --------------------------
	.section	.text._ZN10layer_norm31ln_parallel_residual_fwd_kernelINS_13Kernel_traitsI13__nv_bfloat16S2_fS2_fjLj1280ELj1ELj4ELj1ELj16ENS_18Kernel_traits_baseILj1280ES2_S2_fS2_fjLj128EEEEELb1ELb0ELb0EEEvNS_9FwdParamsE,"ax",@progbits
	.sectioninfo	@"SHI_REGISTERS=254"
	.align	128
        .global         _ZN10layer_norm31ln_parallel_residual_fwd_kernelINS_13Kernel_traitsI13__nv_bfloat16S2_fS2_fjLj1280ELj1ELj4ELj1ELj16ENS_18Kernel_traits_baseILj1280ES2_S2_fS2_fjLj128EEEEELb1ELb0ELb0EEEvNS_9FwdParamsE
        .type           _ZN10layer_norm31ln_parallel_residual_fwd_kernelINS_13Kernel_traitsI13__nv_bfloat16S2_fS2_fjLj1280ELj1ELj4ELj1ELj16ENS_18Kernel_traits_baseILj1280ES2_S2_fS2_fjLj128EEEEELb1ELb0ELb0EEEvNS_9FwdParamsE,@function
        .size           _ZN10layer_norm31ln_parallel_residual_fwd_kernelINS_13Kernel_traitsI13__nv_bfloat16S2_fS2_fjLj1280ELj1ELj4ELj1ELj16ENS_18Kernel_traits_baseILj1280ES2_S2_fS2_fjLj128EEEEELb1ELb0ELb0EEEvNS_9FwdParamsE,(.L_x_33006 - _ZN10layer_norm31ln_parallel_residual_fwd_kernelINS_13Kernel_traitsI13__nv_bfloat16S2_fS2_fjLj1280ELj1ELj4ELj1ELj16ENS_18Kernel_traits_baseILj1280ES2_S2_fS2_fjLj128EEEEELb1ELb0ELb0EEEvNS_9FwdParamsE)
        .other          _ZN10layer_norm31ln_parallel_residual_fwd_kernelINS_13Kernel_traitsI13__nv_bfloat16S2_fS2_fjLj1280ELj1ELj4ELj1ELj16ENS_18Kernel_traits_baseILj1280ES2_S2_fS2_fjLj128EEEEELb1ELb0ELb0EEEvNS_9FwdParamsE,@"STO_CUDA_ENTRY STV_DEFAULT"
_ZN10layer_norm31ln_parallel_residual_fwd_kernelINS_13Kernel_traitsI13__nv_bfloat16S2_fS2_fjLj1280ELj1ELj4ELj1ELj16ENS_18Kernel_traits_baseILj1280ES2_S2_fS2_fjLj128EEEEELb1ELb0ELb0EEEvNS_9FwdParamsE:
.text._ZN10layer_norm31ln_parallel_residual_fwd_kernelINS_13Kernel_traitsI13__nv_bfloat16S2_fS2_fjLj1280ELj1ELj4ELj1ELj16ENS_18Kernel_traits_baseILj1280ES2_S2_fS2_fjLj128EEEEELb1ELb0ELb0EEEvNS_9FwdParamsE:
        /* <DEDUP_REMOVED lines=113> */
.L_x_10601:
[----:B------:R-:W-:Y:S05]  /*0710*/  BSYNC B0 ;  /* 0x0000000000007941 */ /* 0x000fea0003800000 */
.L_x_10600:
        /* <DEDUP_REMOVED lines=25> */
.L_x_10603:
[----:B------:R-:W-:Y:S05]  /*08b0*/  BSYNC B0 ;  /* 0x0000000000007941 */ /* 0x000fea0003800000 */
.L_x_10602:
        /* <DEDUP_REMOVED lines=25> */
.L_x_10605:
[----:B------:R-:W-:Y:S05]  /*0a50*/  BSYNC B0 ;  /* 0x0000000000007941 */ /* 0x000fea0003800000 */
.L_x_10604:
        /* <DEDUP_REMOVED lines=25> */
.L_x_10607:
[----:B------:R-:W-:Y:S05]  /*0bf0*/  BSYNC B0 ;  /* 0x0000000000007941 */ /* 0x000fea0003800000 */
.L_x_10606:
        /* <DEDUP_REMOVED lines=33> */
.L_x_10609:
[----:B0-----:R-:W-:Y:S05]  /*0e10*/  BSYNC B0 ;  /* 0x0000000000007941 */ /* 0x001fea0003800000 */
.L_x_10608:
[----:B------:R-:W-:Y:S02]  /*0e20*/  ISETP.GE.AND P0, PT, R42, c[0x0][0x164], PT ;  /* 0x000059002a007a0c */ /* 0x000fe40003f06270 */
[----:B------:R-:W-:Y:S02]  /*0e30*/  LOP3.LUT R222, R23, UR23, R2, 0x96, !PT ;  /* 0x0000001717de7c12 */ /* 0x000fe4000f8e9602 */
[----:B------:R-:W-:-:S09]  /*0e40*/  LOP3.LUT R228, R21, UR24, R228, 0x96, !PT ;  /* 0x0000001815e47c12 */ /* 0x000fd2000f8e96e4 */
[----:B------:R-:W-:Y:S05]  /*0e50*/  @P0 EXIT ;  /* 0x000000000000094d */ /* 0x000fea0003800000 */
[--C-:B-----5:R-:W-:Y:S01]  /*0e60*/  PRMT R212, RZ, 0x5410, R49.reuse ;  /* 0x00005410ffd47816 */ /* 0x120fe20000000031 */
[----:B------:R-:W-:Y:S01]  /*0e70*/  IMAD R221, R216, -0x2daee0ad, RZ ;  /* 0xd2511f53d8dd7824 */ /* 0x000fe200078e02ff */
[----:B------:R-:W-:Y:S01]  /*0e80*/  PRMT R215, RZ, 0x7610, R49 ;  /* 0x00007610ffd77816 */ /* 0x000fe20000000031 */
[----:B------:R-:W-:Y:S01]  /*0e90*/  IMAD.WIDE.U32 R222, R222, -0x2daee0ad, RZ ;  /* 0xd2511f53dede7825 */ /* 0x000fe200078e00ff */
[--C-:B------:R-:W-:Y:S01]  /*0ea0*/  PRMT R40, RZ, 0x5410, R32.reuse ;  /* 0x00005410ff287816 */ /* 0x100fe20000000020 */
[----:B------:R-:W-:Y:S01]  /*0eb0*/  BSSY B0, `(.L_x_10610) ;  /* 0x0001ef7000007945 */ /* 0x000fe20003800000 */
[----:B------:R-:W-:Y:S01]  /*0ec0*/  PRMT R41, RZ, 0x7610, R32 ;  /* 0x00007610ff297816 */ /* 0x000fe20000000020 */
[----:B------:R-:W-:Y:S01]  /*0ed0*/  IMAD R49, R214, -0x326172a9, RZ ;  /* 0xcd9e8d57d6317824 */ /* 0x000fe200078e02ff */
        /* <DEDUP_REMOVED lines=37> */
[--C-:B------:R-:W-:Y:S02]  /*1130*/  PRMT R106, RZ, 0x5410, R107.reuse ;  /* 0x00005410ff6a7816 */ /* 0x100fe4000000006b */
[----:B------:R-:W-:-:S02]  /*1140*/  PRMT R117, RZ, 0x7610, R107 ;  /* 0x00007610ff757816 */ /* 0x000fc4000000006b */
[----:B------:R-:W-:Y:S02]  /*1150*/  LOP3.LUT R221, R223, UR26, R221, 0x96, !PT ;  /* 0x0000001adfdd7c12 */ /* 0x000fe4000f8e96dd */
        /* <DEDUP_REMOVED lines=113> */
[----:B------:R-:W-:Y:S02]  /*1870*/  LOP3.LUT R220, R220, UR25, R49, 0x96, !PT ;  /* 0x00000019dcdc7c12 */ /* 0x000fe4000f8e9631 */
[--C-:B------:R-:W-:Y:S02]  /*1880*/  PRMT R219, RZ, 0x5410, R56.reuse ;  /* 0x00005410ffdb7816 */ /* 0x100fe40000000038 */
[----:B------:R-:W-:Y:S02]  /*1890*/  PRMT R224, RZ, 0x7610, R56 ;  /* 0x00007610ffe07816 */ /* 0x000fe40000000038 */
[----:B------:R-:W-:Y:S02]  /*18a0*/  LOP3.LUT R226, R226, 0x3, RZ, 0xc0, !PT ;  /* 0x00000003e2e27812 */ /* 0x000fe400078ec0ff */
[--C-:B------:R-:W-:Y:S02]  /*18b0*/  PRMT R223, RZ, 0x5410, R57.reuse ;  /* 0x00005410ffdf7816 */ /* 0x100fe40000000039 */
[----:B------:R-:W-:-:S02]  /*18c0*/  PRMT R230, RZ, 0x7610, R57 ;  /* 0x00007610ffe67816 */ /* 0x000fc40000000039 */
[--C-:B------:R-:W-:Y:S02]  /*18d0*/  PRMT R227, RZ, 0x5410, R58.reuse ;  /* 0x00005410ffe37816 */ /* 0x100fe4000000003a */
[----:B------:R-:W-:Y:S02]  /*18e0*/  PRMT R232, RZ, 0x7610, R58 ;  /* 0x00007610ffe87816 */ /* 0x000fe4000000003a */
[--C-:B------:R-:W-:Y:S02]  /*18f0*/  PRMT R229, RZ, 0x5410, R59.reuse ;  /* 0x00005410ffe57816 */ /* 0x100fe4000000003b */
[----:B------:R-:W-:Y:S02]  /*1900*/  PRMT R231, RZ, 0x7610, R59 ;  /* 0x00007610ffe77816 */ /* 0x000fe4000000003b */
.L_x_11278:
        /* <DEDUP_REMOVED lines=25> */
[----:B------:R0:W5:Y:S04]  /*1aa0*/  @P0 LDG.E.128 R52, [R62.64] ;  /* 0x000000063e340981 */ /* 0x000168000c1e1d00 */
[----:B------:R0:W5:Y:S01]  /*1ab0*/  @P0 LDG.E.128 R56, [R62.64+0x10] ;  /* 0x000010063e380981 */ /* 0x000162000c1e1d00 */
        /* <DEDUP_REMOVED lines=11> */
.L_x_10614:
[----:B0-----:R-:W-:Y:S02]  /*1b70*/  IMAD.MOV.U32 R110, RZ, RZ, R228 ;  /* 0x000000ffff6e7224 */ /* 0x001fe400078e00e4 */
.L_x_10615:
[----:B------:R-:W-:Y:S05]  /*1b80*/  BSYNC B2 ;  /* 0x0000000000027941 */ /* 0x000fea0003800000 */
.L_x_10613:
        /* <DEDUP_REMOVED lines=16> */
.L_x_10619:
[----:B------:R-:W-:Y:S05]  /*1c90*/  BSYNC B3 ;  /* 0x0000000000037941 */ /* 0x000fea0003800000 */
.L_x_10618:
        /* <DEDUP_REMOVED lines=44> */
.L_x_10617:
[----:B------:R-:W-:Y:S05]  /*1f60*/  BSYNC B2 ;  /* 0x0000000000027941 */ /* 0x000fea0003800000 */
.L_x_10616:
[----:B------:R-:W0:Y:S01]  /*1f70*/  I2F.U32 R60, R110 ;  /* 0x0000006e003c7306 */ /* 0x000e220000201000 */
[----:B------:R-:W-:Y:S01]  /*1f80*/  IMAD.MOV.U32 R101, RZ, RZ, 0x2f800000 ;  /* 0x2f800000ff657424 */ /* 0x000fe200078e00ff */
[----:B------:R-:W-:Y:S02]  /*1f90*/  ISETP.NE.U32.AND P1, PT, RZ, c[0x0][0x178], PT ;  /* 0x00005e00ff007a0c */ /* 0x000fe40003f25070 */
[----:B-----5:R-:W-:Y:S02]  /*1fa0*/  PRMT R61, RZ, 0x5410, R64 ;  /* 0x00005410ff3d7816 */ /* 0x020fe40000000040 */
[----:B------:R-:W-:-:S02]  /*1fb0*/  ISETP.NE.AND.EX P1, PT, RZ, c[0x0][0x17c], PT, P1 ;  /* 0x00005f00ff007a0c */ /* 0x000fc40003f25310 */
[----:B------:R-:W-:Y:S01]  /*1fc0*/  LOP3.LUT R43, R43, 0xfffffff7, RZ, 0xc0, !PT ;  /* 0xfffffff72b2b7812 */ /* 0x000fe200078ec0ff */
        /* <DEDUP_REMOVED lines=8> */
[----:B------:R-:W-:Y:S02]  /*2050*/  IMAD.MOV.U32 R62, RZ, RZ, R102 ;  /* 0x000000ffff3e7224 */ /* 0x000fe400078e0066 */
[----:B------:R-:W-:Y:S01]  /*2060*/  FADD.FTZ R60, R52, R60 ;  /* 0x0000003c343c7221 */ /* 0x000fe20000010000 */
[----:B------:R-:W-:Y:S05]  /*2070*/  BRA `(.L_x_10621) ;  /* 0x0000055000007947 */ /* 0x000fea0003800000 */
.L_x_10620:
        /* <DEDUP_REMOVED lines=12> */
.L_x_10623:
[----:B------:R-:W-:Y:S02]  /*2140*/  IMAD.MOV.U32 R61, RZ, RZ, R228 ;  /* 0x000000ffff3d7224 */ /* 0x000fe400078e00e4 */
.L_x_10624:
[----:B------:R-:W-:Y:S05]  /*2150*/  BSYNC B2 ;  /* 0x0000000000027941 */ /* 0x000fea0003800000 */
.L_x_10622:
        /* <DEDUP_REMOVED lines=16> */
.L_x_10628:
[----:B------:R-:W-:Y:S05]  /*2260*/  BSYNC B3 ;  /* 0x0000000000037941 */ /* 0x000fea0003800000 */
.L_x_10627:
        /* <DEDUP_REMOVED lines=44> */
.L_x_10626:
[----:B------:R-:W-:Y:S05]  /*2530*/  BSYNC B2 ;  /* 0x0000000000027941 */ /* 0x000fea0003800000 */
.L_x_10625:
[----:B------:R0:W1:Y:S02]  /*2540*/  I2F.U32 R102, R61 ;  /* 0x0000003d00667306 */ /* 0x0000640000201000 */
[----:B0-----:R-:W-:-:S05]  /*2550*/  PRMT R61, RZ, 0x5410, R48 ;  /* 0x00005410ff3d7816 */ /* 0x001fca0000000030 */
[----:B------:R-:W-:Y:S02]  /*2560*/  FMUL.FTZ R63, R61, c[0x0][0x1e8] ;  /* 0x00007a003d3f7a20 */ /* 0x000fe40000410000 */
[----:B-1----:R-:W-:-:S05]  /*2570*/  FFMA.FTZ R102, R102, R101, 1.1641532182693481445e-10 ;  /* 0x2f00000066667423 */ /* 0x002fca0000010065 */
[----:B------:R-:W-:-:S04]  /*2580*/  FSETP.GTU.FTZ.AND P2, PT, R102, c[0x0][0x1e4], PT ;  /* 0x0000790066007a0b */ /* 0x000fc80003f5c000 */
[----:B------:R-:W-:Y:S02]  /*2590*/  FSEL R63, R63, RZ, !P2 ;  /* 0x000000ff3f3f7208 */ /* 0x000fe40005000000 */
[----:B------:R-:W-:-:S03]  /*25a0*/  SEL R240, RZ, 0x1, P2 ;  /* 0x00000001fff07807 */ /* 0x000fc60001000000 */
[----:B------:R-:W-:-:S04]  /*25b0*/  FADD.FTZ R60, R63, R60 ;  /* 0x0000003c3f3c7221 */ /* 0x000fc80000010000 */
[----:B------:R-:W-:Y:S02]  /*25c0*/  @P0 FADD.FTZ R60, R52, R60 ;  /* 0x0000003c343c0221 */ /* 0x000fe40000010000 */
.L_x_10621:
        /* <DEDUP_REMOVED lines=12> */
.L_x_10630:
[----:B------:R-:W-:Y:S02]  /*2690*/  IMAD.MOV.U32 R226, RZ, RZ, R228 ;  /* 0x000000ffffe27224 */ /* 0x000fe400078e00e4 */
.L_x_10631:
[----:B------:R-:W-:Y:S05]  /*26a0*/  BSYNC B2 ;  /* 0x0000000000027941 */ /* 0x000fea0003800000 */
.L_x_10629:
        /* <DEDUP_REMOVED lines=16> */
.L_x_10635:
[----:B------:R-:W-:Y:S05]  /*27b0*/  BSYNC B3 ;  /* 0x0000000000037941 */ /* 0x000fea0003800000 */
.L_x_10634:
        /* <DEDUP_REMOVED lines=44> */
.L_x_10633:
[----:B------:R-:W-:Y:S05]  /*2a80*/  BSYNC B2 ;  /* 0x0000000000027941 */ /* 0x000fea0003800000 */
.L_x_10632:
        /* <DEDUP_REMOVED lines=14> */
.L_x_10636:
        /* <DEDUP_REMOVED lines=12> */
.L_x_10639:
[----:B------:R-:W-:Y:S02]  /*2c30*/  IMAD.MOV.U32 R64, RZ, RZ, R228 ;  /* 0x000000ffff407224 */ /* 0x000fe400078e00e4 */
.L_x_10640:
[----:B------:R-:W-:Y:S05]  /*2c40*/  BSYNC B2 ;  /* 0x0000000000027941 */ /* 0x000fea0003800000 */
.L_x_10638:
        /* <DEDUP_REMOVED lines=16> */
.L_x_10644:
[----:B------:R-:W-:Y:S05]  /*2d50*/  BSYNC B3 ;  /* 0x0000000000037941 */ /* 0x000fea0003800000 */
.L_x_10643:
        /* <DEDUP_REMOVED lines=44> */
.L_x_10642:
[----:B------:R-:W-:Y:S05]  /*3020*/  BSYNC B2 ;  /* 0x0000000000027941 */ /* 0x000fea0003800000 */
.L_x_10641:
[----:B------:R-:W0:Y:S02]  /*3030*/  I2F.U32 R64, R64 ;  /* 0x0000004000407306 */ /* 0x000e240000201000 */
[----:B0-----:R-:W-:Y:S01]  /*3040*/  FFMA.FTZ R63, R64, R101, 1.1641532182693481445e-10 ;  /* 0x2f000000403f7423 */ /* 0x001fe20000010065 */
[----:B------:R-:W-:-:S04]  /*3050*/  PRMT R64, RZ, 0x7610, R48 ;  /* 0x00007610ff407816 */ /* 0x000fc80000000030 */
[----:B------:R-:W-:Y:S01]  /*3060*/  FSETP.GTU.FTZ.AND P2, PT, R63, c[0x0][0x1e4], PT ;  /* 0x000079003f007a0b */ /* 0x000fe20003f5c000 */
[----:B------:R-:W-:-:S03]  /*3070*/  FMUL.FTZ R102, R64, c[0x0][0x1e8] ;  /* 0x00007a0040667a20 */ /* 0x000fc60000410000 */
[----:B------:R-:W-:Y:S02]  /*3080*/  SEL R239, RZ, 0x1, P2 ;  /* 0x00000001ffef7807 */ /* 0x000fe40001000000 */
[----:B------:R-:W-:-:S05]  /*3090*/  FSEL R102, R102, RZ, !P2 ;  /* 0x000000ff66667208 */ /* 0x000fca0005000000 */
[----:B------:R-:W-:-:S04]  /*30a0*/  FADD.FTZ R61, R102, R61 ;  /* 0x0000003d663d7221 */ /* 0x000fc80000010000 */
[----:B------:R-:W-:Y:S02]  /*30b0*/  @P0 FADD.FTZ R61, R53, R61 ;  /* 0x0000003d353d0221 */ /* 0x000fe40000010000 */
.L_x_10637:
        /* <DEDUP_REMOVED lines=12> */
.L_x_10646:
[----:B------:R-:W-:Y:S02]  /*3180*/  IMAD.MOV.U32 R64, RZ, RZ, R228 ;  /* 0x000000ffff407224 */ /* 0x000fe400078e00e4 */
.L_x_10647:
[----:B------:R-:W-:Y:S05]  /*3190*/  BSYNC B2 ;  /* 0x0000000000027941 */ /* 0x000fea0003800000 */
.L_x_10645:
        /* <DEDUP_REMOVED lines=16> */
.L_x_10651:
[----:B------:R-:W-:Y:S05]  /*32a0*/  BSYNC B3 ;  /* 0x0000000000037941 */ /* 0x000fea0003800000 */
.L_x_10650:
        /* <DEDUP_REMOVED lines=44> */
.L_x_10649:
[----:B------:R-:W-:Y:S05]  /*3570*/  BSYNC B2 ;  /* 0x0000000000027941 */ /* 0x000fea0003800000 */
.L_x_10648:
        /* <DEDUP_REMOVED lines=14> */
.L_x_10652:
        /* <DEDUP_REMOVED lines=12> */
.L_x_10655:
[----:B------:R-:W-:Y:S02]  /*3720*/  IMAD.MOV.U32 R63, RZ, RZ, R228 ;  /* 0x000000ffff3f7224 */ /* 0x000fe400078e00e4 */
.L_x_10656:
[----:B------:R-:W-:Y:S05]  /*3730*/  BSYNC B2 ;  /* 0x0000000000027941 */ /* 0x000fea0003800000 */
.L_x_10654:
        /* <DEDUP_REMOVED lines=16> */
.L_x_10660:
[----:B------:R-:W-:Y:S05]  /*3840*/  BSYNC B3 ;  /* 0x0000000000037941 */ /* 0x000fea0003800000 */
.L_x_10659:
        /* <DEDUP_REMOVED lines=44> */
.L_x_10658:
[----:B------:R-:W-:Y:S05]  /*3b10*/  BSYNC B2 ;  /* 0x0000000000027941 */ /* 0x000fea0003800000 */
.L_x_10657:
        /* <DEDUP_REMOVED lines=9> */
.L_x_10653:
        /* <DEDUP_REMOVED lines=12> */
.L_x_10662:
[----:B------:R-:W-:Y:S02]  /*3c70*/  IMAD.MOV.U32 R64, RZ, RZ, R228 ;  /* 0x000000ffff407224 */ /* 0x000fe400078e00e4 */
.L_x_10663:
[----:B------:R-:W-:Y:S05]  /*3c80*/  BSYNC B2 ;  /* 0x0000000000027941 */ /* 0x000fea0003800000 */
.L_x_10661:
        /* <DEDUP_REMOVED lines=16> */
.L_x_10667:
[----:B------:R-:W-:Y:S05]  /*3d90*/  BSYNC B3 ;  /* 0x0000000000037941 */ /* 0x000fea0003800000 */
.L_x_10666:
        /* <DEDUP_REMOVED lines=44> */
.L_x_10665:
[----:B------:R-:W-:Y:S05]  /*4060*/  BSYNC B2 ;  /* 0x0000000000027941 */ /* 0x000fea0003800000 */
.L_x_10664:
        /* <DEDUP_REMOVED lines=14> */
.L_x_10668:
        /* <DEDUP_REMOVED lines=12> */
.L_x_10671:
[----:B------:R-:W-:Y:S02]  /*4210*/  IMAD.MOV.U32 R226, RZ, RZ, R228 ;  /* 0x000000ffffe27224 */ /* 0x000fe400078e00e4 */
.L_x_10672:
[----:B------:R-:W-:Y:S05]  /*4220*/  BSYNC B2 ;  /* 0x0000000000027941 */ /* 0x000fea0003800000 */
.L_x_10670:
        /* <DEDUP_REMOVED lines=16> */
.L_x_10676:
[----:B------:R-:W-:Y:S05]  /*4330*/  BSYNC B3 ;  /* 0x0000000000037941 */ /* 0x000fea0003800000 */
.L_x_10675:
        /* <DEDUP_REMOVED lines=44> */
.L_x_10674:
[----:B------:R-:W-:Y:S05]  /*4600*/  BSYNC B2 ;  /* 0x0000000000027941 */ /* 0x000fea0003800000 */
.L_x_10673:
[----:B------:R-:W0:Y:S01]  /*4610*/  I2F.U32 R102, R226 ;  /* 0x000000e200667306 */ /* 0x000e220000201000 */
[----:B------:R-:W-:-:S05]  /*4620*/  PRMT R65, RZ, 0x7610, R49 ;  /* 0x00007610ff417816 */ /* 0x000fca0000000031 */
[----:B------:R-:W-:Y:S02]  /*4630*/  FMUL.FTZ R65, R65, c[0x0][0x1e8] ;  /* 0x00007a0041417a20 */ /* 0x000fe40000410000 */
[----:B0-----:R-:W-:-:S05]  /*4640*/  FFMA.FTZ R102, R102, R101, 1.1641532182693481445e-10 ;  /* 0x2f00000066667423 */ /* 0x001fca0000010065 */
[----:B------:R-:W-:-:S04]  /*4650*/  FSETP.GTU.FTZ.AND P2, PT, R102, c[0x0][0x1e4], PT ;  /* 0x0000790066007a0b */ /* 0x000fc80003f5c000 */
[----:B------:R-:W-:Y:S02]  /*4660*/  FSEL R102, R65, RZ, !P2 ;  /* 0x000000ff41667208 */ /* 0x000fe40005000000 */
[----:B------:R-:W-:-:S03]  /*4670*/  SEL R237, RZ, 0x1, P2 ;  /* 0x00000001ffed7807 */ /* 0x000fc60001000000 */
[----:B------:R-:W-:-:S04]  /*4680*/  FADD.FTZ R63, R102, R63 ;  /* 0x0000003f663f7221 */ /* 0x000fc80000010000 */
[----:B------:R-:W-:Y:S02]  /*4690*/  @P0 FADD.FTZ R63, R55, R63 ;  /* 0x0000003f373f0221 */ /* 0x000fe40000010000 */
.L_x_10669:
        /* <DEDUP_REMOVED lines=12> */
.L_x_10678:
[----:B------:R-:W-:Y:S02]  /*4760*/  IMAD.MOV.U32 R110, RZ, RZ, R228 ;  /* 0x000000ffff6e7224 */ /* 0x000fe400078e00e4 */
.L_x_10679:
[----:B------:R-:W-:Y:S05]  /*4770*/  BSYNC B2 ;  /* 0x0000000000027941 */ /* 0x000fea0003800000 */
.L_x_10677:
        /* <DEDUP_REMOVED lines=16> */
.L_x_10683:
[----:B------:R-:W-:Y:S05]  /*4880*/  BSYNC B3 ;  /* 0x0000000000037941 */ /* 0x000fea0003800000 */
.L_x_10682:
        /* <DEDUP_REMOVED lines=44> */
.L_x_10681:
[----:B------:R-:W-:Y:S05]  /*4b50*/  BSYNC B2 ;  /* 0x0000000000027941 */ /* 0x000fea0003800000 */
.L_x_10680:
        /* <DEDUP_REMOVED lines=9> */
[----:B------:R-:W-:Y:S02]  /*4bf0*/  IMAD.MOV.U32 R103, RZ, RZ, R102 ;  /* 0x000000ffff677224 */ /* 0x000fe400078e0066 */
[----:B------:R-:W-:Y:S01]  /*4c00*/  FADD.FTZ R64, R56, R64 ;  /* 0x0000004038407221 */ /* 0x000fe20000010000 */
[----:B------:R-:W-:Y:S05]  /*4c10*/  BRA `(.L_x_10685) ;  /* 0x0000055000007947 */ /* 0x000fea0003800000 */
.L_x_10684:
        /* <DEDUP_REMOVED lines=12> */
.L_x_10687:
[----:B------:R-:W-:Y:S02]  /*4ce0*/  IMAD.MOV.U32 R65, RZ, RZ, R228 ;  /* 0x000000ffff417224 */ /* 0x000fe400078e00e4 */
.L_x_10688:
[----:B------:R-:W-:Y:S05]  /*4cf0*/  BSYNC B2 ;  /* 0x0000000000027941 */ /* 0x000fea0003800000 */
.L_x_10686:
        /* <DEDUP_REMOVED lines=16> */
.L_x_10692:
[----:B------:R-:W-:Y:S05]  /*4e00*/  BSYNC B3 ;  /* 0x0000000000037941 */ /* 0x000fea0003800000 */
.L_x_10691:
        /* <DEDUP_REMOVED lines=44> */
.L_x_10690:
[----:B------:R-:W-:Y:S05]  /*50d0*/  BSYNC B2 ;  /* 0x0000000000027941 */ /* 0x000fea0003800000 */
.L_x_10689:
        /* <DEDUP_REMOVED lines=9> */
.L_x_10685:
        /* <DEDUP_REMOVED lines=12> */
.L_x_10694:
[----:B------:R-:W-:Y:S02]  /*5230*/  IMAD.MOV.U32 R226, RZ, RZ, R228 ;  /* 0x000000ffffe27224 */ /* 0x000fe400078e00e4 */
.L_x_10695:
[----:B------:R-:W-:Y:S05]  /*5240*/  BSYNC B2 ;  /* 0x0000000000027941 */ /* 0x000fea0003800000 */
.L_x_10693:
        /* <DEDUP_REMOVED lines=16> */
.L_x_10699:
[----:B------:R-:W-:Y:S05]  /*5350*/  BSYNC B3 ;  /* 0x0000000000037941 */ /* 0x000fea0003800000 */
.L_x_10698:
        /* <DEDUP_REMOVED lines=44> */
.L_x_10697:
[----:B------:R-:W-:Y:S05]  /*5620*/  BSYNC B2 ;  /* 0x0000000000027941 */ /* 0x000fea0003800000 */
.L_x_10696:
        /* <DEDUP_REMOVED lines=12> */
.L_x_10700:
        /* <DEDUP_REMOVED lines=12> */
.L_x_10703:
[----:B------:R-:W-:Y:S02]  /*57b0*/  IMAD.MOV.U32 R66, RZ, RZ, R228 ;  /* 0x000000ffff427224 */ /* 0x000fe400078e00e4 */
.L_x_10704:
[----:B------:R-:W-:Y:S05]  /*57c0*/  BSYNC B2 ;  /* 0x0000000000027941 */ /* 0x000fea0003800000 */
.L_x_10702:
        /* <DEDUP_REMOVED lines=16> */
.L_x_10708:
[----:B------:R-:W-:Y:S05]  /*58d0*/  BSYNC B3 ;  /* 0x0000000000037941 */ /* 0x000fea0003800000 */
.L_x_10707:
        /* <DEDUP_REMOVED lines=44> */
.L_x_10706:
[----:B------:R-:W-:Y:S05]  /*5ba0*/  BSYNC B2 ;  /* 0x0000000000027941 */ /* 0x000fea0003800000 */
.L_x_10705:
        /* <DEDUP_REMOVED lines=9> */
.L_x_10701:
        /* <DEDUP_REMOVED lines=12> */
.L_x_10710:
[----:B------:R-:W-:Y:S02]  /*5d00*/  IMAD.MOV.U32 R226, RZ, RZ, R228 ;  /* 0x000000ffffe27224 */ /* 0x000fe400078e00e4 */
.L_x_10711:
[----:B------:R-:W-:Y:S05]  /*5d10*/  BSYNC B2 ;  /* 0x0000000000027941 */ /* 0x000fea0003800000 */
.L_x_10709:
        /* <DEDUP_REMOVED lines=16> */
.L_x_10715:
[----:B------:R-:W-:Y:S05]  /*5e20*/  BSYNC B3 ;  /* 0x0000000000037941 */ /* 0x000fea0003800000 */
.L_x_10714:
        /* <DEDUP_REMOVED lines=44> */
.L_x_10713:
[----:B------:R-:W-:Y:S05]  /*60f0*/  BSYNC B2 ;  /* 0x0000000000027941 */ /* 0x000fea0003800000 */
.L_x_10712:
        /* <DEDUP_REMOVED lines=12> */
.L_x_10716:
        /* <DEDUP_REMOVED lines=12> */
.L_x_10719:
[----:B------:R-:W-:Y:S02]  /*6280*/  IMAD.MOV.U32 R226, RZ, RZ, R228 ;  /* 0x000000ffffe27224 */ /* 0x000fe400078e00e4 */
.L_x_10720:
[----:B------:R-:W-:Y:S05]  /*6290*/  BSYNC B2 ;  /* 0x0000000000027941 */ /* 0x000fea0003800000 */
.L_x_10718:
        /* <DEDUP_REMOVED lines=16> */
.L_x_10724:
[----:B------:R-:W-:Y:S05]  /*63a0*/  BSYNC B3 ;  /* 0x0000000000037941 */ /* 0x000fea0003800000 */
.L_x_10723:
        /* <DEDUP_REMOVED lines=44> */
.L_x_10722:
[----:B------:R-:W-:Y:S05]  /*6670*/  BSYNC B2 ;  /* 0x0000000000027941 */ /* 0x000fea0003800000 */
.L_x_10721:
        /* <DEDUP_REMOVED lines=9> */
.L_x_10717:
        /* <DEDUP_REMOVED lines=12> */
.L_x_10726:
[----:B------:R-:W-:Y:S02]  /*67d0*/  IMAD.MOV.U32 R226, RZ, RZ, R228 ;  /* 0x000000ffffe27224 */ /* 0x000fe400078e00e4 */
.L_x_10727:
[----:B------:R-:W-:Y:S05]  /*67e0*/  BSYNC B2 ;  /* 0x0000000000027941 */ /* 0x000fea0003800000 */
.L_x_10725:
        /* <DEDUP_REMOVED lines=16> */
.L_x_10731:
[----:B------:R-:W-:Y:S05]  /*68f0*/  BSYNC B3 ;  /* 0x0000000000037941 */ /* 0x000fea0003800000 */
.L_x_10730:
        /* <DEDUP_REMOVED lines=44> */
.L_x_10729:
[----:B------:R-:W-:Y:S05]  /*6bc0*/  BSYNC B2 ;  /* 0x0000000000027941 */ /* 0x000fea0003800000 */
.L_x_10728:
        /* <DEDUP_REMOVED lines=12> */
.L_x_10732:
        /* <DEDUP_REMOVED lines=12> */
.L_x_10735:
[----:B------:R-:W-:Y:S02]  /*6d50*/  IMAD.MOV.U32 R242, RZ, RZ, R228 ;  /* 0x000000fffff27224 */ /* 0x000fe400078e00e4 */
.L_x_10736:
[----:B------:R-:W-:Y:S05]  /*6d60*/  BSYNC B2 ;  /* 0x0000000000027941 */ /* 0x000fea0003800000 */
.L_x_10734:
        /* <DEDUP_REMOVED lines=16> */
.L_x_10740:
[----:B------:R-:W-:Y:S05]  /*6e70*/  BSYNC B3 ;  /* 0x0000000000037941 */ /* 0x000fea0003800000 */
.L_x_10739:
        /* <DEDUP_REMOVED lines=43> */
[----:B------:R-:W-:Y:S02]  /*7130*/  LOP3.LUT R221, R103, UR26, R108, 0x96, !PT ;  /* 0x0000001a67dd7c12 */ /* 0x000fe4000f8e966c */
.L_x_10738:
[----:B------:R-:W-:Y:S05]  /*7140*/  BSYNC B2 ;  /* 0x0000000000027941 */ /* 0x000fea0003800000 */
.L_x_10737:
        /* <DEDUP_REMOVED lines=9> */
.L_x_10733:
        /* <DEDUP_REMOVED lines=13> */
[----:B------:R-:W-:Y:S02]  /*72b0*/  LOP3.LUT P6, RZ, R43, 0x8, RZ, 0xc0, !PT ;  /* 0x000000082bff7812 */ /* 0x000fe400078cc0ff */
[----:B------:R-:W-:Y:S01]  /*72c0*/  LOP3.LUT R101, R111, R103, R101, 0xfe, !PT ;  /* 0x000000676f657212 */ /* 0x000fe200078efe65 */
[----:B------:R-:W-:Y:S01]  /*72d0*/  IMAD.WIDE.U32 R102, R102, 0x100, RZ ;  /* 0x0000010066667825 */ /* 0x000fe200078e00ff */
[----:B------:R-:W-:-:S02]  /*72e0*/  LEA R242, P0, R241, c[0x0][0x188], 0x5 ;  /* 0x00006200f1f27a11 */ /* 0x000fc400078028ff */
[----:B------:R-:W-:Y:S01]  /*72f0*/  LOP3.LUT P1, RZ, R43, 0x10, RZ, 0xc0, !PT ;  /* 0x000000102bff7812 */ /* 0x000fe2000782c0ff */
[----:B------:R-:W-:Y:S01]  /*7300*/  IMAD.SHL.U32 R244, R241, 0x8, RZ ;  /* 0x00000008f1f47824 */ /* 0x000fe200078e00ff */
[----:B------:R-:W-:Y:S02]  /*7310*/  LOP3.LUT R103, R103, R101, R109, 0xfe, !PT ;  /* 0x0000006567677212 */ /* 0x000fe400078efe6d */
[----:B------:R-:W-:Y:S02]  /*7320*/  LOP3.LUT R110, R102, R110, R108, 0xfe, !PT ;  /* 0x0000006e666e7212 */ /* 0x000fe400078efe6c */
[----:B------:R-:W-:Y:S02]  /*7330*/  SEL R101, RZ, 0x1, P6 ;  /* 0x00000001ff657807 */ /* 0x000fe40003000000 */
[----:B------:R-:W-:Y:S02]  /*7340*/  LEA.HI.X R243, R241, c[0x0][0x18c], RZ, 0x5, P0 ;  /* 0x00006300f1f37a11 */ /* 0x000fe400000f2cff */
[----:B------:R-:W-:-:S02]  /*7350*/  LOP3.LUT R102, R110, R101, RZ, 0xfc, !PT ;  /* 0x000000656e667212 */ /* 0x000fc400078efcff */
[----:B------:R-:W-:Y:S01]  /*7360*/  SHF.L.U64.HI R101, R241, 0x3, RZ ;  /* 0x00000003f1657819 */ /* 0x000fe200000102ff */
[----:B------:R0:W-:Y:S01]  /*7370*/  STG.E.128 [R242.64], R60 ;  /* 0x0000003cf2007986 */ /* 0x0001e2000c101d06 */
[----:B------:R-:W-:-:S03]  /*7380*/  IADD3 R108, P0, R244, c[0x0][0x190], RZ ;  /* 0x00006400f46c7a10 */ /* 0x000fc60007f1e0ff */
[----:B------:R0:W-:Y:S01]  /*7390*/  STG.E.128 [R242.64+0x10], R64 ;  /* 0x00001040f2007986 */ /* 0x0001e2000c101d06 */
        /* <DEDUP_REMOVED lines=23> */
.L_x_10741:
[----:B------:R-:W-:Y:S02]  /*7510*/  IADD3 R101, R241, 0x20, RZ ;  /* 0x00000020f1657810 */ /* 0x000fe40007ffe0ff */
.L_x_10612:
[----:B------:R-:W-:Y:S05]  /*7520*/  BSYNC B1 ;  /* 0x0000000000017941 */ /* 0x000fea0003800000 */
.L_x_10611:
[----:B------:R-:W-:Y:S01]  /*7530*/  LOP3.LUT P0, RZ, R43, 0x200, RZ, 0xc0, !PT ;  /* 0x000002002bff7812 */ /* 0x000fe2000780c0ff */
[----:B------:R-:W-:-:S12]  /*7540*/  BSSY B1, `(.L_x_10742) ;  /* 0x00005b9000017945 */ /* 0x000fd80003800000 */
        /* <DEDUP_REMOVED lines=19> */
[----:B0-----:R-:W-:-:S11]  /*7680*/  IADD3 R102, R226, 0x1, RZ ;  /* 0x00000001e2667810 */ /* 0x001fd60007ffe0ff */
        /* <DEDUP_REMOVED lines=9> */
.L_x_10745:
[----:B-1----:R-:W-:Y:S02]  /*7720*/  IMAD.MOV.U32 R110, RZ, RZ, R228 ;  /* 0x000000ffff6e7224 */ /* 0x002fe400078e00e4 */
.L_x_10746:
[----:B------:R-:W-:Y:S05]  /*7730*/  BSYNC B2 ;  /* 0x0000000000027941 */ /* 0x000fea0003800000 */
.L_x_10744:
        /* <DEDUP_REMOVED lines=16> */
.L_x_10750:
[----:B------:R-:W-:Y:S05]  /*7840*/  BSYNC B3 ;  /* 0x0000000000037941 */ /* 0x000fea0003800000 */
.L_x_10749:
        /* <DEDUP_REMOVED lines=44> */
.L_x_10748:
[----:B------:R-:W-:Y:S05]  /*7b10*/  BSYNC B2 ;  /* 0x0000000000027941 */ /* 0x000fea0003800000 */
.L_x_10747:
        /* <DEDUP_REMOVED lines=17> */
.L_x_10751:
        /* <DEDUP_REMOVED lines=12> */
.L_x_10754:
[----:B------:R-:W-:Y:S02]  /*7cf0*/  IMAD.MOV.U32 R69, RZ, RZ, R228 ;  /* 0x000000ffff457224 */ /* 0x000fe400078e00e4 */
.L_x_10755:
[----:B------:R-:W-:Y:S05]  /*7d00*/  BSYNC B2 ;  /* 0x0000000000027941 */ /* 0x000fea0003800000 */
.L_x_10753:
        /* <DEDUP_REMOVED lines=16> */
.L_x_10759:
[----:B------:R-:W-:Y:S05]  /*7e10*/  BSYNC B3 ;  /* 0x0000000000037941 */ /* 0x000fea0003800000 */
.L_x_10758:
        /* <DEDUP_REMOVED lines=44> */
.L_x_10757:
[----:B------:R-:W-:Y:S05]  /*80e0*/  BSYNC B2 ;  /* 0x0000000000027941 */ /* 0x000fea0003800000 */
.L_x_10756:
        /* <DEDUP_REMOVED lines=9> */
.L_x_10752:
        /* <DEDUP_REMOVED lines=12> */
.L_x_10761:
[----:B------:R-:W-:Y:S02]  /*8240*/  IMAD.MOV.U32 R110, RZ, RZ, R228 ;  /* 0x000000ffff6e7224 */ /* 0x000fe400078e00e4 */
.L_x_10762:
[----:B------:R-:W-:Y:S05]  /*8250*/  BSYNC B2 ;  /* 0x0000000000027941 */ /* 0x000fea0003800000 */
.L_x_10760:
        /* <DEDUP_REMOVED lines=16> */
.L_x_10766:
[----:B------:R-:W-:Y:S05]  /*8360*/  BSYNC B3 ;  /* 0x0000000000037941 */ /* 0x000fea0003800000 */
.L_x_10765:
        /* <DEDUP_REMOVED lines=44> */
.L_x_10764:
[----:B------:R-:W-:Y:S05]  /*8630*/  BSYNC B2 ;  /* 0x0000000000027941 */ /* 0x000fea0003800000 */
.L_x_10763:
        /* <DEDUP_REMOVED lines=14> */
.L_x_10767:
        /* <DEDUP_REMOVED lines=12> */
.L_x_10770:
[----:B------:R-:W-:Y:S02]  /*87e0*/  IMAD.MOV.U32 R72, RZ, RZ, R228 ;  /* 0x000000ffff487224 */ /* 0x000fe400078e00e4 */
.L_x_10771:
[----:B------:R-:W-:Y:S05]  /*87f0*/  BSYNC B2 ;  /* 0x0000000000027941 */ /* 0x000fea0003800000 */
.L_x_10769:
        /* <DEDUP_REMOVED lines=16> */
.L_x_10775:
[----:B------:R-:W-:Y:S05]  /*8900*/  BSYNC B3 ;  /* 0x0000000000037941 */ /* 0x000fea0003800000 */
.L_x_10774:
        /* <DEDUP_REMOVED lines=44> */
.L_x_10773:
[----:B------:R-:W-:Y:S05]  /*8bd0*/  BSYNC B2 ;  /* 0x0000000000027941 */ /* 0x000fea0003800000 */
.L_x_10772:
        /* <DEDUP_REMOVED lines=9> */
.L_x_10768:
        /* <DEDUP_REMOVED lines=12> */
.L_x_10777:
[----:B------:R-:W-:Y:S02]  /*8d30*/  IMAD.MOV.U32 R72, RZ, RZ, R228 ;  /* 0x000000ffff487224 */ /* 0x000fe400078e00e4 */
.L_x_10778:
[----:B------:R-:W-:Y:S05]  /*8d40*/  BSYNC B2 ;  /* 0x0000000000027941 */ /* 0x000fea0003800000 */
.L_x_10776:
        /* <DEDUP_REMOVED lines=16> */
.L_x_10782:
[----:B------:R-:W-:Y:S05]  /*8e50*/  BSYNC B3 ;  /* 0x0000000000037941 */ /* 0x000fea0003800000 */
.L_x_10781:
        /* <DEDUP_REMOVED lines=44> */
.L_x_10780:
[----:B------:R-:W-:Y:S05]  /*9120*/  BSYNC B2 ;  /* 0x0000000000027941 */ /* 0x000fea0003800000 */
.L_x_10779:
        /* <DEDUP_REMOVED lines=14> */
.L_x_10783:
        /* <DEDUP_REMOVED lines=12> */
.L_x_10786:
[----:B------:R-:W-:Y:S02]  /*92d0*/  IMAD.MOV.U32 R71, RZ, RZ, R228 ;  /* 0x000000ffff477224 */ /* 0x000fe400078e00e4 */
.L_x_10787:
[----:B------:R-:W-:Y:S05]  /*92e0*/  BSYNC B2 ;  /* 0x0000000000027941 */ /* 0x000fea0003800000 */
.L_x_10785:
        /* <DEDUP_REMOVED lines=16> */
.L_x_10791:
[----:B------:R-:W-:Y:S05]  /*93f0*/  BSYNC B3 ;  /* 0x0000000000037941 */ /* 0x000fea0003800000 */
.L_x_10790:
        /* <DEDUP_REMOVED lines=44> */
.L_x_10789:
[----:B------:R-:W-:Y:S05]  /*96c0*/  BSYNC B2 ;  /* 0x0000000000027941 */ /* 0x000fea0003800000 */
.L_x_10788:
        /* <DEDUP_REMOVED lines=9> */
.L_x_10784:
        /* <DEDUP_REMOVED lines=12> */
.L_x_10793:
[----:B------:R-:W-:Y:S02]  /*9820*/  IMAD.MOV.U32 R72, RZ, RZ, R228 ;  /* 0x000000ffff487224 */ /* 0x000fe400078e00e4 */
.L_x_10794:
[----:B------:R-:W-:Y:S05]  /*9830*/  BSYNC B2 ;  /* 0x0000000000027941 */ /* 0x000fea0003800000 */
.L_x_10792:
        /* <DEDUP_REMOVED lines=16> */
.L_x_10798:
[----:B------:R-:W-:Y:S05]  /*9940*/  BSYNC B3 ;  /* 0x0000000000037941 */ /* 0x000fea0003800000 */
.L_x_10797:
        /* <DEDUP_REMOVED lines=44> */
.L_x_10796:
[----:B------:R-:W-:Y:S05]  /*9c10*/  BSYNC B2 ;  /* 0x0000000000027941 */ /* 0x000fea0003800000 */
.L_x_10795:
        /* <DEDUP_REMOVED lines=14> */
.L_x_10799:
        /* <DEDUP_REMOVED lines=12> */
.L_x_10802:
[----:B------:R-:W-:Y:S02]  /*9dc0*/  IMAD.MOV.U32 R110, RZ, RZ, R228 ;  /* 0x000000ffff6e7224 */ /* 0x000fe400078e00e4 */
.L_x_10803:
[----:B------:R-:W-:Y:S05]  /*9dd0*/  BSYNC B2 ;  /* 0x0000000000027941 */ /* 0x000fea0003800000 */
.L_x_10801:
        /* <DEDUP_REMOVED lines=16> */
.L_x_10807:
[----:B------:R-:W-:Y:S05]  /*9ee0*/  BSYNC B3 ;  /* 0x0000000000037941 */ /* 0x000fea0003800000 */
.L_x_10806:
        /* <DEDUP_REMOVED lines=44> */
.L_x_10805:
[----:B------:R-:W-:Y:S05]  /*a1b0*/  BSYNC B2 ;  /* 0x0000000000027941 */ /* 0x000fea0003800000 */
.L_x_10804:
        /* <DEDUP_REMOVED lines=9> */
.L_x_10800:
        /* <DEDUP_REMOVED lines=12> */
.L_x_10809:
[----:B------:R-:W-:Y:S02]  /*a310*/  IMAD.MOV.U32 R110, RZ, RZ, R228 ;  /* 0x000000ffff6e7224 */ /* 0x000fe400078e00e4 */
.L_x_10810:
[----:B------:R-:W-:Y:S05]  /*a320*/  BSYNC B2 ;  /* 0x0000000000027941 */ /* 0x000fea0003800000 */
.L_x_10808:
        /* <DEDUP_REMOVED lines=16> */
.L_x_10814:
[----:B------:R-:W-:Y:S05]  /*a430*/  BSYNC B3 ;  /* 0x0000000000037941 */ /* 0x000fea0003800000 */
.L_x_10813:
        /* <DEDUP_REMOVED lines=44> */
.L_x_10812:
[----:B------:R-:W-:Y:S05]  /*a700*/  BSYNC B2 ;  /* 0x0000000000027941 */ /* 0x000fea0003800000 */
.L_x_10811:
        /* <DEDUP_REMOVED lines=12> */
.L_x_10815:
        /* <DEDUP_REMOVED lines=12> */
.L_x_10818:
[----:B------:R-:W-:Y:S02]  /*a890*/  IMAD.MOV.U32 R73, RZ, RZ, R228 ;  /* 0x000000ffff497224 */ /* 0x000fe400078e00e4 */
.L_x_10819:
[----:B------:R-:W-:Y:S05]  /*a8a0*/  BSYNC B2 ;  /* 0x0000000000027941 */ /* 0x000fea0003800000 */
.L_x_10817:
        /* <DEDUP_REMOVED lines=16> */
.L_x_10823:
[----:B------:R-:W-:Y:S05]  /*a9b0*/  BSYNC B3 ;  /* 0x0000000000037941 */ /* 0x000fea0003800000 */
.L_x_10822:
        /* <DEDUP_REMOVED lines=44> */
.L_x_10821:
[----:B------:R-:W-:Y:S05]  /*ac80*/  BSYNC B2 ;  /* 0x0000000000027941 */ /* 0x000fea0003800000 */
.L_x_10820:
        /* <DEDUP_REMOVED lines=9> */
.L_x_10816:
        /* <DEDUP_REMOVED lines=12> */
.L_x_10825:
[----:B------:R-:W-:Y:S02]  /*ade0*/  IMAD.MOV.U32 R226, RZ, RZ, R228 ;  /* 0x000000ffffe27224 */ /* 0x000fe400078e00e4 */
.L_x_10826:
[----:B------:R-:W-:Y:S05]  /*adf0*/  BSYNC B2 ;  /* 0x0000000000027941 */ /* 0x000fea0003800000 */
.L_x_10824:
        /* <DEDUP_REMOVED lines=16> */
.L_x_10830:
[----:B------:R-:W-:Y:S05]  /*af00*/  BSYNC B3 ;  /* 0x0000000000037941 */ /* 0x000fea0003800000 */
.L_x_10829:
        /* <DEDUP_REMOVED lines=44> */
.L_x_10828:
[----:B------:R-:W-:Y:S05]  /*b1d0*/  BSYNC B2 ;  /* 0x0000000000027941 */ /* 0x000fea0003800000 */
.L_x_10827:
        /* <DEDUP_REMOVED lines=12> */
.L_x_10831:
        /* <DEDUP_REMOVED lines=12> */
.L_x_10834:
[----:B------:R-:W-:Y:S02]  /*b360*/  IMAD.MOV.U32 R74, RZ, RZ, R228 ;  /* 0x000000ffff4a7224 */ /* 0x000fe400078e00e4 */
.L_x_10835:
[----:B------:R-:W-:Y:S05]  /*b370*/  BSYNC B2 ;  /* 0x0000000000027941 */ /* 0x000fea0003800000 */
.L_x_10833:
        /* <DEDUP_REMOVED lines=16> */
.L_x_10839:
[----:B------:R-:W-:Y:S05]  /*b480*/  BSYNC B3 ;  /* 0x0000000000037941 */ /* 0x000fea0003800000 */
.L_x_10838:
        /* <DEDUP_REMOVED lines=44> */
.L_x_10837:
[----:B------:R-:W-:Y:S05]  /*b750*/  BSYNC B2 ;  /* 0x0000000000027941 */ /* 0x000fea0003800000 */
.L_x_10836:
        /* <DEDUP_REMOVED lines=9> */
.L_x_10832:
        /* <DEDUP_REMOVED lines=12> */
.L_x_10841:
[----:B------:R-:W-:Y:S02]  /*b8b0*/  IMAD.MOV.U32 R226, RZ, RZ, R228 ;  /* 0x000000ffffe27224 */ /* 0x000fe400078e00e4 */
.L_x_10842:
[----:B------:R-:W-:Y:S05]  /*b8c0*/  BSYNC B2 ;  /* 0x0000000000027941 */ /* 0x000fea0003800000 */
.L_x_10840:
        /* <DEDUP_REMOVED lines=16> */
.L_x_10846:
[----:B------:R-:W-:Y:S05]  /*b9d0*/  BSYNC B3 ;  /* 0x0000000000037941 */ /* 0x000fea0003800000 */
.L_x_10845:
        /* <DEDUP_REMOVED lines=44> */
.L_x_10844:
[----:B------:R-:W-:Y:S05]  /*bca0*/  BSYNC B2 ;  /* 0x0000000000027941 */ /* 0x000fea0003800000 */
.L_x_10843:
        /* <DEDUP_REMOVED lines=12> */
.L_x_10847:
        /* <DEDUP_REMOVED lines=12> */
.L_x_10850:
[----:B------:R-:W-:Y:S02]  /*be30*/  IMAD.MOV.U32 R226, RZ, RZ, R228 ;  /* 0x000000ffffe27224 */ /* 0x000fe400078e00e4 */
.L_x_10851:
[----:B------:R-:W-:Y:S05]  /*be40*/  BSYNC B2 ;  /* 0x0000000000027941 */ /* 0x000fea0003800000 */
.L_x_10849:
        /* <DEDUP_REMOVED lines=16> */
.L_x_10855:
[----:B------:R-:W-:Y:S05]  /*bf50*/  BSYNC B3 ;  /* 0x0000000000037941 */ /* 0x000fea0003800000 */
.L_x_10854:
        /* <DEDUP_REMOVED lines=44> */
.L_x_10853:
[----:B------:R-:W-:Y:S05]  /*c220*/  BSYNC B2 ;  /* 0x0000000000027941 */ /* 0x000fea0003800000 */
.L_x_10852:
        /* <DEDUP_REMOVED lines=9> */
.L_x_10848:
        /* <DEDUP_REMOVED lines=12> */
.L_x_10857:
[----:B------:R-:W-:Y:S02]  /*c380*/  IMAD.MOV.U32 R226, RZ, RZ, R228 ;  /* 0x000000ffffe27224 */ /* 0x000fe400078e00e4 */
.L_x_10858:
[----:B------:R-:W-:Y:S05]  /*c390*/  BSYNC B2 ;  /* 0x0000000000027941 */ /* 0x000fea0003800000 */
.L_x_10856:
        /* <DEDUP_REMOVED lines=16> */
.L_x_10862:
[----:B------:R-:W-:Y:S05]  /*c4a0*/  BSYNC B3 ;  /* 0x0000000000037941 */ /* 0x000fea0003800000 */
.L_x_10861:
        /* <DEDUP_REMOVED lines=44> */
.L_x_10860:
[----:B------:R-:W-:Y:S05]  /*c770*/  BSYNC B2 ;  /* 0x0000000000027941 */ /* 0x000fea0003800000 */
.L_x_10859:
        /* <DEDUP_REMOVED lines=12> */
.L_x_10863:
        /* <DEDUP_REMOVED lines=12> */
.L_x_10866:
[----:B------:R-:W-:Y:S02]  /*c900*/  IMAD.MOV.U32 R243, RZ, RZ, R228 ;  /* 0x000000fffff37224 */ /* 0x000fe400078e00e4 */
.L_x_10867:
[----:B------:R-:W-:Y:S05]  /*c910*/  BSYNC B2 ;  /* 0x0000000000027941 */ /* 0x000fea0003800000 */
.L_x_10865:
        /* <DEDUP_REMOVED lines=16> */
.L_x_10871:
[----:B------:R-:W-:Y:S05]  /*ca20*/  BSYNC B3 ;  /* 0x0000000000037941 */ /* 0x000fea0003800000 */
.L_x_10870:
        /* <DEDUP_REMOVED lines=44> */
.L_x_10869:
[----:B------:R-:W-:Y:S05]  /*ccf0*/  BSYNC B2 ;  /* 0x0000000000027941 */ /* 0x000fea0003800000 */
.L_x_10868:
        /* <DEDUP_REMOVED lines=9> */
.L_x_10864:
[----:B------:R-:W-:Y:S01]  /*cd90*/  SEL R244, RZ, 0x10000, P4 ;  /* 0x00010000fff47807 */ /* 0x000fe20002000000 */
[----:B------:R-:W-:Y:S01]  /*cda0*/  IMAD.SHL.U32 R245, R101, 0x8, RZ ;  /* 0x0000000865f57824 */ /* 0x000fe200078e00ff */
        /* <DEDUP_REMOVED lines=13> */
[----:B------:R-:W-:-:S02]  /*ce80*/  LOP3.LUT P6, RZ, R43, 0x8, RZ, 0xc0, !PT ;  /* 0x000000082bff7812 */ /* 0x000fc400078cc0ff */
[C---:B------:R-:W-:Y:S01]  /*ce90*/  LEA R242, P0, R101.reuse, c[0x0][0x188], 0x5 ;  /* 0x0000620065f27a11 */ /* 0x040fe200078028ff */
[----:B------:R-:W-:Y:S01]  /*cea0*/  IMAD.WIDE.U32 R102, R102, 0x100, RZ ;  /* 0x0000010066667825 */ /* 0x000fe200078e00ff */
[C---:B------:R-:W-:Y:S02]  /*ceb0*/  SHF.L.U64.HI R244, R101.reuse, 0x3, RZ ;  /* 0x0000000365f47819 */ /* 0x040fe400000102ff */
[----:B------:R-:W-:Y:S02]  /*cec0*/  LEA.HI.X R243, R101, c[0x0][0x18c], RZ, 0x5, P0 ;  /* 0x0000630065f37a11 */ /* 0x000fe400000f2cff */
[----:B------:R-:W-:Y:S02]  /*ced0*/  LOP3.LUT R103, R103, R111, R109, 0xfe, !PT ;  /* 0x0000006f67677212 */ /* 0x000fe400078efe6d */
[----:B------:R-:W-:Y:S01]  /*cee0*/  LOP3.LUT R110, R102, R110, R108, 0xfe, !PT ;  /* 0x0000006e666e7212 */ /* 0x000fe200078efe6c */
[----:B------:R0:W-:Y:S01]  /*cef0*/  STG.E.128 [R242.64], R68 ;  /* 0x00000044f2007986 */ /* 0x0001e2000c101d06 */
[----:B------:R-:W-:-:S02]  /*cf00*/  SEL R109, RZ, 0x1, P6 ;  /* 0x00000001ff6d7807 */ /* 0x000fc40003000000 */
[----:B------:R-:W-:Y:S01]  /*cf10*/  IADD3 R108, P0, R245, c[0x0][0x190], RZ ;  /* 0x00006400f56c7a10 */ /* 0x000fe20007f1e0ff */
[----:B------:R0:W-:Y:S01]  /*cf20*/  STG.E.128 [R242.64+0x10], R72 ;  /* 0x00001048f2007986 */ /* 0x0001e2000c101d06 */
[----:B------:R-:W-:Y:S02]  /*cf30*/  LOP3.LUT R102, R110, R109, RZ, 0xfc, !PT ;  /* 0x0000006d6e667212 */ /* 0x000fe400078efcff */
[----:B------:R-:W-:Y:S02]  /*cf40*/  IADD3.X R109, R244, c[0x0][0x194], RZ, P0, !PT ;  /* 0x00006500f46d7a10 */ /* 0x000fe400007fe4ff */
[----:B------:R-:W-:-:S03]  /*cf50*/  LOP3.LUT P1, RZ, R43, 0x10, RZ, 0xc0, !PT ;  /* 0x000000102bff7812 */ /* 0x000fc6000782c0ff */
[----:B------:R0:W-:Y:S10]  /*cf60*/  STG.E.64 [R108.64], R102 ;  /* 0x000000666c007986 */ /* 0x0001f4000c101b06 */
[----:B------:R-:W-:Y:S05]  /*cf70*/  @!P1 BRA `(.L_x_10872) ;  /* 0x0000014000009947 */ /* 0x000fea0003800000 */
[----:B0-----:R-:W-:Y:S01]  /*cf80*/  IMAD.U32 R102, R234, 0x10000, RZ ;  /* 0x00010000ea667824 */ /* 0x001fe200078e00ff */
[----:B------:R-:W-:-:S02]  /*cf90*/  LOP3.LUT R110, R237, 0xff, RZ, 0xc0, !PT ;  /* 0x000000ffed6e7812 */ /* 0x000fc400078ec0ff */
        /* <DEDUP_REMOVED lines=18> */
.L_x_10872:
[----:B------:R-:W-:Y:S02]  /*d0c0*/  IADD3 R101, R101, 0x20, RZ ;  /* 0x0000002065657810 */ /* 0x000fe40007ffe0ff */
.L_x_10743:
[----:B------:R-:W-:Y:S05]  /*d0d0*/  BSYNC B1 ;  /* 0x0000000000017941 */ /* 0x000fea0003800000 */
.L_x_10742:
        /* <DEDUP_REMOVED lines=31> */
.L_x_10876:
[----:B-1----:R-:W-:Y:S02]  /*d2d0*/  IMAD.MOV.U32 R110, RZ, RZ, R228 ;  /* 0x000000ffff6e7224 */ /* 0x002fe400078e00e4 */
.L_x_10877:
[----:B------:R-:W-:Y:S05]  /*d2e0*/  BSYNC B2 ;  /* 0x0000000000027941 */ /* 0x000fea0003800000 */
.L_x_10875:
        /* <DEDUP_REMOVED lines=16> */
.L_x_10881:
[----:B------:R-:W-:Y:S05]  /*d3f0*/  BSYNC B3 ;  /* 0x0000000000037941 */ /* 0x000fea0003800000 */
.L_x_10880:
        /* <DEDUP_REMOVED lines=44> */
.L_x_10879:
[----:B------:R-:W-:Y:S05]  /*d6c0*/  BSYNC B2 ;  /* 0x0000000000027941 */ /* 0x000fea0003800000 */
.L_x_10878:
        /* <DEDUP_REMOVED lines=17> */
.L_x_10882:
        /* <DEDUP_REMOVED lines=12> */
.L_x_10885:
[----:B------:R-:W-:Y:S02]  /*d8a0*/  IMAD.MOV.U32 R77, RZ, RZ, R228 ;  /* 0x000000ffff4d7224 */ /* 0x000fe400078e00e4 */
.L_x_10886:
[----:B------:R-:W-:Y:S05]  /*d8b0*/  BSYNC B2 ;  /* 0x0000000000027941 */ /* 0x000fea0003800000 */
.L_x_10884:
        /* <DEDUP_REMOVED lines=16> */
.L_x_10890:
[----:B------:R-:W-:Y:S05]  /*d9c0*/  BSYNC B3 ;  /* 0x0000000000037941 */ /* 0x000fea0003800000 */
.L_x_10889:
        /* <DEDUP_REMOVED lines=44> */
.L_x_10888:
[----:B------:R-:W-:Y:S05]  /*dc90*/  BSYNC B2 ;  /* 0x0000000000027941 */ /* 0x000fea0003800000 */
.L_x_10887:
        /* <DEDUP_REMOVED lines=9> */
.L_x_10883:
        /* <DEDUP_REMOVED lines=12> */
.L_x_10892:
[----:B------:R-:W-:Y:S02]  /*ddf0*/  IMAD.MOV.U32 R110, RZ, RZ, R228 ;  /* 0x000000ffff6e7224 */ /* 0x000fe400078e00e4 */
.L_x_10893:
[----:B------:R-:W-:Y:S05]  /*de00*/  BSYNC B2 ;  /* 0x0000000000027941 */ /* 0x000fea0003800000 */
.L_x_10891:
        /* <DEDUP_REMOVED lines=16> */
.L_x_10897:
[----:B------:R-:W-:Y:S05]  /*df10*/  BSYNC B3 ;  /* 0x0000000000037941 */ /* 0x000fea0003800000 */
.L_x_10896:
        /* <DEDUP_REMOVED lines=44> */
.L_x_10895:
[----:B------:R-:W-:Y:S05]  /*e1e0*/  BSYNC B2 ;  /* 0x0000000000027941 */ /* 0x000fea0003800000 */
.L_x_10894:
        /* <DEDUP_REMOVED lines=14> */
.L_x_10898:
        /* <DEDUP_REMOVED lines=12> */
.L_x_10901:
[----:B------:R-:W-:Y:S02]  /*e390*/  IMAD.MOV.U32 R80, RZ, RZ, R228 ;  /* 0x000000ffff507224 */ /* 0x000fe400078e00e4 */
.L_x_10902:
[----:B------:R-:W-:Y:S05]  /*e3a0*/  BSYNC B2 ;  /* 0x0000000000027941 */ /* 0x000fea0003800000 */
.L_x_10900:
        /* <DEDUP_REMOVED lines=16> */
.L_x_10906:
[----:B------:R-:W-:Y:S05]  /*e4b0*/  BSYNC B3 ;  /* 0x0000000000037941 */ /* 0x000fea0003800000 */
.L_x_10905:
        /* <DEDUP_REMOVED lines=44> */
.L_x_10904:
[----:B------:R-:W-:Y:S05]  /*e780*/  BSYNC B2 ;  /* 0x0000000000027941 */ /* 0x000fea0003800000 */
.L_x_10903:
        /* <DEDUP_REMOVED lines=9> */
.L_x_10899:
        /* <DEDUP_REMOVED lines=12> */
.L_x_10908:
[----:B------:R-:W-:Y:S02]  /*e8e0*/  IMAD.MOV.U32 R80, RZ, RZ, R228 ;  /* 0x000000ffff507224 */ /* 0x000fe400078e00e4 */
.L_x_10909:
[----:B------:R-:W-:Y:S05]  /*e8f0*/  BSYNC B2 ;  /* 0x0000000000027941 */ /* 0x000fea0003800000 */
.L_x_10907:
        /* <DEDUP_REMOVED lines=16> */
.L_x_10913:
[----:B------:R-:W-:Y:S05]  /*ea00*/  BSYNC B3 ;  /* 0x0000000000037941 */ /* 0x000fea0003800000 */
.L_x_10912:
        /* <DEDUP_REMOVED lines=44> */
.L_x_10911:
[----:B------:R-:W-:Y:S05]  /*ecd0*/  BSYNC B2 ;  /* 0x0000000000027941 */ /* 0x000fea0003800000 */
.L_x_10910:
        /* <DEDUP_REMOVED lines=14> */
.L_x_10914:
        /* <DEDUP_REMOVED lines=12> */
.L_x_10917:
[----:B------:R-:W-:Y:S02]  /*ee80*/  IMAD.MOV.U32 R79, RZ, RZ, R228 ;  /* 0x000000ffff4f7224 */ /* 0x000fe400078e00e4 */
.L_x_10918:
[----:B------:R-:W-:Y:S05]  /*ee90*/  BSYNC B2 ;  /* 0x0000000000027941 */ /* 0x000fea0003800000 */
.L_x_10916:
        /* <DEDUP_REMOVED lines=16> */
.L_x_10922:
[----:B------:R-:W-:Y:S05]  /*efa0*/  BSYNC B3 ;  /* 0x0000000000037941 */ /* 0x000fea0003800000 */
.L_x_10921:
        /* <DEDUP_REMOVED lines=44> */
.L_x_10920:
[----:B------:R-:W-:Y:S05]  /*f270*/  BSYNC B2 ;  /* 0x0000000000027941 */ /* 0x000fea0003800000 */
.L_x_10919:
        /* <DEDUP_REMOVED lines=9> */
.L_x_10915:
        /* <DEDUP_REMOVED lines=12> */
.L_x_10924:
[----:B------:R-:W-:Y:S02]  /*f3d0*/  IMAD.MOV.U32 R80, RZ, RZ, R228 ;  /* 0x000000ffff507224 */ /* 0x000fe400078e00e4 */
.L_x_10925:
[----:B------:R-:W-:Y:S05]  /*f3e0*/  BSYNC B2 ;  /* 0x0000000000027941 */ /* 0x000fea0003800000 */
.L_x_10923:
        /* <DEDUP_REMOVED lines=16> */
.L_x_10929:
[----:B------:R-:W-:Y:S05]  /*f4f0*/  BSYNC B3 ;  /* 0x0000000000037941 */ /* 0x000fea0003800000 */
.L_x_10928:
        /* <DEDUP_REMOVED lines=44> */
.L_x_10927:
[----:B------:R-:W-:Y:S05]  /*f7c0*/  BSYNC B2 ;  /* 0x0000000000027941 */ /* 0x000fea0003800000 */
.L_x_10926:
        /* <DEDUP_REMOVED lines=14> */
.L_x_10930:
        /* <DEDUP_REMOVED lines=12> */
.L_x_10933:
[----:B------:R-:W-:Y:S02]  /*f970*/  IMAD.MOV.U32 R110, RZ, RZ, R228 ;  /* 0x000000ffff6e7224 */ /* 0x000fe400078e00e4 */
.L_x_10934:
[----:B------:R-:W-:Y:S05]  /*f980*/  BSYNC B2 ;  /* 0x0000000000027941 */ /* 0x000fea0003800000 */
.L_x_10932:
        /* <DEDUP_REMOVED lines=16> */
.L_x_10938:
[----:B------:R-:W-:Y:S05]  /*fa90*/  BSYNC B3 ;  /* 0x0000000000037941 */ /* 0x000fea0003800000 */
.L_x_10937:
        /* <DEDUP_REMOVED lines=44> */
.L_x_10936:
[----:B------:R-:W-:Y:S05]  /*fd60*/  BSYNC B2 ;  /* 0x0000000000027941 */ /* 0x000fea0003800000 */
.L_x_10935:
        /* <DEDUP_REMOVED lines=9> */
.L_x_10931:
        /* <DEDUP_REMOVED lines=12> */
.L_x_10940:
[----:B------:R-:W-:Y:S02]  /*fec0*/  IMAD.MOV.U32 R110, RZ, RZ, R228 ;  /* 0x000000ffff6e7224 */ /* 0x000fe400078e00e4 */
.L_x_10941:
[----:B------:R-:W-:Y:S05]  /*fed0*/  BSYNC B2 ;  /* 0x0000000000027941 */ /* 0x000fea0003800000 */
.L_x_10939:
        /* <DEDUP_REMOVED lines=16> */
.L_x_10945:
[----:B------:R-:W-:Y:S05]  /*ffe0*/  BSYNC B3 ;  /* 0x0000000000037941 */ /* 0x000fea0003800000 */
.L_x_10944:
        /* <DEDUP_REMOVED lines=44> */
.L_x_10943:
[----:B------:R-:W-:Y:S05]  /*102b0*/  BSYNC B2 ;  /* 0x0000000000027941 */ /* 0x000fea0003800000 */
.L_x_10942:
        /* <DEDUP_REMOVED lines=12> */
.L_x_10946:
        /* <DEDUP_REMOVED lines=12> */
.L_x_10949:
[----:B------:R-:W-:Y:S02]  /*10440*/  IMAD.MOV.U32 R81, RZ, RZ, R228 ;  /* 0x000000ffff517224 */ /* 0x000fe400078e00e4 */
.L_x_10950:
[----:B------:R-:W-:Y:S05]  /*10450*/  BSYNC B2 ;  /* 0x0000000000027941 */ /* 0x000fea0003800000 */
.L_x_10948:
        /* <DEDUP_REMOVED lines=16> */
.L_x_10954:
[----:B------:R-:W-:Y:S05]  /*10560*/  BSYNC B3 ;  /* 0x0000000000037941 */ /* 0x000fea0003800000 */
.L_x_10953:
        /* <DEDUP_REMOVED lines=44> */
.L_x_10952:
[----:B------:R-:W-:Y:S05]  /*10830*/  BSYNC B2 ;  /* 0x0000000000027941 */ /* 0x000fea0003800000 */
.L_x_10951:
        /* <DEDUP_REMOVED lines=9> */
.L_x_10947:
        /* <DEDUP_REMOVED lines=12> */
.L_x_10956:
[----:B------:R-:W-:Y:S02]  /*10990*/  IMAD.MOV.U32 R226, RZ, RZ, R228 ;  /* 0x000000ffffe27224 */ /* 0x000fe400078e00e4 */
.L_x_10957:
[----:B------:R-:W-:Y:S05]  /*109a0*/  BSYNC B2 ;  /* 0x0000000000027941 */ /* 0x000fea0003800000 */
.L_x_10955:
        /* <DEDUP_REMOVED lines=16> */
.L_x_10961:
[----:B------:R-:W-:Y:S05]  /*10ab0*/  BSYNC B3 ;  /* 0x0000000000037941 */ /* 0x000fea0003800000 */
.L_x_10960:
        /* <DEDUP_REMOVED lines=44> */
.L_x_10959:
[----:B------:R-:W-:Y:S05]  /*10d80*/  BSYNC B2 ;  /* 0x0000000000027941 */ /* 0x000fea0003800000 */
.L_x_10958:
        /* <DEDUP_REMOVED lines=12> */
.L_x_10962:
        /* <DEDUP_REMOVED lines=12> */
.L_x_10965:
[----:B------:R-:W-:Y:S02]  /*10f10*/  IMAD.MOV.U32 R82, RZ, RZ, R228 ;  /* 0x000000ffff527224 */ /* 0x000fe400078e00e4 */
.L_x_10966:
[----:B------:R-:W-:Y:S05]  /*10f20*/  BSYNC B2 ;  /* 0x0000000000027941 */ /* 0x000fea0003800000 */
.L_x_10964:
        /* <DEDUP_REMOVED lines=16> */
.L_x_10970:
[----:B------:R-:W-:Y:S05]  /*11030*/  BSYNC B3 ;  /* 0x0000000000037941 */ /* 0x000fea0003800000 */
.L_x_10969:
        /* <DEDUP_REMOVED lines=44> */
.L_x_10968:
[----:B------:R-:W-:Y:S05]  /*11300*/  BSYNC B2 ;  /* 0x0000000000027941 */ /* 0x000fea0003800000 */
.L_x_10967:
        /* <DEDUP_REMOVED lines=9> */
.L_x_10963:
        /* <DEDUP_REMOVED lines=12> */
.L_x_10972:
[----:B------:R-:W-:Y:S02]  /*11460*/  IMAD.MOV.U32 R226, RZ, RZ, R228 ;  /* 0x000000ffffe27224 */ /* 0x000fe400078e00e4 */
.L_x_10973:
[----:B------:R-:W-:Y:S05]  /*11470*/  BSYNC B2 ;  /* 0x0000000000027941 */ /* 0x000fea0003800000 */
.L_x_10971:
        /* <DEDUP_REMOVED lines=16> */
.L_x_10977:
[----:B------:R-:W-:Y:S05]  /*11580*/  BSYNC B3 ;  /* 0x0000000000037941 */ /* 0x000fea0003800000 */
.L_x_10976:
        /* <DEDUP_REMOVED lines=44> */
.L_x_10975:
[----:B------:R-:W-:Y:S05]  /*11850*/  BSYNC B2 ;  /* 0x0000000000027941 */ /* 0x000fea0003800000 */
.L_x_10974:
        /* <DEDUP_REMOVED lines=12> */
.L_x_10978:
        /* <DEDUP_REMOVED lines=12> */
.L_x_10981:
[----:B------:R-:W-:Y:S02]  /*119e0*/  IMAD.MOV.U32 R226, RZ, RZ, R228 ;  /* 0x000000ffffe27224 */ /* 0x000fe400078e00e4 */
.L_x_10982:
[----:B------:R-:W-:Y:S05]  /*119f0*/  BSYNC B2 ;  /* 0x0000000000027941 */ /* 0x000fea0003800000 */
.L_x_10980:
        /* <DEDUP_REMOVED lines=16> */
.L_x_10986:
[----:B------:R-:W-:Y:S05]  /*11b00*/  BSYNC B3 ;  /* 0x0000000000037941 */ /* 0x000fea0003800000 */
.L_x_10985:
        /* <DEDUP_REMOVED lines=44> */
.L_x_10984:
[----:B------:R-:W-:Y:S05]  /*11dd0*/  BSYNC B2 ;  /* 0x0000000000027941 */ /* 0x000fea0003800000 */
.L_x_10983:
        /* <DEDUP_REMOVED lines=9> */
.L_x_10979:
        /* <DEDUP_REMOVED lines=12> */
.L_x_10988:
[----:B------:R-:W-:Y:S02]  /*11f30*/  IMAD.MOV.U32 R226, RZ, RZ, R228 ;  /* 0x000000ffffe27224 */ /* 0x000fe400078e00e4 */
.L_x_10989:
[----:B------:R-:W-:Y:S05]  /*11f40*/  BSYNC B2 ;  /* 0x0000000000027941 */ /* 0x000fea0003800000 */
.L_x_10987:
        /* <DEDUP_REMOVED lines=16> */
.L_x_10993:
[----:B------:R-:W-:Y:S05]  /*12050*/  BSYNC B3 ;  /* 0x0000000000037941 */ /* 0x000fea0003800000 */
.L_x_10992:
        /* <DEDUP_REMOVED lines=44> */
.L_x_10991:
[----:B------:R-:W-:Y:S05]  /*12320*/  BSYNC B2 ;  /* 0x0000000000027941 */ /* 0x000fea0003800000 */
.L_x_10990:
        /* <DEDUP_REMOVED lines=12> */
.L_x_10994:
        /* <DEDUP_REMOVED lines=12> */
.L_x_10997:
[----:B------:R-:W-:Y:S02]  /*124b0*/  IMAD.MOV.U32 R243, RZ, RZ, R228 ;  /* 0x000000fffff37224 */ /* 0x000fe400078e00e4 */
.L_x_10998:
[----:B------:R-:W-:Y:S05]  /*124c0*/  BSYNC B2 ;  /* 0x0000000000027941 */ /* 0x000fea0003800000 */
.L_x_10996:
        /* <DEDUP_REMOVED lines=16> */
.L_x_11002:
[----:B------:R-:W-:Y:S05]  /*125d0*/  BSYNC B3 ;  /* 0x0000000000037941 */ /* 0x000fea0003800000 */
.L_x_11001:
        /* <DEDUP_REMOVED lines=44> */
.L_x_11000:
[----:B------:R-:W-:Y:S05]  /*128a0*/  BSYNC B2 ;  /* 0x0000000000027941 */ /* 0x000fea0003800000 */
.L_x_10999:
        /* <DEDUP_REMOVED lines=9> */
.L_x_10995:
        /* <DEDUP_REMOVED lines=51> */
.L_x_11003:
[----:B------:R-:W-:Y:S02]  /*12c70*/  IADD3 R101, R101, 0x20, RZ ;  /* 0x0000002065657810 */ /* 0x000fe40007ffe0ff */
.L_x_10874:
[----:B------:R-:W-:Y:S05]  /*12c80*/  BSYNC B1 ;  /* 0x0000000000017941 */ /* 0x000fea0003800000 */
.L_x_10873:
        /* <DEDUP_REMOVED lines=31> */
.L_x_11007:
[----:B-1----:R-:W-:Y:S02]  /*12e80*/  IMAD.MOV.U32 R110, RZ, RZ, R228 ;  /* 0x000000ffff6e7224 */ /* 0x002fe400078e00e4 */
.L_x_11008:
[----:B------:R-:W-:Y:S05]  /*12e90*/  BSYNC B2 ;  /* 0x0000000000027941 */ /* 0x000fea0003800000 */
.L_x_11006:
        /* <DEDUP_REMOVED lines=16> */
.L_x_11012:
[----:B------:R-:W-:Y:S05]  /*12fa0*/  BSYNC B3 ;  /* 0x0000000000037941 */ /* 0x000fea0003800000 */
.L_x_11011:
        /* <DEDUP_REMOVED lines=44> */
.L_x_11010:
[----:B------:R-:W-:Y:S05]  /*13270*/  BSYNC B2 ;  /* 0x0000000000027941 */ /* 0x000fea0003800000 */
.L_x_11009:
        /* <DEDUP_REMOVED lines=17> */
.L_x_11013:
        /* <DEDUP_REMOVED lines=12> */
.L_x_11016:
[----:B------:R-:W-:Y:S02]  /*13450*/  IMAD.MOV.U32 R85, RZ, RZ, R228 ;  /* 0x000000ffff557224 */ /* 0x000fe400078e00e4 */
.L_x_11017:
[----:B------:R-:W-:Y:S05]  /*13460*/  BSYNC B2 ;  /* 0x0000000000027941 */ /* 0x000fea0003800000 */
.L_x_11015:
        /* <DEDUP_REMOVED lines=16> */
.L_x_11021:
[----:B------:R-:W-:Y:S05]  /*13570*/  BSYNC B3 ;  /* 0x0000000000037941 */ /* 0x000fea0003800000 */
.L_x_11020:
        /* <DEDUP_REMOVED lines=44> */
.L_x_11019:
[----:B------:R-:W-:Y:S05]  /*13840*/  BSYNC B2 ;  /* 0x0000000000027941 */ /* 0x000fea0003800000 */
.L_x_11018:
        /* <DEDUP_REMOVED lines=9> */
.L_x_11014:
        /* <DEDUP_REMOVED lines=12> */
.L_x_11023:
[----:B------:R-:W-:Y:S02]  /*139a0*/  IMAD.MOV.U32 R110, RZ, RZ, R228 ;  /* 0x000000ffff6e7224 */ /* 0x000fe400078e00e4 */
.L_x_11024:
[----:B------:R-:W-:Y:S05]  /*139b0*/  BSYNC B2 ;  /* 0x0000000000027941 */ /* 0x000fea0003800000 */
.L_x_11022:
        /* <DEDUP_REMOVED lines=16> */
.L_x_11028:
[----:B------:R-:W-:Y:S05]  /*13ac0*/  BSYNC B3 ;  /* 0x0000000000037941 */ /* 0x000fea0003800000 */
.L_x_11027:
        /* <DEDUP_REMOVED lines=44> */
.L_x_11026:
[----:B------:R-:W-:Y:S05]  /*13d90*/  BSYNC B2 ;  /* 0x0000000000027941 */ /* 0x000fea0003800000 */
.L_x_11025:
        /* <DEDUP_REMOVED lines=14> */
.L_x_11029:
        /* <DEDUP_REMOVED lines=12> */
.L_x_11032:
[----:B------:R-:W-:Y:S02]  /*13f40*/  IMAD.MOV.U32 R88, RZ, RZ, R228 ;  /* 0x000000ffff587224 */ /* 0x000fe400078e00e4 */
.L_x_11033:
[----:B------:R-:W-:Y:S05]  /*13f50*/  BSYNC B2 ;  /* 0x0000000000027941 */ /* 0x000fea0003800000 */
.L_x_11031:
        /* <DEDUP_REMOVED lines=16> */
.L_x_11037:
[----:B------:R-:W-:Y:S05]  /*14060*/  BSYNC B3 ;  /* 0x0000000000037941 */ /* 0x000fea0003800000 */
.L_x_11036:
        /* <DEDUP_REMOVED lines=44> */
.L_x_11035:
[----:B------:R-:W-:Y:S05]  /*14330*/  BSYNC B2 ;  /* 0x0000000000027941 */ /* 0x000fea0003800000 */
.L_x_11034:
        /* <DEDUP_REMOVED lines=9> */
.L_x_11030:
        /* <DEDUP_REMOVED lines=12> */
.L_x_11039:
[----:B------:R-:W-:Y:S02]  /*14490*/  IMAD.MOV.U32 R88, RZ, RZ, R228 ;  /* 0x000000ffff587224 */ /* 0x000fe400078e00e4 */
.L_x_11040:
[----:B------:R-:W-:Y:S05]  /*144a0*/  BSYNC B2 ;  /* 0x0000000000027941 */ /* 0x000fea0003800000 */
.L_x_11038:
        /* <DEDUP_REMOVED lines=16> */
.L_x_11044:
[----:B------:R-:W-:Y:S05]  /*145b0*/  BSYNC B3 ;  /* 0x0000000000037941 */ /* 0x000fea0003800000 */
.L_x_11043:
        /* <DEDUP_REMOVED lines=44> */
.L_x_11042:
[----:B------:R-:W-:Y:S05]  /*14880*/  BSYNC B2 ;  /* 0x0000000000027941 */ /* 0x000fea0003800000 */
.L_x_11041:
        /* <DEDUP_REMOVED lines=14> */
.L_x_11045:
        /* <DEDUP_REMOVED lines=12> */
.L_x_11048:
[----:B------:R-:W-:Y:S02]  /*14a30*/  IMAD.MOV.U32 R87, RZ, RZ, R228 ;  /* 0x000000ffff577224 */ /* 0x000fe400078e00e4 */
.L_x_11049:
[----:B------:R-:W-:Y:S05]  /*14a40*/  BSYNC B2 ;  /* 0x0000000000027941 */ /* 0x000fea0003800000 */
.L_x_11047:
        /* <DEDUP_REMOVED lines=16> */
.L_x_11053:
[----:B------:R-:W-:Y:S05]  /*14b50*/  BSYNC B3 ;  /* 0x0000000000037941 */ /* 0x000fea0003800000 */
.L_x_11052:
        /* <DEDUP_REMOVED lines=44> */
.L_x_11051:
[----:B------:R-:W-:Y:S05]  /*14e20*/  BSYNC B2 ;  /* 0x0000000000027941 */ /* 0x000fea0003800000 */
.L_x_11050:
        /* <DEDUP_REMOVED lines=9> */
.L_x_11046:
        /* <DEDUP_REMOVED lines=12> */
.L_x_11055:
[----:B------:R-:W-:Y:S02]  /*14f80*/  IMAD.MOV.U32 R88, RZ, RZ, R228 ;  /* 0x000000ffff587224 */ /* 0x000fe400078e00e4 */
.L_x_11056:
[----:B------:R-:W-:Y:S05]  /*14f90*/  BSYNC B2 ;  /* 0x0000000000027941 */ /* 0x000fea0003800000 */
.L_x_11054:
        /* <DEDUP_REMOVED lines=16> */
.L_x_11060:
[----:B------:R-:W-:Y:S05]  /*150a0*/  BSYNC B3 ;  /* 0x0000000000037941 */ /* 0x000fea0003800000 */
.L_x_11059:
        /* <DEDUP_REMOVED lines=44> */
.L_x_11058:
[----:B------:R-:W-:Y:S05]  /*15370*/  BSYNC B2 ;  /* 0x0000000000027941 */ /* 0x000fea0003800000 */
.L_x_11057:
        /* <DEDUP_REMOVED lines=14> */
.L_x_11061:
        /* <DEDUP_REMOVED lines=12> */
.L_x_11064:
[----:B------:R-:W-:Y:S02]  /*15520*/  IMAD.MOV.U32 R110, RZ, RZ, R228 ;  /* 0x000000ffff6e7224 */ /* 0x000fe400078e00e4 */
.L_x_11065:
[----:B------:R-:W-:Y:S05]  /*15530*/  BSYNC B2 ;  /* 0x0000000000027941 */ /* 0x000fea0003800000 */
.L_x_11063:
        /* <DEDUP_REMOVED lines=16> */
.L_x_11069:
[----:B------:R-:W-:Y:S05]  /*15640*/  BSYNC B3 ;  /* 0x0000000000037941 */ /* 0x000fea0003800000 */
.L_x_11068:
        /* <DEDUP_REMOVED lines=44> */
.L_x_11067:
[----:B------:R-:W-:Y:S05]  /*15910*/  BSYNC B2 ;  /* 0x0000000000027941 */ /* 0x000fea0003800000 */
.L_x_11066:
        /* <DEDUP_REMOVED lines=9> */
.L_x_11062:
        /* <DEDUP_REMOVED lines=12> */
.L_x_11071:
[----:B------:R-:W-:Y:S02]  /*15a70*/  IMAD.MOV.U32 R110, RZ, RZ, R228 ;  /* 0x000000ffff6e7224 */ /* 0x000fe400078e00e4 */
.L_x_11072:
[----:B------:R-:W-:Y:S05]  /*15a80*/  BSYNC B2 ;  /* 0x0000000000027941 */ /* 0x000fea0003800000 */
.L_x_11070:
        /* <DEDUP_REMOVED lines=16> */
.L_x_11076:
[----:B------:R-:W-:Y:S05]  /*15b90*/  BSYNC B3 ;  /* 0x0000000000037941 */ /* 0x000fea0003800000 */
.L_x_11075:
        /* <DEDUP_REMOVED lines=44> */
.L_x_11074:
[----:B------:R-:W-:Y:S05]  /*15e60*/  BSYNC B2 ;  /* 0x0000000000027941 */ /* 0x000fea0003800000 */
.L_x_11073:
        /* <DEDUP_REMOVED lines=12> */
.L_x_11077:
        /* <DEDUP_REMOVED lines=12> */
.L_x_11080:
[----:B------:R-:W-:Y:S02]  /*15ff0*/  IMAD.MOV.U32 R89, RZ, RZ, R228 ;  /* 0x000000ffff597224 */ /* 0x000fe400078e00e4 */
.L_x_11081:
[----:B------:R-:W-:Y:S05]  /*16000*/  BSYNC B2 ;  /* 0x0000000000027941 */ /* 0x000fea0003800000 */
.L_x_11079:
        /* <DEDUP_REMOVED lines=16> */
.L_x_11085:
[----:B------:R-:W-:Y:S05]  /*16110*/  BSYNC B3 ;  /* 0x0000000000037941 */ /* 0x000fea0003800000 */
.L_x_11084:
        /* <DEDUP_REMOVED lines=44> */
.L_x_11083:
[----:B------:R-:W-:Y:S05]  /*163e0*/  BSYNC B2 ;  /* 0x0000000000027941 */ /* 0x000fea0003800000 */
.L_x_11082:
        /* <DEDUP_REMOVED lines=9> */
.L_x_11078:
        /* <DEDUP_REMOVED lines=12> */
.L_x_11087:
[----:B------:R-:W-:Y:S02]  /*16540*/  IMAD.MOV.U32 R226, RZ, RZ, R228 ;  /* 0x000000ffffe27224 */ /* 0x000fe400078e00e4 */
.L_x_11088:
[----:B------:R-:W-:Y:S05]  /*16550*/  BSYNC B2 ;  /* 0x0000000000027941 */ /* 0x000fea0003800000 */
.L_x_11086:
        /* <DEDUP_REMOVED lines=16> */
.L_x_11092:
[----:B------:R-:W-:Y:S05]  /*16660*/  BSYNC B3 ;  /* 0x0000000000037941 */ /* 0x000fea0003800000 */
.L_x_11091:
        /* <DEDUP_REMOVED lines=44> */
.L_x_11090:
[----:B------:R-:W-:Y:S05]  /*16930*/  BSYNC B2 ;  /* 0x0000000000027941 */ /* 0x000fea0003800000 */
.L_x_11089:
        /* <DEDUP_REMOVED lines=12> */
.L_x_11093:
        /* <DEDUP_REMOVED lines=12> */
.L_x_11096:
[----:B------:R-:W-:Y:S02]  /*16ac0*/  IMAD.MOV.U32 R90, RZ, RZ, R228 ;  /* 0x000000ffff5a7224 */ /* 0x000fe400078e00e4 */
.L_x_11097:
[----:B------:R-:W-:Y:S05]  /*16ad0*/  BSYNC B2 ;  /* 0x0000000000027941 */ /* 0x000fea0003800000 */
.L_x_11095:
        /* <DEDUP_REMOVED lines=16> */
.L_x_11101:
[----:B------:R-:W-:Y:S05]  /*16be0*/  BSYNC B3 ;  /* 0x0000000000037941 */ /* 0x000fea0003800000 */
.L_x_11100:
        /* <DEDUP_REMOVED lines=44> */
.L_x_11099:
[----:B------:R-:W-:Y:S05]  /*16eb0*/  BSYNC B2 ;  /* 0x0000000000027941 */ /* 0x000fea0003800000 */
.L_x_11098:
        /* <DEDUP_REMOVED lines=9> */
.L_x_11094:
        /* <DEDUP_REMOVED lines=12> */
.L_x_11103:
[----:B------:R-:W-:Y:S02]  /*17010*/  IMAD.MOV.U32 R226, RZ, RZ, R228 ;  /* 0x000000ffffe27224 */ /* 0x000fe400078e00e4 */
.L_x_11104:
[----:B------:R-:W-:Y:S05]  /*17020*/  BSYNC B2 ;  /* 0x0000000000027941 */ /* 0x000fea0003800000 */
.L_x_11102:
        /* <DEDUP_REMOVED lines=16> */
.L_x_11108:
[----:B------:R-:W-:Y:S05]  /*17130*/  BSYNC B3 ;  /* 0x0000000000037941 */ /* 0x000fea0003800000 */
.L_x_11107:
        /* <DEDUP_REMOVED lines=44> */
.L_x_11106:
[----:B------:R-:W-:Y:S05]  /*17400*/  BSYNC B2 ;  /* 0x0000000000027941 */ /* 0x000fea0003800000 */
.L_x_11105:
        /* <DEDUP_REMOVED lines=12> */
.L_x_11109:
        /* <DEDUP_REMOVED lines=12> */
.L_x_11112:
[----:B------:R-:W-:Y:S02]  /*17590*/  IMAD.MOV.U32 R226, RZ, RZ, R228 ;  /* 0x000000ffffe27224 */ /* 0x000fe400078e00e4 */
.L_x_11113:
[----:B------:R-:W-:Y:S05]  /*175a0*/  BSYNC B2 ;  /* 0x0000000000027941 */ /* 0x000fea0003800000 */
.L_x_11111:
        /* <DEDUP_REMOVED lines=16> */
.L_x_11117:
[----:B------:R-:W-:Y:S05]  /*176b0*/  BSYNC B3 ;  /* 0x0000000000037941 */ /* 0x000fea0003800000 */
.L_x_11116:
        /* <DEDUP_REMOVED lines=44> */
.L_x_11115:
[----:B------:R-:W-:Y:S05]  /*17980*/  BSYNC B2 ;  /* 0x0000000000027941 */ /* 0x000fea0003800000 */
.L_x_11114:
        /* <DEDUP_REMOVED lines=9> */
.L_x_11110:
        /* <DEDUP_REMOVED lines=12> */
.L_x_11119:
[----:B------:R-:W-:Y:S02]  /*17ae0*/  IMAD.MOV.U32 R226, RZ, RZ, R228 ;  /* 0x000000ffffe27224 */ /* 0x000fe400078e00e4 */
.L_x_11120:
[----:B------:R-:W-:Y:S05]  /*17af0*/  BSYNC B2 ;  /* 0x0000000000027941 */ /* 0x000fea0003800000 */
.L_x_11118:
        /* <DEDUP_REMOVED lines=16> */
.L_x_11124:
[----:B------:R-:W-:Y:S05]  /*17c00*/  BSYNC B3 ;  /* 0x0000000000037941 */ /* 0x000fea0003800000 */
.L_x_11123:
        /* <DEDUP_REMOVED lines=44> */
.L_x_11122:
[----:B------:R-:W-:Y:S05]  /*17ed0*/  BSYNC B2 ;  /* 0x0000000000027941 */ /* 0x000fea0003800000 */
.L_x_11121:
        /* <DEDUP_REMOVED lines=12> */
.L_x_11125:
        /* <DEDUP_REMOVED lines=12> */
.L_x_11128:
[----:B------:R-:W-:Y:S02]  /*18060*/  IMAD.MOV.U32 R243, RZ, RZ, R228 ;  /* 0x000000fffff37224 */ /* 0x000fe400078e00e4 */
.L_x_11129:
[----:B------:R-:W-:Y:S05]  /*18070*/  BSYNC B2 ;  /* 0x0000000000027941 */ /* 0x000fea0003800000 */
.L_x_11127:
        /* <DEDUP_REMOVED lines=16> */
.L_x_11133:
[----:B------:R-:W-:Y:S05]  /*18180*/  BSYNC B3 ;  /* 0x0000000000037941 */ /* 0x000fea0003800000 */
.L_x_11132:
        /* <DEDUP_REMOVED lines=44> */
.L_x_11131:
[----:B------:R-:W-:Y:S05]  /*18450*/  BSYNC B2 ;  /* 0x0000000000027941 */ /* 0x000fea0003800000 */
.L_x_11130:
        /* <DEDUP_REMOVED lines=9> */
.L_x_11126:
        /* <DEDUP_REMOVED lines=51> */
.L_x_11134:
[----:B------:R-:W-:Y:S02]  /*18820*/  IADD3 R101, R101, 0x20, RZ ;  /* 0x0000002065657810 */ /* 0x000fe40007ffe0ff */
.L_x_11005:
[----:B------:R-:W-:Y:S05]  /*18830*/  BSYNC B1 ;  /* 0x0000000000017941 */ /* 0x000fea0003800000 */
.L_x_11004:
        /* <DEDUP_REMOVED lines=31> */
.L_x_11138:
[----:B-1----:R-:W-:Y:S02]  /*18a30*/  IMAD.MOV.U32 R110, RZ, RZ, R228 ;  /* 0x000000ffff6e7224 */ /* 0x002fe400078e00e4 */
.L_x_11139:
[----:B------:R-:W-:Y:S05]  /*18a40*/  BSYNC B2 ;  /* 0x0000000000027941 */ /* 0x000fea0003800000 */
.L_x_11137:
        /* <DEDUP_REMOVED lines=16> */
.L_x_11143:
[----:B------:R-:W-:Y:S05]  /*18b50*/  BSYNC B3 ;  /* 0x0000000000037941 */ /* 0x000fea0003800000 */
.L_x_11142:
        /* <DEDUP_REMOVED lines=44> */
.L_x_11141:
[----:B------:R-:W-:Y:S05]  /*18e20*/  BSYNC B2 ;  /* 0x0000000000027941 */ /* 0x000fea0003800000 */
.L_x_11140:
        /* <DEDUP_REMOVED lines=17> */
.L_x_11144:
        /* <DEDUP_REMOVED lines=12> */
.L_x_11147:
[----:B------:R-:W-:Y:S02]  /*19000*/  IMAD.MOV.U32 R93, RZ, RZ, R228 ;  /* 0x000000ffff5d7224 */ /* 0x000fe400078e00e4 */
.L_x_11148:
[----:B------:R-:W-:Y:S05]  /*19010*/  BSYNC B2 ;  /* 0x0000000000027941 */ /* 0x000fea0003800000 */
.L_x_11146:
        /* <DEDUP_REMOVED lines=16> */
.L_x_11152:
[----:B------:R-:W-:Y:S05]  /*19120*/  BSYNC B3 ;  /* 0x0000000000037941 */ /* 0x000fea0003800000 */
.L_x_11151:
        /* <DEDUP_REMOVED lines=44> */
.L_x_11150:
[----:B------:R-:W-:Y:S05]  /*193f0*/  BSYNC B2 ;  /* 0x0000000000027941 */ /* 0x000fea0003800000 */
.L_x_11149:
        /* <DEDUP_REMOVED lines=9> */
.L_x_11145:
        /* <DEDUP_REMOVED lines=12> */
.L_x_11154:
[----:B------:R-:W-:Y:S02]  /*19550*/  IMAD.MOV.U32 R110, RZ, RZ, R228 ;  /* 0x000000ffff6e7224 */ /* 0x000fe400078e00e4 */
.L_x_11155:
[----:B------:R-:W-:Y:S05]  /*19560*/  BSYNC B2 ;  /* 0x0000000000027941 */ /* 0x000fea0003800000 */
.L_x_11153:
        /* <DEDUP_REMOVED lines=16> */
.L_x_11159:
[----:B------:R-:W-:Y:S05]  /*19670*/  BSYNC B3 ;  /* 0x0000000000037941 */ /* 0x000fea0003800000 */
.L_x_11158:
        /* <DEDUP_REMOVED lines=44> */
.L_x_11157:
[----:B------:R-:W-:Y:S05]  /*19940*/  BSYNC B2 ;  /* 0x0000000000027941 */ /* 0x000fea0003800000 */
.L_x_11156:
        /* <DEDUP_REMOVED lines=14> */
.L_x_11160:
        /* <DEDUP_REMOVED lines=12> */
.L_x_11163:
[----:B------:R-:W-:Y:S02]  /*19af0*/  IMAD.MOV.U32 R96, RZ, RZ, R228 ;  /* 0x000000ffff607224 */ /* 0x000fe400078e00e4 */
.L_x_11164:
[----:B------:R-:W-:Y:S05]  /*19b00*/  BSYNC B2 ;  /* 0x0000000000027941 */ /* 0x000fea0003800000 */
.L_x_11162:
        /* <DEDUP_REMOVED lines=16> */
.L_x_11168:
[----:B------:R-:W-:Y:S05]  /*19c10*/  BSYNC B3 ;  /* 0x0000000000037941 */ /* 0x000fea0003800000 */
.L_x_11167:
        /* <DEDUP_REMOVED lines=44> */
.L_x_11166:
[----:B------:R-:W-:Y:S05]  /*19ee0*/  BSYNC B2 ;  /* 0x0000000000027941 */ /* 0x000fea0003800000 */
.L_x_11165:
        /* <DEDUP_REMOVED lines=9> */
.L_x_11161:
        /* <DEDUP_REMOVED lines=12> */
.L_x_11170:
[----:B------:R-:W-:Y:S02]  /*1a040*/  IMAD.MOV.U32 R96, RZ, RZ, R228 ;  /* 0x000000ffff607224 */ /* 0x000fe400078e00e4 */
.L_x_11171:
[----:B------:R-:W-:Y:S05]  /*1a050*/  BSYNC B2 ;  /* 0x0000000000027941 */ /* 0x000fea0003800000 */
.L_x_11169:
        /* <DEDUP_REMOVED lines=16> */
.L_x_11175:
[----:B------:R-:W-:Y:S05]  /*1a160*/  BSYNC B3 ;  /* 0x0000000000037941 */ /* 0x000fea0003800000 */
.L_x_11174:
        /* <DEDUP_REMOVED lines=44> */
.L_x_11173:
[----:B------:R-:W-:Y:S05]  /*1a430*/  BSYNC B2 ;  /* 0x0000000000027941 */ /* 0x000fea0003800000 */
.L_x_11172:
        /* <DEDUP_REMOVED lines=14> */
.L_x_11176:
        /* <DEDUP_REMOVED lines=12> */
.L_x_11179:
[----:B------:R-:W-:Y:S02]  /*1a5e0*/  IMAD.MOV.U32 R95, RZ, RZ, R228 ;  /* 0x000000ffff5f7224 */ /* 0x000fe400078e00e4 */
.L_x_11180:
[----:B------:R-:W-:Y:S05]  /*1a5f0*/  BSYNC B2 ;  /* 0x0000000000027941 */ /* 0x000fea0003800000 */
.L_x_11178:
        /* <DEDUP_REMOVED lines=16> */
.L_x_11184:
[----:B------:R-:W-:Y:S05]  /*1a700*/  BSYNC B3 ;  /* 0x0000000000037941 */ /* 0x000fea0003800000 */
.L_x_11183:
        /* <DEDUP_REMOVED lines=44> */
.L_x_11182:
[----:B------:R-:W-:Y:S05]  /*1a9d0*/  BSYNC B2 ;  /* 0x0000000000027941 */ /* 0x000fea0003800000 */
.L_x_11181:
        /* <DEDUP_REMOVED lines=9> */
.L_x_11177:
        /* <DEDUP_REMOVED lines=12> */
.L_x_11186:
[----:B------:R-:W-:Y:S02]  /*1ab30*/  IMAD.MOV.U32 R96, RZ, RZ, R228 ;  /* 0x000000ffff607224 */ /* 0x000fe400078e00e4 */
.L_x_11187:
[----:B------:R-:W-:Y:S05]  /*1ab40*/  BSYNC B2 ;  /* 0x0000000000027941 */ /* 0x000fea0003800000 */
.L_x_11185:
        /* <DEDUP_REMOVED lines=16> */
.L_x_11191:
[----:B------:R-:W-:Y:S05]  /*1ac50*/  BSYNC B3 ;  /* 0x0000000000037941 */ /* 0x000fea0003800000 */
.L_x_11190:
        /* <DEDUP_REMOVED lines=44> */
.L_x_11189:
[----:B------:R-:W-:Y:S05]  /*1af20*/  BSYNC B2 ;  /* 0x0000000000027941 */ /* 0x000fea0003800000 */
.L_x_11188:
        /* <DEDUP_REMOVED lines=14> */
.L_x_11192:
        /* <DEDUP_REMOVED lines=12> */
.L_x_11195:
[----:B------:R-:W-:Y:S02]  /*1b0d0*/  IMAD.MOV.U32 R110, RZ, RZ, R228 ;  /* 0x000000ffff6e7224 */ /* 0x000fe400078e00e4 */
.L_x_11196:
[----:B------:R-:W-:Y:S05]  /*1b0e0*/  BSYNC B2 ;  /* 0x0000000000027941 */ /* 0x000fea0003800000 */
.L_x_11194:
        /* <DEDUP_REMOVED lines=16> */
.L_x_11200:
[----:B------:R-:W-:Y:S05]  /*1b1f0*/  BSYNC B3 ;  /* 0x0000000000037941 */ /* 0x000fea0003800000 */
.L_x_11199:
        /* <DEDUP_REMOVED lines=44> */
.L_x_11198:
[----:B------:R-:W-:Y:S05]  /*1b4c0*/  BSYNC B2 ;  /* 0x0000000000027941 */ /* 0x000fea0003800000 */
.L_x_11197:
        /* <DEDUP_REMOVED lines=9> */
.L_x_11193:
        /* <DEDUP_REMOVED lines=12> */
.L_x_11202:
[----:B------:R-:W-:Y:S02]  /*1b620*/  IMAD.MOV.U32 R110, RZ, RZ, R228 ;  /* 0x000000ffff6e7224 */ /* 0x000fe400078e00e4 */
.L_x_11203:
[----:B------:R-:W-:Y:S05]  /*1b630*/  BSYNC B2 ;  /* 0x0000000000027941 */ /* 0x000fea0003800000 */
.L_x_11201:
        /* <DEDUP_REMOVED lines=16> */
.L_x_11207:
[----:B------:R-:W-:Y:S05]  /*1b740*/  BSYNC B3 ;  /* 0x0000000000037941 */ /* 0x000fea0003800000 */
.L_x_11206:
        /* <DEDUP_REMOVED lines=44> */
.L_x_11205:
[----:B------:R-:W-:Y:S05]  /*1ba10*/  BSYNC B2 ;  /* 0x0000000000027941 */ /* 0x000fea0003800000 */
.L_x_11204:
        /* <DEDUP_REMOVED lines=12> */
.L_x_11208:
        /* <DEDUP_REMOVED lines=12> */
.L_x_11211:
[----:B------:R-:W-:Y:S02]  /*1bba0*/  IMAD.MOV.U32 R97, RZ, RZ, R228 ;  /* 0x000000ffff617224 */ /* 0x000fe400078e00e4 */
.L_x_11212:
[----:B------:R-:W-:Y:S05]  /*1bbb0*/  BSYNC B2 ;  /* 0x0000000000027941 */ /* 0x000fea0003800000 */
.L_x_11210:
        /* <DEDUP_REMOVED lines=16> */
.L_x_11216:
[----:B------:R-:W-:Y:S05]  /*1bcc0*/  BSYNC B3 ;  /* 0x0000000000037941 */ /* 0x000fea0003800000 */
.L_x_11215:
        /* <DEDUP_REMOVED lines=44> */
.L_x_11214:
[----:B------:R-:W-:Y:S05]  /*1bf90*/  BSYNC B2 ;  /* 0x0000000000027941 */ /* 0x000fea0003800000 */
.L_x_11213:
        /* <DEDUP_REMOVED lines=9> */
.L_x_11209:
        /* <DEDUP_REMOVED lines=12> */
.L_x_11218:
[----:B------:R-:W-:Y:S02]  /*1c0f0*/  IMAD.MOV.U32 R226, RZ, RZ, R228 ;  /* 0x000000ffffe27224 */ /* 0x000fe400078e00e4 */
.L_x_11219:
[----:B------:R-:W-:Y:S05]  /*1c100*/  BSYNC B2 ;  /* 0x0000000000027941 */ /* 0x000fea0003800000 */
.L_x_11217:
        /* <DEDUP_REMOVED lines=16> */
.L_x_11223:
[----:B------:R-:W-:Y:S05]  /*1c210*/  BSYNC B3 ;  /* 0x0000000000037941 */ /* 0x000fea0003800000 */
.L_x_11222:
        /* <DEDUP_REMOVED lines=44> */
.L_x_11221:
[----:B------:R-:W-:Y:S05]  /*1c4e0*/  BSYNC B2 ;  /* 0x0000000000027941 */ /* 0x000fea0003800000 */
.L_x_11220:
        /* <DEDUP_REMOVED lines=12> */
.L_x_11224:
        /* <DEDUP_REMOVED lines=12> */
.L_x_11227:
[----:B------:R-:W-:Y:S02]  /*1c670*/  IMAD.MOV.U32 R98, RZ, RZ, R228 ;  /* 0x000000ffff627224 */ /* 0x000fe400078e00e4 */
.L_x_11228:
[----:B------:R-:W-:Y:S05]  /*1c680*/  BSYNC B2 ;  /* 0x0000000000027941 */ /* 0x000fea0003800000 */
.L_x_11226:
        /* <DEDUP_REMOVED lines=16> */
.L_x_11232:
[----:B------:R-:W-:Y:S05]  /*1c790*/  BSYNC B3 ;  /* 0x0000000000037941 */ /* 0x000fea0003800000 */
.L_x_11231:
        /* <DEDUP_REMOVED lines=44> */
.L_x_11230:
[----:B------:R-:W-:Y:S05]  /*1ca60*/  BSYNC B2 ;  /* 0x0000000000027941 */ /* 0x000fea0003800000 */
.L_x_11229:
        /* <DEDUP_REMOVED lines=9> */
.L_x_11225:
        /* <DEDUP_REMOVED lines=12> */
.L_x_11234:
[----:B------:R-:W-:Y:S02]  /*1cbc0*/  IMAD.MOV.U32 R226, RZ, RZ, R228 ;  /* 0x000000ffffe27224 */ /* 0x000fe400078e00e4 */
.L_x_11235:
[----:B------:R-:W-:Y:S05]  /*1cbd0*/  BSYNC B2 ;  /* 0x0000000000027941 */ /* 0x000fea0003800000 */
.L_x_11233:
        /* <DEDUP_REMOVED lines=16> */
.L_x_11239:
[----:B------:R-:W-:Y:S05]  /*1cce0*/  BSYNC B3 ;  /* 0x0000000000037941 */ /* 0x000fea0003800000 */
.L_x_11238:
        /* <DEDUP_REMOVED lines=44> */
.L_x_11237:
[----:B------:R-:W-:Y:S05]  /*1cfb0*/  BSYNC B2 ;  /* 0x0000000000027941 */ /* 0x000fea0003800000 */
.L_x_11236:
        /* <DEDUP_REMOVED lines=12> */
.L_x_11240:
        /* <DEDUP_REMOVED lines=12> */
.L_x_11243:
[----:B------:R-:W-:Y:S02]  /*1d140*/  IMAD.MOV.U32 R226, RZ, RZ, R228 ;  /* 0x000000ffffe27224 */ /* 0x000fe400078e00e4 */
.L_x_11244:
[----:B------:R-:W-:Y:S05]  /*1d150*/  BSYNC B2 ;  /* 0x0000000000027941 */ /* 0x000fea0003800000 */
.L_x_11242:
        /* <DEDUP_REMOVED lines=16> */
.L_x_11248:
[----:B------:R-:W-:Y:S05]  /*1d260*/  BSYNC B3 ;  /* 0x0000000000037941 */ /* 0x000fea0003800000 */
.L_x_11247:
        /* <DEDUP_REMOVED lines=44> */
.L_x_11246:
[----:B------:R-:W-:Y:S05]  /*1d530*/  BSYNC B2 ;  /* 0x0000000000027941 */ /* 0x000fea0003800000 */
.L_x_11245:
        /* <DEDUP_REMOVED lines=9> */
.L_x_11241:
        /* <DEDUP_REMOVED lines=12> */
.L_x_11250:
[----:B------:R-:W-:Y:S02]  /*1d690*/  IMAD.MOV.U32 R226, RZ, RZ, R228 ;  /* 0x000000ffffe27224 */ /* 0x000fe400078e00e4 */
.L_x_11251:
[----:B------:R-:W-:Y:S05]  /*1d6a0*/  BSYNC B2 ;  /* 0x0000000000027941 */ /* 0x000fea0003800000 */
.L_x_11249:
        /* <DEDUP_REMOVED lines=16> */
.L_x_11255:
[----:B------:R-:W-:Y:S05]  /*1d7b0*/  BSYNC B3 ;  /* 0x0000000000037941 */ /* 0x000fea0003800000 */
.L_x_11254:
        /* <DEDUP_REMOVED lines=44> */
.L_x_11253:
[----:B------:R-:W-:Y:S05]  /*1da80*/  BSYNC B2 ;  /* 0x0000000000027941 */ /* 0x000fea0003800000 */
.L_x_11252:
        /* <DEDUP_REMOVED lines=12> */
.L_x_11256:
        /* <DEDUP_REMOVED lines=12> */
.L_x_11259:
[----:B------:R-:W-:Y:S02]  /*1dc10*/  IMAD.MOV.U32 R243, RZ, RZ, R228 ;  /* 0x000000fffff37224 */ /* 0x000fe400078e00e4 */
.L_x_11260:
[----:B------:R-:W-:Y:S05]  /*1dc20*/  BSYNC B2 ;  /* 0x0000000000027941 */ /* 0x000fea0003800000 */
.L_x_11258:
        /* <DEDUP_REMOVED lines=16> */
.L_x_11264:
[----:B------:R-:W-:Y:S05]  /*1dd30*/  BSYNC B3 ;  /* 0x0000000000037941 */ /* 0x000fea0003800000 */
.L_x_11263:
        /* <DEDUP_REMOVED lines=44> */
.L_x_11262:
[----:B------:R-:W-:Y:S05]  /*1e000*/  BSYNC B2 ;  /* 0x0000000000027941 */ /* 0x000fea0003800000 */
.L_x_11261:
        /* <DEDUP_REMOVED lines=9> */
.L_x_11257:
        /* <DEDUP_REMOVED lines=10> */
[----:B------:R-:W-:Y:S01]  /*1e140*/  SEL R108, RZ, 0x1, P5 ;  /* 0x00000001ff6c7807 */ /* 0x000fe20002800000 */
[----:B------:R-:W-:Y:S01]  /*1e150*/  IMAD.SHL.U32 R244, R101, 0x8, RZ ;  /* 0x0000000865f47824 */ /* 0x000fe200078e00ff */
[----:B------:R-:W-:Y:S02]  /*1e160*/  SEL R102, RZ, 0x1, P0 ;  /* 0x00000001ff667807 */ /* 0x000fe40000000000 */
[----:B------:R-:W-:Y:S01]  /*1e170*/  LOP3.LUT R111, R111, R109, R103, 0xfe, !PT ;  /* 0x0000006d6f6f7212 */ /* 0x000fe200078efe67 */
[----:B------:R-:W-:Y:S01]  /*1e180*/  IMAD.WIDE.U32 R108, R108, 0x10000, RZ ;  /* 0x000100006c6c7825 */ /* 0x000fe200078e00ff */
[----:B------:R-:W-:-:S02]  /*1e190*/  LOP3.LUT P6, RZ, R43, 0x8, RZ, 0xc0, !PT ;  /* 0x000000082bff7812 */ /* 0x000fc400078cc0ff */
[----:B------:R-:W-:Y:S01]  /*1e1a0*/  LEA R242, P0, R101, c[0x0][0x188], 0x5 ;  /* 0x0000620065f27a11 */ /* 0x000fe200078028ff */
[----:B------:R-:W-:Y:S01]  /*1e1b0*/  IMAD.WIDE.U32 R102, R102, 0x100, RZ ;  /* 0x0000010066667825 */ /* 0x000fe200078e00ff */
[----:B------:R-:W-:Y:S02]  /*1e1c0*/  LOP3.LUT P1, RZ, R43, 0x10, RZ, 0xc0, !PT ;  /* 0x000000102bff7812 */ /* 0x000fe4000782c0ff */
[----:B------:R-:W-:Y:S02]  /*1e1d0*/  LEA.HI.X R243, R101, c[0x0][0x18c], RZ, 0x5, P0 ;  /* 0x0000630065f37a11 */ /* 0x000fe400000f2cff */
[----:B------:R-:W-:Y:S02]  /*1e1e0*/  LOP3.LUT R103, R103, R111, R109, 0xfe, !PT ;  /* 0x0000006f67677212 */ /* 0x000fe400078efe6d */
[----:B------:R-:W-:Y:S01]  /*1e1f0*/  LOP3.LUT R110, R102, R110, R108, 0xfe, !PT ;  /* 0x0000006e666e7212 */ /* 0x000fe200078efe6c */
[----:B------:R0:W-:Y:S01]  /*1e200*/  STG.E.128 [R242.64], R92 ;  /* 0x0000005cf2007986 */ /* 0x0001e2000c101d06 */
[----:B------:R-:W-:-:S02]  /*1e210*/  SEL R109, RZ, 0x1, P6 ;  /* 0x00000001ff6d7807 */ /* 0x000fc40003000000 */
[----:B------:R-:W-:Y:S01]  /*1e220*/  SHF.R.U32.HI R101, RZ, 0x1d, R101 ;  /* 0x0000001dff657819 */ /* 0x000fe20000011665 */
[----:B------:R0:W-:Y:S01]  /*1e230*/  STG.E.128 [R242.64+0x10], R96 ;  /* 0x00001060f2007986 */ /* 0x0001e2000c101d06 */
        /* <DEDUP_REMOVED lines=25> */
.L_x_11136:
[----:B------:R-:W-:Y:S05]  /*1e3d0*/  BSYNC B1 ;  /* 0x0000000000017941 */ /* 0x000fea0003800000 */
.L_x_11135:
        /* <DEDUP_REMOVED lines=49> */
.L_x_11279:
[----:B-1----:R-:W-:Y:S01]  /*1e6f0*/  FADD.FTZ R108, R103, R100 ;  /* 0x00000064676c7221 */ /* 0x002fe20000010000 */
[----:B------:R-:W-:Y:S05]  /*1e700*/  BRA.DIV ~URZ, `(.L_x_11266) ;  /* 0x000017b27f007947 */ /* 0x000fea000b800000 */
[----:B------:R-:W1:Y:S01]  /*1e710*/  SHFL.BFLY PT, R100, R108, 0x2, 0x1f ;  /* 0x0c401f006c647f89 */ /* 0x000e6200000e0000 */
[----:B------:R-:W-:Y:S01]  /*1e720*/  LOP3.LUT P5, RZ, R43, 0x20, RZ, 0xc0, !PT ;  /* 0x000000202bff7812 */ /* 0x000fe200078ac0ff */
        /* <DEDUP_REMOVED lines=98> */
.L_x_11280:
        /* <DEDUP_REMOVED lines=20> */
[----:B------:R-:W-:Y:S02]  /*1ee90*/  FMUL.FTZ R247, R243, R100 ;  /* 0x00000064f3f77220 */ /* 0x000fe40000410000 */
[--C-:B------:R-:W-:Y:S02]  /*1eea0*/  FADD.FTZ R100, R61, -R242.reuse ;  /* 0x800000f23d647221 */ /* 0x100fe40000010000 */
[----:B------:R-:W-:Y:S02]  /*1eeb0*/  FADD.FTZ R110, R63, -R242 ;  /* 0x800000f23f6e7221 */ /* 0x000fe40000010000 */
        /* <DEDUP_REMOVED lines=14> */
[----:B0-----:R-:W-:Y:S02]  /*1efa0*/  FADD.FTZ R108, R67, -R242 ;  /* 0x800000f2436c7221 */ /* 0x001fe40000010000 */
        /* <DEDUP_REMOVED lines=26> */
.L_x_11268:
[----:B------:R-:W-:Y:S05]  /*1f150*/  BSYNC B1 ;  /* 0x0000000000017941 */ /* 0x000fea0003800000 */
.L_x_11267:
[----:B------:R-:W-:Y:S01]  /*1f160*/  LOP3.LUT P0, RZ, R43, 0x200, RZ, 0xc0, !PT ;  /* 0x000002002bff7812 */ /* 0x000fe2000780c0ff */
[----:B------:R-:W-:-:S12]  /*1f170*/  BSSY B1, `(.L_x_11269) ;  /* 0x0000030000017945 */ /* 0x000fd80003800000 */
[----:B------:R-:W-:Y:S05]  /*1f180*/  @!P0 BRA `(.L_x_11270) ;  /* 0x000002e000008947 */ /* 0x000fea0003800000 */
[--C-:B01----:R-:W-:Y:S02]  /*1f190*/  FADD.FTZ R100, R68, -R242.reuse ;  /* 0x800000f244647221 */ /* 0x103fe40000010000 */
        /* <DEDUP_REMOVED lines=45> */
.L_x_11270:
[----:B------:R-:W-:Y:S05]  /*1f470*/  BSYNC B1 ;  /* 0x0000000000017941 */ /* 0x000fea0003800000 */
.L_x_11269:
        /* <DEDUP_REMOVED lines=49> */
.L_x_11272:
[----:B------:R-:W-:Y:S05]  /*1f790*/  BSYNC B1 ;  /* 0x0000000000017941 */ /* 0x000fea0003800000 */
.L_x_11271:
        /* <DEDUP_REMOVED lines=49> */
.L_x_11274:
[----:B------:R-:W-:Y:S05]  /*1fab0*/  BSYNC B1 ;  /* 0x0000000000017941 */ /* 0x000fea0003800000 */
.L_x_11273:
[----:B------:R-:W-:Y:S01]  /*1fac0*/  LOP3.LUT P0, RZ, R43, 0x40, RZ, 0xc0, !PT ;  /* 0x000000402bff7812 */ /* 0x000fe2000780c0ff */
[----:B------:R-:W-:-:S12]  /*1fad0*/  BSSY B1, `(.L_x_11275) ;  /* 0x000002f000017945 */ /* 0x000fd80003800000 */
[----:B------:R-:W-:Y:S05]  /*1fae0*/  @!P0 BRA `(.L_x_11276) ;  /* 0x000002d000008947 */ /* 0x000fea0003800000 */
[--C-:B01----:R-:W-:Y:S02]  /*1faf0*/  FADD.FTZ R100, R92, -R242.reuse ;  /* 0x800000f25c647221 */ /* 0x103fe40000010000 */
[--C-:B------:R-:W-:Y:S02]  /*1fb00*/  FADD.FTZ R244, R93, -R242.reuse ;  /* 0x800000f25df47221 */ /* 0x100fe40000010000 */
[C---:B------:R-:W-:Y:S02]  /*1fb10*/  FMUL.FTZ R245, R243.reuse, R100 ;  /* 0x00000064f3f57220 */ /* 0x040fe40000410000 */
[----:B------:R-:W-:Y:S02]  /*1fb20*/  FMUL.FTZ R244, R243, R244 ;  /* 0x000000f4f3f47220 */ /* 0x000fe40000410000 */
[--C-:B------:R-:W-:Y:S02]  /*1fb30*/  FADD.FTZ R246, R94, -R242.reuse ;  /* 0x800000f25ef67221 */ /* 0x100fe40000010000 */
[----:B------:R-:W-:-:S02]  /*1fb40*/  FADD.FTZ R110, R95, -R242 ;  /* 0x800000f25f6e7221 */ /* 0x000fc40000010000 */
[--C-:B------:R-:W-:Y:S02]  /*1fb50*/  FADD.FTZ R102, R96, -R242.reuse ;  /* 0x800000f260667221 */ /* 0x100fe40000010000 */
[----:B------:R-:W-:Y:S02]  /*1fb60*/  FADD.FTZ R248, R97, -R242 ;  /* 0x800000f261f87221 */ /* 0x000fe40000010000 */
[----:B------:R-:W-:Y:S02]  /*1fb70*/  FFMA.FTZ R100, R194, R245, R203 ;  /* 0x000000f5c2647223 */ /* 0x000fe400000100cb */
[----:B------:R-:W-:Y:S02]  /*1fb80*/  FFMA.FTZ R101, R197, R244, R204 ;  /* 0x000000f4c5657223 */ /* 0x000fe400000100cc */
[----:B------:R-:W-:Y:S02]  /*1fb90*/  FADD.FTZ R108, R98, -R242 ;  /* 0x800000f2626c7221 */ /* 0x000fe40000010000 */
[----:B------:R-:W-:Y:S01]  /*1fba0*/  FMUL.FTZ R246, R243, R246 ;  /* 0x000000f6f3f67220 */ /* 0x000fe20000410000 */
[----:B------:R-:W-:Y:S01]  /*1fbb0*/  F2FP.BF16.PACK_AB R100, R101, R100 ;  /* 0x000000646564723e */ /* 0x000fe200000010ff */
[----:B------:R-:W-:-:S02]  /*1fbc0*/  FMUL.FTZ R110, R243, R110 ;  /* 0x0000006ef36e7220 */ /* 0x000fc40000410000 */
[C---:B------:R-:W-:Y:S02]  /*1fbd0*/  FMUL.FTZ R247, R243.reuse, R102 ;  /* 0x00000066f3f77220 */ /* 0x040fe40000410000 */
[----:B------:R-:W-:Y:S02]  /*1fbe0*/  FMUL.FTZ R248, R243, R248 ;  /* 0x000000f8f3f87220 */ /* 0x000fe40000410000 */
[----:B------:R-:W-:Y:S02]  /*1fbf0*/  FADD.FTZ R242, R99, -R242 ;  /* 0x800000f263f27221 */ /* 0x000fe40000010000 */
[----:B------:R-:W-:Y:S02]  /*1fc00*/  FMUL.FTZ R111, R243, R108 ;  /* 0x0000006cf36f7220 */ /* 0x000fe40000410000 */
[----:B------:R-:W-:Y:S02]  /*1fc10*/  FFMA.FTZ R101, R196, R246, R205 ;  /* 0x000000f6c4657223 */ /* 0x000fe400000100cd */
[----:B------:R-:W-:-:S02]  /*1fc20*/  FFMA.FTZ R102, R199, R110, R206 ;  /* 0x0000006ec7667223 */ /* 0x000fc400000100ce */
[----:B------:R-:W-:Y:S02]  /*1fc30*/  FFMA.FTZ R103, R198, R247, R207 ;  /* 0x000000f7c6677223 */ /* 0x000fe400000100cf */
[----:B------:R-:W-:Y:S01]  /*1fc40*/  FFMA.FTZ R108, R201, R248, R208 ;  /* 0x000000f8c96c7223 */ /* 0x000fe200000100d0 */
[----:B------:R-:W-:Y:S01]  /*1fc50*/  F2FP.BF16.PACK_AB R101, R102, R101 ;  /* 0x000000656665723e */ /* 0x000fe200000010ff */
[----:B------:R-:W-:Y:S02]  /*1fc60*/  FMUL.FTZ R243, R243, R242 ;  /* 0x000000f2f3f37220 */ /* 0x000fe40000410000 */
[----:B------:R-:W-:Y:S01]  /*1fc70*/  IMAD.MOV.U32 R242, RZ, RZ, 0x10 ;  /* 0x00000010fff27424 */ /* 0x000fe200078e00ff */
[----:B------:R-:W-:Y:S01]  /*1fc80*/  F2FP.BF16.PACK_AB R102, R108, R103 ;  /* 0x000000676c66723e */ /* 0x000fe200000010ff */
[----:B------:R-:W-:Y:S02]  /*1fc90*/  FFMA.FTZ R103, R200, R111, R209 ;  /* 0x0000006fc8677223 */ /* 0x000fe400000100d1 */
[----:B------:R-:W-:-:S02]  /*1fca0*/  FFMA.FTZ R108, R202, R243, R211 ;  /* 0x000000f3ca6c7223 */ /* 0x000fc400000100d3 */
        /* <DEDUP_REMOVED lines=11> */
[----:B------:R-:W-:Y:S01]  /*1fd60*/  FFMA.FTZ R244, R213, R244, R224 ;  /* 0x000000f4d5f47223 */ /* 0x000fe200000100e0 */
[----:B------:R-:W-:-:S02]  /*1fd70*/  F2FP.BF16.PACK_AB R110, R248, R247 ;  /* 0x000000f7f86e723e */ /* 0x000fc400000010ff */
[----:B0-----:R-:W-:Y:S01]  /*1fd80*/  F2FP.BF16.PACK_AB R109, R243, R246 ;  /* 0x000000f6f36d723e */ /* 0x001fe200000010ff */
[----:B------:R-:W-:Y:S01]  /*1fd90*/  IMAD.WIDE.U32 R100, R241, R242, c[0x0][0x210] ;  /* 0x00008400f1647625 */ /* 0x000fe200078e00f2 */
[----:B------:R-:W-:-:S05]  /*1fda0*/  F2FP.BF16.PACK_AB R108, R244, R245 ;  /* 0x000000f5f46c723e */ /* 0x000fca00000010ff */
[----:B------:R0:W-:Y:S02]  /*1fdb0*/  STG.E.128 [R100.64], R108 ;  /* 0x0000006c64007986 */ /* 0x0001e4000c101d06 */
.L_x_11276:
[----:B------:R-:W-:Y:S05]  /*1fdc0*/  BSYNC B1 ;  /* 0x0000000000017941 */ /* 0x000fea0003800000 */
.L_x_11275:
[----:B01----:R-:W-:-:S04]  /*1fdd0*/  IMAD.MOV.U32 R101, RZ, RZ, 0x4 ;  /* 0x00000004ff657424 */ /* 0x003fc800078e00ff */
[----:B------:R-:W-:-:S05]  /*1fde0*/  IMAD R42, R101, c[0x0][0x160], R42 ;  /* 0x00005800652a7a24 */ /* 0x000fca00078e022a */
[----:B------:R-:W-:-:S13]  /*1fdf0*/  ISETP.GE.AND P0, PT, R42, c[0x0][0x164], PT ;  /* 0x000059002a007a0c */ /* 0x000fda0003f06270 */
[----:B------:R-:W-:Y:S01]  /*1fe00*/  @P0 CALL.REL.NOINC `(.L_x_11277) ;  /* 0x0000001000000944 */ /* 0x000fe20003c00000 */
[----:B------:R-:W-:Y:S05]  /*1fe10*/  BRA `(.L_x_11278) ;  /* 0xfffe1af000007947 */ /* 0x000fea000383ffff */
.L_x_11277:
[----:B------:R-:W-:Y:S05]  /*1fe20*/  BSYNC B0 ;  /* 0x0000000000007941 */ /* 0x000fea0003800000 */
.L_x_10610:
[----:B------:R-:W-:Y:S05]  /*1fe30*/  EXIT ;  /* 0x000000000000794d */ /* 0x000fea0003800000 */
.L_x_11265:
[----:B------:R-:W-:Y:S01]  /*1fe40*/  IMAD.MOV.U32 R102, RZ, RZ, R103 ;  /* 0x000000ffff667224 */ /* 0x000fe200078e0067 */
[----:B------:R-:W-:Y:S01]  /*1fe50*/  MOV R100, 0x1fea0 ;  /* 0x0001fea000647802 */ /* 0x000fe20000000f00 */
[----:B------:R-:W-:Y:S02]  /*1fe60*/  IMAD.MOV.U32 R111, RZ, RZ, 0x1 ;  /* 0x00000001ff6f7424 */ /* 0x000fe400078e00ff */
[----:B------:R-:W-:Y:S02]  /*1fe70*/  IMAD.MOV.U32 R110, RZ, RZ, 0x1f ;  /* 0x0000001fff6e7424 */ /* 0x000fe400078e00ff */
[----:B------:R-:W-:Y:S02]  /*1fe80*/  IMAD.MOV.U32 R243, RZ, RZ, -0x1 ;  /* 0xfffffffffff37424 */ /* 0x000fe400078e00ff */
[----:B------:R-:W-:Y:S05]  /*1fe90*/  CALL.REL.NOINC `($__internal_28_$__cuda_sm70_shflsync_bfly_p) ;  /* 0x000008d000007944 */ /* 0x000fea0003c00000 */
[----:B-1----:R-:W-:Y:S01]  /*1fea0*/  IMAD.MOV.U32 R100, RZ, RZ, R111 ;  /* 0x000000ffff647224 */ /* 0x002fe200078e006f */
[----:B0-----:R-:W-:Y:S05]  /*1feb0*/  BRA `(.L_x_11279) ;  /* 0xffffe83000007947 */ /* 0x001fea000383ffff */
.L_x_11266:
[----:B------:R-:W-:Y:S01]  /*1fec0*/  IMAD.MOV.U32 R102, RZ, RZ, R108 ;  /* 0x000000ffff667224 */ /* 0x000fe200078e006c */
[----:B------:R-:W-:Y:S01]  /*1fed0*/  MOV R100, 0x1ff20 ;  /* 0x0001ff2000647802 */ /* 0x000fe20000000f00 */
[----:B------:R-:W-:Y:S02]  /*1fee0*/  IMAD.MOV.U32 R111, RZ, RZ, 0x2 ;  /* 0x00000002ff6f7424 */ /* 0x000fe400078e00ff */
[----:B------:R-:W-:-:S02]  /*1fef0*/  IMAD.MOV.U32 R110, RZ, RZ, 0x1f ;  /* 0x0000001fff6e7424 */ /* 0x000fc400078e00ff */
[----:B------:R-:W-:Y:S02]  /*1ff00*/  IMAD.MOV.U32 R243, RZ, RZ, -0x1 ;  /* 0xfffffffffff37424 */ /* 0x000fe400078e00ff */
[----:B0-----:R-:W-:Y:S05]  /*1ff10*/  CALL.REL.NOINC `($__internal_28_$__cuda_sm70_shflsync_bfly_p) ;  /* 0x0000085000007944 */ /* 0x001fea0003c00000 */
[----:B01----:R-:W-:Y:S01]  /*1ff20*/  FADD.FTZ R102, R108, R111 ;  /* 0x0000006f6c667221 */ /* 0x003fe20000010000 */
[----:B------:R-:W-:Y:S01]  /*1ff30*/  MOV R100, 0x1ff80 ;  /* 0x0001ff8000647802 */ /* 0x000fe20000000f00 */
[----:B------:R-:W-:Y:S02]  /*1ff40*/  IMAD.MOV.U32 R111, RZ, RZ, 0x4 ;  /* 0x00000004ff6f7424 */ /* 0x000fe400078e00ff */
[----:B------:R-:W-:Y:S02]  /*1ff50*/  IMAD.MOV.U32 R110, RZ, RZ, 0x1f ;  /* 0x0000001fff6e7424 */ /* 0x000fe400078e00ff */
[----:B------:R-:W-:Y:S02]  /*1ff60*/  IMAD.MOV.U32 R243, RZ, RZ, -0x1 ;  /* 0xfffffffffff37424 */ /* 0x000fe400078e00ff */
[----:B------:R-:W-:Y:S05]  /*1ff70*/  CALL.REL.NOINC `($__internal_28_$__cuda_sm70_shflsync_bfly_p) ;  /* 0x000007f000007944 */ /* 0x000fea0003c00000 */
[----:B01----:R-:W-:Y:S01]  /*1ff80*/  FADD.FTZ R102, R102, R111 ;  /* 0x0000006f66667221 */ /* 0x003fe20000010000 */
[----:B------:R-:W-:Y:S01]  /*1ff90*/  MOV R100, 0x1ffe0 ;  /* 0x0001ffe000647802 */ /* 0x000fe20000000f00 */
[----:B------:R-:W-:Y:S02]  /*1ffa0*/  IMAD.MOV.U32 R111, RZ, RZ, 0x8 ;  /* 0x00000008ff6f7424 */ /* 0x000fe400078e00ff */
[----:B------:R-:W-:-:S02]  /*1ffb0*/  IMAD.MOV.U32 R110, RZ, RZ, 0x1f ;  /* 0x0000001fff6e7424 */ /* 0x000fc400078e00ff */
[----:B------:R-:W-:Y:S02]  /*1ffc0*/  IMAD.MOV.U32 R243, RZ, RZ, -0x1 ;  /* 0xfffffffffff37424 */ /* 0x000fe400078e00ff */
[----:B------:R-:W-:Y:S05]  /*1ffd0*/  CALL.REL.NOINC `($__internal_28_$__cuda_sm70_shflsync_bfly_p) ;  /* 0x0000079000007944 */ /* 0x000fea0003c00000 */
[----:B01----:R-:W-:Y:S01]  /*1ffe0*/  FADD.FTZ R102, R102, R111 ;  /* 0x0000006f66667221 */ /* 0x003fe20000010000 */
[----:B------:R-:W-:Y:S01]  /*1fff0*/  MOV R100, 0x20040 ;  /* 0x0002004000647802 */ /* 0x000fe20000000f00 */
[----:B------:R-:W-:Y:S02]  /*20000*/  IMAD.MOV.U32 R111, RZ, RZ, 0x10 ;  /* 0x00000010ff6f7424 */ /* 0x000fe400078e00ff */
[----:B------:R-:W-:Y:S02]  /*20010*/  IMAD.MOV.U32 R110, RZ, RZ, 0x1f ;  /* 0x0000001fff6e7424 */ /* 0x000fe400078e00ff */
[----:B------:R-:W-:Y:S02]  /*20020*/  IMAD.MOV.U32 R243, RZ, RZ, -0x1 ;  /* 0xfffffffffff37424 */ /* 0x000fe400078e00ff */
[----:B------:R-:W-:Y:S05]  /*20030*/  CALL.REL.NOINC `($__internal_28_$__cuda_sm70_shflsync_bfly_p) ;  /* 0x0000073000007944 */ /* 0x000fea0003c00000 */
[----:B-1----:R-:W-:Y:S01]  /*20040*/  FADD.FTZ R109, R102, R111 ;  /* 0x0000006f666d7221 */ /* 0x002fe20000010000 */
[----:B------:R-:W-:Y:S01]  /*20050*/  LOP3.LUT P5, RZ, R43, 0x20, RZ, 0xc0, !PT ;  /* 0x000000202bff7812 */ /* 0x000fe200078ac0ff */
[----:B------:R-:W-:Y:S02]  /*20060*/  IMAD.MOV.U32 R111, RZ, RZ, 0x1 ;  /* 0x00000001ff6f7424 */ /* 0x000fe400078e00ff */
[----:B------:R-:W-:-:S02]  /*20070*/  FMUL.FTZ R109, R109, c[0x0][0x1e0] ;  /* 0x000078006d6d7a20 */ /* 0x000fc40000410000 */
[----:B0-----:R-:W-:Y:S02]  /*20080*/  IMAD.MOV.U32 R110, RZ, RZ, 0x1f ;  /* 0x0000001fff6e7424 */ /* 0x001fe400078e00ff */
[--C-:B------:R-:W-:Y:S02]  /*20090*/  FADD.FTZ R100, R60, -R109.reuse ;  /* 0x8000006d3c647221 */ /* 0x100fe40000010000 */
[----:B------:R-:W-:Y:S02]  /*200a0*/  FADD.FTZ R101, R61, -R109 ;  /* 0x8000006d3d657221 */ /* 0x000fe40000010000 */
[----:B------:R-:W-:Y:S02]  /*200b0*/  FFMA.FTZ R100, R100, R100, RZ ;  /* 0x0000006464647223 */ /* 0x000fe400000100ff */
[----:B------:R-:W-:Y:S02]  /*200c0*/  IMAD.MOV.U32 R243, RZ, RZ, -0x1 ;  /* 0xfffffffffff37424 */ /* 0x000fe400078e00ff */
[----:B------:R-:W-:-:S02]  /*200d0*/  FFMA.FTZ R100, R101, R101, R100 ;  /* 0x0000006565647223 */ /* 0x000fc40000010064 */
        /* <DEDUP_REMOVED lines=78> */
[----:B------:R-:W-:Y:S05]  /*205c0*/  CALL.REL.NOINC `($__internal_28_$__cuda_sm70_shflsync_bfly_p) ;  /* 0x000001a000007944 */ /* 0x000fea0003c00000 */
        /* <DEDUP_REMOVED lines=19> */
[----:B------:R-:W-:Y:S01]  /*20700*/  MOV R100, 0x20760 ;  /* 0x0002076000647802 */ /* 0x000fe20000000f00 */
[----:B------:R-:W-:Y:S02]  /*20710*/  IMAD.MOV.U32 R111, RZ, RZ, 0x10 ;  /* 0x00000010ff6f7424 */ /* 0x000fe400078e00ff */
[----:B0-----:R-:W-:-:S02]  /*20720*/  IMAD.MOV.U32 R110, RZ, RZ, 0x1f ;  /* 0x0000001fff6e7424 */ /* 0x001fc400078e00ff */
[----:B------:R-:W-:Y:S02]  /*20730*/  IMAD.MOV.U32 R243, RZ, RZ, -0x1 ;  /* 0xfffffffffff37424 */ /* 0x000fe400078e00ff */
[----:B------:R-:W-:Y:S02]  /*20740*/  IMAD.MOV.U32 R102, RZ, RZ, R108 ;  /* 0x000000ffff667224 */ /* 0x000fe400078e006c */
[----:B------:R-:W-:Y:S05]  /*20750*/  CALL.REL.NOINC `($__internal_28_$__cuda_sm70_shflsync_bfly_p) ;  /* 0x0000001000007944 */ /* 0x000fea0003c00000 */
[----:B01----:R-:W-:Y:S05]  /*20760*/  BRA `(.L_x_11280) ;  /* 0xffffe5e000007947 */ /* 0x003fea000383ffff */
        .weak           $__internal_28_$__cuda_sm70_shflsync_bfly_p
        .type           $__internal_28_$__cuda_sm70_shflsync_bfly_p,@function
        .size           $__internal_28_$__cuda_sm70_shflsync_bfly_p,(.L_x_33006 - $__internal_28_$__cuda_sm70_shflsync_bfly_p)
$__internal_28_$__cuda_sm70_shflsync_bfly_p:
[----:B------:R-:W-:Y:S01]  /*20770*/  IMAD.MOV.U32 R101, RZ, RZ, 0x0 ;  /* 0x00000000ff657424 */ /* 0x000fe200078e00ff */
[----:B------:R-:W-:Y:S04]  /*20780*/  WARPSYNC R243 ;  /* 0x000000f300007348 */ /* 0x000fe80003800000 */
[----:B------:R0:W1:Y:S01]  /*20790*/  SHFL.BFLY PT, R111, R102, R111, R110 ;  /* 0x0c00006f666f7389 */ /* 0x00006200000e006e */
[----:B------:R-:W-:Y:S05]  /*207a0*/  RET.REL.NODEC R100 `(_ZN10layer_norm31ln_parallel_residual_fwd_kernelINS_13Kernel_traitsI13__nv_bfloat16S2_fS2_fjLj1280ELj1ELj4ELj1ELj16ENS_18Kernel_traits_baseILj1280ES2_S2_fS2_fjLj128EEEEELb1ELb0ELb0EEEvNS_9FwdParamsE) ;  /* 0xfffdf85064007950 */ /* 0x000fea0003c3ffff */
.L_x_11281:
        /* <DEDUP_REMOVED lines=13> */
.L_x_33006:


//--------------------- .text._ZN10layer_norm31ln_parallel_residual_fwd_kernelINS_13Kernel_traitsI13__nv_bfloat16S2_fS2_fjLj1280ELj1ELj4ELj1ELj16ENS_18Kernel_traits_baseILj1280ES2_S2_fS2_fjLj128EEEEELb1ELb0ELb1EEEvNS_9FwdParamsE --------------------------
	.section	.text._ZN10layer_norm31ln_parallel_residual_fwd_kernelINS_13Kernel_traitsI13__nv_bfloat16S2_fS2_fjLj1280ELj1ELj4ELj1ELj16ENS_18Kernel_traits_baseILj1280ES2_S2_fS2_fjLj128EEEEELb1ELb0ELb1EEEvNS_9FwdParamsE,"ax",@progbits
	.sectioninfo	@"SHI_REGISTERS=239"
	.align	128
        .global         _ZN10layer_norm31ln_parallel_residual_fwd_kernelINS_13Kernel_traitsI13__nv_bfloat16S2_fS2_fjLj1280ELj1ELj4ELj1ELj16ENS_18Kernel_traits_baseILj1280ES2_S2_fS2_fjLj128EEEEELb1ELb0ELb1EEEvNS_9FwdParamsE
        .type           _ZN10layer_norm31ln_parallel_residual_fwd_kernelINS_13Kernel_traitsI13__nv_bfloat16S2_fS2_fjLj1280ELj1ELj4ELj1ELj16ENS_18Kernel_traits_baseILj1280ES2_S2_fS2_fjLj128EEEEELb1ELb0ELb1EEEvNS_9FwdParamsE,@function
        .size           _ZN10layer_norm31ln_parallel_residual_fwd_kernelINS_13Kernel_traitsI13__nv_bfloat16S2_fS2_fjLj1280ELj1ELj4ELj1ELj16ENS_18Kernel_traits_baseILj1280ES2_S2_fS2_fjLj128EEEEELb1ELb0ELb1EEEvNS_9FwdParamsE,(.L_x_33007 - _ZN10layer_norm31ln_parallel_residual_fwd_kernelINS_13Kernel_traitsI13__nv_bfloat16S2_fS2_fjLj1280ELj1ELj4ELj1ELj16ENS_18Kernel_traits_baseILj1280ES2_S2_fS2_fjLj128EEEEELb1ELb0ELb1EEEvNS_9FwdParamsE)
        .other          _ZN10layer_norm31ln_parallel_residual_fwd_kernelINS_13Kernel_traitsI13__nv_bfloat16S2_fS2_fjLj1280ELj1ELj4ELj1ELj16ENS_18Kernel_traits_baseILj1280ES2_S2_fS2_fjLj128EEEEELb1ELb0ELb1EEEvNS_9FwdParamsE,@"STO_CUDA_ENTRY STV_DEFAULT"
_ZN10layer_norm31ln_parallel_residual_fwd_kernelINS_13Kernel_traitsI13__nv_bfloat16S2_fS2_fjLj1280ELj1ELj4ELj1ELj16ENS_18Kernel_traits_baseILj1280ES2_S2_fS2_fjLj128EEEEELb1ELb0ELb1EEEvNS_9FwdParamsE:
.text._ZN10layer_norm31ln_parallel_residual_fwd_kernelINS_13Kernel_traitsI13__nv_bfloat16S2_fS2_fjLj1280ELj1ELj4ELj1ELj16ENS_18Kernel_traits_baseILj1280ES2_S2_fS2_fjLj128EEEEELb1ELb0ELb1EEEvNS_9FwdParamsE:
[----:B------:R-:W-:Y:S02]  /*0000*/  IMAD.MOV.U32 R1, RZ, RZ, c[0x0][0x28] ;  /* 0x00000a00ff017624 */ /* 0x000fe400078e00ff */
[----:B------:R-:W-:Y:S01]  /*0010*/  ULDC.U8 UR4, c[0x0][0x244] ;  /* 0x0000910000047ab9 */ /* 0x000fe20000000000 */
[----:B------:R-:W-:Y:S01]  /*0020*/  IMAD.MOV.U32 R198, RZ, RZ, c[0x0][0x238] ;  /* 0x00008e00ffc67624 */ /* 0x000fe200078e00ff */
[----:B------:R-:W-:Y:S01]  /*0030*/  ISETP.NE.AND P1, PT, RZ, UR4, PT ;  /* 0x00000004ff007c0c */ /* 0x000fe2000bf25270 */
[----:B------:R-:W-:Y:S01]  /*0040*/  IMAD.MOV.U32 R199, RZ, RZ, c[0x0][0x23c] ;  /* 0x00008f00ffc77624 */ /* 0x000fe200078e00ff */
[----:B------:R-:W-:Y:S02]  /*0050*/  ULDC.64 UR4, c[0x0][0x230] ;  /* 0x00008c0000047ab9 */ /* 0x000fe40000000a00 */
[----:B------:R-:W-:Y:S01]  /*0060*/  ULDC.64 UR6, c[0x0][0x118] ;  /* 0x0000460000067ab9 */ /* 0x000fe20000000a00 */
[----:B------:R-:W-:Y:S02]  /*0070*/  IMAD.U32 R2, RZ, RZ, UR4 ;  /* 0x00000004ff027e24 */ /* 0x000fe4000f8e00ff */
[----:B------:R-:W-:-:S06]  /*0080*/  IMAD.U32 R3, RZ, RZ, UR5 ;  /* 0x00000005ff037e24 */ /* 0x000fcc000f8e00ff */
[----:B------:R-:W-:Y:S01]  /*0090*/  @P1 IMAD.MOV.U32 R4, RZ, RZ, R198 ;  /* 0x000000ffff041224 */ /* 0x000fe200078e00c6 */
[----:B------:R-:W2:Y:S01]  /*00a0*/  @P1 LDG.E.64 R2, [R2.64] ;  /* 0x0000000602021981 */ /* 0x000ea2000c1e1b00 */
[----:B------:R-:W-:-:S06]  /*00b0*/  @P1 IMAD.MOV.U32 R5, RZ, RZ, R199 ;  /* 0x000000ffff051224 */ /* 0x000fcc00078e00c7 */
[----:B------:R-:W3:Y:S01]  /*00c0*/  @P1 LDG.E.64 R4, [R4.64] ;  /* 0x0000000604041981 */ /* 0x000ee2000c1e1b00 */
[----:B------:R-:W-:Y:S01]  /*00d0*/  IMAD.MOV.U32 R31, RZ, RZ, 0x10 ;  /* 0x00000010ff1f7424 */ /* 0x000fe200078e00ff */
[----:B------:R-:W-:Y:S02]  /*00e0*/  ISETP.NE.U32.AND P0, PT, RZ, c[0x0][0x218], PT ;  /* 0x00008600ff007a0c */ /* 0x000fe40003f05070 */
[----:B------:R-:W0:Y:S02]  /*00f0*/  S2R R0, SR_TID.X ;  /* 0x0000000000007919 */ /* 0x000e240000002100 */
[----:B------:R-:W-:Y:S02]  /*0100*/  ISETP.NE.AND.EX P0, PT, RZ, c[0x0][0x21c], PT, P0 ;  /* 0x00008700ff007a0c */ /* 0x000fe40003f05300 */
[----:B------:R-:W1:Y:S01]  /*0110*/  S2R R169, SR_CTAID.X ;  /* 0x0000000000a97919 */ /* 0x000e620000002500 */
[----:B0-----:R-:W-:Y:S01]  /*0120*/  LOP3.LUT R134, R0, 0x1f, RZ, 0xc0, !PT ;  /* 0x0000001f00867812 */ /* 0x001fe200078ec0ff */
[----:B-1----:R-:W-:-:S04]  /*0130*/  IMAD R173, R169, c[0x0][0x0], R0 ;  /* 0x00000000a9ad7a24 */ /* 0x002fc800078e0200 */
[----:B------:R-:W-:-:S04]  /*0140*/  IMAD.WIDE.U32 R20, R134, R31, c[0x0][0x218] ;  /* 0x0000860086147625 */ /* 0x000fc800078e001f */
[----:B------:R-:W-:Y:S01]  /*0150*/  IMAD.WIDE.U32 R24, R173, -0x326172a9, RZ ;  /* 0xcd9e8d57ad187825 */ /* 0x000fe200078e00ff */
[----:B------:R0:W5:Y:S04]  /*0160*/  @P0 LDG.E.128 R16, [R20.64] ;  /* 0x0000000614100981 */ /* 0x000168000c1e1d00 */
[----:B------:R0:W5:Y:S04]  /*0170*/  @P0 LDG.E.128 R12, [R20.64+0x200] ;  /* 0x00020006140c0981 */ /* 0x000168000c1e1d00 */
[----:B------:R0:W5:Y:S04]  /*0180*/  @P0 LDG.E.128 R8, [R20.64+0x400] ;  /* 0x0004000614080981 */ /* 0x000168000c1e1d00 */
[----:B------:R0:W5:Y:S01]  /*0190*/  @P0 LDG.E.128 R60, [R20.64+0x800] ;  /* 0x00080006143c0981 */ /* 0x000162000c1e1d00 */
[----:B--2---:R-:W1:Y:S01]  /*01a0*/  @P1 R2UR UR4, R2 ;  /* 0x00000000020413c2 */ /* 0x004e6200000e0000 */
[----:B---3--:R-:W-:-:S07]  /*01b0*/  @P1 IADD3 R198, P2, R4, c[0x0][0x240], RZ ;  /* 0x0000900004c61a10 */ /* 0x008fce0007f5e0ff */
[----:B------:R-:W2:Y:S01]  /*01c0*/  @P1 R2UR UR5, R3 ;  /* 0x00000000030513c2 */ /* 0x000ea200000e0000 */
[----:B------:R-:W-:Y:S01]  /*01d0*/  @P1 IMAD.X R199, RZ, RZ, R5, P2 ;  /* 0x000000ffffc71224 */ /* 0x000fe200010e0605 */
[----:B------:R-:W-:Y:S01]  /*01e0*/  ISETP.NE.U32.AND P1, PT, RZ, c[0x0][0x220], PT ;  /* 0x00008800ff007a0c */ /* 0x000fe20003f25070 */
[----:B------:R0:W5:Y:S03]  /*01f0*/  @P0 LDG.E.128 R4, [R20.64+0x600] ;  /* 0x0006000614040981 */ /* 0x000166000c1e1d00 */
[----:B------:R-:W-:-:S13]  /*0200*/  ISETP.NE.AND.EX P1, PT, RZ, c[0x0][0x224], PT, P1 ;  /* 0x00008900ff007a0c */ /* 0x000fda0003f25310 */
[----:B------:R-:W-:-:S06]  /*0210*/  @P1 IMAD.WIDE.U32 R40, R134, R31, c[0x0][0x220] ;  /* 0x0000880086281625 */ /* 0x000fcc00078e001f */
[----:B------:R-:W5:Y:S01]  /*0220*/  @P1 LDG.E.128 R40, [R40.64+0x800] ;  /* 0x0008000628281981 */ /* 0x000f62000c1e1d00 */
[--C-:B------:R-:W-:Y:S02]  /*0230*/  SHF.R.U64 R172, R198, 0x2, R199.reuse ;  /* 0x00000002c6ac7819 */ /* 0x100fe400000012c7 */
[----:B------:R-:W-:-:S03]  /*0240*/  SHF.R.U32.HI R171, RZ, 0x2, R199 ;  /* 0x00000002ffab7819 */ /* 0x000fc600000116c7 */
[----:B------:R-:W-:Y:S01]  /*0250*/  IMAD.WIDE.U32 R22, R172, -0x2daee0ad, RZ ;  /* 0xd2511f53ac167825 */ /* 0x000fe200078e00ff */
[----:B-1----:R-:W-:Y:S01]  /*0260*/  LOP3.LUT R26, R25, UR4, R171, 0x96, !PT ;  /* 0x00000004191a7c12 */ /* 0x002fe2000f8e96ab */
[----:B--2---:R-:W-:-:S03]  /*0270*/  UIADD3 UR10, UR5, -0x4498517b, URZ ;  /* 0xbb67ae85050a7890 */ /* 0x004fc6000fffe03f */
[----:B------:R-:W-:Y:S01]  /*0280*/  LOP3.LUT R28, R23, UR5, RZ, 0x3c, !PT ;  /* 0x00000005171c7c12 */ /* 0x000fe2000f8e3cff */
[----:B------:R-:W-:Y:S01]  /*0290*/  UIADD3 UR9, UR4, -0x61c88647, URZ ;  /* 0x9e3779b904097890 */ /* 0x000fe2000fffe03f */
[----:B------:R-:W-:-:S04]  /*02a0*/  IMAD.WIDE.U32 R26, R26, -0x2daee0ad, RZ ;  /* 0xd2511f531a1a7825 */ /* 0x000fc800078e00ff */
[----:B------:R-:W-:Y:S01]  /*02b0*/  IMAD.WIDE.U32 R28, R28, -0x326172a9, RZ ;  /* 0xcd9e8d571c1c7825 */ /* 0x000fe200078e00ff */
[----:B------:R-:W-:Y:S01]  /*02c0*/  LOP3.LUT R25, R27, UR10, R22, 0x96, !PT ;  /* 0x0000000a1b197c12 */ /* 0x000fe2000f8e9616 */
[----:B------:R-:W-:-:S03]  /*02d0*/  UIADD3 UR11, UR4, 0x3c6ef372, URZ ;  /* 0x3c6ef372040b7890 */ /* 0x000fc6000fffe03f */
[----:B------:R-:W-:Y:S01]  /*02e0*/  LOP3.LUT R22, R29, UR9, R24, 0x96, !PT ;  /* 0x000000091d167c12 */ /* 0x000fe2000f8e9618 */
[----:B------:R-:W-:Y:S01]  /*02f0*/  IMAD.WIDE.U32 R24, R25, -0x326172a9, RZ ;  /* 0xcd9e8d5719187825 */ /* 0x000fe200078e00ff */
[----:B------:R-:W-:-:S03]  /*0300*/  UIADD3 UR12, UR5, 0x76cf5d0a, URZ ;  /* 0x76cf5d0a050c7890 */ /* 0x000fc6000fffe03f */
[----:B------:R-:W-:Y:S01]  /*0310*/  IMAD.WIDE.U32 R22, R22, -0x2daee0ad, RZ ;  /* 0xd2511f5316167825 */ /* 0x000fe200078e00ff */
[----:B0-----:R-:W-:Y:S01]  /*0320*/  LOP3.LUT R20, R25, UR11, R28, 0x96, !PT ;  /* 0x0000000b19147c12 */ /* 0x001fe2000f8e961c */
[----:B------:R-:W-:-:S03]  /*0330*/  UIADD3 UR14, UR5, 0x32370b8f, URZ ;  /* 0x32370b8f050e7890 */ /* 0x000fc6000fffe03f */
[----:B------:R-:W-:Y:S01]  /*0340*/  LOP3.LUT R26, R23, UR12, R26, 0x96, !PT ;  /* 0x0000000c171a7c12 */ /* 0x000fe2000f8e961a */
[----:B------:R-:W-:Y:S01]  /*0350*/  UIADD3 UR13, UR4, -0x255992d5, URZ ;  /* 0xdaa66d2b040d7890 */ /* 0x000fe2000fffe03f */
[----:B------:R-:W-:-:S04]  /*0360*/  IMAD.WIDE.U32 R20, R20, -0x2daee0ad, RZ ;  /* 0xd2511f5314147825 */ /* 0x000fc800078e00ff */
[----:B------:R-:W-:Y:S01]  /*0370*/  IMAD.WIDE.U32 R26, R26, -0x326172a9, RZ ;  /* 0xcd9e8d571a1a7825 */ /* 0x000fe200078e00ff */
[----:B------:R-:W-:Y:S01]  /*0380*/  LOP3.LUT R25, R21, UR14, R22, 0x96, !PT ;  /* 0x0000000e15197c12 */ /* 0x000fe2000f8e9616 */
[----:B------:R-:W-:-:S03]  /*0390*/  UIADD3 UR15, UR4, 0x78dde6e4, URZ ;  /* 0x78dde6e4040f7890 */ /* 0x000fc6000fffe03f */
[----:B------:R-:W-:Y:S01]  /*03a0*/  LOP3.LUT R22, R27, UR13, R24, 0x96, !PT ;  /* 0x0000000d1b167c12 */ /* 0x000fe2000f8e9618 */
[----:B------:R-:W-:Y:S01]  /*03b0*/  IMAD.WIDE.U32 R24, R25, -0x326172a9, RZ ;  /* 0xcd9e8d5719187825 */ /* 0x000fe200078e00ff */
[----:B------:R-:W-:-:S03]  /*03c0*/  UIADD3 UR16, UR5, -0x126145ec, URZ ;  /* 0xed9eba1405107890 */ /* 0x000fc6000fffe03f */
[----:B------:R-:W-:Y:S01]  /*03d0*/  IMAD.WIDE.U32 R22, R22, -0x2daee0ad, RZ ;  /* 0xd2511f5316167825 */ /* 0x000fe200078e00ff */
[----:B------:R-:W-:Y:S01]  /*03e0*/  LOP3.LUT R21, R25, UR15, R26, 0x96, !PT ;  /* 0x0000000f19157c12 */ /* 0x000fe2000f8e961a */
[----:B------:R-:W-:-:S03]  /*03f0*/  UIADD3 UR18, UR5, -0x56f99767, URZ ;  /* 0xa906689905127890 */ /* 0x000fc6000fffe03f */
[----:B------:R-:W-:Y:S01]  /*0400*/  LOP3.LUT R26, R23, UR16, R20, 0x96, !PT ;  /* 0x00000010171a7c12 */ /* 0x000fe2000f8e9614 */
[----:B------:R-:W-:Y:S01]  /*0410*/  IMAD.WIDE.U32 R20, R21, -0x2daee0ad, RZ ;  /* 0xd2511f5315147825 */ /* 0x000fe200078e00ff */
[----:B------:R-:W-:-:S03]  /*0420*/  UIADD3 UR17, UR4, 0x1715609d, URZ ;  /* 0x1715609d04117890 */ /* 0x000fc6000fffe03f */
[----:B------:R-:W-:Y:S01]  /*0430*/  IMAD.WIDE.U32 R26, R26, -0x326172a9, RZ ;  /* 0xcd9e8d571a1a7825 */ /* 0x000fe200078e00ff */
[----:B------:R-:W-:-:S04]  /*0440*/  LOP3.LUT R25, R21, UR18, R22, 0x96, !PT ;  /* 0x0000001215197c12 */ /* 0x000fc8000f8e9616 */
[----:B------:R-:W-:Y:S01]  /*0450*/  LOP3.LUT R22, R27, UR17, R24, 0x96, !PT ;  /* 0x000000111b167c12 */ /* 0x000fe2000f8e9618 */
[----:B------:R-:W-:Y:S01]  /*0460*/  IMAD.SHL.U32 R30, R134, 0x10, RZ ;  /* 0x00000010861e7824 */ /* 0x000fe200078e00ff */
[----:B------:R-:W-:Y:S01]  /*0470*/  UIADD3 UR19, UR4, -0x4ab325aa, URZ ;  /* 0xb54cda5604137890 */ /* 0x000fe2000fffe03f */
[----:B------:R-:W-:Y:S01]  /*0480*/  IMAD.WIDE.U32 R24, R25, -0x326172a9, RZ ;  /* 0xcd9e8d5719187825 */ /* 0x000fe200078e00ff */
[----:B------:R-:W-:Y:S01]  /*0490*/  UIADD3 UR20, UR5, 0x646e171e, URZ ;  /* 0x646e171e05147890 */ /* 0x000fe2000fffe03f */
[----:B------:R-:W-:Y:S02]  /*04a0*/  SHF.R.U32.HI R0, RZ, 0x5, R0 ;  /* 0x00000005ff007819 */ /* 0x000fe40000011600 */
[----:B------:R-:W-:Y:S01]  /*04b0*/  IMAD.WIDE.U32 R22, R22, -0x2daee0ad, RZ ;  /* 0xd2511f5316167825 */ /* 0x000fe200078e00ff */
[----:B------:R-:W-:Y:S02]  /*04c0*/  IADD3 R2, P2, R30, c[0x0][0x220], RZ ;  /* 0x000088001e027a10 */ /* 0x000fe40007f5e0ff */
[----:B------:R-:W-:-:S02]  /*04d0*/  LOP3.LUT R26, R25, UR19, R26, 0x96, !PT ;  /* 0x00000013191a7c12 */ /* 0x000fc4000f8e961a */
[----:B------:R-:W-:Y:S02]  /*04e0*/  LOP3.LUT R28, R23, UR20, R20, 0x96, !PT ;  /* 0x00000014171c7c12 */ /* 0x000fe4000f8e9614 */
[----:B------:R-:W-:Y:S01]  /*04f0*/  LEA R169, R169, R0, 0x2 ;  /* 0x00000000a9a97211 */ /* 0x000fe200078e10ff */
[----:B------:R-:W-:Y:S01]  /*0500*/  IMAD.X R3, RZ, RZ, c[0x0][0x224], P2 ;  /* 0x00008900ff037624 */ /* 0x000fe200010e06ff */
[----:B------:R-:W-:Y:S01]  /*0510*/  UIADD3 UR21, UR4, 0x5384540f, URZ ;  /* 0x5384540f04157890 */ /* 0x000fe2000fffe03f */
[----:B------:R-:W-:Y:S01]  /*0520*/  IMAD.WIDE.U32 R26, R26, -0x2daee0ad, RZ ;  /* 0xd2511f531a1a7825 */ /* 0x000fe200078e00ff */
[----:B------:R-:W-:Y:S01]  /*0530*/  UIADD3 UR22, UR5, 0x1fd5c5a3, URZ ;  /* 0x1fd5c5a305167890 */ /* 0x000fe2000fffe03f */
[----:B------:R-:W-:Y:S01]  /*0540*/  ISETP.GE.AND P2, PT, R169, c[0x0][0x164], PT ;  /* 0x00005900a9007a0c */ /* 0x000fe20003f46270 */
[----:B------:R0:W5:Y:S01]  /*0550*/  @P1 LDG.E.128 R56, [R2.64] ;  /* 0x0000000602381981 */ /* 0x000162000c1e1d00 */
[----:B------:R-:W-:-:S03]  /*0560*/  IMAD.WIDE.U32 R28, R28, -0x326172a9, RZ ;  /* 0xcd9e8d571c1c7825 */ /* 0x000fc600078e00ff */
[----:B------:R-:W-:Y:S01]  /*0570*/  LOP3.LUT R175, R27, UR22, R22, 0x96, !PT ;  /* 0x000000161baf7c12 */ /* 0x000fe2000f8e9616 */
[----:B------:R0:W5:Y:S01]  /*0580*/  @P1 LDG.E.128 R52, [R2.64+0x200] ;  /* 0x0002000602341981 */ /* 0x000162000c1e1d00 */
[----:B------:R-:W-:Y:S01]  /*0590*/  LOP3.LUT R174, R29, UR21, R24, 0x96, !PT ;  /* 0x000000151dae7c12 */ /* 0x000fe2000f8e9618 */
[----:B------:R-:W-:Y:S01]  /*05a0*/  UIADD3 UR23, UR4, -0xe443238, URZ ;  /* 0xf1bbcdc804177890 */ /* 0x000fe2000fffe03f */
[----:B------:R-:W-:Y:S01]  /*05b0*/  IADD3 R20, P3, R30, c[0x0][0x1b8], RZ ;  /* 0x00006e001e147a10 */ /* 0x000fe20007f7e0ff */
[----:B------:R0:W5:Y:S01]  /*05c0*/  @P1 LDG.E.128 R48, [R2.64+0x400] ;  /* 0x0004000602301981 */ /* 0x000162000c1e1d00 */
[----:B------:R-:W-:Y:S01]  /*05d0*/  UIADD3 UR24, UR5, -0x24c28bd8, URZ ;  /* 0xdb3d742805187890 */ /* 0x000fe2000fffe03f */
[----:B------:R-:W-:Y:S02]  /*05e0*/  IMAD.HI.U32 R23, R175, -0x326172a9, RZ ;  /* 0xcd9e8d57af177827 */ /* 0x000fe400078e00ff */
[----:B------:R0:W5:Y:S02]  /*05f0*/  @P1 LDG.E.128 R44, [R2.64+0x600] ;  /* 0x00060006022c1981 */ /* 0x000164000c1e1d00 */
[----:B------:R-:W-:Y:S01]  /*0600*/  IMAD.X R21, RZ, RZ, c[0x0][0x1bc], P3 ;  /* 0x00006f00ff157624 */ /* 0x000fe200018e06ff */
[----:B------:R-:W-:Y:S01]  /*0610*/  LOP3.LUT R168, R23, UR23, R28, 0x96, !PT ;  /* 0x0000001717a87c12 */ /* 0x000fe2000f8e961c */
[----:B0-----:R-:W-:-:S05]  /*0620*/  IMAD.HI.U32 R3, R174, -0x2daee0ad, RZ ;  /* 0xd2511f53ae037827 */ /* 0x001fca00078e00ff */
        /* <DEDUP_REMOVED lines=11> */
[----:B------:R-:W-:Y:S01]  /*06e0*/  IMAD.WIDE.U32 R2, R134, R31, c[0x0][0x1b0] ;  /* 0x00006c0086027625 */ /* 0x000fe200078e001f */
        /* <DEDUP_REMOVED lines=10> */
[----:B------:R-:W-:Y:S01]  /*0790*/  UIADD3 UR25, UR4, -0x700cb87f, URZ ;  /* 0x8ff3478104197890 */ /* 0x000fe2000fffe03f */
[----:B------:R-:W-:Y:S01]  /*07a0*/  PRMT R159, RZ, 0x7610, R44 ;  /* 0x00007610ff9f7816 */ /* 0x000fe2000000002c */
[----:B------:R-:W-:Y:S01]  /*07b0*/  UIADD3 UR26, UR5, -0x695add53, URZ ;  /* 0x96a522ad051a7890 */ /* 0x000fe2000fffe03f */
[--C-:B------:R-:W-:Y:S01]  /*07c0*/  PRMT R160, RZ, 0x5410, R45.reuse ;  /* 0x00005410ffa07816 */ /* 0x100fe2000000002d */
[----:B------:R-:W-:Y:S01]  /*07d0*/  @!P1 CS2R R40, SRZ ;  /* 0x0000000000289805 */ /* 0x000fe2000001ff00 */
[----:B------:R-:W-:Y:S01]  /*07e0*/  PRMT R161, RZ, 0x7610, R45 ;  /* 0x00007610ffa17816 */ /* 0x000fe2000000002d */
[----:B------:R-:W-:Y:S01]  /*07f0*/  @!P1 CS2R R42, SRZ ;  /* 0x00000000002a9805 */ /* 0x000fe2000001ff00 */
[----:B------:R-:W-:Y:S01]  /*0800*/  IMAD R174, R174, -0x2daee0ad, RZ ;  /* 0xd2511f53aeae7824 */ /* 0x000fe200078e02ff */
[----:B------:R0:W5:Y:S01]  /*0810*/  LDG.E.128 R124, [R20.64] ;  /* 0x00000006147c7981 */ /* 0x000162000c1e1d00 */
[----:B------:R-:W-:-:S02]  /*0820*/  IMAD R175, R175, -0x326172a9, RZ ;  /* 0xcd9e8d57afaf7824 */ /* 0x000fc400078e02ff */
[----:B------:R-:W-:Y:S01]  /*0830*/  IMAD.HI.U32 R44, R170, -0x326172a9, RZ ;  /* 0xcd9e8d57aa2c7827 */ /* 0x000fe200078e00ff */
[----:B------:R0:W5:Y:S01]  /*0840*/  LDG.E.128 R120, [R20.64+0x200] ;  /* 0x0002000614787981 */ /* 0x000162000c1e1d00 */
[--C-:B------:R-:W-:Y:S02]  /*0850*/  PRMT R37, RZ, 0x5410, R18.reuse ;  /* 0x00005410ff257816 */ /* 0x100fe40000000012 */
[----:B------:R-:W-:Y:S01]  /*0860*/  IMAD.HI.U32 R45, R168, -0x2daee0ad, RZ ;  /* 0xd2511f53a82d7827 */ /* 0x000fe200078e00ff */
[----:B------:R0:W5:Y:S01]  /*0870*/  LDG.E.128 R116, [R20.64+0x400] ;  /* 0x0004000614747981 */ /* 0x000162000c1e1d00 */
[----:B------:R-:W-:Y:S01]  /*0880*/  PRMT R36, RZ, 0x7610, R18 ;  /* 0x00007610ff247816 */ /* 0x000fe20000000012 */
[----:B------:R-:W-:Y:S01]  /*0890*/  BSSY B0, `(.L_x_11282) ;  /* 0x0001e78000007945 */ /* 0x000fe20003800000 */
[--C-:B------:R-:W-:Y:S01]  /*08a0*/  PRMT R35, RZ, 0x5410, R19.reuse ;  /* 0x00005410ff237816 */ /* 0x100fe20000000013 */
[----:B------:R0:W5:Y:S01]  /*08b0*/  LDG.E.128 R112, [R20.64+0x600] ;  /* 0x0006000614707981 */ /* 0x000162000c1e1d00 */
[----:B------:R-:W-:-:S02]  /*08c0*/  PRMT R34, RZ, 0x7610, R19 ;  /* 0x00007610ff227816 */ /* 0x000fc40000000013 */
[--C-:B------:R-:W-:Y:S01]  /*08d0*/  PRMT R133, RZ, 0x5410, R16.reuse ;  /* 0x00005410ff857816 */ /* 0x100fe20000000010 */
[----:B------:R0:W5:Y:S01]  /*08e0*/  LDG.E.128 R108, [R20.64+0x800] ;  /* 0x00080006146c7981 */ /* 0x000162000c1e1d00 */
[----:B------:R-:W-:Y:S02]  /*08f0*/  PRMT R132, RZ, 0x7610, R16 ;  /* 0x00007610ff847816 */ /* 0x000fe40000000010 */
[--C-:B------:R-:W-:Y:S01]  /*0900*/  PRMT R39, RZ, 0x5410, R17.reuse ;  /* 0x00005410ff277816 */ /* 0x100fe20000000011 */
[----:B------:R1:W5:Y:S01]  /*0910*/  LDG.E.128 R104, [R2.64] ;  /* 0x0000000602687981 */ /* 0x000362000c1e1d00 */
[----:B------:R-:W-:Y:S02]  /*0920*/  PRMT R38, RZ, 0x7610, R17 ;  /* 0x00007610ff267816 */ /* 0x000fe40000000011 */
[--C-:B------:R-:W-:Y:S01]  /*0930*/  PRMT R33, RZ, 0x5410, R12.reuse ;  /* 0x00005410ff217816 */ /* 0x100fe2000000000c */
[----:B------:R1:W5:Y:S01]  /*0940*/  LDG.E.128 R100, [R2.64+0x200] ;  /* 0x0002000602647981 */ /* 0x000362000c1e1d00 */
[----:B------:R-:W-:-:S02]  /*0950*/  PRMT R32, RZ, 0x7610, R12 ;  /* 0x00007610ff207816 */ /* 0x000fc4000000000c */
[--C-:B------:R-:W-:Y:S01]  /*0960*/  PRMT R31, RZ, 0x5410, R13.reuse ;  /* 0x00005410ff1f7816 */ /* 0x100fe2000000000d */
[----:B------:R1:W5:Y:S01]  /*0970*/  LDG.E.128 R96, [R2.64+0x400] ;  /* 0x0004000602607981 */ /* 0x000362000c1e1d00 */
[----:B------:R-:W-:Y:S02]  /*0980*/  PRMT R30, RZ, 0x7610, R13 ;  /* 0x00007610ff1e7816 */ /* 0x000fe4000000000d */
[--C-:B------:R-:W-:Y:S01]  /*0990*/  PRMT R29, RZ, 0x5410, R14.reuse ;  /* 0x00005410ff1d7816 */ /* 0x100fe2000000000e */
[----:B------:R1:W5:Y:S01]  /*09a0*/  LDG.E.128 R92, [R2.64+0x600] ;  /* 0x00060006025c7981 */ /* 0x000362000c1e1d00 */
[----:B------:R-:W-:Y:S02]  /*09b0*/  PRMT R28, RZ, 0x7610, R14 ;  /* 0x00007610ff1c7816 */ /* 0x000fe4000000000e */
[--C-:B------:R-:W-:Y:S01]  /*09c0*/  PRMT R27, RZ, 0x5410, R15.reuse ;  /* 0x00005410ff1b7816 */ /* 0x100fe2000000000f */
[----:B------:R1:W5:Y:S01]  /*09d0*/  LDG.E.128 R88, [R2.64+0x800] ;  /* 0x0008000602587981 */ /* 0x000362000c1e1d00 */
[----:B------:R-:W-:Y:S01]  /*09e0*/  PRMT R26, RZ, 0x7610, R15 ;  /* 0x00007610ff1a7816 */ /* 0x000fe2000000000f */
[----:B------:R-:W-:Y:S01]  /*09f0*/  IMAD R170, R170, -0x326172a9, RZ ;  /* 0xcd9e8d57aaaa7824 */ /* 0x000fe200078e02ff */
[--C-:B0-----:R-:W-:Y:S01]  /*0a00*/  PRMT R21, RZ, 0x5410, R10.reuse ;  /* 0x00005410ff157816 */ /* 0x101fe2000000000a */
        /* <DEDUP_REMOVED lines=23> */
[--C-:B-1----:R-:W-:Y:S02]  /*0b80*/  PRMT R3, RZ, 0x5410, R63.reuse ;  /* 0x00005410ff037816 */ /* 0x102fe4000000003f */
        /* <DEDUP_REMOVED lines=29> */
[----:B------:R-:W-:Y:S02]  /*0d60*/  LOP3.LUT R175, R44, UR25, R175, 0x96, !PT ;  /* 0x000000192caf7c12 */ /* 0x000fe4000f8e96af */
[----:B------:R-:W-:Y:S02]  /*0d70*/  LOP3.LUT R174, R45, UR26, R174, 0x96, !PT ;  /* 0x0000001a2dae7c12 */ /* 0x000fe4000f8e96ae */
        /* <DEDUP_REMOVED lines=9> */
.L_x_11931:
[----:B------:R-:W-:Y:S01]  /*0e10*/  ISETP.NE.U32.AND P0, PT, RZ, c[0x0][0x180], PT ;  /* 0x00006000ff007a0c */ /* 0x000fe20003f05070 */
[----:B------:R-:W-:Y:S01]  /*0e20*/  IMAD R40, R169, c[0x0][0x168], RZ ;  /* 0x00005a00a9287a24 */ /* 0x000fe200078e02ff */
[----:B------:R-:W-:Y:S01]  /*0e30*/  ISETP.NE.U32.AND P1, PT, RZ, c[0x0][0x178], PT ;  /* 0x00005e00ff007a0c */ /* 0x000fe20003f25070 */
[----:B------:R-:W-:Y:S01]  /*0e40*/  IMAD.MOV.U32 R192, RZ, RZ, 0x10 ;  /* 0x00000010ffc07424 */ /* 0x000fe200078e00ff */
[----:B------:R-:W-:-:S02]  /*0e50*/  ISETP.NE.AND.EX P0, PT, RZ, c[0x0][0x184], PT, P0 ;  /* 0x00006100ff007a0c */ /* 0x000fc40003f05300 */
[----:B------:R-:W-:Y:S02]  /*0e60*/  SHF.R.S32.HI R41, RZ, 0x1f, R40 ;  /* 0x0000001fff297819 */ /* 0x000fe40000011428 */
[----:B------:R-:W-:Y:S02]  /*0e70*/  ISETP.NE.AND.EX P2, PT, RZ, c[0x0][0x17c], PT, P1 ;  /* 0x00005f00ff007a0c */ /* 0x000fe40003f45310 */
[----:B------:R-:W-:Y:S02]  /*0e80*/  LEA.HI R41, R41, R40, RZ, 0x3 ;  /* 0x0000002829297211 */ /* 0x000fe400078f18ff */
[----:B------:R-:W-:Y:S02]  /*0e90*/  LOP3.LUT R183, R183, 0xffffffdf, RZ, 0xc0, !PT ;  /* 0xffffffdfb7b77812 */ /* 0x000fe400078ec0ff */
[----:B------:R-:W-:-:S03]  /*0ea0*/  LEA.HI.SX32 R199, R41, R134, 0x1d ;  /* 0x0000008629c77211 */ /* 0x000fc600078feaff */
[----:B------:R-:W-:Y:S02]  /*0eb0*/  @P0 IMAD.MOV.U32 R44, RZ, RZ, 0x20 ;  /* 0x00000020ff2c0424 */ /* 0x000fe400078e00ff */
[-C--:B------:R-:W-:Y:S01]  /*0ec0*/  IMAD.WIDE.U32 R40, R199, R192.reuse, c[0x0][0x170] ;  /* 0x00005c00c7287625 */ /* 0x080fe200078e00c0 */
[----:B------:R-:W-:Y:S01]  /*0ed0*/  ISETP.NE.AND P1, PT, R198, 0x1, PT ;  /* 0x00000001c600780c */ /* 0x000fe20003f25270 */
[----:B------:R-:W-:Y:S01]  /*0ee0*/  BSSY B1, `(.L_x_11283) ;  /* 0x0000013000017945 */ /* 0x000fe20003800000 */
[----:B------:R-:W-:Y:S01]  /*0ef0*/  @P2 LOP3.LUT R183, R183, 0x20, RZ, 0xfc, !PT ;  /* 0x00000020b7b72812 */ /* 0x000fe200078efcff */
[C---:B------:R-:W-:Y:S02]  /*0f00*/  @P2 IMAD.WIDE.U32 R46, R199.reuse, R192, c[0x0][0x178] ;  /* 0x00005e00c72e2625 */ /* 0x040fe400078e00c0 */
[----:B-----5:R-:W5:Y:S02]  /*0f10*/  LDG.E.128 R40, [R40.64] ;  /* 0x0000000628287981 */ /* 0x020f64000c1e1d00 */
[----:B------:R-:W-:-:S02]  /*0f20*/  @P0 IMAD.WIDE.U32 R44, R199, R44, c[0x0][0x180] ;  /* 0x00006000c72c0625 */ /* 0x000fc400078e002c */
[----:B------:R0:W5:Y:S04]  /*0f30*/  @P2 LDG.E.128 R84, [R46.64] ;  /* 0x000000062e542981 */ /* 0x000168000c1e1d00 */
[----:B------:R0:W5:Y:S04]  /*0f40*/  @P0 LDG.E.128 R80, [R44.64] ;  /* 0x000000062c500981 */ /* 0x000168000c1e1d00 */
[----:B------:R0:W5:Y:S01]  /*0f50*/  @P0 LDG.E.128 R76, [R44.64+0x10] ;  /* 0x000010062c4c0981 */ /* 0x000162000c1e1d00 */
        /* <DEDUP_REMOVED lines=10> */
.L_x_11284:
[----:B------:R-:W-:Y:S02]  /*1000*/  IMAD.MOV.U32 R52, RZ, RZ, R170 ;  /* 0x000000ffff347224 */ /* 0x000fe400078e00aa */
.L_x_11285:
[----:B------:R-:W-:Y:S05]  /*1010*/  BSYNC B1 ;  /* 0x0000000000017941 */ /* 0x000fea0003800000 */
.L_x_11283:
        /* <DEDUP_REMOVED lines=16> */
.L_x_11289:
[----:B------:R-:W-:Y:S05]  /*1120*/  BSYNC B2 ;  /* 0x0000000000027941 */ /* 0x000fea0003800000 */
.L_x_11288:
        /* <DEDUP_REMOVED lines=44> */
.L_x_11287:
[----:B------:R-:W-:Y:S05]  /*13f0*/  BSYNC B1 ;  /* 0x0000000000017941 */ /* 0x000fea0003800000 */
.L_x_11286:
[----:B0-----:R-:W0:Y:S01]  /*1400*/  I2F.U32 R45, R52 ;  /* 0x00000034002d7306 */ /* 0x001e220000201000 */
[----:B------:R-:W-:Y:S01]  /*1410*/  ISETP.NE.U32.AND P1, PT, RZ, c[0x0][0x178], PT ;  /* 0x00005e00ff007a0c */ /* 0x000fe20003f25070 */
[----:B------:R-:W-:Y:S01]  /*1420*/  IMAD.MOV.U32 R202, RZ, RZ, 0x2f800000 ;  /* 0x2f800000ffca7424 */ /* 0x000fe200078e00ff */
[----:B-----5:R-:W-:Y:S02]  /*1430*/  PRMT R44, RZ, 0x5410, R40 ;  /* 0x00005410ff2c7816 */ /* 0x020fe40000000028 */
[----:B------:R-:W-:-:S02]  /*1440*/  ISETP.NE.AND.EX P6, PT, RZ, c[0x0][0x17c], PT, P1 ;  /* 0x00005f00ff007a0c */ /* 0x000fc40003fc5310 */
[----:B------:R-:W-:Y:S01]  /*1450*/  LOP3.LUT R183, R183, 0xffffffef, RZ, 0xc0, !PT ;  /* 0xffffffefb7b77812 */ /* 0x000fe200078ec0ff */
[----:B------:R-:W-:Y:S02]  /*1460*/  FMUL.FTZ R44, R44, c[0x0][0x1e8] ;  /* 0x00007a002c2c7a20 */ /* 0x000fe40000410000 */
        /* <DEDUP_REMOVED lines=8> */
[----:B------:R-:W-:Y:S02]  /*14f0*/  IMAD.MOV.U32 R44, RZ, RZ, R48 ;  /* 0x000000ffff2c7224 */ /* 0x000fe400078e0030 */
[----:B------:R-:W-:Y:S01]  /*1500*/  FADD.FTZ R72, R80, R72 ;  /* 0x0000004850487221 */ /* 0x000fe20000010000 */
[----:B------:R-:W-:Y:S05]  /*1510*/  BRA `(.L_x_11291) ;  /* 0x0000055000007947 */ /* 0x000fea0003800000 */
.L_x_11290:
        /* <DEDUP_REMOVED lines=12> */
.L_x_11293:
[----:B------:R-:W-:Y:S02]  /*15e0*/  IMAD.MOV.U32 R51, RZ, RZ, R170 ;  /* 0x000000ffff337224 */ /* 0x000fe400078e00aa */
.L_x_11294:
[----:B------:R-:W-:Y:S05]  /*15f0*/  BSYNC B1 ;  /* 0x0000000000017941 */ /* 0x000fea0003800000 */
.L_x_11292:
        /* <DEDUP_REMOVED lines=16> */
.L_x_11298:
[----:B------:R-:W-:Y:S05]  /*1700*/  BSYNC B2 ;  /* 0x0000000000027941 */ /* 0x000fea0003800000 */
.L_x_11297:
        /* <DEDUP_REMOVED lines=44> */
.L_x_11296:
[----:B------:R-:W-:Y:S05]  /*19d0*/  BSYNC B1 ;  /* 0x0000000000017941 */ /* 0x000fea0003800000 */
.L_x_11295:
        /* <DEDUP_REMOVED lines=9> */
.L_x_11291:
        /* <DEDUP_REMOVED lines=12> */
.L_x_11300:
[----:B------:R-:W-:Y:S02]  /*1b30*/  IMAD.MOV.U32 R51, RZ, RZ, R170 ;  /* 0x000000ffff337224 */ /* 0x000fe400078e00aa */
.L_x_11301:
[----:B------:R-:W-:Y:S05]  /*1b40*/  BSYNC B1 ;  /* 0x0000000000017941 */ /* 0x000fea0003800000 */
.L_x_11299:
        /* <DEDUP_REMOVED lines=16> */
.L_x_11305:
[----:B------:R-:W-:Y:S05]  /*1c50*/  BSYNC B2 ;  /* 0x0000000000027941 */ /* 0x000fea0003800000 */
.L_x_11304:
        /* <DEDUP_REMOVED lines=44> */
.L_x_11303:
[----:B------:R-:W-:Y:S05]  /*1f20*/  BSYNC B1 ;  /* 0x0000000000017941 */ /* 0x000fea0003800000 */
.L_x_11302:
        /* <DEDUP_REMOVED lines=13> */
.L_x_11306:
        /* <DEDUP_REMOVED lines=12> */
.L_x_11309:
[----:B------:R-:W-:Y:S02]  /*20c0*/  IMAD.MOV.U32 R54, RZ, RZ, R170 ;  /* 0x000000ffff367224 */ /* 0x000fe400078e00aa */
.L_x_11310:
[----:B------:R-:W-:Y:S05]  /*20d0*/  BSYNC B1 ;  /* 0x0000000000017941 */ /* 0x000fea0003800000 */
.L_x_11308:
        /* <DEDUP_REMOVED lines=16> */
.L_x_11314:
[----:B------:R-:W-:Y:S05]  /*21e0*/  BSYNC B2 ;  /* 0x0000000000027941 */ /* 0x000fea0003800000 */
.L_x_11313:
        /* <DEDUP_REMOVED lines=44> */
.L_x_11312:
[----:B------:R-:W-:Y:S05]  /*24b0*/  BSYNC B1 ;  /* 0x0000000000017941 */ /* 0x000fea0003800000 */
.L_x_11311:
        /* <DEDUP_REMOVED lines=9> */
.L_x_11307:
        /* <DEDUP_REMOVED lines=12> */
.L_x_11316:
[----:B------:R-:W-:Y:S02]  /*2610*/  IMAD.MOV.U32 R54, RZ, RZ, R170 ;  /* 0x000000ffff367224 */ /* 0x000fe400078e00aa */
.L_x_11317:
[----:B------:R-:W-:Y:S05]  /*2620*/  BSYNC B1 ;  /* 0x0000000000017941 */ /* 0x000fea0003800000 */
.L_x_11315:
        /* <DEDUP_REMOVED lines=16> */
.L_x_11321:
[----:B------:R-:W-:Y:S05]  /*2730*/  BSYNC B2 ;  /* 0x0000000000027941 */ /* 0x000fea0003800000 */
.L_x_11320:
        /* <DEDUP_REMOVED lines=44> */
.L_x_11319:
[----:B------:R-:W-:Y:S05]  /*2a00*/  BSYNC B1 ;  /* 0x0000000000017941 */ /* 0x000fea0003800000 */
.L_x_11318:
        /* <DEDUP_REMOVED lines=10> */
[----:B------:R-:W-:Y:S02]  /*2ab0*/  IMAD.MOV.U32 R40, RZ, RZ, R44 ;  /* 0x000000ffff287224 */ /* 0x000fe400078e002c */
[----:B------:R-:W-:Y:S01]  /*2ac0*/  FADD.FTZ R74, R82, R74 ;  /* 0x0000004a524a7221 */ /* 0x000fe20000010000 */
[----:B------:R-:W-:Y:S05]  /*2ad0*/  BRA `(.L_x_11323) ;  /* 0x0000055000007947 */ /* 0x000fea0003800000 */
.L_x_11322:
        /* <DEDUP_REMOVED lines=12> */
.L_x_11325:
[----:B------:R-:W-:Y:S02]  /*2ba0*/  IMAD.MOV.U32 R53, RZ, RZ, R170 ;  /* 0x000000ffff357224 */ /* 0x000fe400078e00aa */
.L_x_11326:
[----:B------:R-:W-:Y:S05]  /*2bb0*/  BSYNC B1 ;  /* 0x0000000000017941 */ /* 0x000fea0003800000 */
.L_x_11324:
        /* <DEDUP_REMOVED lines=16> */
.L_x_11330:
[----:B------:R-:W-:Y:S05]  /*2cc0*/  BSYNC B2 ;  /* 0x0000000000027941 */ /* 0x000fea0003800000 */
.L_x_11329:
        /* <DEDUP_REMOVED lines=44> */
.L_x_11328:
[----:B------:R-:W-:Y:S05]  /*2f90*/  BSYNC B1 ;  /* 0x0000000000017941 */ /* 0x000fea0003800000 */
.L_x_11327:
        /* <DEDUP_REMOVED lines=9> */
.L_x_11323:
        /* <DEDUP_REMOVED lines=12> */
.L_x_11332:
[----:B------:R-:W-:Y:S02]  /*30f0*/  IMAD.MOV.U32 R53, RZ, RZ, R170 ;  /* 0x000000ffff357224 */ /* 0x000fe400078e00aa */
.L_x_11333:
[----:B------:R-:W-:Y:S05]  /*3100*/  BSYNC B1 ;  /* 0x0000000000017941 */ /* 0x000fea0003800000 */
.L_x_11331:
        /* <DEDUP_REMOVED lines=16> */
.L_x_11337:
[----:B------:R-:W-:Y:S05]  /*3210*/  BSYNC B2 ;  /* 0x0000000000027941 */ /* 0x000fea0003800000 */
.L_x_11336:
        /* <DEDUP_REMOVED lines=44> */
.L_x_11335:
[----:B------:R-:W-:Y:S05]  /*34e0*/  BSYNC B1 ;  /* 0x0000000000017941 */ /* 0x000fea0003800000 */
.L_x_11334:
        /* <DEDUP_REMOVED lines=12> */
.L_x_11338:
        /* <DEDUP_REMOVED lines=12> */
.L_x_11341:
[----:B------:R-:W-:Y:S02]  /*3670*/  IMAD.MOV.U32 R53, RZ, RZ, R170 ;  /* 0x000000ffff357224 */ /* 0x000fe400078e00aa */
.L_x_11342:
[----:B------:R-:W-:Y:S05]  /*3680*/  BSYNC B1 ;  /* 0x0000000000017941 */ /* 0x000fea0003800000 */
.L_x_11340:
        /* <DEDUP_REMOVED lines=16> */
.L_x_11346:
[----:B------:R-:W-:Y:S05]  /*3790*/  BSYNC B2 ;  /* 0x0000000000027941 */ /* 0x000fea0003800000 */
.L_x_11345:
        /* <DEDUP_REMOVED lines=44> */
.L_x_11344:
[----:B------:R-:W-:Y:S05]  /*3a60*/  BSYNC B1 ;  /* 0x0000000000017941 */ /* 0x000fea0003800000 */
.L_x_11343:
        /* <DEDUP_REMOVED lines=9> */
.L_x_11339:
        /* <DEDUP_REMOVED lines=12> */
.L_x_11348:
[----:B------:R-:W-:Y:S02]  /*3bc0*/  IMAD.MOV.U32 R53, RZ, RZ, R170 ;  /* 0x000000ffff357224 */ /* 0x000fe400078e00aa */
.L_x_11349:
[----:B------:R-:W-:Y:S05]  /*3bd0*/  BSYNC B1 ;  /* 0x0000000000017941 */ /* 0x000fea0003800000 */
.L_x_11347:
        /* <DEDUP_REMOVED lines=16> */
.L_x_11353:
[----:B------:R-:W-:Y:S05]  /*3ce0*/  BSYNC B2 ;  /* 0x0000000000027941 */ /* 0x000fea0003800000 */
.L_x_11352:
        /* <DEDUP_REMOVED lines=44> */
.L_x_11351:
[----:B------:R-:W-:Y:S05]  /*3fb0*/  BSYNC B1 ;  /* 0x0000000000017941 */ /* 0x000fea0003800000 */
.L_x_11350:
        /* <DEDUP_REMOVED lines=12> */
.L_x_11354:
        /* <DEDUP_REMOVED lines=12> */
.L_x_11357:
[----:B------:R-:W-:Y:S02]  /*4140*/  IMAD.MOV.U32 R53, RZ, RZ, R170 ;  /* 0x000000ffff357224 */ /* 0x000fe400078e00aa */
.L_x_11358:
[----:B------:R-:W-:Y:S05]  /*4150*/  BSYNC B1 ;  /* 0x0000000000017941 */ /* 0x000fea0003800000 */
.L_x_11356:
        /* <DEDUP_REMOVED lines=16> */
.L_x_11362:
[----:B------:R-:W-:Y:S05]  /*4260*/  BSYNC B2 ;  /* 0x0000000000027941 */ /* 0x000fea0003800000 */
.L_x_11361:
        /* <DEDUP_REMOVED lines=44> */
.L_x_11360:
[----:B------:R-:W-:Y:S05]  /*4530*/  BSYNC B1 ;  /* 0x0000000000017941 */ /* 0x000fea0003800000 */
.L_x_11359:
        /* <DEDUP_REMOVED lines=9> */
.L_x_11355:
        /* <DEDUP_REMOVED lines=12> */
.L_x_11364:
[----:B------:R-:W-:Y:S02]  /*4690*/  IMAD.MOV.U32 R53, RZ, RZ, R170 ;  /* 0x000000ffff357224 */ /* 0x000fe400078e00aa */
.L_x_11365:
[----:B------:R-:W-:Y:S05]  /*46a0*/  BSYNC B1 ;  /* 0x0000000000017941 */ /* 0x000fea0003800000 */
.L_x_11363:
        /* <DEDUP_REMOVED lines=16> */
.L_x_11369:
[----:B------:R-:W-:Y:S05]  /*47b0*/  BSYNC B2 ;  /* 0x0000000000027941 */ /* 0x000fea0003800000 */
.L_x_11368:
        /* <DEDUP_REMOVED lines=44> */
.L_x_11367:
[----:B------:R-:W-:Y:S05]  /*4a80*/  BSYNC B1 ;  /* 0x0000000000017941 */ /* 0x000fea0003800000 */
.L_x_11366:
        /* <DEDUP_REMOVED lines=12> */
.L_x_11370:
        /* <DEDUP_REMOVED lines=12> */
.L_x_11373:
[----:B------:R-:W-:Y:S02]  /*4c10*/  IMAD.MOV.U32 R42, RZ, RZ, R170 ;  /* 0x000000ffff2a7224 */ /* 0x000fe400078e00aa */
.L_x_11374:
[----:B------:R-:W-:Y:S05]  /*4c20*/  BSYNC B1 ;  /* 0x0000000000017941 */ /* 0x000fea0003800000 */
.L_x_11372:
        /* <DEDUP_REMOVED lines=16> */
.L_x_11378:
[----:B------:R-:W-:Y:S05]  /*4d30*/  BSYNC B2 ;  /* 0x0000000000027941 */ /* 0x000fea0003800000 */
.L_x_11377:
        /* <DEDUP_REMOVED lines=44> */
.L_x_11376:
[----:B------:R-:W-:Y:S05]  /*5000*/  BSYNC B1 ;  /* 0x0000000000017941 */ /* 0x000fea0003800000 */
.L_x_11375:
        /* <DEDUP_REMOVED lines=9> */
.L_x_11371:
        /* <DEDUP_REMOVED lines=12> */
.L_x_11380:
[----:B------:R-:W-:Y:S02]  /*5160*/  IMAD.MOV.U32 R42, RZ, RZ, R170 ;  /* 0x000000ffff2a7224 */ /* 0x000fe400078e00aa */
.L_x_11381:
[----:B------:R-:W-:Y:S05]  /*5170*/  BSYNC B1 ;  /* 0x0000000000017941 */ /* 0x000fea0003800000 */
.L_x_11379:
        /* <DEDUP_REMOVED lines=16> */
.L_x_11385:
[----:B------:R-:W-:Y:S05]  /*5280*/  BSYNC B2 ;  /* 0x0000000000027941 */ /* 0x000fea0003800000 */
.L_x_11384:
        /* <DEDUP_REMOVED lines=44> */
.L_x_11383:
[----:B------:R-:W-:Y:S05]  /*5550*/  BSYNC B1 ;  /* 0x0000000000017941 */ /* 0x000fea0003800000 */
.L_x_11382:
        /* <DEDUP_REMOVED lines=12> */
.L_x_11386:
        /* <DEDUP_REMOVED lines=12> */
.L_x_11389:
[----:B------:R-:W-:Y:S02]  /*56e0*/  IMAD.MOV.U32 R42, RZ, RZ, R170 ;  /* 0x000000ffff2a7224 */ /* 0x000fe400078e00aa */
.L_x_11390:
[----:B------:R-:W-:Y:S05]  /*56f0*/  BSYNC B1 ;  /* 0x0000000000017941 */ /* 0x000fea0003800000 */
.L_x_11388:
        /* <DEDUP_REMOVED lines=16> */
.L_x_11394:
[----:B------:R-:W-:Y:S05]  /*5800*/  BSYNC B2 ;  /* 0x0000000000027941 */ /* 0x000fea0003800000 */
.L_x_11393:
        /* <DEDUP_REMOVED lines=44> */
.L_x_11392:
[----:B------:R-:W-:Y:S05]  /*5ad0*/  BSYNC B1 ;  /* 0x0000000000017941 */ /* 0x000fea0003800000 */
.L_x_11391:
        /* <DEDUP_REMOVED lines=9> */
.L_x_11387:
        /* <DEDUP_REMOVED lines=12> */
.L_x_11396:
[----:B------:R-:W-:Y:S02]  /*5c30*/  IMAD.MOV.U32 R42, RZ, RZ, R170 ;  /* 0x000000ffff2a7224 */ /* 0x000fe400078e00aa */
.L_x_11397:
[----:B------:R-:W-:Y:S05]  /*5c40*/  BSYNC B1 ;  /* 0x0000000000017941 */ /* 0x000fea0003800000 */
.L_x_11395:
        /* <DEDUP_REMOVED lines=16> */
.L_x_11401:
[----:B------:R-:W-:Y:S05]  /*5d50*/  BSYNC B2 ;  /* 0x0000000000027941 */ /* 0x000fea0003800000 */
.L_x_11400:
        /* <DEDUP_REMOVED lines=44> */
.L_x_11399:
[----:B------:R-:W-:Y:S05]  /*6020*/  BSYNC B1 ;  /* 0x0000000000017941 */ /* 0x000fea0003800000 */
.L_x_11398:
        /* <DEDUP_REMOVED lines=13> */
.L_x_11402:
        /* <DEDUP_REMOVED lines=12> */
.L_x_11405:
[----:B------:R-:W-:Y:S02]  /*61c0*/  IMAD.MOV.U32 R48, RZ, RZ, R170 ;  /* 0x000000ffff307224 */ /* 0x000fe400078e00aa */
.L_x_11406:
[----:B------:R-:W-:Y:S05]  /*61d0*/  BSYNC B1 ;  /* 0x0000000000017941 */ /* 0x000fea0003800000 */
.L_x_11404:
        /* <DEDUP_REMOVED lines=18> */
.L_x_11410:
[----:B------:R-:W-:Y:S05]  /*6300*/  BSYNC B2 ;  /* 0x0000000000027941 */ /* 0x000fea0003800000 */
.L_x_11409:
        /* <DEDUP_REMOVED lines=44> */
.L_x_11408:
[----:B------:R-:W-:Y:S05]  /*65d0*/  BSYNC B1 ;  /* 0x0000000000017941 */ /* 0x000fea0003800000 */
.L_x_11407:
        /* <DEDUP_REMOVED lines=9> */
.L_x_11403:
[----:B------:R-:W-:Y:S01]  /*6670*/  SEL R42, RZ, 0x1000000, P5 ;  /* 0x01000000ff2a7807 */ /* 0x000fe20002800000 */
[----:B------:R-:W-:Y:S01]  /*6680*/  IMAD.MOV.U32 R203, RZ, RZ, 0x20 ;  /* 0x00000020ffcb7424 */ /* 0x000fe200078e00ff */
[----:B------:R-:W-:Y:S01]  /*6690*/  SEL R41, RZ, 0x10000, P4 ;  /* 0x00010000ff297807 */ /* 0x000fe20002000000 */
[----:B------:R-:W-:Y:S01]  /*66a0*/  IMAD.MOV.U32 R201, RZ, RZ, 0x8 ;  /* 0x00000008ffc97424 */ /* 0x000fe200078e00ff */
[----:B------:R-:W-:Y:S02]  /*66b0*/  SEL R46, RZ, 0x100, P3 ;  /* 0x00000100ff2e7807 */ /* 0x000fe40001800000 */
[----:B------:R-:W-:Y:S01]  /*66c0*/  ISETP.NE.AND P4, PT, R51, RZ, PT ;  /* 0x000000ff3300720c */ /* 0x000fe20003f85270 */
[----:B------:R-:W-:Y:S01]  /*66d0*/  IMAD.WIDE.U32 R48, R199, R201, c[0x0][0x190] ;  /* 0x00006400c7307625 */ /* 0x000fe200078e00c9 */
[----:B------:R-:W-:Y:S02]  /*66e0*/  ISETP.NE.AND P3, PT, R52, RZ, PT ;  /* 0x000000ff3400720c */ /* 0x000fe40003f65270 */
[----:B------:R-:W-:-:S02]  /*66f0*/  SEL R44, RZ, 0x1, P1 ;  /* 0x00000001ff2c7807 */ /* 0x000fc40000800000 */
[----:B------:R-:W-:Y:S02]  /*6700*/  LOP3.LUT R46, R46, R42, R41, 0xfe, !PT ;  /* 0x0000002a2e2e7212 */ /* 0x000fe400078efe29 */
[----:B------:R-:W-:Y:S01]  /*6710*/  SEL R40, RZ, 0x1, P3 ;  /* 0x00000001ff287807 */ /* 0x000fe20001800000 */
[----:B------:R-:W-:Y:S01]  /*6720*/  IMAD.WIDE.U32 R44, R44, 0x1000000, RZ ;  /* 0x010000002c2c7825 */ /* 0x000fe200078e00ff */
[----:B------:R-:W-:Y:S02]  /*6730*/  SEL R42, RZ, 0x1, P4 ;  /* 0x00000001ff2a7807 */ /* 0x000fe40002000000 */
[----:B------:R-:W-:Y:S01]  /*6740*/  SEL R47, RZ, 0x1, P2 ;  /* 0x00000001ff2f7807 */ /* 0x000fe20001000000 */
[----:B------:R-:W-:Y:S01]  /*6750*/  IMAD.WIDE.U32 R40, R40, 0x10000, RZ ;  /* 0x0001000028287825 */ /* 0x000fe200078e00ff */
[----:B------:R-:W-:Y:S02]  /*6760*/  ISETP.NE.AND P5, PT, R50, RZ, PT ;  /* 0x000000ff3200720c */ /* 0x000fe40003fa5270 */
[----:B------:R-:W-:Y:S01]  /*6770*/  LOP3.LUT R47, R45, R46, R47, 0xfe, !PT ;  /* 0x0000002e2d2f7212 */ /* 0x000fe200078efe2f */
[----:B------:R-:W-:Y:S01]  /*6780*/  IMAD.WIDE.U32 R42, R42, 0x100, RZ ;  /* 0x000001002a2a7825 */ /* 0x000fe200078e00ff */
[----:B------:R-:W-:-:S02]  /*6790*/  SEL R45, RZ, 0x1, P5 ;  /* 0x00000001ff2d7807 */ /* 0x000fc40002800000 */
[----:B------:R-:W-:Y:S01]  /*67a0*/  LOP3.LUT P6, RZ, R183, 0x20, RZ, 0xc0, !PT ;  /* 0x00000020b7ff7812 */ /* 0x000fe200078cc0ff */
[----:B------:R-:W-:Y:S01]  /*67b0*/  IMAD.WIDE.U32 R50, R199, R203, c[0x0][0x188] ;  /* 0x00006200c7327625 */ /* 0x000fe200078e00cb */
[----:B------:R-:W-:Y:S02]  /*67c0*/  LOP3.LUT R44, R42, R44, R40, 0xfe, !PT ;  /* 0x0000002c2a2c7212 */ /* 0x000fe400078efe28 */
[----:B------:R-:W-:Y:S02]  /*67d0*/  LOP3.LUT R43, R43, R47, R41, 0xfe, !PT ;  /* 0x0000002f2b2b7212 */ /* 0x000fe400078efe29 */
[----:B------:R-:W-:Y:S01]  /*67e0*/  LOP3.LUT R42, R44, R45, RZ, 0xfc, !PT ;  /* 0x0000002d2c2a7212 */ /* 0x000fe200078efcff */
[----:B------:R0:W-:Y:S01]  /*67f0*/  STG.E.128 [R50.64], R72 ;  /* 0x0000004832007986 */ /* 0x0001e2000c101d06 */
[----:B------:R-:W-:-:S03]  /*6800*/  IADD3 R52, R199, 0x20, RZ ;  /* 0x00000020c7347810 */ /* 0x000fc60007ffe0ff */
[----:B------:R0:W-:Y:S02]  /*6810*/  STG.E.128 [R50.64+0x10], R68 ;  /* 0x0000104432007986 */ /* 0x0001e4000c101d06 */
[C---:B------:R-:W-:Y:S02]  /*6820*/  @P6 IMAD.WIDE.U32 R46, R52.reuse, R192, c[0x0][0x178] ;  /* 0x00005e00342e6625 */ /* 0x040fe400078e00c0 */
[----:B------:R0:W-:Y:S02]  /*6830*/  STG.E.64 [R48.64], R42 ;  /* 0x0000002a30007986 */ /* 0x0001e4000c101b06 */
[----:B------:R-:W-:-:S04]  /*6840*/  @P0 IMAD.WIDE.U32 R44, R52, R203, c[0x0][0x180] ;  /* 0x00006000342c0625 */ /* 0x000fc800078e00cb */
[----:B------:R-:W-:Y:S01]  /*6850*/  IMAD.WIDE.U32 R40, R52, R192, c[0x0][0x170] ;  /* 0x00005c0034287625 */ /* 0x000fe200078e00c0 */
        /* <DEDUP_REMOVED lines=20> */
.L_x_11411:
[----:B------:R1:W5:Y:S04]  /*69a0*/  @P6 LDG.E.128 R84, [R46.64] ;  /* 0x000000062e546981 */ /* 0x000368000c1e1d00 */
[----:B------:R1:W5:Y:S04]  /*69b0*/  @P0 LDG.E.128 R80, [R44.64] ;  /* 0x000000062c500981 */ /* 0x000368000c1e1d00 */
[----:B------:R1:W5:Y:S04]  /*69c0*/  @P0 LDG.E.128 R76, [R44.64+0x10] ;  /* 0x000010062c4c0981 */ /* 0x000368000c1e1d00 */
[----:B0-----:R-:W5:Y:S01]  /*69d0*/  LDG.E.128 R40, [R40.64] ;  /* 0x0000000628287981 */ /* 0x001f62000c1e1d00 */
        /* <DEDUP_REMOVED lines=12> */
.L_x_11413:
[----:B-1----:R-:W-:Y:S02]  /*6aa0*/  IMAD.MOV.U32 R54, RZ, RZ, R170 ;  /* 0x000000ffff367224 */ /* 0x002fe400078e00aa */
.L_x_11414:
[----:B------:R-:W-:Y:S05]  /*6ab0*/  BSYNC B1 ;  /* 0x0000000000017941 */ /* 0x000fea0003800000 */
.L_x_11412:
        /* <DEDUP_REMOVED lines=16> */
.L_x_11418:
[----:B------:R-:W-:Y:S05]  /*6bc0*/  BSYNC B2 ;  /* 0x0000000000027941 */ /* 0x000fea0003800000 */
.L_x_11417:
        /* <DEDUP_REMOVED lines=44> */
.L_x_11416:
[----:B------:R-:W-:Y:S05]  /*6e90*/  BSYNC B1 ;  /* 0x0000000000017941 */ /* 0x000fea0003800000 */
.L_x_11415:
[----:B------:R-:W0:Y:S01]  /*6ea0*/  I2F.U32 R45, R54 ;  /* 0x00000036002d7306 */ /* 0x000e220000201000 */
[----:B------:R-:W-:Y:S02]  /*6eb0*/  LOP3.LUT P6, RZ, R183, 0x10, RZ, 0xc0, !PT ;  /* 0x00000010b7ff7812 */ /* 0x000fe400078cc0ff */
        /* <DEDUP_REMOVED lines=12> */
.L_x_11419:
        /* <DEDUP_REMOVED lines=12> */
.L_x_11422:
[----:B------:R-:W-:Y:S02]  /*7040*/  IMAD.MOV.U32 R51, RZ, RZ, R170 ;  /* 0x000000ffff337224 */ /* 0x000fe400078e00aa */
.L_x_11423:
[----:B------:R-:W-:Y:S05]  /*7050*/  BSYNC B1 ;  /* 0x0000000000017941 */ /* 0x000fea0003800000 */
.L_x_11421:
        /* <DEDUP_REMOVED lines=16> */
.L_x_11427:
[----:B------:R-:W-:Y:S05]  /*7160*/  BSYNC B2 ;  /* 0x0000000000027941 */ /* 0x000fea0003800000 */
.L_x_11426:
        /* <DEDUP_REMOVED lines=44> */
.L_x_11425:
[----:B------:R-:W-:Y:S05]  /*7430*/  BSYNC B1 ;  /* 0x0000000000017941 */ /* 0x000fea0003800000 */
.L_x_11424:
        /* <DEDUP_REMOVED lines=9> */
.L_x_11420:
        /* <DEDUP_REMOVED lines=12> */
.L_x_11429:
[----:B------:R-:W-:Y:S02]  /*7590*/  IMAD.MOV.U32 R51, RZ, RZ, R170 ;  /* 0x000000ffff337224 */ /* 0x000fe400078e00aa */
.L_x_11430:
[----:B------:R-:W-:Y:S05]  /*75a0*/  BSYNC B1 ;  /* 0x0000000000017941 */ /* 0x000fea0003800000 */
.L_x_11428:
        /* <DEDUP_REMOVED lines=16> */
.L_x_11434:
[----:B------:R-:W-:Y:S05]  /*76b0*/  BSYNC B2 ;  /* 0x0000000000027941 */ /* 0x000fea0003800000 */
.L_x_11433:
        /* <DEDUP_REMOVED lines=44> */
.L_x_11432:
[----:B------:R-:W-:Y:S05]  /*7980*/  BSYNC B1 ;  /* 0x0000000000017941 */ /* 0x000fea0003800000 */
.L_x_11431:
        /* <DEDUP_REMOVED lines=13> */
.L_x_11435:
        /* <DEDUP_REMOVED lines=12> */
.L_x_11438:
[----:B------:R-:W-:Y:S02]  /*7b20*/  IMAD.MOV.U32 R53, RZ, RZ, R170 ;  /* 0x000000ffff357224 */ /* 0x000fe400078e00aa */
.L_x_11439:
[----:B------:R-:W-:Y:S05]  /*7b30*/  BSYNC B1 ;  /* 0x0000000000017941 */ /* 0x000fea0003800000 */
.L_x_11437:
        /* <DEDUP_REMOVED lines=16> */
.L_x_11443:
[----:B------:R-:W-:Y:S05]  /*7c40*/  BSYNC B2 ;  /* 0x0000000000027941 */ /* 0x000fea0003800000 */
.L_x_11442:
[----:B------:R-:W-:Y:S01]  /*7c50*/  IMAD.HI.U32 R40, R173, -0x326172a9, RZ ;  /* 0xcd9e8d57ad287827 */ /* 0x000fe200078e00ff */
[----:B------:R-:W-:-:S03]  /*7c60*/  LOP3.LUT R44, R44, UR5, R167, 0x96, !PT ;  /* 0x000000052c2c7c12 */ /* 0x000fc6000f8e96a7 */
[----:B------:R-:W-:Y:S01]  /*7c70*/  IMAD R49, R173, -0x326172a9, RZ ;  /* 0xcd9e8d57ad317824 */ /* 0x000fe200078e02ff */
[----:B------:R-:W-:Y:S01]  /*7c80*/  LOP3.LUT R40, R40, UR4, R171, 0x96, !PT ;  /* 0x0000000428287c12 */ /* 0x000fe2000f8e96ab */
[----:B------:R-:W-:-:S04]  /*7c90*/  IMAD.WIDE.U32 R44, R44, -0x326172a9, RZ ;  /* 0xcd9e8d572c2c7825 */ /* 0x000fc800078e00ff */
[----:B------:R-:W-:Y:S01]  /*7ca0*/  IMAD R55, R172, -0x2daee0ad, RZ ;  /* 0xd2511f53ac377824 */ /* 0x000fe200078e02ff */
[----:B------:R-:W-:Y:S01]  /*7cb0*/  LOP3.LUT R49, R45, UR9, R49, 0x96, !PT ;  /* 0x000000092d317c12 */ /* 0x000fe2000f8e9631 */
[----:B------:R-:W-:Y:S01]  /*7cc0*/  IMAD.WIDE.U32 R46, R40, -0x2daee0ad, RZ ;  /* 0xd2511f53282e7825 */ /* 0x000fe200078e00ff */
[----:B------:R-:W-:-:S04]  /*7cd0*/  MOV R40, RZ ;  /* 0x000000ff00287202 */ /* 0x000fc80000000f00 */
        /* <DEDUP_REMOVED lines=35> */
.L_x_11441:
[----:B------:R-:W-:Y:S05]  /*7f10*/  BSYNC B1 ;  /* 0x0000000000017941 */ /* 0x000fea0003800000 */
.L_x_11440:
        /* <DEDUP_REMOVED lines=9> */
.L_x_11436:
        /* <DEDUP_REMOVED lines=12> */
.L_x_11445:
[----:B------:R-:W-:Y:S02]  /*8070*/  IMAD.MOV.U32 R53, RZ, RZ, R170 ;  /* 0x000000ffff357224 */ /* 0x000fe400078e00aa */
.L_x_11446:
[----:B------:R-:W-:Y:S05]  /*8080*/  BSYNC B1 ;  /* 0x0000000000017941 */ /* 0x000fea0003800000 */
.L_x_11444:
        /* <DEDUP_REMOVED lines=16> */
.L_x_11450:
[----:B------:R-:W-:Y:S05]  /*8190*/  BSYNC B2 ;  /* 0x0000000000027941 */ /* 0x000fea0003800000 */
.L_x_11449:
        /* <DEDUP_REMOVED lines=44> */
.L_x_11448:
[----:B------:R-:W-:Y:S05]  /*8460*/  BSYNC B1 ;  /* 0x0000000000017941 */ /* 0x000fea0003800000 */
.L_x_11447:
        /* <DEDUP_REMOVED lines=10> */
[----:B------:R-:W-:Y:S01]  /*8510*/  MOV R40, R44 ;  /* 0x0000002c00287202 */ /* 0x000fe20000000f00 */
[----:B------:R-:W-:Y:S01]  /*8520*/  FADD.FTZ R66, R82, R66 ;  /* 0x0000004252427221 */ /* 0x000fe20000010000 */
[----:B------:R-:W-:Y:S05]  /*8530*/  BRA `(.L_x_11452) ;  /* 0x0000055000007947 */ /* 0x000fea0003800000 */
.L_x_11451:
        /* <DEDUP_REMOVED lines=12> */
.L_x_11454:
[----:B------:R-:W-:Y:S02]  /*8600*/  IMAD.MOV.U32 R56, RZ, RZ, R170 ;  /* 0x000000ffff387224 */ /* 0x000fe400078e00aa */
.L_x_11455:
[----:B------:R-:W-:Y:S05]  /*8610*/  BSYNC B1 ;  /* 0x0000000000017941 */ /* 0x000fea0003800000 */
.L_x_11453:
        /* <DEDUP_REMOVED lines=16> */
.L_x_11459:
[----:B------:R-:W-:Y:S05]  /*8720*/  BSYNC B2 ;  /* 0x0000000000027941 */ /* 0x000fea0003800000 */
.L_x_11458:
        /* <DEDUP_REMOVED lines=44> */
.L_x_11457:
[----:B------:R-:W-:Y:S05]  /*89f0*/  BSYNC B1 ;  /* 0x0000000000017941 */ /* 0x000fea0003800000 */
.L_x_11456:
        /* <DEDUP_REMOVED lines=9> */
.L_x_11452:
        /* <DEDUP_REMOVED lines=12> */
.L_x_11461:
[----:B------:R-:W-:Y:S02]  /*8b50*/  IMAD.MOV.U32 R56, RZ, RZ, R170 ;  /* 0x000000ffff387224 */ /* 0x000fe400078e00aa */
.L_x_11462:
[----:B------:R-:W-:Y:S05]  /*8b60*/  BSYNC B1 ;  /* 0x0000000000017941 */ /* 0x000fea0003800000 */
.L_x_11460:
        /* <DEDUP_REMOVED lines=16> */
.L_x_11466:
[----:B------:R-:W-:Y:S05]  /*8c70*/  BSYNC B2 ;  /* 0x0000000000027941 */ /* 0x000fea0003800000 */
.L_x_11465:
        /* <DEDUP_REMOVED lines=44> */
.L_x_11464:
[----:B------:R-:W-:Y:S05]  /*8f40*/  BSYNC B1 ;  /* 0x0000000000017941 */ /* 0x000fea0003800000 */
.L_x_11463:
        /* <DEDUP_REMOVED lines=12> */
.L_x_11467:
        /* <DEDUP_REMOVED lines=12> */
.L_x_11470:
[----:B------:R-:W-:Y:S02]  /*90d0*/  IMAD.MOV.U32 R54, RZ, RZ, R170 ;  /* 0x000000ffff367224 */ /* 0x000fe400078e00aa */
.L_x_11471:
[----:B------:R-:W-:Y:S05]  /*90e0*/  BSYNC B1 ;  /* 0x0000000000017941 */ /* 0x000fea0003800000 */
.L_x_11469:
        /* <DEDUP_REMOVED lines=16> */
.L_x_11475:
[----:B------:R-:W-:Y:S05]  /*91f0*/  BSYNC B2 ;  /* 0x0000000000027941 */ /* 0x000fea0003800000 */
.L_x_11474:
        /* <DEDUP_REMOVED lines=44> */
.L_x_11473:
[----:B------:R-:W-:Y:S05]  /*94c0*/  BSYNC B1 ;  /* 0x0000000000017941 */ /* 0x000fea0003800000 */
.L_x_11472:
        /* <DEDUP_REMOVED lines=9> */
.L_x_11468:
        /* <DEDUP_REMOVED lines=12> */
.L_x_11477:
[----:B------:R-:W-:Y:S02]  /*9620*/  MOV R54, R170 ;  /* 0x000000aa00367202 */ /* 0x000fe40000000f00 */
.L_x_11478:
[----:B------:R-:W-:Y:S05]  /*9630*/  BSYNC B1 ;  /* 0x0000000000017941 */ /* 0x000fea0003800000 */
.L_x_11476:
        /* <DEDUP_REMOVED lines=16> */
.L_x_11482:
[----:B------:R-:W-:Y:S05]  /*9740*/  BSYNC B2 ;  /* 0x0000000000027941 */ /* 0x000fea0003800000 */
.L_x_11481:
        /* <DEDUP_REMOVED lines=44> */
.L_x_11480:
[----:B------:R-:W-:Y:S05]  /*9a10*/  BSYNC B1 ;  /* 0x0000000000017941 */ /* 0x000fea0003800000 */
.L_x_11479:
        /* <DEDUP_REMOVED lines=12> */
.L_x_11483:
        /* <DEDUP_REMOVED lines=12> */
.L_x_11486:
[----:B------:R-:W-:Y:S02]  /*9ba0*/  MOV R54, R170 ;  /* 0x000000aa00367202 */ /* 0x000fe40000000f00 */
.L_x_11487:
[----:B------:R-:W-:Y:S05]  /*9bb0*/  BSYNC B1 ;  /* 0x0000000000017941 */ /* 0x000fea0003800000 */
.L_x_11485:
        /* <DEDUP_REMOVED lines=16> */
.L_x_11491:
[----:B------:R-:W-:Y:S05]  /*9cc0*/  BSYNC B2 ;  /* 0x0000000000027941 */ /* 0x000fea0003800000 */
.L_x_11490:
        /* <DEDUP_REMOVED lines=44> */
.L_x_11489:
[----:B------:R-:W-:Y:S05]  /*9f90*/  BSYNC B1 ;  /* 0x0000000000017941 */ /* 0x000fea0003800000 */
.L_x_11488:
        /* <DEDUP_REMOVED lines=9> */
.L_x_11484:
        /* <DEDUP_REMOVED lines=12> */
.L_x_11493:
[----:B------:R-:W-:Y:S02]  /*a0f0*/  IMAD.MOV.U32 R54, RZ, RZ, R170 ;  /* 0x000000ffff367224 */ /* 0x000fe400078e00aa */
.L_x_11494:
[----:B------:R-:W-:Y:S05]  /*a100*/  BSYNC B1 ;  /* 0x0000000000017941 */ /* 0x000fea0003800000 */
.L_x_11492:
        /* <DEDUP_REMOVED lines=16> */
.L_x_11498:
[----:B------:R-:W-:Y:S05]  /*a210*/  BSYNC B2 ;  /* 0x0000000000027941 */ /* 0x000fea0003800000 */
.L_x_11497:
        /* <DEDUP_REMOVED lines=44> */
.L_x_11496:
[----:B------:R-:W-:Y:S05]  /*a4e0*/  BSYNC B1 ;  /* 0x0000000000017941 */ /* 0x000fea0003800000 */
.L_x_11495:
        /* <DEDUP_REMOVED lines=12> */
.L_x_11499:
        /* <DEDUP_REMOVED lines=12> */
.L_x_11502:
[----:B------:R-:W-:Y:S02]  /*a670*/  IMAD.MOV.U32 R42, RZ, RZ, R170 ;  /* 0x000000ffff2a7224 */ /* 0x000fe400078e00aa */
.L_x_11503:
[----:B------:R-:W-:Y:S05]  /*a680*/  BSYNC B1 ;  /* 0x0000000000017941 */ /* 0x000fea0003800000 */
.L_x_11501:
        /* <DEDUP_REMOVED lines=16> */
.L_x_11507:
[----:B------:R-:W-:Y:S05]  /*a790*/  BSYNC B2 ;  /* 0x0000000000027941 */ /* 0x000fea0003800000 */
.L_x_11506:
        /* <DEDUP_REMOVED lines=44> */
.L_x_11505:
[----:B------:R-:W-:Y:S05]  /*aa60*/  BSYNC B1 ;  /* 0x0000000000017941 */ /* 0x000fea0003800000 */
.L_x_11504:
        /* <DEDUP_REMOVED lines=9> */
.L_x_11500:
        /* <DEDUP_REMOVED lines=12> */
.L_x_11509:
[----:B------:R-:W-:Y:S02]  /*abc0*/  IMAD.MOV.U32 R42, RZ, RZ, R170 ;  /* 0x000000ffff2a7224 */ /* 0x000fe400078e00aa */
.L_x_11510:
[----:B------:R-:W-:Y:S05]  /*abd0*/  BSYNC B1 ;  /* 0x0000000000017941 */ /* 0x000fea0003800000 */
.L_x_11508:
        /* <DEDUP_REMOVED lines=16> */
.L_x_11514:
[----:B------:R-:W-:Y:S05]  /*ace0*/  BSYNC B2 ;  /* 0x0000000000027941 */ /* 0x000fea0003800000 */
.L_x_11513:
        /* <DEDUP_REMOVED lines=44> */
.L_x_11512:
[----:B------:R-:W-:Y:S05]  /*afb0*/  BSYNC B1 ;  /* 0x0000000000017941 */ /* 0x000fea0003800000 */
.L_x_11511:
        /* <DEDUP_REMOVED lines=12> */
.L_x_11515:
        /* <DEDUP_REMOVED lines=12> */
.L_x_11518:
[----:B------:R-:W-:Y:S02]  /*b140*/  IMAD.MOV.U32 R42, RZ, RZ, R170 ;  /* 0x000000ffff2a7224 */ /* 0x000fe400078e00aa */
.L_x_11519:
[----:B------:R-:W-:Y:S05]  /*b150*/  BSYNC B1 ;  /* 0x0000000000017941 */ /* 0x000fea0003800000 */
.L_x_11517:
        /* <DEDUP_REMOVED lines=16> */
.L_x_11523:
[----:B------:R-:W-:Y:S05]  /*b260*/  BSYNC B2 ;  /* 0x0000000000027941 */ /* 0x000fea0003800000 */
.L_x_11522:
        /* <DEDUP_REMOVED lines=44> */
.L_x_11521:
[----:B------:R-:W-:Y:S05]  /*b530*/  BSYNC B1 ;  /* 0x0000000000017941 */ /* 0x000fea0003800000 */
.L_x_11520:
        /* <DEDUP_REMOVED lines=9> */
.L_x_11516:
        /* <DEDUP_REMOVED lines=12> */
.L_x_11525:
[----:B------:R-:W-:Y:S02]  /*b690*/  IMAD.MOV.U32 R42, RZ, RZ, R170 ;  /* 0x000000ffff2a7224 */ /* 0x000fe400078e00aa */
.L_x_11526:
[----:B------:R-:W-:Y:S05]  /*b6a0*/  BSYNC B1 ;  /* 0x0000000000017941 */ /* 0x000fea0003800000 */
.L_x_11524:
        /* <DEDUP_REMOVED lines=16> */
.L_x_11530:
[----:B------:R-:W-:Y:S05]  /*b7b0*/  BSYNC B2 ;  /* 0x0000000000027941 */ /* 0x000fea0003800000 */
.L_x_11529:
        /* <DEDUP_REMOVED lines=44> */
.L_x_11528:
[----:B------:R-:W-:Y:S05]  /*ba80*/  BSYNC B1 ;  /* 0x0000000000017941 */ /* 0x000fea0003800000 */
.L_x_11527:
        /* <DEDUP_REMOVED lines=13> */
.L_x_11531:
        /* <DEDUP_REMOVED lines=12> */
.L_x_11534:
[----:B------:R-:W-:Y:S02]  /*bc20*/  IMAD.MOV.U32 R48, RZ, RZ, R170 ;  /* 0x000000ffff307224 */ /* 0x000fe400078e00aa */
.L_x_11535:
[----:B------:R-:W-:Y:S05]  /*bc30*/  BSYNC B1 ;  /* 0x0000000000017941 */ /* 0x000fea0003800000 */
.L_x_11533:
        /* <DEDUP_REMOVED lines=18> */
.L_x_11539:
[----:B------:R-:W-:Y:S05]  /*bd60*/  BSYNC B2 ;  /* 0x0000000000027941 */ /* 0x000fea0003800000 */
.L_x_11538:
[C---:B------:R-:W-:Y:S01]  /*bd70*/  IMAD.HI.U32 R40, R173.reuse, -0x326172a9, RZ ;  /* 0xcd9e8d57ad287827 */ /* 0x040fe200078e00ff */
[----:B------:R-:W-:Y:S02]  /*bd80*/  LOP3.LUT R41, R42, UR5, R167, 0x96, !PT ;  /* 0x000000052a297c12 */ /* 0x000fe4000f8e96a7 */
[----:B------:R-:W-:Y:S01]  /*bd90*/  MOV R54, RZ ;  /* 0x000000ff00367202 */ /* 0x000fe20000000f00 */
        /* <DEDUP_REMOVED lines=41> */
.L_x_11537:
[----:B------:R-:W-:Y:S05]  /*c030*/  BSYNC B1 ;  /* 0x0000000000017941 */ /* 0x000fea0003800000 */
.L_x_11536:
        /* <DEDUP_REMOVED lines=9> */
.L_x_11532:
[----:B------:R-:W-:Y:S01]  /*c0d0*/  SEL R41, RZ, 0x10000, P4 ;  /* 0x00010000ff297807 */ /* 0x000fe20002000000 */
[----:B------:R-:W-:Y:S01]  /*c0e0*/  IMAD.WIDE.U32 R44, R52, R203, c[0x0][0x188] ;  /* 0x00006200342c7625 */ /* 0x000fe200078e00cb */
[----:B------:R-:W-:Y:S02]  /*c0f0*/  SEL R48, RZ, 0x100, P3 ;  /* 0x00000100ff307807 */ /* 0x000fe40001800000 */
[----:B------:R-:W-:Y:S02]  /*c100*/  ISETP.NE.AND P4, PT, R51, RZ, PT ;  /* 0x000000ff3300720c */ /* 0x000fe40003f85270 */
[----:B------:R-:W-:Y:S01]  /*c110*/  ISETP.NE.AND P3, PT, R53, RZ, PT ;  /* 0x000000ff3500720c */ /* 0x000fe20003f65270 */
[----:B------:R0:W-:Y:S01]  /*c120*/  STG.E.128 [R44.64], R64 ;  /* 0x000000402c007986 */ /* 0x0001e2000c101d06 */
[----:B------:R-:W-:Y:S02]  /*c130*/  SEL R46, RZ, 0x1, P1 ;  /* 0x00000001ff2e7807 */ /* 0x000fe40000800000 */
[----:B------:R-:W-:Y:S01]  /*c140*/  SEL R43, RZ, 0x1000000, P5 ;  /* 0x01000000ff2b7807 */ /* 0x000fe20002800000 */
[----:B------:R0:W-:Y:S01]  /*c150*/  STG.E.128 [R44.64+0x10], R60 ;  /* 0x0000103c2c007986 */ /* 0x0001e2000c101d06 */
[----:B------:R-:W-:Y:S01]  /*c160*/  SEL R42, RZ, 0x1, P3 ;  /* 0x00000001ff2a7807 */ /* 0x000fe20001800000 */
[----:B------:R-:W-:Y:S01]  /*c170*/  IMAD.WIDE.U32 R46, R46, 0x1000000, RZ ;  /* 0x010000002e2e7825 */ /* 0x000fe200078e00ff */
[----:B------:R-:W-:-:S02]  /*c180*/  SEL R40, RZ, 0x1, P4 ;  /* 0x00000001ff287807 */ /* 0x000fc40002000000 */
[----:B------:R-:W-:Y:S01]  /*c190*/  LOP3.LUT R48, R48, R43, R41, 0xfe, !PT ;  /* 0x0000002b30307212 */ /* 0x000fe200078efe29 */
[----:B------:R-:W-:Y:S01]  /*c1a0*/  IMAD.WIDE.U32 R42, R42, 0x10000, RZ ;  /* 0x000100002a2a7825 */ /* 0x000fe200078e00ff */
[----:B------:R-:W-:Y:S02]  /*c1b0*/  SEL R49, RZ, 0x1, P2 ;  /* 0x00000001ff317807 */ /* 0x000fe40001000000 */
[----:B------:R-:W-:Y:S01]  /*c1c0*/  ISETP.NE.AND P5, PT, R50, RZ, PT ;  /* 0x000000ff3200720c */ /* 0x000fe20003fa5270 */
[----:B------:R-:W-:Y:S01]  /*c1d0*/  IMAD.WIDE.U32 R40, R40, 0x100, RZ ;  /* 0x0000010028287825 */ /* 0x000fe200078e00ff */
[----:B------:R-:W-:Y:S02]  /*c1e0*/  LOP3.LUT R49, R47, R48, R49, 0xfe, !PT ;  /* 0x000000302f317212 */ /* 0x000fe400078efe31 */
[----:B------:R-:W-:Y:S02]  /*c1f0*/  SEL R47, RZ, 0x1, P5 ;  /* 0x00000001ff2f7807 */ /* 0x000fe40002800000 */
[----:B------:R-:W-:-:S02]  /*c200*/  LOP3.LUT R46, R40, R46, R42, 0xfe, !PT ;  /* 0x0000002e282e7212 */ /* 0x000fc400078efe2a */
[----:B------:R-:W-:Y:S01]  /*c210*/  LOP3.LUT R41, R41, R49, R43, 0xfe, !PT ;  /* 0x0000003129297212 */ /* 0x000fe200078efe2b */
[----:B------:R-:W-:Y:S01]  /*c220*/  IMAD.WIDE.U32 R42, R52, R201, c[0x0][0x190] ;  /* 0x00006400342a7625 */ /* 0x000fe200078e00c9 */
[----:B------:R-:W-:Y:S02]  /*c230*/  LOP3.LUT R40, R46, R47, RZ, 0xfc, !PT ;  /* 0x0000002f2e287212 */ /* 0x000fe400078efcff */
        /* <DEDUP_REMOVED lines=26> */
.L_x_11540:
[----:B------:R1:W5:Y:S04]  /*c3e0*/  @P6 LDG.E.128 R84, [R48.64] ;  /* 0x0000000630546981 */ /* 0x000368000c1e1d00 */
[----:B------:R1:W5:Y:S04]  /*c3f0*/  @P0 LDG.E.128 R80, [R46.64] ;  /* 0x000000062e500981 */ /* 0x000368000c1e1d00 */
[----:B------:R1:W5:Y:S04]  /*c400*/  @P0 LDG.E.128 R76, [R46.64+0x10] ;  /* 0x000010062e4c0981 */ /* 0x000368000c1e1d00 */
        /* <DEDUP_REMOVED lines=13> */
.L_x_11542:
[----:B-1----:R-:W-:Y:S02]  /*c4e0*/  IMAD.MOV.U32 R52, RZ, RZ, R170 ;  /* 0x000000ffff347224 */ /* 0x002fe400078e00aa */
.L_x_11543:
[----:B------:R-:W-:Y:S05]  /*c4f0*/  BSYNC B1 ;  /* 0x0000000000017941 */ /* 0x000fea0003800000 */
.L_x_11541:
        /* <DEDUP_REMOVED lines=16> */
.L_x_11547:
[----:B------:R-:W-:Y:S05]  /*c600*/  BSYNC B2 ;  /* 0x0000000000027941 */ /* 0x000fea0003800000 */
.L_x_11546:
        /* <DEDUP_REMOVED lines=44> */
.L_x_11545:
[----:B------:R-:W-:Y:S05]  /*c8d0*/  BSYNC B1 ;  /* 0x0000000000017941 */ /* 0x000fea0003800000 */
.L_x_11544:
        /* <DEDUP_REMOVED lines=14> */
.L_x_11548:
        /* <DEDUP_REMOVED lines=12> */
.L_x_11551:
[----:B------:R-:W-:Y:S02]  /*ca80*/  IMAD.MOV.U32 R51, RZ, RZ, R170 ;  /* 0x000000ffff337224 */ /* 0x000fe400078e00aa */
.L_x_11552:
[----:B------:R-:W-:Y:S05]  /*ca90*/  BSYNC B1 ;  /* 0x0000000000017941 */ /* 0x000fea0003800000 */
.L_x_11550:
        /* <DEDUP_REMOVED lines=16> */
.L_x_11556:
[----:B------:R-:W-:Y:S05]  /*cba0*/  BSYNC B2 ;  /* 0x0000000000027941 */ /* 0x000fea0003800000 */
.L_x_11555:
        /* <DEDUP_REMOVED lines=44> */
.L_x_11554:
[----:B------:R-:W-:Y:S05]  /*ce70*/  BSYNC B1 ;  /* 0x0000000000017941 */ /* 0x000fea0003800000 */
.L_x_11553:
        /* <DEDUP_REMOVED lines=9> */
.L_x_11549:
        /* <DEDUP_REMOVED lines=12> */
.L_x_11558:
[----:B------:R-:W-:Y:S02]  /*cfd0*/  IMAD.MOV.U32 R51, RZ, RZ, R170 ;  /* 0x000000ffff337224 */ /* 0x000fe400078e00aa */
.L_x_11559:
[----:B------:R-:W-:Y:S05]  /*cfe0*/  BSYNC B1 ;  /* 0x0000000000017941 */ /* 0x000fea0003800000 */
.L_x_11557:
        /* <DEDUP_REMOVED lines=16> */
.L_x_11563:
[----:B------:R-:W-:Y:S05]  /*d0f0*/  BSYNC B2 ;  /* 0x0000000000027941 */ /* 0x000fea0003800000 */
.L_x_11562:
        /* <DEDUP_REMOVED lines=44> */
.L_x_11561:
[----:B------:R-:W-:Y:S05]  /*d3c0*/  BSYNC B1 ;  /* 0x0000000000017941 */ /* 0x000fea0003800000 */
.L_x_11560:
        /* <DEDUP_REMOVED lines=13> */
.L_x_11564:
        /* <DEDUP_REMOVED lines=12> */
.L_x_11567:
[----:B------:R-:W-:Y:S02]  /*d560*/  IMAD.MOV.U32 R54, RZ, RZ, R170 ;  /* 0x000000ffff367224 */ /* 0x000fe400078e00aa */
.L_x_11568:
[----:B------:R-:W-:Y:S05]  /*d570*/  BSYNC B1 ;  /* 0x0000000000017941 */ /* 0x000fea0003800000 */
.L_x_11566:
        /* <DEDUP_REMOVED lines=16> */
.L_x_11572:
[----:B------:R-:W-:Y:S05]  /*d680*/  BSYNC B2 ;  /* 0x0000000000027941 */ /* 0x000fea0003800000 */
.L_x_11571:
        /* <DEDUP_REMOVED lines=44> */
.L_x_11570:
[----:B------:R-:W-:Y:S05]  /*d950*/  BSYNC B1 ;  /* 0x0000000000017941 */ /* 0x000fea0003800000 */
.L_x_11569:
        /* <DEDUP_REMOVED lines=9> */
.L_x_11565:
        /* <DEDUP_REMOVED lines=12> */
.L_x_11574:
[----:B------:R-:W-:Y:S02]  /*dab0*/  IMAD.MOV.U32 R54, RZ, RZ, R170 ;  /* 0x000000ffff367224 */ /* 0x000fe400078e00aa */
.L_x_11575:
[----:B------:R-:W-:Y:S05]  /*dac0*/  BSYNC B1 ;  /* 0x0000000000017941 */ /* 0x000fea0003800000 */
.L_x_11573:
        /* <DEDUP_REMOVED lines=16> */
.L_x_11579:
[----:B------:R-:W-:Y:S05]  /*dbd0*/  BSYNC B2 ;  /* 0x0000000000027941 */ /* 0x000fea0003800000 */
.L_x_11578:
        /* <DEDUP_REMOVED lines=44> */
.L_x_11577:
[----:B------:R-:W-:Y:S05]  /*dea0*/  BSYNC B1 ;  /* 0x0000000000017941 */ /* 0x000fea0003800000 */
.L_x_11576:
        /* <DEDUP_REMOVED lines=13> */
.L_x_11580:
        /* <DEDUP_REMOVED lines=12> */
.L_x_11583:
[----:B------:R-:W-:Y:S02]  /*e040*/  IMAD.MOV.U32 R54, RZ, RZ, R170 ;  /* 0x000000ffff367224 */ /* 0x000fe400078e00aa */
.L_x_11584:
[----:B------:R-:W-:Y:S05]  /*e050*/  BSYNC B1 ;  /* 0x0000000000017941 */ /* 0x000fea0003800000 */
.L_x_11582:
        /* <DEDUP_REMOVED lines=16> */
.L_x_11588:
[----:B------:R-:W-:Y:S05]  /*e160*/  BSYNC B2 ;  /* 0x0000000000027941 */ /* 0x000fea0003800000 */
.L_x_11587:
        /* <DEDUP_REMOVED lines=44> */
.L_x_11586:
[----:B------:R-:W-:Y:S05]  /*e430*/  BSYNC B1 ;  /* 0x0000000000017941 */ /* 0x000fea0003800000 */
.L_x_11585:
        /* <DEDUP_REMOVED lines=9> */
.L_x_11581:
        /* <DEDUP_REMOVED lines=12> */
.L_x_11590:
[----:B------:R-:W-:Y:S02]  /*e590*/  IMAD.MOV.U32 R54, RZ, RZ, R170 ;  /* 0x000000ffff367224 */ /* 0x000fe400078e00aa */
.L_x_11591:
[----:B------:R-:W-:Y:S05]  /*e5a0*/  BSYNC B1 ;  /* 0x0000000000017941 */ /* 0x000fea0003800000 */
.L_x_11589:
        /* <DEDUP_REMOVED lines=16> */
.L_x_11595:
[----:B------:R-:W-:Y:S05]  /*e6b0*/  BSYNC B2 ;  /* 0x0000000000027941 */ /* 0x000fea0003800000 */
.L_x_11594:
        /* <DEDUP_REMOVED lines=44> */
.L_x_11593:
[----:B------:R-:W-:Y:S05]  /*e980*/  BSYNC B1 ;  /* 0x0000000000017941 */ /* 0x000fea0003800000 */
.L_x_11592:
        /* <DEDUP_REMOVED lines=12> */
.L_x_11596:
        /* <DEDUP_REMOVED lines=12> */
.L_x_11599:
[----:B------:R-:W-:Y:S02]  /*eb10*/  IMAD.MOV.U32 R52, RZ, RZ, R170 ;  /* 0x000000ffff347224 */ /* 0x000fe400078e00aa */
.L_x_11600:
[----:B------:R-:W-:Y:S05]  /*eb20*/  BSYNC B1 ;  /* 0x0000000000017941 */ /* 0x000fea0003800000 */
.L_x_11598:
        /* <DEDUP_REMOVED lines=16> */
.L_x_11604:
[----:B------:R-:W-:Y:S05]  /*ec30*/  BSYNC B2 ;  /* 0x0000000000027941 */ /* 0x000fea0003800000 */
.L_x_11603:
        /* <DEDUP_REMOVED lines=44> */
.L_x_11602:
[----:B------:R-:W-:Y:S05]  /*ef00*/  BSYNC B1 ;  /* 0x0000000000017941 */ /* 0x000fea0003800000 */
.L_x_11601:
        /* <DEDUP_REMOVED lines=9> */
.L_x_11597:
        /* <DEDUP_REMOVED lines=12> */
.L_x_11606:
[----:B------:R-:W-:Y:S02]  /*f060*/  IMAD.MOV.U32 R53, RZ, RZ, R170 ;  /* 0x000000ffff357224 */ /* 0x000fe400078e00aa */
.L_x_11607:
[----:B------:R-:W-:Y:S05]  /*f070*/  BSYNC B1 ;  /* 0x0000000000017941 */ /* 0x000fea0003800000 */
.L_x_11605:
        /* <DEDUP_REMOVED lines=16> */
.L_x_11611:
[----:B------:R-:W-:Y:S05]  /*f180*/  BSYNC B2 ;  /* 0x0000000000027941 */ /* 0x000fea0003800000 */
.L_x_11610:
        /* <DEDUP_REMOVED lines=44> */
.L_x_11609:
[----:B------:R-:W-:Y:S05]  /*f450*/  BSYNC B1 ;  /* 0x0000000000017941 */ /* 0x000fea0003800000 */
.L_x_11608:
        /* <DEDUP_REMOVED lines=12> */
.L_x_11612:
        /* <DEDUP_REMOVED lines=12> */
.L_x_11615:
[----:B------:R-:W-:Y:S02]  /*f5e0*/  IMAD.MOV.U32 R53, RZ, RZ, R170 ;  /* 0x000000ffff357224 */ /* 0x000fe400078e00aa */
.L_x_11616:
[----:B------:R-:W-:Y:S05]  /*f5f0*/  BSYNC B1 ;  /* 0x0000000000017941 */ /* 0x000fea0003800000 */
.L_x_11614:
        /* <DEDUP_REMOVED lines=16> */
.L_x_11620:
[----:B------:R-:W-:Y:S05]  /*f700*/  BSYNC B2 ;  /* 0x0000000000027941 */ /* 0x000fea0003800000 */
.L_x_11619:
        /* <DEDUP_REMOVED lines=44> */
.L_x_11618:
[----:B------:R-:W-:Y:S05]  /*f9d0*/  BSYNC B1 ;  /* 0x0000000000017941 */ /* 0x000fea0003800000 */
.L_x_11617:
        /* <DEDUP_REMOVED lines=9> */
.L_x_11613:
        /* <DEDUP_REMOVED lines=12> */
.L_x_11622:
[----:B------:R-:W-:Y:S02]  /*fb30*/  IMAD.MOV.U32 R54, RZ, RZ, R170 ;  /* 0x000000ffff367224 */ /* 0x000fe400078e00aa */
.L_x_11623:
[----:B------:R-:W-:Y:S05]  /*fb40*/  BSYNC B1 ;  /* 0x0000000000017941 */ /* 0x000fea0003800000 */
.L_x_11621:
        /* <DEDUP_REMOVED lines=16> */
.L_x_11627:
[----:B------:R-:W-:Y:S05]  /*fc50*/  BSYNC B2 ;  /* 0x0000000000027941 */ /* 0x000fea0003800000 */
.L_x_11626:
        /* <DEDUP_REMOVED lines=44> */
.L_x_11625:
[----:B------:R-:W-:Y:S05]  /*ff20*/  BSYNC B1 ;  /* 0x0000000000017941 */ /* 0x000fea0003800000 */
.L_x_11624:
        /* <DEDUP_REMOVED lines=12> */
.L_x_11628:
        /* <DEDUP_REMOVED lines=12> */
.L_x_11631:
[----:B------:R-:W-:Y:S02]  /*100b0*/  IMAD.MOV.U32 R42, RZ, RZ, R170 ;  /* 0x000000ffff2a7224 */ /* 0x000fe400078e00aa */
.L_x_11632:
[----:B------:R-:W-:Y:S05]  /*100c0*/  BSYNC B1 ;  /* 0x0000000000017941 */ /* 0x000fea0003800000 */
.L_x_11630:
        /* <DEDUP_REMOVED lines=16> */
.L_x_11636:
[----:B------:R-:W-:Y:S05]  /*101d0*/  BSYNC B2 ;  /* 0x0000000000027941 */ /* 0x000fea0003800000 */
.L_x_11635:
        /* <DEDUP_REMOVED lines=44> */
.L_x_11634:
[----:B------:R-:W-:Y:S05]  /*104a0*/  BSYNC B1 ;  /* 0x0000000000017941 */ /* 0x000fea0003800000 */
.L_x_11633:
        /* <DEDUP_REMOVED lines=9> */
.L_x_11629:
        /* <DEDUP_REMOVED lines=12> */
.L_x_11638:
[----:B------:R-:W-:Y:S02]  /*10600*/  IMAD.MOV.U32 R42, RZ, RZ, R170 ;  /* 0x000000ffff2a7224 */ /* 0x000fe400078e00aa */
.L_x_11639:
[----:B------:R-:W-:Y:S05]  /*10610*/  BSYNC B1 ;  /* 0x0000000000017941 */ /* 0x000fea0003800000 */
.L_x_11637:
        /* <DEDUP_REMOVED lines=16> */
.L_x_11643:
[----:B------:R-:W-:Y:S05]  /*10720*/  BSYNC B2 ;  /* 0x0000000000027941 */ /* 0x000fea0003800000 */
.L_x_11642:
        /* <DEDUP_REMOVED lines=44> */
.L_x_11641:
[----:B------:R-:W-:Y:S05]  /*109f0*/  BSYNC B1 ;  /* 0x0000000000017941 */ /* 0x000fea0003800000 */
.L_x_11640:
        /* <DEDUP_REMOVED lines=12> */
.L_x_11644:
        /* <DEDUP_REMOVED lines=12> */
.L_x_11647:
[----:B------:R-:W-:Y:S02]  /*10b80*/  IMAD.MOV.U32 R42, RZ, RZ, R170 ;  /* 0x000000ffff2a7224 */ /* 0x000fe400078e00aa */
.L_x_11648:
[----:B------:R-:W-:Y:S05]  /*10b90*/  BSYNC B1 ;  /* 0x0000000000017941 */ /* 0x000fea0003800000 */
.L_x_11646:
        /* <DEDUP_REMOVED lines=16> */
.L_x_11652:
[----:B------:R-:W-:Y:S05]  /*10ca0*/  BSYNC B2 ;  /* 0x0000000000027941 */ /* 0x000fea0003800000 */
.L_x_11651:
        /* <DEDUP_REMOVED lines=44> */
.L_x_11650:
[----:B------:R-:W-:Y:S05]  /*10f70*/  BSYNC B1 ;  /* 0x0000000000017941 */ /* 0x000fea0003800000 */
.L_x_11649:
        /* <DEDUP_REMOVED lines=9> */
.L_x_11645:
        /* <DEDUP_REMOVED lines=12> */
.L_x_11654:
[----:B------:R-:W-:Y:S02]  /*110d0*/  IMAD.MOV.U32 R42, RZ, RZ, R170 ;  /* 0x000000ffff2a7224 */ /* 0x000fe400078e00aa */
.L_x_11655:
[----:B------:R-:W-:Y:S05]  /*110e0*/  BSYNC B1 ;  /* 0x0000000000017941 */ /* 0x000fea0003800000 */
.L_x_11653:
        /* <DEDUP_REMOVED lines=16> */
.L_x_11659:
[----:B------:R-:W-:Y:S05]  /*111f0*/  BSYNC B2 ;  /* 0x0000000000027941 */ /* 0x000fea0003800000 */
.L_x_11658:
        /* <DEDUP_REMOVED lines=44> */
.L_x_11657:
[----:B------:R-:W-:Y:S05]  /*114c0*/  BSYNC B1 ;  /* 0x0000000000017941 */ /* 0x000fea0003800000 */
.L_x_11656:
        /* <DEDUP_REMOVED lines=13> */
.L_x_11660:
        /* <DEDUP_REMOVED lines=12> */
.L_x_11663:
[----:B------:R-:W-:Y:S02]  /*11660*/  IMAD.MOV.U32 R48, RZ, RZ, R170 ;  /* 0x000000ffff307224 */ /* 0x000fe400078e00aa */
.L_x_11664:
[----:B------:R-:W-:Y:S05]  /*11670*/  BSYNC B1 ;  /* 0x0000000000017941 */ /* 0x000fea0003800000 */
.L_x_11662:
        /* <DEDUP_REMOVED lines=18> */
.L_x_11668:
[----:B------:R-:W-:Y:S05]  /*117a0*/  BSYNC B2 ;  /* 0x0000000000027941 */ /* 0x000fea0003800000 */
.L_x_11667:
        /* <DEDUP_REMOVED lines=44> */
.L_x_11666:
[----:B------:R-:W-:Y:S05]  /*11a70*/  BSYNC B1 ;  /* 0x0000000000017941 */ /* 0x000fea0003800000 */
.L_x_11665:
        /* <DEDUP_REMOVED lines=9> */
.L_x_11661:
        /* <DEDUP_REMOVED lines=49> */
.L_x_11669:
        /* <DEDUP_REMOVED lines=16> */
.L_x_11671:
[----:B-1----:R-:W-:Y:S02]  /*11f20*/  IMAD.MOV.U32 R128, RZ, RZ, R170 ;  /* 0x000000ffff807224 */ /* 0x002fe400078e00aa */
.L_x_11672:
[----:B------:R-:W-:Y:S05]  /*11f30*/  BSYNC B1 ;  /* 0x0000000000017941 */ /* 0x000fea0003800000 */
.L_x_11670:
        /* <DEDUP_REMOVED lines=16> */
.L_x_11676:
[----:B------:R-:W-:Y:S05]  /*12040*/  BSYNC B2 ;  /* 0x0000000000027941 */ /* 0x000fea0003800000 */
.L_x_11675:
        /* <DEDUP_REMOVED lines=44> */
.L_x_11674:
[----:B------:R-:W-:Y:S05]  /*12310*/  BSYNC B1 ;  /* 0x0000000000017941 */ /* 0x000fea0003800000 */
.L_x_11673:
        /* <DEDUP_REMOVED lines=14> */
.L_x_11677:
        /* <DEDUP_REMOVED lines=12> */
.L_x_11680:
[----:B------:R-:W-:Y:S02]  /*124c0*/  IMAD.MOV.U32 R49, RZ, RZ, R170 ;  /* 0x000000ffff317224 */ /* 0x000fe400078e00aa */
.L_x_11681:
[----:B------:R-:W-:Y:S05]  /*124d0*/  BSYNC B1 ;  /* 0x0000000000017941 */ /* 0x000fea0003800000 */
.L_x_11679:
        /* <DEDUP_REMOVED lines=16> */
.L_x_11685:
[----:B------:R-:W-:Y:S05]  /*125e0*/  BSYNC B2 ;  /* 0x0000000000027941 */ /* 0x000fea0003800000 */
.L_x_11684:
        /* <DEDUP_REMOVED lines=44> */
.L_x_11683:
[----:B------:R-:W-:Y:S05]  /*128b0*/  BSYNC B1 ;  /* 0x0000000000017941 */ /* 0x000fea0003800000 */
.L_x_11682:
        /* <DEDUP_REMOVED lines=9> */
.L_x_11678:
        /* <DEDUP_REMOVED lines=12> */
.L_x_11687:
[----:B------:R-:W-:Y:S02]  /*12a10*/  IMAD.MOV.U32 R130, RZ, RZ, R170 ;  /* 0x000000ffff827224 */ /* 0x000fe400078e00aa */
.L_x_11688:
[----:B------:R-:W-:Y:S05]  /*12a20*/  BSYNC B1 ;  /* 0x0000000000017941 */ /* 0x000fea0003800000 */
.L_x_11686:
        /* <DEDUP_REMOVED lines=16> */
.L_x_11692:
[----:B------:R-:W-:Y:S05]  /*12b30*/  BSYNC B2 ;  /* 0x0000000000027941 */ /* 0x000fea0003800000 */
.L_x_11691:
        /* <DEDUP_REMOVED lines=44> */
.L_x_11690:
[----:B------:R-:W-:Y:S05]  /*12e00*/  BSYNC B1 ;  /* 0x0000000000017941 */ /* 0x000fea0003800000 */
.L_x_11689:
        /* <DEDUP_REMOVED lines=13> */
.L_x_11693:
        /* <DEDUP_REMOVED lines=12> */
.L_x_11696:
[----:B------:R-:W-:Y:S02]  /*12fa0*/  IMAD.MOV.U32 R130, RZ, RZ, R170 ;  /* 0x000000ffff827224 */ /* 0x000fe400078e00aa */
.L_x_11697:
[----:B------:R-:W-:Y:S05]  /*12fb0*/  BSYNC B1 ;  /* 0x0000000000017941 */ /* 0x000fea0003800000 */
.L_x_11695:
        /* <DEDUP_REMOVED lines=16> */
.L_x_11701:
[----:B------:R-:W-:Y:S05]  /*130c0*/  BSYNC B2 ;  /* 0x0000000000027941 */ /* 0x000fea0003800000 */
.L_x_11700:
        /* <DEDUP_REMOVED lines=44> */
.L_x_11699:
[----:B------:R-:W-:Y:S05]  /*13390*/  BSYNC B1 ;  /* 0x0000000000017941 */ /* 0x000fea0003800000 */
.L_x_11698:
        /* <DEDUP_REMOVED lines=9> */
.L_x_11694:
        /* <DEDUP_REMOVED lines=12> */
.L_x_11703:
[----:B------:R-:W-:Y:S02]  /*134f0*/  IMAD.MOV.U32 R130, RZ, RZ, R170 ;  /* 0x000000ffff827224 */ /* 0x000fe400078e00aa */
.L_x_11704:
[----:B------:R-:W-:Y:S05]  /*13500*/  BSYNC B1 ;  /* 0x0000000000017941 */ /* 0x000fea0003800000 */
.L_x_11702:
        /* <DEDUP_REMOVED lines=16> */
.L_x_11708:
[----:B------:R-:W-:Y:S05]  /*13610*/  BSYNC B2 ;  /* 0x0000000000027941 */ /* 0x000fea0003800000 */
.L_x_11707:
        /* <DEDUP_REMOVED lines=44> */
.L_x_11706:
[----:B------:R-:W-:Y:S05]  /*138e0*/  BSYNC B1 ;  /* 0x0000000000017941 */ /* 0x000fea0003800000 */
.L_x_11705:
        /* <DEDUP_REMOVED lines=13> */
.L_x_11709:
        /* <DEDUP_REMOVED lines=12> */
.L_x_11712:
[----:B------:R-:W-:Y:S02]  /*13a80*/  IMAD.MOV.U32 R51, RZ, RZ, R170 ;  /* 0x000000ffff337224 */ /* 0x000fe400078e00aa */
.L_x_11713:
[----:B------:R-:W-:Y:S05]  /*13a90*/  BSYNC B1 ;  /* 0x0000000000017941 */ /* 0x000fea0003800000 */
.L_x_11711:
        /* <DEDUP_REMOVED lines=16> */
.L_x_11717:
[----:B------:R-:W-:Y:S05]  /*13ba0*/  BSYNC B2 ;  /* 0x0000000000027941 */ /* 0x000fea0003800000 */
.L_x_11716:
        /* <DEDUP_REMOVED lines=44> */
.L_x_11715:
[----:B------:R-:W-:Y:S05]  /*13e70*/  BSYNC B1 ;  /* 0x0000000000017941 */ /* 0x000fea0003800000 */
.L_x_11714:
        /* <DEDUP_REMOVED lines=9> */
.L_x_11710:
        /* <DEDUP_REMOVED lines=12> */
.L_x_11719:
[----:B------:R-:W-:Y:S02]  /*13fd0*/  IMAD.MOV.U32 R197, RZ, RZ, R170 ;  /* 0x000000ffffc57224 */ /* 0x000fe400078e00aa */
.L_x_11720:
[----:B------:R-:W-:Y:S05]  /*13fe0*/  BSYNC B1 ;  /* 0x0000000000017941 */ /* 0x000fea0003800000 */
.L_x_11718:
        /* <DEDUP_REMOVED lines=16> */
.L_x_11724:
[----:B------:R-:W-:Y:S05]  /*140f0*/  BSYNC B2 ;  /* 0x0000000000027941 */ /* 0x000fea0003800000 */
.L_x_11723:
        /* <DEDUP_REMOVED lines=44> */
.L_x_11722:
[----:B------:R-:W-:Y:S05]  /*143c0*/  BSYNC B1 ;  /* 0x0000000000017941 */ /* 0x000fea0003800000 */
.L_x_11721:
        /* <DEDUP_REMOVED lines=12> */
.L_x_11725:
        /* <DEDUP_REMOVED lines=12> */
.L_x_11728:
[----:B------:R-:W-:Y:S02]  /*14550*/  IMAD.MOV.U32 R130, RZ, RZ, R170 ;  /* 0x000000ffff827224 */ /* 0x000fe400078e00aa */
.L_x_11729:
[----:B------:R-:W-:Y:S05]  /*14560*/  BSYNC B1 ;  /* 0x0000000000017941 */ /* 0x000fea0003800000 */
.L_x_11727:
        /* <DEDUP_REMOVED lines=16> */
.L_x_11733:
[----:B------:R-:W-:Y:S05]  /*14670*/  BSYNC B2 ;  /* 0x0000000000027941 */ /* 0x000fea0003800000 */
.L_x_11732:
        /* <DEDUP_REMOVED lines=44> */
.L_x_11731:
[----:B------:R-:W-:Y:S05]  /*14940*/  BSYNC B1 ;  /* 0x0000000000017941 */ /* 0x000fea0003800000 */
.L_x_11730:
        /* <DEDUP_REMOVED lines=9> */
.L_x_11726:
        /* <DEDUP_REMOVED lines=12> */
.L_x_11735:
[----:B------:R-:W-:Y:S02]  /*14aa0*/  IMAD.MOV.U32 R130, RZ, RZ, R170 ;  /* 0x000000ffff827224 */ /* 0x000fe400078e00aa */
.L_x_11736:
[----:B------:R-:W-:Y:S05]  /*14ab0*/  BSYNC B1 ;  /* 0x0000000000017941 */ /* 0x000fea0003800000 */
.L_x_11734:
        /* <DEDUP_REMOVED lines=16> */
.L_x_11740:
[----:B------:R-:W-:Y:S05]  /*14bc0*/  BSYNC B2 ;  /* 0x0000000000027941 */ /* 0x000fea0003800000 */
.L_x_11739:
        /* <DEDUP_REMOVED lines=44> */
.L_x_11738:
[----:B------:R-:W-:Y:S05]  /*14e90*/  BSYNC B1 ;  /* 0x0000000000017941 */ /* 0x000fea0003800000 */
.L_x_11737:
        /* <DEDUP_REMOVED lines=12> */
.L_x_11741:
        /* <DEDUP_REMOVED lines=12> */
.L_x_11744:
[----:B------:R-:W-:Y:S02]  /*15020*/  IMAD.MOV.U32 R45, RZ, RZ, R170 ;  /* 0x000000ffff2d7224 */ /* 0x000fe400078e00aa */
.L_x_11745:
[----:B------:R-:W-:Y:S05]  /*15030*/  BSYNC B1 ;  /* 0x0000000000017941 */ /* 0x000fea0003800000 */
.L_x_11743:
        /* <DEDUP_REMOVED lines=16> */
.L_x_11749:
[----:B------:R-:W-:Y:S05]  /*15140*/  BSYNC B2 ;  /* 0x0000000000027941 */ /* 0x000fea0003800000 */
.L_x_11748:
        /* <DEDUP_REMOVED lines=44> */
.L_x_11747:
[----:B------:R-:W-:Y:S05]  /*15410*/  BSYNC B1 ;  /* 0x0000000000017941 */ /* 0x000fea0003800000 */
.L_x_11746:
        /* <DEDUP_REMOVED lines=9> */
.L_x_11742:
        /* <DEDUP_REMOVED lines=12> */
.L_x_11751:
[----:B------:R-:W-:Y:S02]  /*15570*/  IMAD.MOV.U32 R197, RZ, RZ, R170 ;  /* 0x000000ffffc57224 */ /* 0x000fe400078e00aa */
.L_x_11752:
[----:B------:R-:W-:Y:S05]  /*15580*/  BSYNC B1 ;  /* 0x0000000000017941 */ /* 0x000fea0003800000 */
.L_x_11750:
        /* <DEDUP_REMOVED lines=16> */
.L_x_11756:
[----:B------:R-:W-:Y:S05]  /*15690*/  BSYNC B2 ;  /* 0x0000000000027941 */ /* 0x000fea0003800000 */
.L_x_11755:
        /* <DEDUP_REMOVED lines=44> */
.L_x_11754:
[----:B------:R-:W-:Y:S05]  /*15960*/  BSYNC B1 ;  /* 0x0000000000017941 */ /* 0x000fea0003800000 */
.L_x_11753:
        /* <DEDUP_REMOVED lines=12> */
.L_x_11757:
        /* <DEDUP_REMOVED lines=12> */
.L_x_11760:
[----:B------:R-:W-:Y:S02]  /*15af0*/  IMAD.MOV.U32 R42, RZ, RZ, R170 ;  /* 0x000000ffff2a7224 */ /* 0x000fe400078e00aa */
.L_x_11761:
[----:B------:R-:W-:Y:S05]  /*15b00*/  BSYNC B1 ;  /* 0x0000000000017941 */ /* 0x000fea0003800000 */
.L_x_11759:
        /* <DEDUP_REMOVED lines=16> */
.L_x_11765:
[----:B------:R-:W-:Y:S05]  /*15c10*/  BSYNC B2 ;  /* 0x0000000000027941 */ /* 0x000fea0003800000 */
.L_x_11764:
        /* <DEDUP_REMOVED lines=44> */
.L_x_11763:
[----:B------:R-:W-:Y:S05]  /*15ee0*/  BSYNC B1 ;  /* 0x0000000000017941 */ /* 0x000fea0003800000 */
.L_x_11762:
        /* <DEDUP_REMOVED lines=9> */
.L_x_11758:
        /* <DEDUP_REMOVED lines=12> */
.L_x_11767:
[----:B------:R-:W-:Y:S02]  /*16040*/  IMAD.MOV.U32 R42, RZ, RZ, R170 ;  /* 0x000000ffff2a7224 */ /* 0x000fe400078e00aa */
.L_x_11768:
[----:B------:R-:W-:Y:S05]  /*16050*/  BSYNC B1 ;  /* 0x0000000000017941 */ /* 0x000fea0003800000 */
.L_x_11766:
        /* <DEDUP_REMOVED lines=16> */
.L_x_11772:
[----:B------:R-:W-:Y:S05]  /*16160*/  BSYNC B2 ;  /* 0x0000000000027941 */ /* 0x000fea0003800000 */
.L_x_11771:
        /* <DEDUP_REMOVED lines=44> */
.L_x_11770:
[----:B------:R-:W-:Y:S05]  /*16430*/  BSYNC B1 ;  /* 0x0000000000017941 */ /* 0x000fea0003800000 */
.L_x_11769:
        /* <DEDUP_REMOVED lines=12> */
.L_x_11773:
        /* <DEDUP_REMOVED lines=12> */
.L_x_11776:
[----:B------:R-:W-:Y:S02]  /*165c0*/  IMAD.MOV.U32 R42, RZ, RZ, R170 ;  /* 0x000000ffff2a7224 */ /* 0x000fe400078e00aa */
.L_x_11777:
[----:B------:R-:W-:Y:S05]  /*165d0*/  BSYNC B1 ;  /* 0x0000000000017941 */ /* 0x000fea0003800000 */
.L_x_11775:
        /* <DEDUP_REMOVED lines=16> */
.L_x_11781:
[----:B------:R-:W-:Y:S05]  /*166e0*/  BSYNC B2 ;  /* 0x0000000000027941 */ /* 0x000fea0003800000 */
.L_x_11780:
        /* <DEDUP_REMOVED lines=44> */
.L_x_11779:
[----:B------:R-:W-:Y:S05]  /*169b0*/  BSYNC B1 ;  /* 0x0000000000017941 */ /* 0x000fea0003800000 */
.L_x_11778:
        /* <DEDUP_REMOVED lines=9> */
.L_x_11774:
        /* <DEDUP_REMOVED lines=12> */
.L_x_11783:
[----:B------:R-:W-:Y:S02]  /*16b10*/  IMAD.MOV.U32 R42, RZ, RZ, R170 ;  /* 0x000000ffff2a7224 */ /* 0x000fe400078e00aa */
.L_x_11784:
[----:B------:R-:W-:Y:S05]  /*16b20*/  BSYNC B1 ;  /* 0x0000000000017941 */ /* 0x000fea0003800000 */
.L_x_11782:
        /* <DEDUP_REMOVED lines=16> */
.L_x_11788:
[----:B------:R-:W-:Y:S05]  /*16c30*/  BSYNC B2 ;  /* 0x0000000000027941 */ /* 0x000fea0003800000 */
.L_x_11787:
        /* <DEDUP_REMOVED lines=44> */
.L_x_11786:
[----:B------:R-:W-:Y:S05]  /*16f00*/  BSYNC B1 ;  /* 0x0000000000017941 */ /* 0x000fea0003800000 */
.L_x_11785:
        /* <DEDUP_REMOVED lines=13> */
.L_x_11789:
        /* <DEDUP_REMOVED lines=12> */
.L_x_11792:
[----:B------:R-:W-:Y:S02]  /*170a0*/  IMAD.MOV.U32 R198, RZ, RZ, R170 ;  /* 0x000000ffffc67224 */ /* 0x000fe400078e00aa */
.L_x_11793:
[----:B------:R-:W-:Y:S05]  /*170b0*/  BSYNC B1 ;  /* 0x0000000000017941 */ /* 0x000fea0003800000 */
.L_x_11791:
        /* <DEDUP_REMOVED lines=18> */
.L_x_11797:
[----:B------:R-:W-:Y:S05]  /*171e0*/  BSYNC B2 ;  /* 0x0000000000027941 */ /* 0x000fea0003800000 */
.L_x_11796:
        /* <DEDUP_REMOVED lines=44> */
.L_x_11795:
[----:B------:R-:W-:Y:S05]  /*174b0*/  BSYNC B1 ;  /* 0x0000000000017941 */ /* 0x000fea0003800000 */
.L_x_11794:
        /* <DEDUP_REMOVED lines=9> */
.L_x_11790:
[----:B------:R-:W-:Y:S01]  /*17550*/  SEL R41, RZ, 0x10000, P4 ;  /* 0x00010000ff297807 */ /* 0x000fe20002000000 */
[----:B------:R-:W-:Y:S01]  /*17560*/  IMAD.WIDE.U32 R128, R196, R203, c[0x0][0x188] ;  /* 0x00006200c4807625 */ /* 0x000fe200078e00cb */
[----:B------:R-:W-:Y:S02]  /*17570*/  ISETP.NE.AND P4, PT, R194, RZ, PT ;  /* 0x000000ffc200720c */ /* 0x000fe40003f85270 */
[----:B------:R-:W-:Y:S02]  /*17580*/  SEL R194, RZ, 0x100, P3 ;  /* 0x00000100ffc27807 */ /* 0x000fe40001800000 */
        /* <DEDUP_REMOVED lines=8> */
[----:B------:R-:W-:Y:S02]  /*17610*/  ISETP.NE.AND P5, PT, R193, RZ, PT ;  /* 0x000000ffc100720c */ /* 0x000fe40003fa5270 */
[----:B------:R-:W-:Y:S01]  /*17620*/  LOP3.LUT R194, R194, R43, R41, 0xfe, !PT ;  /* 0x0000002bc2c27212 */ /* 0x000fe200078efe29 */
[----:B------:R-:W-:Y:S01]  /*17630*/  IMAD.WIDE.U32 R42, R42, 0x10000, RZ ;  /* 0x000100002a2a7825 */ /* 0x000fe200078e00ff */
[----:B------:R-:W-:Y:S02]  /*17640*/  SEL R193, RZ, 0x1, P2 ;  /* 0x00000001ffc17807 */ /* 0x000fe40001000000 */
[----:B------:R-:W-:Y:S01]  /*17650*/  LOP3.LUT P6, RZ, R183, 0x20, RZ, 0xc0, !PT ;  /* 0x00000020b7ff7812 */ /* 0x000fe200078cc0ff */
[----:B------:R-:W-:Y:S01]  /*17660*/  IMAD.WIDE.U32 R40, R40, 0x100, RZ ;  /* 0x0000010028287825 */ /* 0x000fe200078e00ff */
[----:B------:R-:W-:Y:S02]  /*17670*/  LOP3.LUT R193, R131, R194, R193, 0xfe, !PT ;  /* 0x000000c283c17212 */ /* 0x000fe400078efec1 */
[----:B------:R-:W-:-:S02]  /*17680*/  SEL R131, RZ, 0x1, P5 ;  /* 0x00000001ff837807 */ /* 0x000fc40002800000 */
[----:B------:R-:W-:Y:S02]  /*17690*/  LOP3.LUT R130, R40, R130, R42, 0xfe, !PT ;  /* 0x0000008228827212 */ /* 0x000fe400078efe2a */
[----:B------:R-:W-:Y:S01]  /*176a0*/  LOP3.LUT R41, R41, R193, R43, 0xfe, !PT ;  /* 0x000000c129297212 */ /* 0x000fe200078efe2b */
[----:B------:R-:W-:Y:S01]  /*176b0*/  IMAD.WIDE.U32 R42, R196, R201, c[0x0][0x190] ;  /* 0x00006400c42a7625 */ /* 0x000fe200078e00c9 */
[----:B------:R-:W-:Y:S02]  /*176c0*/  LOP3.LUT R40, R130, R131, RZ, 0xfc, !PT ;  /* 0x0000008382287212 */ /* 0x000fe400078efcff */
[----:B------:R-:W-:-:S03]  /*176d0*/  IADD3 R200, R199, 0x80, RZ ;  /* 0x00000080c7c87810 */ /* 0x000fc60007ffe0ff */
[----:B------:R0:W-:Y:S02]  /*176e0*/  STG.E.64 [R42.64], R40 ;  /* 0x000000282a007986 */ /* 0x0001e4000c101b06 */
        /* <DEDUP_REMOVED lines=23> */
.L_x_11798:
        /* <DEDUP_REMOVED lines=16> */
.L_x_11800:
[----:B-1----:R-:W-:Y:S02]  /*17960*/  IMAD.MOV.U32 R194, RZ, RZ, R170 ;  /* 0x000000ffffc27224 */ /* 0x002fe400078e00aa */
.L_x_11801:
[----:B------:R-:W-:Y:S05]  /*17970*/  BSYNC B1 ;  /* 0x0000000000017941 */ /* 0x000fea0003800000 */
.L_x_11799:
        /* <DEDUP_REMOVED lines=16> */
.L_x_11805:
[----:B------:R-:W-:Y:S05]  /*17a80*/  BSYNC B2 ;  /* 0x0000000000027941 */ /* 0x000fea0003800000 */
.L_x_11804:
        /* <DEDUP_REMOVED lines=44> */
.L_x_11803:
[----:B------:R-:W-:Y:S05]  /*17d50*/  BSYNC B1 ;  /* 0x0000000000017941 */ /* 0x000fea0003800000 */
.L_x_11802:
        /* <DEDUP_REMOVED lines=15> */
.L_x_11806:
        /* <DEDUP_REMOVED lines=12> */
.L_x_11809:
[----:B------:R-:W-:Y:S02]  /*17f10*/  IMAD.MOV.U32 R41, RZ, RZ, R170 ;  /* 0x000000ffff297224 */ /* 0x000fe400078e00aa */
.L_x_11810:
[----:B------:R-:W-:Y:S05]  /*17f20*/  BSYNC B1 ;  /* 0x0000000000017941 */ /* 0x000fea0003800000 */
.L_x_11808:
        /* <DEDUP_REMOVED lines=16> */
.L_x_11814:
[----:B------:R-:W-:Y:S05]  /*18030*/  BSYNC B2 ;  /* 0x0000000000027941 */ /* 0x000fea0003800000 */
.L_x_11813:
        /* <DEDUP_REMOVED lines=44> */
.L_x_11812:
[----:B------:R-:W-:Y:S05]  /*18300*/  BSYNC B1 ;  /* 0x0000000000017941 */ /* 0x000fea0003800000 */
.L_x_11811:
        /* <DEDUP_REMOVED lines=9> */
.L_x_11807:
        /* <DEDUP_REMOVED lines=12> */
.L_x_11816:
[----:B------:R-:W-:Y:S02]  /*18460*/  IMAD.MOV.U32 R196, RZ, RZ, R170 ;  /* 0x000000ffffc47224 */ /* 0x000fe400078e00aa */
.L_x_11817:
[----:B------:R-:W-:Y:S05]  /*18470*/  BSYNC B1 ;  /* 0x0000000000017941 */ /* 0x000fea0003800000 */
.L_x_11815:
        /* <DEDUP_REMOVED lines=16> */
.L_x_11821:
[----:B------:R-:W-:Y:S05]  /*18580*/  BSYNC B2 ;  /* 0x0000000000027941 */ /* 0x000fea0003800000 */
.L_x_11820:
        /* <DEDUP_REMOVED lines=44> */
.L_x_11819:
[----:B------:R-:W-:Y:S05]  /*18850*/  BSYNC B1 ;  /* 0x0000000000017941 */ /* 0x000fea0003800000 */
.L_x_11818:
        /* <DEDUP_REMOVED lines=13> */
.L_x_11822:
        /* <DEDUP_REMOVED lines=12> */
.L_x_11825:
[----:B------:R-:W-:Y:S02]  /*189f0*/  IMAD.MOV.U32 R128, RZ, RZ, R170 ;  /* 0x000000ffff807224 */ /* 0x000fe400078e00aa */
.L_x_11826:
[----:B------:R-:W-:Y:S05]  /*18a00*/  BSYNC B1 ;  /* 0x0000000000017941 */ /* 0x000fea0003800000 */
.L_x_11824:
        /* <DEDUP_REMOVED lines=16> */
.L_x_11830:
[----:B------:R-:W-:Y:S05]  /*18b10*/  BSYNC B2 ;  /* 0x0000000000027941 */ /* 0x000fea0003800000 */
.L_x_11829:
        /* <DEDUP_REMOVED lines=44> */
.L_x_11828:
[----:B------:R-:W-:Y:S05]  /*18de0*/  BSYNC B1 ;  /* 0x0000000000017941 */ /* 0x000fea0003800000 */
.L_x_11827:
        /* <DEDUP_REMOVED lines=9> */
.L_x_11823:
        /* <DEDUP_REMOVED lines=12> */
.L_x_11832:
[----:B------:R-:W-:Y:S02]  /*18f40*/  IMAD.MOV.U32 R128, RZ, RZ, R170 ;  /* 0x000000ffff807224 */ /* 0x000fe400078e00aa */
.L_x_11833:
[----:B------:R-:W-:Y:S05]  /*18f50*/  BSYNC B1 ;  /* 0x0000000000017941 */ /* 0x000fea0003800000 */
.L_x_11831:
        /* <DEDUP_REMOVED lines=16> */
.L_x_11837:
[----:B------:R-:W-:Y:S05]  /*19060*/  BSYNC B2 ;  /* 0x0000000000027941 */ /* 0x000fea0003800000 */
.L_x_11836:
        /* <DEDUP_REMOVED lines=44> */
.L_x_11835:
[----:B------:R-:W-:Y:S05]  /*19330*/  BSYNC B1 ;  /* 0x0000000000017941 */ /* 0x000fea0003800000 */
.L_x_11834:
        /* <DEDUP_REMOVED lines=13> */
.L_x_11838:
        /* <DEDUP_REMOVED lines=12> */
.L_x_11841:
[----:B------:R-:W-:Y:S02]  /*194d0*/  IMAD.MOV.U32 R43, RZ, RZ, R170 ;  /* 0x000000ffff2b7224 */ /* 0x000fe400078e00aa */
.L_x_11842:
[----:B------:R-:W-:Y:S05]  /*194e0*/  BSYNC B1 ;  /* 0x0000000000017941 */ /* 0x000fea0003800000 */
.L_x_11840:
        /* <DEDUP_REMOVED lines=16> */
.L_x_11846:
[----:B------:R-:W-:Y:S05]  /*195f0*/  BSYNC B2 ;  /* 0x0000000000027941 */ /* 0x000fea0003800000 */
.L_x_11845:
        /* <DEDUP_REMOVED lines=44> */
.L_x_11844:
[----:B------:R-:W-:Y:S05]  /*198c0*/  BSYNC B1 ;  /* 0x0000000000017941 */ /* 0x000fea0003800000 */
.L_x_11843:
        /* <DEDUP_REMOVED lines=9> */
.L_x_11839:
        /* <DEDUP_REMOVED lines=12> */
.L_x_11848:
[----:B------:R-:W-:Y:S02]  /*19a20*/  IMAD.MOV.U32 R128, RZ, RZ, R170 ;  /* 0x000000ffff807224 */ /* 0x000fe400078e00aa */
.L_x_11849:
[----:B------:R-:W-:Y:S05]  /*19a30*/  BSYNC B1 ;  /* 0x0000000000017941 */ /* 0x000fea0003800000 */
.L_x_11847:
        /* <DEDUP_REMOVED lines=16> */
.L_x_11853:
[----:B------:R-:W-:Y:S05]  /*19b40*/  BSYNC B2 ;  /* 0x0000000000027941 */ /* 0x000fea0003800000 */
.L_x_11852:
        /* <DEDUP_REMOVED lines=44> */
.L_x_11851:
[----:B------:R-:W-:Y:S05]  /*19e10*/  BSYNC B1 ;  /* 0x0000000000017941 */ /* 0x000fea0003800000 */
.L_x_11850:
        /* <DEDUP_REMOVED lines=12> */
.L_x_11854:
        /* <DEDUP_REMOVED lines=12> */
.L_x_11857:
[----:B------:R-:W-:Y:S02]  /*19fa0*/  IMAD.MOV.U32 R196, RZ, RZ, R170 ;  /* 0x000000ffffc47224 */ /* 0x000fe400078e00aa */
.L_x_11858:
[----:B------:R-:W-:Y:S05]  /*19fb0*/  BSYNC B1 ;  /* 0x0000000000017941 */ /* 0x000fea0003800000 */
.L_x_11856:
        /* <DEDUP_REMOVED lines=16> */
.L_x_11862:
[----:B------:R-:W-:Y:S05]  /*1a0c0*/  BSYNC B2 ;  /* 0x0000000000027941 */ /* 0x000fea0003800000 */
.L_x_11861:
        /* <DEDUP_REMOVED lines=44> */
.L_x_11860:
[----:B------:R-:W-:Y:S05]  /*1a390*/  BSYNC B1 ;  /* 0x0000000000017941 */ /* 0x000fea0003800000 */
.L_x_11859:
        /* <DEDUP_REMOVED lines=9> */
.L_x_11855:
        /* <DEDUP_REMOVED lines=12> */
.L_x_11864:
[----:B------:R-:W-:Y:S02]  /*1a4f0*/  IMAD.MOV.U32 R196, RZ, RZ, R170 ;  /* 0x000000ffffc47224 */ /* 0x000fe400078e00aa */
.L_x_11865:
[----:B------:R-:W-:Y:S05]  /*1a500*/  BSYNC B1 ;  /* 0x0000000000017941 */ /* 0x000fea0003800000 */
.L_x_11863:
        /* <DEDUP_REMOVED lines=16> */
.L_x_11869:
[----:B------:R-:W-:Y:S05]  /*1a610*/  BSYNC B2 ;  /* 0x0000000000027941 */ /* 0x000fea0003800000 */
.L_x_11868:
        /* <DEDUP_REMOVED lines=44> */
.L_x_11867:
[----:B------:R-:W-:Y:S05]  /*1a8e0*/  BSYNC B1 ;  /* 0x0000000000017941 */ /* 0x000fea0003800000 */
.L_x_11866:
        /* <DEDUP_REMOVED lines=12> */
.L_x_11870:
        /* <DEDUP_REMOVED lines=12> */
.L_x_11873:
[----:B------:R-:W-:Y:S02]  /*1aa70*/  IMAD.MOV.U32 R129, RZ, RZ, R170 ;  /* 0x000000ffff817224 */ /* 0x000fe400078e00aa */
.L_x_11874:
[----:B------:R-:W-:Y:S05]  /*1aa80*/  BSYNC B1 ;  /* 0x0000000000017941 */ /* 0x000fea0003800000 */
.L_x_11872:
        /* <DEDUP_REMOVED lines=16> */
.L_x_11878:
[----:B------:R-:W-:Y:S05]  /*1ab90*/  BSYNC B2 ;  /* 0x0000000000027941 */ /* 0x000fea0003800000 */
.L_x_11877:
        /* <DEDUP_REMOVED lines=44> */
.L_x_11876:
[----:B------:R-:W-:Y:S05]  /*1ae60*/  BSYNC B1 ;  /* 0x0000000000017941 */ /* 0x000fea0003800000 */
.L_x_11875:
        /* <DEDUP_REMOVED lines=9> */
.L_x_11871:
        /* <DEDUP_REMOVED lines=12> */
.L_x_11880:
[----:B------:R-:W-:Y:S02]  /*1afc0*/  IMAD.MOV.U32 R198, RZ, RZ, R170 ;  /* 0x000000ffffc67224 */ /* 0x000fe400078e00aa */
.L_x_11881:
[----:B------:R-:W-:Y:S05]  /*1afd0*/  BSYNC B1 ;  /* 0x0000000000017941 */ /* 0x000fea0003800000 */
.L_x_11879:
        /* <DEDUP_REMOVED lines=16> */
.L_x_11885:
[----:B------:R-:W-:Y:S05]  /*1b0e0*/  BSYNC B2 ;  /* 0x0000000000027941 */ /* 0x000fea0003800000 */
.L_x_11884:
        /* <DEDUP_REMOVED lines=44> */
.L_x_11883:
[----:B------:R-:W-:Y:S05]  /*1b3b0*/  BSYNC B1 ;  /* 0x0000000000017941 */ /* 0x000fea0003800000 */
.L_x_11882:
        /* <DEDUP_REMOVED lines=12> */
.L_x_11886:
        /* <DEDUP_REMOVED lines=12> */
.L_x_11889:
[----:B------:R-:W-:Y:S02]  /*1b540*/  IMAD.MOV.U32 R130, RZ, RZ, R170 ;  /* 0x000000ffff827224 */ /* 0x000fe400078e00aa */
.L_x_11890:
[----:B------:R-:W-:Y:S05]  /*1b550*/  BSYNC B1 ;  /* 0x0000000000017941 */ /* 0x000fea0003800000 */
.L_x_11888:
        /* <DEDUP_REMOVED lines=16> */
.L_x_11894:
[----:B------:R-:W-:Y:S05]  /*1b660*/  BSYNC B2 ;  /* 0x0000000000027941 */ /* 0x000fea0003800000 */
.L_x_11893:
        /* <DEDUP_REMOVED lines=44> */
.L_x_11892:
[----:B------:R-:W-:Y:S05]  /*1b930*/  BSYNC B1 ;  /* 0x0000000000017941 */ /* 0x000fea0003800000 */
.L_x_11891:
        /* <DEDUP_REMOVED lines=9> */
.L_x_11887:
        /* <DEDUP_REMOVED lines=12> */
.L_x_11896:
[----:B------:R-:W-:Y:S02]  /*1ba90*/  IMAD.MOV.U32 R198, RZ, RZ, R170 ;  /* 0x000000ffffc67224 */ /* 0x000fe400078e00aa */
.L_x_11897:
[----:B------:R-:W-:Y:S05]  /*1baa0*/  BSYNC B1 ;  /* 0x0000000000017941 */ /* 0x000fea0003800000 */
.L_x_11895:
        /* <DEDUP_REMOVED lines=16> */
.L_x_11901:
[----:B------:R-:W-:Y:S05]  /*1bbb0*/  BSYNC B2 ;  /* 0x0000000000027941 */ /* 0x000fea0003800000 */
.L_x_11900:
        /* <DEDUP_REMOVED lines=44> */
.L_x_11899:
[----:B------:R-:W-:Y:S05]  /*1be80*/  BSYNC B1 ;  /* 0x0000000000017941 */ /* 0x000fea0003800000 */
.L_x_11898:
        /* <DEDUP_REMOVED lines=12> */
.L_x_11902:
        /* <DEDUP_REMOVED lines=12> */
.L_x_11905:
[----:B------:R-:W-:Y:S02]  /*1c010*/  IMAD.MOV.U32 R198, RZ, RZ, R170 ;  /* 0x000000ffffc67224 */ /* 0x000fe400078e00aa */
.L_x_11906:
[----:B------:R-:W-:Y:S05]  /*1c020*/  BSYNC B1 ;  /* 0x0000000000017941 */ /* 0x000fea0003800000 */
.L_x_11904:
        /* <DEDUP_REMOVED lines=16> */
.L_x_11910:
[----:B------:R-:W-:Y:S05]  /*1c130*/  BSYNC B2 ;  /* 0x0000000000027941 */ /* 0x000fea0003800000 */
.L_x_11909:
        /* <DEDUP_REMOVED lines=44> */
.L_x_11908:
[----:B------:R-:W-:Y:S05]  /*1c400*/  BSYNC B1 ;  /* 0x0000000000017941 */ /* 0x000fea0003800000 */
.L_x_11907:
        /* <DEDUP_REMOVED lines=9> */
.L_x_11903:
        /* <DEDUP_REMOVED lines=12> */
.L_x_11912:
[----:B------:R-:W-:Y:S02]  /*1c560*/  IMAD.MOV.U32 R198, RZ, RZ, R170 ;  /* 0x000000ffffc67224 */ /* 0x000fe400078e00aa */
.L_x_11913:
[----:B------:R-:W-:Y:S05]  /*1c570*/  BSYNC B1 ;  /* 0x0000000000017941 */ /* 0x000fea0003800000 */
.L_x_11911:
        /* <DEDUP_REMOVED lines=16> */
.L_x_11917:
[----:B------:R-:W-:Y:S05]  /*1c680*/  BSYNC B2 ;  /* 0x0000000000027941 */ /* 0x000fea0003800000 */
.L_x_11916:
        /* <DEDUP_REMOVED lines=44> */
.L_x_11915:
[----:B------:R-:W-:Y:S05]  /*1c950*/  BSYNC B1 ;  /* 0x0000000000017941 */ /* 0x000fea0003800000 */
.L_x_11914:
        /* <DEDUP_REMOVED lines=13> */
.L_x_11918:
        /* <DEDUP_REMOVED lines=12> */
.L_x_11921:
[----:B------:R-:W-:Y:S02]  /*1caf0*/  IMAD.MOV.U32 R206, RZ, RZ, R170 ;  /* 0x000000ffffce7224 */ /* 0x000fe400078e00aa */
.L_x_11922:
[----:B------:R-:W-:Y:S05]  /*1cb00*/  BSYNC B1 ;  /* 0x0000000000017941 */ /* 0x000fea0003800000 */
.L_x_11920:
        /* <DEDUP_REMOVED lines=18> */
.L_x_11926:
[----:B------:R-:W-:Y:S05]  /*1cc30*/  BSYNC B2 ;  /* 0x0000000000027941 */ /* 0x000fea0003800000 */
.L_x_11925:
        /* <DEDUP_REMOVED lines=44> */
.L_x_11924:
[----:B------:R-:W-:Y:S05]  /*1cf00*/  BSYNC B1 ;  /* 0x0000000000017941 */ /* 0x000fea0003800000 */
.L_x_11923:
        /* <DEDUP_REMOVED lines=9> */
.L_x_11919:
[----:B------:R-:W-:Y:S01]  /*1cfa0*/  FADD.FTZ R192, RZ, R72 ;  /* 0x00000048ffc07221 */ /* 0x000fe20000010000 */
[----:B------:R-:W-:Y:S02]  /*1cfb0*/  SEL R194, RZ, 0x1000000, P5 ;  /* 0x01000000ffc27807 */ /* 0x000fe40002800000 */
[----:B------:R-:W-:Y:S01]  /*1cfc0*/  ISETP.NE.AND P5, PT, R204, RZ, PT ;  /* 0x000000ffcc00720c */ /* 0x000fe20003fa5270 */
[----:B------:R-:W-:Y:S01]  /*1cfd0*/  FADD.FTZ R193, R192, R73 ;  /* 0x00000049c0c17221 */ /* 0x000fe20000010000 */
[----:B------:R-:W-:Y:S02]  /*1cfe0*/  SEL R195, RZ, 0x10000, P4 ;  /* 0x00010000ffc37807 */ /* 0x000fe40002000000 */
[----:B------:R-:W-:Y:S01]  /*1cff0*/  SEL R204, RZ, 0x100, P3 ;  /* 0x00000100ffcc7807 */ /* 0x000fe20001800000 */
[----:B------:R-:W-:Y:S01]  /*1d000*/  FADD.FTZ R192, R193, R74 ;  /* 0x0000004ac1c07221 */ /* 0x000fe20000010000 */
[----:B------:R-:W-:Y:S02]  /*1d010*/  ISETP.NE.AND P4, PT, R205, RZ, PT ;  /* 0x000000ffcd00720c */ /* 0x000fe40003f85270 */
[----:B------:R-:W-:Y:S01]  /*1d020*/  SEL R196, RZ, 0x1, P1 ;  /* 0x00000001ffc47807 */ /* 0x000fe20000800000 */
[----:B------:R-:W-:Y:S01]  /*1d030*/  FADD.FTZ R193, R192, R75 ;  /* 0x0000004bc0c17221 */ /* 0x000fe20000010000 */
[----:B------:R-:W-:-:S02]  /*1d040*/  LOP3.LUT R204, R204, R194, R195, 0xfe, !PT ;  /* 0x000000c2cccc7212 */ /* 0x000fc400078efec3 */
        /* <DEDUP_REMOVED lines=9> */
[----:B------:R-:W-:-:S02]  /*1d0e0*/  SEL R207, RZ, 0x1, P6 ;  /* 0x00000001ffcf7807 */ /* 0x000fc40003000000 */
[----:B------:R-:W-:Y:S01]  /*1d0f0*/  ISETP.NE.AND P1, PT, R134, RZ, PT ;  /* 0x000000ff8600720c */ /* 0x000fe20003f25270 */
        /* <DEDUP_REMOVED lines=25> */
[----:B------:R-:W-:Y:S02]  /*1d290*/  FADD.FTZ R202, R193, R46 ;  /* 0x0000002ec1ca7221 */ /* 0x000fe40000010000 */
[----:B------:R-:W-:-:S04]  /*1d2a0*/  IMAD.WIDE.U32 R192, R192, 0x100, RZ ;  /* 0x00000100c0c07825 */ /* 0x000fc800078e00ff */
[----:B------:R-:W-:Y:S01]  /*1d2b0*/  FADD.FTZ R205, R202, R47 ;  /* 0x0000002fcacd7221 */ /* 0x000fe20000010000 */
[----:B------:R-:W-:Y:S01]  /*1d2c0*/  LOP3.LUT R192, R192, R196, R194, 0xfe, !PT ;  /* 0x000000c4c0c07212 */ /* 0x000fe200078efec2 */
[----:B------:R-:W-:Y:S01]  /*1d2d0*/  IMAD.WIDE.U32 R196, R200, R203, c[0x0][0x188] ;  /* 0x00006200c8c47625 */ /* 0x000fe200078e00cb */
[----:B------:R-:W-:Y:S02]  /*1d2e0*/  LOP3.LUT R193, R193, R209, R195, 0xfe, !PT ;  /* 0x000000d1c1c17212 */ /* 0x000fe400078efec3 */
[----:B------:R-:W-:Y:S01]  /*1d2f0*/  LOP3.LUT R192, R192, R207, RZ, 0xfc, !PT ;  /* 0x000000cfc0c07212 */ /* 0x000fe200078efcff */
[----:B------:R-:W-:Y:S01]  /*1d300*/  IMAD.WIDE.U32 R194, R200, R201, c[0x0][0x190] ;  /* 0x00006400c8c27625 */ /* 0x000fe200078e00c9 */
[----:B------:R0:W-:Y:S03]  /*1d310*/  STG.E.128 [R196.64], R40 ;  /* 0x00000028c4007986 */ /* 0x0001e6000c101d06 */
[----:B------:R-:W-:Y:S01]  /*1d320*/  FADD.FTZ R202, R205, R40 ;  /* 0x00000028cdca7221 */ /* 0x000fe20000010000 */
[----:B------:R0:W-:Y:S03]  /*1d330*/  STG.E.128 [R196.64+0x10], R128 ;  /* 0x00001080c4007986 */ /* 0x0001e6000c101d06 */
[----:B------:R-:W-:Y:S01]  /*1d340*/  FADD.FTZ R205, R202, R41 ;  /* 0x00000029cacd7221 */ /* 0x000fe20000010000 */
[----:B------:R0:W-:Y:S03]  /*1d350*/  STG.E.64 [R194.64], R192 ;  /* 0x000000c0c2007986 */ /* 0x0001e6000c101b06 */
[----:B------:R-:W-:-:S04]  /*1d360*/  FADD.FTZ R202, R205, R42 ;  /* 0x0000002acdca7221 */ /* 0x000fc80000010000 */
[----:B------:R-:W-:-:S04]  /*1d370*/  FADD.FTZ R203, R202, R43 ;  /* 0x0000002bcacb7221 */ /* 0x000fc80000010000 */
        /* <DEDUP_REMOVED lines=23> */
.L_x_11927:
[----:B0-----:R-:W-:Y:S01]  /*1d4f0*/  FADD.FTZ R194, R202, R131 ;  /* 0x00000083cac27221 */ /* 0x001fe20000010000 */
[----:B------:R-:W-:Y:S05]  /*1d500*/  BRA.DIV ~URZ, `(.L_x_11928) ;  /* 0x00001b227f007947 */ /* 0x000fea000b800000 */
[----:B------:R0:W1:Y:S02]  /*1d510*/  SHFL.BFLY PT, R192, R194, 0x1, 0x1f ;  /* 0x0c201f00c2c07f89 */ /* 0x00006400000e0000 */
.L_x_11932:
        /* <DEDUP_REMOVED lines=100> */
.L_x_11933:
[----:B------:R-:W-:Y:S01]  /*1db60*/  ULDC.U8 UR8, c[0x0][0x1f0] ;  /* 0x00007c0000087ab9 */ /* 0x000fe20000000000 */
[----:B------:R-:W-:Y:S01]  /*1db70*/  FMUL.FTZ R197, R195, R195 ;  /* 0x000000c3c3c57220 */ /* 0x000fe20000410000 */
[----:B------:R-:W-:Y:S01]  /*1db80*/  ISETP.NE.AND P0, PT, RZ, UR8, PT ;  /* 0x00000008ff007c0c */ /* 0x000fe2000bf05270 */
[----:B-1----:R-:W-:Y:S01]  /*1db90*/  FADD.FTZ R201, R201, R194 ;  /* 0x000000c2c9c97221 */ /* 0x002fe20000010000 */
[----:B------:R-:W-:Y:S01]  /*1dba0*/  PRMT R230, RZ, 0x7610, R103 ;  /* 0x00007610ffe67816 */ /* 0x000fe20000000067 */
[----:B------:R-:W-:Y:S01]  /*1dbb0*/  IMAD.MOV.U32 R196, RZ, RZ, c[0x0][0x1e0] ;  /* 0x00007800ffc47624 */ /* 0x000fe200078e00ff */
[----:B------:R-:W-:Y:S01]  /*1dbc0*/  FSEL R197, R197, RZ, P0 ;  /* 0x000000ffc5c57208 */ /* 0x000fe20000000000 */
[----:B0-----:R-:W-:Y:S01]  /*1dbd0*/  IMAD.MOV.U32 R194, RZ, RZ, 0x4 ;  /* 0x00000004ffc27424 */ /* 0x001fe200078e00ff */
[----:B------:R-:W-:Y:S01]  /*1dbe0*/  PRMT R228, RZ, 0x7610, R123 ;  /* 0x00007610ffe47816 */ /* 0x000fe2000000007b */
[----:B------:R-:W-:Y:S01]  /*1dbf0*/  FFMA.FTZ R196, R201, R196, c[0x0][0x228] ;  /* 0x00008a00c9c47623 */ /* 0x000fe200000100c4 */
[----:B------:R-:W-:Y:S01]  /*1dc00*/  FSEL R201, R195, RZ, !P0 ;  /* 0x000000ffc3c97208 */ /* 0x000fe20004000000 */
[----:B------:R-:W-:Y:S01]  /*1dc10*/  @!P1 IMAD.WIDE R192, R169, R194, c[0x0][0x1a0] ;  /* 0x00006800a9c09625 */ /* 0x000fe200078e02c2 */
[----:B------:R-:W-:-:S02]  /*1dc20*/  PRMT R227, RZ, 0x7610, R102 ;  /* 0x00007610ffe37816 */ /* 0x000fc40000000066 */
[----:B------:R-:W-:Y:S01]  /*1dc30*/  PRMT R232, RZ, 0x7610, R101 ;  /* 0x00007610ffe87816 */ /* 0x000fe20000000065 */
[----:B------:R-:W-:Y:S01]  /*1dc40*/  FADD.FTZ R196, R196, R197 ;  /* 0x000000c5c4c47221 */ /* 0x000fe20000010000 */
[----:B------:R-:W-:Y:S01]  /*1dc50*/  @!P1 STG.E [R192.64], R195 ;  /* 0x000000c3c0009986 */ /* 0x000fe2000c101906 */
[C---:B------:R-:W-:Y:S01]  /*1dc60*/  FADD.FTZ R75, -R201.reuse, R75 ;  /* 0x0000004bc94b7221 */ /* 0x040fe20000010100 */
[----:B------:R-:W-:Y:S01]  /*1dc70*/  PRMT R226, RZ, 0x7610, R121 ;  /* 0x00007610ffe27816 */ /* 0x000fe20000000079 */
[C---:B------:R-:W-:Y:S01]  /*1dc80*/  FADD.FTZ R62, -R201.reuse, R62 ;  /* 0x0000003ec93e7221 */ /* 0x040fe20000010100 */
[----:B------:R-:W-:Y:S01]  /*1dc90*/  PRMT R229, RZ, 0x7610, R100 ;  /* 0x00007610ffe57816 */ /* 0x000fe20000000064 */
[----:B------:R-:W0:Y:S01]  /*1dca0*/  MUFU.RSQ R196, R196 ;  /* 0x000000c400c47308 */ /* 0x000e220000001400 */
        /* <DEDUP_REMOVED lines=16> */
[C---:B0-----:R-:W-:Y:S01]  /*1ddb0*/  FMUL.FTZ R43, R196.reuse, R75 ;  /* 0x0000004bc42b7220 */ /* 0x041fe20000410000 */
[----:B------:R-:W-:Y:S01]  /*1ddc0*/  PRMT R236, RZ, 0x7610, R107 ;  /* 0x00007610ffec7816 */ /* 0x000fe2000000006b */
[C---:B------:R-:W-:Y:S01]  /*1ddd0*/  FMUL.FTZ R42, R196.reuse, R62 ;  /* 0x0000003ec42a7220 */ /* 0x040fe20000410000 */
[----:B------:R-:W-:Y:S01]  /*1dde0*/  PRMT R234, RZ, 0x7610, R127 ;  /* 0x00007610ffea7816 */ /* 0x000fe2000000007f */
[C---:B------:R-:W-:Y:S01]  /*1ddf0*/  FMUL.FTZ R75, R196.reuse, R57 ;  /* 0x00000039c44b7220 */ /* 0x040fe20000410000 */
[----:B------:R-:W-:Y:S01]  /*1de00*/  PRMT R57, RZ, 0x5410, R125 ;  /* 0x00005410ff397816 */ /* 0x000fe2000000007d */
[C---:B------:R-:W-:Y:S01]  /*1de10*/  FMUL.FTZ R62, R196.reuse, R53 ;  /* 0x00000035c43e7220 */ /* 0x040fe20000410000 */
[----:B------:R-:W-:Y:S01]  /*1de20*/  PRMT R53, RZ, 0x5410, R105 ;  /* 0x00005410ff357816 */ /* 0x000fe20000000069 */
[C---:B------:R-:W-:Y:S01]  /*1de30*/  FADD.FTZ R207, -R201.reuse, R50 ;  /* 0x00000032c9cf7221 */ /* 0x040fe20000010100 */
[--C-:B------:R-:W-:Y:S01]  /*1de40*/  PRMT R197, RZ, 0x5410, R91.reuse ;  /* 0x00005410ffc57816 */ /* 0x100fe2000000005b */
[C---:B------:R-:W-:Y:S01]  /*1de50*/  FADD.FTZ R60, -R201.reuse, R60 ;  /* 0x0000003cc93c7221 */ /* 0x040fe20000010100 */
[----:B------:R-:W-:Y:S01]  /*1de60*/  PRMT R202, RZ, 0x7610, R91 ;  /* 0x00007610ffca7816 */ /* 0x000fe2000000005b */
[C---:B------:R-:W-:Y:S01]  /*1de70*/  FADD.FTZ R215, -R201.reuse, R54 ;  /* 0x00000036c9d77221 */ /* 0x040fe20000010100 */
[----:B------:R-:W-:Y:S01]  /*1de80*/  PRMT R204, RZ, 0x7610, R90 ;  /* 0x00007610ffcc7816 */ /* 0x000fe2000000005a */
[C---:B------:R-:W-:Y:S01]  /*1de90*/  FADD.FTZ R212, -R201.reuse, R47 ;  /* 0x0000002fc9d47221 */ /* 0x040fe20000010100 */
[----:B------:R-:W-:Y:S01]  /*1dea0*/  PRMT R206, RZ, 0x7610, R89 ;  /* 0x00007610ffce7816 */ /* 0x000fe20000000059 */
[----:B------:R-:W-:Y:S01]  /*1deb0*/  FMUL.FTZ R50, R196, R74 ;  /* 0x0000004ac4327220 */ /* 0x000fe20000410000 */
[----:B------:R-:W-:Y:S01]  /*1dec0*/  PRMT R233, RZ, 0x5410, R108 ;  /* 0x00005410ffe97816 */ /* 0x000fe2000000006c */
[----:B------:R-:W-:-:S02]  /*1ded0*/  FADD.FTZ R47, -R201, R40 ;  /* 0x00000028c92f7221 */ /* 0x000fc40000010100 */
[C---:B------:R-:W-:Y:S02]  /*1dee0*/  FADD.FTZ R54, -R201.reuse, R41 ;  /* 0x00000029c9367221 */ /* 0x040fe40000010100 */
[----:B------:R-:W-:Y:S02]  /*1def0*/  FADD.FTZ R209, -R201, R45 ;  /* 0x0000002dc9d17221 */ /* 0x000fe40000010100 */
[----:B------:R-:W-:-:S04]  /*1df00*/  @!P1 IMAD.WIDE R40, R169, R194, c[0x0][0x1a8] ;  /* 0x00006a00a9289625 */ /* 0x000fc800078e02c2 */
[C---:B------:R-:W-:Y:S01]  /*1df10*/  FADD.FTZ R45, -R201.reuse, R46 ;  /* 0x0000002ec92d7221 */ /* 0x040fe20000010100 */
[----:B------:R0:W-:Y:S01]  /*1df20*/  @!P1 STG.E [R40.64], R196 ;  /* 0x000000c428009986 */ /* 0x0001e2000c101906 */
[C---:B------:R-:W-:Y:S02]  /*1df30*/  FADD.FTZ R66, -R201.reuse, R66 ;  /* 0x00000042c9427221 */ /* 0x040fe40000010100 */
[----:B------:R-:W-:Y:S01]  /*1df40*/  FMUL.FTZ R46, R196, R60 ;  /* 0x0000003cc42e7220 */ /* 0x000fe20000410000 */
[----:B------:R-:W-:Y:S01]  /*1df50*/  PRMT R60, RZ, 0x7610, R105 ;  /* 0x00007610ff3c7816 */ /* 0x000fe20000000069 */
[C---:B------:R-:W-:Y:S02]  /*1df60*/  FFMA.FTZ R53, R50.reuse, R53, R39 ;  /* 0x0000003532357223 */ /* 0x040fe40000010027 */
[----:B------:R-:W-:Y:S01]  /*1df70*/  FFMA.FTZ R57, R50, R57, R135 ;  /* 0x0000003932397223 */ /* 0x000fe20000010087 */
[----:B------:R-:W-:Y:S01]  /*1df80*/  PRMT R50, RZ, 0x7610, R125 ;  /* 0x00007610ff327816 */ /* 0x000fe2000000007d */
[----:B------:R-:W-:-:S02]  /*1df90*/  FADD.FTZ R52, -R201, R52 ;  /* 0x00000034c9347221 */ /* 0x000fc40000010100 */
[C---:B------:R-:W-:Y:S02]  /*1dfa0*/  FADD.FTZ R72, -R201.reuse, R72 ;  /* 0x00000048c9487221 */ /* 0x040fe40000010100 */
[C---:B0-----:R-:W-:Y:S02]  /*1dfb0*/  FMUL.FTZ R40, R196.reuse, R66 ;  /* 0x00000042c4287220 */ /* 0x041fe40000410000 */
[C---:B------:R-:W-:Y:S02]  /*1dfc0*/  FADD.FTZ R225, -R201.reuse, R61 ;  /* 0x0000003dc9e17221 */ /* 0x040fe40000010100 */
[----:B------:R-:W-:Y:S01]  /*1dfd0*/  FMUL.FTZ R66, R196, R52 ;  /* 0x00000034c4427220 */ /* 0x000fe20000410000 */
[----:B------:R-:W-:Y:S01]  /*1dfe0*/  PRMT R52, RZ, 0x5410, R104 ;  /* 0x00005410ff347816 */ /* 0x000fe20000000068 */
[----:B------:R-:W-:Y:S02]  /*1dff0*/  FADD.FTZ R61, -R201, R56 ;  /* 0x00000038c93d7221 */ /* 0x000fe40000010100 */
[----:B------:R-:W-:-:S02]  /*1e000*/  FFMA.FTZ R60, R43, R60, R38 ;  /* 0x0000003c2b3c7223 */ /* 0x000fc40000010026 */
[----:B------:R-:W-:Y:S01]  /*1e010*/  FFMA.FTZ R50, R43, R50, R138 ;  /* 0x000000322b327223 */ /* 0x000fe2000001008a */
[----:B------:R-:W-:Y:S01]  /*1e020*/  PRMT R43, RZ, 0x5410, R124 ;  /* 0x00005410ff2b7816 */ /* 0x000fe2000000007c */
[----:B------:R-:W-:Y:S01]  /*1e030*/  FMUL.FTZ R56, R196, R72 ;  /* 0x00000048c4387220 */ /* 0x000fe20000410000 */
[----:B------:R-:W-:Y:S01]  /*1e040*/  PRMT R72, RZ, 0x7610, R113 ;  /* 0x00007610ff487816 */ /* 0x000fe20000000071 */
[C---:B------:R-:W-:Y:S01]  /*1e050*/  FADD.FTZ R73, -R201.reuse, R73 ;  /* 0x00000049c9497221 */ /* 0x040fe20000010100 */
[----:B------:R-:W-:Y:S01]  /*1e060*/  F2FP.BF16.PACK_AB R53, R60, R53 ;  /* 0x000000353c35723e */ /* 0x000fe200000010ff */
[----:B------:R-:W-:Y:S01]  /*1e070*/  FMUL.FTZ R74, R196, R61 ;  /* 0x0000003dc44a7220 */ /* 0x000fe20000410000 */
[----:B------:R-:W-:Y:S01]  /*1e080*/  PRMT R61, RZ, 0x7610, R104 ;  /* 0x00007610ff3d7816 */ /* 0x000fe20000000068 */
[----:B------:R-:W-:Y:S01]  /*1e090*/  FFMA.FTZ R52, R56, R52, R133 ;  /* 0x0000003438347223 */ /* 0x000fe20000010085 */
[----:B------:R-:W-:Y:S01]  /*1e0a0*/  F2FP.BF16.PACK_AB R57, R50, R57 ;  /* 0x000000393239723e */ /* 0x000fe200000010ff */
[----:B------:R-:W-:-:S02]  /*1e0b0*/  FADD.FTZ R210, -R201, R51 ;  /* 0x00000033c9d27221 */ /* 0x000fc40000010100 */
[----:B------:R-:W-:Y:S01]  /*1e0c0*/  FFMA.FTZ R56, R56, R43, R0 ;  /* 0x0000002b38387223 */ /* 0x000fe20000010000 */
[----:B------:R-:W-:Y:S01]  /*1e0d0*/  PRMT R43, RZ, 0x7610, R124 ;  /* 0x00007610ff2b7816 */ /* 0x000fe2000000007c */
[C---:B------:R-:W-:Y:S01]  /*1e0e0*/  FMUL.FTZ R51, R196.reuse, R73 ;  /* 0x00000049c4337220 */ /* 0x040fe20000410000 */
[----:B------:R-:W-:Y:S01]  /*1e0f0*/  PRMT R73, RZ, 0x5410, R112 ;  /* 0x00005410ff497816 */ /* 0x000fe20000000070 */
[C---:B------:R-:W-:Y:S02]  /*1e100*/  FADD.FTZ R63, -R201.reuse, R63 ;  /* 0x0000003fc93f7221 */ /* 0x040fe40000010100 */
[----:B------:R-:W-:Y:S02]  /*1e110*/  FADD.FTZ R192, -R201, R128 ;  /* 0x00000080c9c07221 */ /* 0x000fe40000010100 */
[C---:B------:R-:W-:Y:S02]  /*1e120*/  FFMA.FTZ R61, R51.reuse, R61, R132 ;  /* 0x0000003d333d7223 */ /* 0x040fe40000010084 */
[C---:B------:R-:W-:Y:S01]  /*1e130*/  FMUL.FTZ R128, R196.reuse, R47 ;  /* 0x0000002fc4807220 */ /* 0x040fe20000410000 */
[----:B------:R-:W-:Y:S01]  /*1e140*/  PRMT R47, RZ, 0x5410, R123 ;  /* 0x00005410ff2f7816 */ /* 0x000fe2000000007b */
[----:B------:R-:W-:Y:S01]  /*1e150*/  FFMA.FTZ R51, R51, R43, R136 ;  /* 0x0000002b33337223 */ /* 0x000fe20000010088 */
[----:B------:R-:W-:Y:S01]  /*1e160*/  PRMT R43, RZ, 0x5410, R103 ;  /* 0x00005410ff2b7816 */ /* 0x000fe20000000067 */
[----:B------:R-:W-:Y:S01]  /*1e170*/  FMUL.FTZ R41, R196, R63 ;  /* 0x0000003fc4297220 */ /* 0x000fe20000410000 */
[----:B------:R-:W-:Y:S01]  /*1e180*/  F2FP.BF16.PACK_AB R52, R61, R52 ;  /* 0x000000343d34723e */ /* 0x000fe200000010ff */
[C---:B------:R-:W-:Y:S01]  /*1e190*/  FFMA.FTZ R47, R42.reuse, R47, R147 ;  /* 0x0000002f2a2f7223 */ /* 0x040fe20000010093 */
[----:B------:R-:W-:Y:S01]  /*1e1a0*/  F2FP.BF16.PACK_AB R56, R51, R56 ;  /* 0x000000383338723e */ /* 0x000fe200000010ff */
[----:B------:R-:W-:Y:S01]  /*1e1b0*/  FFMA.FTZ R43, R42, R43, R27 ;  /* 0x0000002b2a2b7223 */ /* 0x000fe2000001001b */
[----:B------:R-:W-:Y:S01]  /*1e1c0*/  PRMT R42, RZ, 0x5410, R102 ;  /* 0x00005410ff2a7816 */ /* 0x000fe20000000066 */
[----:B------:R-:W-:-:S02]  /*1e1d0*/  FFMA.FTZ R230, R41, R230, R26 ;  /* 0x000000e629e67223 */ /* 0x000fc4000001001a */
[----:B------:R-:W-:Y:S01]  /*1e1e0*/  FFMA.FTZ R228, R41, R228, R150 ;  /* 0x000000e429e47223 */ /* 0x000fe20000010096 */
[--C-:B------:R-:W-:Y:S01]  /*1e1f0*/  PRMT R41, RZ, 0x5410, R122.reuse ;  /* 0x00005410ff297816 */ /* 0x100fe2000000007a */
[----:B------:R-:W-:Y:S01]  /*1e200*/  FFMA.FTZ R42, R46, R42, R29 ;  /* 0x0000002a2e2a7223 */ /* 0x000fe2000001001d */
[----:B------:R-:W-:Y:S01]  /*1e210*/  F2FP.BF16.PACK_AB R43, R230, R43 ;  /* 0x0000002be62b723e */ /* 0x000fe200000010ff */
[----:B------:R-:W-:Y:S01]  /*1e220*/  FMUL.FTZ R225, R196, R225 ;  /* 0x000000e1c4e17220 */ /* 0x000fe20000410000 */
[----:B------:R-:W-:Y:S01]  /*1e230*/  F2FP.BF16.PACK_AB R47, R228, R47 ;  /* 0x0000002fe42f723e */ /* 0x000fe200000010ff */
[----:B------:R-:W-:Y:S01]  /*1e240*/  FFMA.FTZ R46, R46, R41, R145 ;  /* 0x000000292e2e7223 */ /* 0x000fe20000010091 */
[----:B------:R-:W-:Y:S01]  /*1e250*/  PRMT R41, RZ, 0x7610, R122 ;  /* 0x00007610ff297816 */ /* 0x000fe2000000007a */
[----:B------:R-:W-:Y:S02]  /*1e260*/  FADD.FTZ R67, -R201, R67 ;  /* 0x00000043c9437221 */ /* 0x000fe40000010100 */
[----:B------:R-:W-:-:S02]  /*1e270*/  FFMA.FTZ R227, R225, R227, R28 ;  /* 0x000000e3e1e37223 */ /* 0x000fc4000001001c */
[C---:B------:R-:W-:Y:S01]  /*1e280*/  FMUL.FTZ R63, R196.reuse, R45 ;  /* 0x0000002dc43f7220 */ /* 0x040fe20000410000 */
[----:B------:R-:W-:Y:S01]  /*1e290*/  PRMT R45, RZ, 0x5410, R121 ;  /* 0x00005410ff2d7816 */ /* 0x000fe20000000079 */
[----:B------:R-:W-:Y:S01]  /*1e2a0*/  FFMA.FTZ R225, R225, R41, R148 ;  /* 0x00000029e1e17223 */ /* 0x000fe20000010094 */
[----:B------:R-:W-:Y:S01]  /*1e2b0*/  PRMT R41, RZ, 0x5410, R101 ;  /* 0x00005410ff297816 */ /* 0x000fe20000000065 */
[----:B------:R-:W-:Y:S01]  /*1e2c0*/  FADD.FTZ R208, -R201, R49 ;  /* 0x00000031c9d07221 */ /* 0x000fe20000010100 */
[----:B------:R-:W-:Y:S01]  /*1e2d0*/  F2FP.BF16.PACK_AB R42, R227, R42 ;  /* 0x0000002ae32a723e */ /* 0x000fe200000010ff */
[----:B------:R-:W-:Y:S01]  /*1e2e0*/  FMUL.FTZ R49, R196, R67 ;  /* 0x00000043c4317220 */ /* 0x000fe20000410000 */
[----:B------:R-:W-:Y:S01]  /*1e2f0*/  F2FP.BF16.PACK_AB R46, R225, R46 ;  /* 0x0000002ee12e723e */ /* 0x000fe200000010ff */
[----:B------:R-:W-:Y:S02]  /*1e300*/  FADD.FTZ R64, -R201, R64 ;  /* 0x00000040c9407221 */ /* 0x000fe40000010100 */
[----:B------:R-:W-:-:S02]  /*1e310*/  FFMA.FTZ R41, R40, R41, R31 ;  /* 0x0000002928297223 */ /* 0x000fc4000001001f */
[----:B------:R-:W-:Y:S01]  /*1e320*/  FFMA.FTZ R45, R40, R45, R143 ;  /* 0x0000002d282d7223 */ /* 0x000fe2000001008f */
[----:B------:R-:W-:Y:S01]  /*1e330*/  PRMT R40, RZ, 0x5410, R100 ;  /* 0x00005410ff287816 */ /* 0x000fe20000000064 */
[C---:B------:R-:W-:Y:S02]  /*1e340*/  FFMA.FTZ R232, R49.reuse, R232, R30 ;  /* 0x000000e831e87223 */ /* 0x040fe4000001001e */
[----:B------:R-:W-:Y:S01]  /*1e350*/  FFMA.FTZ R226, R49, R226, R146 ;  /* 0x000000e231e27223 */ /* 0x000fe20000010092 */
[----:B------:R-:W-:Y:S01]  /*1e360*/  PRMT R49, RZ, 0x5410, R120 ;  /* 0x00005410ff317816 */ /* 0x000fe20000000078 */
[C---:B------:R-:W-:Y:S01]  /*1e370*/  FADD.FTZ R58, -R201.reuse, R58 ;  /* 0x0000003ac93a7221 */ /* 0x040fe20000010100 */
[----:B------:R-:W-:Y:S01]  /*1e380*/  F2FP.BF16.PACK_AB R41, R232, R41 ;  /* 0x00000029e829723e */ /* 0x000fe200000010ff */
[----:B------:R-:W-:Y:S01]  /*1e390*/  FMUL.FTZ R44, R196, R64 ;  /* 0x00000040c42c7220 */ /* 0x000fe20000410000 */
[----:B------:R-:W-:Y:S01]  /*1e3a0*/  F2FP.BF16.PACK_AB R45, R226, R45 ;  /* 0x0000002de22d723e */ /* 0x000fe200000010ff */
[----:B------:R-:W-:-:S02]  /*1e3b0*/  FADD.FTZ R68, -R201, R68 ;  /* 0x00000044c9447221 */ /* 0x000fc40000010100 */
[C---:B------:R-:W-:Y:S02]  /*1e3c0*/  FADD.FTZ R205, -R201.reuse, R48 ;  /* 0x00000030c9cd7221 */ /* 0x040fe40000010100 */
[----:B------:R-:W-:Y:S02]  /*1e3d0*/  FADD.FTZ R193, -R201, R129 ;  /* 0x00000081c9c17221 */ /* 0x000fe40000010100 */
[C---:B------:R-:W-:Y:S01]  /*1e3e0*/  FMUL.FTZ R48, R196.reuse, R58 ;  /* 0x0000003ac4307220 */ /* 0x040fe20000410000 */
[----:B------:R-:W-:Y:S01]  /*1e3f0*/  PRMT R58, RZ, 0x5410, R126 ;  /* 0x00005410ff3a7816 */ /* 0x000fe2000000007e */
[----:B------:R-:W-:Y:S01]  /*1e400*/  FMUL.FTZ R129, R196, R54 ;  /* 0x00000036c4817220 */ /* 0x000fe20000410000 */
[----:B------:R-:W-:Y:S01]  /*1e410*/  PRMT R54, RZ, 0x5410, R106 ;  /* 0x00005410ff367816 */ /* 0x000fe2000000006a */
[C---:B------:R-:W-:Y:S02]  /*1e420*/  FFMA.FTZ R40, R44.reuse, R40, R33 ;  /* 0x000000282c287223 */ /* 0x040fe40000010021 */
[----:B------:R-:W-:Y:S01]  /*1e430*/  FFMA.FTZ R44, R44, R49, R141 ;  /* 0x000000312c2c7223 */ /* 0x000fe2000001008d */
[----:B------:R-:W-:Y:S01]  /*1e440*/  PRMT R49, RZ, 0x7610, R120 ;  /* 0x00007610ff317816 */ /* 0x000fe20000000078 */
[----:B------:R-:W-:-:S02]  /*1e450*/  FMUL.FTZ R68, R196, R68 ;  /* 0x00000044c4447220 */ /* 0x000fc40000410000 */
[----:B------:R-:W-:Y:S02]  /*1e460*/  FMUL.FTZ R223, R196, R223 ;  /* 0x000000dfc4df7220 */ /* 0x000fe40000410000 */
[C---:B------:R-:W-:Y:S02]  /*1e470*/  FFMA.FTZ R54, R68.reuse, R54, R37 ;  /* 0x0000003644367223 */ /* 0x040fe40000010025 */
[----:B------:R-:W-:Y:S01]  /*1e480*/  FFMA.FTZ R58, R68, R58, R137 ;  /* 0x0000003a443a7223 */ /* 0x000fe20000010089 */
[----:B------:R-:W-:Y:S01]  /*1e490*/  PRMT R68, RZ, 0x5410, R99 ;  /* 0x00005410ff447816 */ /* 0x000fe20000000063 */
[C---:B------:R-:W-:Y:S02]  /*1e4a0*/  FFMA.FTZ R229, R223.reuse, R229, R32 ;  /* 0x000000e5dfe57223 */ /* 0x040fe40000010020 */
[----:B------:R-:W-:Y:S01]  /*1e4b0*/  FFMA.FTZ R223, R223, R49, R144 ;  /* 0x00000031dfdf7223 */ /* 0x000fe20000010090 */
[----:B------:R-:W-:Y:S01]  /*1e4c0*/  PRMT R49, RZ, 0x5410, R119 ;  /* 0x00005410ff317816 */ /* 0x000fe20000000077 */
[C---:B------:R-:W-:Y:S01]  /*1e4d0*/  FMUL.FTZ R215, R196.reuse, R215 ;  /* 0x000000d7c4d77220 */ /* 0x040fe20000410000 */
[----:B------:R-:W-:Y:S01]  /*1e4e0*/  F2FP.BF16.PACK_AB R40, R229, R40 ;  /* 0x00000028e528723e */ /* 0x000fe200000010ff */
[C---:B------:R-:W-:Y:S01]  /*1e4f0*/  FMUL.FTZ R218, R196.reuse, R218 ;  /* 0x000000dac4da7220 */ /* 0x040fe20000410000 */
[----:B------:R-:W-:Y:S01]  /*1e500*/  F2FP.BF16.PACK_AB R44, R223, R44 ;  /* 0x0000002cdf2c723e */ /* 0x000fe200000010ff */
[C---:B------:R-:W-:Y:S01]  /*1e510*/  FFMA.FTZ R217, R215.reuse, R68, R19 ;  /* 0x00000044d7d97223 */ /* 0x040fe20000010013 */
[----:B------:R-:W-:Y:S01]  /*1e520*/  PRMT R68, RZ, 0x7610, R119 ;  /* 0x00007610ff447816 */ /* 0x000fe20000000077 */
[----:B------:R-:W-:Y:S01]  /*1e530*/  FFMA.FTZ R215, R215, R49, R156 ;  /* 0x00000031d7d77223 */ /* 0x000fe2000001009c */
[----:B------:R-:W-:Y:S01]  /*1e540*/  PRMT R49, RZ, 0x7610, R99 ;  /* 0x00007610ff317816 */ /* 0x000fe20000000063 */
[----:B------:R-:W-:-:S02]  /*1e550*/  FMUL.FTZ R216, R196, R216 ;  /* 0x000000d8c4d87220 */ /* 0x000fc40000410000 */
[----:B------:R-:W-:Y:S02]  /*1e560*/  FFMA.FTZ R219, R66, R219, R21 ;  /* 0x000000db42db7223 */ /* 0x000fe40000010015 */
[----:B------:R-:W-:Y:S01]  /*1e570*/  FFMA.FTZ R220, R218, R49, R18 ;  /* 0x00000031dadc7223 */ /* 0x000fe20000010012 */
[----:B------:R-:W-:Y:S01]  /*1e580*/  PRMT R49, RZ, 0x7610, R98 ;  /* 0x00007610ff317816 */ /* 0x000fe20000000062 */
[----:B------:R-:W-:Y:S01]  /*1e590*/  FFMA.FTZ R213, R66, R213, R153 ;  /* 0x000000d542d57223 */ /* 0x000fe20000010099 */
[----:B------:R-:W-:Y:S01]  /*1e5a0*/  PRMT R66, RZ, 0x7610, R118 ;  /* 0x00007610ff427816 */ /* 0x000fe20000000076 */
[----:B------:R-:W-:Y:S02]  /*1e5b0*/  FFMA.FTZ R211, R48, R211, R151 ;  /* 0x000000d330d37223 */ /* 0x000fe40000010097 */
[C---:B------:R-:W-:Y:S01]  /*1e5c0*/  FFMA.FTZ R222, R216.reuse, R49, R20 ;  /* 0x00000031d8de7223 */ /* 0x040fe20000010014 */
[----:B------:R-:W-:Y:S01]  /*1e5d0*/  PRMT R49, RZ, 0x5410, R97 ;  /* 0x00005410ff317816 */ /* 0x000fe20000000061 */
[----:B------:R-:W-:Y:S01]  /*1e5e0*/  FFMA.FTZ R216, R216, R66, R155 ;  /* 0x00000042d8d87223 */ /* 0x000fe2000001009b */
[----:B------:R-:W-:Y:S01]  /*1e5f0*/  PRMT R66, RZ, 0x5410, R116 ;  /* 0x00005410ff427816 */ /* 0x000fe20000000074 */
[----:B------:R-:W-:-:S02]  /*1e600*/  FADD.FTZ R59, -R201, R59 ;  /* 0x0000003bc93b7221 */ /* 0x000fc40000010100 */
        /* <DEDUP_REMOVED lines=14> */
[----:B------:R-:W-:Y:S01]  /*1e6f0*/  FADD.FTZ R69, -R201, R69 ;  /* 0x00000045c9457221 */ /* 0x000fe20000010100 */
[----:B------:R-:W-:Y:S01]  /*1e700*/  F2FP.BF16.PACK_AB R49, R224, R49 ;  /* 0x00000031e031723e */ /* 0x000fe200000010ff */
[----:B------:R-:W-:Y:S01]  /*1e710*/  FFMA.FTZ R218, R218, R68, R157 ;  /* 0x00000044dada7223 */ /* 0x000fe2000001009d */
[----:B------:R-:W-:Y:S01]  /*1e720*/  PRMT R68, RZ, 0x7610, R115 ;  /* 0x00007610ff447816 */ /* 0x000fe20000000073 */
[----:B------:R-:W-:-:S02]  /*1e730*/  FFMA.FTZ R66, R63, R66, R11 ;  /* 0x000000423f427223 */ /* 0x000fc4000001000b */
[----:B------:R-:W-:Y:S01]  /*1e740*/  FFMA.FTZ R63, R63, R67, R164 ;  /* 0x000000433f3f7223 */ /* 0x000fe200000100a4 */
[----:B------:R-:W-:Y:S01]  /*1e750*/  PRMT R67, RZ, 0x7610, R95 ;  /* 0x00007610ff437816 */ /* 0x000fe2000000005f */
[C---:B------:R-:W-:Y:S02]  /*1e760*/  FMUL.FTZ R212, R196.reuse, R212 ;  /* 0x000000d4c4d47220 */ /* 0x040fe40000410000 */
[----:B------:R-:W-:Y:S02]  /*1e770*/  FMUL.FTZ R69, R196, R69 ;  /* 0x00000045c4457220 */ /* 0x000fe40000410000 */
[C---:B------:R-:W-:Y:S02]  /*1e780*/  FFMA.FTZ R67, R212.reuse, R67, R10 ;  /* 0x00000043d4437223 */ /* 0x040fe4000001000a */
[C---:B------:R-:W-:Y:S02]  /*1e790*/  FADD.FTZ R70, -R201.reuse, R70 ;  /* 0x00000046c9467221 */ /* 0x040fe40000010100 */
[----:B------:R-:W-:Y:S01]  /*1e7a0*/  FFMA.FTZ R212, R212, R68, R165 ;  /* 0x00000044d4d47223 */ /* 0x000fe200000100a5 */
[----:B------:R-:W-:Y:S01]  /*1e7b0*/  PRMT R68, RZ, 0x5410, R94 ;  /* 0x00005410ff447816 */ /* 0x000fe2000000005e */
[----:B------:R-:W-:-:S02]  /*1e7c0*/  FADD.FTZ R195, -R201, R130 ;  /* 0x00000082c9c37221 */ /* 0x000fc40000010100 */
[C---:B------:R-:W-:Y:S01]  /*1e7d0*/  FFMA.FTZ R231, R69.reuse, R231, R36 ;  /* 0x000000e745e77223 */ /* 0x040fe20000010024 */
[----:B------:R-:W-:Y:S01]  /*1e7e0*/  F2FP.BF16.PACK_AB R63, R212, R63 ;  /* 0x0000003fd43f723e */ /* 0x000fe200000010ff */
[----:B------:R-:W-:Y:S01]  /*1e7f0*/  FFMA.FTZ R203, R69, R203, R140 ;  /* 0x000000cb45cb7223 */ /* 0x000fe2000001008c */
[----:B------:R-:W-:Y:S01]  /*1e800*/  PRMT R69, RZ, 0x5410, R114 ;  /* 0x00005410ff457816 */ /* 0x000fe20000000072 */
[C---:B------:R-:W-:Y:S01]  /*1e810*/  FMUL.FTZ R130, R196.reuse, R55 ;  /* 0x00000037c4827220 */ /* 0x040fe20000410000 */
[----:B------:R-:W-:Y:S01]  /*1e820*/  PRMT R55, RZ, 0x5410, R107 ;  /* 0x00005410ff377816 */ /* 0x000fe2000000006b */
[----:B------:R-:W-:Y:S01]  /*1e830*/  FMUL.FTZ R70, R196, R70 ;  /* 0x00000046c4467220 */ /* 0x000fe20000410000 */
[----:B------:R-:W-:Y:S01]  /*1e840*/  F2FP.BF16.PACK_AB R58, R203, R58 ;  /* 0x0000003acb3a723e */ /* 0x000fe200000010ff */
[C---:B------:R-:W-:Y:S01]  /*1e850*/  FFMA.FTZ R68, R62.reuse, R68, R13 ;  /* 0x000000443e447223 */ /* 0x040fe2000001000d */
[----:B------:R-:W-:Y:S01]  /*1e860*/  F2FP.BF16.PACK_AB R54, R231, R54 ;  /* 0x00000036e736723e */ /* 0x000fe200000010ff */
[----:B------:R-:W-:Y:S01]  /*1e870*/  FADD.FTZ R71, -R201, R71 ;  /* 0x00000047c9477221 */ /* 0x000fe20000010100 */
[----:B------:R-:W-:Y:S01]  /*1e880*/  PRMT R231, RZ, 0x7610, R108 ;  /* 0x00007610ffe77816 */ /* 0x000fe2000000006c */
        /* <DEDUP_REMOVED lines=8> */
[----:B------:R-:W-:Y:S01]  /*1e910*/  FFMA.FTZ R209, R209, R70, R163 ;  /* 0x00000046d1d17223 */ /* 0x000fe200000100a3 */
[----:B------:R-:W-:Y:S01]  /*1e920*/  PRMT R70, RZ, 0x5410, R93 ;  /* 0x00005410ff467816 */ /* 0x000fe2000000005d */
[----:B------:R-:W-:-:S02]  /*1e930*/  FFMA.FTZ R236, R71, R236, R34 ;  /* 0x000000ec47ec7223 */ /* 0x000fc40000010022 */
[----:B------:R-:W-:Y:S01]  /*1e940*/  FFMA.FTZ R234, R71, R234, R142 ;  /* 0x000000ea47ea7223 */ /* 0x000fe2000001008e */
[----:B------:R-:W-:Y:S01]  /*1e950*/  PRMT R71, RZ, 0x5410, R113 ;  /* 0x00005410ff477816 */ /* 0x000fe20000000071 */
[----:B------:R-:W-:Y:S01]  /*1e960*/  FMUL.FTZ R207, R196, R207 ;  /* 0x000000cfc4cf7220 */ /* 0x000fe20000410000 */
[----:B------:R-:W-:Y:S01]  /*1e970*/  F2FP.BF16.PACK_AB R55, R236, R55 ;  /* 0x00000037ec37723e */ /* 0x000fe200000010ff */
[----:B------:R-:W-:Y:S01]  /*1e980*/  FMUL.FTZ R210, R196, R210 ;  /* 0x000000d2c4d27220 */ /* 0x000fe20000410000 */
[----:B------:R-:W-:Y:S01]  /*1e990*/  F2FP.BF16.PACK_AB R59, R234, R59 ;  /* 0x0000003bea3b723e */ /* 0x000fe200000010ff */
[----:B------:R-:W-:Y:S01]  /*1e9a0*/  FFMA.FTZ R70, R207, R70, R15 ;  /* 0x00000046cf467223 */ /* 0x000fe2000001000f */
[----:B------:R-:W-:Y:S01]  /*1e9b0*/  F2FP.BF16.PACK_AB R62, R209, R62 ;  /* 0x0000003ed13e723e */ /* 0x000fe200000010ff */
[----:B------:R-:W-:Y:S01]  /*1e9c0*/  FFMA.FTZ R207, R207, R71, R160 ;  /* 0x00000047cfcf7223 */ /* 0x000fe200000100a0 */
[----:B------:R-:W-:Y:S01]  /*1e9d0*/  PRMT R71, RZ, 0x7610, R93 ;  /* 0x00007610ff477816 */ /* 0x000fe2000000005d */
[----:B------:R-:W-:-:S02]  /*1e9e0*/  FMUL.FTZ R205, R196, R205 ;  /* 0x000000cdc4cd7220 */ /* 0x000fc40000410000 */
[----:B------:R-:W-:Y:S01]  /*1e9f0*/  FMUL.FTZ R64, R196, R195 ;  /* 0x000000c3c4407220 */ /* 0x000fe20000410000 */
[----:B------:R-:W-:Y:S01]  /*1ea00*/  PRMT R195, RZ, 0x7610, R112 ;  /* 0x00007610ffc37816 */ /* 0x000fe20000000070 */
[C---:B------:R-:W-:Y:S02]  /*1ea10*/  FFMA.FTZ R71, R210.reuse, R71, R14 ;  /* 0x00000047d2477223 */ /* 0x040fe4000001000e */
[----:B------:R-:W-:Y:S01]  /*1ea20*/  FFMA.FTZ R210, R210, R72, R161 ;  /* 0x00000048d2d27223 */ /* 0x000fe200000100a1 */
[----:B------:R-:W-:Y:S01]  /*1ea30*/  PRMT R72, RZ, 0x5410, R92 ;  /* 0x00005410ff487816 */ /* 0x000fe2000000005c */
[----:B------:R-:W-:Y:S02]  /*1ea40*/  FMUL.FTZ R208, R196, R208 ;  /* 0x000000d0c4d07220 */ /* 0x000fe40000410000 */
[----:B------:R-:W-:Y:S02]  /*1ea50*/  FADD.FTZ R201, -R201, R131 ;  /* 0x00000083c9c97221 */ /* 0x000fe40000010100 */
[----:B------:R-:W-:-:S02]  /*1ea60*/  FFMA.FTZ R72, R205, R72, R17 ;  /* 0x00000048cd487223 */ /* 0x000fc40000010011 */
        /* <DEDUP_REMOVED lines=8> */
[----:B------:R-:W-:-:S02]  /*1eaf0*/  FFMA.FTZ R197, R64, R197, R3 ;  /* 0x000000c540c57223 */ /* 0x000fc40000010003 */
[----:B------:R-:W-:Y:S02]  /*1eb00*/  FMUL.FTZ R192, R196, R192 ;  /* 0x000000c0c4c07220 */ /* 0x000fe40000410000 */
[----:B------:R-:W-:Y:S01]  /*1eb10*/  FFMA.FTZ R195, R64, R195, R181 ;  /* 0x000000c340c37223 */ /* 0x000fe200000100b5 */
[--C-:B------:R-:W-:Y:S01]  /*1eb20*/  PRMT R64, RZ, 0x5410, R110.reuse ;  /* 0x00005410ff407816 */ /* 0x100fe2000000006e */
[----:B------:R-:W-:Y:S01]  /*1eb30*/  FMUL.FTZ R193, R196, R193 ;  /* 0x000000c1c4c17220 */ /* 0x000fe20000410000 */
        /* <DEDUP_REMOVED lines=12> */
[----:B------:R-:W-:Y:S01]  /*1ec00*/  FFMA.FTZ R130, R130, R64, R177 ;  /* 0x0000004082827223 */ /* 0x000fe200000100b1 */
[----:B------:R-:W-:Y:S01]  /*1ec10*/  PRMT R64, RZ, 0x7610, R109 ;  /* 0x00007610ff407816 */ /* 0x000fe2000000006d */
[----:B------:R-:W-:Y:S01]  /*1ec20*/  IMAD.SHL.U32 R203, R199, 0x10, RZ ;  /* 0x00000010c7cb7824 */ /* 0x000fe200078e00ff */
[----:B------:R-:W-:Y:S01]  /*1ec30*/  F2FP.BF16.PACK_AB R65, R206, R65 ;  /* 0x00000041ce41723e */ /* 0x000fe200000010ff */
[----:B------:R-:W-:-:S02]  /*1ec40*/  IMAD R169, R194, c[0x0][0x160], R169 ;  /* 0x00005800c2a97a24 */ /* 0x000fc400078e02a9 */
[----:B------:R-:W-:Y:S01]  /*1ec50*/  FFMA.FTZ R131, R131, R64, R178 ;  /* 0x0000004083837223 */ /* 0x000fe200000100b2 */
[--C-:B------:R-:W-:Y:S02]  /*1ec60*/  PRMT R64, RZ, 0x5410, R88.reuse ;  /* 0x00005410ff407816 */ /* 0x100fe40000000058 */
[C---:B------:R-:W-:Y:S02]  /*1ec70*/  IADD3 R60, P0, R203.reuse, c[0x0][0x208], RZ ;  /* 0x00008200cb3c7a10 */ /* 0x040fe40007f1e0ff */
[----:B------:R-:W-:Y:S01]  /*1ec80*/  IADD3 R50, P1, R203, c[0x0][0x210], RZ ;  /* 0x00008400cb327a10 */ /* 0x000fe20007f3e0ff */
[C---:B------:R-:W-:Y:S01]  /*1ec90*/  FFMA.FTZ R64, R128.reuse, R64, R9 ;  /* 0x0000004080407223 */ /* 0x040fe20000010009 */
[----:B------:R-:W-:Y:S01]  /*1eca0*/  PRMT R203, RZ, 0x7610, R88 ;  /* 0x00007610ffcb7816 */ /* 0x000fe20000000058 */
[----:B------:R-:W-:Y:S01]  /*1ecb0*/  FFMA.FTZ R128, R128, R233, R166 ;  /* 0x000000e980807223 */ /* 0x000fe200000100a6 */
[----:B------:R-:W-:-:S03]  /*1ecc0*/  SHF.R.U32.HI R233, RZ, 0x1c, R199 ;  /* 0x0000001cffe97819 */ /* 0x000fc600000116c7 */
[----:B------:R-:W-:Y:S01]  /*1ecd0*/  FFMA.FTZ R203, R129, R203, R8 ;  /* 0x000000cb81cb7223 */ /* 0x000fe20000010008 */
[----:B------:R-:W-:Y:S01]  /*1ece0*/  IADD3.X R61, R233, c[0x0][0x20c], RZ, P0, !PT ;  /* 0x00008300e93d7a10 */ /* 0x000fe200007fe4ff */
[----:B------:R-:W-:Y:S01]  /*1ecf0*/  FFMA.FTZ R129, R129, R231, R176 ;  /* 0x000000e781817223 */ /* 0x000fe200000100b0 */
[----:B------:R-:W-:Y:S02]  /*1ed00*/  IADD3.X R51, R233, c[0x0][0x214], RZ, P1, !PT ;  /* 0x00008500e9337a10 */ /* 0x000fe40000ffe4ff */
[----:B------:R-:W-:Y:S01]  /*1ed10*/  F2FP.BF16.PACK_AB R64, R203, R64 ;  /* 0x00000040cb40723e */ /* 0x000fe200000010ff */
[----:B------:R0:W-:Y:S04]  /*1ed20*/  STG.E.128 [R60.64], R52 ;  /* 0x000000343c007986 */ /* 0x0001e8000c101d06 */
[----:B------:R1:W-:Y:S01]  /*1ed30*/  STG.E.128 [R50.64], R56 ;  /* 0x0000003832007986 */ /* 0x0003e2000c101d06 */
[----:B0-----:R-:W-:-:S02]  /*1ed40*/  F2FP.BF16.PACK_AB R52, R75, R74 ;  /* 0x0000004a4b34723e */ /* 0x001fc400000010ff */
[----:B------:R-:W-:Y:S01]  /*1ed50*/  F2FP.BF16.PACK_AB R53, R214, R211 ;  /* 0x000000d3d635723e */ /* 0x000fe200000010ff */
[----:B------:R-:W-:Y:S01]  /*1ed60*/  IMAD.MOV.U32 R211, RZ, RZ, 0x10 ;  /* 0x00000010ffd37424 */ /* 0x000fe200078e00ff */
[----:B------:R-:W-:Y:S02]  /*1ed70*/  IADD3 R74, R199, 0x20, RZ ;  /* 0x00000020c74a7810 */ /* 0x000fe40007ffe0ff */
[----:B-1----:R-:W-:Y:S02]  /*1ed80*/  F2FP.BF16.PACK_AB R59, R67, R66 ;  /* 0x00000042433b723e */ /* 0x002fe400000010ff */
[----:B------:R-:W-:Y:S01]  /*1ed90*/  F2FP.BF16.PACK_AB R57, R71, R70 ;  /* 0x000000464739723e */ /* 0x000fe200000010ff */
[CC--:B------:R-:W-:Y:S01]  /*1eda0*/  IMAD.WIDE.U32 R66, R74.reuse, R211.reuse, c[0x0][0x208] ;  /* 0x000082004a427625 */ /* 0x0c0fe200078e00d3 */
[----:B------:R-:W-:Y:S02]  /*1edb0*/  IADD3 R70, R199, 0x40, RZ ;  /* 0x00000040c7467810 */ /* 0x000fe40007ffe0ff */
[----:B------:R-:W-:Y:S01]  /*1edc0*/  F2FP.BF16.PACK_AB R56, R73, R72 ;  /* 0x000000484938723e */ /* 0x000fe200000010ff */
[----:B------:R-:W-:Y:S01]  /*1edd0*/  IMAD.WIDE.U32 R74, R74, R211, c[0x0][0x210] ;  /* 0x000084004a4a7625 */ /* 0x000fe200078e00d3 */
[----:B------:R0:W-:Y:S01]  /*1ede0*/  STG.E.128 [R66.64], R40 ;  /* 0x0000002842007986 */ /* 0x0001e2000c101d06 */
[----:B------:R-:W-:-:S02]  /*1edf0*/  F2FP.BF16.PACK_AB R50, R222, R219 ;  /* 0x000000dbde32723e */ /* 0x000fc400000010ff */
[----:B------:R-:W-:Y:S01]  /*1ee00*/  F2FP.BF16.PACK_AB R51, R220, R217 ;  /* 0x000000d9dc33723e */ /* 0x000fe200000010ff */
[----:B------:R1:W-:Y:S01]  /*1ee10*/  STG.E.128 [R74.64], R44 ;  /* 0x0000002c4a007986 */ /* 0x0003e2000c101d06 */
[----:B------:R-:W-:Y:S01]  /*1ee20*/  IADD3 R199, R199, 0x60, RZ ;  /* 0x00000060c7c77810 */ /* 0x000fe20007ffe0ff */
[----:B------:R-:W-:Y:S01]  /*1ee30*/  IMAD.WIDE.U32 R72, R70, R211, c[0x0][0x208] ;  /* 0x0000820046487625 */ /* 0x000fe200078e00d3 */
[----:B------:R-:W-:Y:S02]  /*1ee40*/  F2FP.BF16.PACK_AB R55, R218, R215 ;  /* 0x000000d7da37723e */ /* 0x000fe400000010ff */
[----:B------:R-:W-:Y:S01]  /*1ee50*/  F2FP.BF16.PACK_AB R54, R216, R213 ;  /* 0x000000d5d836723e */ /* 0x000fe200000010ff */
[----:B------:R-:W-:Y:S01]  /*1ee60*/  IMAD.WIDE.U32 R70, R70, R211, c[0x0][0x210] ;  /* 0x0000840046467625 */ /* 0x000fe200078e00d3 */
[----:B------:R-:W-:Y:S01]  /*1ee70*/  F2FP.BF16.PACK_AB R58, R69, R68 ;  /* 0x00000044453a723e */ /* 0x000fe200000010ff */
[----:B------:R2:W-:Y:S01]  /*1ee80*/  STG.E.128 [R72.64], R48 ;  /* 0x0000003048007986 */ /* 0x0005e2000c101d06 */
[----:B------:R-:W-:Y:S01]  /*1ee90*/  F2FP.BF16.PACK_AB R61, R210, R207 ;  /* 0x000000cfd23d723e */ /* 0x000fe200000010ff */
[----:B------:R-:W-:Y:S01]  /*1eea0*/  IMAD.WIDE.U32 R68, R199, R211, c[0x0][0x208] ;  /* 0x00008200c7447625 */ /* 0x000fe200078e00d3 */
[----:B------:R-:W-:Y:S01]  /*1eeb0*/  F2FP.BF16.PACK_AB R60, R208, R205 ;  /* 0x000000cdd03c723e */ /* 0x000fe200000010ff */
[----:B------:R3:W-:Y:S01]  /*1eec0*/  STG.E.128 [R70.64], R52 ;  /* 0x0000003446007986 */ /* 0x0007e2000c101d06 */
[----:B0-----:R-:W-:-:S02]  /*1eed0*/  F2FP.BF16.PACK_AB R66, R204, R201 ;  /* 0x000000c9cc42723e */ /* 0x001fc400000010ff */
[----:B------:R-:W-:Y:S01]  /*1eee0*/  F2FP.BF16.PACK_AB R67, R202, R197 ;  /* 0x000000c5ca43723e */ /* 0x000fe200000010ff */
[----:B------:R3:W-:Y:S01]  /*1eef0*/  STG.E.128 [R68.64], R56 ;  /* 0x0000003844007986 */ /* 0x0007e2000c101d06 */
[----:B-1----:R-:W-:Y:S01]  /*1ef00*/  IMAD.SHL.U32 R44, R200, 0x10, RZ ;  /* 0x00000010c82c7824 */ /* 0x002fe200078e00ff */
[----:B------:R-:W-:Y:S02]  /*1ef10*/  SHF.R.U32.HI R200, RZ, 0x1c, R200 ;  /* 0x0000001cffc87819 */ /* 0x000fe400000116c8 */
[----:B------:R-:W-:Y:S02]  /*1ef20*/  F2FP.BF16.PACK_AB R43, R196, R195 ;  /* 0x000000c3c42b723e */ /* 0x000fe400000010ff */
[C---:B------:R-:W-:Y:S02]  /*1ef30*/  IADD3 R46, P0, R44.reuse, c[0x0][0x208], RZ ;  /* 0x000082002c2e7a10 */ /* 0x040fe40007f1e0ff */
[----:B------:R-:W-:Y:S01]  /*1ef40*/  IADD3 R44, P1, R44, c[0x0][0x210], RZ ;  /* 0x000084002c2c7a10 */ /* 0x000fe20007f3e0ff */
[----:B--2---:R-:W-:Y:S01]  /*1ef50*/  IMAD.WIDE.U32 R48, R199, R211, c[0x0][0x210] ;  /* 0x00008400c7307625 */ /* 0x004fe200078e00d3 */
[----:B------:R-:W-:-:S02]  /*1ef60*/  IADD3.X R47, R200, c[0x0][0x20c], RZ, P0, !PT ;  /* 0x00008300c82f7a10 */ /* 0x000fc400007fe4ff */
[----:B------:R-:W-:Y:S02]  /*1ef70*/  F2FP.BF16.PACK_AB R42, R193, R192 ;  /* 0x000000c0c12a723e */ /* 0x000fe400000010ff */
[----:B------:R-:W-:Y:S01]  /*1ef80*/  F2FP.BF16.PACK_AB R41, R131, R130 ;  /* 0x000000828329723e */ /* 0x000fe200000010ff */
[----:B------:R3:W-:Y:S01]  /*1ef90*/  STG.E.128 [R48.64], R60 ;  /* 0x0000003c30007986 */ /* 0x0007e2000c101d06 */
[----:B------:R-:W-:Y:S02]  /*1efa0*/  IADD3.X R45, R200, c[0x0][0x214], RZ, P1, !PT ;  /* 0x00008500c82d7a10 */ /* 0x000fe40000ffe4ff */
[----:B------:R-:W-:Y:S01]  /*1efb0*/  F2FP.BF16.PACK_AB R40, R129, R128 ;  /* 0x000000808128723e */ /* 0x000fe200000010ff */
[----:B------:R3:W-:Y:S01]  /*1efc0*/  STG.E.128 [R46.64], R64 ;  /* 0x000000402e007986 */ /* 0x0007e2000c101d06 */
[----:B------:R-:W-:-:S03]  /*1efd0*/  ISETP.GE.AND P0, PT, R169, c[0x0][0x164], PT ;  /* 0x00005900a9007a0c */ /* 0x000fc60003f06270 */
[----:B------:R3:W-:Y:S10]  /*1efe0*/  STG.E.128 [R44.64], R40 ;  /* 0x000000282c007986 */ /* 0x0007f4000c101d06 */
[----:B---3--:R-:W-:Y:S01]  /*1eff0*/  @P0 CALL.REL.NOINC `(.L_x_11930) ;  /* 0x0000001000000944 */ /* 0x008fe20003c00000 */
[----:B------:R-:W-:Y:S05]  /*1f000*/  BRA `(.L_x_11931) ;  /* 0xfffe1e0000007947 */ /* 0x000fea000383ffff */
.L_x_11930:
[----:B------:R-:W-:Y:S05]  /*1f010*/  BSYNC B0 ;  /* 0x0000000000007941 */ /* 0x000fea0003800000 */
.L_x_11282:
[----:B------:R-:W-:Y:S05]  /*1f020*/  EXIT ;  /* 0x000000000000794d */ /* 0x000fea0003800000 */
.L_x_11928:
[----:B------:R-:W-:Y:S01]  /*1f030*/  HFMA2.MMA R196, -RZ, RZ, 0, 1.847743988037109375e-06 ;  /* 0x0000001fffc47435 */ /* 0x000fe200000001ff */
[----:B------:R-:W-:Y:S01]  /*1f040*/  IMAD.MOV.U32 R201, RZ, RZ, 0x1 ;  /* 0x00000001ffc97424 */ /* 0x000fe200078e00ff */
[----:B------:R-:W-:Y:S01]  /*1f050*/  MOV R192, 0x1f080 ;  /* 0x0001f08000c07802 */ /* 0x000fe20000000f00 */
[----:B------:R-:W-:-:S03]  /*1f060*/  IMAD.MOV.U32 R197, RZ, RZ, -0x1 ;  /* 0xffffffffffc57424 */ /* 0x000fc600078e00ff */
[----:B------:R-:W-:Y:S05]  /*1f070*/  CALL.REL.NOINC `($__internal_29_$__cuda_sm70_shflsync_bfly_p) ;  /* 0x000008a000007944 */ /* 0x000fea0003c00000 */
[----:B-1----:R-:W-:Y:S01]  /*1f080*/  IMAD.MOV.U32 R192, RZ, RZ, R201 ;  /* 0x000000ffffc07224 */ /* 0x002fe200078e00c9 */
[----:B0-----:R-:W-:Y:S05]  /*1f090*/  BRA `(.L_x_11932) ;  /* 0xffffe48000007947 */ /* 0x001fea000383ffff */
.L_x_11929:
[----:B0-----:R-:W-:Y:S01]  /*1f0a0*/  IMAD.MOV.U32 R194, RZ, RZ, R202 ;  /* 0x000000ffffc27224 */ /* 0x001fe200078e00ca */
[----:B------:R-:W-:Y:S01]  /*1f0b0*/  MOV R192, 0x1f100 ;  /* 0x0001f10000c07802 */ /* 0x000fe20000000f00 */
[----:B------:R-:W-:-:S02]  /*1f0c0*/  IMAD.MOV.U32 R201, RZ, RZ, 0x2 ;  /* 0x00000002ffc97424 */ /* 0x000fc400078e00ff */
[----:B------:R-:W-:Y:S02]  /*1f0d0*/  IMAD.MOV.U32 R196, RZ, RZ, 0x1f ;  /* 0x0000001fffc47424 */ /* 0x000fe400078e00ff */
[----:B------:R-:W-:Y:S02]  /*1f0e0*/  IMAD.MOV.U32 R197, RZ, RZ, -0x1 ;  /* 0xffffffffffc57424 */ /* 0x000fe400078e00ff */
[----:B------:R-:W-:Y:S05]  /*1f0f0*/  CALL.REL.NOINC `($__internal_29_$__cuda_sm70_shflsync_bfly_p) ;  /* 0x0000082000007944 */ /* 0x000fea0003c00000 */
[----:B01----:R-:W-:Y:S01]  /*1f100*/  FADD.FTZ R194, R202, R201 ;  /* 0x000000c9cac27221 */ /* 0x003fe20000010000 */
[----:B------:R-:W-:Y:S01]  /*1f110*/  MOV R192, 0x1f160 ;  /* 0x0001f16000c07802 */ /* 0x000fe20000000f00 */
[----:B------:R-:W-:Y:S02]  /*1f120*/  IMAD.MOV.U32 R201, RZ, RZ, 0x4 ;  /* 0x00000004ffc97424 */ /* 0x000fe400078e00ff */
[----:B------:R-:W-:Y:S02]  /*1f130*/  IMAD.MOV.U32 R196, RZ, RZ, 0x1f ;  /* 0x0000001fffc47424 */ /* 0x000fe400078e00ff */
[----:B------:R-:W-:Y:S02]  /*1f140*/  IMAD.MOV.U32 R197, RZ, RZ, -0x1 ;  /* 0xffffffffffc57424 */ /* 0x000fe400078e00ff */
[----:B------:R-:W-:Y:S05]  /*1f150*/  CALL.REL.NOINC `($__internal_29_$__cuda_sm70_shflsync_bfly_p) ;  /* 0x000007c000007944 */ /* 0x000fea0003c00000 */
[----:B01----:R-:W-:Y:S01]  /*1f160*/  FADD.FTZ R194, R194, R201 ;  /* 0x000000c9c2c27221 */ /* 0x003fe20000010000 */
[----:B------:R-:W-:Y:S01]  /*1f170*/  MOV R196, 0x1f ;  /* 0x0000001f00c47802 */ /* 0x000fe20000000f00 */
[----:B------:R-:W-:Y:S01]  /*1f180*/  IMAD.MOV.U32 R201, RZ, RZ, 0x8 ;  /* 0x00000008ffc97424 */ /* 0x000fe200078e00ff */
[----:B------:R-:W-:Y:S01]  /*1f190*/  MOV R192, 0x1f1c0 ;  /* 0x0001f1c000c07802 */ /* 0x000fe20000000f00 */
[----:B------:R-:W-:-:S02]  /*1f1a0*/  IMAD.MOV.U32 R197, RZ, RZ, -0x1 ;  /* 0xffffffffffc57424 */ /* 0x000fc400078e00ff */
[----:B------:R-:W-:Y:S05]  /*1f1b0*/  CALL.REL.NOINC `($__internal_29_$__cuda_sm70_shflsync_bfly_p) ;  /* 0x0000076000007944 */ /* 0x000fea0003c00000 */
[----:B01----:R-:W-:Y:S01]  /*1f1c0*/  FADD.FTZ R194, R194, R201 ;  /* 0x000000c9c2c27221 */ /* 0x003fe20000010000 */
[----:B------:R-:W-:Y:S01]  /*1f1d0*/  MOV R192, 0x1f220 ;  /* 0x0001f22000c07802 */ /* 0x000fe20000000f00 */
[----:B------:R-:W-:-:S02]  /*1f1e0*/  IMAD.MOV.U32 R201, RZ, RZ, 0x10 ;  /* 0x00000010ffc97424 */ /* 0x000fc400078e00ff */
[----:B------:R-:W-:Y:S02]  /*1f1f0*/  IMAD.MOV.U32 R196, RZ, RZ, 0x1f ;  /* 0x0000001fffc47424 */ /* 0x000fe400078e00ff */
[----:B------:R-:W-:Y:S02]  /*1f200*/  IMAD.MOV.U32 R197, RZ, RZ, -0x1 ;  /* 0xffffffffffc57424 */ /* 0x000fe400078e00ff */
[----:B------:R-:W-:Y:S05]  /*1f210*/  CALL.REL.NOINC `($__internal_29_$__cuda_sm70_shflsync_bfly_p) ;  /* 0x0000070000007944 */ /* 0x000fea0003c00000 */
[----:B-1----:R-:W-:Y:S02]  /*1f220*/  FADD.FTZ R195, R194, R201 ;  /* 0x000000c9c2c37221 */ /* 0x002fe40000010000 */
[----:B------:R-:W-:Y:S02]  /*1f230*/  IMAD.MOV.U32 R201, RZ, RZ, 0x1 ;  /* 0x00000001ffc97424 */ /* 0x000fe400078e00ff */
[----:B------:R-:W-:Y:S02]  /*1f240*/  FMUL.FTZ R195, R195, c[0x0][0x1e0] ;  /* 0x00007800c3c37a20 */ /* 0x000fe40000410000 */
[----:B0-----:R-:W-:Y:S02]  /*1f250*/  IMAD.MOV.U32 R196, RZ, RZ, 0x1f ;  /* 0x0000001fffc47424 */ /* 0x001fe400078e00ff */
        /* <DEDUP_REMOVED lines=90> */
[----:B------:R-:W-:Y:S01]  /*1f800*/  HFMA2.MMA R201, -RZ, RZ, 0, 2.384185791015625e-07 ;  /* 0x00000004ffc97435 */ /* 0x000fe200000001ff */
[----:B------:R-:W-:Y:S01]  /*1f810*/  IMAD.MOV.U32 R196, RZ, RZ, 0x1f ;  /* 0x0000001fffc47424 */ /* 0x000fe200078e00ff */
[----:B------:R-:W-:Y:S01]  /*1f820*/  MOV R192, 0x1f850 ;  /* 0x0001f85000c07802 */ /* 0x000fe20000000f00 */
[----:B------:R-:W-:-:S03]  /*1f830*/  IMAD.MOV.U32 R197, RZ, RZ, -0x1 ;  /* 0xffffffffffc57424 */ /* 0x000fc600078e00ff */
[----:B------:R-:W-:Y:S05]  /*1f840*/  CALL.REL.NOINC `($__internal_29_$__cuda_sm70_shflsync_bfly_p) ;  /* 0x000000d000007944 */ /* 0x000fea0003c00000 */
[----:B01----:R-:W-:Y:S01]  /*1f850*/  FADD.FTZ R194, R194, R201 ;  /* 0x000000c9c2c27221 */ /* 0x003fe20000010000 */
        /* <DEDUP_REMOVED lines=11> */
[----:B01----:R-:W-:Y:S05]  /*1f910*/  BRA `(.L_x_11933) ;  /* 0xffffe24000007947 */ /* 0x003fea000383ffff */
        .weak           $__internal_29_$__cuda_sm70_shflsync_bfly_p
        .type           $__internal_29_$__cuda_sm70_shflsync_bfly_p,@function
        .size           $__internal_29_$__cuda_sm70_shflsync_bfly_p,(.L_x_33007 - $__internal_29_$__cuda_sm70_shflsync_bfly_p)
$__internal_29_$__cuda_sm70_shflsync_bfly_p:
[----:B------:R-:W-:Y:S01]  /*1f920*/  IMAD.MOV.U32 R193, RZ, RZ, 0x0 ;  /* 0x00000000ffc17424 */ /* 0x000fe200078e00ff */
[----:B------:R-:W-:Y:S04]  /*1f930*/  WARPSYNC R197 ;  /* 0x000000c500007348 */ /* 0x000fe80003800000 */
[----:B------:R0:W1:Y:S01]  /*1f940*/  SHFL.BFLY PT, R201, R194, R201, R196 ;  /* 0x0c0000c9c2c97389 */ /* 0x00006200000e00c4 */
[----:B------:R-:W-:Y:S05]  /*1f950*/  RET.REL.NODEC R192 `(_ZN10layer_norm31ln_parallel_residual_fwd_kernelINS_13Kernel_traitsI13__nv_bfloat16S2_fS2_fjLj1280ELj1ELj4ELj1ELj16ENS_18Kernel_traits_baseILj1280ES2_S2_fS2_fjLj128EEEEELb1ELb0ELb1EEEvNS_9FwdParamsE) ;  /* 0xfffe06a0c0007950 */ /* 0x000fea0003c3ffff */
.L_x_11934:
        /* <DEDUP_REMOVED lines=10> */
.L_x_33007:


//--------------------- .text._ZN10layer_norm31ln_parallel_residual_fwd_kernelINS_13Kernel_traitsI13__nv_bfloat16S2_fS2_fjLj1280ELj1ELj4ELj1ELj16ENS_18Kernel_traits_baseILj1280ES2_S2_fS2_fjLj128EEEEELb1ELb1ELb0EEEvNS_9FwdParamsE --------------------------
	.section	.text._ZN10layer_norm31ln_parallel_residual_fwd_kernelINS_13Kernel_traitsI13__nv_bfloat16S2_fS2_fjLj1280ELj1ELj4ELj1ELj16ENS_18Kernel_traits_baseILj1280ES2_S2_fS2_fjLj128EEEEELb1ELb1ELb0EEEvNS_9FwdParamsE,"ax",@progbits
	.sectioninfo	@"SHI_REGISTERS=168"
	.align	128
        .global         _ZN10layer_norm31ln_parallel_residual_fwd_kernelINS_13Kernel_traitsI13__nv_bfloat16S2_fS2_fjLj1280ELj1ELj4ELj1ELj16ENS_18Kernel_traits_baseILj1280ES2_S2_fS2_fjLj128EEEEELb1ELb1ELb0EEEvNS_9FwdParamsE
        .type           _ZN10layer_norm31ln_parallel_residual_fwd_kernelINS_13Kernel_traitsI13__nv_bfloat16S2_fS2_fjLj1280ELj1ELj4ELj1ELj16ENS_18Kernel_traits_baseILj1280ES2_S2_fS2_fjLj128EEEEELb1ELb1ELb0EEEvNS_9FwdParamsE,@function
        .size           _ZN10layer_norm31ln_parallel_residual_fwd_kernelINS_13Kernel_traitsI13__nv_bfloat16S2_fS2_fjLj1280ELj1ELj4ELj1ELj16ENS_18Kernel_traits_baseILj1280ES2_S2_fS2_fjLj128EEEEELb1ELb1ELb0EEEvNS_9FwdParamsE,(.L_x_33008 - _ZN10layer_norm31ln_parallel_residual_fwd_kernelINS_13Kernel_traitsI13__nv_bfloat16S2_fS2_fjLj1280ELj1ELj4ELj1ELj16ENS_18Kernel_traits_baseILj1280ES2_S2_fS2_fjLj128EEEEELb1ELb1ELb0EEEvNS_9FwdParamsE)
        .other          _ZN10layer_norm31ln_parallel_residual_fwd_kernelINS_13Kernel_traitsI13__nv_bfloat16S2_fS2_fjLj1280ELj1ELj4ELj1ELj16ENS_18Kernel_traits_baseILj1280ES2_S2_fS2_fjLj128EEEEELb1ELb1ELb0EEEvNS_9FwdParamsE,@"STO_CUDA_ENTRY STV_DEFAULT"
_ZN10layer_norm31ln_parallel_residual_fwd_kernelINS_13Kernel_traitsI13__nv_bfloat16S2_fS2_fjLj1280ELj1ELj4ELj1ELj16ENS_18Kernel_traits_baseILj1280ES2_S2_fS2_fjLj128EEEEELb1ELb1ELb0EEEvNS_9FwdParamsE:
.text._ZN10layer_norm31ln_parallel_residual_fwd_kernelINS_13Kernel_traitsI13__nv_bfloat16S2_fS2_fjLj1280ELj1ELj4ELj1ELj16ENS_18Kernel_traits_baseILj1280ES2_S2_fS2_fjLj128EEEEELb1ELb1ELb0EEEvNS_9FwdParamsE:
        /* <DEDUP_REMOVED lines=110> */
.L_x_11936:
[----:B0-----:R-:W-:Y:S05]  /*06e0*/  BSYNC B0 ;  /* 0x0000000000007941 */ /* 0x001fea0003800000 */
.L_x_11935:
        /* <DEDUP_REMOVED lines=13> */
.L_x_11938:
[----:B0-----:R-:W-:Y:S05]  /*07c0*/  BSYNC B0 ;  /* 0x0000000000007941 */ /* 0x001fea0003800000 */
.L_x_11937:
        /* <DEDUP_REMOVED lines=13> */
.L_x_11940:
[----:B0-----:R-:W-:Y:S05]  /*08a0*/  BSYNC B0 ;  /* 0x0000000000007941 */ /* 0x001fea0003800000 */
.L_x_11939:
        /* <DEDUP_REMOVED lines=13> */
.L_x_11942:
[----:B0-----:R-:W-:Y:S05]  /*0980*/  BSYNC B0 ;  /* 0x0000000000007941 */ /* 0x001fea0003800000 */
.L_x_11941:
        /* <DEDUP_REMOVED lines=12> */
.L_x_11944:
[----:B0-----:R-:W-:Y:S05]  /*0a50*/  BSYNC B0 ;  /* 0x0000000000007941 */ /* 0x001fea0003800000 */
.L_x_11943:
        /* <DEDUP_REMOVED lines=85> */
[----:B------:R-:W-:Y:S02]  /*0fb0*/  LOP3.LUT R136, R136, UR25, R29, 0x96, !PT ;  /* 0x0000001988887c12 */ /* 0x000fe4000f8e961d */
[----:B------:R-:W-:-:S02]  /*0fc0*/  PRMT R135, RZ, 0x5410, R32 ;  /* 0x00005410ff877816 */ /* 0x000fc40000000020 */
[----:B------:R-:W-:Y:S02]  /*0fd0*/  PRMT R140, RZ, 0x7610, R32 ;  /* 0x00007610ff8c7816 */ /* 0x000fe40000000020 */
[----:B------:R-:W-:Y:S02]  /*0fe0*/  LOP3.LUT R142, R142, 0x3, RZ, 0xc0, !PT ;  /* 0x000000038e8e7812 */ /* 0x000fe400078ec0ff */
[--C-:B------:R-:W-:Y:S02]  /*0ff0*/  PRMT R139, RZ, 0x5410, R33.reuse ;  /* 0x00005410ff8b7816 */ /* 0x100fe40000000021 */
[----:B------:R-:W-:Y:S02]  /*1000*/  PRMT R146, RZ, 0x7610, R33 ;  /* 0x00007610ff927816 */ /* 0x000fe40000000021 */
[--C-:B------:R-:W-:Y:S02]  /*1010*/  PRMT R143, RZ, 0x5410, R34.reuse ;  /* 0x00005410ff8f7816 */ /* 0x100fe40000000022 */
[----:B------:R-:W-:-:S02]  /*1020*/  PRMT R148, RZ, 0x7610, R34 ;  /* 0x00007610ff947816 */ /* 0x000fc40000000022 */
[--C-:B------:R-:W-:Y:S02]  /*1030*/  PRMT R145, RZ, 0x5410, R35.reuse ;  /* 0x00005410ff917816 */ /* 0x100fe40000000023 */
[----:B------:R-:W-:Y:S02]  /*1040*/  PRMT R147, RZ, 0x7610, R35 ;  /* 0x00007610ff937816 */ /* 0x000fe40000000023 */
.L_x_12613:
        /* <DEDUP_REMOVED lines=13> */
[----:B------:R-:W-:-:S13]  /*1120*/  ISETP.NE.AND.EX P2, PT, RZ, c[0x0][0x17c], PT, P0 ;  /* 0x00005f00ff007a0c */ /* 0x000fda0003f45300 */
[C---:B------:R-:W-:Y:S01]  /*1130*/  @P2 LEA R40, P0, R157.reuse, c[0x0][0x178], 0x4 ;  /* 0x00005e009d282a11 */ /* 0x040fe200078020ff */
[----:B------:R-:W-:Y:S01]  /*1140*/  IMAD.WIDE.U32 R44, R157, R44, c[0x0][0x170] ;  /* 0x00005c009d2c7625 */ /* 0x000fe200078e002c */
[----:B------:R-:W-:Y:S01]  /*1150*/  BSSY B2, `(.L_x_11948) ;  /* 0x0000017000027945 */ /* 0x000fe20003800000 */
[----:B------:R-:W-:Y:S02]  /*1160*/  @P2 LOP3.LUT R87, R87, 0x10, RZ, 0xfc, !PT ;  /* 0x0000001057572812 */ /* 0x000fe400078efcff */
[----:B------:R-:W-:Y:S02]  /*1170*/  @P2 LEA.HI.X R41, R157, c[0x0][0x17c], RZ, 0x4, P0 ;  /* 0x00005f009d292a11 */ /* 0x000fe400000f24ff */
[----:B------:R-:W-:Y:S01]  /*1180*/  ISETP.NE.U32.AND P0, PT, RZ, c[0x0][0x180], PT ;  /* 0x00006000ff007a0c */ /* 0x000fe20003f05070 */
[----:B------:R-:W5:Y:S03]  /*1190*/  LDG.E.128 R44, [R44.64] ;  /* 0x000000062c2c7981 */ /* 0x000f66000c1e1d00 */
[----:B------:R-:W-:Y:S01]  /*11a0*/  ISETP.NE.AND.EX P0, PT, RZ, c[0x0][0x184], PT, P0 ;  /* 0x00006100ff007a0c */ /* 0x000fe20003f05300 */
[----:B------:R0:W5:-:S12]  /*11b0*/  @P2 LDG.E.128 R28, [R40.64] ;  /* 0x00000006281c2981 */ /* 0x000158000c1e1d00 */
        /* <DEDUP_REMOVED lines=15> */
.L_x_11949:
[----:B0-----:R-:W-:Y:S02]  /*12b0*/  IMAD.MOV.U32 R158, RZ, RZ, R144 ;  /* 0x000000ffff9e7224 */ /* 0x001fe400078e0090 */
.L_x_11950:
[----:B------:R-:W-:Y:S05]  /*12c0*/  BSYNC B2 ;  /* 0x0000000000027941 */ /* 0x000fea0003800000 */
.L_x_11948:
        /* <DEDUP_REMOVED lines=16> */
.L_x_11954:
[----:B------:R-:W-:Y:S05]  /*13d0*/  BSYNC B3 ;  /* 0x0000000000037941 */ /* 0x000fea0003800000 */
.L_x_11953:
        /* <DEDUP_REMOVED lines=35> */
[----:B------:R-:W-:Y:S01]  /*1610*/  LOP3.LUT R41, R43, UR24, R82, 0x96, !PT ;  /* 0x000000182b297c12 */ /* 0x000fe2000f8e9652 */
[----:B------:R-:W-:-:S03]  /*1620*/  HFMA2.MMA R82, -RZ, RZ, 0, 0 ;  /* 0x00000000ff527435 */ /* 0x000fc600000001ff */
[----:B------:R-:W-:Y:S01]  /*1630*/  LOP3.LUT R43, R137, UR23, R40, 0x96, !PT ;  /* 0x00000017892b7c12 */ /* 0x000fe2000f8e9628 */
[----:B------:R-:W-:-:S04]  /*1640*/  IMAD.WIDE.U32 R40, R41, -0x326172a9, RZ ;  /* 0xcd9e8d5729287825 */ /* 0x000fc800078e00ff */
[----:B------:R-:W-:Y:S01]  /*1650*/  IMAD.MOV.U32 R144, RZ, RZ, R40 ;  /* 0x000000ffff907224 */ /* 0x000fe200078e0028 */
[----:B------:R-:W-:Y:S01]  /*1660*/  LOP3.LUT R136, R41, UR25, R136, 0x96, !PT ;  /* 0x0000001929887c12 */ /* 0x000fe2000f8e9688 */
[----:B------:R-:W-:-:S04]  /*1670*/  IMAD.WIDE.U32 R40, R43, -0x2daee0ad, RZ ;  /* 0xd2511f532b287825 */ /* 0x000fc800078e00ff */
[----:B------:R-:W-:Y:S01]  /*1680*/  IMAD.MOV.U32 R138, RZ, RZ, R40 ;  /* 0x000000ffff8a7224 */ /* 0x000fe200078e0028 */
[----:B------:R-:W-:Y:S02]  /*1690*/  LOP3.LUT R137, R41, UR26, R42, 0x96, !PT ;  /* 0x0000001a29897c12 */ /* 0x000fe4000f8e962a */
.L_x_11952:
[----:B------:R-:W-:Y:S05]  /*16a0*/  BSYNC B2 ;  /* 0x0000000000027941 */ /* 0x000fea0003800000 */
.L_x_11951:
        /* <DEDUP_REMOVED lines=17> */
.L_x_11955:
        /* <DEDUP_REMOVED lines=12> */
.L_x_11958:
[----:B------:R-:W-:Y:S02]  /*1880*/  IMAD.MOV.U32 R41, RZ, RZ, R144 ;  /* 0x000000ffff297224 */ /* 0x000fe400078e0090 */
.L_x_11959:
[----:B------:R-:W-:Y:S05]  /*1890*/  BSYNC B2 ;  /* 0x0000000000027941 */ /* 0x000fea0003800000 */
.L_x_11957:
        /* <DEDUP_REMOVED lines=16> */
.L_x_11963:
[----:B------:R-:W-:Y:S05]  /*19a0*/  BSYNC B3 ;  /* 0x0000000000037941 */ /* 0x000fea0003800000 */
.L_x_11962:
[----:B------:R-:W-:Y:S01]  /*19b0*/  LOP3.LUT R42, R42, UR5, R141, 0x96, !PT ;  /* 0x000000052a2a7c12 */ /* 0x000fe2000f8e968d */
[----:B------:R-:W-:-:S04]  /*19c0*/  IMAD.HI.U32 R83, R86, -0x326172a9, RZ ;  /* 0xcd9e8d5756537827 */ /* 0x000fc800078e00ff */
[----:B------:R-:W-:Y:S01]  /*19d0*/  IMAD R137, R86, -0x326172a9, RZ ;  /* 0xcd9e8d5756897824 */ /* 0x000fe200078e02ff */
[----:B------:R-:W-:Y:S01]  /*19e0*/  LOP3.LUT R83, R83, UR4, R84, 0x96, !PT ;  /* 0x0000000453537c12 */ /* 0x000fe2000f8e9654 */
[----:B------:R-:W-:-:S05]  /*19f0*/  IMAD.WIDE.U32 R42, R42, -0x326172a9, RZ ;  /* 0xcd9e8d572a2a7825 */ /* 0x000fca00078e00ff */
[----:B------:R-:W-:Y:S01]  /*1a00*/  LOP3.LUT R82, R43, UR9, R137, 0x96, !PT ;  /* 0x000000092b527c12 */ /* 0x000fe2000f8e9689 */
[----:B------:R-:W-:Y:S02]  /*1a10*/  IMAD R43, R85, -0x2daee0ad, RZ ;  /* 0xd2511f53552b7824 */ /* 0x000fe400078e02ff */
        /* <DEDUP_REMOVED lines=37> */
.L_x_11961:
[----:B------:R-:W-:Y:S05]  /*1c70*/  BSYNC B2 ;  /* 0x0000000000027941 */ /* 0x000fea0003800000 */
.L_x_11960:
        /* <DEDUP_REMOVED lines=9> */
.L_x_11956:
        /* <DEDUP_REMOVED lines=12> */
.L_x_11965:
[----:B------:R-:W-:Y:S02]  /*1dd0*/  IMAD.MOV.U32 R142, RZ, RZ, R144 ;  /* 0x000000ffff8e7224 */ /* 0x000fe400078e0090 */
.L_x_11966:
[----:B------:R-:W-:Y:S05]  /*1de0*/  BSYNC B2 ;  /* 0x0000000000027941 */ /* 0x000fea0003800000 */
.L_x_11964:
        /* <DEDUP_REMOVED lines=16> */
.L_x_11970:
[----:B------:R-:W-:Y:S05]  /*1ef0*/  BSYNC B3 ;  /* 0x0000000000037941 */ /* 0x000fea0003800000 */
.L_x_11969:
        /* <DEDUP_REMOVED lines=44> */
.L_x_11968:
[----:B------:R-:W-:Y:S05]  /*21c0*/  BSYNC B2 ;  /* 0x0000000000027941 */ /* 0x000fea0003800000 */
.L_x_11967:
        /* <DEDUP_REMOVED lines=14> */
.L_x_11971:
        /* <DEDUP_REMOVED lines=12> */
.L_x_11974:
[----:B------:R-:W-:Y:S02]  /*2370*/  IMAD.MOV.U32 R44, RZ, RZ, R144 ;  /* 0x000000ffff2c7224 */ /* 0x000fe400078e0090 */
.L_x_11975:
[----:B------:R-:W-:Y:S05]  /*2380*/  BSYNC B2 ;  /* 0x0000000000027941 */ /* 0x000fea0003800000 */
.L_x_11973:
        /* <DEDUP_REMOVED lines=16> */
.L_x_11979:
[----:B------:R-:W-:Y:S05]  /*2490*/  BSYNC B3 ;  /* 0x0000000000037941 */ /* 0x000fea0003800000 */
.L_x_11978:
        /* <DEDUP_REMOVED lines=44> */
.L_x_11977:
[----:B------:R-:W-:Y:S05]  /*2760*/  BSYNC B2 ;  /* 0x0000000000027941 */ /* 0x000fea0003800000 */
.L_x_11976:
        /* <DEDUP_REMOVED lines=9> */
.L_x_11972:
        /* <DEDUP_REMOVED lines=12> */
.L_x_11981:
[----:B------:R-:W-:Y:S02]  /*28c0*/  IMAD.MOV.U32 R44, RZ, RZ, R144 ;  /* 0x000000ffff2c7224 */ /* 0x000fe400078e0090 */
.L_x_11982:
[----:B------:R-:W-:Y:S05]  /*28d0*/  BSYNC B2 ;  /* 0x0000000000027941 */ /* 0x000fea0003800000 */
.L_x_11980:
        /* <DEDUP_REMOVED lines=16> */
.L_x_11986:
[----:B------:R-:W-:Y:S05]  /*29e0*/  BSYNC B3 ;  /* 0x0000000000037941 */ /* 0x000fea0003800000 */
.L_x_11985:
        /* <DEDUP_REMOVED lines=44> */
.L_x_11984:
[----:B------:R-:W-:Y:S05]  /*2cb0*/  BSYNC B2 ;  /* 0x0000000000027941 */ /* 0x000fea0003800000 */
.L_x_11983:
        /* <DEDUP_REMOVED lines=14> */
.L_x_11987:
        /* <DEDUP_REMOVED lines=12> */
.L_x_11990:
[----:B------:R-:W-:Y:S02]  /*2e60*/  IMAD.MOV.U32 R43, RZ, RZ, R144 ;  /* 0x000000ffff2b7224 */ /* 0x000fe400078e0090 */
.L_x_11991:
[----:B------:R-:W-:Y:S05]  /*2e70*/  BSYNC B2 ;  /* 0x0000000000027941 */ /* 0x000fea0003800000 */
.L_x_11989:
        /* <DEDUP_REMOVED lines=16> */
.L_x_11995:
[----:B------:R-:W-:Y:S05]  /*2f80*/  BSYNC B3 ;  /* 0x0000000000037941 */ /* 0x000fea0003800000 */
.L_x_11994:
        /* <DEDUP_REMOVED lines=44> */
.L_x_11993:
[----:B------:R-:W-:Y:S05]  /*3250*/  BSYNC B2 ;  /* 0x0000000000027941 */ /* 0x000fea0003800000 */
.L_x_11992:
        /* <DEDUP_REMOVED lines=9> */
.L_x_11988:
        /* <DEDUP_REMOVED lines=12> */
.L_x_11997:
[----:B------:R-:W-:Y:S02]  /*33b0*/  IMAD.MOV.U32 R44, RZ, RZ, R144 ;  /* 0x000000ffff2c7224 */ /* 0x000fe400078e0090 */
.L_x_11998:
[----:B------:R-:W-:Y:S05]  /*33c0*/  BSYNC B2 ;  /* 0x0000000000027941 */ /* 0x000fea0003800000 */
.L_x_11996:
        /* <DEDUP_REMOVED lines=16> */
.L_x_12002:
[----:B------:R-:W-:Y:S05]  /*34d0*/  BSYNC B3 ;  /* 0x0000000000037941 */ /* 0x000fea0003800000 */
.L_x_12001:
        /* <DEDUP_REMOVED lines=44> */
.L_x_12000:
[----:B------:R-:W-:Y:S05]  /*37a0*/  BSYNC B2 ;  /* 0x0000000000027941 */ /* 0x000fea0003800000 */
.L_x_11999:
        /* <DEDUP_REMOVED lines=14> */
.L_x_12003:
        /* <DEDUP_REMOVED lines=12> */
.L_x_12006:
[----:B------:R-:W-:Y:S02]  /*3950*/  IMAD.MOV.U32 R142, RZ, RZ, R144 ;  /* 0x000000ffff8e7224 */ /* 0x000fe400078e0090 */
.L_x_12007:
[----:B------:R-:W-:Y:S05]  /*3960*/  BSYNC B2 ;  /* 0x0000000000027941 */ /* 0x000fea0003800000 */
.L_x_12005:
        /* <DEDUP_REMOVED lines=16> */
.L_x_12011:
[----:B------:R-:W-:Y:S05]  /*3a70*/  BSYNC B3 ;  /* 0x0000000000037941 */ /* 0x000fea0003800000 */
.L_x_12010:
        /* <DEDUP_REMOVED lines=44> */
.L_x_12009:
[----:B------:R-:W-:Y:S05]  /*3d40*/  BSYNC B2 ;  /* 0x0000000000027941 */ /* 0x000fea0003800000 */
.L_x_12008:
        /* <DEDUP_REMOVED lines=9> */
.L_x_12004:
        /* <DEDUP_REMOVED lines=12> */
.L_x_12013:
[----:B------:R-:W-:Y:S02]  /*3ea0*/  IMAD.MOV.U32 R142, RZ, RZ, R144 ;  /* 0x000000ffff8e7224 */ /* 0x000fe400078e0090 */
.L_x_12014:
[----:B------:R-:W-:Y:S05]  /*3eb0*/  BSYNC B2 ;  /* 0x0000000000027941 */ /* 0x000fea0003800000 */
.L_x_12012:
        /* <DEDUP_REMOVED lines=16> */
.L_x_12018:
[----:B------:R-:W-:Y:S05]  /*3fc0*/  BSYNC B3 ;  /* 0x0000000000037941 */ /* 0x000fea0003800000 */
.L_x_12017:
        /* <DEDUP_REMOVED lines=44> */
.L_x_12016:
[----:B------:R-:W-:Y:S05]  /*4290*/  BSYNC B2 ;  /* 0x0000000000027941 */ /* 0x000fea0003800000 */
.L_x_12015:
        /* <DEDUP_REMOVED lines=12> */
.L_x_12019:
        /* <DEDUP_REMOVED lines=12> */
.L_x_12022:
[----:B------:R-:W-:Y:S02]  /*4420*/  IMAD.MOV.U32 R45, RZ, RZ, R144 ;  /* 0x000000ffff2d7224 */ /* 0x000fe400078e0090 */
.L_x_12023:
[----:B------:R-:W-:Y:S05]  /*4430*/  BSYNC B2 ;  /* 0x0000000000027941 */ /* 0x000fea0003800000 */
.L_x_12021:
        /* <DEDUP_REMOVED lines=16> */
.L_x_12027:
[----:B------:R-:W-:Y:S05]  /*4540*/  BSYNC B3 ;  /* 0x0000000000037941 */ /* 0x000fea0003800000 */
.L_x_12026:
        /* <DEDUP_REMOVED lines=44> */
.L_x_12025:
[----:B------:R-:W-:Y:S05]  /*4810*/  BSYNC B2 ;  /* 0x0000000000027941 */ /* 0x000fea0003800000 */
.L_x_12024:
        /* <DEDUP_REMOVED lines=9> */
.L_x_12020:
        /* <DEDUP_REMOVED lines=12> */
.L_x_12029:
[----:B------:R-:W-:Y:S02]  /*4970*/  IMAD.MOV.U32 R142, RZ, RZ, R144 ;  /* 0x000000ffff8e7224 */ /* 0x000fe400078e0090 */
.L_x_12030:
[----:B------:R-:W-:Y:S05]  /*4980*/  BSYNC B2 ;  /* 0x0000000000027941 */ /* 0x000fea0003800000 */
.L_x_12028:
        /* <DEDUP_REMOVED lines=16> */
.L_x_12034:
[----:B------:R-:W-:Y:S05]  /*4a90*/  BSYNC B3 ;  /* 0x0000000000037941 */ /* 0x000fea0003800000 */
.L_x_12033:
        /* <DEDUP_REMOVED lines=44> */
.L_x_12032:
[----:B------:R-:W-:Y:S05]  /*4d60*/  BSYNC B2 ;  /* 0x0000000000027941 */ /* 0x000fea0003800000 */
.L_x_12031:
        /* <DEDUP_REMOVED lines=12> */
.L_x_12035:
        /* <DEDUP_REMOVED lines=12> */
.L_x_12038:
[----:B------:R-:W-:Y:S02]  /*4ef0*/  IMAD.MOV.U32 R46, RZ, RZ, R144 ;  /* 0x000000ffff2e7224 */ /* 0x000fe400078e0090 */
.L_x_12039:
[----:B------:R-:W-:Y:S05]  /*4f00*/  BSYNC B2 ;  /* 0x0000000000027941 */ /* 0x000fea0003800000 */
.L_x_12037:
        /* <DEDUP_REMOVED lines=16> */
.L_x_12043:
[----:B------:R-:W-:Y:S05]  /*5010*/  BSYNC B3 ;  /* 0x0000000000037941 */ /* 0x000fea0003800000 */
.L_x_12042:
        /* <DEDUP_REMOVED lines=44> */
.L_x_12041:
[----:B------:R-:W-:Y:S05]  /*52e0*/  BSYNC B2 ;  /* 0x0000000000027941 */ /* 0x000fea0003800000 */
.L_x_12040:
        /* <DEDUP_REMOVED lines=9> */
.L_x_12036:
        /* <DEDUP_REMOVED lines=12> */
.L_x_12045:
[----:B------:R-:W-:Y:S02]  /*5440*/  IMAD.MOV.U32 R142, RZ, RZ, R144 ;  /* 0x000000ffff8e7224 */ /* 0x000fe400078e0090 */
.L_x_12046:
[----:B------:R-:W-:Y:S05]  /*5450*/  BSYNC B2 ;  /* 0x0000000000027941 */ /* 0x000fea0003800000 */
.L_x_12044:
        /* <DEDUP_REMOVED lines=16> */
.L_x_12050:
[----:B------:R-:W-:Y:S05]  /*5560*/  BSYNC B3 ;  /* 0x0000000000037941 */ /* 0x000fea0003800000 */
.L_x_12049:
        /* <DEDUP_REMOVED lines=44> */
.L_x_12048:
[----:B------:R-:W-:Y:S05]  /*5830*/  BSYNC B2 ;  /* 0x0000000000027941 */ /* 0x000fea0003800000 */
.L_x_12047:
        /* <DEDUP_REMOVED lines=9> */
[----:B------:R-:W-:Y:S01]  /*58d0*/  MOV R83, R82 ;  /* 0x0000005200537202 */ /* 0x000fe20000000f00 */
[----:B------:R-:W-:Y:S01]  /*58e0*/  FADD.FTZ R46, R38, R46 ;  /* 0x0000002e262e7221 */ /* 0x000fe20000010000 */
[----:B------:R-:W-:Y:S05]  /*58f0*/  BRA `(.L_x_12052) ;  /* 0x0000055000007947 */ /* 0x000fea0003800000 */
.L_x_12051:
        /* <DEDUP_REMOVED lines=12> */
.L_x_12054:
[----:B------:R-:W-:Y:S02]  /*59c0*/  IMAD.MOV.U32 R142, RZ, RZ, R144 ;  /* 0x000000ffff8e7224 */ /* 0x000fe400078e0090 */
.L_x_12055:
[----:B------:R-:W-:Y:S05]  /*59d0*/  BSYNC B2 ;  /* 0x0000000000027941 */ /* 0x000fea0003800000 */
.L_x_12053:
        /* <DEDUP_REMOVED lines=16> */
.L_x_12059:
[----:B------:R-:W-:Y:S05]  /*5ae0*/  BSYNC B3 ;  /* 0x0000000000037941 */ /* 0x000fea0003800000 */
.L_x_12058:
        /* <DEDUP_REMOVED lines=44> */
.L_x_12057:
[----:B------:R-:W-:Y:S05]  /*5db0*/  BSYNC B2 ;  /* 0x0000000000027941 */ /* 0x000fea0003800000 */
.L_x_12056:
        /* <DEDUP_REMOVED lines=9> */
.L_x_12052:
        /* <DEDUP_REMOVED lines=12> */
.L_x_12061:
[----:B------:R-:W-:Y:S02]  /*5f10*/  IMAD.MOV.U32 R142, RZ, RZ, R144 ;  /* 0x000000ffff8e7224 */ /* 0x000fe400078e0090 */
.L_x_12062:
[----:B------:R-:W-:Y:S05]  /*5f20*/  BSYNC B2 ;  /* 0x0000000000027941 */ /* 0x000fea0003800000 */
.L_x_12060:
        /* <DEDUP_REMOVED lines=16> */
.L_x_12066:
[----:B------:R-:W-:Y:S05]  /*6030*/  BSYNC B3 ;  /* 0x0000000000037941 */ /* 0x000fea0003800000 */
.L_x_12065:
        /* <DEDUP_REMOVED lines=44> */
.L_x_12064:
[----:B------:R-:W-:Y:S05]  /*6300*/  BSYNC B2 ;  /* 0x0000000000027941 */ /* 0x000fea0003800000 */
.L_x_12063:
        /* <DEDUP_REMOVED lines=12> */
.L_x_12067:
        /* <DEDUP_REMOVED lines=12> */
.L_x_12070:
[----:B------:R-:W-:Y:S02]  /*6490*/  IMAD.MOV.U32 R160, RZ, RZ, R144 ;  /* 0x000000ffffa07224 */ /* 0x000fe400078e0090 */
.L_x_12071:
[----:B------:R-:W-:Y:S05]  /*64a0*/  BSYNC B2 ;  /* 0x0000000000027941 */ /* 0x000fea0003800000 */
.L_x_12069:
        /* <DEDUP_REMOVED lines=16> */
.L_x_12075:
[----:B------:R-:W-:Y:S05]  /*65b0*/  BSYNC B3 ;  /* 0x0000000000037941 */ /* 0x000fea0003800000 */
.L_x_12074:
        /* <DEDUP_REMOVED lines=44> */
.L_x_12073:
[----:B------:R-:W-:Y:S05]  /*6880*/  BSYNC B2 ;  /* 0x0000000000027941 */ /* 0x000fea0003800000 */
.L_x_12072:
        /* <DEDUP_REMOVED lines=9> */
.L_x_12068:
        /* <DEDUP_REMOVED lines=12> */
[----:B------:R-:W-:Y:S01]  /*69e0*/  IMAD.SHL.U32 R162, R157, 0x8, RZ ;  /* 0x000000089da27824 */ /* 0x000fe200078e00ff */
[----:B------:R-:W-:Y:S01]  /*69f0*/  LOP3.LUT P6, RZ, R87, 0x8, RZ, 0xc0, !PT ;  /* 0x0000000857ff7812 */ /* 0x000fe200078cc0ff */
[----:B------:R-:W-:Y:S01]  /*6a00*/  IMAD.WIDE.U32 R158, R158, 0x100, RZ ;  /* 0x000001009e9e7825 */ /* 0x000fe200078e00ff */
[----:B------:R-:W-:-:S02]  /*6a10*/  LOP3.LUT R161, R161, R83, R81, 0xfe, !PT ;  /* 0x00000053a1a17212 */ /* 0x000fc400078efe51 */
[----:B------:R-:W-:Y:S01]  /*6a20*/  LOP3.LUT P1, RZ, R87, 0x10, RZ, 0xc0, !PT ;  /* 0x0000001057ff7812 */ /* 0x000fe2000782c0ff */
[----:B------:R-:W-:-:S05]  /*6a30*/  IMAD.WIDE.U32 R82, R82, 0x10000, RZ ;  /* 0x0001000052527825 */ /* 0x000fca00078e00ff */
[----:B------:R-:W-:Y:S02]  /*6a40*/  LOP3.LUT R81, R158, R160, R82, 0xfe, !PT ;  /* 0x000000a09e517212 */ /* 0x000fe400078efe52 */
[----:B------:R-:W-:Y:S02]  /*6a50*/  LEA R160, P0, R157, c[0x0][0x188], 0x5 ;  /* 0x000062009da07a11 */ /* 0x000fe400078028ff */
[----:B------:R-:W-:Y:S02]  /*6a60*/  SEL R82, RZ, 0x1, P6 ;  /* 0x00000001ff527807 */ /* 0x000fe40003000000 */
[----:B------:R-:W-:Y:S02]  /*6a70*/  LOP3.LUT R159, R159, R161, R83, 0xfe, !PT ;  /* 0x000000a19f9f7212 */ /* 0x000fe400078efe53 */
        /* <DEDUP_REMOVED lines=14> */
[----:B------:R-:W-:Y:S02]  /*6b60*/  LOP3.LUT R82, R149, 0xffff, RZ, 0xc0, !PT ;  /* 0x0000ffff95527812 */ /* 0x000fe400078ec0ff */
[----:B------:R-:W-:Y:S01]  /*6b70*/  IADD3 R162, P0, R162, c[0x0][0x198], RZ ;  /* 0x00006600a2a27a10 */ /* 0x000fe20007f1e0ff */
[----:B------:R-:W-:Y:S01]  /*6b80*/  IMAD.WIDE.U32 R158, R158, 0x10000, RZ ;  /* 0x000100009e9e7825 */ /* 0x000fe200078e00ff */
[----:B------:R-:W-:-:S02]  /*6b90*/  PRMT R163, R163, 0x4210, R82 ;  /* 0x00004210a3a37816 */ /* 0x000fc40000000052 */
        /* <DEDUP_REMOVED lines=8> */
[----:B------:R-:W-:Y:S02]  /*6c20*/  IADD3.X R163, R81, c[0x0][0x19c], RZ, P0, !PT ;  /* 0x0000670051a37a10 */ /* 0x000fe400007fe4ff */
[----:B------:R-:W-:-:S05]  /*6c30*/  LOP3.LUT R82, R159, 0xff, R156, 0xf8, !PT ;  /* 0x000000ff9f527812 */ /* 0x000fca00078ef89c */
[----:B------:R0:W-:Y:S02]  /*6c40*/  STG.E.64 [R162.64], R82 ;  /* 0x00000052a2007986 */ /* 0x0001e4000c101b06 */
.L_x_12076:
[----:B------:R-:W-:Y:S02]  /*6c50*/  IADD3 R81, R157, 0x20, RZ ;  /* 0x000000209d517810 */ /* 0x000fe40007ffe0ff */
.L_x_11947:
[----:B------:R-:W-:Y:S05]  /*6c60*/  BSYNC B1 ;  /* 0x0000000000017941 */ /* 0x000fea0003800000 */
.L_x_11946:
[----:B------:R-:W-:Y:S01]  /*6c70*/  LOP3.LUT P0, RZ, R87, 0x200, RZ, 0xc0, !PT ;  /* 0x0000020057ff7812 */ /* 0x000fe2000780c0ff */
[----:B------:R-:W-:-:S12]  /*6c80*/  BSSY B1, `(.L_x_12077) ;  /* 0x00005b9000017945 */ /* 0x000fd80003800000 */
        /* <DEDUP_REMOVED lines=29> */
.L_x_12080:
[----:B-1----:R-:W-:Y:S02]  /*6e60*/  IMAD.MOV.U32 R158, RZ, RZ, R144 ;  /* 0x000000ffff9e7224 */ /* 0x002fe400078e0090 */
.L_x_12081:
[----:B------:R-:W-:Y:S05]  /*6e70*/  BSYNC B2 ;  /* 0x0000000000027941 */ /* 0x000fea0003800000 */
.L_x_12079:
        /* <DEDUP_REMOVED lines=16> */
.L_x_12085:
[----:B------:R-:W-:Y:S05]  /*6f80*/  BSYNC B3 ;  /* 0x0000000000037941 */ /* 0x000fea0003800000 */
.L_x_12084:
        /* <DEDUP_REMOVED lines=44> */
.L_x_12083:
[----:B------:R-:W-:Y:S05]  /*7250*/  BSYNC B2 ;  /* 0x0000000000027941 */ /* 0x000fea0003800000 */
.L_x_12082:
        /* <DEDUP_REMOVED lines=17> */
.L_x_12086:
        /* <DEDUP_REMOVED lines=12> */
.L_x_12089:
[----:B------:R-:W-:Y:S02]  /*7430*/  IMAD.MOV.U32 R49, RZ, RZ, R144 ;  /* 0x000000ffff317224 */ /* 0x000fe400078e0090 */
.L_x_12090:
[----:B------:R-:W-:Y:S05]  /*7440*/  BSYNC B2 ;  /* 0x0000000000027941 */ /* 0x000fea0003800000 */
.L_x_12088:
        /* <DEDUP_REMOVED lines=16> */
.L_x_12094:
[----:B------:R-:W-:Y:S05]  /*7550*/  BSYNC B3 ;  /* 0x0000000000037941 */ /* 0x000fea0003800000 */
.L_x_12093:
        /* <DEDUP_REMOVED lines=44> */
.L_x_12092:
[----:B------:R-:W-:Y:S05]  /*7820*/  BSYNC B2 ;  /* 0x0000000000027941 */ /* 0x000fea0003800000 */
.L_x_12091:
        /* <DEDUP_REMOVED lines=9> */
.L_x_12087:
        /* <DEDUP_REMOVED lines=12> */
.L_x_12096:
[----:B------:R-:W-:Y:S02]  /*7980*/  IMAD.MOV.U32 R142, RZ, RZ, R144 ;  /* 0x000000ffff8e7224 */ /* 0x000fe400078e0090 */
.L_x_12097:
[----:B------:R-:W-:Y:S05]  /*7990*/  BSYNC B2 ;  /* 0x0000000000027941 */ /* 0x000fea0003800000 */
.L_x_12095:
        /* <DEDUP_REMOVED lines=16> */
.L_x_12101:
[----:B------:R-:W-:Y:S05]  /*7aa0*/  BSYNC B3 ;  /* 0x0000000000037941 */ /* 0x000fea0003800000 */
.L_x_12100:
        /* <DEDUP_REMOVED lines=44> */
.L_x_12099:
[----:B------:R-:W-:Y:S05]  /*7d70*/  BSYNC B2 ;  /* 0x0000000000027941 */ /* 0x000fea0003800000 */
.L_x_12098:
        /* <DEDUP_REMOVED lines=14> */
.L_x_12102:
        /* <DEDUP_REMOVED lines=12> */
.L_x_12105:
[----:B------:R-:W-:Y:S02]  /*7f20*/  IMAD.MOV.U32 R52, RZ, RZ, R144 ;  /* 0x000000ffff347224 */ /* 0x000fe400078e0090 */
.L_x_12106:
[----:B------:R-:W-:Y:S05]  /*7f30*/  BSYNC B2 ;  /* 0x0000000000027941 */ /* 0x000fea0003800000 */
.L_x_12104:
        /* <DEDUP_REMOVED lines=16> */
.L_x_12110:
[----:B------:R-:W-:Y:S05]  /*8040*/  BSYNC B3 ;  /* 0x0000000000037941 */ /* 0x000fea0003800000 */
.L_x_12109:
        /* <DEDUP_REMOVED lines=44> */
.L_x_12108:
[----:B------:R-:W-:Y:S05]  /*8310*/  BSYNC B2 ;  /* 0x0000000000027941 */ /* 0x000fea0003800000 */
.L_x_12107:
        /* <DEDUP_REMOVED lines=9> */
.L_x_12103:
        /* <DEDUP_REMOVED lines=12> */
.L_x_12112:
[----:B------:R-:W-:Y:S02]  /*8470*/  IMAD.MOV.U32 R52, RZ, RZ, R144 ;  /* 0x000000ffff347224 */ /* 0x000fe400078e0090 */
.L_x_12113:
[----:B------:R-:W-:Y:S05]  /*8480*/  BSYNC B2 ;  /* 0x0000000000027941 */ /* 0x000fea0003800000 */
.L_x_12111:
        /* <DEDUP_REMOVED lines=16> */
.L_x_12117:
[----:B------:R-:W-:Y:S05]  /*8590*/  BSYNC B3 ;  /* 0x0000000000037941 */ /* 0x000fea0003800000 */
.L_x_12116:
        /* <DEDUP_REMOVED lines=44> */
.L_x_12115:
[----:B------:R-:W-:Y:S05]  /*8860*/  BSYNC B2 ;  /* 0x0000000000027941 */ /* 0x000fea0003800000 */
.L_x_12114:
        /* <DEDUP_REMOVED lines=14> */
.L_x_12118:
        /* <DEDUP_REMOVED lines=12> */
.L_x_12121:
[----:B------:R-:W-:Y:S02]  /*8a10*/  IMAD.MOV.U32 R51, RZ, RZ, R144 ;  /* 0x000000ffff337224 */ /* 0x000fe400078e0090 */
.L_x_12122:
[----:B------:R-:W-:Y:S05]  /*8a20*/  BSYNC B2 ;  /* 0x0000000000027941 */ /* 0x000fea0003800000 */
.L_x_12120:
        /* <DEDUP_REMOVED lines=16> */
.L_x_12126:
[----:B------:R-:W-:Y:S05]  /*8b30*/  BSYNC B3 ;  /* 0x0000000000037941 */ /* 0x000fea0003800000 */
.L_x_12125:
        /* <DEDUP_REMOVED lines=44> */
.L_x_12124:
[----:B------:R-:W-:Y:S05]  /*8e00*/  BSYNC B2 ;  /* 0x0000000000027941 */ /* 0x000fea0003800000 */
.L_x_12123:
        /* <DEDUP_REMOVED lines=9> */
.L_x_12119:
        /* <DEDUP_REMOVED lines=12> */
.L_x_12128:
[----:B------:R-:W-:Y:S02]  /*8f60*/  IMAD.MOV.U32 R52, RZ, RZ, R144 ;  /* 0x000000ffff347224 */ /* 0x000fe400078e0090 */
.L_x_12129:
[----:B------:R-:W-:Y:S05]  /*8f70*/  BSYNC B2 ;  /* 0x0000000000027941 */ /* 0x000fea0003800000 */
.L_x_12127:
        /* <DEDUP_REMOVED lines=16> */
.L_x_12133:
[----:B------:R-:W-:Y:S05]  /*9080*/  BSYNC B3 ;  /* 0x0000000000037941 */ /* 0x000fea0003800000 */
.L_x_12132:
        /* <DEDUP_REMOVED lines=44> */
.L_x_12131:
[----:B------:R-:W-:Y:S05]  /*9350*/  BSYNC B2 ;  /* 0x0000000000027941 */ /* 0x000fea0003800000 */
.L_x_12130:
        /* <DEDUP_REMOVED lines=14> */
.L_x_12134:
        /* <DEDUP_REMOVED lines=12> */
.L_x_12137:
[----:B------:R-:W-:Y:S02]  /*9500*/  IMAD.MOV.U32 R142, RZ, RZ, R144 ;  /* 0x000000ffff8e7224 */ /* 0x000fe400078e0090 */
.L_x_12138:
[----:B------:R-:W-:Y:S05]  /*9510*/  BSYNC B2 ;  /* 0x0000000000027941 */ /* 0x000fea0003800000 */
.L_x_12136:
        /* <DEDUP_REMOVED lines=16> */
.L_x_12142:
[----:B------:R-:W-:Y:S05]  /*9620*/  BSYNC B3 ;  /* 0x0000000000037941 */ /* 0x000fea0003800000 */
.L_x_12141:
        /* <DEDUP_REMOVED lines=44> */
.L_x_12140:
[----:B------:R-:W-:Y:S05]  /*98f0*/  BSYNC B2 ;  /* 0x0000000000027941 */ /* 0x000fea0003800000 */
.L_x_12139:
        /* <DEDUP_REMOVED lines=9> */
.L_x_12135:
        /* <DEDUP_REMOVED lines=12> */
.L_x_12144:
[----:B------:R-:W-:Y:S02]  /*9a50*/  IMAD.MOV.U32 R142, RZ, RZ, R144 ;  /* 0x000000ffff8e7224 */ /* 0x000fe400078e0090 */
.L_x_12145:
[----:B------:R-:W-:Y:S05]  /*9a60*/  BSYNC B2 ;  /* 0x0000000000027941 */ /* 0x000fea0003800000 */
.L_x_12143:
        /* <DEDUP_REMOVED lines=16> */
.L_x_12149:
[----:B------:R-:W-:Y:S05]  /*9b70*/  BSYNC B3 ;  /* 0x0000000000037941 */ /* 0x000fea0003800000 */
.L_x_12148:
        /* <DEDUP_REMOVED lines=44> */
.L_x_12147:
[----:B------:R-:W-:Y:S05]  /*9e40*/  BSYNC B2 ;  /* 0x0000000000027941 */ /* 0x000fea0003800000 */
.L_x_12146:
        /* <DEDUP_REMOVED lines=9> */
[----:B------:R-:W-:Y:S02]  /*9ee0*/  IMAD.MOV.U32 R83, RZ, RZ, R82 ;  /* 0x000000ffff537224 */ /* 0x000fe400078e0052 */
[----:B------:R-:W-:Y:S01]  /*9ef0*/  FADD.FTZ R52, R36, R52 ;  /* 0x0000003424347221 */ /* 0x000fe20000010000 */
[----:B------:R-:W-:Y:S05]  /*9f00*/  BRA `(.L_x_12151) ;  /* 0x0000055000007947 */ /* 0x000fea0003800000 */
.L_x_12150:
        /* <DEDUP_REMOVED lines=12> */
.L_x_12153:
[----:B------:R-:W-:Y:S02]  /*9fd0*/  IMAD.MOV.U32 R53, RZ, RZ, R144 ;  /* 0x000000ffff357224 */ /* 0x000fe400078e0090 */
.L_x_12154:
[----:B------:R-:W-:Y:S05]  /*9fe0*/  BSYNC B2 ;  /* 0x0000000000027941 */ /* 0x000fea0003800000 */
.L_x_12152:
        /* <DEDUP_REMOVED lines=16> */
.L_x_12158:
[----:B------:R-:W-:Y:S05]  /*a0f0*/  BSYNC B3 ;  /* 0x0000000000037941 */ /* 0x000fea0003800000 */
.L_x_12157:
        /* <DEDUP_REMOVED lines=44> */
.L_x_12156:
[----:B------:R-:W-:Y:S05]  /*a3c0*/  BSYNC B2 ;  /* 0x0000000000027941 */ /* 0x000fea0003800000 */
.L_x_12155:
        /* <DEDUP_REMOVED lines=9> */
.L_x_12151:
        /* <DEDUP_REMOVED lines=12> */
.L_x_12160:
[----:B------:R-:W-:Y:S02]  /*a520*/  IMAD.MOV.U32 R142, RZ, RZ, R144 ;  /* 0x000000ffff8e7224 */ /* 0x000fe400078e0090 */
.L_x_12161:
[----:B------:R-:W-:Y:S05]  /*a530*/  BSYNC B2 ;  /* 0x0000000000027941 */ /* 0x000fea0003800000 */
.L_x_12159:
        /* <DEDUP_REMOVED lines=16> */
.L_x_12165:
[----:B------:R-:W-:Y:S05]  /*a640*/  BSYNC B3 ;  /* 0x0000000000037941 */ /* 0x000fea0003800000 */
.L_x_12164:
        /* <DEDUP_REMOVED lines=44> */
.L_x_12163:
[----:B------:R-:W-:Y:S05]  /*a910*/  BSYNC B2 ;  /* 0x0000000000027941 */ /* 0x000fea0003800000 */
.L_x_12162:
        /* <DEDUP_REMOVED lines=12> */
.L_x_12166:
        /* <DEDUP_REMOVED lines=12> */
.L_x_12169:
[----:B------:R-:W-:Y:S02]  /*aaa0*/  MOV R54, R144 ;  /* 0x0000009000367202 */ /* 0x000fe40000000f00 */
.L_x_12170:
[----:B------:R-:W-:Y:S05]  /*aab0*/  BSYNC B2 ;  /* 0x0000000000027941 */ /* 0x000fea0003800000 */
.L_x_12168:
        /* <DEDUP_REMOVED lines=16> */
.L_x_12174:
[----:B------:R-:W-:Y:S05]  /*abc0*/  BSYNC B3 ;  /* 0x0000000000037941 */ /* 0x000fea0003800000 */
.L_x_12173:
        /* <DEDUP_REMOVED lines=44> */
.L_x_12172:
[----:B------:R-:W-:Y:S05]  /*ae90*/  BSYNC B2 ;  /* 0x0000000000027941 */ /* 0x000fea0003800000 */
.L_x_12171:
        /* <DEDUP_REMOVED lines=9> */
.L_x_12167:
        /* <DEDUP_REMOVED lines=12> */
.L_x_12176:
[----:B------:R-:W-:Y:S02]  /*aff0*/  IMAD.MOV.U32 R142, RZ, RZ, R144 ;  /* 0x000000ffff8e7224 */ /* 0x000fe400078e0090 */
.L_x_12177:
[----:B------:R-:W-:Y:S05]  /*b000*/  BSYNC B2 ;  /* 0x0000000000027941 */ /* 0x000fea0003800000 */
.L_x_12175:
        /* <DEDUP_REMOVED lines=16> */
.L_x_12181:
[----:B------:R-:W-:Y:S05]  /*b110*/  BSYNC B3 ;  /* 0x0000000000037941 */ /* 0x000fea0003800000 */
.L_x_12180:
        /* <DEDUP_REMOVED lines=44> */
.L_x_12179:
[----:B------:R-:W-:Y:S05]  /*b3e0*/  BSYNC B2 ;  /* 0x0000000000027941 */ /* 0x000fea0003800000 */
.L_x_12178:
        /* <DEDUP_REMOVED lines=12> */
.L_x_12182:
        /* <DEDUP_REMOVED lines=12> */
.L_x_12185:
[----:B------:R-:W-:Y:S02]  /*b570*/  IMAD.MOV.U32 R142, RZ, RZ, R144 ;  /* 0x000000ffff8e7224 */ /* 0x000fe400078e0090 */
.L_x_12186:
[----:B------:R-:W-:Y:S05]  /*b580*/  BSYNC B2 ;  /* 0x0000000000027941 */ /* 0x000fea0003800000 */
.L_x_12184:
        /* <DEDUP_REMOVED lines=16> */
.L_x_12190:
[----:B------:R-:W-:Y:S05]  /*b690*/  BSYNC B3 ;  /* 0x0000000000037941 */ /* 0x000fea0003800000 */
.L_x_12189:
        /* <DEDUP_REMOVED lines=44> */
.L_x_12188:
[----:B------:R-:W-:Y:S05]  /*b960*/  BSYNC B2 ;  /* 0x0000000000027941 */ /* 0x000fea0003800000 */
.L_x_12187:
        /* <DEDUP_REMOVED lines=9> */
.L_x_12183:
        /* <DEDUP_REMOVED lines=12> */
.L_x_12192:
[----:B------:R-:W-:Y:S02]  /*bac0*/  IMAD.MOV.U32 R142, RZ, RZ, R144 ;  /* 0x000000ffff8e7224 */ /* 0x000fe400078e0090 */
.L_x_12193:
[----:B------:R-:W-:Y:S05]  /*bad0*/  BSYNC B2 ;  /* 0x0000000000027941 */ /* 0x000fea0003800000 */
.L_x_12191:
        /* <DEDUP_REMOVED lines=16> */
.L_x_12197:
[----:B------:R-:W-:Y:S05]  /*bbe0*/  BSYNC B3 ;  /* 0x0000000000037941 */ /* 0x000fea0003800000 */
.L_x_12196:
        /* <DEDUP_REMOVED lines=44> */
.L_x_12195:
[----:B------:R-:W-:Y:S05]  /*beb0*/  BSYNC B2 ;  /* 0x0000000000027941 */ /* 0x000fea0003800000 */
.L_x_12194:
        /* <DEDUP_REMOVED lines=12> */
.L_x_12198:
        /* <DEDUP_REMOVED lines=12> */
.L_x_12201:
[----:B------:R-:W-:Y:S02]  /*c040*/  IMAD.MOV.U32 R161, RZ, RZ, R144 ;  /* 0x000000ffffa17224 */ /* 0x000fe400078e0090 */
.L_x_12202:
[----:B------:R-:W-:Y:S05]  /*c050*/  BSYNC B2 ;  /* 0x0000000000027941 */ /* 0x000fea0003800000 */
.L_x_12200:
        /* <DEDUP_REMOVED lines=16> */
.L_x_12206:
[----:B------:R-:W-:Y:S05]  /*c160*/  BSYNC B3 ;  /* 0x0000000000037941 */ /* 0x000fea0003800000 */
.L_x_12205:
        /* <DEDUP_REMOVED lines=44> */
.L_x_12204:
[----:B------:R-:W-:Y:S05]  /*c430*/  BSYNC B2 ;  /* 0x0000000000027941 */ /* 0x000fea0003800000 */
.L_x_12203:
        /* <DEDUP_REMOVED lines=9> */
.L_x_12199:
        /* <DEDUP_REMOVED lines=16> */
[----:B------:R-:W-:Y:S01]  /*c5d0*/  SHF.L.U64.HI R162, R81, 0x3, RZ ;  /* 0x0000000351a27819 */ /* 0x000fe200000102ff */
[----:B------:R-:W-:Y:S01]  /*c5e0*/  IMAD.WIDE.U32 R158, R158, 0x100, RZ ;  /* 0x000001009e9e7825 */ /* 0x000fe200078e00ff */
[----:B------:R-:W-:-:S04]  /*c5f0*/  LOP3.LUT P1, RZ, R87, 0x10, RZ, 0xc0, !PT ;  /* 0x0000001057ff7812 */ /* 0x000fc8000782c0ff */
[----:B------:R-:W-:Y:S02]  /*c600*/  LOP3.LUT R82, R158, R160, R82, 0xfe, !PT ;  /* 0x000000a09e527212 */ /* 0x000fe400078efe52 */
[----:B------:R-:W-:Y:S02]  /*c610*/  LOP3.LUT R159, R159, R161, R83, 0xfe, !PT ;  /* 0x000000a19f9f7212 */ /* 0x000fe400078efe53 */
[C---:B------:R-:W-:Y:S02]  /*c620*/  LEA R160, P0, R81.reuse, c[0x0][0x188], 0x5 ;  /* 0x0000620051a07a11 */ /* 0x040fe400078028ff */
[----:B------:R-:W-:Y:S02]  /*c630*/  SEL R83, RZ, 0x1, P6 ;  /* 0x00000001ff537807 */ /* 0x000fe40003000000 */
[----:B------:R-:W-:Y:S02]  /*c640*/  LEA.HI.X R161, R81, c[0x0][0x18c], RZ, 0x5, P0 ;  /* 0x0000630051a17a11 */ /* 0x000fe400000f2cff */
[----:B------:R-:W-:-:S02]  /*c650*/  LOP3.LUT R158, R82, R83, RZ, 0xfc, !PT ;  /* 0x00000053529e7212 */ /* 0x000fc400078efcff */
[----:B------:R-:W-:Y:S01]  /*c660*/  IADD3 R82, P0, R163, c[0x0][0x190], RZ ;  /* 0x00006400a3527a10 */ /* 0x000fe20007f1e0ff */
[----:B------:R0:W-:Y:S03]  /*c670*/  STG.E.128 [R160.64], R48 ;  /* 0x00000030a0007986 */ /* 0x0001e6000c101d06 */
[----:B------:R-:W-:Y:S01]  /*c680*/  IADD3.X R83, R162, c[0x0][0x194], RZ, P0, !PT ;  /* 0x00006500a2537a10 */ /* 0x000fe200007fe4ff */
[----:B------:R0:W-:Y:S04]  /*c690*/  STG.E.128 [R160.64+0x10], R52 ;  /* 0x00001034a0007986 */ /* 0x0001e8000c101d06 */
[----:B------:R0:W-:Y:S01]  /*c6a0*/  STG.E.64 [R82.64], R158 ;  /* 0x0000009e52007986 */ /* 0x0001e2000c101b06 */
        /* <DEDUP_REMOVED lines=21> */
.L_x_12207:
[----:B------:R-:W-:Y:S02]  /*c800*/  IADD3 R81, R81, 0x20, RZ ;  /* 0x0000002051517810 */ /* 0x000fe40007ffe0ff */
.L_x_12078:
[----:B------:R-:W-:Y:S05]  /*c810*/  BSYNC B1 ;  /* 0x0000000000017941 */ /* 0x000fea0003800000 */
.L_x_12077:
        /* <DEDUP_REMOVED lines=31> */
.L_x_12211:
[----:B-1----:R-:W-:Y:S02]  /*ca10*/  IMAD.MOV.U32 R158, RZ, RZ, R144 ;  /* 0x000000ffff9e7224 */ /* 0x002fe400078e0090 */
.L_x_12212:
[----:B------:R-:W-:Y:S05]  /*ca20*/  BSYNC B2 ;  /* 0x0000000000027941 */ /* 0x000fea0003800000 */
.L_x_12210:
        /* <DEDUP_REMOVED lines=16> */
.L_x_12216:
[----:B------:R-:W-:Y:S05]  /*cb30*/  BSYNC B3 ;  /* 0x0000000000037941 */ /* 0x000fea0003800000 */
.L_x_12215:
        /* <DEDUP_REMOVED lines=44> */
.L_x_12214:
[----:B------:R-:W-:Y:S05]  /*ce00*/  BSYNC B2 ;  /* 0x0000000000027941 */ /* 0x000fea0003800000 */
.L_x_12213:
        /* <DEDUP_REMOVED lines=17> */
.L_x_12217:
        /* <DEDUP_REMOVED lines=12> */
.L_x_12220:
[----:B------:R-:W-:Y:S02]  /*cfe0*/  IMAD.MOV.U32 R57, RZ, RZ, R144 ;  /* 0x000000ffff397224 */ /* 0x000fe400078e0090 */
.L_x_12221:
[----:B------:R-:W-:Y:S05]  /*cff0*/  BSYNC B2 ;  /* 0x0000000000027941 */ /* 0x000fea0003800000 */
.L_x_12219:
        /* <DEDUP_REMOVED lines=16> */
.L_x_12225:
[----:B------:R-:W-:Y:S05]  /*d100*/  BSYNC B3 ;  /* 0x0000000000037941 */ /* 0x000fea0003800000 */
.L_x_12224:
        /* <DEDUP_REMOVED lines=44> */
.L_x_12223:
[----:B------:R-:W-:Y:S05]  /*d3d0*/  BSYNC B2 ;  /* 0x0000000000027941 */ /* 0x000fea0003800000 */
.L_x_12222:
        /* <DEDUP_REMOVED lines=9> */
.L_x_12218:
        /* <DEDUP_REMOVED lines=12> */
.L_x_12227:
[----:B------:R-:W-:Y:S02]  /*d530*/  IMAD.MOV.U32 R142, RZ, RZ, R144 ;  /* 0x000000ffff8e7224 */ /* 0x000fe400078e0090 */
.L_x_12228:
[----:B------:R-:W-:Y:S05]  /*d540*/  BSYNC B2 ;  /* 0x0000000000027941 */ /* 0x000fea0003800000 */
.L_x_12226:
        /* <DEDUP_REMOVED lines=16> */
.L_x_12232:
[----:B------:R-:W-:Y:S05]  /*d650*/  BSYNC B3 ;  /* 0x0000000000037941 */ /* 0x000fea0003800000 */
.L_x_12231:
        /* <DEDUP_REMOVED lines=44> */
.L_x_12230:
[----:B------:R-:W-:Y:S05]  /*d920*/  BSYNC B2 ;  /* 0x0000000000027941 */ /* 0x000fea0003800000 */
.L_x_12229:
        /* <DEDUP_REMOVED lines=14> */
.L_x_12233:
        /* <DEDUP_REMOVED lines=12> */
.L_x_12236:
[----:B------:R-:W-:Y:S02]  /*dad0*/  IMAD.MOV.U32 R60, RZ, RZ, R144 ;  /* 0x000000ffff3c7224 */ /* 0x000fe400078e0090 */
.L_x_12237:
[----:B------:R-:W-:Y:S05]  /*dae0*/  BSYNC B2 ;  /* 0x0000000000027941 */ /* 0x000fea0003800000 */
.L_x_12235:
        /* <DEDUP_REMOVED lines=16> */
.L_x_12241:
[----:B------:R-:W-:Y:S05]  /*dbf0*/  BSYNC B3 ;  /* 0x0000000000037941 */ /* 0x000fea0003800000 */
.L_x_12240:
        /* <DEDUP_REMOVED lines=44> */
.L_x_12239:
[----:B------:R-:W-:Y:S05]  /*dec0*/  BSYNC B2 ;  /* 0x0000000000027941 */ /* 0x000fea0003800000 */
.L_x_12238:
        /* <DEDUP_REMOVED lines=9> */
.L_x_12234:
        /* <DEDUP_REMOVED lines=12> */
.L_x_12243:
[----:B------:R-:W-:Y:S02]  /*e020*/  IMAD.MOV.U32 R60, RZ, RZ, R144 ;  /* 0x000000ffff3c7224 */ /* 0x000fe400078e0090 */
.L_x_12244:
[----:B------:R-:W-:Y:S05]  /*e030*/  BSYNC B2 ;  /* 0x0000000000027941 */ /* 0x000fea0003800000 */
.L_x_12242:
        /* <DEDUP_REMOVED lines=16> */
.L_x_12248:
[----:B------:R-:W-:Y:S05]  /*e140*/  BSYNC B3 ;  /* 0x0000000000037941 */ /* 0x000fea0003800000 */
.L_x_12247:
        /* <DEDUP_REMOVED lines=43> */
[----:B------:R-:W-:-:S06]  /*e400*/  HFMA2.MMA R82, -RZ, RZ, 0, 0 ;  /* 0x00000000ff527435 */ /* 0x000fcc00000001ff */
.L_x_12246:
[----:B------:R-:W-:Y:S05]  /*e410*/  BSYNC B2 ;  /* 0x0000000000027941 */ /* 0x000fea0003800000 */
.L_x_12245:
        /* <DEDUP_REMOVED lines=14> */
.L_x_12249:
        /* <DEDUP_REMOVED lines=12> */
.L_x_12252:
[----:B------:R-:W-:Y:S02]  /*e5c0*/  IMAD.MOV.U32 R59, RZ, RZ, R144 ;  /* 0x000000ffff3b7224 */ /* 0x000fe400078e0090 */
.L_x_12253:
[----:B------:R-:W-:Y:S05]  /*e5d0*/  BSYNC B2 ;  /* 0x0000000000027941 */ /* 0x000fea0003800000 */
.L_x_12251:
        /* <DEDUP_REMOVED lines=16> */
.L_x_12257:
[----:B------:R-:W-:Y:S05]  /*e6e0*/  BSYNC B3 ;  /* 0x0000000000037941 */ /* 0x000fea0003800000 */
.L_x_12256:
        /* <DEDUP_REMOVED lines=44> */
.L_x_12255:
[----:B------:R-:W-:Y:S05]  /*e9b0*/  BSYNC B2 ;  /* 0x0000000000027941 */ /* 0x000fea0003800000 */
.L_x_12254:
        /* <DEDUP_REMOVED lines=9> */
.L_x_12250:
        /* <DEDUP_REMOVED lines=12> */
.L_x_12259:
[----:B------:R-:W-:Y:S02]  /*eb10*/  IMAD.MOV.U32 R60, RZ, RZ, R144 ;  /* 0x000000ffff3c7224 */ /* 0x000fe400078e0090 */
.L_x_12260:
[----:B------:R-:W-:Y:S05]  /*eb20*/  BSYNC B2 ;  /* 0x0000000000027941 */ /* 0x000fea0003800000 */
.L_x_12258:
        /* <DEDUP_REMOVED lines=16> */
.L_x_12264:
[----:B------:R-:W-:Y:S05]  /*ec30*/  BSYNC B3 ;  /* 0x0000000000037941 */ /* 0x000fea0003800000 */
.L_x_12263:
        /* <DEDUP_REMOVED lines=44> */
.L_x_12262:
[----:B------:R-:W-:Y:S05]  /*ef00*/  BSYNC B2 ;  /* 0x0000000000027941 */ /* 0x000fea0003800000 */
.L_x_12261:
        /* <DEDUP_REMOVED lines=14> */
.L_x_12265:
        /* <DEDUP_REMOVED lines=12> */
.L_x_12268:
[----:B------:R-:W-:Y:S02]  /*f0b0*/  IMAD.MOV.U32 R142, RZ, RZ, R144 ;  /* 0x000000ffff8e7224 */ /* 0x000fe400078e0090 */
.L_x_12269:
[----:B------:R-:W-:Y:S05]  /*f0c0*/  BSYNC B2 ;  /* 0x0000000000027941 */ /* 0x000fea0003800000 */
.L_x_12267:
        /* <DEDUP_REMOVED lines=16> */
.L_x_12273:
[----:B------:R-:W-:Y:S05]  /*f1d0*/  BSYNC B3 ;  /* 0x0000000000037941 */ /* 0x000fea0003800000 */
.L_x_12272:
        /* <DEDUP_REMOVED lines=44> */
.L_x_12271:
[----:B------:R-:W-:Y:S05]  /*f4a0*/  BSYNC B2 ;  /* 0x0000000000027941 */ /* 0x000fea0003800000 */
.L_x_12270:
        /* <DEDUP_REMOVED lines=9> */
.L_x_12266:
        /* <DEDUP_REMOVED lines=12> */
.L_x_12275:
[----:B------:R-:W-:Y:S02]  /*f600*/  IMAD.MOV.U32 R142, RZ, RZ, R144 ;  /* 0x000000ffff8e7224 */ /* 0x000fe400078e0090 */
.L_x_12276:
[----:B------:R-:W-:Y:S05]  /*f610*/  BSYNC B2 ;  /* 0x0000000000027941 */ /* 0x000fea0003800000 */
.L_x_12274:
        /* <DEDUP_REMOVED lines=16> */
.L_x_12280:
[----:B------:R-:W-:Y:S05]  /*f720*/  BSYNC B3 ;  /* 0x0000000000037941 */ /* 0x000fea0003800000 */
.L_x_12279:
        /* <DEDUP_REMOVED lines=44> */
.L_x_12278:
[----:B------:R-:W-:Y:S05]  /*f9f0*/  BSYNC B2 ;  /* 0x0000000000027941 */ /* 0x000fea0003800000 */
.L_x_12277:
        /* <DEDUP_REMOVED lines=12> */
.L_x_12281:
        /* <DEDUP_REMOVED lines=12> */
.L_x_12284:
[----:B------:R-:W-:Y:S02]  /*fb80*/  IMAD.MOV.U32 R61, RZ, RZ, R144 ;  /* 0x000000ffff3d7224 */ /* 0x000fe400078e0090 */
.L_x_12285:
[----:B------:R-:W-:Y:S05]  /*fb90*/  BSYNC B2 ;  /* 0x0000000000027941 */ /* 0x000fea0003800000 */
.L_x_12283:
        /* <DEDUP_REMOVED lines=16> */
.L_x_12289:
[----:B------:R-:W-:Y:S05]  /*fca0*/  BSYNC B3 ;  /* 0x0000000000037941 */ /* 0x000fea0003800000 */
.L_x_12288:
        /* <DEDUP_REMOVED lines=44> */
.L_x_12287:
[----:B------:R-:W-:Y:S05]  /*ff70*/  BSYNC B2 ;  /* 0x0000000000027941 */ /* 0x000fea0003800000 */
.L_x_12286:
        /* <DEDUP_REMOVED lines=9> */
.L_x_12282:
        /* <DEDUP_REMOVED lines=12> */
.L_x_12291:
[----:B------:R-:W-:Y:S02]  /*100d0*/  IMAD.MOV.U32 R142, RZ, RZ, R144 ;  /* 0x000000ffff8e7224 */ /* 0x000fe400078e0090 */
.L_x_12292:
[----:B------:R-:W-:Y:S05]  /*100e0*/  BSYNC B2 ;  /* 0x0000000000027941 */ /* 0x000fea0003800000 */
.L_x_12290:
        /* <DEDUP_REMOVED lines=16> */
.L_x_12296:
[----:B------:R-:W-:Y:S05]  /*101f0*/  BSYNC B3 ;  /* 0x0000000000037941 */ /* 0x000fea0003800000 */
.L_x_12295:
        /* <DEDUP_REMOVED lines=44> */
.L_x_12294:
[----:B------:R-:W-:Y:S05]  /*104c0*/  BSYNC B2 ;  /* 0x0000000000027941 */ /* 0x000fea0003800000 */
.L_x_12293:
        /* <DEDUP_REMOVED lines=12> */
.L_x_12297:
        /* <DEDUP_REMOVED lines=12> */
.L_x_12300:
[----:B------:R-:W-:Y:S02]  /*10650*/  IMAD.MOV.U32 R62, RZ, RZ, R144 ;  /* 0x000000ffff3e7224 */ /* 0x000fe400078e0090 */
.L_x_12301:
[----:B------:R-:W-:Y:S05]  /*10660*/  BSYNC B2 ;  /* 0x0000000000027941 */ /* 0x000fea0003800000 */
.L_x_12299:
        /* <DEDUP_REMOVED lines=16> */
.L_x_12305:
[----:B------:R-:W-:Y:S05]  /*10770*/  BSYNC B3 ;  /* 0x0000000000037941 */ /* 0x000fea0003800000 */
.L_x_12304:
        /* <DEDUP_REMOVED lines=44> */
.L_x_12303:
[----:B------:R-:W-:Y:S05]  /*10a40*/  BSYNC B2 ;  /* 0x0000000000027941 */ /* 0x000fea0003800000 */
.L_x_12302:
        /* <DEDUP_REMOVED lines=9> */
.L_x_12298:
        /* <DEDUP_REMOVED lines=12> */
.L_x_12307:
[----:B------:R-:W-:Y:S02]  /*10ba0*/  IMAD.MOV.U32 R142, RZ, RZ, R144 ;  /* 0x000000ffff8e7224 */ /* 0x000fe400078e0090 */
.L_x_12308:
[----:B------:R-:W-:Y:S05]  /*10bb0*/  BSYNC B2 ;  /* 0x0000000000027941 */ /* 0x000fea0003800000 */
.L_x_12306:
        /* <DEDUP_REMOVED lines=16> */
.L_x_12312:
[----:B------:R-:W-:Y:S05]  /*10cc0*/  BSYNC B3 ;  /* 0x0000000000037941 */ /* 0x000fea0003800000 */
.L_x_12311:
        /* <DEDUP_REMOVED lines=44> */
.L_x_12310:
[----:B------:R-:W-:Y:S05]  /*10f90*/  BSYNC B2 ;  /* 0x0000000000027941 */ /* 0x000fea0003800000 */
.L_x_12309:
        /* <DEDUP_REMOVED lines=12> */
.L_x_12313:
        /* <DEDUP_REMOVED lines=12> */
.L_x_12316:
[----:B------:R-:W-:Y:S02]  /*11120*/  IMAD.MOV.U32 R142, RZ, RZ, R144 ;  /* 0x000000ffff8e7224 */ /* 0x000fe400078e0090 */
.L_x_12317:
[----:B------:R-:W-:Y:S05]  /*11130*/  BSYNC B2 ;  /* 0x0000000000027941 */ /* 0x000fea0003800000 */
.L_x_12315:
        /* <DEDUP_REMOVED lines=16> */
.L_x_12321:
[----:B------:R-:W-:Y:S05]  /*11240*/  BSYNC B3 ;  /* 0x0000000000037941 */ /* 0x000fea0003800000 */
.L_x_12320:
        /* <DEDUP_REMOVED lines=44> */
.L_x_12319:
[----:B------:R-:W-:Y:S05]  /*11510*/  BSYNC B2 ;  /* 0x0000000000027941 */ /* 0x000fea0003800000 */
.L_x_12318:
        /* <DEDUP_REMOVED lines=9> */
.L_x_12314:
        /* <DEDUP_REMOVED lines=12> */
.L_x_12323:
[----:B------:R-:W-:Y:S02]  /*11670*/  IMAD.MOV.U32 R142, RZ, RZ, R144 ;  /* 0x000000ffff8e7224 */ /* 0x000fe400078e0090 */
.L_x_12324:
[----:B------:R-:W-:Y:S05]  /*11680*/  BSYNC B2 ;  /* 0x0000000000027941 */ /* 0x000fea0003800000 */
.L_x_12322:
        /* <DEDUP_REMOVED lines=16> */
.L_x_12328:
[----:B------:R-:W-:Y:S05]  /*11790*/  BSYNC B3 ;  /* 0x0000000000037941 */ /* 0x000fea0003800000 */
.L_x_12327:
        /* <DEDUP_REMOVED lines=44> */
.L_x_12326:
[----:B------:R-:W-:Y:S05]  /*11a60*/  BSYNC B2 ;  /* 0x0000000000027941 */ /* 0x000fea0003800000 */
.L_x_12325:
        /* <DEDUP_REMOVED lines=12> */
.L_x_12329:
        /* <DEDUP_REMOVED lines=12> */
.L_x_12332:
[----:B------:R-:W-:Y:S02]  /*11bf0*/  IMAD.MOV.U32 R161, RZ, RZ, R144 ;  /* 0x000000ffffa17224 */ /* 0x000fe400078e0090 */
.L_x_12333:
[----:B------:R-:W-:Y:S05]  /*11c00*/  BSYNC B2 ;  /* 0x0000000000027941 */ /* 0x000fea0003800000 */
.L_x_12331:
        /* <DEDUP_REMOVED lines=16> */
.L_x_12337:
[----:B------:R-:W-:Y:S05]  /*11d10*/  BSYNC B3 ;  /* 0x0000000000037941 */ /* 0x000fea0003800000 */
.L_x_12336:
        /* <DEDUP_REMOVED lines=44> */
.L_x_12335:
[----:B------:R-:W-:Y:S05]  /*11fe0*/  BSYNC B2 ;  /* 0x0000000000027941 */ /* 0x000fea0003800000 */
.L_x_12334:
        /* <DEDUP_REMOVED lines=9> */
.L_x_12330:
        /* <DEDUP_REMOVED lines=51> */
.L_x_12338:
[----:B------:R-:W-:Y:S02]  /*123b0*/  IADD3 R81, R81, 0x20, RZ ;  /* 0x0000002051517810 */ /* 0x000fe40007ffe0ff */
.L_x_12209:
[----:B------:R-:W-:Y:S05]  /*123c0*/  BSYNC B1 ;  /* 0x0000000000017941 */ /* 0x000fea0003800000 */
.L_x_12208:
        /* <DEDUP_REMOVED lines=31> */
.L_x_12342:
[----:B-1----:R-:W-:Y:S02]  /*125c0*/  IMAD.MOV.U32 R158, RZ, RZ, R144 ;  /* 0x000000ffff9e7224 */ /* 0x002fe400078e0090 */
.L_x_12343:
[----:B------:R-:W-:Y:S05]  /*125d0*/  BSYNC B2 ;  /* 0x0000000000027941 */ /* 0x000fea0003800000 */
.L_x_12341:
        /* <DEDUP_REMOVED lines=16> */
.L_x_12347:
[----:B------:R-:W-:Y:S05]  /*126e0*/  BSYNC B3 ;  /* 0x0000000000037941 */ /* 0x000fea0003800000 */
.L_x_12346:
        /* <DEDUP_REMOVED lines=44> */
.L_x_12345:
[----:B------:R-:W-:Y:S05]  /*129b0*/  BSYNC B2 ;  /* 0x0000000000027941 */ /* 0x000fea0003800000 */
.L_x_12344:
        /* <DEDUP_REMOVED lines=17> */
.L_x_12348:
        /* <DEDUP_REMOVED lines=12> */
.L_x_12351:
[----:B------:R-:W-:Y:S02]  /*12b90*/  IMAD.MOV.U32 R65, RZ, RZ, R144 ;  /* 0x000000ffff417224 */ /* 0x000fe400078e0090 */
.L_x_12352:
[----:B------:R-:W-:Y:S05]  /*12ba0*/  BSYNC B2 ;  /* 0x0000000000027941 */ /* 0x000fea0003800000 */
.L_x_12350:
        /* <DEDUP_REMOVED lines=16> */
.L_x_12356:
[----:B------:R-:W-:Y:S05]  /*12cb0*/  BSYNC B3 ;  /* 0x0000000000037941 */ /* 0x000fea0003800000 */
.L_x_12355:
        /* <DEDUP_REMOVED lines=44> */
.L_x_12354:
[----:B------:R-:W-:Y:S05]  /*12f80*/  BSYNC B2 ;  /* 0x0000000000027941 */ /* 0x000fea0003800000 */
.L_x_12353:
        /* <DEDUP_REMOVED lines=9> */
.L_x_12349:
        /* <DEDUP_REMOVED lines=12> */
.L_x_12358:
[----:B------:R-:W-:Y:S02]  /*130e0*/  IMAD.MOV.U32 R142, RZ, RZ, R144 ;  /* 0x000000ffff8e7224 */ /* 0x000fe400078e0090 */
.L_x_12359:
[----:B------:R-:W-:Y:S05]  /*130f0*/  BSYNC B2 ;  /* 0x0000000000027941 */ /* 0x000fea0003800000 */
.L_x_12357:
        /* <DEDUP_REMOVED lines=16> */
.L_x_12363:
[----:B------:R-:W-:Y:S05]  /*13200*/  BSYNC B3 ;  /* 0x0000000000037941 */ /* 0x000fea0003800000 */
.L_x_12362:
        /* <DEDUP_REMOVED lines=44> */
.L_x_12361:
[----:B------:R-:W-:Y:S05]  /*134d0*/  BSYNC B2 ;  /* 0x0000000000027941 */ /* 0x000fea0003800000 */
.L_x_12360:
        /* <DEDUP_REMOVED lines=14> */
.L_x_12364:
        /* <DEDUP_REMOVED lines=12> */
.L_x_12367:
[----:B------:R-:W-:Y:S02]  /*13680*/  IMAD.MOV.U32 R68, RZ, RZ, R144 ;  /* 0x000000ffff447224 */ /* 0x000fe400078e0090 */
.L_x_12368:
[----:B------:R-:W-:Y:S05]  /*13690*/  BSYNC B2 ;  /* 0x0000000000027941 */ /* 0x000fea0003800000 */
.L_x_12366:
        /* <DEDUP_REMOVED lines=16> */
.L_x_12372:
[----:B------:R-:W-:Y:S05]  /*137a0*/  BSYNC B3 ;  /* 0x0000000000037941 */ /* 0x000fea0003800000 */
.L_x_12371:
        /* <DEDUP_REMOVED lines=44> */
.L_x_12370:
[----:B------:R-:W-:Y:S05]  /*13a70*/  BSYNC B2 ;  /* 0x0000000000027941 */ /* 0x000fea0003800000 */
.L_x_12369:
        /* <DEDUP_REMOVED lines=9> */
.L_x_12365:
        /* <DEDUP_REMOVED lines=12> */
.L_x_12374:
[----:B------:R-:W-:Y:S02]  /*13bd0*/  IMAD.MOV.U32 R68, RZ, RZ, R144 ;  /* 0x000000ffff447224 */ /* 0x000fe400078e0090 */
.L_x_12375:
[----:B------:R-:W-:Y:S05]  /*13be0*/  BSYNC B2 ;  /* 0x0000000000027941 */ /* 0x000fea0003800000 */
.L_x_12373:
        /* <DEDUP_REMOVED lines=16> */
.L_x_12379:
[----:B------:R-:W-:Y:S05]  /*13cf0*/  BSYNC B3 ;  /* 0x0000000000037941 */ /* 0x000fea0003800000 */
.L_x_12378:
        /* <DEDUP_REMOVED lines=44> */
.L_x_12377:
[----:B------:R-:W-:Y:S05]  /*13fc0*/  BSYNC B2 ;  /* 0x0000000000027941 */ /* 0x000fea0003800000 */
.L_x_12376:
        /* <DEDUP_REMOVED lines=14> */
.L_x_12380:
        /* <DEDUP_REMOVED lines=12> */
.L_x_12383:
[----:B------:R-:W-:Y:S02]  /*14170*/  IMAD.MOV.U32 R67, RZ, RZ, R144 ;  /* 0x000000ffff437224 */ /* 0x000fe400078e0090 */
.L_x_12384:
[----:B------:R-:W-:Y:S05]  /*14180*/  BSYNC B2 ;  /* 0x0000000000027941 */ /* 0x000fea0003800000 */
.L_x_12382:
        /* <DEDUP_REMOVED lines=16> */
.L_x_12388:
[----:B------:R-:W-:Y:S05]  /*14290*/  BSYNC B3 ;  /* 0x0000000000037941 */ /* 0x000fea0003800000 */
.L_x_12387:
        /* <DEDUP_REMOVED lines=44> */
.L_x_12386:
[----:B------:R-:W-:Y:S05]  /*14560*/  BSYNC B2 ;  /* 0x0000000000027941 */ /* 0x000fea0003800000 */
.L_x_12385:
        /* <DEDUP_REMOVED lines=9> */
.L_x_12381:
        /* <DEDUP_REMOVED lines=12> */
.L_x_12390:
[----:B------:R-:W-:Y:S02]  /*146c0*/  IMAD.MOV.U32 R68, RZ, RZ, R144 ;  /* 0x000000ffff447224 */ /* 0x000fe400078e0090 */
.L_x_12391:
[----:B------:R-:W-:Y:S05]  /*146d0*/  BSYNC B2 ;  /* 0x0000000000027941 */ /* 0x000fea0003800000 */
.L_x_12389:
        /* <DEDUP_REMOVED lines=16> */
.L_x_12395:
[----:B------:R-:W-:Y:S05]  /*147e0*/  BSYNC B3 ;  /* 0x0000000000037941 */ /* 0x000fea0003800000 */
.L_x_12394:
        /* <DEDUP_REMOVED lines=44> */
.L_x_12393:
[----:B------:R-:W-:Y:S05]  /*14ab0*/  BSYNC B2 ;  /* 0x0000000000027941 */ /* 0x000fea0003800000 */
.L_x_12392:
        /* <DEDUP_REMOVED lines=14> */
.L_x_12396:
        /* <DEDUP_REMOVED lines=12> */
.L_x_12399:
[----:B------:R-:W-:Y:S02]  /*14c60*/  IMAD.MOV.U32 R142, RZ, RZ, R144 ;  /* 0x000000ffff8e7224 */ /* 0x000fe400078e0090 */
.L_x_12400:
[----:B------:R-:W-:Y:S05]  /*14c70*/  BSYNC B2 ;  /* 0x0000000000027941 */ /* 0x000fea0003800000 */
.L_x_12398:
        /* <DEDUP_REMOVED lines=16> */
.L_x_12404:
[----:B------:R-:W-:Y:S05]  /*14d80*/  BSYNC B3 ;  /* 0x0000000000037941 */ /* 0x000fea0003800000 */
.L_x_12403:
        /* <DEDUP_REMOVED lines=44> */
.L_x_12402:
[----:B------:R-:W-:Y:S05]  /*15050*/  BSYNC B2 ;  /* 0x0000000000027941 */ /* 0x000fea0003800000 */
.L_x_12401:
        /* <DEDUP_REMOVED lines=9> */
.L_x_12397:
        /* <DEDUP_REMOVED lines=12> */
.L_x_12406:
[----:B------:R-:W-:Y:S02]  /*151b0*/  IMAD.MOV.U32 R142, RZ, RZ, R144 ;  /* 0x000000ffff8e7224 */ /* 0x000fe400078e0090 */
.L_x_12407:
[----:B------:R-:W-:Y:S05]  /*151c0*/  BSYNC B2 ;  /* 0x0000000000027941 */ /* 0x000fea0003800000 */
.L_x_12405:
        /* <DEDUP_REMOVED lines=16> */
.L_x_12411:
[----:B------:R-:W-:Y:S05]  /*152d0*/  BSYNC B3 ;  /* 0x0000000000037941 */ /* 0x000fea0003800000 */
.L_x_12410:
        /* <DEDUP_REMOVED lines=44> */
.L_x_12409:
[----:B------:R-:W-:Y:S05]  /*155a0*/  BSYNC B2 ;  /* 0x0000000000027941 */ /* 0x000fea0003800000 */
.L_x_12408:
        /* <DEDUP_REMOVED lines=12> */
.L_x_12412:
        /* <DEDUP_REMOVED lines=12> */
.L_x_12415:
[----:B------:R-:W-:Y:S02]  /*15730*/  IMAD.MOV.U32 R69, RZ, RZ, R144 ;  /* 0x000000ffff457224 */ /* 0x000fe400078e0090 */
.L_x_12416:
[----:B------:R-:W-:Y:S05]  /*15740*/  BSYNC B2 ;  /* 0x0000000000027941 */ /* 0x000fea0003800000 */
.L_x_12414:
        /* <DEDUP_REMOVED lines=16> */
.L_x_12420:
[----:B------:R-:W-:Y:S05]  /*15850*/  BSYNC B3 ;  /* 0x0000000000037941 */ /* 0x000fea0003800000 */
.L_x_12419:
        /* <DEDUP_REMOVED lines=44> */
.L_x_12418:
[----:B------:R-:W-:Y:S05]  /*15b20*/  BSYNC B2 ;  /* 0x0000000000027941 */ /* 0x000fea0003800000 */
.L_x_12417:
        /* <DEDUP_REMOVED lines=9> */
.L_x_12413:
        /* <DEDUP_REMOVED lines=12> */
.L_x_12422:
[----:B------:R-:W-:Y:S02]  /*15c80*/  IMAD.MOV.U32 R142, RZ, RZ, R144 ;  /* 0x000000ffff8e7224 */ /* 0x000fe400078e0090 */
.L_x_12423:
[----:B------:R-:W-:Y:S05]  /*15c90*/  BSYNC B2 ;  /* 0x0000000000027941 */ /* 0x000fea0003800000 */
.L_x_12421:
        /* <DEDUP_REMOVED lines=16> */
.L_x_12427:
[----:B------:R-:W-:Y:S05]  /*15da0*/  BSYNC B3 ;  /* 0x0000000000037941 */ /* 0x000fea0003800000 */
.L_x_12426:
        /* <DEDUP_REMOVED lines=44> */
.L_x_12425:
[----:B------:R-:W-:Y:S05]  /*16070*/  BSYNC B2 ;  /* 0x0000000000027941 */ /* 0x000fea0003800000 */
.L_x_12424:
        /* <DEDUP_REMOVED lines=12> */
.L_x_12428:
        /* <DEDUP_REMOVED lines=12> */
.L_x_12431:
[----:B------:R-:W-:Y:S02]  /*16200*/  IMAD.MOV.U32 R70, RZ, RZ, R144 ;  /* 0x000000ffff467224 */ /* 0x000fe400078e0090 */
.L_x_12432:
[----:B------:R-:W-:Y:S05]  /*16210*/  BSYNC B2 ;  /* 0x0000000000027941 */ /* 0x000fea0003800000 */
.L_x_12430:
        /* <DEDUP_REMOVED lines=16> */
.L_x_12436:
[----:B------:R-:W-:Y:S05]  /*16320*/  BSYNC B3 ;  /* 0x0000000000037941 */ /* 0x000fea0003800000 */
.L_x_12435:
        /* <DEDUP_REMOVED lines=44> */
.L_x_12434:
[----:B------:R-:W-:Y:S05]  /*165f0*/  BSYNC B2 ;  /* 0x0000000000027941 */ /* 0x000fea0003800000 */
.L_x_12433:
        /* <DEDUP_REMOVED lines=9> */
.L_x_12429:
        /* <DEDUP_REMOVED lines=12> */
.L_x_12438:
[----:B------:R-:W-:Y:S02]  /*16750*/  IMAD.MOV.U32 R142, RZ, RZ, R144 ;  /* 0x000000ffff8e7224 */ /* 0x000fe400078e0090 */
.L_x_12439:
[----:B------:R-:W-:Y:S05]  /*16760*/  BSYNC B2 ;  /* 0x0000000000027941 */ /* 0x000fea0003800000 */
.L_x_12437:
        /* <DEDUP_REMOVED lines=16> */
.L_x_12443:
[----:B------:R-:W-:Y:S05]  /*16870*/  BSYNC B3 ;  /* 0x0000000000037941 */ /* 0x000fea0003800000 */
.L_x_12442:
        /* <DEDUP_REMOVED lines=44> */
.L_x_12441:
[----:B------:R-:W-:Y:S05]  /*16b40*/  BSYNC B2 ;  /* 0x0000000000027941 */ /* 0x000fea0003800000 */
.L_x_12440:
        /* <DEDUP_REMOVED lines=12> */
.L_x_12444:
        /* <DEDUP_REMOVED lines=12> */
.L_x_12447:
[----:B------:R-:W-:Y:S02]  /*16cd0*/  IMAD.MOV.U32 R142, RZ, RZ, R144 ;  /* 0x000000ffff8e7224 */ /* 0x000fe400078e0090 */
.L_x_12448:
[----:B------:R-:W-:Y:S05]  /*16ce0*/  BSYNC B2 ;  /* 0x0000000000027941 */ /* 0x000fea0003800000 */
.L_x_12446:
        /* <DEDUP_REMOVED lines=16> */
.L_x_12452:
[----:B------:R-:W-:Y:S05]  /*16df0*/  BSYNC B3 ;  /* 0x0000000000037941 */ /* 0x000fea0003800000 */
.L_x_12451:
        /* <DEDUP_REMOVED lines=44> */
.L_x_12450:
[----:B------:R-:W-:Y:S05]  /*170c0*/  BSYNC B2 ;  /* 0x0000000000027941 */ /* 0x000fea0003800000 */
.L_x_12449:
        /* <DEDUP_REMOVED lines=9> */
.L_x_12445:
        /* <DEDUP_REMOVED lines=12> */
.L_x_12454:
[----:B------:R-:W-:Y:S02]  /*17220*/  IMAD.MOV.U32 R142, RZ, RZ, R144 ;  /* 0x000000ffff8e7224 */ /* 0x000fe400078e0090 */
.L_x_12455:
[----:B------:R-:W-:Y:S05]  /*17230*/  BSYNC B2 ;  /* 0x0000000000027941 */ /* 0x000fea0003800000 */
.L_x_12453:
        /* <DEDUP_REMOVED lines=16> */
.L_x_12459:
[----:B------:R-:W-:Y:S05]  /*17340*/  BSYNC B3 ;  /* 0x0000000000037941 */ /* 0x000fea0003800000 */
.L_x_12458:
        /* <DEDUP_REMOVED lines=44> */
.L_x_12457:
[----:B------:R-:W-:Y:S05]  /*17610*/  BSYNC B2 ;  /* 0x0000000000027941 */ /* 0x000fea0003800000 */
.L_x_12456:
        /* <DEDUP_REMOVED lines=12> */
.L_x_12460:
        /* <DEDUP_REMOVED lines=12> */
.L_x_12463:
[----:B------:R-:W-:Y:S02]  /*177a0*/  IMAD.MOV.U32 R161, RZ, RZ, R144 ;  /* 0x000000ffffa17224 */ /* 0x000fe400078e0090 */
.L_x_12464:
[----:B------:R-:W-:Y:S05]  /*177b0*/  BSYNC B2 ;  /* 0x0000000000027941 */ /* 0x000fea0003800000 */
.L_x_12462:
        /* <DEDUP_REMOVED lines=16> */
.L_x_12468:
[----:B------:R-:W-:Y:S05]  /*178c0*/  BSYNC B3 ;  /* 0x0000000000037941 */ /* 0x000fea0003800000 */
.L_x_12467:
        /* <DEDUP_REMOVED lines=44> */
.L_x_12466:
[----:B------:R-:W-:Y:S05]  /*17b90*/  BSYNC B2 ;  /* 0x0000000000027941 */ /* 0x000fea0003800000 */
.L_x_12465:
        /* <DEDUP_REMOVED lines=9> */
.L_x_12461:
        /* <DEDUP_REMOVED lines=51> */
.L_x_12469:
[----:B------:R-:W-:Y:S02]  /*17f60*/  IADD3 R81, R81, 0x20, RZ ;  /* 0x0000002051517810 */ /* 0x000fe40007ffe0ff */
.L_x_12340:
[----:B------:R-:W-:Y:S05]  /*17f70*/  BSYNC B1 ;  /* 0x0000000000017941 */ /* 0x000fea0003800000 */
.L_x_12339:
        /* <DEDUP_REMOVED lines=31> */
.L_x_12473:
[----:B-1----:R-:W-:Y:S02]  /*18170*/  IMAD.MOV.U32 R158, RZ, RZ, R144 ;  /* 0x000000ffff9e7224 */ /* 0x002fe400078e0090 */
.L_x_12474:
[----:B------:R-:W-:Y:S05]  /*18180*/  BSYNC B2 ;  /* 0x0000000000027941 */ /* 0x000fea0003800000 */
.L_x_12472:
        /* <DEDUP_REMOVED lines=16> */
.L_x_12478:
[----:B------:R-:W-:Y:S05]  /*18290*/  BSYNC B3 ;  /* 0x0000000000037941 */ /* 0x000fea0003800000 */
.L_x_12477:
        /* <DEDUP_REMOVED lines=44> */
.L_x_12476:
[----:B------:R-:W-:Y:S05]  /*18560*/  BSYNC B2 ;  /* 0x0000000000027941 */ /* 0x000fea0003800000 */
.L_x_12475:
        /* <DEDUP_REMOVED lines=17> */
.L_x_12479:
        /* <DEDUP_REMOVED lines=12> */
.L_x_12482:
[----:B------:R-:W-:Y:S02]  /*18740*/  IMAD.MOV.U32 R73, RZ, RZ, R144 ;  /* 0x000000ffff497224 */ /* 0x000fe400078e0090 */
.L_x_12483:
[----:B------:R-:W-:Y:S05]  /*18750*/  BSYNC B2 ;  /* 0x0000000000027941 */ /* 0x000fea0003800000 */
.L_x_12481:
        /* <DEDUP_REMOVED lines=16> */
.L_x_12487:
[----:B------:R-:W-:Y:S05]  /*18860*/  BSYNC B3 ;  /* 0x0000000000037941 */ /* 0x000fea0003800000 */
.L_x_12486:
        /* <DEDUP_REMOVED lines=44> */
.L_x_12485:
[----:B------:R-:W-:Y:S05]  /*18b30*/  BSYNC B2 ;  /* 0x0000000000027941 */ /* 0x000fea0003800000 */
.L_x_12484:
        /* <DEDUP_REMOVED lines=9> */
.L_x_12480:
        /* <DEDUP_REMOVED lines=12> */
.L_x_12489:
[----:B------:R-:W-:Y:S02]  /*18c90*/  IMAD.MOV.U32 R142, RZ, RZ, R144 ;  /* 0x000000ffff8e7224 */ /* 0x000fe400078e0090 */
.L_x_12490:
[----:B------:R-:W-:Y:S05]  /*18ca0*/  BSYNC B2 ;  /* 0x0000000000027941 */ /* 0x000fea0003800000 */
.L_x_12488:
        /* <DEDUP_REMOVED lines=16> */
.L_x_12494:
[----:B------:R-:W-:Y:S05]  /*18db0*/  BSYNC B3 ;  /* 0x0000000000037941 */ /* 0x000fea0003800000 */
.L_x_12493:
        /* <DEDUP_REMOVED lines=44> */
.L_x_12492:
[----:B------:R-:W-:Y:S05]  /*19080*/  BSYNC B2 ;  /* 0x0000000000027941 */ /* 0x000fea0003800000 */
.L_x_12491:
        /* <DEDUP_REMOVED lines=14> */
.L_x_12495:
        /* <DEDUP_REMOVED lines=12> */
.L_x_12498:
[----:B------:R-:W-:Y:S02]  /*19230*/  IMAD.MOV.U32 R76, RZ, RZ, R144 ;  /* 0x000000ffff4c7224 */ /* 0x000fe400078e0090 */
.L_x_12499:
[----:B------:R-:W-:Y:S05]  /*19240*/  BSYNC B2 ;  /* 0x0000000000027941 */ /* 0x000fea0003800000 */
.L_x_12497:
        /* <DEDUP_REMOVED lines=16> */
.L_x_12503:
[----:B------:R-:W-:Y:S05]  /*19350*/  BSYNC B3 ;  /* 0x0000000000037941 */ /* 0x000fea0003800000 */
.L_x_12502:
        /* <DEDUP_REMOVED lines=44> */
.L_x_12501:
[----:B------:R-:W-:Y:S05]  /*19620*/  BSYNC B2 ;  /* 0x0000000000027941 */ /* 0x000fea0003800000 */
.L_x_12500:
        /* <DEDUP_REMOVED lines=9> */
.L_x_12496:
        /* <DEDUP_REMOVED lines=12> */
.L_x_12505:
[----:B------:R-:W-:Y:S02]  /*19780*/  IMAD.MOV.U32 R76, RZ, RZ, R144 ;  /* 0x000000ffff4c7224 */ /* 0x000fe400078e0090 */
.L_x_12506:
[----:B------:R-:W-:Y:S05]  /*19790*/  BSYNC B2 ;  /* 0x0000000000027941 */ /* 0x000fea0003800000 */
.L_x_12504:
        /* <DEDUP_REMOVED lines=16> */
.L_x_12510:
[----:B------:R-:W-:Y:S05]  /*198a0*/  BSYNC B3 ;  /* 0x0000000000037941 */ /* 0x000fea0003800000 */
.L_x_12509:
        /* <DEDUP_REMOVED lines=44> */
.L_x_12508:
[----:B------:R-:W-:Y:S05]  /*19b70*/  BSYNC B2 ;  /* 0x0000000000027941 */ /* 0x000fea0003800000 */
.L_x_12507:
        /* <DEDUP_REMOVED lines=14> */
.L_x_12511:
        /* <DEDUP_REMOVED lines=12> */
.L_x_12514:
[----:B------:R-:W-:Y:S02]  /*19d20*/  IMAD.MOV.U32 R75, RZ, RZ, R144 ;  /* 0x000000ffff4b7224 */ /* 0x000fe400078e0090 */
.L_x_12515:
[----:B------:R-:W-:Y:S05]  /*19d30*/  BSYNC B2 ;  /* 0x0000000000027941 */ /* 0x000fea0003800000 */
.L_x_12513:
        /* <DEDUP_REMOVED lines=16> */
.L_x_12519:
[----:B------:R-:W-:Y:S05]  /*19e40*/  BSYNC B3 ;  /* 0x0000000000037941 */ /* 0x000fea0003800000 */
.L_x_12518:
        /* <DEDUP_REMOVED lines=44> */
.L_x_12517:
[----:B------:R-:W-:Y:S05]  /*1a110*/  BSYNC B2 ;  /* 0x0000000000027941 */ /* 0x000fea0003800000 */
.L_x_12516:
        /* <DEDUP_REMOVED lines=9> */
.L_x_12512:
        /* <DEDUP_REMOVED lines=12> */
.L_x_12521:
[----:B------:R-:W-:Y:S02]  /*1a270*/  IMAD.MOV.U32 R76, RZ, RZ, R144 ;  /* 0x000000ffff4c7224 */ /* 0x000fe400078e0090 */
.L_x_12522:
[----:B------:R-:W-:Y:S05]  /*1a280*/  BSYNC B2 ;  /* 0x0000000000027941 */ /* 0x000fea0003800000 */
.L_x_12520:
        /* <DEDUP_REMOVED lines=16> */
.L_x_12526:
[----:B------:R-:W-:Y:S05]  /*1a390*/  BSYNC B3 ;  /* 0x0000000000037941 */ /* 0x000fea0003800000 */
.L_x_12525:
        /* <DEDUP_REMOVED lines=44> */
.L_x_12524:
[----:B------:R-:W-:Y:S05]  /*1a660*/  BSYNC B2 ;  /* 0x0000000000027941 */ /* 0x000fea0003800000 */
.L_x_12523:
        /* <DEDUP_REMOVED lines=14> */
.L_x_12527:
        /* <DEDUP_REMOVED lines=12> */
.L_x_12530:
[----:B------:R-:W-:Y:S02]  /*1a810*/  IMAD.MOV.U32 R142, RZ, RZ, R144 ;  /* 0x000000ffff8e7224 */ /* 0x000fe400078e0090 */
.L_x_12531:
[----:B------:R-:W-:Y:S05]  /*1a820*/  BSYNC B2 ;  /* 0x0000000000027941 */ /* 0x000fea0003800000 */
.L_x_12529:
        /* <DEDUP_REMOVED lines=16> */
.L_x_12535:
[----:B------:R-:W-:Y:S05]  /*1a930*/  BSYNC B3 ;  /* 0x0000000000037941 */ /* 0x000fea0003800000 */
.L_x_12534:
        /* <DEDUP_REMOVED lines=44> */
.L_x_12533:
[----:B------:R-:W-:Y:S05]  /*1ac00*/  BSYNC B2 ;  /* 0x0000000000027941 */ /* 0x000fea0003800000 */
.L_x_12532:
        /* <DEDUP_REMOVED lines=9> */
.L_x_12528:
        /* <DEDUP_REMOVED lines=12> */
.L_x_12537:
[----:B------:R-:W-:Y:S02]  /*1ad60*/  IMAD.MOV.U32 R142, RZ, RZ, R144 ;  /* 0x000000ffff8e7224 */ /* 0x000fe400078e0090 */
.L_x_12538:
[----:B------:R-:W-:Y:S05]  /*1ad70*/  BSYNC B2 ;  /* 0x0000000000027941 */ /* 0x000fea0003800000 */
.L_x_12536:
        /* <DEDUP_REMOVED lines=16> */
.L_x_12542:
[----:B------:R-:W-:Y:S05]  /*1ae80*/  BSYNC B3 ;  /* 0x0000000000037941 */ /* 0x000fea0003800000 */
.L_x_12541:
        /* <DEDUP_REMOVED lines=44> */
.L_x_12540:
[----:B------:R-:W-:Y:S05]  /*1b150*/  BSYNC B2 ;  /* 0x0000000000027941 */ /* 0x000fea0003800000 */
.L_x_12539:
        /* <DEDUP_REMOVED lines=12> */
.L_x_12543:
        /* <DEDUP_REMOVED lines=12> */
.L_x_12546:
[----:B------:R-:W-:Y:S02]  /*1b2e0*/  IMAD.MOV.U32 R77, RZ, RZ, R144 ;  /* 0x000000ffff4d7224 */ /* 0x000fe400078e0090 */
.L_x_12547:
[----:B------:R-:W-:Y:S05]  /*1b2f0*/  BSYNC B2 ;  /* 0x0000000000027941 */ /* 0x000fea0003800000 */
.L_x_12545:
        /* <DEDUP_REMOVED lines=16> */
.L_x_12551:
[----:B------:R-:W-:Y:S05]  /*1b400*/  BSYNC B3 ;  /* 0x0000000000037941 */ /* 0x000fea0003800000 */
.L_x_12550:
        /* <DEDUP_REMOVED lines=44> */
.L_x_12549:
[----:B------:R-:W-:Y:S05]  /*1b6d0*/  BSYNC B2 ;  /* 0x0000000000027941 */ /* 0x000fea0003800000 */
.L_x_12548:
        /* <DEDUP_REMOVED lines=9> */
.L_x_12544:
        /* <DEDUP_REMOVED lines=12> */
.L_x_12553:
[----:B------:R-:W-:Y:S02]  /*1b830*/  IMAD.MOV.U32 R142, RZ, RZ, R144 ;  /* 0x000000ffff8e7224 */ /* 0x000fe400078e0090 */
.L_x_12554:
[----:B------:R-:W-:Y:S05]  /*1b840*/  BSYNC B2 ;  /* 0x0000000000027941 */ /* 0x000fea0003800000 */
.L_x_12552:
        /* <DEDUP_REMOVED lines=16> */
.L_x_12558:
[----:B------:R-:W-:Y:S05]  /*1b950*/  BSYNC B3 ;  /* 0x0000000000037941 */ /* 0x000fea0003800000 */
.L_x_12557:
        /* <DEDUP_REMOVED lines=44> */
.L_x_12556:
[----:B------:R-:W-:Y:S05]  /*1bc20*/  BSYNC B2 ;  /* 0x0000000000027941 */ /* 0x000fea0003800000 */
.L_x_12555:
        /* <DEDUP_REMOVED lines=12> */
.L_x_12559:
        /* <DEDUP_REMOVED lines=12> */
.L_x_12562:
[----:B------:R-:W-:Y:S02]  /*1bdb0*/  IMAD.MOV.U32 R78, RZ, RZ, R144 ;  /* 0x000000ffff4e7224 */ /* 0x000fe400078e0090 */
.L_x_12563:
[----:B------:R-:W-:Y:S05]  /*1bdc0*/  BSYNC B2 ;  /* 0x0000000000027941 */ /* 0x000fea0003800000 */
.L_x_12561:
        /* <DEDUP_REMOVED lines=16> */
.L_x_12567:
[----:B------:R-:W-:Y:S05]  /*1bed0*/  BSYNC B3 ;  /* 0x0000000000037941 */ /* 0x000fea0003800000 */
.L_x_12566:
        /* <DEDUP_REMOVED lines=44> */
.L_x_12565:
[----:B------:R-:W-:Y:S05]  /*1c1a0*/  BSYNC B2 ;  /* 0x0000000000027941 */ /* 0x000fea0003800000 */
.L_x_12564:
        /* <DEDUP_REMOVED lines=9> */
.L_x_12560:
        /* <DEDUP_REMOVED lines=12> */
.L_x_12569:
[----:B------:R-:W-:Y:S02]  /*1c300*/  IMAD.MOV.U32 R142, RZ, RZ, R144 ;  /* 0x000000ffff8e7224 */ /* 0x000fe400078e0090 */
.L_x_12570:
[----:B------:R-:W-:Y:S05]  /*1c310*/  BSYNC B2 ;  /* 0x0000000000027941 */ /* 0x000fea0003800000 */
.L_x_12568:
        /* <DEDUP_REMOVED lines=16> */
.L_x_12574:
[----:B------:R-:W-:Y:S05]  /*1c420*/  BSYNC B3 ;  /* 0x0000000000037941 */ /* 0x000fea0003800000 */
.L_x_12573:
        /* <DEDUP_REMOVED lines=44> */
.L_x_12572:
[----:B------:R-:W-:Y:S05]  /*1c6f0*/  BSYNC B2 ;  /* 0x0000000000027941 */ /* 0x000fea0003800000 */
.L_x_12571:
        /* <DEDUP_REMOVED lines=12> */
.L_x_12575:
        /* <DEDUP_REMOVED lines=12> */
.L_x_12578:
[----:B------:R-:W-:Y:S02]  /*1c880*/  IMAD.MOV.U32 R142, RZ, RZ, R144 ;  /* 0x000000ffff8e7224 */ /* 0x000fe400078e0090 */
.L_x_12579:
[----:B------:R-:W-:Y:S05]  /*1c890*/  BSYNC B2 ;  /* 0x0000000000027941 */ /* 0x000fea0003800000 */
.L_x_12577:
        /* <DEDUP_REMOVED lines=16> */
.L_x_12583:
[----:B------:R-:W-:Y:S05]  /*1c9a0*/  BSYNC B3 ;  /* 0x0000000000037941 */ /* 0x000fea0003800000 */
.L_x_12582:
        /* <DEDUP_REMOVED lines=44> */
.L_x_12581:
[----:B------:R-:W-:Y:S05]  /*1cc70*/  BSYNC B2 ;  /* 0x0000000000027941 */ /* 0x000fea0003800000 */
.L_x_12580:
        /* <DEDUP_REMOVED lines=9> */
.L_x_12576:
        /* <DEDUP_REMOVED lines=12> */
.L_x_12585:
[----:B------:R-:W-:Y:S02]  /*1cdd0*/  IMAD.MOV.U32 R142, RZ, RZ, R144 ;  /* 0x000000ffff8e7224 */ /* 0x000fe400078e0090 */
.L_x_12586:
[----:B------:R-:W-:Y:S05]  /*1cde0*/  BSYNC B2 ;  /* 0x0000000000027941 */ /* 0x000fea0003800000 */
.L_x_12584:
        /* <DEDUP_REMOVED lines=16> */
.L_x_12590:
[----:B------:R-:W-:Y:S05]  /*1cef0*/  BSYNC B3 ;  /* 0x0000000000037941 */ /* 0x000fea0003800000 */
.L_x_12589:
        /* <DEDUP_REMOVED lines=44> */
.L_x_12588:
[----:B------:R-:W-:Y:S05]  /*1d1c0*/  BSYNC B2 ;  /* 0x0000000000027941 */ /* 0x000fea0003800000 */
.L_x_12587:
        /* <DEDUP_REMOVED lines=12> */
.L_x_12591:
        /* <DEDUP_REMOVED lines=12> */
.L_x_12594:
[----:B------:R-:W-:Y:S02]  /*1d350*/  IMAD.MOV.U32 R161, RZ, RZ, R144 ;  /* 0x000000ffffa17224 */ /* 0x000fe400078e0090 */
.L_x_12595:
[----:B------:R-:W-:Y:S05]  /*1d360*/  BSYNC B2 ;  /* 0x0000000000027941 */ /* 0x000fea0003800000 */
.L_x_12593:
        /* <DEDUP_REMOVED lines=16> */
.L_x_12599:
[----:B------:R-:W-:Y:S05]  /*1d470*/  BSYNC B3 ;  /* 0x0000000000037941 */ /* 0x000fea0003800000 */
.L_x_12598:
        /* <DEDUP_REMOVED lines=44> */
.L_x_12597:
[----:B------:R-:W-:Y:S05]  /*1d740*/  BSYNC B2 ;  /* 0x0000000000027941 */ /* 0x000fea0003800000 */
.L_x_12596:
        /* <DEDUP_REMOVED lines=9> */
.L_x_12592:
        /* <DEDUP_REMOVED lines=16> */
[----:B------:R-:W-:Y:S01]  /*1d8e0*/  LOP3.LUT P1, RZ, R87, 0x10, RZ, 0xc0, !PT ;  /* 0x0000001057ff7812 */ /* 0x000fe2000782c0ff */
[----:B------:R-:W-:-:S05]  /*1d8f0*/  IMAD.WIDE.U32 R82, R82, 0x100, RZ ;  /* 0x0000010052527825 */ /* 0x000fca00078e00ff */
[----:B------:R-:W-:Y:S02]  /*1d900*/  LOP3.LUT R82, R82, R160, R158, 0xfe, !PT ;  /* 0x000000a052527212 */ /* 0x000fe400078efe9e */
[----:B------:R-:W-:Y:S02]  /*1d910*/  LEA R160, P0, R81, c[0x0][0x188], 0x5 ;  /* 0x0000620051a07a11 */ /* 0x000fe400078028ff */
[----:B------:R-:W-:Y:S02]  /*1d920*/  LOP3.LUT R83, R83, R161, R159, 0xfe, !PT ;  /* 0x000000a153537212 */ /* 0x000fe400078efe9f */
[----:B------:R-:W-:Y:S02]  /*1d930*/  LEA.HI.X R161, R81, c[0x0][0x18c], RZ, 0x5, P0 ;  /* 0x0000630051a17a11 */ /* 0x000fe400000f2cff */
[----:B------:R-:W-:Y:S02]  /*1d940*/  SEL R159, RZ, 0x1, P6 ;  /* 0x00000001ff9f7807 */ /* 0x000fe40003000000 */
[----:B------:R-:W-:Y:S01]  /*1d950*/  SHF.R.U32.HI R81, RZ, 0x1d, R81 ;  /* 0x0000001dff517819 */ /* 0x000fe20000011651 */
[----:B------:R0:W-:Y:S01]  /*1d960*/  STG.E.128 [R160.64], R72 ;  /* 0x00000048a0007986 */ /* 0x0001e2000c101d06 */
[----:B------:R-:W-:-:S02]  /*1d970*/  IADD3 R158, P0, R162, c[0x0][0x190], RZ ;  /* 0x00006400a29e7a10 */ /* 0x000fc40007f1e0ff */
[----:B------:R-:W-:Y:S01]  /*1d980*/  LOP3.LUT R82, R82, R159, RZ, 0xfc, !PT ;  /* 0x0000009f52527212 */ /* 0x000fe200078efcff */
        /* <DEDUP_REMOVED lines=24> */
.L_x_12471:
[----:B------:R-:W-:Y:S05]  /*1db10*/  BSYNC B1 ;  /* 0x0000000000017941 */ /* 0x000fea0003800000 */
.L_x_12470:
        /* <DEDUP_REMOVED lines=49> */
.L_x_12614:
        /* <DEDUP_REMOVED lines=102> */
.L_x_12615:
        /* <DEDUP_REMOVED lines=21> */
[----:B0-----:R-:W-:Y:S02]  /*1e5e0*/  FADD.FTZ R162, R43, -R158 ;  /* 0x8000009e2ba27221 */ /* 0x001fe40000010000 */
        /* <DEDUP_REMOVED lines=13> */
[----:B------:R-:W-:Y:S02]  /*1e6c0*/  FADD.FTZ R164, R47, -R158 ;  /* 0x8000009e2fa47221 */ /* 0x000fe40000010000 */
        /* <DEDUP_REMOVED lines=14> */
.L_x_12603:
[----:B------:R-:W-:Y:S05]  /*1e7b0*/  BSYNC B1 ;  /* 0x0000000000017941 */ /* 0x000fea0003800000 */
.L_x_12602:
        /* <DEDUP_REMOVED lines=35> */
.L_x_12605:
[----:B------:R-:W-:Y:S05]  /*1e9f0*/  BSYNC B1 ;  /* 0x0000000000017941 */ /* 0x000fea0003800000 */
.L_x_12604:
        /* <DEDUP_REMOVED lines=35> */
.L_x_12607:
[----:B------:R-:W-:Y:S05]  /*1ec30*/  BSYNC B1 ;  /* 0x0000000000017941 */ /* 0x000fea0003800000 */
.L_x_12606:
        /* <DEDUP_REMOVED lines=35> */
.L_x_12609:
[----:B------:R-:W-:Y:S05]  /*1ee70*/  BSYNC B1 ;  /* 0x0000000000017941 */ /* 0x000fea0003800000 */
.L_x_12608:
        /* <DEDUP_REMOVED lines=28> */
[----:B------:R-:W-:-:S02]  /*1f040*/  FFMA.FTZ R160, R131, R82, R146 ;  /* 0x0000005283a07223 */ /* 0x000fc40000010092 */
[----:B------:R-:W-:Y:S01]  /*1f050*/  IMAD.MOV.U32 R158, RZ, RZ, 0x10 ;  /* 0x00000010ff9e7424 */ /* 0x000fe200078e00ff */
[----:B------:R-:W-:Y:S02]  /*1f060*/  F2FP.BF16.PACK_AB R82, R162, R161 ;  /* 0x000000a1a252723e */ /* 0x000fe400000010ff */
[----:B------:R-:W-:Y:S01]  /*1f070*/  F2FP.BF16.PACK_AB R81, R160, R81 ;  /* 0x00000051a051723e */ /* 0x000fe200000010ff */
[----:B------:R-:W-:-:S05]  /*1f080*/  IMAD.WIDE.U32 R158, R157, R158, c[0x0][0x208] ;  /* 0x000082009d9e7625 */ /* 0x000fca00078e009e */
[----:B------:R0:W-:Y:S02]  /*1f090*/  STG.E.128 [R158.64], R80 ;  /* 0x000000509e007986 */ /* 0x0001e4000c101d06 */
.L_x_12611:
[----:B------:R-:W-:Y:S05]  /*1f0a0*/  BSYNC B1 ;  /* 0x0000000000017941 */ /* 0x000fea0003800000 */
.L_x_12610:
[----:B01----:R-:W-:-:S04]  /*1f0b0*/  IMAD.MOV.U32 R81, RZ, RZ, 0x4 ;  /* 0x00000004ff517424 */ /* 0x003fc800078e00ff */
[----:B------:R-:W-:-:S05]  /*1f0c0*/  IMAD R26, R81, c[0x0][0x160], R26 ;  /* 0x00005800511a7a24 */ /* 0x000fca00078e021a */
[----:B------:R-:W-:-:S13]  /*1f0d0*/  ISETP.GE.AND P0, PT, R26, c[0x0][0x164], PT ;  /* 0x000059001a007a0c */ /* 0x000fda0003f06270 */
[----:B------:R-:W-:Y:S01]  /*1f0e0*/  @P0 CALL.REL.NOINC `(.L_x_12612) ;  /* 0x0000001000000944 */ /* 0x000fe20003c00000 */
[----:B------:R-:W-:Y:S05]  /*1f0f0*/  BRA `(.L_x_12613) ;  /* 0xfffe1f5000007947 */ /* 0x000fea000383ffff */
.L_x_12612:
[----:B------:R-:W-:Y:S05]  /*1f100*/  BSYNC B0 ;  /* 0x0000000000007941 */ /* 0x000fea0003800000 */
.L_x_11945:
[----:B------:R-:W-:Y:S05]  /*1f110*/  EXIT ;  /* 0x000000000000794d */ /* 0x000fea0003800000 */
.L_x_12600:
[----:B------:R-:W-:Y:S01]  /*1f120*/  IMAD.MOV.U32 R160, RZ, RZ, 0x1 ;  /* 0x00000001ffa07424 */ /* 0x000fe200078e00ff */
[----:B------:R-:W-:Y:S01]  /*1f130*/  MOV R80, 0x1f170 ;  /* 0x0001f17000507802 */ /* 0x000fe20000000f00 */
[----:B------:R-:W-:Y:S02]  /*1f140*/  IMAD.MOV.U32 R158, RZ, RZ, 0x1f ;  /* 0x0000001fff9e7424 */ /* 0x000fe400078e00ff */
[----:B------:R-:W-:Y:S02]  /*1f150*/  IMAD.MOV.U32 R159, RZ, RZ, -0x1 ;  /* 0xffffffffff9f7424 */ /* 0x000fe400078e00ff */
[----:B------:R-:W-:Y:S05]  /*1f160*/  CALL.REL.NOINC `($__internal_30_$__cuda_sm70_shflsync_bfly_p) ;  /* 0x000008d000007944 */ /* 0x000fea0003c00000 */
[----:B01----:R-:W-:Y:S05]  /*1f170*/  BRA `(.L_x_12614) ;  /* 0xffffecb000007947 */ /* 0x003fea000383ffff */
.L_x_12601:
[----:B0-----:R-:W-:Y:S01]  /*1f180*/  IMAD.MOV.U32 R83, RZ, RZ, R162 ;  /* 0x000000ffff537224 */ /* 0x001fe200078e00a2 */
[----:B------:R-:W-:Y:S01]  /*1f190*/  MOV R80, 0x1f1e0 ;  /* 0x0001f1e000507802 */ /* 0x000fe20000000f00 */
[----:B------:R-:W-:Y:S02]  /*1f1a0*/  IMAD.MOV.U32 R160, RZ, RZ, 0x2 ;  /* 0x00000002ffa07424 */ /* 0x000fe400078e00ff */
[----:B------:R-:W-:Y:S02]  /*1f1b0*/  IMAD.MOV.U32 R158, RZ, RZ, 0x1f ;  /* 0x0000001fff9e7424 */ /* 0x000fe400078e00ff */
[----:B------:R-:W-:-:S02]  /*1f1c0*/  IMAD.MOV.U32 R159, RZ, RZ, -0x1 ;  /* 0xffffffffff9f7424 */ /* 0x000fc400078e00ff */
[----:B------:R-:W-:Y:S05]  /*1f1d0*/  CALL.REL.NOINC `($__internal_30_$__cuda_sm70_shflsync_bfly_p) ;  /* 0x0000086000007944 */ /* 0x000fea0003c00000 */
[----:B01----:R-:W-:Y:S01]  /*1f1e0*/  FADD.FTZ R83, R162, R159 ;  /* 0x0000009fa2537221 */ /* 0x003fe20000010000 */
[----:B------:R-:W-:Y:S01]  /*1f1f0*/  MOV R159, 0xffffffff ;  /* 0xffffffff009f7802 */ /* 0x000fe20000000f00 */
[----:B------:R-:W-:Y:S01]  /*1f200*/  IMAD.MOV.U32 R160, RZ, RZ, 0x4 ;  /* 0x00000004ffa07424 */ /* 0x000fe200078e00ff */
[----:B------:R-:W-:Y:S01]  /*1f210*/  MOV R80, 0x1f240 ;  /* 0x0001f24000507802 */ /* 0x000fe20000000f00 */
[----:B------:R-:W-:-:S02]  /*1f220*/  IMAD.MOV.U32 R158, RZ, RZ, 0x1f ;  /* 0x0000001fff9e7424 */ /* 0x000fc400078e00ff */
[----:B------:R-:W-:Y:S05]  /*1f230*/  CALL.REL.NOINC `($__internal_30_$__cuda_sm70_shflsync_bfly_p) ;  /* 0x0000080000007944 */ /* 0x000fea0003c00000 */
[----:B01----:R-:W-:Y:S01]  /*1f240*/  FADD.FTZ R83, R83, R159 ;  /* 0x0000009f53537221 */ /* 0x003fe20000010000 */
[----:B------:R-:W-:Y:S01]  /*1f250*/  MOV R80, 0x1f2a0 ;  /* 0x0001f2a000507802 */ /* 0x000fe20000000f00 */
[----:B------:R-:W-:-:S02]  /*1f260*/  IMAD.MOV.U32 R160, RZ, RZ, 0x8 ;  /* 0x00000008ffa07424 */ /* 0x000fc400078e00ff */
[----:B------:R-:W-:Y:S02]  /*1f270*/  IMAD.MOV.U32 R158, RZ, RZ, 0x1f ;  /* 0x0000001fff9e7424 */ /* 0x000fe400078e00ff */
[----:B------:R-:W-:Y:S02]  /*1f280*/  IMAD.MOV.U32 R159, RZ, RZ, -0x1 ;  /* 0xffffffffff9f7424 */ /* 0x000fe400078e00ff */
[----:B------:R-:W-:Y:S05]  /*1f290*/  CALL.REL.NOINC `($__internal_30_$__cuda_sm70_shflsync_bfly_p) ;  /* 0x000007a000007944 */ /* 0x000fea0003c00000 */
[----:B01----:R-:W-:Y:S01]  /*1f2a0*/  FADD.FTZ R83, R83, R159 ;  /* 0x0000009f53537221 */ /* 0x003fe20000010000 */
[----:B------:R-:W-:Y:S01]  /*1f2b0*/  MOV R80, 0x1f300 ;  /* 0x0001f30000507802 */ /* 0x000fe20000000f00 */
[----:B------:R-:W-:Y:S02]  /*1f2c0*/  IMAD.MOV.U32 R160, RZ, RZ, 0x10 ;  /* 0x00000010ffa07424 */ /* 0x000fe400078e00ff */
[----:B------:R-:W-:Y:S02]  /*1f2d0*/  IMAD.MOV.U32 R158, RZ, RZ, 0x1f ;  /* 0x0000001fff9e7424 */ /* 0x000fe400078e00ff */
[----:B------:R-:W-:Y:S02]  /*1f2e0*/  IMAD.MOV.U32 R159, RZ, RZ, -0x1 ;  /* 0xffffffffff9f7424 */ /* 0x000fe400078e00ff */
[----:B------:R-:W-:Y:S05]  /*1f2f0*/  CALL.REL.NOINC `($__internal_30_$__cuda_sm70_shflsync_bfly_p) ;  /* 0x0000074000007944 */ /* 0x000fea0003c00000 */
[----:B-1----:R-:W-:Y:S01]  /*1f300*/  FADD.FTZ R159, R83, R159 ;  /* 0x0000009f539f7221 */ /* 0x002fe20000010000 */
[----:B------:R-:W-:Y:S01]  /*1f310*/  LOP3.LUT P5, RZ, R87, 0x20, RZ, 0xc0, !PT ;  /* 0x0000002057ff7812 */ /* 0x000fe200078ac0ff */
[----:B0-----:R-:W-:-:S02]  /*1f320*/  IMAD.MOV.U32 R160, RZ, RZ, 0x1 ;  /* 0x00000001ffa07424 */ /* 0x001fc400078e00ff */
[----:B------:R-:W-:Y:S02]  /*1f330*/  FMUL.FTZ R161, R159, c[0x0][0x1e0] ;  /* 0x000078009fa17a20 */ /* 0x000fe40000410000 */
[----:B------:R-:W-:Y:S02]  /*1f340*/  IMAD.MOV.U32 R158, RZ, RZ, 0x1f ;  /* 0x0000001fff9e7424 */ /* 0x000fe400078e00ff */
[--C-:B------:R-:W-:Y:S02]  /*1f350*/  FADD.FTZ R80, R40, -R161.reuse ;  /* 0x800000a128507221 */ /* 0x100fe40000010000 */
[----:B------:R-:W-:Y:S02]  /*1f360*/  FADD.FTZ R81, R41, -R161 ;  /* 0x800000a129517221 */ /* 0x000fe40000010000 */
[----:B------:R-:W-:Y:S02]  /*1f370*/  FFMA.FTZ R80, R80, R80, RZ ;  /* 0x0000005050507223 */ /* 0x000fe400000100ff */
[----:B------:R-:W-:-:S02]  /*1f380*/  IMAD.MOV.U32 R159, RZ, RZ, -0x1 ;  /* 0xffffffffff9f7424 */ /* 0x000fc400078e00ff */
        /* <DEDUP_REMOVED lines=78> */
[----:B------:R-:W-:-:S03]  /*1f870*/  MOV R80, 0x1f8a0 ;  /* 0x0001f8a000507802 */ /* 0x000fc60000000f00 */
[----:B------:R-:W-:Y:S02]  /*1f880*/  IMAD.MOV.U32 R83, RZ, RZ, R82 ;  /* 0x000000ffff537224 */ /* 0x000fe400078e0052 */
[----:B------:R-:W-:Y:S05]  /*1f890*/  CALL.REL.NOINC `($__internal_30_$__cuda_sm70_shflsync_bfly_p) ;  /* 0x000001a000007944 */ /* 0x000fea0003c00000 */
[----:B01----:R-:W-:Y:S01]  /*1f8a0*/  FADD.FTZ R83, R82, R159 ;  /* 0x0000009f52537221 */ /* 0x003fe20000010000 */
[----:B------:R-:W-:Y:S01]  /*1f8b0*/  MOV R80, 0x1f900 ;  /* 0x0001f90000507802 */ /* 0x000fe20000000f00 */
[----:B------:R-:W-:Y:S02]  /*1f8c0*/  IMAD.MOV.U32 R160, RZ, RZ, 0x2 ;  /* 0x00000002ffa07424 */ /* 0x000fe400078e00ff */
[----:B------:R-:W-:Y:S02]  /*1f8d0*/  IMAD.MOV.U32 R158, RZ, RZ, 0x1f ;  /* 0x0000001fff9e7424 */ /* 0x000fe400078e00ff */
[----:B------:R-:W-:Y:S02]  /*1f8e0*/  IMAD.MOV.U32 R159, RZ, RZ, -0x1 ;  /* 0xffffffffff9f7424 */ /* 0x000fe400078e00ff */
[----:B------:R-:W-:Y:S05]  /*1f8f0*/  CALL.REL.NOINC `($__internal_30_$__cuda_sm70_shflsync_bfly_p) ;  /* 0x0000014000007944 */ /* 0x000fea0003c00000 */
[----:B01----:R-:W-:Y:S01]  /*1f900*/  FADD.FTZ R83, R83, R159 ;  /* 0x0000009f53537221 */ /* 0x003fe20000010000 */
[----:B------:R-:W-:Y:S01]  /*1f910*/  MOV R80, 0x1f960 ;  /* 0x0001f96000507802 */ /* 0x000fe20000000f00 */
[----:B------:R-:W-:Y:S02]  /*1f920*/  IMAD.MOV.U32 R160, RZ, RZ, 0x4 ;  /* 0x00000004ffa07424 */ /* 0x000fe400078e00ff */
[----:B------:R-:W-:-:S02]  /*1f930*/  IMAD.MOV.U32 R158, RZ, RZ, 0x1f ;  /* 0x0000001fff9e7424 */ /* 0x000fc400078e00ff */
        /* <DEDUP_REMOVED lines=9> */
[----:B------:R-:W-:Y:S01]  /*1f9d0*/  MOV R80, 0x1fa30 ;  /* 0x0001fa3000507802 */ /* 0x000fe20000000f00 */
[----:B0-----:R-:W-:Y:S02]  /*1f9e0*/  IMAD.MOV.U32 R160, RZ, RZ, 0x10 ;  /* 0x00000010ffa07424 */ /* 0x001fe400078e00ff */
[----:B------:R-:W-:-:S02]  /*1f9f0*/  IMAD.MOV.U32 R158, RZ, RZ, 0x1f ;  /* 0x0000001fff9e7424 */ /* 0x000fc400078e00ff */
[----:B------:R-:W-:Y:S02]  /*1fa00*/  IMAD.MOV.U32 R159, RZ, RZ, -0x1 ;  /* 0xffffffffff9f7424 */ /* 0x000fe400078e00ff */
[----:B------:R-:W-:Y:S02]  /*1fa10*/  IMAD.MOV.U32 R83, RZ, RZ, R162 ;  /* 0x000000ffff537224 */ /* 0x000fe400078e00a2 */
[----:B------:R-:W-:Y:S05]  /*1fa20*/  CALL.REL.NOINC `($__internal_30_$__cuda_sm70_shflsync_bfly_p) ;  /* 0x0000001000007944 */ /* 0x000fea0003c00000 */
[----:B01----:R-:W-:Y:S05]  /*1fa30*/  BRA `(.L_x_12615) ;  /* 0xffffea5000007947 */ /* 0x003fea000383ffff */
        .weak           $__internal_30_$__cuda_sm70_shflsync_bfly_p
        .type           $__internal_30_$__cuda_sm70_shflsync_bfly_p,@function
        .size           $__internal_30_$__cuda_sm70_shflsync_bfly_p,(.L_x_33008 - $__internal_30_$__cuda_sm70_shflsync_bfly_p)
$__internal_30_$__cuda_sm70_shflsync_bfly_p:
[----:B------:R-:W-:Y:S01]  /*1fa40*/  IMAD.MOV.U32 R81, RZ, RZ, 0x0 ;  /* 0x00000000ff517424 */ /* 0x000fe200078e00ff */
[----:B------:R-:W-:Y:S04]  /*1fa50*/  WARPSYNC R159 ;  /* 0x0000009f00007348 */ /* 0x000fe80003800000 */
[----:B------:R0:W1:Y:S01]  /*1fa60*/  SHFL.BFLY PT, R159, R83, R160, R158 ;  /* 0x0c0000a0539f7389 */ /* 0x00006200000e009e */
[----:B------:R-:W-:Y:S05]  /*1fa70*/  RET.REL.NODEC R80 `(_ZN10layer_norm31ln_parallel_residual_fwd_kernelINS_13Kernel_traitsI13__nv_bfloat16S2_fS2_fjLj1280ELj1ELj4ELj1ELj16ENS_18Kernel_traits_baseILj1280ES2_S2_fS2_fjLj128EEEEELb1ELb1ELb0EEEvNS_9FwdParamsE) ;  /* 0xfffe058050007950 */ /* 0x000fea0003c3ffff */
.L_x_12616:
        /* <DEDUP_REMOVED lines=16> */
.L_x_33008:


//--------------------- .text._ZN10layer_norm31ln_parallel_residual_fwd_kernelINS_13Kernel_traitsI13__nv_bfloat16S2_fS2_fjLj1280ELj1ELj4ELj1ELj16ENS_18Kernel_traits_baseILj1280ES2_S2_fS2_fjLj128EEEEELb1ELb1ELb1EEEvNS_9FwdParamsE --------------------------
	.section	.text._ZN10layer_norm31ln_parallel_residual_fwd_kernelINS_13Kernel_traitsI13__nv_bfloat16S2_fS2_fjLj1280ELj1ELj4ELj1ELj16ENS_18Kernel_traits_baseILj1280ES2_S2_fS2_fjLj128EEEEELb1ELb1ELb1EEEvNS_9FwdParamsE,"ax",@progbits
	.sectioninfo	@"SHI_REGISTERS=153"
	.align	128
        .global         _ZN10layer_norm31ln_parallel_residual_fwd_kernelINS_13Kernel_traitsI13__nv_bfloat16S2_fS2_fjLj1280ELj1ELj4ELj1ELj16ENS_18Kernel_traits_baseILj1280ES2_S2_fS2_fjLj128EEEEELb1ELb1ELb1EEEvNS_9FwdParamsE
        .type           _ZN10layer_norm31ln_parallel_residual_fwd_kernelINS_13Kernel_traitsI13__nv_bfloat16S2_fS2_fjLj1280ELj1ELj4ELj1ELj16ENS_18Kernel_traits_baseILj1280ES2_S2_fS2_fjLj128EEEEELb1ELb1ELb1EEEvNS_9FwdParamsE,@function
        .size           _ZN10layer_norm31ln_parallel_residual_fwd_kernelINS_13Kernel_traitsI13__nv_bfloat16S2_fS2_fjLj1280ELj1ELj4ELj1ELj16ENS_18Kernel_traits_baseILj1280ES2_S2_fS2_fjLj128EEEEELb1ELb1ELb1EEEvNS_9FwdParamsE,(.L_x_33009 - _ZN10layer_norm31ln_parallel_residual_fwd_kernelINS_13Kernel_traitsI13__nv_bfloat16S2_fS2_fjLj1280ELj1ELj4ELj1ELj16ENS_18Kernel_traits_baseILj1280ES2_S2_fS2_fjLj128EEEEELb1ELb1ELb1EEEvNS_9FwdParamsE)
        .other          _ZN10layer_norm31ln_parallel_residual_fwd_kernelINS_13Kernel_traitsI13__nv_bfloat16S2_fS2_fjLj1280ELj1ELj4ELj1ELj16ENS_18Kernel_traits_baseILj1280ES2_S2_fS2_fjLj128EEEEELb1ELb1ELb1EEEvNS_9FwdParamsE,@"STO_CUDA_ENTRY STV_DEFAULT"
_ZN10layer_norm31ln_parallel_residual_fwd_kernelINS_13Kernel_traitsI13__nv_bfloat16S2_fS2_fjLj1280ELj1ELj4ELj1ELj16ENS_18Kernel_traits_baseILj1280ES2_S2_fS2_fjLj128EEEEELb1ELb1ELb1EEEvNS_9FwdParamsE:
.text._ZN10layer_norm31ln_parallel_residual_fwd_kernelINS_13Kernel_traitsI13__nv_bfloat16S2_fS2_fjLj1280ELj1ELj4ELj1ELj16ENS_18Kernel_traits_baseILj1280ES2_S2_fS2_fjLj128EEEEELb1ELb1ELb1EEEvNS_9FwdParamsE:
        /* <DEDUP_REMOVED lines=97> */
[----:B------:R0:W5:Y:S01]  /*0610*/  LDG.E.128 R88, [R2.64] ;  /* 0x0000000602587981 */ /* 0x000162000c1e1d00 */
[----:B------:R-:W-:Y:S02]  /*0620*/  PRMT R4, RZ, 0x7610, R9 ;  /* 0x00007610ff047816 */ /* 0x000fe40000000009 */
        /* <DEDUP_REMOVED lines=8> */
[----:B------:R-:W-:Y:S01]  /*06b0*/  @!P0 CS2R R34, SRZ ;  /* 0x0000000000228805 */ /* 0x000fe2000001ff00 */
[----:B------:R-:W-:Y:S01]  /*06c0*/  PRMT R20, RZ, 0x7610, R33 ;  /* 0x00007610ff147816 */ /* 0x000fe20000000021 */
[----:B------:R-:W-:Y:S01]  /*06d0*/  @!P0 CS2R R30, SRZ ;  /* 0x00000000001e8805 */ /* 0x000fe2000001ff00 */
[--C-:B------:R-:W-:Y:S01]  /*06e0*/  PRMT R99, RZ, 0x5410, R29.reuse ;  /* 0x00005410ff637816 */ /* 0x100fe2000000001d */
[----:B------:R-:W-:Y:S01]  /*06f0*/  UIADD3 UR25, UR4, -0x700cb87f, URZ ;  /* 0x8ff3478104197890 */ /* 0x000fe2000fffe03f */
[----:B------:R-:W-:Y:S01]  /*0700*/  PRMT R100, RZ, 0x7610, R29 ;  /* 0x00007610ff647816 */ /* 0x000fe2000000001d */
[----:B------:R-:W-:Y:S01]  /*0710*/  UIADD3 UR26, UR5, -0x695add53, URZ ;  /* 0x96a522ad051a7890 */ /* 0x000fe2000fffe03f */
[----:B------:R-:W-:Y:S01]  /*0720*/  @!P0 CS2R R24, SRZ ;  /* 0x0000000000188805 */ /* 0x000fe2000001ff00 */
[----:B------:R-:W-:Y:S01]  /*0730*/  @!P0 CS2R R26, SRZ ;  /* 0x00000000001a8805 */ /* 0x000fe2000001ff00 */
[----:B0-----:R-:W-:Y:S01]  /*0740*/  PRMT R3, RZ, 0x5410, R9 ;  /* 0x00005410ff037816 */ /* 0x001fe20000000009 */
[----:B------:R-:W-:Y:S01]  /*0750*/  IMAD.HI.U32 R108, R114, -0x326172a9, RZ ;  /* 0xcd9e8d57726c7827 */ /* 0x000fe200078e00ff */
[----:B------:R-:W-:Y:S01]  /*0760*/  PRMT R9, RZ, 0x5410, R16 ;  /* 0x00005410ff097816 */ /* 0x000fe20000000010 */
[----:B------:R-:W-:Y:S01]  /*0770*/  BSSY B0, `(.L_x_12617) ;  /* 0x0001d93000007945 */ /* 0x000fe20003800000 */
[----:B------:R-:W-:Y:S01]  /*0780*/  PRMT R16, RZ, 0x7610, R19 ;  /* 0x00007610ff107816 */ /* 0x000fe20000000013 */
[----:B------:R-:W-:Y:S01]  /*0790*/  IMAD R29, R36, -0x2daee0ad, RZ ;  /* 0xd2511f53241d7824 */ /* 0x000fe200078e02ff */
[----:B------:R-:W-:Y:S01]  /*07a0*/  PRMT R19, RZ, 0x5410, R33 ;  /* 0x00005410ff137816 */ /* 0x000fe20000000021 */
[----:B------:R-:W-:Y:S01]  /*07b0*/  IMAD R33, R37, -0x326172a9, RZ ;  /* 0xcd9e8d5725217824 */ /* 0x000fe200078e02ff */
[--C-:B------:R-:W-:Y:S01]  /*07c0*/  PRMT R0, RZ, 0x5410, R8.reuse ;  /* 0x00005410ff007816 */ /* 0x100fe20000000008 */
[----:B------:R-:W-:Y:S01]  /*07d0*/  IMAD.WIDE.U32 R106, R106, -0x2daee0ad, RZ ;  /* 0xd2511f536a6a7825 */ /* 0x000fe200078e00ff */
        /* <DEDUP_REMOVED lines=22> */
[----:B------:R-:W-:Y:S02]  /*0940*/  LOP3.LUT R108, R108, UR25, R33, 0x96, !PT ;  /* 0x000000196c6c7c12 */ /* 0x000fe4000f8e9621 */
        /* <DEDUP_REMOVED lines=10> */
.L_x_13266:
[----:B------:R-:W0:Y:S01]  /*09f0*/  S2R R140, SR_TID.X ;  /* 0x00000000008c7919 */ /* 0x000e220000002100 */
[----:B------:R-:W-:Y:S01]  /*0a00*/  ISETP.NE.U32.AND P0, PT, RZ, c[0x0][0x180], PT ;  /* 0x00006000ff007a0c */ /* 0x000fe20003f05070 */
[----:B------:R-:W-:Y:S01]  /*0a10*/  IMAD R24, R109, c[0x0][0x168], RZ ;  /* 0x00005a006d187a24 */ /* 0x000fe200078e02ff */
[----:B------:R-:W-:Y:S01]  /*0a20*/  ISETP.NE.U32.AND P1, PT, RZ, c[0x0][0x178], PT ;  /* 0x00005e00ff007a0c */ /* 0x000fe20003f25070 */
[----:B------:R-:W-:Y:S01]  /*0a30*/  HFMA2.MMA R132, -RZ, RZ, 0, 9.5367431640625e-07 ;  /* 0x00000010ff847435 */ /* 0x000fe200000001ff */
[----:B------:R-:W-:Y:S02]  /*0a40*/  ISETP.NE.AND.EX P0, PT, RZ, c[0x0][0x184], PT, P0 ;  /* 0x00006100ff007a0c */ /* 0x000fe40003f05300 */
[----:B------:R-:W-:Y:S02]  /*0a50*/  SHF.R.S32.HI R25, RZ, 0x1f, R24 ;  /* 0x0000001fff197819 */ /* 0x000fe40000011418 */
[----:B------:R-:W-:-:S02]  /*0a60*/  ISETP.NE.AND.EX P2, PT, RZ, c[0x0][0x17c], PT, P1 ;  /* 0x00005f00ff007a0c */ /* 0x000fc40003f45310 */
[----:B------:R-:W-:Y:S02]  /*0a70*/  LEA.HI R25, R25, R24, RZ, 0x3 ;  /* 0x0000001819197211 */ /* 0x000fe400078f18ff */
[----:B------:R-:W-:-:S05]  /*0a80*/  LOP3.LUT R130, R130, 0xffffffdf, RZ, 0xc0, !PT ;  /* 0xffffffdf82827812 */ /* 0x000fca00078ec0ff */
[----:B------:R-:W-:Y:S01]  /*0a90*/  @P0 IMAD.MOV.U32 R30, RZ, RZ, 0x20 ;  /* 0x00000020ff1e0424 */ /* 0x000fe200078e00ff */
[----:B0-----:R-:W-:Y:S02]  /*0aa0*/  LOP3.LUT R140, R140, 0x1f, RZ, 0xc0, !PT ;  /* 0x0000001f8c8c7812 */ /* 0x001fe400078ec0ff */
[----:B------:R-:W-:Y:S02]  /*0ab0*/  ISETP.NE.AND P1, PT, R138, 0x1, PT ;  /* 0x000000018a00780c */ /* 0x000fe40003f25270 */
[----:B------:R-:W-:Y:S01]  /*0ac0*/  LEA.HI.SX32 R131, R25, R140, 0x1d ;  /* 0x0000008c19837211 */ /* 0x000fe200078feaff */
[----:B------:R-:W-:Y:S01]  /*0ad0*/  BSSY B1, `(.L_x_12618) ;  /* 0x0000014000017945 */ /* 0x000fe20003800000 */
[----:B------:R-:W-:-:S03]  /*0ae0*/  @P2 LOP3.LUT R130, R130, 0x20, RZ, 0xfc, !PT ;  /* 0x0000002082822812 */ /* 0x000fc600078efcff */
[----:B------:R-:W-:-:S04]  /*0af0*/  IMAD.WIDE.U32 R24, R131, R132, c[0x0][0x170] ;  /* 0x00005c0083187625 */ /* 0x000fc800078e0084 */
[C---:B------:R-:W-:Y:S02]  /*0b00*/  @P2 IMAD.WIDE.U32 R28, R131.reuse, R132, c[0x0][0x178] ;  /* 0x00005e00831c2625 */ /* 0x040fe400078e0084 */
[----:B-----5:R-:W5:Y:S02]  /*0b10*/  LDG.E.128 R24, [R24.64] ;  /* 0x0000000618187981 */ /* 0x020f64000c1e1d00 */
[----:B------:R-:W-:Y:S02]  /*0b20*/  @P0 IMAD.WIDE.U32 R30, R131, R30, c[0x0][0x180] ;  /* 0x00006000831e0625 */ /* 0x000fe400078e001e */
        /* <DEDUP_REMOVED lines=13> */
.L_x_12619:
[----:B------:R-:W-:Y:S02]  /*0c00*/  IMAD.MOV.U32 R38, RZ, RZ, R114 ;  /* 0x000000ffff267224 */ /* 0x000fe400078e0072 */
.L_x_12620:
[----:B------:R-:W-:Y:S05]  /*0c10*/  BSYNC B1 ;  /* 0x0000000000017941 */ /* 0x000fea0003800000 */
.L_x_12618:
        /* <DEDUP_REMOVED lines=16> */
.L_x_12624:
[----:B------:R-:W-:Y:S05]  /*0d20*/  BSYNC B2 ;  /* 0x0000000000027941 */ /* 0x000fea0003800000 */
.L_x_12623:
        /* <DEDUP_REMOVED lines=43> */
.L_x_12622:
[----:B------:R-:W-:Y:S05]  /*0fe0*/  BSYNC B1 ;  /* 0x0000000000017941 */ /* 0x000fea0003800000 */
.L_x_12621:
[----:B0-----:R-:W0:Y:S01]  /*0ff0*/  I2F.U32 R28, R38 ;  /* 0x00000026001c7306 */ /* 0x001e220000201000 */
        /* <DEDUP_REMOVED lines=15> */
[----:B------:R-:W-:Y:S02]  /*10f0*/  IMAD.MOV.U32 R28, RZ, RZ, R32 ;  /* 0x000000ffff1c7224 */ /* 0x000fe400078e0020 */
[----:B------:R-:W-:Y:S01]  /*1100*/  FADD.FTZ R56, R64, R56 ;  /* 0x0000003840387221 */ /* 0x000fe20000010000 */
[----:B------:R-:W-:Y:S05]  /*1110*/  BRA `(.L_x_12626) ;  /* 0x0000054000007947 */ /* 0x000fea0003800000 */
.L_x_12625:
        /* <DEDUP_REMOVED lines=12> */
.L_x_12628:
[----:B------:R-:W-:Y:S02]  /*11e0*/  IMAD.MOV.U32 R36, RZ, RZ, R114 ;  /* 0x000000ffff247224 */ /* 0x000fe400078e0072 */
.L_x_12629:
[----:B------:R-:W-:Y:S05]  /*11f0*/  BSYNC B1 ;  /* 0x0000000000017941 */ /* 0x000fea0003800000 */
.L_x_12627:
        /* <DEDUP_REMOVED lines=16> */
.L_x_12633:
[----:B------:R-:W-:Y:S05]  /*1300*/  BSYNC B2 ;  /* 0x0000000000027941 */ /* 0x000fea0003800000 */
.L_x_12632:
        /* <DEDUP_REMOVED lines=43> */
.L_x_12631:
[----:B------:R-:W-:Y:S05]  /*15c0*/  BSYNC B1 ;  /* 0x0000000000017941 */ /* 0x000fea0003800000 */
.L_x_12630:
        /* <DEDUP_REMOVED lines=9> */
.L_x_12626:
        /* <DEDUP_REMOVED lines=12> */
.L_x_12635:
[----:B------:R-:W-:Y:S02]  /*1720*/  IMAD.MOV.U32 R38, RZ, RZ, R114 ;  /* 0x000000ffff267224 */ /* 0x000fe400078e0072 */
.L_x_12636:
[----:B------:R-:W-:Y:S05]  /*1730*/  BSYNC B1 ;  /* 0x0000000000017941 */ /* 0x000fea0003800000 */
.L_x_12634:
        /* <DEDUP_REMOVED lines=16> */
.L_x_12640:
[----:B------:R-:W-:Y:S05]  /*1840*/  BSYNC B2 ;  /* 0x0000000000027941 */ /* 0x000fea0003800000 */
.L_x_12639:
        /* <DEDUP_REMOVED lines=43> */
.L_x_12638:
[----:B------:R-:W-:Y:S05]  /*1b00*/  BSYNC B1 ;  /* 0x0000000000017941 */ /* 0x000fea0003800000 */
.L_x_12637:
        /* <DEDUP_REMOVED lines=14> */
.L_x_12641:
        /* <DEDUP_REMOVED lines=12> */
.L_x_12644:
[----:B------:R-:W-:Y:S02]  /*1cb0*/  IMAD.MOV.U32 R36, RZ, RZ, R114 ;  /* 0x000000ffff247224 */ /* 0x000fe400078e0072 */
.L_x_12645:
[----:B------:R-:W-:Y:S05]  /*1cc0*/  BSYNC B1 ;  /* 0x0000000000017941 */ /* 0x000fea0003800000 */
.L_x_12643:
        /* <DEDUP_REMOVED lines=16> */
.L_x_12649:
[----:B------:R-:W-:Y:S05]  /*1dd0*/  BSYNC B2 ;  /* 0x0000000000027941 */ /* 0x000fea0003800000 */
.L_x_12648:
        /* <DEDUP_REMOVED lines=8> */
[----:B------:R-:W-:-:S04]  /*1e60*/  HFMA2.MMA R24, -RZ, RZ, 0, 0 ;  /* 0x00000000ff187435 */ /* 0x000fc800000001ff */
        /* <DEDUP_REMOVED lines=34> */
.L_x_12647:
[----:B------:R-:W-:Y:S05]  /*2090*/  BSYNC B1 ;  /* 0x0000000000017941 */ /* 0x000fea0003800000 */
.L_x_12646:
        /* <DEDUP_REMOVED lines=9> */
.L_x_12642:
        /* <DEDUP_REMOVED lines=12> */
.L_x_12651:
[----:B------:R-:W-:Y:S02]  /*21f0*/  IMAD.MOV.U32 R38, RZ, RZ, R114 ;  /* 0x000000ffff267224 */ /* 0x000fe400078e0072 */
.L_x_12652:
[----:B------:R-:W-:Y:S05]  /*2200*/  BSYNC B1 ;  /* 0x0000000000017941 */ /* 0x000fea0003800000 */
.L_x_12650:
        /* <DEDUP_REMOVED lines=16> */
.L_x_12656:
[----:B------:R-:W-:Y:S05]  /*2310*/  BSYNC B2 ;  /* 0x0000000000027941 */ /* 0x000fea0003800000 */
.L_x_12655:
        /* <DEDUP_REMOVED lines=43> */
.L_x_12654:
[----:B------:R-:W-:Y:S05]  /*25d0*/  BSYNC B1 ;  /* 0x0000000000017941 */ /* 0x000fea0003800000 */
.L_x_12653:
        /* <DEDUP_REMOVED lines=14> */
.L_x_12657:
        /* <DEDUP_REMOVED lines=12> */
.L_x_12660:
[----:B------:R-:W-:Y:S02]  /*2780*/  IMAD.MOV.U32 R38, RZ, RZ, R114 ;  /* 0x000000ffff267224 */ /* 0x000fe400078e0072 */
.L_x_12661:
[----:B------:R-:W-:Y:S05]  /*2790*/  BSYNC B1 ;  /* 0x0000000000017941 */ /* 0x000fea0003800000 */
.L_x_12659:
        /* <DEDUP_REMOVED lines=16> */
.L_x_12665:
[----:B------:R-:W-:Y:S05]  /*28a0*/  BSYNC B2 ;  /* 0x0000000000027941 */ /* 0x000fea0003800000 */
.L_x_12664:
        /* <DEDUP_REMOVED lines=43> */
.L_x_12663:
[----:B------:R-:W-:Y:S05]  /*2b60*/  BSYNC B1 ;  /* 0x0000000000017941 */ /* 0x000fea0003800000 */
.L_x_12662:
        /* <DEDUP_REMOVED lines=9> */
.L_x_12658:
        /* <DEDUP_REMOVED lines=12> */
.L_x_12667:
[----:B------:R-:W-:Y:S02]  /*2cc0*/  IMAD.MOV.U32 R36, RZ, RZ, R114 ;  /* 0x000000ffff247224 */ /* 0x000fe400078e0072 */
.L_x_12668:
[----:B------:R-:W-:Y:S05]  /*2cd0*/  BSYNC B1 ;  /* 0x0000000000017941 */ /* 0x000fea0003800000 */
.L_x_12666:
        /* <DEDUP_REMOVED lines=16> */
.L_x_12672:
[----:B------:R-:W-:Y:S05]  /*2de0*/  BSYNC B2 ;  /* 0x0000000000027941 */ /* 0x000fea0003800000 */
.L_x_12671:
        /* <DEDUP_REMOVED lines=43> */
.L_x_12670:
[----:B------:R-:W-:Y:S05]  /*30a0*/  BSYNC B1 ;  /* 0x0000000000017941 */ /* 0x000fea0003800000 */
.L_x_12669:
        /* <DEDUP_REMOVED lines=12> */
.L_x_12673:
        /* <DEDUP_REMOVED lines=12> */
.L_x_12676:
[----:B------:R-:W-:Y:S02]  /*3230*/  IMAD.MOV.U32 R34, RZ, RZ, R114 ;  /* 0x000000ffff227224 */ /* 0x000fe400078e0072 */
.L_x_12677:
[----:B------:R-:W-:Y:S05]  /*3240*/  BSYNC B1 ;  /* 0x0000000000017941 */ /* 0x000fea0003800000 */
.L_x_12675:
        /* <DEDUP_REMOVED lines=16> */
.L_x_12681:
[----:B------:R-:W-:Y:S05]  /*3350*/  BSYNC B2 ;  /* 0x0000000000027941 */ /* 0x000fea0003800000 */
.L_x_12680:
        /* <DEDUP_REMOVED lines=43> */
.L_x_12679:
[----:B------:R-:W-:Y:S05]  /*3610*/  BSYNC B1 ;  /* 0x0000000000017941 */ /* 0x000fea0003800000 */
.L_x_12678:
        /* <DEDUP_REMOVED lines=9> */
.L_x_12674:
        /* <DEDUP_REMOVED lines=12> */
.L_x_12683:
[----:B------:R-:W-:Y:S02]  /*3770*/  IMAD.MOV.U32 R36, RZ, RZ, R114 ;  /* 0x000000ffff247224 */ /* 0x000fe400078e0072 */
.L_x_12684:
[----:B------:R-:W-:Y:S05]  /*3780*/  BSYNC B1 ;  /* 0x0000000000017941 */ /* 0x000fea0003800000 */
.L_x_12682:
        /* <DEDUP_REMOVED lines=16> */
.L_x_12688:
[----:B------:R-:W-:Y:S05]  /*3890*/  BSYNC B2 ;  /* 0x0000000000027941 */ /* 0x000fea0003800000 */
.L_x_12687:
        /* <DEDUP_REMOVED lines=43> */
.L_x_12686:
[----:B------:R-:W-:Y:S05]  /*3b50*/  BSYNC B1 ;  /* 0x0000000000017941 */ /* 0x000fea0003800000 */
.L_x_12685:
        /* <DEDUP_REMOVED lines=12> */
.L_x_12689:
        /* <DEDUP_REMOVED lines=12> */
.L_x_12692:
[----:B------:R-:W-:Y:S02]  /*3ce0*/  IMAD.MOV.U32 R36, RZ, RZ, R114 ;  /* 0x000000ffff247224 */ /* 0x000fe400078e0072 */
.L_x_12693:
[----:B------:R-:W-:Y:S05]  /*3cf0*/  BSYNC B1 ;  /* 0x0000000000017941 */ /* 0x000fea0003800000 */
.L_x_12691:
        /* <DEDUP_REMOVED lines=16> */
.L_x_12697:
[----:B------:R-:W-:Y:S05]  /*3e00*/  BSYNC B2 ;  /* 0x0000000000027941 */ /* 0x000fea0003800000 */
.L_x_12696:
        /* <DEDUP_REMOVED lines=43> */
.L_x_12695:
[----:B------:R-:W-:Y:S05]  /*40c0*/  BSYNC B1 ;  /* 0x0000000000017941 */ /* 0x000fea0003800000 */
.L_x_12694:
        /* <DEDUP_REMOVED lines=9> */
.L_x_12690:
        /* <DEDUP_REMOVED lines=12> */
.L_x_12699:
[----:B------:R-:W-:Y:S02]  /*4220*/  IMAD.MOV.U32 R34, RZ, RZ, R114 ;  /* 0x000000ffff227224 */ /* 0x000fe400078e0072 */
.L_x_12700:
[----:B------:R-:W-:Y:S05]  /*4230*/  BSYNC B1 ;  /* 0x0000000000017941 */ /* 0x000fea0003800000 */
.L_x_12698:
        /* <DEDUP_REMOVED lines=16> */
.L_x_12704:
[----:B------:R-:W-:Y:S05]  /*4340*/  BSYNC B2 ;  /* 0x0000000000027941 */ /* 0x000fea0003800000 */
.L_x_12703:
        /* <DEDUP_REMOVED lines=43> */
.L_x_12702:
[----:B------:R-:W-:Y:S05]  /*4600*/  BSYNC B1 ;  /* 0x0000000000017941 */ /* 0x000fea0003800000 */
.L_x_12701:
        /* <DEDUP_REMOVED lines=12> */
.L_x_12705:
        /* <DEDUP_REMOVED lines=12> */
.L_x_12708:
[----:B------:R-:W-:Y:S02]  /*4790*/  IMAD.MOV.U32 R26, RZ, RZ, R114 ;  /* 0x000000ffff1a7224 */ /* 0x000fe400078e0072 */
.L_x_12709:
[----:B------:R-:W-:Y:S05]  /*47a0*/  BSYNC B1 ;  /* 0x0000000000017941 */ /* 0x000fea0003800000 */
.L_x_12707:
        /* <DEDUP_REMOVED lines=16> */
.L_x_12713:
[----:B------:R-:W-:Y:S05]  /*48b0*/  BSYNC B2 ;  /* 0x0000000000027941 */ /* 0x000fea0003800000 */
.L_x_12712:
        /* <DEDUP_REMOVED lines=43> */
.L_x_12711:
[----:B------:R-:W-:Y:S05]  /*4b70*/  BSYNC B1 ;  /* 0x0000000000017941 */ /* 0x000fea0003800000 */
.L_x_12710:
        /* <DEDUP_REMOVED lines=9> */
.L_x_12706:
        /* <DEDUP_REMOVED lines=12> */
.L_x_12715:
[----:B------:R-:W-:Y:S02]  /*4cd0*/  MOV R26, R114 ;  /* 0x00000072001a7202 */ /* 0x000fe40000000f00 */
.L_x_12716:
[----:B------:R-:W-:Y:S05]  /*4ce0*/  BSYNC B1 ;  /* 0x0000000000017941 */ /* 0x000fea0003800000 */
.L_x_12714:
        /* <DEDUP_REMOVED lines=16> */
.L_x_12720:
[----:B------:R-:W-:Y:S05]  /*4df0*/  BSYNC B2 ;  /* 0x0000000000027941 */ /* 0x000fea0003800000 */
.L_x_12719:
        /* <DEDUP_REMOVED lines=43> */
.L_x_12718:
[----:B------:R-:W-:Y:S05]  /*50b0*/  BSYNC B1 ;  /* 0x0000000000017941 */ /* 0x000fea0003800000 */
.L_x_12717:
        /* <DEDUP_REMOVED lines=12> */
.L_x_12721:
        /* <DEDUP_REMOVED lines=12> */
.L_x_12724:
[----:B------:R-:W-:Y:S02]  /*5240*/  IMAD.MOV.U32 R26, RZ, RZ, R114 ;  /* 0x000000ffff1a7224 */ /* 0x000fe400078e0072 */
.L_x_12725:
[----:B------:R-:W-:Y:S05]  /*5250*/  BSYNC B1 ;  /* 0x0000000000017941 */ /* 0x000fea0003800000 */
.L_x_12723:
        /* <DEDUP_REMOVED lines=16> */
.L_x_12729:
[----:B------:R-:W-:Y:S05]  /*5360*/  BSYNC B2 ;  /* 0x0000000000027941 */ /* 0x000fea0003800000 */
.L_x_12728:
        /* <DEDUP_REMOVED lines=43> */
.L_x_12727:
[----:B------:R-:W-:Y:S05]  /*5620*/  BSYNC B1 ;  /* 0x0000000000017941 */ /* 0x000fea0003800000 */
.L_x_12726:
        /* <DEDUP_REMOVED lines=9> */
.L_x_12722:
        /* <DEDUP_REMOVED lines=12> */
.L_x_12731:
[----:B------:R-:W-:Y:S02]  /*5780*/  IMAD.MOV.U32 R26, RZ, RZ, R114 ;  /* 0x000000ffff1a7224 */ /* 0x000fe400078e0072 */
.L_x_12732:
[----:B------:R-:W-:Y:S05]  /*5790*/  BSYNC B1 ;  /* 0x0000000000017941 */ /* 0x000fea0003800000 */
.L_x_12730:
        /* <DEDUP_REMOVED lines=16> */
.L_x_12736:
[----:B------:R-:W-:Y:S05]  /*58a0*/  BSYNC B2 ;  /* 0x0000000000027941 */ /* 0x000fea0003800000 */
.L_x_12735:
        /* <DEDUP_REMOVED lines=43> */
.L_x_12734:
[----:B------:R-:W-:Y:S05]  /*5b60*/  BSYNC B1 ;  /* 0x0000000000017941 */ /* 0x000fea0003800000 */
.L_x_12733:
        /* <DEDUP_REMOVED lines=13> */
.L_x_12737:
        /* <DEDUP_REMOVED lines=12> */
.L_x_12740:
[----:B------:R-:W-:Y:S02]  /*5d00*/  IMAD.MOV.U32 R34, RZ, RZ, R114 ;  /* 0x000000ffff227224 */ /* 0x000fe400078e0072 */
.L_x_12741:
[----:B------:R-:W-:Y:S05]  /*5d10*/  BSYNC B1 ;  /* 0x0000000000017941 */ /* 0x000fea0003800000 */
.L_x_12739:
        /* <DEDUP_REMOVED lines=18> */
.L_x_12745:
[----:B------:R-:W-:Y:S05]  /*5e40*/  BSYNC B2 ;  /* 0x0000000000027941 */ /* 0x000fea0003800000 */
.L_x_12744:
        /* <DEDUP_REMOVED lines=43> */
.L_x_12743:
[----:B------:R-:W-:Y:S05]  /*6100*/  BSYNC B1 ;  /* 0x0000000000017941 */ /* 0x000fea0003800000 */
.L_x_12742:
        /* <DEDUP_REMOVED lines=9> */
.L_x_12738:
[----:B------:R-:W-:Y:S01]  /*61a0*/  SEL R26, RZ, 0x1000000, P5 ;  /* 0x01000000ff1a7807 */ /* 0x000fe20002800000 */
[----:B------:R-:W-:Y:S01]  /*61b0*/  IMAD.MOV.U32 R142, RZ, RZ, 0x20 ;  /* 0x00000020ff8e7424 */ /* 0x000fe200078e00ff */
[----:B------:R-:W-:Y:S01]  /*61c0*/  SEL R25, RZ, 0x10000, P4 ;  /* 0x00010000ff197807 */ /* 0x000fe20002000000 */
[----:B------:R-:W-:Y:S01]  /*61d0*/  IMAD.MOV.U32 R144, RZ, RZ, 0x8 ;  /* 0x00000008ff907424 */ /* 0x000fe200078e00ff */
[----:B------:R-:W-:Y:S01]  /*61e0*/  SEL R30, RZ, 0x100, P3 ;  /* 0x00000100ff1e7807 */ /* 0x000fe20001800000 */
[C---:B------:R-:W-:Y:S01]  /*61f0*/  IMAD.WIDE.U32 R34, R131.reuse, R142, c[0x0][0x188] ;  /* 0x0000620083227625 */ /* 0x040fe200078e008e */
[C---:B------:R-:W-:Y:S02]  /*6200*/  LOP3.LUT P4, RZ, R130.reuse, 0x4, RZ, 0xc0, !PT ;  /* 0x0000000482ff7812 */ /* 0x040fe4000788c0ff */
[----:B------:R-:W-:Y:S01]  /*6210*/  LOP3.LUT P3, RZ, R130, 0x2, RZ, 0xc0, !PT ;  /* 0x0000000282ff7812 */ /* 0x000fe2000786c0ff */
[----:B------:R-:W-:Y:S01]  /*6220*/  IMAD.WIDE.U32 R32, R131, R144, c[0x0][0x190] ;  /* 0x0000640083207625 */ /* 0x000fe200078e0090 */
[----:B------:R-:W-:Y:S01]  /*6230*/  SEL R28, RZ, 0x1, P1 ;  /* 0x00000001ff1c7807 */ /* 0x000fe20000800000 */
[----:B------:R0:W-:Y:S01]  /*6240*/  STG.E.128 [R34.64], R56 ;  /* 0x0000003822007986 */ /* 0x0001e2000c101d06 */
[----:B------:R-:W-:-:S02]  /*6250*/  LOP3.LUT R30, R30, R26, R25, 0xfe, !PT ;  /* 0x0000001a1e1e7212 */ /* 0x000fc400078efe19 */
[----:B------:R-:W-:Y:S01]  /*6260*/  SEL R24, RZ, 0x1, P3 ;  /* 0x00000001ff187807 */ /* 0x000fe20001800000 */
[----:B------:R-:W-:Y:S01]  /*6270*/  IMAD.WIDE.U32 R28, R28, 0x1000000, RZ ;  /* 0x010000001c1c7825 */ /* 0x000fe200078e00ff */
[----:B------:R-:W-:Y:S01]  /*6280*/  SEL R26, RZ, 0x1, P4 ;  /* 0x00000001ff1a7807 */ /* 0x000fe20002000000 */
[----:B------:R0:W-:Y:S01]  /*6290*/  STG.E.128 [R34.64+0x10], R52 ;  /* 0x0000103422007986 */ /* 0x0001e2000c101d06 */
[----:B------:R-:W-:Y:S01]  /*62a0*/  SEL R31, RZ, 0x1, P2 ;  /* 0x00000001ff1f7807 */ /* 0x000fe20001000000 */
[----:B------:R-:W-:Y:S01]  /*62b0*/  IMAD.WIDE.U32 R24, R24, 0x10000, RZ ;  /* 0x0001000018187825 */ /* 0x000fe200078e00ff */
[----:B------:R-:W-:Y:S02]  /*62c0*/  LOP3.LUT P5, RZ, R130, 0x8, RZ, 0xc0, !PT ;  /* 0x0000000882ff7812 */ /* 0x000fe400078ac0ff */
[----:B------:R-:W-:Y:S01]  /*62d0*/  LOP3.LUT R31, R29, R30, R31, 0xfe, !PT ;  /* 0x0000001e1d1f7212 */ /* 0x000fe200078efe1f */
[----:B------:R-:W-:Y:S01]  /*62e0*/  IMAD.WIDE.U32 R26, R26, 0x100, RZ ;  /* 0x000001001a1a7825 */ /* 0x000fe200078e00ff */
[----:B------:R-:W-:-:S02]  /*62f0*/  SEL R29, RZ, 0x1, P5 ;  /* 0x00000001ff1d7807 */ /* 0x000fc40002800000 */
[----:B------:R-:W-:Y:S02]  /*6300*/  LOP3.LUT P6, RZ, R130, 0x20, RZ, 0xc0, !PT ;  /* 0x0000002082ff7812 */ /* 0x000fe400078cc0ff */
[----:B------:R-:W-:Y:S02]  /*6310*/  LOP3.LUT R28, R26, R28, R24, 0xfe, !PT ;  /* 0x0000001c1a1c7212 */ /* 0x000fe400078efe18 */
[----:B------:R-:W-:Y:S02]  /*6320*/  LOP3.LUT R27, R27, R31, R25, 0xfe, !PT ;  /* 0x0000001f1b1b7212 */ /* 0x000fe400078efe19 */
[----:B------:R-:W-:Y:S02]  /*6330*/  LOP3.LUT R26, R28, R29, RZ, 0xfc, !PT ;  /* 0x0000001d1c1a7212 */ /* 0x000fe400078efcff */
[----:B------:R-:W-:-:S03]  /*6340*/  IADD3 R37, R131, 0x20, RZ ;  /* 0x0000002083257810 */ /* 0x000fc60007ffe0ff */
[----:B------:R0:W-:Y:S02]  /*6350*/  STG.E.64 [R32.64], R26 ;  /* 0x0000001a20007986 */ /* 0x0001e4000c101b06 */
[----:B------:R-:W-:-:S04]  /*6360*/  @P6 IMAD.WIDE.U32 R30, R37, R132, c[0x0][0x178] ;  /* 0x00005e00251e6625 */ /* 0x000fc800078e0084 */
        /* <DEDUP_REMOVED lines=22> */
.L_x_12746:
        /* <DEDUP_REMOVED lines=16> */
.L_x_12748:
[----:B-1----:R-:W-:Y:S02]  /*65d0*/  IMAD.MOV.U32 R38, RZ, RZ, R114 ;  /* 0x000000ffff267224 */ /* 0x002fe400078e0072 */
.L_x_12749:
[----:B------:R-:W-:Y:S05]  /*65e0*/  BSYNC B1 ;  /* 0x0000000000017941 */ /* 0x000fea0003800000 */
.L_x_12747:
        /* <DEDUP_REMOVED lines=16> */
.L_x_12753:
[----:B------:R-:W-:Y:S05]  /*66f0*/  BSYNC B2 ;  /* 0x0000000000027941 */ /* 0x000fea0003800000 */
.L_x_12752:
        /* <DEDUP_REMOVED lines=43> */
.L_x_12751:
[----:B------:R-:W-:Y:S05]  /*69b0*/  BSYNC B1 ;  /* 0x0000000000017941 */ /* 0x000fea0003800000 */
.L_x_12750:
        /* <DEDUP_REMOVED lines=15> */
.L_x_12754:
        /* <DEDUP_REMOVED lines=12> */
.L_x_12757:
[----:B------:R-:W-:Y:S02]  /*6b70*/  IMAD.MOV.U32 R36, RZ, RZ, R114 ;  /* 0x000000ffff247224 */ /* 0x000fe400078e0072 */
.L_x_12758:
[----:B------:R-:W-:Y:S05]  /*6b80*/  BSYNC B1 ;  /* 0x0000000000017941 */ /* 0x000fea0003800000 */
.L_x_12756:
        /* <DEDUP_REMOVED lines=16> */
.L_x_12762:
[----:B------:R-:W-:Y:S05]  /*6c90*/  BSYNC B2 ;  /* 0x0000000000027941 */ /* 0x000fea0003800000 */
.L_x_12761:
        /* <DEDUP_REMOVED lines=43> */
.L_x_12760:
[----:B------:R-:W-:Y:S05]  /*6f50*/  BSYNC B1 ;  /* 0x0000000000017941 */ /* 0x000fea0003800000 */
.L_x_12759:
        /* <DEDUP_REMOVED lines=9> */
.L_x_12755:
        /* <DEDUP_REMOVED lines=12> */
.L_x_12764:
[----:B------:R-:W-:Y:S02]  /*70b0*/  IMAD.MOV.U32 R36, RZ, RZ, R114 ;  /* 0x000000ffff247224 */ /* 0x000fe400078e0072 */
.L_x_12765:
[----:B------:R-:W-:Y:S05]  /*70c0*/  BSYNC B1 ;  /* 0x0000000000017941 */ /* 0x000fea0003800000 */
.L_x_12763:
        /* <DEDUP_REMOVED lines=16> */
.L_x_12769:
[----:B------:R-:W-:Y:S05]  /*71d0*/  BSYNC B2 ;  /* 0x0000000000027941 */ /* 0x000fea0003800000 */
.L_x_12768:
        /* <DEDUP_REMOVED lines=43> */
.L_x_12767:
[----:B------:R-:W-:Y:S05]  /*7490*/  BSYNC B1 ;  /* 0x0000000000017941 */ /* 0x000fea0003800000 */
.L_x_12766:
        /* <DEDUP_REMOVED lines=11> */
[----:B------:R-:W-:Y:S01]  /*7550*/  MOV R28, R29 ;  /* 0x0000001d001c7202 */ /* 0x000fe20000000f00 */
[----:B------:R-:W-:Y:S01]  /*7560*/  FADD.FTZ R49, R65, R49 ;  /* 0x0000003141317221 */ /* 0x000fe20000010000 */
[----:B------:R-:W-:Y:S05]  /*7570*/  BRA `(.L_x_12771) ;  /* 0x0000054000007947 */ /* 0x000fea0003800000 */
.L_x_12770:
        /* <DEDUP_REMOVED lines=12> */
.L_x_12773:
[----:B------:R-:W-:Y:S02]  /*7640*/  IMAD.MOV.U32 R24, RZ, RZ, R114 ;  /* 0x000000ffff187224 */ /* 0x000fe400078e0072 */
.L_x_12774:
[----:B------:R-:W-:Y:S05]  /*7650*/  BSYNC B1 ;  /* 0x0000000000017941 */ /* 0x000fea0003800000 */
.L_x_12772:
        /* <DEDUP_REMOVED lines=16> */
.L_x_12778:
[----:B------:R-:W-:Y:S05]  /*7760*/  BSYNC B2 ;  /* 0x0000000000027941 */ /* 0x000fea0003800000 */
.L_x_12777:
        /* <DEDUP_REMOVED lines=43> */
.L_x_12776:
[----:B------:R-:W-:Y:S05]  /*7a20*/  BSYNC B1 ;  /* 0x0000000000017941 */ /* 0x000fea0003800000 */
.L_x_12775:
        /* <DEDUP_REMOVED lines=9> */
.L_x_12771:
        /* <DEDUP_REMOVED lines=12> */
.L_x_12780:
[----:B------:R-:W-:Y:S02]  /*7b80*/  IMAD.MOV.U32 R24, RZ, RZ, R114 ;  /* 0x000000ffff187224 */ /* 0x000fe400078e0072 */
.L_x_12781:
[----:B------:R-:W-:Y:S05]  /*7b90*/  BSYNC B1 ;  /* 0x0000000000017941 */ /* 0x000fea0003800000 */
.L_x_12779:
        /* <DEDUP_REMOVED lines=16> */
.L_x_12785:
[----:B------:R-:W-:Y:S05]  /*7ca0*/  BSYNC B2 ;  /* 0x0000000000027941 */ /* 0x000fea0003800000 */
.L_x_12784:
        /* <DEDUP_REMOVED lines=43> */
.L_x_12783:
[----:B------:R-:W-:Y:S05]  /*7f60*/  BSYNC B1 ;  /* 0x0000000000017941 */ /* 0x000fea0003800000 */
.L_x_12782:
        /* <DEDUP_REMOVED lines=11> */
[----:B------:R-:W-:Y:S02]  /*8020*/  IMAD.MOV.U32 R28, RZ, RZ, R29 ;  /* 0x000000ffff1c7224 */ /* 0x000fe400078e001d */
[----:B------:R-:W-:Y:S01]  /*8030*/  FADD.FTZ R50, R66, R50 ;  /* 0x0000003242327221 */ /* 0x000fe20000010000 */
[----:B------:R-:W-:Y:S05]  /*8040*/  BRA `(.L_x_12787) ;  /* 0x0000054000007947 */ /* 0x000fea0003800000 */
.L_x_12786:
        /* <DEDUP_REMOVED lines=12> */
.L_x_12789:
[----:B------:R-:W-:Y:S02]  /*8110*/  IMAD.MOV.U32 R24, RZ, RZ, R114 ;  /* 0x000000ffff187224 */ /* 0x000fe400078e0072 */
.L_x_12790:
[----:B------:R-:W-:Y:S05]  /*8120*/  BSYNC B1 ;  /* 0x0000000000017941 */ /* 0x000fea0003800000 */
.L_x_12788:
        /* <DEDUP_REMOVED lines=16> */
.L_x_12794:
[----:B------:R-:W-:Y:S05]  /*8230*/  BSYNC B2 ;  /* 0x0000000000027941 */ /* 0x000fea0003800000 */
.L_x_12793:
        /* <DEDUP_REMOVED lines=43> */
.L_x_12792:
[----:B------:R-:W-:Y:S05]  /*84f0*/  BSYNC B1 ;  /* 0x0000000000017941 */ /* 0x000fea0003800000 */
.L_x_12791:
        /* <DEDUP_REMOVED lines=9> */
.L_x_12787:
        /* <DEDUP_REMOVED lines=12> */
.L_x_12796:
[----:B------:R-:W-:Y:S02]  /*8650*/  IMAD.MOV.U32 R24, RZ, RZ, R114 ;  /* 0x000000ffff187224 */ /* 0x000fe400078e0072 */
.L_x_12797:
[----:B------:R-:W-:Y:S05]  /*8660*/  BSYNC B1 ;  /* 0x0000000000017941 */ /* 0x000fea0003800000 */
.L_x_12795:
        /* <DEDUP_REMOVED lines=16> */
.L_x_12801:
[----:B------:R-:W-:Y:S05]  /*8770*/  BSYNC B2 ;  /* 0x0000000000027941 */ /* 0x000fea0003800000 */
.L_x_12800:
        /* <DEDUP_REMOVED lines=43> */
.L_x_12799:
[----:B------:R-:W-:Y:S05]  /*8a30*/  BSYNC B1 ;  /* 0x0000000000017941 */ /* 0x000fea0003800000 */
.L_x_12798:
        /* <DEDUP_REMOVED lines=12> */
.L_x_12802:
        /* <DEDUP_REMOVED lines=12> */
.L_x_12805:
[----:B------:R-:W-:Y:S02]  /*8bc0*/  IMAD.MOV.U32 R34, RZ, RZ, R114 ;  /* 0x000000ffff227224 */ /* 0x000fe400078e0072 */
.L_x_12806:
[----:B------:R-:W-:Y:S05]  /*8bd0*/  BSYNC B1 ;  /* 0x0000000000017941 */ /* 0x000fea0003800000 */
.L_x_12804:
        /* <DEDUP_REMOVED lines=16> */
.L_x_12810:
[----:B------:R-:W-:Y:S05]  /*8ce0*/  BSYNC B2 ;  /* 0x0000000000027941 */ /* 0x000fea0003800000 */
.L_x_12809:
        /* <DEDUP_REMOVED lines=43> */
.L_x_12808:
[----:B------:R-:W-:Y:S05]  /*8fa0*/  BSYNC B1 ;  /* 0x0000000000017941 */ /* 0x000fea0003800000 */
.L_x_12807:
        /* <DEDUP_REMOVED lines=9> */
.L_x_12803:
        /* <DEDUP_REMOVED lines=12> */
.L_x_12812:
[----:B------:R-:W-:Y:S02]  /*9100*/  IMAD.MOV.U32 R34, RZ, RZ, R114 ;  /* 0x000000ffff227224 */ /* 0x000fe400078e0072 */
.L_x_12813:
[----:B------:R-:W-:Y:S05]  /*9110*/  BSYNC B1 ;  /* 0x0000000000017941 */ /* 0x000fea0003800000 */
.L_x_12811:
        /* <DEDUP_REMOVED lines=16> */
.L_x_12817:
[----:B------:R-:W-:Y:S05]  /*9220*/  BSYNC B2 ;  /* 0x0000000000027941 */ /* 0x000fea0003800000 */
.L_x_12816:
        /* <DEDUP_REMOVED lines=43> */
.L_x_12815:
[----:B------:R-:W-:Y:S05]  /*94e0*/  BSYNC B1 ;  /* 0x0000000000017941 */ /* 0x000fea0003800000 */
.L_x_12814:
        /* <DEDUP_REMOVED lines=12> */
.L_x_12818:
        /* <DEDUP_REMOVED lines=12> */
.L_x_12821:
[----:B------:R-:W-:Y:S02]  /*9670*/  IMAD.MOV.U32 R34, RZ, RZ, R114 ;  /* 0x000000ffff227224 */ /* 0x000fe400078e0072 */
.L_x_12822:
[----:B------:R-:W-:Y:S05]  /*9680*/  BSYNC B1 ;  /* 0x0000000000017941 */ /* 0x000fea0003800000 */
.L_x_12820:
        /* <DEDUP_REMOVED lines=16> */
.L_x_12826:
[----:B------:R-:W-:Y:S05]  /*9790*/  BSYNC B2 ;  /* 0x0000000000027941 */ /* 0x000fea0003800000 */
.L_x_12825:
        /* <DEDUP_REMOVED lines=43> */
.L_x_12824:
[----:B------:R-:W-:Y:S05]  /*9a50*/  BSYNC B1 ;  /* 0x0000000000017941 */ /* 0x000fea0003800000 */
.L_x_12823:
        /* <DEDUP_REMOVED lines=9> */
.L_x_12819:
        /* <DEDUP_REMOVED lines=12> */
.L_x_12828:
[----:B------:R-:W-:Y:S02]  /*9bb0*/  IMAD.MOV.U32 R34, RZ, RZ, R114 ;  /* 0x000000ffff227224 */ /* 0x000fe400078e0072 */
.L_x_12829:
[----:B------:R-:W-:Y:S05]  /*9bc0*/  BSYNC B1 ;  /* 0x0000000000017941 */ /* 0x000fea0003800000 */
.L_x_12827:
        /* <DEDUP_REMOVED lines=16> */
.L_x_12833:
[----:B------:R-:W-:Y:S05]  /*9cd0*/  BSYNC B2 ;  /* 0x0000000000027941 */ /* 0x000fea0003800000 */
.L_x_12832:
        /* <DEDUP_REMOVED lines=43> */
.L_x_12831:
[----:B------:R-:W-:Y:S05]  /*9f90*/  BSYNC B1 ;  /* 0x0000000000017941 */ /* 0x000fea0003800000 */
.L_x_12830:
        /* <DEDUP_REMOVED lines=12> */
.L_x_12834:
        /* <DEDUP_REMOVED lines=12> */
.L_x_12837:
[----:B------:R-:W-:Y:S02]  /*a120*/  MOV R26, R114 ;  /* 0x00000072001a7202 */ /* 0x000fe40000000f00 */
.L_x_12838:
[----:B------:R-:W-:Y:S05]  /*a130*/  BSYNC B1 ;  /* 0x0000000000017941 */ /* 0x000fea0003800000 */
.L_x_12836:
        /* <DEDUP_REMOVED lines=16> */
.L_x_12842:
[----:B------:R-:W-:Y:S05]  /*a240*/  BSYNC B2 ;  /* 0x0000000000027941 */ /* 0x000fea0003800000 */
.L_x_12841:
        /* <DEDUP_REMOVED lines=43> */
.L_x_12840:
[----:B------:R-:W-:Y:S05]  /*a500*/  BSYNC B1 ;  /* 0x0000000000017941 */ /* 0x000fea0003800000 */
.L_x_12839:
        /* <DEDUP_REMOVED lines=9> */
.L_x_12835:
        /* <DEDUP_REMOVED lines=12> */
.L_x_12844:
[----:B------:R-:W-:Y:S02]  /*a660*/  IMAD.MOV.U32 R26, RZ, RZ, R114 ;  /* 0x000000ffff1a7224 */ /* 0x000fe400078e0072 */
.L_x_12845:
[----:B------:R-:W-:Y:S05]  /*a670*/  BSYNC B1 ;  /* 0x0000000000017941 */ /* 0x000fea0003800000 */
.L_x_12843:
        /* <DEDUP_REMOVED lines=16> */
.L_x_12849:
[----:B------:R-:W-:Y:S05]  /*a780*/  BSYNC B2 ;  /* 0x0000000000027941 */ /* 0x000fea0003800000 */
.L_x_12848:
        /* <DEDUP_REMOVED lines=43> */
.L_x_12847:
[----:B------:R-:W-:Y:S05]  /*aa40*/  BSYNC B1 ;  /* 0x0000000000017941 */ /* 0x000fea0003800000 */
.L_x_12846:
        /* <DEDUP_REMOVED lines=12> */
.L_x_12850:
        /* <DEDUP_REMOVED lines=12> */
.L_x_12853:
[----:B------:R-:W-:Y:S02]  /*abd0*/  IMAD.MOV.U32 R26, RZ, RZ, R114 ;  /* 0x000000ffff1a7224 */ /* 0x000fe400078e0072 */
.L_x_12854:
[----:B------:R-:W-:Y:S05]  /*abe0*/  BSYNC B1 ;  /* 0x0000000000017941 */ /* 0x000fea0003800000 */
.L_x_12852:
        /* <DEDUP_REMOVED lines=16> */
.L_x_12858:
[----:B------:R-:W-:Y:S05]  /*acf0*/  BSYNC B2 ;  /* 0x0000000000027941 */ /* 0x000fea0003800000 */
.L_x_12857:
        /* <DEDUP_REMOVED lines=43> */
.L_x_12856:
[----:B------:R-:W-:Y:S05]  /*afb0*/  BSYNC B1 ;  /* 0x0000000000017941 */ /* 0x000fea0003800000 */
.L_x_12855:
        /* <DEDUP_REMOVED lines=9> */
.L_x_12851:
        /* <DEDUP_REMOVED lines=12> */
.L_x_12860:
[----:B------:R-:W-:Y:S02]  /*b110*/  IMAD.MOV.U32 R26, RZ, RZ, R114 ;  /* 0x000000ffff1a7224 */ /* 0x000fe400078e0072 */
.L_x_12861:
[----:B------:R-:W-:Y:S05]  /*b120*/  BSYNC B1 ;  /* 0x0000000000017941 */ /* 0x000fea0003800000 */
.L_x_12859:
        /* <DEDUP_REMOVED lines=16> */
.L_x_12865:
[----:B------:R-:W-:Y:S05]  /*b230*/  BSYNC B2 ;  /* 0x0000000000027941 */ /* 0x000fea0003800000 */
.L_x_12864:
        /* <DEDUP_REMOVED lines=43> */
.L_x_12863:
[----:B------:R-:W-:Y:S05]  /*b4f0*/  BSYNC B1 ;  /* 0x0000000000017941 */ /* 0x000fea0003800000 */
.L_x_12862:
        /* <DEDUP_REMOVED lines=13> */
.L_x_12866:
        /* <DEDUP_REMOVED lines=12> */
.L_x_12869:
[----:B------:R-:W-:Y:S02]  /*b690*/  IMAD.MOV.U32 R32, RZ, RZ, R114 ;  /* 0x000000ffff207224 */ /* 0x000fe400078e0072 */
.L_x_12870:
[----:B------:R-:W-:Y:S05]  /*b6a0*/  BSYNC B1 ;  /* 0x0000000000017941 */ /* 0x000fea0003800000 */
.L_x_12868:
        /* <DEDUP_REMOVED lines=18> */
.L_x_12874:
[----:B------:R-:W-:Y:S05]  /*b7d0*/  BSYNC B2 ;  /* 0x0000000000027941 */ /* 0x000fea0003800000 */
.L_x_12873:
        /* <DEDUP_REMOVED lines=43> */
.L_x_12872:
[----:B------:R-:W-:Y:S05]  /*ba90*/  BSYNC B1 ;  /* 0x0000000000017941 */ /* 0x000fea0003800000 */
.L_x_12871:
        /* <DEDUP_REMOVED lines=9> */
.L_x_12867:
[----:B------:R-:W-:Y:S01]  /*bb30*/  SEL R25, RZ, 0x10000, P4 ;  /* 0x00010000ff197807 */ /* 0x000fe20002000000 */
[----:B------:R-:W-:Y:S01]  /*bb40*/  IMAD.WIDE.U32 R28, R37, R142, c[0x0][0x188] ;  /* 0x00006200251c7625 */ /* 0x000fe200078e008e */
[----:B------:R-:W-:Y:S02]  /*bb50*/  SEL R32, RZ, 0x100, P3 ;  /* 0x00000100ff207807 */ /* 0x000fe40001800000 */
[C---:B------:R-:W-:Y:S02]  /*bb60*/  LOP3.LUT P4, RZ, R130.reuse, 0x4, RZ, 0xc0, !PT ;  /* 0x0000000482ff7812 */ /* 0x040fe4000788c0ff */
[----:B------:R-:W-:Y:S01]  /*bb70*/  LOP3.LUT P3, RZ, R130, 0x2, RZ, 0xc0, !PT ;  /* 0x0000000282ff7812 */ /* 0x000fe2000786c0ff */
        /* <DEDUP_REMOVED lines=10> */
[----:B------:R-:W-:Y:S01]  /*bc20*/  LOP3.LUT P5, RZ, R130, 0x8, RZ, 0xc0, !PT ;  /* 0x0000000882ff7812 */ /* 0x000fe200078ac0ff */
        /* <DEDUP_REMOVED lines=33> */
.L_x_12875:
        /* <DEDUP_REMOVED lines=16> */
.L_x_12877:
[----:B-1----:R-:W-:Y:S02]  /*bf40*/  IMAD.MOV.U32 R37, RZ, RZ, R114 ;  /* 0x000000ffff257224 */ /* 0x002fe400078e0072 */
.L_x_12878:
[----:B------:R-:W-:Y:S05]  /*bf50*/  BSYNC B1 ;  /* 0x0000000000017941 */ /* 0x000fea0003800000 */
.L_x_12876:
        /* <DEDUP_REMOVED lines=16> */
.L_x_12882:
[----:B------:R-:W-:Y:S05]  /*c060*/  BSYNC B2 ;  /* 0x0000000000027941 */ /* 0x000fea0003800000 */
.L_x_12881:
        /* <DEDUP_REMOVED lines=43> */
.L_x_12880:
[----:B------:R-:W-:Y:S05]  /*c320*/  BSYNC B1 ;  /* 0x0000000000017941 */ /* 0x000fea0003800000 */
.L_x_12879:
        /* <DEDUP_REMOVED lines=12> */
[----:B------:R-:W-:Y:S02]  /*c3f0*/  IMAD.MOV.U32 R29, RZ, RZ, R28 ;  /* 0x000000ffff1d7224 */ /* 0x000fe400078e001c */
[----:B------:R-:W-:Y:S01]  /*c400*/  FADD.FTZ R40, R64, R40 ;  /* 0x0000002840287221 */ /* 0x000fe20000010000 */
[----:B------:R-:W-:Y:S05]  /*c410*/  BRA `(.L_x_12884) ;  /* 0x0000054000007947 */ /* 0x000fea0003800000 */
.L_x_12883:
        /* <DEDUP_REMOVED lines=12> */
.L_x_12886:
[----:B------:R-:W-:Y:S02]  /*c4e0*/  IMAD.MOV.U32 R36, RZ, RZ, R114 ;  /* 0x000000ffff247224 */ /* 0x000fe400078e0072 */
.L_x_12887:
[----:B------:R-:W-:Y:S05]  /*c4f0*/  BSYNC B1 ;  /* 0x0000000000017941 */ /* 0x000fea0003800000 */
.L_x_12885:
        /* <DEDUP_REMOVED lines=16> */
.L_x_12891:
[----:B------:R-:W-:Y:S05]  /*c600*/  BSYNC B2 ;  /* 0x0000000000027941 */ /* 0x000fea0003800000 */
.L_x_12890:
        /* <DEDUP_REMOVED lines=43> */
.L_x_12889:
[----:B------:R-:W-:Y:S05]  /*c8c0*/  BSYNC B1 ;  /* 0x0000000000017941 */ /* 0x000fea0003800000 */
.L_x_12888:
        /* <DEDUP_REMOVED lines=9> */
.L_x_12884:
        /* <DEDUP_REMOVED lines=12> */
.L_x_12893:
[----:B------:R-:W-:Y:S02]  /*ca20*/  MOV R36, R114 ;  /* 0x0000007200247202 */ /* 0x000fe40000000f00 */
.L_x_12894:
[----:B------:R-:W-:Y:S05]  /*ca30*/  BSYNC B1 ;  /* 0x0000000000017941 */ /* 0x000fea0003800000 */
.L_x_12892:
        /* <DEDUP_REMOVED lines=16> */
.L_x_12898:
[----:B------:R-:W-:Y:S05]  /*cb40*/  BSYNC B2 ;  /* 0x0000000000027941 */ /* 0x000fea0003800000 */
.L_x_12897:
        /* <DEDUP_REMOVED lines=43> */
.L_x_12896:
[----:B------:R-:W-:Y:S05]  /*ce00*/  BSYNC B1 ;  /* 0x0000000000017941 */ /* 0x000fea0003800000 */
.L_x_12895:
        /* <DEDUP_REMOVED lines=14> */
.L_x_12899:
        /* <DEDUP_REMOVED lines=12> */
.L_x_12902:
[----:B------:R-:W-:Y:S02]  /*cfb0*/  IMAD.MOV.U32 R24, RZ, RZ, R114 ;  /* 0x000000ffff187224 */ /* 0x000fe400078e0072 */
.L_x_12903:
[----:B------:R-:W-:Y:S05]  /*cfc0*/  BSYNC B1 ;  /* 0x0000000000017941 */ /* 0x000fea0003800000 */
.L_x_12901:
        /* <DEDUP_REMOVED lines=16> */
.L_x_12907:
[----:B------:R-:W-:Y:S05]  /*d0d0*/  BSYNC B2 ;  /* 0x0000000000027941 */ /* 0x000fea0003800000 */
.L_x_12906:
        /* <DEDUP_REMOVED lines=43> */
.L_x_12905:
[----:B------:R-:W-:Y:S05]  /*d390*/  BSYNC B1 ;  /* 0x0000000000017941 */ /* 0x000fea0003800000 */
.L_x_12904:
        /* <DEDUP_REMOVED lines=9> */
.L_x_12900:
        /* <DEDUP_REMOVED lines=12> */
.L_x_12909:
[----:B------:R-:W-:Y:S02]  /*d4f0*/  IMAD.MOV.U32 R24, RZ, RZ, R114 ;  /* 0x000000ffff187224 */ /* 0x000fe400078e0072 */
.L_x_12910:
[----:B------:R-:W-:Y:S05]  /*d500*/  BSYNC B1 ;  /* 0x0000000000017941 */ /* 0x000fea0003800000 */
.L_x_12908:
        /* <DEDUP_REMOVED lines=16> */
.L_x_12914:
[----:B------:R-:W-:Y:S05]  /*d610*/  BSYNC B2 ;  /* 0x0000000000027941 */ /* 0x000fea0003800000 */
.L_x_12913:
        /* <DEDUP_REMOVED lines=43> */
.L_x_12912:
[----:B------:R-:W-:Y:S05]  /*d8d0*/  BSYNC B1 ;  /* 0x0000000000017941 */ /* 0x000fea0003800000 */
.L_x_12911:
        /* <DEDUP_REMOVED lines=14> */
.L_x_12915:
        /* <DEDUP_REMOVED lines=12> */
.L_x_12918:
[----:B------:R-:W-:Y:S02]  /*da80*/  IMAD.MOV.U32 R24, RZ, RZ, R114 ;  /* 0x000000ffff187224 */ /* 0x000fe400078e0072 */
.L_x_12919:
[----:B------:R-:W-:Y:S05]  /*da90*/  BSYNC B1 ;  /* 0x0000000000017941 */ /* 0x000fea0003800000 */
.L_x_12917:
        /* <DEDUP_REMOVED lines=16> */
.L_x_12923:
[----:B------:R-:W-:Y:S05]  /*dba0*/  BSYNC B2 ;  /* 0x0000000000027941 */ /* 0x000fea0003800000 */
.L_x_12922:
        /* <DEDUP_REMOVED lines=43> */
.L_x_12921:
[----:B------:R-:W-:Y:S05]  /*de60*/  BSYNC B1 ;  /* 0x0000000000017941 */ /* 0x000fea0003800000 */
.L_x_12920:
        /* <DEDUP_REMOVED lines=9> */
.L_x_12916:
        /* <DEDUP_REMOVED lines=12> */
.L_x_12925:
[----:B------:R-:W-:Y:S02]  /*dfc0*/  IMAD.MOV.U32 R24, RZ, RZ, R114 ;  /* 0x000000ffff187224 */ /* 0x000fe400078e0072 */
.L_x_12926:
[----:B------:R-:W-:Y:S05]  /*dfd0*/  BSYNC B1 ;  /* 0x0000000000017941 */ /* 0x000fea0003800000 */
.L_x_12924:
        /* <DEDUP_REMOVED lines=16> */
.L_x_12930:
[----:B------:R-:W-:Y:S05]  /*e0e0*/  BSYNC B2 ;  /* 0x0000000000027941 */ /* 0x000fea0003800000 */
.L_x_12929:
        /* <DEDUP_REMOVED lines=43> */
.L_x_12928:
[----:B------:R-:W-:Y:S05]  /*e3a0*/  BSYNC B1 ;  /* 0x0000000000017941 */ /* 0x000fea0003800000 */
.L_x_12927:
        /* <DEDUP_REMOVED lines=12> */
.L_x_12931:
        /* <DEDUP_REMOVED lines=12> */
.L_x_12934:
[----:B------:R-:W-:Y:S02]  /*e530*/  IMAD.MOV.U32 R34, RZ, RZ, R114 ;  /* 0x000000ffff227224 */ /* 0x000fe400078e0072 */
.L_x_12935:
[----:B------:R-:W-:Y:S05]  /*e540*/  BSYNC B1 ;  /* 0x0000000000017941 */ /* 0x000fea0003800000 */
.L_x_12933:
        /* <DEDUP_REMOVED lines=16> */
.L_x_12939:
[----:B------:R-:W-:Y:S05]  /*e650*/  BSYNC B2 ;  /* 0x0000000000027941 */ /* 0x000fea0003800000 */
.L_x_12938:
        /* <DEDUP_REMOVED lines=43> */
.L_x_12937:
[----:B------:R-:W-:Y:S05]  /*e910*/  BSYNC B1 ;  /* 0x0000000000017941 */ /* 0x000fea0003800000 */
.L_x_12936:
        /* <DEDUP_REMOVED lines=9> */
.L_x_12932:
        /* <DEDUP_REMOVED lines=12> */
.L_x_12941:
[----:B------:R-:W-:Y:S02]  /*ea70*/  IMAD.MOV.U32 R34, RZ, RZ, R114 ;  /* 0x000000ffff227224 */ /* 0x000fe400078e0072 */
.L_x_12942:
[----:B------:R-:W-:Y:S05]  /*ea80*/  BSYNC B1 ;  /* 0x0000000000017941 */ /* 0x000fea0003800000 */
.L_x_12940:
        /* <DEDUP_REMOVED lines=16> */
.L_x_12946:
[----:B------:R-:W-:Y:S05]  /*eb90*/  BSYNC B2 ;  /* 0x0000000000027941 */ /* 0x000fea0003800000 */
.L_x_12945:
        /* <DEDUP_REMOVED lines=43> */
.L_x_12944:
[----:B------:R-:W-:Y:S05]  /*ee50*/  BSYNC B1 ;  /* 0x0000000000017941 */ /* 0x000fea0003800000 */
.L_x_12943:
        /* <DEDUP_REMOVED lines=12> */
.L_x_12947:
        /* <DEDUP_REMOVED lines=12> */
.L_x_12950:
[----:B------:R-:W-:Y:S02]  /*efe0*/  IMAD.MOV.U32 R34, RZ, RZ, R114 ;  /* 0x000000ffff227224 */ /* 0x000fe400078e0072 */
.L_x_12951:
[----:B------:R-:W-:Y:S05]  /*eff0*/  BSYNC B1 ;  /* 0x0000000000017941 */ /* 0x000fea0003800000 */
.L_x_12949:
        /* <DEDUP_REMOVED lines=16> */
.L_x_12955:
[----:B------:R-:W-:Y:S05]  /*f100*/  BSYNC B2 ;  /* 0x0000000000027941 */ /* 0x000fea0003800000 */
.L_x_12954:
        /* <DEDUP_REMOVED lines=43> */
.L_x_12953:
[----:B------:R-:W-:Y:S05]  /*f3c0*/  BSYNC B1 ;  /* 0x0000000000017941 */ /* 0x000fea0003800000 */
.L_x_12952:
        /* <DEDUP_REMOVED lines=9> */
.L_x_12948:
        /* <DEDUP_REMOVED lines=12> */
.L_x_12957:
[----:B------:R-:W-:Y:S02]  /*f520*/  IMAD.MOV.U32 R34, RZ, RZ, R114 ;  /* 0x000000ffff227224 */ /* 0x000fe400078e0072 */
.L_x_12958:
[----:B------:R-:W-:Y:S05]  /*f530*/  BSYNC B1 ;  /* 0x0000000000017941 */ /* 0x000fea0003800000 */
.L_x_12956:
        /* <DEDUP_REMOVED lines=16> */
.L_x_12962:
[----:B------:R-:W-:Y:S05]  /*f640*/  BSYNC B2 ;  /* 0x0000000000027941 */ /* 0x000fea0003800000 */
.L_x_12961:
        /* <DEDUP_REMOVED lines=43> */
.L_x_12960:
[----:B------:R-:W-:Y:S05]  /*f900*/  BSYNC B1 ;  /* 0x0000000000017941 */ /* 0x000fea0003800000 */
.L_x_12959:
        /* <DEDUP_REMOVED lines=12> */
.L_x_12963:
        /* <DEDUP_REMOVED lines=12> */
.L_x_12966:
[----:B------:R-:W-:Y:S02]  /*fa90*/  IMAD.MOV.U32 R26, RZ, RZ, R114 ;  /* 0x000000ffff1a7224 */ /* 0x000fe400078e0072 */
.L_x_12967:
[----:B------:R-:W-:Y:S05]  /*faa0*/  BSYNC B1 ;  /* 0x0000000000017941 */ /* 0x000fea0003800000 */
.L_x_12965:
        /* <DEDUP_REMOVED lines=16> */
.L_x_12971:
[----:B------:R-:W-:Y:S05]  /*fbb0*/  BSYNC B2 ;  /* 0x0000000000027941 */ /* 0x000fea0003800000 */
.L_x_12970:
        /* <DEDUP_REMOVED lines=43> */
.L_x_12969:
[----:B------:R-:W-:Y:S05]  /*fe70*/  BSYNC B1 ;  /* 0x0000000000017941 */ /* 0x000fea0003800000 */
.L_x_12968:
        /* <DEDUP_REMOVED lines=9> */
.L_x_12964:
        /* <DEDUP_REMOVED lines=12> */
.L_x_12973:
[----:B------:R-:W-:Y:S02]  /*ffd0*/  IMAD.MOV.U32 R26, RZ, RZ, R114 ;  /* 0x000000ffff1a7224 */ /* 0x000fe400078e0072 */
.L_x_12974:
[----:B------:R-:W-:Y:S05]  /*ffe0*/  BSYNC B1 ;  /* 0x0000000000017941 */ /* 0x000fea0003800000 */
.L_x_12972:
        /* <DEDUP_REMOVED lines=16> */
.L_x_12978:
[----:B------:R-:W-:Y:S05]  /*100f0*/  BSYNC B2 ;  /* 0x0000000000027941 */ /* 0x000fea0003800000 */
.L_x_12977:
        /* <DEDUP_REMOVED lines=43> */
.L_x_12976:
[----:B------:R-:W-:Y:S05]  /*103b0*/  BSYNC B1 ;  /* 0x0000000000017941 */ /* 0x000fea0003800000 */
.L_x_12975:
        /* <DEDUP_REMOVED lines=12> */
.L_x_12979:
        /* <DEDUP_REMOVED lines=12> */
.L_x_12982:
[----:B------:R-:W-:Y:S02]  /*10540*/  IMAD.MOV.U32 R26, RZ, RZ, R114 ;  /* 0x000000ffff1a7224 */ /* 0x000fe400078e0072 */
.L_x_12983:
[----:B------:R-:W-:Y:S05]  /*10550*/  BSYNC B1 ;  /* 0x0000000000017941 */ /* 0x000fea0003800000 */
.L_x_12981:
        /* <DEDUP_REMOVED lines=16> */
.L_x_12987:
[----:B------:R-:W-:Y:S05]  /*10660*/  BSYNC B2 ;  /* 0x0000000000027941 */ /* 0x000fea0003800000 */
.L_x_12986:
        /* <DEDUP_REMOVED lines=43> */
.L_x_12985:
[----:B------:R-:W-:Y:S05]  /*10920*/  BSYNC B1 ;  /* 0x0000000000017941 */ /* 0x000fea0003800000 */
.L_x_12984:
        /* <DEDUP_REMOVED lines=9> */
.L_x_12980:
        /* <DEDUP_REMOVED lines=12> */
.L_x_12989:
[----:B------:R-:W-:Y:S02]  /*10a80*/  IMAD.MOV.U32 R26, RZ, RZ, R114 ;  /* 0x000000ffff1a7224 */ /* 0x000fe400078e0072 */
.L_x_12990:
[----:B------:R-:W-:Y:S05]  /*10a90*/  BSYNC B1 ;  /* 0x0000000000017941 */ /* 0x000fea0003800000 */
.L_x_12988:
        /* <DEDUP_REMOVED lines=16> */
.L_x_12994:
[----:B------:R-:W-:Y:S05]  /*10ba0*/  BSYNC B2 ;  /* 0x0000000000027941 */ /* 0x000fea0003800000 */
.L_x_12993:
        /* <DEDUP_REMOVED lines=43> */
.L_x_12992:
[----:B------:R-:W-:Y:S05]  /*10e60*/  BSYNC B1 ;  /* 0x0000000000017941 */ /* 0x000fea0003800000 */
.L_x_12991:
        /* <DEDUP_REMOVED lines=13> */
.L_x_12995:
        /* <DEDUP_REMOVED lines=12> */
.L_x_12998:
[----:B------:R-:W-:Y:S02]  /*11000*/  IMAD.MOV.U32 R32, RZ, RZ, R114 ;  /* 0x000000ffff207224 */ /* 0x000fe400078e0072 */
.L_x_12999:
[----:B------:R-:W-:Y:S05]  /*11010*/  BSYNC B1 ;  /* 0x0000000000017941 */ /* 0x000fea0003800000 */
.L_x_12997:
        /* <DEDUP_REMOVED lines=18> */
.L_x_13003:
[----:B------:R-:W-:Y:S05]  /*11140*/  BSYNC B2 ;  /* 0x0000000000027941 */ /* 0x000fea0003800000 */
.L_x_13002:
        /* <DEDUP_REMOVED lines=43> */
.L_x_13001:
[----:B------:R-:W-:Y:S05]  /*11400*/  BSYNC B1 ;  /* 0x0000000000017941 */ /* 0x000fea0003800000 */
.L_x_13000:
        /* <DEDUP_REMOVED lines=9> */
.L_x_12996:
        /* <DEDUP_REMOVED lines=49> */
.L_x_13004:
        /* <DEDUP_REMOVED lines=16> */
.L_x_13006:
[----:B-1----:R-:W-:Y:S02]  /*118b0*/  IMAD.MOV.U32 R93, RZ, RZ, R114 ;  /* 0x000000ffff5d7224 */ /* 0x002fe400078e0072 */
.L_x_13007:
[----:B------:R-:W-:Y:S05]  /*118c0*/  BSYNC B1 ;  /* 0x0000000000017941 */ /* 0x000fea0003800000 */
.L_x_13005:
        /* <DEDUP_REMOVED lines=16> */
.L_x_13011:
[----:B------:R-:W-:Y:S05]  /*119d0*/  BSYNC B2 ;  /* 0x0000000000027941 */ /* 0x000fea0003800000 */
.L_x_13010:
        /* <DEDUP_REMOVED lines=43> */
.L_x_13009:
[----:B------:R-:W-:Y:S05]  /*11c90*/  BSYNC B1 ;  /* 0x0000000000017941 */ /* 0x000fea0003800000 */
.L_x_13008:
        /* <DEDUP_REMOVED lines=15> */
.L_x_13012:
        /* <DEDUP_REMOVED lines=12> */
.L_x_13015:
[----:B------:R-:W-:Y:S02]  /*11e50*/  IMAD.MOV.U32 R33, RZ, RZ, R114 ;  /* 0x000000ffff217224 */ /* 0x000fe400078e0072 */
.L_x_13016:
[----:B------:R-:W-:Y:S05]  /*11e60*/  BSYNC B1 ;  /* 0x0000000000017941 */ /* 0x000fea0003800000 */
.L_x_13014:
        /* <DEDUP_REMOVED lines=16> */
.L_x_13020:
[----:B------:R-:W-:Y:S05]  /*11f70*/  BSYNC B2 ;  /* 0x0000000000027941 */ /* 0x000fea0003800000 */
.L_x_13019:
        /* <DEDUP_REMOVED lines=43> */
.L_x_13018:
[----:B------:R-:W-:Y:S05]  /*12230*/  BSYNC B1 ;  /* 0x0000000000017941 */ /* 0x000fea0003800000 */
.L_x_13017:
        /* <DEDUP_REMOVED lines=9> */
.L_x_13013:
        /* <DEDUP_REMOVED lines=12> */
.L_x_13022:
[----:B------:R-:W-:Y:S02]  /*12390*/  IMAD.MOV.U32 R94, RZ, RZ, R114 ;  /* 0x000000ffff5e7224 */ /* 0x000fe400078e0072 */
.L_x_13023:
[----:B------:R-:W-:Y:S05]  /*123a0*/  BSYNC B1 ;  /* 0x0000000000017941 */ /* 0x000fea0003800000 */
.L_x_13021:
        /* <DEDUP_REMOVED lines=16> */
.L_x_13027:
[----:B------:R-:W-:Y:S05]  /*124b0*/  BSYNC B2 ;  /* 0x0000000000027941 */ /* 0x000fea0003800000 */
.L_x_13026:
        /* <DEDUP_REMOVED lines=43> */
.L_x_13025:
[----:B------:R-:W-:Y:S05]  /*12770*/  BSYNC B1 ;  /* 0x0000000000017941 */ /* 0x000fea0003800000 */
.L_x_13024:
        /* <DEDUP_REMOVED lines=14> */
.L_x_13028:
        /* <DEDUP_REMOVED lines=12> */
.L_x_13031:
[----:B------:R-:W-:Y:S02]  /*12920*/  IMAD.MOV.U32 R24, RZ, RZ, R114 ;  /* 0x000000ffff187224 */ /* 0x000fe400078e0072 */
.L_x_13032:
[----:B------:R-:W-:Y:S05]  /*12930*/  BSYNC B1 ;  /* 0x0000000000017941 */ /* 0x000fea0003800000 */
.L_x_13030:
        /* <DEDUP_REMOVED lines=16> */
.L_x_13036:
[----:B------:R-:W-:Y:S05]  /*12a40*/  BSYNC B2 ;  /* 0x0000000000027941 */ /* 0x000fea0003800000 */
.L_x_13035:
        /* <DEDUP_REMOVED lines=43> */
.L_x_13034:
[----:B------:R-:W-:Y:S05]  /*12d00*/  BSYNC B1 ;  /* 0x0000000000017941 */ /* 0x000fea0003800000 */
.L_x_13033:
        /* <DEDUP_REMOVED lines=9> */
.L_x_13029:
        /* <DEDUP_REMOVED lines=12> */
.L_x_13038:
[----:B------:R-:W-:Y:S02]  /*12e60*/  IMAD.MOV.U32 R24, RZ, RZ, R114 ;  /* 0x000000ffff187224 */ /* 0x000fe400078e0072 */
.L_x_13039:
[----:B------:R-:W-:Y:S05]  /*12e70*/  BSYNC B1 ;  /* 0x0000000000017941 */ /* 0x000fea0003800000 */
.L_x_13037:
        /* <DEDUP_REMOVED lines=16> */
.L_x_13043:
[----:B------:R-:W-:Y:S05]  /*12f80*/  BSYNC B2 ;  /* 0x0000000000027941 */ /* 0x000fea0003800000 */
.L_x_13042:
        /* <DEDUP_REMOVED lines=43> */
.L_x_13041:
[----:B------:R-:W-:Y:S05]  /*13240*/  BSYNC B1 ;  /* 0x0000000000017941 */ /* 0x000fea0003800000 */
.L_x_13040:
        /* <DEDUP_REMOVED lines=14> */
.L_x_13044:
        /* <DEDUP_REMOVED lines=12> */
.L_x_13047:
[----:B------:R-:W-:Y:S02]  /*133f0*/  IMAD.MOV.U32 R24, RZ, RZ, R114 ;  /* 0x000000ffff187224 */ /* 0x000fe400078e0072 */
.L_x_13048:
[----:B------:R-:W-:Y:S05]  /*13400*/  BSYNC B1 ;  /* 0x0000000000017941 */ /* 0x000fea0003800000 */
.L_x_13046:
        /* <DEDUP_REMOVED lines=16> */
.L_x_13052:
[----:B------:R-:W-:Y:S05]  /*13510*/  BSYNC B2 ;  /* 0x0000000000027941 */ /* 0x000fea0003800000 */
.L_x_13051:
        /* <DEDUP_REMOVED lines=43> */
.L_x_13050:
[----:B------:R-:W-:Y:S05]  /*137d0*/  BSYNC B1 ;  /* 0x0000000000017941 */ /* 0x000fea0003800000 */
.L_x_13049:
        /* <DEDUP_REMOVED lines=9> */
.L_x_13045:
        /* <DEDUP_REMOVED lines=12> */
.L_x_13054:
[----:B------:R-:W-:Y:S02]  /*13930*/  IMAD.MOV.U32 R24, RZ, RZ, R114 ;  /* 0x000000ffff187224 */ /* 0x000fe400078e0072 */
.L_x_13055:
[----:B------:R-:W-:Y:S05]  /*13940*/  BSYNC B1 ;  /* 0x0000000000017941 */ /* 0x000fea0003800000 */
.L_x_13053:
        /* <DEDUP_REMOVED lines=16> */
.L_x_13059:
[----:B------:R-:W-:Y:S05]  /*13a50*/  BSYNC B2 ;  /* 0x0000000000027941 */ /* 0x000fea0003800000 */
.L_x_13058:
        /* <DEDUP_REMOVED lines=43> */
.L_x_13057:
[----:B------:R-:W-:Y:S05]  /*13d10*/  BSYNC B1 ;  /* 0x0000000000017941 */ /* 0x000fea0003800000 */
.L_x_13056:
        /* <DEDUP_REMOVED lines=12> */
.L_x_13060:
        /* <DEDUP_REMOVED lines=12> */
.L_x_13063:
[----:B------:R-:W-:Y:S02]  /*13ea0*/  IMAD.MOV.U32 R94, RZ, RZ, R114 ;  /* 0x000000ffff5e7224 */ /* 0x000fe400078e0072 */
.L_x_13064:
[----:B------:R-:W-:Y:S05]  /*13eb0*/  BSYNC B1 ;  /* 0x0000000000017941 */ /* 0x000fea0003800000 */
.L_x_13062:
        /* <DEDUP_REMOVED lines=16> */
.L_x_13068:
[----:B------:R-:W-:Y:S05]  /*13fc0*/  BSYNC B2 ;  /* 0x0000000000027941 */ /* 0x000fea0003800000 */
.L_x_13067:
        /* <DEDUP_REMOVED lines=43> */
.L_x_13066:
[----:B------:R-:W-:Y:S05]  /*14280*/  BSYNC B1 ;  /* 0x0000000000017941 */ /* 0x000fea0003800000 */
.L_x_13065:
        /* <DEDUP_REMOVED lines=9> */
.L_x_13061:
        /* <DEDUP_REMOVED lines=12> */
.L_x_13070:
[----:B------:R-:W-:Y:S02]  /*143e0*/  IMAD.MOV.U32 R94, RZ, RZ, R114 ;  /* 0x000000ffff5e7224 */ /* 0x000fe400078e0072 */
.L_x_13071:
[----:B------:R-:W-:Y:S05]  /*143f0*/  BSYNC B1 ;  /* 0x0000000000017941 */ /* 0x000fea0003800000 */
.L_x_13069:
        /* <DEDUP_REMOVED lines=16> */
.L_x_13075:
[----:B------:R-:W-:Y:S05]  /*14500*/  BSYNC B2 ;  /* 0x0000000000027941 */ /* 0x000fea0003800000 */
.L_x_13074:
        /* <DEDUP_REMOVED lines=43> */
.L_x_13073:
[----:B------:R-:W-:Y:S05]  /*147c0*/  BSYNC B1 ;  /* 0x0000000000017941 */ /* 0x000fea0003800000 */
.L_x_13072:
        /* <DEDUP_REMOVED lines=12> */
.L_x_13076:
        /* <DEDUP_REMOVED lines=12> */
.L_x_13079:
[----:B------:R-:W-:Y:S02]  /*14950*/  IMAD.MOV.U32 R29, RZ, RZ, R114 ;  /* 0x000000ffff1d7224 */ /* 0x000fe400078e0072 */
.L_x_13080:
[----:B------:R-:W-:Y:S05]  /*14960*/  BSYNC B1 ;  /* 0x0000000000017941 */ /* 0x000fea0003800000 */
.L_x_13078:
        /* <DEDUP_REMOVED lines=16> */
.L_x_13084:
[----:B------:R-:W-:Y:S05]  /*14a70*/  BSYNC B2 ;  /* 0x0000000000027941 */ /* 0x000fea0003800000 */
.L_x_13083:
        /* <DEDUP_REMOVED lines=43> */
.L_x_13082:
[----:B------:R-:W-:Y:S05]  /*14d30*/  BSYNC B1 ;  /* 0x0000000000017941 */ /* 0x000fea0003800000 */
.L_x_13081:
        /* <DEDUP_REMOVED lines=9> */
.L_x_13077:
        /* <DEDUP_REMOVED lines=12> */
.L_x_13086:
[----:B------:R-:W-:Y:S02]  /*14e90*/  IMAD.MOV.U32 R133, RZ, RZ, R114 ;  /* 0x000000ffff857224 */ /* 0x000fe400078e0072 */
.L_x_13087:
[----:B------:R-:W-:Y:S05]  /*14ea0*/  BSYNC B1 ;  /* 0x0000000000017941 */ /* 0x000fea0003800000 */
.L_x_13085:
        /* <DEDUP_REMOVED lines=16> */
.L_x_13091:
[----:B------:R-:W-:Y:S05]  /*14fb0*/  BSYNC B2 ;  /* 0x0000000000027941 */ /* 0x000fea0003800000 */
.L_x_13090:
        /* <DEDUP_REMOVED lines=43> */
.L_x_13089:
[----:B------:R-:W-:Y:S05]  /*15270*/  BSYNC B1 ;  /* 0x0000000000017941 */ /* 0x000fea0003800000 */
.L_x_13088:
        /* <DEDUP_REMOVED lines=12> */
.L_x_13092:
        /* <DEDUP_REMOVED lines=12> */
.L_x_13095:
[----:B------:R-:W-:Y:S02]  /*15400*/  IMAD.MOV.U32 R26, RZ, RZ, R114 ;  /* 0x000000ffff1a7224 */ /* 0x000fe400078e0072 */
.L_x_13096:
[----:B------:R-:W-:Y:S05]  /*15410*/  BSYNC B1 ;  /* 0x0000000000017941 */ /* 0x000fea0003800000 */
.L_x_13094:
        /* <DEDUP_REMOVED lines=16> */
.L_x_13100:
[----:B------:R-:W-:Y:S05]  /*15520*/  BSYNC B2 ;  /* 0x0000000000027941 */ /* 0x000fea0003800000 */
.L_x_13099:
        /* <DEDUP_REMOVED lines=43> */
.L_x_13098:
[----:B------:R-:W-:Y:S05]  /*157e0*/  BSYNC B1 ;  /* 0x0000000000017941 */ /* 0x000fea0003800000 */
.L_x_13097:
        /* <DEDUP_REMOVED lines=9> */
.L_x_13093:
        /* <DEDUP_REMOVED lines=12> */
.L_x_13102:
[----:B------:R-:W-:Y:S02]  /*15940*/  IMAD.MOV.U32 R26, RZ, RZ, R114 ;  /* 0x000000ffff1a7224 */ /* 0x000fe400078e0072 */
.L_x_13103:
[----:B------:R-:W-:Y:S05]  /*15950*/  BSYNC B1 ;  /* 0x0000000000017941 */ /* 0x000fea0003800000 */
.L_x_13101:
        /* <DEDUP_REMOVED lines=16> */
.L_x_13107:
[----:B------:R-:W-:Y:S05]  /*15a60*/  BSYNC B2 ;  /* 0x0000000000027941 */ /* 0x000fea0003800000 */
.L_x_13106:
        /* <DEDUP_REMOVED lines=43> */
.L_x_13105:
[----:B------:R-:W-:Y:S05]  /*15d20*/  BSYNC B1 ;  /* 0x0000000000017941 */ /* 0x000fea0003800000 */
.L_x_13104:
        /* <DEDUP_REMOVED lines=12> */
.L_x_13108:
        /* <DEDUP_REMOVED lines=12> */
.L_x_13111:
[----:B------:R-:W-:Y:S02]  /*15eb0*/  IMAD.MOV.U32 R26, RZ, RZ, R114 ;  /* 0x000000ffff1a7224 */ /* 0x000fe400078e0072 */
.L_x_13112:
[----:B------:R-:W-:Y:S05]  /*15ec0*/  BSYNC B1 ;  /* 0x0000000000017941 */ /* 0x000fea0003800000 */
.L_x_13110:
        /* <DEDUP_REMOVED lines=16> */
.L_x_13116:
[----:B------:R-:W-:Y:S05]  /*15fd0*/  BSYNC B2 ;  /* 0x0000000000027941 */ /* 0x000fea0003800000 */
.L_x_13115:
        /* <DEDUP_REMOVED lines=43> */
.L_x_13114:
[----:B------:R-:W-:Y:S05]  /*16290*/  BSYNC B1 ;  /* 0x0000000000017941 */ /* 0x000fea0003800000 */
.L_x_13113:
        /* <DEDUP_REMOVED lines=9> */
.L_x_13109:
        /* <DEDUP_REMOVED lines=12> */
.L_x_13118:
[----:B------:R-:W-:Y:S02]  /*163f0*/  IMAD.MOV.U32 R26, RZ, RZ, R114 ;  /* 0x000000ffff1a7224 */ /* 0x000fe400078e0072 */
.L_x_13119:
[----:B------:R-:W-:Y:S05]  /*16400*/  BSYNC B1 ;  /* 0x0000000000017941 */ /* 0x000fea0003800000 */
.L_x_13117:
        /* <DEDUP_REMOVED lines=16> */
.L_x_13123:
[----:B------:R-:W-:Y:S05]  /*16510*/  BSYNC B2 ;  /* 0x0000000000027941 */ /* 0x000fea0003800000 */
.L_x_13122:
        /* <DEDUP_REMOVED lines=43> */
.L_x_13121:
[----:B------:R-:W-:Y:S05]  /*167d0*/  BSYNC B1 ;  /* 0x0000000000017941 */ /* 0x000fea0003800000 */
.L_x_13120:
        /* <DEDUP_REMOVED lines=13> */
.L_x_13124:
        /* <DEDUP_REMOVED lines=12> */
.L_x_13127:
[----:B------:R-:W-:Y:S02]  /*16970*/  IMAD.MOV.U32 R133, RZ, RZ, R114 ;  /* 0x000000ffff857224 */ /* 0x000fe400078e0072 */
.L_x_13128:
[----:B------:R-:W-:Y:S05]  /*16980*/  BSYNC B1 ;  /* 0x0000000000017941 */ /* 0x000fea0003800000 */
.L_x_13126:
        /* <DEDUP_REMOVED lines=18> */
.L_x_13132:
[----:B------:R-:W-:Y:S05]  /*16ab0*/  BSYNC B2 ;  /* 0x0000000000027941 */ /* 0x000fea0003800000 */
.L_x_13131:
        /* <DEDUP_REMOVED lines=43> */
.L_x_13130:
[----:B------:R-:W-:Y:S05]  /*16d70*/  BSYNC B1 ;  /* 0x0000000000017941 */ /* 0x000fea0003800000 */
.L_x_13129:
        /* <DEDUP_REMOVED lines=9> */
.L_x_13125:
        /* <DEDUP_REMOVED lines=26> */
[----:B------:R-:W-:-:S06]  /*16fb0*/  IMAD.WIDE.U32 R94, R139, R132, c[0x0][0x170] ;  /* 0x00005c008b5e7625 */ /* 0x000fcc00078e0084 */
[----:B------:R-:W-:-:S04]  /*16fc0*/  @P6 IMAD.WIDE.U32 R134, R139, R132, c[0x0][0x178] ;  /* 0x00005e008b866625 */ /* 0x000fc800078e0084 */
        /* <DEDUP_REMOVED lines=21> */
.L_x_13133:
[----:B0-----:R0:W5:Y:S04]  /*17120*/  @P6 LDG.E.128 R68, [R134.64] ;  /* 0x0000000686446981 */ /* 0x001168000c1e1d00 */
[----:B------:R0:W5:Y:S04]  /*17130*/  @P0 LDG.E.128 R64, [R132.64] ;  /* 0x0000000684400981 */ /* 0x000168000c1e1d00 */
[----:B------:R0:W5:Y:S04]  /*17140*/  @P0 LDG.E.128 R60, [R132.64+0x10] ;  /* 0x00001006843c0981 */ /* 0x000168000c1e1d00 */
        /* <DEDUP_REMOVED lines=13> */
.L_x_13135:
[----:B0-----:R-:W-:Y:S02]  /*17220*/  IMAD.MOV.U32 R134, RZ, RZ, R114 ;  /* 0x000000ffff867224 */ /* 0x001fe400078e0072 */
.L_x_13136:
[----:B------:R-:W-:Y:S05]  /*17230*/  BSYNC B1 ;  /* 0x0000000000017941 */ /* 0x000fea0003800000 */
.L_x_13134:
        /* <DEDUP_REMOVED lines=16> */
.L_x_13140:
[----:B------:R-:W-:Y:S05]  /*17340*/  BSYNC B2 ;  /* 0x0000000000027941 */ /* 0x000fea0003800000 */
.L_x_13139:
        /* <DEDUP_REMOVED lines=43> */
.L_x_13138:
[----:B------:R-:W-:Y:S05]  /*17600*/  BSYNC B1 ;  /* 0x0000000000017941 */ /* 0x000fea0003800000 */
.L_x_13137:
        /* <DEDUP_REMOVED lines=15> */
.L_x_13141:
        /* <DEDUP_REMOVED lines=12> */
.L_x_13144:
[----:B------:R-:W-:Y:S02]  /*177c0*/  IMAD.MOV.U32 R25, RZ, RZ, R114 ;  /* 0x000000ffff197224 */ /* 0x000fe400078e0072 */
.L_x_13145:
[----:B------:R-:W-:Y:S05]  /*177d0*/  BSYNC B1 ;  /* 0x0000000000017941 */ /* 0x000fea0003800000 */
.L_x_13143:
        /* <DEDUP_REMOVED lines=16> */
.L_x_13149:
[----:B------:R-:W-:Y:S05]  /*178e0*/  BSYNC B2 ;  /* 0x0000000000027941 */ /* 0x000fea0003800000 */
.L_x_13148:
        /* <DEDUP_REMOVED lines=43> */
.L_x_13147:
[----:B------:R-:W-:Y:S05]  /*17ba0*/  BSYNC B1 ;  /* 0x0000000000017941 */ /* 0x000fea0003800000 */
.L_x_13146:
        /* <DEDUP_REMOVED lines=9> */
.L_x_13142:
        /* <DEDUP_REMOVED lines=12> */
.L_x_13151:
[----:B------:R-:W-:Y:S02]  /*17d00*/  IMAD.MOV.U32 R136, RZ, RZ, R114 ;  /* 0x000000ffff887224 */ /* 0x000fe400078e0072 */
.L_x_13152:
[----:B------:R-:W-:Y:S05]  /*17d10*/  BSYNC B1 ;  /* 0x0000000000017941 */ /* 0x000fea0003800000 */
.L_x_13150:
        /* <DEDUP_REMOVED lines=16> */
.L_x_13156:
[----:B------:R-:W-:Y:S05]  /*17e20*/  BSYNC B2 ;  /* 0x0000000000027941 */ /* 0x000fea0003800000 */
.L_x_13155:
        /* <DEDUP_REMOVED lines=43> */
.L_x_13154:
[----:B------:R-:W-:Y:S05]  /*180e0*/  BSYNC B1 ;  /* 0x0000000000017941 */ /* 0x000fea0003800000 */
.L_x_13153:
        /* <DEDUP_REMOVED lines=14> */
.L_x_13157:
        /* <DEDUP_REMOVED lines=12> */
.L_x_13160:
[----:B------:R-:W-:Y:S02]  /*18290*/  IMAD.MOV.U32 R92, RZ, RZ, R114 ;  /* 0x000000ffff5c7224 */ /* 0x000fe400078e0072 */
.L_x_13161:
[----:B------:R-:W-:Y:S05]  /*182a0*/  BSYNC B1 ;  /* 0x0000000000017941 */ /* 0x000fea0003800000 */
.L_x_13159:
        /* <DEDUP_REMOVED lines=16> */
.L_x_13165:
[----:B------:R-:W-:Y:S05]  /*183b0*/  BSYNC B2 ;  /* 0x0000000000027941 */ /* 0x000fea0003800000 */
.L_x_13164:
        /* <DEDUP_REMOVED lines=43> */
.L_x_13163:
[----:B------:R-:W-:Y:S05]  /*18670*/  BSYNC B1 ;  /* 0x0000000000017941 */ /* 0x000fea0003800000 */
.L_x_13162:
        /* <DEDUP_REMOVED lines=9> */
.L_x_13158:
        /* <DEDUP_REMOVED lines=12> */
.L_x_13167:
[----:B------:R-:W-:Y:S02]  /*187d0*/  IMAD.MOV.U32 R92, RZ, RZ, R114 ;  /* 0x000000ffff5c7224 */ /* 0x000fe400078e0072 */
.L_x_13168:
[----:B------:R-:W-:Y:S05]  /*187e0*/  BSYNC B1 ;  /* 0x0000000000017941 */ /* 0x000fea0003800000 */
.L_x_13166:
        /* <DEDUP_REMOVED lines=16> */
.L_x_13172:
[----:B------:R-:W-:Y:S05]  /*188f0*/  BSYNC B2 ;  /* 0x0000000000027941 */ /* 0x000fea0003800000 */
.L_x_13171:
        /* <DEDUP_REMOVED lines=43> */
.L_x_13170:
[----:B------:R-:W-:Y:S05]  /*18bb0*/  BSYNC B1 ;  /* 0x0000000000017941 */ /* 0x000fea0003800000 */
.L_x_13169:
        /* <DEDUP_REMOVED lines=14> */
.L_x_13173:
        /* <DEDUP_REMOVED lines=12> */
.L_x_13176:
[----:B------:R-:W-:Y:S02]  /*18d60*/  MOV R27, R114 ;  /* 0x00000072001b7202 */ /* 0x000fe40000000f00 */
.L_x_13177:
[----:B------:R-:W-:Y:S05]  /*18d70*/  BSYNC B1 ;  /* 0x0000000000017941 */ /* 0x000fea0003800000 */
.L_x_13175:
        /* <DEDUP_REMOVED lines=16> */
.L_x_13181:
[----:B------:R-:W-:Y:S05]  /*18e80*/  BSYNC B2 ;  /* 0x0000000000027941 */ /* 0x000fea0003800000 */
.L_x_13180:
        /* <DEDUP_REMOVED lines=43> */
.L_x_13179:
[----:B------:R-:W-:Y:S05]  /*19140*/  BSYNC B1 ;  /* 0x0000000000017941 */ /* 0x000fea0003800000 */
.L_x_13178:
        /* <DEDUP_REMOVED lines=9> */
.L_x_13174:
        /* <DEDUP_REMOVED lines=12> */
.L_x_13183:
[----:B------:R-:W-:Y:S02]  /*192a0*/  IMAD.MOV.U32 R92, RZ, RZ, R114 ;  /* 0x000000ffff5c7224 */ /* 0x000fe400078e0072 */
.L_x_13184:
[----:B------:R-:W-:Y:S05]  /*192b0*/  BSYNC B1 ;  /* 0x0000000000017941 */ /* 0x000fea0003800000 */
.L_x_13182:
        /* <DEDUP_REMOVED lines=16> */
.L_x_13188:
[----:B------:R-:W-:Y:S05]  /*193c0*/  BSYNC B2 ;  /* 0x0000000000027941 */ /* 0x000fea0003800000 */
.L_x_13187:
        /* <DEDUP_REMOVED lines=43> */
.L_x_13186:
[----:B------:R-:W-:Y:S05]  /*19680*/  BSYNC B1 ;  /* 0x0000000000017941 */ /* 0x000fea0003800000 */
.L_x_13185:
        /* <DEDUP_REMOVED lines=12> */
.L_x_13189:
        /* <DEDUP_REMOVED lines=12> */
.L_x_13192:
[----:B------:R-:W-:Y:S02]  /*19810*/  IMAD.MOV.U32 R136, RZ, RZ, R114 ;  /* 0x000000ffff887224 */ /* 0x000fe400078e0072 */
.L_x_13193:
[----:B------:R-:W-:Y:S05]  /*19820*/  BSYNC B1 ;  /* 0x0000000000017941 */ /* 0x000fea0003800000 */
.L_x_13191:
        /* <DEDUP_REMOVED lines=16> */
.L_x_13197:
[----:B------:R-:W-:Y:S05]  /*19930*/  BSYNC B2 ;  /* 0x0000000000027941 */ /* 0x000fea0003800000 */
.L_x_13196:
        /* <DEDUP_REMOVED lines=43> */
.L_x_13195:
[----:B------:R-:W-:Y:S05]  /*19bf0*/  BSYNC B1 ;  /* 0x0000000000017941 */ /* 0x000fea0003800000 */
.L_x_13194:
        /* <DEDUP_REMOVED lines=9> */
.L_x_13190:
        /* <DEDUP_REMOVED lines=12> */
.L_x_13199:
[----:B------:R-:W-:Y:S02]  /*19d50*/  IMAD.MOV.U32 R136, RZ, RZ, R114 ;  /* 0x000000ffff887224 */ /* 0x000fe400078e0072 */
.L_x_13200:
[----:B------:R-:W-:Y:S05]  /*19d60*/  BSYNC B1 ;  /* 0x0000000000017941 */ /* 0x000fea0003800000 */
.L_x_13198:
        /* <DEDUP_REMOVED lines=16> */
.L_x_13204:
[----:B------:R-:W-:Y:S05]  /*19e70*/  BSYNC B2 ;  /* 0x0000000000027941 */ /* 0x000fea0003800000 */
.L_x_13203:
        /* <DEDUP_REMOVED lines=43> */
.L_x_13202:
[----:B------:R-:W-:Y:S05]  /*1a130*/  BSYNC B1 ;  /* 0x0000000000017941 */ /* 0x000fea0003800000 */
.L_x_13201:
        /* <DEDUP_REMOVED lines=12> */
.L_x_13205:
        /* <DEDUP_REMOVED lines=12> */
.L_x_13208:
[----:B------:R-:W-:Y:S02]  /*1a2c0*/  IMAD.MOV.U32 R93, RZ, RZ, R114 ;  /* 0x000000ffff5d7224 */ /* 0x000fe400078e0072 */
.L_x_13209:
[----:B------:R-:W-:Y:S05]  /*1a2d0*/  BSYNC B1 ;  /* 0x0000000000017941 */ /* 0x000fea0003800000 */
.L_x_13207:
        /* <DEDUP_REMOVED lines=16> */
.L_x_13213:
[----:B------:R-:W-:Y:S05]  /*1a3e0*/  BSYNC B2 ;  /* 0x0000000000027941 */ /* 0x000fea0003800000 */
.L_x_13212:
        /* <DEDUP_REMOVED lines=43> */
.L_x_13211:
[----:B------:R-:W-:Y:S05]  /*1a6a0*/  BSYNC B1 ;  /* 0x0000000000017941 */ /* 0x000fea0003800000 */
.L_x_13210:
        /* <DEDUP_REMOVED lines=9> */
.L_x_13206:
        /* <DEDUP_REMOVED lines=12> */
.L_x_13215:
[----:B------:R-:W-:Y:S02]  /*1a800*/  IMAD.MOV.U32 R138, RZ, RZ, R114 ;  /* 0x000000ffff8a7224 */ /* 0x000fe400078e0072 */
.L_x_13216:
[----:B------:R-:W-:Y:S05]  /*1a810*/  BSYNC B1 ;  /* 0x0000000000017941 */ /* 0x000fea0003800000 */
.L_x_13214:
        /* <DEDUP_REMOVED lines=16> */
.L_x_13220:
[----:B------:R-:W-:Y:S05]  /*1a920*/  BSYNC B2 ;  /* 0x0000000000027941 */ /* 0x000fea0003800000 */
.L_x_13219:
        /* <DEDUP_REMOVED lines=43> */
.L_x_13218:
[----:B------:R-:W-:Y:S05]  /*1abe0*/  BSYNC B1 ;  /* 0x0000000000017941 */ /* 0x000fea0003800000 */
.L_x_13217:
        /* <DEDUP_REMOVED lines=12> */
.L_x_13221:
        /* <DEDUP_REMOVED lines=12> */
.L_x_13224:
[----:B------:R-:W-:Y:S02]  /*1ad70*/  IMAD.MOV.U32 R94, RZ, RZ, R114 ;  /* 0x000000ffff5e7224 */ /* 0x000fe400078e0072 */
.L_x_13225:
[----:B------:R-:W-:Y:S05]  /*1ad80*/  BSYNC B1 ;  /* 0x0000000000017941 */ /* 0x000fea0003800000 */
.L_x_13223:
        /* <DEDUP_REMOVED lines=16> */
.L_x_13229:
[----:B------:R-:W-:Y:S05]  /*1ae90*/  BSYNC B2 ;  /* 0x0000000000027941 */ /* 0x000fea0003800000 */
.L_x_13228:
        /* <DEDUP_REMOVED lines=43> */
.L_x_13227:
[----:B------:R-:W-:Y:S05]  /*1b150*/  BSYNC B1 ;  /* 0x0000000000017941 */ /* 0x000fea0003800000 */
.L_x_13226:
        /* <DEDUP_REMOVED lines=9> */
.L_x_13222:
        /* <DEDUP_REMOVED lines=12> */
.L_x_13231:
[----:B------:R-:W-:Y:S02]  /*1b2b0*/  IMAD.MOV.U32 R138, RZ, RZ, R114 ;  /* 0x000000ffff8a7224 */ /* 0x000fe400078e0072 */
.L_x_13232:
[----:B------:R-:W-:Y:S05]  /*1b2c0*/  BSYNC B1 ;  /* 0x0000000000017941 */ /* 0x000fea0003800000 */
.L_x_13230:
        /* <DEDUP_REMOVED lines=16> */
.L_x_13236:
[----:B------:R-:W-:Y:S05]  /*1b3d0*/  BSYNC B2 ;  /* 0x0000000000027941 */ /* 0x000fea0003800000 */
.L_x_13235:
        /* <DEDUP_REMOVED lines=43> */
.L_x_13234:
[----:B------:R-:W-:Y:S05]  /*1b690*/  BSYNC B1 ;  /* 0x0000000000017941 */ /* 0x000fea0003800000 */
.L_x_13233:
        /* <DEDUP_REMOVED lines=12> */
.L_x_13237:
        /* <DEDUP_REMOVED lines=12> */
.L_x_13240:
[----:B------:R-:W-:Y:S02]  /*1b820*/  IMAD.MOV.U32 R138, RZ, RZ, R114 ;  /* 0x000000ffff8a7224 */ /* 0x000fe400078e0072 */
.L_x_13241:
[----:B------:R-:W-:Y:S05]  /*1b830*/  BSYNC B1 ;  /* 0x0000000000017941 */ /* 0x000fea0003800000 */
.L_x_13239:
        /* <DEDUP_REMOVED lines=16> */
.L_x_13245:
[----:B------:R-:W-:Y:S05]  /*1b940*/  BSYNC B2 ;  /* 0x0000000000027941 */ /* 0x000fea0003800000 */
.L_x_13244:
        /* <DEDUP_REMOVED lines=43> */
.L_x_13243:
[----:B------:R-:W-:Y:S05]  /*1bc00*/  BSYNC B1 ;  /* 0x0000000000017941 */ /* 0x000fea0003800000 */
.L_x_13242:
        /* <DEDUP_REMOVED lines=9> */
.L_x_13238:
        /* <DEDUP_REMOVED lines=12> */
.L_x_13247:
[----:B------:R-:W-:Y:S02]  /*1bd60*/  IMAD.MOV.U32 R138, RZ, RZ, R114 ;  /* 0x000000ffff8a7224 */ /* 0x000fe400078e0072 */
.L_x_13248:
[----:B------:R-:W-:Y:S05]  /*1bd70*/  BSYNC B1 ;  /* 0x0000000000017941 */ /* 0x000fea0003800000 */
.L_x_13246:
        /* <DEDUP_REMOVED lines=16> */
.L_x_13252:
[----:B------:R-:W-:Y:S05]  /*1be80*/  BSYNC B2 ;  /* 0x0000000000027941 */ /* 0x000fea0003800000 */
.L_x_13251:
        /* <DEDUP_REMOVED lines=43> */
.L_x_13250:
[----:B------:R-:W-:Y:S05]  /*1c140*/  BSYNC B1 ;  /* 0x0000000000017941 */ /* 0x000fea0003800000 */
.L_x_13249:
        /* <DEDUP_REMOVED lines=13> */
.L_x_13253:
        /* <DEDUP_REMOVED lines=12> */
.L_x_13256:
[----:B------:R-:W-:Y:S02]  /*1c2e0*/  IMAD.MOV.U32 R143, RZ, RZ, R114 ;  /* 0x000000ffff8f7224 */ /* 0x000fe400078e0072 */
.L_x_13257:
[----:B------:R-:W-:Y:S05]  /*1c2f0*/  BSYNC B1 ;  /* 0x0000000000017941 */ /* 0x000fea0003800000 */
.L_x_13255:
        /* <DEDUP_REMOVED lines=18> */
.L_x_13261:
[----:B------:R-:W-:Y:S05]  /*1c420*/  BSYNC B2 ;  /* 0x0000000000027941 */ /* 0x000fea0003800000 */
.L_x_13260:
        /* <DEDUP_REMOVED lines=43> */
.L_x_13259:
[----:B------:R-:W-:Y:S05]  /*1c6e0*/  BSYNC B1 ;  /* 0x0000000000017941 */ /* 0x000fea0003800000 */
.L_x_13258:
        /* <DEDUP_REMOVED lines=9> */
.L_x_13254:
        /* <DEDUP_REMOVED lines=23> */
[----:B------:R-:W-:Y:S01]  /*1c8f0*/  FADD.FTZ R135, R134, R55 ;  /* 0x0000003786877221 */ /* 0x000fe20000010000 */
[----:B------:R0:W-:Y:S03]  /*1c900*/  STG.E.128 [R142.64], R24 ;  /* 0x000000188e007986 */ /* 0x0001e6000c101d06 */
[----:B------:R-:W-:Y:S01]  /*1c910*/  FADD.FTZ R134, R135, R48 ;  /* 0x0000003087867221 */ /* 0x000fe20000010000 */
[----:B------:R0:W-:Y:S03]  /*1c920*/  STG.E.128 [R142.64+0x10], R92 ;  /* 0x0000105c8e007986 */ /* 0x0001e6000c101d06 */
        /* <DEDUP_REMOVED lines=25> */
[----:B------:R-:W-:Y:S02]  /*1cac0*/  LOP3.LUT R132, R132, R136, R134, 0xfe, !PT ;  /* 0x0000008884847212 */ /* 0x000fe400078efe86 */
[----:B------:R-:W-:Y:S01]  /*1cad0*/  LOP3.LUT R133, R133, R145, R135, 0xfe, !PT ;  /* 0x0000009185857212 */ /* 0x000fe200078efe87 */
[----:B------:R-:W-:Y:S01]  /*1cae0*/  FADD.FTZ R146, R141, R24 ;  /* 0x000000188d927221 */ /* 0x000fe20000010000 */
[----:B------:R-:W-:Y:S01]  /*1caf0*/  SEL R141, RZ, 0x1, P6 ;  /* 0x00000001ff8d7807 */ /* 0x000fe20003000000 */
[----:B------:R-:W-:-:S03]  /*1cb00*/  IMAD.WIDE.U32 R134, R139, R144, c[0x0][0x190] ;  /* 0x000064008b867625 */ /* 0x000fc600078e0090 */
[----:B------:R-:W-:Y:S01]  /*1cb10*/  LOP3.LUT R132, R132, R141, RZ, 0xfc, !PT ;  /* 0x0000008d84847212 */ /* 0x000fe200078efcff */
[----:B------:R-:W-:-:S04]  /*1cb20*/  FADD.FTZ R137, R146, R25 ;  /* 0x0000001992897221 */ /* 0x000fc80000010000 */
[----:B------:R0:W-:Y:S01]  /*1cb30*/  STG.E.64 [R134.64], R132 ;  /* 0x0000008486007986 */ /* 0x0001e2000c101b06 */
[----:B------:R-:W-:-:S04]  /*1cb40*/  FADD.FTZ R136, R137, R26 ;  /* 0x0000001a89887221 */ /* 0x000fc80000010000 */
[----:B------:R-:W-:-:S04]  /*1cb50*/  FADD.FTZ R137, R136, R27 ;  /* 0x0000001b88897221 */ /* 0x000fc80000010000 */
[----:B------:R-:W-:-:S04]  /*1cb60*/  FADD.FTZ R136, R137, R92 ;  /* 0x0000005c89887221 */ /* 0x000fc80000010000 */
[----:B------:R-:W-:-:S04]  /*1cb70*/  FADD.FTZ R137, R136, R93 ;  /* 0x0000005d88897221 */ /* 0x000fc80000010000 */
[----:B------:R-:W-:Y:S01]  /*1cb80*/  FADD.FTZ R140, R137, R94 ;  /* 0x0000005e898c7221 */ /* 0x000fe20000010000 */
        /* <DEDUP_REMOVED lines=20> */
.L_x_13262:
[----:B0-----:R-:W-:Y:S01]  /*1ccd0*/  FADD.FTZ R141, R140, R95 ;  /* 0x0000005f8c8d7221 */ /* 0x001fe20000010000 */
[----:B------:R-:W-:Y:S05]  /*1cce0*/  BRA.DIV ~URZ, `(.L_x_13263) ;  /* 0x000013d27f007947 */ /* 0x000fea000b800000 */
[----:B------:R0:W1:Y:S02]  /*1ccf0*/  SHFL.BFLY PT, R132, R141, 0x1, 0x1f ;  /* 0x0c201f008d847f89 */ /* 0x00006400000e0000 */
.L_x_13267:
        /* <DEDUP_REMOVED lines=100> */
.L_x_13268:
[----:B01----:R-:W-:Y:S01]  /*1d340*/  FADD.FTZ R141, R136, R141 ;  /* 0x0000008d888d7221 */ /* 0x003fe20000010000 */
[----:B------:R-:W-:Y:S01]  /*1d350*/  ISETP.NE.AND P0, PT, RZ, UR8, PT ;  /* 0x00000008ff007c0c */ /* 0x000fe2000bf05270 */
[----:B------:R-:W-:Y:S02]  /*1d360*/  IMAD.MOV.U32 R136, RZ, RZ, c[0x0][0x1e0] ;  /* 0x00007800ff887624 */ /* 0x000fe400078e00ff */
[----:B------:R-:W-:Y:S02]  /*1d370*/  FMUL.FTZ R135, R137, R137 ;  /* 0x0000008989877220 */ /* 0x000fe40000410000 */
[----:B------:R-:W-:Y:S02]  /*1d380*/  IMAD.MOV.U32 R134, RZ, RZ, 0x4 ;  /* 0x00000004ff867424 */ /* 0x000fe400078e00ff */
[----:B------:R-:W-:Y:S01]  /*1d390*/  FFMA.FTZ R136, R141, R136, c[0x0][0x228] ;  /* 0x00008a008d887623 */ /* 0x000fe20000010088 */
[----:B------:R-:W-:Y:S01]  /*1d3a0*/  FSEL R141, R135, RZ, P0 ;  /* 0x000000ff878d7208 */ /* 0x000fe20000000000 */
[----:B------:R-:W-:Y:S01]  /*1d3b0*/  @!P1 IMAD.WIDE R132, R109, R134, c[0x0][0x1a0] ;  /* 0x000068006d849625 */ /* 0x000fe200078e0286 */
[----:B------:R-:W-:-:S03]  /*1d3c0*/  FSEL R135, R137, RZ, !P0 ;  /* 0x000000ff89877208 */ /* 0x000fc60004000000 */
[----:B------:R-:W-:Y:S01]  /*1d3d0*/  FADD.FTZ R141, R136, R141 ;  /* 0x0000008d888d7221 */ /* 0x000fe20000010000 */
[----:B------:R0:W-:Y:S01]  /*1d3e0*/  @!P1 STG.E [R132.64], R137 ;  /* 0x0000008984009986 */ /* 0x0001e2000c101906 */
[C---:B------:R-:W-:Y:S02]  /*1d3f0*/  FADD.FTZ R142, -R135.reuse, R24 ;  /* 0x00000018878e7221 */ /* 0x040fe40000010100 */
[----:B------:R-:W-:Y:S02]  /*1d400*/  FADD.FTZ R144, -R135, R25 ;  /* 0x0000001987907221 */ /* 0x000fe40000010100 */
[----:B------:R-:W-:-:S04]  /*1d410*/  @!P1 IMAD.WIDE R24, R109, R134, c[0x0][0x1a8] ;  /* 0x00006a006d189625 */ /* 0x000fc800078e0286 */
[C---:B------:R-:W-:Y:S02]  /*1d420*/  FADD.FTZ R54, -R135.reuse, R54 ;  /* 0x0000003687367221 */ /* 0x040fe40000010100 */
[C---:B------:R-:W-:Y:S01]  /*1d430*/  FADD.FTZ R56, -R135.reuse, R56 ;  /* 0x0000003887387221 */ /* 0x040fe20000010100 */
[----:B0-----:R0:W1:Y:S01]  /*1d440*/  MUFU.RSQ R133, R141 ;  /* 0x0000008d00857308 */ /* 0x0010620000001400 */
[C---:B------:R-:W-:Y:S01]  /*1d450*/  FADD.FTZ R55, -R135.reuse, R55 ;  /* 0x0000003787377221 */ /* 0x040fe20000010100 */
[----:B------:R-:W-:Y:S01]  /*1d460*/  PRMT R137, RZ, 0x7610, R77 ;  /* 0x00007610ff897816 */ /* 0x000fe2000000004d */
[C---:B------:R-:W-:Y:S02]  /*1d470*/  FADD.FTZ R46, -R135.reuse, R46 ;  /* 0x0000002e872e7221 */ /* 0x040fe40000010100 */
[C---:B------:R-:W-:Y:S02]  /*1d480*/  FADD.FTZ R146, -R135.reuse, R27 ;  /* 0x0000001b87927221 */ /* 0x040fe40000010100 */
[----:B------:R-:W-:-:S02]  /*1d490*/  FADD.FTZ R52, -R135, R52 ;  /* 0x0000003487347221 */ /* 0x000fc40000010100 */
[C---:B------:R-:W-:Y:S01]  /*1d4a0*/  FADD.FTZ R47, -R135.reuse, R47 ;  /* 0x0000002f872f7221 */ /* 0x040fe20000010100 */
[----:B0-----:R-:W-:Y:S01]  /*1d4b0*/  PRMT R141, RZ, 0x7610, R76 ;  /* 0x00007610ff8d7816 */ /* 0x001fe2000000004c */
[C---:B------:R-:W-:Y:S02]  /*1d4c0*/  FADD.FTZ R132, -R135.reuse, R35 ;  /* 0x0000002387847221 */ /* 0x040fe40000010100 */
[C---:B------:R-:W-:Y:S02]  /*1d4d0*/  FADD.FTZ R53, -R135.reuse, R53 ;  /* 0x0000003587357221 */ /* 0x040fe40000010100 */
[----:B------:R-:W-:Y:S01]  /*1d4e0*/  FADD.FTZ R28, -R135, R28 ;  /* 0x0000001c871c7221 */ /* 0x000fe20000010100 */
[----:B-1----:R0:W-:Y:S01]  /*1d4f0*/  @!P1 STG.E [R24.64], R133 ;  /* 0x0000008518009986 */ /* 0x0021e2000c101906 */
[C---:B------:R-:W-:Y:S02]  /*1d500*/  FMUL.FTZ R54, R133.reuse, R54 ;  /* 0x0000003685367220 */ /* 0x040fe40000410000 */
[C---:B------:R-:W-:Y:S01]  /*1d510*/  FMUL.FTZ R27, R133.reuse, R56 ;  /* 0x00000038851b7220 */ /* 0x040fe20000410000 */
[----:B------:R-:W-:Y:S01]  /*1d520*/  PRMT R56, RZ, 0x5410, R87 ;  /* 0x00005410ff387816 */ /* 0x000fe20000000057 */
[----:B------:R-:W-:-:S02]  /*1d530*/  FMUL.FTZ R55, R133, R55 ;  /* 0x0000003785377220 */ /* 0x000fc40000410000 */
[C---:B------:R-:W-:Y:S02]  /*1d540*/  FMUL.FTZ R46, R133.reuse, R46 ;  /* 0x0000002e852e7220 */ /* 0x040fe40000410000 */
[C---:B------:R-:W-:Y:S02]  /*1d550*/  FMUL.FTZ R52, R133.reuse, R52 ;  /* 0x0000003485347220 */ /* 0x040fe40000410000 */
[----:B------:R-:W-:Y:S01]  /*1d560*/  FFMA.FTZ R46, R46, R56, R15 ;  /* 0x000000382e2e7223 */ /* 0x000fe2000001000f */
[----:B0-----:R-:W-:Y:S01]  /*1d570*/  PRMT R24, RZ, 0x5410, R91 ;  /* 0x00005410ff187816 */ /* 0x001fe2000000005b */
[----:B------:R-:W-:Y:S01]  /*1d580*/  FMUL.FTZ R47, R133, R47 ;  /* 0x0000002f852f7220 */ /* 0x000fe20000410000 */
[----:B------:R-:W-:Y:S01]  /*1d590*/  PRMT R56, RZ, 0x7610, R87 ;  /* 0x00007610ff387816 */ /* 0x000fe20000000057 */
[C---:B------:R-:W-:Y:S02]  /*1d5a0*/  FADD.FTZ R44, -R135.reuse, R44 ;  /* 0x0000002c872c7221 */ /* 0x040fe40000010100 */
[----:B------:R-:W-:Y:S01]  /*1d5b0*/  FFMA.FTZ R54, R54, R24, R7 ;  /* 0x0000001836367223 */ /* 0x000fe20000010007 */
[----:B------:R-:W-:Y:S01]  /*1d5c0*/  PRMT R24, RZ, 0x7610, R91 ;  /* 0x00007610ff187816 */ /* 0x000fe2000000005b */
[----:B------:R-:W-:-:S02]  /*1d5d0*/  FADD.FTZ R136, -R135, R29 ;  /* 0x0000001d87887221 */ /* 0x000fc40000010100 */
[----:B------:R-:W-:Y:S02]  /*1d5e0*/  FADD.FTZ R92, -R135, R92 ;  /* 0x0000005c875c7221 */ /* 0x000fe40000010100 */
[----:B------:R-:W-:Y:S01]  /*1d5f0*/  FFMA.FTZ R55, R55, R24, R8 ;  /* 0x0000001837377223 */ /* 0x000fe20000010008 */
[----:B------:R-:W-:Y:S01]  /*1d600*/  PRMT R24, RZ, 0x5410, R90 ;  /* 0x00005410ff187816 */ /* 0x000fe2000000005a */
[----:B------:R-:W-:Y:S01]  /*1d610*/  FMUL.FTZ R29, R133, R132 ;  /* 0x00000084851d7220 */ /* 0x000fe20000410000 */
[----:B------:R-:W-:Y:S01]  /*1d620*/  PRMT R132, RZ, 0x5410, R78 ;  /* 0x00005410ff847816 */ /* 0x000fe2000000004e */
[----:B------:R-:W-:Y:S02]  /*1d630*/  FADD.FTZ R36, -R135, R36 ;  /* 0x0000002487247221 */ /* 0x000fe40000010100 */
[----:B------:R-:W-:Y:S01]  /*1d640*/  FFMA.FTZ R52, R52, R24, R5 ;  /* 0x0000001834347223 */ /* 0x000fe20000010005 */
[----:B------:R-:W-:Y:S01]  /*1d650*/  PRMT R24, RZ, 0x7610, R90 ;  /* 0x00007610ff187816 */ /* 0x000fe2000000005a */
[----:B------:R-:W-:-:S02]  /*1d660*/  FMUL.FTZ R53, R133, R53 ;  /* 0x0000003585357220 */ /* 0x000fc40000410000 */
[----:B------:R-:W-:Y:S01]  /*1d670*/  FFMA.FTZ R47, R47, R56, R16 ;  /* 0x000000382f2f7223 */ /* 0x000fe20000010010 */
[----:B------:R-:W-:Y:S01]  /*1d680*/  PRMT R56, RZ, 0x5410, R86 ;  /* 0x00005410ff387816 */ /* 0x000fe20000000056 */
[----:B------:R-:W-:Y:S02]  /*1d690*/  FADD.FTZ R148, -R135, R93 ;  /* 0x0000005d87947221 */ /* 0x000fe40000010100 */
[----:B------:R-:W-:Y:S02]  /*1d6a0*/  FMUL.FTZ R28, R133, R28 ;  /* 0x0000001c851c7220 */ /* 0x000fe40000410000 */
[----:B------:R-:W-:Y:S02]  /*1d6b0*/  FADD.FTZ R58, -R135, R58 ;  /* 0x0000003a873a7221 */ /* 0x000fe40000010100 */
[C---:B------:R-:W-:Y:S02]  /*1d6c0*/  FMUL.FTZ R44, R133.reuse, R44 ;  /* 0x0000002c852c7220 */ /* 0x040fe40000410000 */
[----:B------:R-:W-:Y:S01]  /*1d6d0*/  FMUL.FTZ R93, R133, R92 ;  /* 0x0000005c855d7220 */ /* 0x000fe20000410000 */
[----:B------:R-:W-:Y:S01]  /*1d6e0*/  PRMT R92, RZ, 0x5410, R82 ;  /* 0x00005410ff5c7816 */ /* 0x000fe20000000052 */
[----:B------:R-:W-:-:S02]  /*1d6f0*/  FADD.FTZ R94, -R135, R94 ;  /* 0x0000005e875e7221 */ /* 0x000fc40000010100 */
[----:B------:R-:W-:Y:S02]  /*1d700*/  FADD.FTZ R45, -R135, R45 ;  /* 0x0000002d872d7221 */ /* 0x000fe40000010100 */
[----:B------:R-:W-:Y:S02]  /*1d710*/  FMUL.FTZ R36, R133, R36 ;  /* 0x0000002485247220 */ /* 0x000fe40000410000 */
[----:B------:R-:W-:Y:S01]  /*1d720*/  FFMA.FTZ R53, R53, R24, R6 ;  /* 0x0000001835357223 */ /* 0x000fe20000010006 */
[----:B------:R-:W-:Y:S01]  /*1d730*/  PRMT R24, RZ, 0x5410, R89 ;  /* 0x00005410ff187816 */ /* 0x000fe20000000059 */
[----:B------:R-:W-:Y:S01]  /*1d740*/  FFMA.FTZ R132, R28, R132, R101 ;  /* 0x000000841c847223 */ /* 0x000fe20000010065 */
[----:B------:R-:W-:Y:S01]  /*1d750*/  PRMT R28, RZ, 0x5410, R75 ;  /* 0x00005410ff1c7816 */ /* 0x000fe2000000004b */
[C---:B------:R-:W-:Y:S02]  /*1d760*/  FADD.FTZ R42, -R135.reuse, R42 ;  /* 0x0000002a872a7221 */ /* 0x040fe40000010100 */
[----:B------:R-:W-:-:S02]  /*1d770*/  FADD.FTZ R150, -R135, R95 ;  /* 0x0000005f87967221 */ /* 0x000fc40000010100 */
[C---:B------:R-:W-:Y:S02]  /*1d780*/  FMUL.FTZ R58, R133.reuse, R58 ;  /* 0x0000003a853a7220 */ /* 0x040fe40000410000 */
[----:B------:R-:W-:Y:S01]  /*1d790*/  FFMA.FTZ R44, R44, R56, R13 ;  /* 0x000000382c2c7223 */ /* 0x000fe2000001000d */
[----:B------:R-:W-:Y:S01]  /*1d7a0*/  PRMT R56, RZ, 0x7610, R86 ;  /* 0x00007610ff387816 */ /* 0x000fe20000000056 */
[----:B------:R-:W-:Y:S01]  /*1d7b0*/  FMUL.FTZ R95, R133, R94 ;  /* 0x0000005e855f7220 */ /* 0x000fe20000410000 */
[----:B------:R-:W-:Y:S01]  /*1d7c0*/  PRMT R94, RZ, 0x5410, R79 ;  /* 0x00005410ff5e7816 */ /* 0x000fe2000000004f */
[----:B------:R-:W-:Y:S02]  /*1d7d0*/  FADD.FTZ R59, -R135, R59 ;  /* 0x0000003b873b7221 */ /* 0x000fe40000010100 */
[----:B------:R-:W-:Y:S02]  /*1d7e0*/  FMUL.FTZ R45, R133, R45 ;  /* 0x0000002d852d7220 */ /* 0x000fe40000410000 */
[----:B------:R-:W-:Y:S01]  /*1d7f0*/  FFMA.FTZ R92, R36, R92, R21 ;  /* 0x0000005c245c7223 */ /* 0x000fe20000010015 */
[----:B------:R-:W-:Y:S01]  /*1d800*/  PRMT R36, RZ, 0x5410, R81 ;  /* 0x00005410ff247816 */ /* 0x000fe20000000051 */
[----:B------:R-:W-:-:S02]  /*1d810*/  FADD.FTZ R50, -R135, R50 ;  /* 0x0000003287327221 */ /* 0x000fc40000010100 */
[----:B------:R-:W-:Y:S02]  /*1d820*/  FMUL.FTZ R42, R133, R42 ;  /* 0x0000002a852a7220 */ /* 0x000fe40000410000 */
[----:B------:R-:W-:Y:S01]  /*1d830*/  FFMA.FTZ R58, R58, R24, R3 ;  /* 0x000000183a3a7223 */ /* 0x000fe20000010003 */
[----:B------:R-:W-:Y:S01]  /*1d840*/  PRMT R24, RZ, 0x7610, R89 ;  /* 0x00007610ff187816 */ /* 0x000fe20000000059 */
[----:B------:R-:W-:Y:S01]  /*1d850*/  FFMA.FTZ R95, R95, R28, R120 ;  /* 0x0000001c5f5f7223 */ /* 0x000fe20000010078 */
[----:B------:R-:W-:Y:S01]  /*1d860*/  PRMT R28, RZ, 0x7610, R75 ;  /* 0x00007610ff1c7816 */ /* 0x000fe2000000004b */
[----:B------:R-:W-:Y:S02]  /*1d870*/  FADD.FTZ R43, -R135, R43 ;  /* 0x0000002b872b7221 */ /* 0x000fe40000010100 */
[----:B------:R-:W-:Y:S02]  /*1d880*/  FMUL.FTZ R59, R133, R59 ;  /* 0x0000003b853b7220 */ /* 0x000fe40000410000 */
[----:B------:R-:W-:Y:S01]  /*1d890*/  FFMA.FTZ R45, R45, R56, R14 ;  /* 0x000000382d2d7223 */ /* 0x000fe2000001000e */
[----:B------:R-:W-:Y:S01]  /*1d8a0*/  PRMT R56, RZ, 0x5410, R85 ;  /* 0x00005410ff387816 */ /* 0x000fe20000000055 */
[----:B------:R-:W-:-:S02]  /*1d8b0*/  FMUL.FTZ R150, R133, R150 ;  /* 0x0000009685967220 */ /* 0x000fc40000410000 */
[----:B------:R-:W-:Y:S02]  /*1d8c0*/  FMUL.FTZ R50, R133, R50 ;  /* 0x0000003285327220 */ /* 0x000fe40000410000 */
[----:B------:R-:W-:Y:S01]  /*1d8d0*/  FFMA.FTZ R42, R42, R36, R19 ;  /* 0x000000242a2a7223 */ /* 0x000fe20000010013 */
[----:B------:R-:W-:Y:S01]  /*1d8e0*/  PRMT R36, RZ, 0x7610, R81 ;  /* 0x00007610ff247816 */ /* 0x000fe20000000051 */
[----:B------:R-:W-:Y:S02]  /*1d8f0*/  FADD.FTZ R51, -R135, R51 ;  /* 0x0000003387337221 */ /* 0x000fe40000010100 */
[----:B------:R-:W-:Y:S02]  /*1d900*/  FMUL.FTZ R43, R133, R43 ;  /* 0x0000002b852b7220 */ /* 0x000fe40000410000 */
[----:B------:R-:W-:Y:S01]  /*1d910*/  FFMA.FTZ R59, R59, R24, R4 ;  /* 0x000000183b3b7223 */ /* 0x000fe20000010004 */
[----:B------:R-:W-:Y:S01]  /*1d920*/  PRMT R24, RZ, 0x5410, R88 ;  /* 0x00005410ff187816 */ /* 0x000fe20000000058 */
[----:B------:R-:W-:Y:S01]  /*1d930*/  FFMA.FTZ R150, R150, R28, R121 ;  /* 0x0000001c96967223 */ /* 0x000fe20000010079 */
[----:B------:R-:W-:Y:S01]  /*1d940*/  PRMT R28, RZ, 0x5410, R74 ;  /* 0x00005410ff1c7816 */ /* 0x000fe2000000004a */
[----:B------:R-:W-:-:S02]  /*1d950*/  FADD.FTZ R40, -R135, R40 ;  /* 0x0000002887287221 */ /* 0x000fc40000010100 */
[----:B------:R-:W-:Y:S01]  /*1d960*/  FFMA.FTZ R50, R50, R56, R11 ;  /* 0x0000003832327223 */ /* 0x000fe2000001000b */
[----:B------:R-:W-:Y:S01]  /*1d970*/  PRMT R56, RZ, 0x7610, R85 ;  /* 0x00007610ff387816 */ /* 0x000fe20000000055 */
[----:B------:R-:W-:Y:S02]  /*1d980*/  FADD.FTZ R57, -R135, R57 ;  /* 0x0000003987397221 */ /* 0x000fe40000010100 */
[----:B------:R-:W-:Y:S02]  /*1d990*/  FMUL.FTZ R51, R133, R51 ;  /* 0x0000003385337220 */ /* 0x000fe40000410000 */
[----:B------:R-:W-:Y:S01]  /*1d9a0*/  FFMA.FTZ R43, R43, R36, R20 ;  /* 0x000000242b2b7223 */ /* 0x000fe20000010014 */
[----:B------:R-:W-:Y:S01]  /*1d9b0*/  PRMT R36, RZ, 0x5410, R80 ;  /* 0x00005410ff247816 */ /* 0x000fe20000000050 */
[----:B------:R-:W-:Y:S02]  /*1d9c0*/  FADD.FTZ R48, -R135, R48 ;  /* 0x0000003087307221 */ /* 0x000fe40000010100 */
[----:B------:R-:W-:-:S02]  /*1d9d0*/  FMUL.FTZ R40, R133, R40 ;  /* 0x0000002885287220 */ /* 0x000fc40000410000 */
        /* <DEDUP_REMOVED lines=12> */
[C---:B------:R-:W-:Y:S02]  /*1daa0*/  FADD.FTZ R26, -R135.reuse, R26 ;  /* 0x0000001a871a7221 */ /* 0x040fe40000010100 */
[C---:B------:R-:W-:Y:S02]  /*1dab0*/  FADD.FTZ R49, -R135.reuse, R49 ;  /* 0x0000003187317221 */ /* 0x040fe40000010100 */
[----:B------:R-:W-:Y:S02]  /*1dac0*/  FADD.FTZ R140, -R135, R31 ;  /* 0x0000001f878c7221 */ /* 0x000fe40000010100 */
[----:B------:R-:W-:-:S02]  /*1dad0*/  FMUL.FTZ R41, R133, R41 ;  /* 0x0000002985297220 */ /* 0x000fc40000410000 */
[----:B------:R-:W-:Y:S01]  /*1dae0*/  FFMA.FTZ R24, R57, R24, R2 ;  /* 0x0000001839187223 */ /* 0x000fe20000010002 */
[----:B------:R-:W-:Y:S01]  /*1daf0*/  PRMT R57, RZ, 0x7610, R83 ;  /* 0x00007610ff397816 */ /* 0x000fe20000000053 */
[----:B------:R-:W-:Y:S01]  /*1db00*/  FFMA.FTZ R148, R148, R28, R119 ;  /* 0x0000001c94947223 */ /* 0x000fe20000010077 */
[----:B------:R-:W-:Y:S01]  /*1db10*/  PRMT R28, RZ, 0x5410, R73 ;  /* 0x00005410ff1c7816 */ /* 0x000fe20000000049 */
[C---:B------:R-:W-:Y:S02]  /*1db20*/  FADD.FTZ R32, -R135.reuse, R32 ;  /* 0x0000002087207221 */ /* 0x040fe40000010100 */
[----:B------:R-:W-:Y:S02]  /*1db30*/  FADD.FTZ R30, -R135, R30 ;  /* 0x0000001e871e7221 */ /* 0x000fe40000010100 */
[----:B------:R-:W-:Y:S01]  /*1db40*/  FFMA.FTZ R48, R48, R56, R9 ;  /* 0x0000003830307223 */ /* 0x000fe20000010009 */
[----:B------:R-:W-:Y:S01]  /*1db50*/  PRMT R56, RZ, 0x7610, R84 ;  /* 0x00007610ff387816 */ /* 0x000fe20000000054 */
[----:B------:R-:W-:-:S02]  /*1db60*/  FMUL.FTZ R26, R133, R26 ;  /* 0x0000001a851a7220 */ /* 0x000fc40000410000 */
[C---:B------:R-:W-:Y:S02]  /*1db70*/  FADD.FTZ R37, -R135.reuse, R37 ;  /* 0x0000002587257221 */ /* 0x040fe40000010100 */
[C---:B------:R-:W-:Y:S02]  /*1db80*/  FADD.FTZ R38, -R135.reuse, R38 ;  /* 0x0000002687267221 */ /* 0x040fe40000010100 */
[C---:B------:R-:W-:Y:S02]  /*1db90*/  FADD.FTZ R39, -R135.reuse, R39 ;  /* 0x0000002787277221 */ /* 0x040fe40000010100 */
[C---:B------:R-:W-:Y:S02]  /*1dba0*/  FADD.FTZ R33, -R135.reuse, R33 ;  /* 0x0000002187217221 */ /* 0x040fe40000010100 */
[----:B------:R-:W-:Y:S01]  /*1dbb0*/  FADD.FTZ R34, -R135, R34 ;  /* 0x0000002287227221 */ /* 0x000fe20000010100 */
[----:B------:R-:W-:Y:S01]  /*1dbc0*/  PRMT R135, RZ, 0x7610, R78 ;  /* 0x00007610ff877816 */ /* 0x000fe2000000004e */
[----:B------:R-:W-:-:S02]  /*1dbd0*/  FMUL.FTZ R49, R133, R49 ;  /* 0x0000003185317220 */ /* 0x000fc40000410000 */
[----:B------:R-:W-:Y:S01]  /*1dbe0*/  FMUL.FTZ R35, R133, R140 ;  /* 0x0000008c85237220 */ /* 0x000fe20000410000 */
[----:B------:R-:W-:Y:S01]  /*1dbf0*/  PRMT R140, RZ, 0x5410, R76 ;  /* 0x00005410ff8c7816 */ /* 0x000fe2000000004c */
[----:B------:R-:W-:Y:S01]  /*1dc00*/  FFMA.FTZ R41, R41, R36, R18 ;  /* 0x0000002429297223 */ /* 0x000fe20000010012 */
[----:B------:R-:W-:Y:S01]  /*1dc10*/  F2FP.BF16.PACK_AB R36, R24, R27 ;  /* 0x0000001b1824723e */ /* 0x000fe200000010ff */
[C---:B------:R-:W-:Y:S01]  /*1dc20*/  FMUL.FTZ R32, R133.reuse, R32 ;  /* 0x0000002085207220 */ /* 0x040fe20000410000 */
[----:B------:R-:W-:Y:S01]  /*1dc30*/  PRMT R24, RZ, 0x5410, R72 ;  /* 0x00005410ff187816 */ /* 0x000fe20000000048 */
[----:B------:R-:W-:Y:S01]  /*1dc40*/  FMUL.FTZ R30, R133, R30 ;  /* 0x0000001e851e7220 */ /* 0x000fe20000410000 */
[----:B------:R-:W-:Y:S01]  /*1dc50*/  F2FP.BF16.PACK_AB R27, R47, R46 ;  /* 0x0000002e2f1b723e */ /* 0x000fe200000010ff */
[----:B------:R-:W-:Y:S01]  /*1dc60*/  FMUL.FTZ R142, R133, R142 ;  /* 0x0000008e858e7220 */ /* 0x000fe20000410000 */
[----:B------:R-:W-:Y:S01]  /*1dc70*/  IADD3 R46, R131, 0x20, RZ ;  /* 0x00000020832e7810 */ /* 0x000fe20007ffe0ff */
[----:B------:R-:W-:Y:S01]  /*1dc80*/  FFMA.FTZ R93, R26, R28, R111 ;  /* 0x0000001c1a5d7223 */ /* 0x000fe2000001006f */
[----:B------:R-:W-:Y:S01]  /*1dc90*/  PRMT R26, RZ, 0x7610, R73 ;  /* 0x00007610ff1a7816 */ /* 0x000fe20000000049 */
[----:B------:R-:W-:Y:S01]  /*1dca0*/  FMUL.FTZ R37, R133, R37 ;  /* 0x0000002585257220 */ /* 0x000fe20000410000 */
[----:B------:R-:W-:Y:S01]  /*1dcb0*/  F2FP.BF16.PACK_AB R28, R41, R40 ;  /* 0x00000028291c723e */ /* 0x000fe200000010ff */
[----:B------:R-:W-:-:S02]  /*1dcc0*/  FMUL.FTZ R38, R133, R38 ;  /* 0x0000002685267220 */ /* 0x000fc40000410000 */
[C---:B------:R-:W-:Y:S02]  /*1dcd0*/  FMUL.FTZ R39, R133.reuse, R39 ;  /* 0x0000002785277220 */ /* 0x040fe40000410000 */
[C---:B------:R-:W-:Y:S02]  /*1dce0*/  FMUL.FTZ R33, R133.reuse, R33 ;  /* 0x0000002185217220 */ /* 0x040fe40000410000 */
[C---:B------:R-:W-:Y:S02]  /*1dcf0*/  FMUL.FTZ R34, R133.reuse, R34 ;  /* 0x0000002285227220 */ /* 0x040fe40000410000 */
[C---:B------:R-:W-:Y:S01]  /*1dd00*/  FMUL.FTZ R31, R133.reuse, R136 ;  /* 0x00000088851f7220 */ /* 0x040fe20000410000 */
[----:B------:R-:W-:Y:S01]  /*1dd10*/  PRMT R136, RZ, 0x5410, R77 ;  /* 0x00005410ff887816 */ /* 0x000fe2000000004d */
[C---:B------:R-:W-:Y:S02]  /*1dd20*/  FMUL.FTZ R25, R133.reuse, R144 ;  /* 0x0000009085197220 */ /* 0x040fe40000410000 */
[----:B------:R-:W-:Y:S01]  /*1dd30*/  FMUL.FTZ R146, R133, R146 ;  /* 0x0000009285927220 */ /* 0x000fe20000410000 */
[----:B------:R-:W-:Y:S01]  /*1dd40*/  PRMT R133, RZ, 0x7610, R82 ;  /* 0x00007610ff857816 */ /* 0x000fe20000000052 */
[----:B------:R-:W-:Y:S01]  /*1dd50*/  FFMA.FTZ R49, R49, R56, R10 ;  /* 0x0000003831317223 */ /* 0x000fe2000001000a */
[----:B------:R-:W-:Y:S01]  /*1dd60*/  PRMT R56, RZ, 0x5410, R83 ;  /* 0x00005410ff387816 */ /* 0x000fe20000000053 */
[----:B------:R-:W-:Y:S01]  /*1dd70*/  FFMA.FTZ R94, R30, R94, R103 ;  /* 0x0000005e1e5e7223 */ /* 0x000fe20000010067 */
[----:B------:R-:W-:Y:S01]  /*1dd80*/  PRMT R30, RZ, 0x7610, R79 ;  /* 0x00007610ff1e7816 */ /* 0x000fe2000000004f */
[----:B------:R-:W-:Y:S01]  /*1dd90*/  FFMA.FTZ R140, R32, R140, R97 ;  /* 0x0000008c208c7223 */ /* 0x000fe20000010061 */
[----:B------:R-:W-:Y:S01]  /*1dda0*/  LEA R32, P0, R131, c[0x0][0x208], 0x4 ;  /* 0x0000820083207a11 */ /* 0x000fe200078020ff */
        /* <DEDUP_REMOVED lines=13> */
[C---:B------:R-:W-:Y:S01]  /*1de80*/  LEA.HI.X R33, R131.reuse, c[0x0][0x20c], RZ, 0x4, P0 ;  /* 0x0000830083217a11 */ /* 0x040fe200000f24ff */
[----:B------:R-:W-:Y:S01]  /*1de90*/  IMAD.MOV.U32 R43, RZ, RZ, 0x10 ;  /* 0x00000010ff2b7424 */ /* 0x000fe200078e00ff */
[----:B------:R-:W-:Y:S01]  /*1dea0*/  IADD3 R44, R131, 0x40, RZ ;  /* 0x00000040832c7810 */ /* 0x000fe20007ffe0ff */
[----:B------:R-:W-:Y:S01]  /*1deb0*/  FFMA.FTZ R35, R35, R30, R104 ;  /* 0x0000001e23237223 */ /* 0x000fe20000010068 */
[----:B------:R-:W-:Y:S01]  /*1dec0*/  IADD3 R42, R131, 0x60, RZ ;  /* 0x00000060832a7810 */ /* 0x000fe20007ffe0ff */
[----:B------:R-:W-:Y:S01]  /*1ded0*/  FFMA.FTZ R135, R31, R135, R102 ;  /* 0x000000871f877223 */ /* 0x000fe20000010066 */
[----:B------:R-:W-:Y:S01]  /*1dee0*/  LEA R40, P0, R139, c[0x0][0x208], 0x4 ;  /* 0x000082008b287a11 */ /* 0x000fe200078020ff */
[----:B------:R-:W-:Y:S01]  /*1def0*/  FFMA.FTZ R136, R34, R136, R99 ;  /* 0x0000008822887223 */ /* 0x000fe20000010063 */
[----:B------:R0:W-:Y:S01]  /*1df00*/  STG.E.128 [R32.64], R36 ;  /* 0x0000002420007986 */ /* 0x0001e2000c101d06 */
[----:B------:R-:W-:Y:S01]  /*1df10*/  FFMA.FTZ R53, R25, R24, R110 ;  /* 0x0000001819357223 */ /* 0x000fe2000001006e */
[----:B------:R-:W-:Y:S01]  /*1df20*/  F2FP.BF16.PACK_AB R25, R51, R50 ;  /* 0x000000323319723e */ /* 0x000fe200000010ff */
[----:B------:R-:W-:Y:S01]  /*1df30*/  IMAD.WIDE.U32 R46, R46, R43, c[0x0][0x208] ;  /* 0x000082002e2e7625 */ /* 0x000fe200078e002b */
[----:B------:R-:W-:-:S02]  /*1df40*/  F2FP.BF16.PACK_AB R24, R49, R48 ;  /* 0x000000303118723e */ /* 0x000fc400000010ff */
[----:B------:R-:W-:Y:S01]  /*1df50*/  F2FP.BF16.PACK_AB R31, R57, R56 ;  /* 0x00000038391f723e */ /* 0x000fe200000010ff */
[-C--:B------:R-:W-:Y:S01]  /*1df60*/  IMAD.WIDE.U32 R44, R44, R43.reuse, c[0x0][0x208] ;  /* 0x000082002c2c7625 */ /* 0x080fe200078e002b */
[----:B------:R-:W-:Y:S01]  /*1df70*/  F2FP.BF16.PACK_AB R30, R133, R92 ;  /* 0x0000005c851e723e */ /* 0x000fe200000010ff */
[----:B------:R1:W-:Y:S01]  /*1df80*/  STG.E.128 [R46.64], R24 ;  /* 0x000000182e007986 */ /* 0x0003e2000c101d06 */
[----:B------:R-:W-:Y:S01]  /*1df90*/  F2FP.BF16.PACK_AB R35, R35, R94 ;  /* 0x0000005e2323723e */ /* 0x000fe200000010ff */
[----:B------:R-:W-:Y:S01]  /*1dfa0*/  IMAD.WIDE.U32 R42, R42, R43, c[0x0][0x208] ;  /* 0x000082002a2a7625 */ /* 0x000fe200078e002b */
[----:B------:R-:W-:Y:S01]  /*1dfb0*/  F2FP.BF16.PACK_AB R34, R135, R132 ;  /* 0x000000848722723e */ /* 0x000fe200000010ff */
[----:B------:R1:W-:Y:S01]  /*1dfc0*/  STG.E.128 [R44.64], R28 ;  /* 0x0000001c2c007986 */ /* 0x0003e2000c101d06 */
[----:B------:R-:W-:Y:S01]  /*1dfd0*/  LEA.HI.X R41, R139, c[0x0][0x20c], RZ, 0x4, P0 ;  /* 0x000083008b297a11 */ /* 0x000fe200000f24ff */
[----:B------:R-:W-:Y:S01]  /*1dfe0*/  IMAD R109, R134, c[0x0][0x160], R109 ;  /* 0x00005800866d7a24 */ /* 0x000fe200078e026d */
[----:B0-----:R-:W-:-:S02]  /*1dff0*/  F2FP.BF16.PACK_AB R33, R137, R136 ;  /* 0x000000888921723e */ /* 0x001fc400000010ff */
[----:B------:R-:W-:Y:S02]  /*1e000*/  F2FP.BF16.PACK_AB R32, R141, R140 ;  /* 0x0000008c8d20723e */ /* 0x000fe400000010ff */
[----:B------:R-:W-:Y:S02]  /*1e010*/  F2FP.BF16.PACK_AB R39, R150, R95 ;  /* 0x0000005f9627723e */ /* 0x000fe400000010ff */
[----:B------:R-:W-:Y:S01]  /*1e020*/  F2FP.BF16.PACK_AB R38, R148, R143 ;  /* 0x0000008f9426723e */ /* 0x000fe200000010ff */
[----:B------:R1:W-:Y:S01]  /*1e030*/  STG.E.128 [R42.64], R32 ;  /* 0x000000202a007986 */ /* 0x0003e2000c101d06 */
[----:B------:R-:W-:Y:S02]  /*1e040*/  F2FP.BF16.PACK_AB R37, R146, R93 ;  /* 0x0000005d9225723e */ /* 0x000fe400000010ff */
[----:B------:R-:W-:Y:S02]  /*1e050*/  F2FP.BF16.PACK_AB R36, R53, R142 ;  /* 0x0000008e3524723e */ /* 0x000fe400000010ff */
[----:B------:R-:W-:-:S03]  /*1e060*/  ISETP.GE.AND P0, PT, R109, c[0x0][0x164], PT ;  /* 0x000059006d007a0c */ /* 0x000fc60003f06270 */
[----:B------:R1:W-:Y:S10]  /*1e070*/  STG.E.128 [R40.64], R36 ;  /* 0x0000002428007986 */ /* 0x0003f4000c101d06 */
[----:B-1----:R-:W-:Y:S01]  /*1e080*/  @P0 CALL.REL.NOINC `(.L_x_13265) ;  /* 0x0000001000000944 */ /* 0x002fe20003c00000 */
[----:B------:R-:W-:Y:S05]  /*1e090*/  BRA `(.L_x_13266) ;  /* 0xfffe295000007947 */ /* 0x000fea000383ffff */
.L_x_13265:
[----:B------:R-:W-:Y:S05]  /*1e0a0*/  BSYNC B0 ;  /* 0x0000000000007941 */ /* 0x000fea0003800000 */
.L_x_12617:
[----:B------:R-:W-:Y:S05]  /*1e0b0*/  EXIT ;  /* 0x000000000000794d */ /* 0x000fea0003800000 */
.L_x_13263:
[----:B------:R-:W-:Y:S01]  /*1e0c0*/  IMAD.MOV.U32 R136, RZ, RZ, 0x1 ;  /* 0x00000001ff887424 */ /* 0x000fe200078e00ff */
[----:B------:R-:W-:Y:S01]  /*1e0d0*/  MOV R132, 0x1e110 ;  /* 0x0001e11000847802 */ /* 0x000fe20000000f00 */
[----:B------:R-:W-:-:S02]  /*1e0e0*/  IMAD.MOV.U32 R134, RZ, RZ, 0x1f ;  /* 0x0000001fff867424 */ /* 0x000fc400078e00ff */
[----:B------:R-:W-:Y:S02]  /*1e0f0*/  IMAD.MOV.U32 R135, RZ, RZ, -0x1 ;  /* 0xffffffffff877424 */ /* 0x000fe400078e00ff */
[----:B------:R-:W-:Y:S05]  /*1e100*/  CALL.REL.NOINC `($__internal_31_$__cuda_sm70_shflsync_bfly_p) ;  /* 0x0000089000007944 */ /* 0x000fea0003c00000 */
[----:B-1----:R-:W-:Y:S01]  /*1e110*/  IMAD.MOV.U32 R132, RZ, RZ, R136 ;  /* 0x000000ffff847224 */ /* 0x002fe200078e0088 */
[----:B0-----:R-:W-:Y:S05]  /*1e120*/  BRA `(.L_x_13267) ;  /* 0xffffebd000007947 */ /* 0x001fea000383ffff */
.L_x_13264:
[----:B------:R-:W-:Y:S01]  /*1e130*/  IMAD.MOV.U32 R136, RZ, RZ, 0x2 ;  /* 0x00000002ff887424 */ /* 0x000fe200078e00ff */
[----:B------:R-:W-:Y:S01]  /*1e140*/  MOV R132, 0x1e180 ;  /* 0x0001e18000847802 */ /* 0x000fe20000000f00 */
[----:B------:R-:W-:Y:S02]  /*1e150*/  IMAD.MOV.U32 R134, RZ, RZ, 0x1f ;  /* 0x0000001fff867424 */ /* 0x000fe400078e00ff */
[----:B------:R-:W-:Y:S02]  /*1e160*/  IMAD.MOV.U32 R135, RZ, RZ, -0x1 ;  /* 0xffffffffff877424 */ /* 0x000fe400078e00ff */
[----:B------:R-:W-:Y:S05]  /*1e170*/  CALL.REL.NOINC `($__internal_31_$__cuda_sm70_shflsync_bfly_p) ;  /* 0x0000082000007944 */ /* 0x000fea0003c00000 */
[----:B01----:R-:W-:Y:S01]  /*1e180*/  FADD.FTZ R141, R141, R136 ;  /* 0x000000888d8d7221 */ /* 0x003fe20000010000 */
[----:B------:R-:W-:Y:S01]  /*1e190*/  HFMA2.MMA R136, -RZ, RZ, 0, 2.384185791015625e-07 ;  /* 0x00000004ff887435 */ /* 0x000fe200000001ff */
[----:B------:R-:W-:Y:S01]  /*1e1a0*/  IMAD.MOV.U32 R134, RZ, RZ, 0x1f ;  /* 0x0000001fff867424 */ /* 0x000fe200078e00ff */
[----:B------:R-:W-:Y:S01]  /*1e1b0*/  MOV R132, 0x1e1e0 ;  /* 0x0001e1e000847802 */ /* 0x000fe20000000f00 */
[----:B------:R-:W-:-:S03]  /*1e1c0*/  IMAD.MOV.U32 R135, RZ, RZ, -0x1 ;  /* 0xffffffffff877424 */ /* 0x000fc600078e00ff */
[----:B------:R-:W-:Y:S05]  /*1e1d0*/  CALL.REL.NOINC `($__internal_31_$__cuda_sm70_shflsync_bfly_p) ;  /* 0x000007c000007944 */ /* 0x000fea0003c00000 */
[----:B01----:R-:W-:Y:S01]  /*1e1e0*/  FADD.FTZ R141, R141, R136 ;  /* 0x000000888d8d7221 */ /* 0x003fe20000010000 */
[----:B------:R-:W-:Y:S01]  /*1e1f0*/  MOV R132, 0x1e240 ;  /* 0x0001e24000847802 */ /* 0x000fe20000000f00 */
[----:B------:R-:W-:-:S02]  /*1e200*/  IMAD.MOV.U32 R136, RZ, RZ, 0x8 ;  /* 0x00000008ff887424 */ /* 0x000fc400078e00ff */
[----:B------:R-:W-:Y:S02]  /*1e210*/  IMAD.MOV.U32 R134, RZ, RZ, 0x1f ;  /* 0x0000001fff867424 */ /* 0x000fe400078e00ff */
[----:B------:R-:W-:Y:S02]  /*1e220*/  IMAD.MOV.U32 R135, RZ, RZ, -0x1 ;  /* 0xffffffffff877424 */ /* 0x000fe400078e00ff */
[----:B------:R-:W-:Y:S05]  /*1e230*/  CALL.REL.NOINC `($__internal_31_$__cuda_sm70_shflsync_bfly_p) ;  /* 0x0000076000007944 */ /* 0x000fea0003c00000 */
[----:B01----:R-:W-:Y:S01]  /*1e240*/  FADD.FTZ R141, R141, R136 ;  /* 0x000000888d8d7221 */ /* 0x003fe20000010000 */
[----:B------:R-:W-:Y:S01]  /*1e250*/  MOV R132, 0x1e2a0 ;  /* 0x0001e2a000847802 */ /* 0x000fe20000000f00 */
[----:B------:R-:W-:Y:S02]  /*1e260*/  IMAD.MOV.U32 R136, RZ, RZ, 0x10 ;  /* 0x00000010ff887424 */ /* 0x000fe400078e00ff */
[----:B------:R-:W-:Y:S02]  /*1e270*/  IMAD.MOV.U32 R134, RZ, RZ, 0x1f ;  /* 0x0000001fff867424 */ /* 0x000fe400078e00ff */
[----:B------:R-:W-:Y:S02]  /*1e280*/  IMAD.MOV.U32 R135, RZ, RZ, -0x1 ;  /* 0xffffffffff877424 */ /* 0x000fe400078e00ff */
[----:B------:R-:W-:Y:S05]  /*1e290*/  CALL.REL.NOINC `($__internal_31_$__cuda_sm70_shflsync_bfly_p) ;  /* 0x0000070000007944 */ /* 0x000fea0003c00000 */
        /* <DEDUP_REMOVED lines=86> */
[----:B------:R-:W-:Y:S05]  /*1e800*/  CALL.REL.NOINC `($__internal_31_$__cuda_sm70_shflsync_bfly_p) ;  /* 0x0000019000007944 */ /* 0x000fea0003c00000 */
[----:B01----:R-:W-:Y:S01]  /*1e810*/  FADD.FTZ R141, R141, R136 ;  /* 0x000000888d8d7221 */ /* 0x003fe20000010000 */
[----:B------:R-:W-:Y:S01]  /*1e820*/  MOV R134, 0x1f ;  /* 0x0000001f00867802 */ /* 0x000fe20000000f00 */
[----:B------:R-:W-:Y:S01]  /*1e830*/  IMAD.MOV.U32 R136, RZ, RZ, 0x2 ;  /* 0x00000002ff887424 */ /* 0x000fe200078e00ff */
[----:B------:R-:W-:Y:S01]  /*1e840*/  MOV R132, 0x1e870 ;  /* 0x0001e87000847802 */ /* 0x000fe20000000f00 */
[----:B------:R-:W-:-:S02]  /*1e850*/  IMAD.MOV.U32 R135, RZ, RZ, -0x1 ;  /* 0xffffffffff877424 */ /* 0x000fc400078e00ff */
        /* <DEDUP_REMOVED lines=13> */
[----:B01----:R-:W-:Y:S01]  /*1e930*/  FADD.FTZ R141, R141, R136 ;  /* 0x000000888d8d7221 */ /* 0x003fe20000010000 */
[----:B------:R-:W-:Y:S01]  /*1e940*/  MOV R132, 0x1e990 ;  /* 0x0001e99000847802 */ /* 0x000fe20000000f00 */
[----:B------:R-:W-:-:S02]  /*1e950*/  IMAD.MOV.U32 R136, RZ, RZ, 0x10 ;  /* 0x00000010ff887424 */ /* 0x000fc400078e00ff */
[----:B------:R-:W-:Y:S02]  /*1e960*/  IMAD.MOV.U32 R134, RZ, RZ, 0x1f ;  /* 0x0000001fff867424 */ /* 0x000fe400078e00ff */
[----:B------:R-:W-:Y:S02]  /*1e970*/  IMAD.MOV.U32 R135, RZ, RZ, -0x1 ;  /* 0xffffffffff877424 */ /* 0x000fe400078e00ff */
[----:B------:R-:W-:Y:S05]  /*1e980*/  CALL.REL.NOINC `($__internal_31_$__cuda_sm70_shflsync_bfly_p) ;  /* 0x0000001000007944 */ /* 0x000fea0003c00000 */
[----:B01----:R-:W-:Y:S05]  /*1e990*/  BRA `(.L_x_13268) ;  /* 0xffffe9a000007947 */ /* 0x003fea000383ffff */
        .weak           $__internal_31_$__cuda_sm70_shflsync_bfly_p
        .type           $__internal_31_$__cuda_sm70_shflsync_bfly_p,@function
        .size           $__internal_31_$__cuda_sm70_shflsync_bfly_p,(.L_x_33009 - $__internal_31_$__cuda_sm70_shflsync_bfly_p)
$__internal_31_$__cuda_sm70_shflsync_bfly_p:
[----:B------:R-:W-:Y:S01]  /*1e9a0*/  IMAD.MOV.U32 R133, RZ, RZ, 0x0 ;  /* 0x00000000ff857424 */ /* 0x000fe200078e00ff */
[----:B------:R-:W-:Y:S04]  /*1e9b0*/  WARPSYNC R135 ;  /* 0x0000008700007348 */ /* 0x000fe80003800000 */
[----:B------:R0:W1:Y:S01]  /*1e9c0*/  SHFL.BFLY PT, R136, R141, R136, R134 ;  /* 0x0c0000888d887389 */ /* 0x00006200000e0086 */
[----:B------:R-:W-:Y:S05]  /*1e9d0*/  RET.REL.NODEC R132 `(_ZN10layer_norm31ln_parallel_residual_fwd_kernelINS_13Kernel_traitsI13__nv_bfloat16S2_fS2_fjLj1280ELj1ELj4ELj1ELj16ENS_18Kernel_traits_baseILj1280ES2_S2_fS2_fjLj128EEEEELb1ELb1ELb1EEEvNS_9FwdParamsE) ;  /* 0xfffe162084007950 */ /* 0x000fea0003c3ffff */
.L_x_13269:
        /* <DEDUP_REMOVED lines=10> */
.L_x_33009:


//--------------------- .text._ZN10layer_norm31ln_parallel_residual_fwd_kernelINS_13Kernel_traitsIf13__nv_bfloat16fS2_fjLj1280ELj1ELj4ELj1ELj16ENS_18Kernel_traits_baseILj1280EfS2_fS2_fjLj128EEEEELb0ELb0ELb0EEEvNS_9FwdParamsE --------------------------
	.section	.text._ZN10layer_norm31ln_parallel_residual_fwd_kernelINS_13Kernel_traitsIf13__nv_bfloat16fS2_fjLj1280ELj1ELj4ELj1ELj16ENS_18Kernel_traits_baseILj1280EfS2_fS2_fjLj128EEEEELb0ELb0ELb0EEEvNS_9FwdParamsE,"ax",@progbits
	.sectioninfo	@"SHI_REGISTERS=238"
	.align	128
        .global         _ZN10layer_norm31ln_parallel_residual_fwd_kernelINS_13Kernel_traitsIf13__nv_bfloat16fS2_fjLj1280ELj1ELj4ELj1ELj16ENS_18Kernel_traits_baseILj1280EfS2_fS2_fjLj128EEEEELb0ELb0ELb0EEEvNS_9FwdParamsE
        .type           _ZN10layer_norm31ln_parallel_residual_fwd_kernelINS_13Kernel_traitsIf13__nv_bfloat16fS2_fjLj1280ELj1ELj4ELj1ELj16ENS_18Kernel_traits_baseILj1280EfS2_fS2_fjLj128EEEEELb0ELb0ELb0EEEvNS_9FwdParamsE,@function
        .size           _ZN10layer_norm31ln_parallel_residual_fwd_kernelINS_13Kernel_traitsIf13__nv_bfloat16fS2_fjLj1280ELj1ELj4ELj1ELj16ENS_18Kernel_traits_baseILj1280EfS2_fS2_fjLj128EEEEELb0ELb0ELb0EEEvNS_9FwdParamsE,(.L_x_33010 - _ZN10layer_norm31ln_parallel_residual_fwd_kernelINS_13Kernel_traitsIf13__nv_bfloat16fS2_fjLj1280ELj1ELj4ELj1ELj16ENS_18Kernel_traits_baseILj1280EfS2_fS2_fjLj128EEEEELb0ELb0ELb0EEEvNS_9FwdParamsE)
        .other          _ZN10layer_norm31ln_parallel_residual_fwd_kernelINS_13Kernel_traitsIf13__nv_bfloat16fS2_fjLj1280ELj1ELj4ELj1ELj16ENS_18Kernel_traits_baseILj1280EfS2_fS2_fjLj128EEEEELb0ELb0ELb0EEEvNS_9FwdParamsE,@"STO_CUDA_ENTRY STV_DEFAULT"
_ZN10layer_norm31ln_parallel_residual_fwd_kernelINS_13Kernel_traitsIf13__nv_bfloat16fS2_fjLj1280ELj1ELj4ELj1ELj16ENS_18Kernel_traits_baseILj1280EfS2_fS2_fjLj128EEEEELb0ELb0ELb0EEEvNS_9FwdParamsE:
.text._ZN10layer_norm31ln_parallel_residual_fwd_kernelINS_13Kernel_traitsIf13__nv_bfloat16fS2_fjLj1280ELj1ELj4ELj1ELj16ENS_18Kernel_traits_baseILj1280EfS2_fS2_fjLj128EEEEELb0ELb0ELb0EEEvNS_9FwdParamsE:
        /* <DEDUP_REMOVED lines=27> */
[----:B------:R-:W-:Y:S01]  /*01b0*/  HFMA2.MMA R5, -RZ, RZ, 0, 1.9073486328125e-06 ;  /* 0x00000020ff057435 */ /* 0x000fe200000001ff */
[----:B------:R-:W-:-:S08]  /*01c0*/  SHF.L.U32 R4, R8, 0x5, RZ ;  /* 0x0000000508047819 */ /* 0x000fd000000006ff */
[----:B------:R-:W-:-:S04]  /*01d0*/  @P1 LEA R2, P3, R8, c[0x0][0x218], 0x5 ;  /* 0x0000860008021a11 */ /* 0x000fc800078628ff */
[----:B------:R-:W-:Y:S02]  /*01e0*/  @P1 LEA.HI.X R3, R8, c[0x0][0x21c], RZ, 0x5, P3 ;  /* 0x0000870008031a11 */ /* 0x000fe400018f2cff */
        /* <DEDUP_REMOVED lines=19> */
.L_x_13271:
[----:B-1----:R-:W-:Y:S05]  /*0320*/  BSYNC B0 ;  /* 0x0000000000007941 */ /* 0x002fea0003800000 */
.L_x_13270:
        /* <DEDUP_REMOVED lines=12> */
[C---:B------:R-:W-:Y:S02]  /*03f0*/  @P1 LEA.HI.X R3, R8.reuse, c[0x0][0x21c], RZ, 0x5, P3 ;  /* 0x0000870008031a11 */ /* 0x040fe400018f2cff */
[----:B------:R-:W-:Y:S02]  /*0400*/  MOV R7, 0x20 ;  /* 0x0000002000077802 */ /* 0x000fe40000000f00 */
[----:B------:R-:W-:Y:S01]  /*0410*/  SHF.L.U64.HI R10, R8, 0x5, RZ ;  /* 0x00000005080a7819 */ /* 0x000fe200000102ff */
[----:B------:R0:W5:Y:S01]  /*0420*/  @P1 LDG.E.128 R176, [R2.64] ;  /* 0x0000000402b01981 */ /* 0x000162000c1e1d00 */
[----:B------:R-:W-:-:S03]  /*0430*/  @P2 IADD3 R4, P3, R5, c[0x0][0x220], RZ ;  /* 0x0000880005042a10 */ /* 0x000fc60007f7e0ff */
        /* <DEDUP_REMOVED lines=16> */
.L_x_13273:
[----:B------:R-:W-:Y:S05]  /*0540*/  BSYNC B0 ;  /* 0x0000000000007941 */ /* 0x000fea0003800000 */
.L_x_13272:
        /* <DEDUP_REMOVED lines=11> */
[----:B------:R-:W-:-:S08]  /*0600*/  SHF.L.U32 R5, R8, 0x5, RZ ;  /* 0x0000000508057819 */ /* 0x000fd000000006ff */
        /* <DEDUP_REMOVED lines=21> */
.L_x_13275:
[----:B------:R-:W-:Y:S05]  /*0760*/  BSYNC B0 ;  /* 0x0000000000007941 */ /* 0x000fea0003800000 */
.L_x_13274:
        /* <DEDUP_REMOVED lines=33> */
.L_x_13277:
[----:B------:R-:W-:Y:S05]  /*0980*/  BSYNC B0 ;  /* 0x0000000000007941 */ /* 0x000fea0003800000 */
.L_x_13276:
[----:B------:R-:W-:Y:S01]  /*0990*/  ISETP.GE.U32.AND P1, PT, R0, 0xa0, PT ;  /* 0x000000a00000780c */ /* 0x000fe20003f26070 */
[----:B------:R-:W-:Y:S01]  /*09a0*/  BSSY B0, `(.L_x_13278) ;  /* 0x0000022000007945 */ /* 0x000fe20003800000 */
[----:B0-----:R-:W-:-:S04]  /*09b0*/  SHF.R.U32.HI R2, RZ, 0x5, R9 ;  /* 0x00000005ff027819 */ /* 0x001fc80000011609 */
[----:B------:R-:W-:-:S07]  /*09c0*/  LEA R9, R11, R2, 0x2 ;  /* 0x000000020b097211 */ /* 0x000fce00078e10ff */
[----:B------:R-:W-:Y:S05]  /*09d0*/  @!P1 BRA `(.L_x_13279) ;  /* 0x000001e000009947 */ /* 0x000fea0003800000 */
[----:B------:R-:W-:Y:S01]  /*09e0*/  ISETP.NE.U32.AND P2, PT, RZ, c[0x0][0x218], PT ;  /* 0x00008600ff007a0c */ /* 0x000fe20003f45070 */
[----:B------:R-:W-:Y:S01]  /*09f0*/  CS2R R82, SRZ ;  /* 0x0000000000527805 */ /* 0x000fe2000001ff00 */
[----:B------:R-:W-:Y:S01]  /*0a00*/  CS2R R80, SRZ ;  /* 0x0000000000507805 */ /* 0x000fe2000001ff00 */
[----:B------:R-:W-:Y:S01]  /*0a10*/  CS2R R78, SRZ ;  /* 0x00000000004e7805 */ /* 0x000fe2000001ff00 */
[----:B------:R-:W-:Y:S01]  /*0a20*/  ISETP.NE.AND.EX P2, PT, RZ, c[0x0][0x21c], PT, P2 ;  /* 0x00008700ff007a0c */ /* 0x000fe20003f45320 */
[----:B------:R-:W-:Y:S01]  /*0a30*/  CS2R R76, SRZ ;  /* 0x00000000004c7805 */ /* 0x000fe2000001ff00 */
[----:B------:R-:W-:-:S11]  /*0a40*/  SHF.L.U32 R6, R8, 0x5, RZ ;  /* 0x0000000508067819 */ /* 0x000fd600000006ff */
[----:B------:R-:W-:-:S04]  /*0a50*/  @P2 LEA R2, P3, R8, c[0x0][0x218], 0x5 ;  /* 0x0000860008022a11 */ /* 0x000fc800078628ff */
[----:B------:R-:W-:Y:S02]  /*0a60*/  @P2 LEA.HI.X R3, R8, c[0x0][0x21c], RZ, 0x5, P3 ;  /* 0x0000870008032a11 */ /* 0x000fe400018f2cff */
[----:B------:R-:W-:Y:S01]  /*0a70*/  ISETP.NE.U32.AND P3, PT, RZ, c[0x0][0x220], PT ;  /* 0x00008800ff007a0c */ /* 0x000fe20003f65070 */
[----:B------:R-:W-:Y:S01]  /*0a80*/  HFMA2.MMA R11, -RZ, RZ, 0, 1.9073486328125e-06 ;  /* 0x00000020ff0b7435 */ /* 0x000fe200000001ff */
[----:B------:R-:W-:Y:S01]  /*0a90*/  SHF.R.U32.HI R7, RZ, 0x1b, R8 ;  /* 0x0000001bff077819 */ /* 0x000fe20000011608 */
[----:B------:R0:W5:Y:S01]  /*0aa0*/  @P2 LDG.E.128 R80, [R2.64] ;  /* 0x0000000402502981 */ /* 0x000162000c1e1d00 */
[----:B------:R-:W-:-:S03]  /*0ab0*/  ISETP.NE.AND.EX P3, PT, RZ, c[0x0][0x224], PT, P3 ;  /* 0x00008900ff007a0c */ /* 0x000fc60003f65330 */
[----:B------:R0:W5:Y:S01]  /*0ac0*/  @P2 LDG.E.128 R76, [R2.64+0x10] ;  /* 0x00001004024c2981 */ /* 0x000162000c1e1d00 */
[----:B------:R-:W-:-:S04]  /*0ad0*/  IADD3 R4, P2, R6, c[0x0][0x1b8], RZ ;  /* 0x00006e0006047a10 */ /* 0x000fc80007f5e0ff */
        /* <DEDUP_REMOVED lines=14> */
.L_x_13279:
[----:B------:R-:W-:Y:S05]  /*0bc0*/  BSYNC B0 ;  /* 0x0000000000007941 */ /* 0x000fea0003800000 */
.L_x_13278:
[----:B------:R-:W-:-:S13]  /*0bd0*/  ISETP.GE.AND P2, PT, R9, c[0x0][0x164], PT ;  /* 0x0000590009007a0c */ /* 0x000fda0003f46270 */
[----:B------:R-:W-:Y:S05]  /*0be0*/  @P2 EXIT ;  /* 0x000000000000294d */ /* 0x000fea0003800000 */
[----:B0-----:R-:W-:Y:S01]  /*0bf0*/  MOV R2, R9 ;  /* 0x0000000900027202 */ /* 0x001fe20000000f00 */
[----:B------:R-:W-:-:S03]  /*0c00*/  ULDC.U8 UR6, c[0x0][0x1f0] ;  /* 0x00007c0000067ab9 */ /* 0x000fc60000000000 */
.L_x_13383:
        /* <DEDUP_REMOVED lines=9> */
[----:B------:R-:W-:Y:S01]  /*0ca0*/  HFMA2.MMA R212, -RZ, RZ, 0, 9.5367431640625e-07 ;  /* 0x00000010ffd47435 */ /* 0x000fe200000001ff */
[----:B------:R-:W-:-:S04]  /*0cb0*/  ISETP.NE.U32.AND P3, PT, RZ, c[0x0][0x178], PT ;  /* 0x00005e00ff007a0c */ /* 0x000fc80003f65070 */
[----:B------:R-:W-:-:S05]  /*0cc0*/  ISETP.NE.AND.EX P3, PT, RZ, c[0x0][0x17c], PT, P3 ;  /* 0x00005f00ff007a0c */ /* 0x000fca0003f65330 */
[----:B------:R-:W-:-:S06]  /*0cd0*/  IMAD.WIDE.U32 R212, R3, R212, c[0x0][0x170] ;  /* 0x00005c0003d47625 */ /* 0x000fcc00078e00d4 */
[----:B------:R-:W2:Y:S02]  /*0ce0*/  LDG.E.128 R212, [R212.64] ;  /* 0x00000004d4d47981 */ /* 0x000ea4000c1e1d00 */
[----:B------:R-:W-:-:S04]  /*0cf0*/  @P3 LEA R38, P2, R3, c[0x0][0x178], 0x4 ;  /* 0x00005e0003263a11 */ /* 0x000fc800078420ff */
[----:B------:R-:W-:Y:S02]  /*0d00*/  @P3 LEA.HI.X R39, R3, c[0x0][0x17c], RZ, 0x4, P2 ;  /* 0x00005f0003273a11 */ /* 0x000fe400010f24ff */
[----:B------:R-:W-:-:S03]  /*0d10*/  ISETP.NE.U32.AND P2, PT, RZ, c[0x0][0x180], PT ;  /* 0x00006000ff007a0c */ /* 0x000fc60003f45070 */
[----:B------:R0:W5:Y:S01]  /*0d20*/  @P3 LDG.E.128 R48, [R38.64] ;  /* 0x0000000426303981 */ /* 0x000162000c1e1d00 */
[----:B------:R-:W-:Y:S02]  /*0d30*/  ISETP.NE.AND.EX P2, PT, RZ, c[0x0][0x184], PT, P2 ;  /* 0x00006100ff007a0c */ /* 0x000fe40003f45320 */
[----:B------:R-:W-:-:S04]  /*0d40*/  ISETP.NE.U32.AND P3, PT, RZ, c[0x0][0x178], PT ;  /* 0x00005e00ff007a0c */ /* 0x000fc80003f65070 */
[----:B------:R-:W-:-:S07]  /*0d50*/  ISETP.NE.AND.EX P3, PT, RZ, c[0x0][0x17c], PT, P3 ;  /* 0x00005f00ff007a0c */ /* 0x000fce0003f65330 */
[----:B------:R-:W-:-:S04]  /*0d60*/  @P2 LEA R36, P4, R3, c[0x0][0x180], 0x5 ;  /* 0x0000600003242a11 */ /* 0x000fc800078828ff */
[----:B------:R-:W-:-:S05]  /*0d70*/  @P2 LEA.HI.X R37, R3, c[0x0][0x184], RZ, 0x5, P4 ;  /* 0x0000610003252a11 */ /* 0x000fca00020f2cff */
[----:B------:R2:W5:Y:S04]  /*0d80*/  @P2 LDG.E.128 R44, [R36.64] ;  /* 0x00000004242c2981 */ /* 0x000568000c1e1d00 */
[----:B------:R2:W5:Y:S02]  /*0d90*/  @P2 LDG.E.128 R40, [R36.64+0x10] ;  /* 0x0000100424282981 */ /* 0x000564000c1e1d00 */
[----:B--2---:R-:W-:Y:S01]  /*0da0*/  PRMT R36, RZ, 0x5410, R212 ;  /* 0x00005410ff247816 */ /* 0x004fe200000000d4 */
[----:B------:R-:W-:Y:S05]  /*0db0*/  @P3 BRA `(.L_x_13282) ;  /* 0x0000003000003947 */ /* 0x000fea0003800000 */
[----:B0-----:R-:W-:Y:S05]  /*0dc0*/  @!P2 BRA `(.L_x_13283) ;  /* 0x000000500000a947 */ /* 0x001fea0003800000 */
[----:B-----5:R-:W-:Y:S01]  /*0dd0*/  FADD.FTZ R36, R44, R36 ;  /* 0x000000242c247221 */ /* 0x020fe20000010000 */
[----:B------:R-:W-:Y:S05]  /*0de0*/  BRA `(.L_x_13283) ;  /* 0x0000003000007947 */ /* 0x000fea0003800000 */
.L_x_13282:
[----:B0----5:R-:W-:-:S05]  /*0df0*/  PRMT R37, RZ, 0x5410, R48 ;  /* 0x00005410ff257816 */ /* 0x021fca0000000030 */
[----:B------:R-:W-:-:S04]  /*0e00*/  FADD.FTZ R36, R37, R36 ;  /* 0x0000002425247221 */ /* 0x000fc80000010000 */
[----:B------:R-:W-:Y:S02]  /*0e10*/  @P2 FADD.FTZ R36, R44, R36 ;  /* 0x000000242c242221 */ /* 0x000fe40000010000 */
.L_x_13283:
[----:B------:R-:W-:Y:S01]  /*0e20*/  PRMT R37, RZ, 0x7610, R212 ;  /* 0x00007610ff257816 */ /* 0x000fe200000000d4 */
[----:B------:R-:W-:Y:S05]  /*0e30*/  @P3 BRA `(.L_x_13284) ;  /* 0x0000003000003947 */ /* 0x000fea0003800000 */
[----:B------:R-:W-:Y:S05]  /*0e40*/  @!P2 BRA `(.L_x_13285) ;  /* 0x000000500000a947 */ /* 0x000fea0003800000 */
[----:B-----5:R-:W-:Y:S01]  /*0e50*/  FADD.FTZ R37, R45, R37 ;  /* 0x000000252d257221 */ /* 0x020fe20000010000 */
[----:B------:R-:W-:Y:S05]  /*0e60*/  BRA `(.L_x_13285) ;  /* 0x0000003000007947 */ /* 0x000fea0003800000 */
.L_x_13284:
[----:B-----5:R-:W-:-:S05]  /*0e70*/  PRMT R38, RZ, 0x7610, R48 ;  /* 0x00007610ff267816 */ /* 0x020fca0000000030 */
[----:B------:R-:W-:-:S04]  /*0e80*/  FADD.FTZ R37, R38, R37 ;  /* 0x0000002526257221 */ /* 0x000fc80000010000 */
[----:B------:R-:W-:Y:S02]  /*0e90*/  @P2 FADD.FTZ R37, R45, R37 ;  /* 0x000000252d252221 */ /* 0x000fe40000010000 */
.L_x_13285:
[----:B------:R-:W-:Y:S01]  /*0ea0*/  PRMT R38, RZ, 0x5410, R213 ;  /* 0x00005410ff267816 */ /* 0x000fe200000000d5 */
[----:B------:R-:W-:Y:S05]  /*0eb0*/  @P3 BRA `(.L_x_13286) ;  /* 0x0000003000003947 */ /* 0x000fea0003800000 */
[----:B------:R-:W-:Y:S05]  /*0ec0*/  @!P2 BRA `(.L_x_13287) ;  /* 0x000000500000a947 */ /* 0x000fea0003800000 */
[----:B-----5:R-:W-:Y:S01]  /*0ed0*/  FADD.FTZ R38, R46, R38 ;  /* 0x000000262e267221 */ /* 0x020fe20000010000 */
[----:B------:R-:W-:Y:S05]  /*0ee0*/  BRA `(.L_x_13287) ;  /* 0x0000003000007947 */ /* 0x000fea0003800000 */
.L_x_13286:
[----:B-----5:R-:W-:-:S05]  /*0ef0*/  PRMT R39, RZ, 0x5410, R49 ;  /* 0x00005410ff277816 */ /* 0x020fca0000000031 */
[----:B------:R-:W-:-:S04]  /*0f00*/  FADD.FTZ R38, R39, R38 ;  /* 0x0000002627267221 */ /* 0x000fc80000010000 */
[----:B------:R-:W-:Y:S02]  /*0f10*/  @P2 FADD.FTZ R38, R46, R38 ;  /* 0x000000262e262221 */ /* 0x000fe40000010000 */
.L_x_13287:
[----:B------:R-:W-:Y:S01]  /*0f20*/  PRMT R39, RZ, 0x7610, R213 ;  /* 0x00007610ff277816 */ /* 0x000fe200000000d5 */
[----:B------:R-:W-:Y:S05]  /*0f30*/  @P3 BRA `(.L_x_13288) ;  /* 0x0000003000003947 */ /* 0x000fea0003800000 */
[----:B------:R-:W-:Y:S05]  /*0f40*/  @!P2 BRA `(.L_x_13289) ;  /* 0x000000500000a947 */ /* 0x000fea0003800000 */
[----:B-----5:R-:W-:Y:S01]  /*0f50*/  FADD.FTZ R39, R47, R39 ;  /* 0x000000272f277221 */ /* 0x020fe20000010000 */
[----:B------:R-:W-:Y:S05]  /*0f60*/  BRA `(.L_x_13289) ;  /* 0x0000003000007947 */ /* 0x000fea0003800000 */
.L_x_13288:
[----:B-----5:R-:W-:-:S05]  /*0f70*/  PRMT R212, RZ, 0x7610, R49 ;  /* 0x00007610ffd47816 */ /* 0x020fca0000000031 */
[----:B------:R-:W-:-:S04]  /*0f80*/  FADD.FTZ R39, R212, R39 ;  /* 0x00000027d4277221 */ /* 0x000fc80000010000 */
[----:B------:R-:W-:Y:S02]  /*0f90*/  @P2 FADD.FTZ R39, R47, R39 ;  /* 0x000000272f272221 */ /* 0x000fe40000010000 */
.L_x_13289:
[----:B------:R-:W-:Y:S01]  /*0fa0*/  PRMT R212, RZ, 0x5410, R214 ;  /* 0x00005410ffd47816 */ /* 0x000fe200000000d6 */
[----:B------:R-:W-:Y:S05]  /*0fb0*/  @P3 BRA `(.L_x_13290) ;  /* 0x0000003000003947 */ /* 0x000fea0003800000 */
[----:B------:R-:W-:Y:S05]  /*0fc0*/  @!P2 BRA `(.L_x_13291) ;  /* 0x000000500000a947 */ /* 0x000fea0003800000 */
[----:B-----5:R-:W-:Y:S01]  /*0fd0*/  FADD.FTZ R212, R40, R212 ;  /* 0x000000d428d47221 */ /* 0x020fe20000010000 */
[----:B------:R-:W-:Y:S05]  /*0fe0*/  BRA `(.L_x_13291) ;  /* 0x0000003000007947 */ /* 0x000fea0003800000 */
.L_x_13290:
[----:B-----5:R-:W-:-:S05]  /*0ff0*/  PRMT R213, RZ, 0x5410, R50 ;  /* 0x00005410ffd57816 */ /* 0x020fca0000000032 */
[----:B------:R-:W-:-:S04]  /*1000*/  FADD.FTZ R212, R213, R212 ;  /* 0x000000d4d5d47221 */ /* 0x000fc80000010000 */
[----:B------:R-:W-:Y:S02]  /*1010*/  @P2 FADD.FTZ R212, R40, R212 ;  /* 0x000000d428d42221 */ /* 0x000fe40000010000 */
.L_x_13291:
[----:B------:R-:W-:Y:S01]  /*1020*/  PRMT R213, RZ, 0x7610, R214 ;  /* 0x00007610ffd57816 */ /* 0x000fe200000000d6 */
[----:B------:R-:W-:Y:S05]  /*1030*/  @P3 BRA `(.L_x_13292) ;  /* 0x0000003000003947 */ /* 0x000fea0003800000 */
[----:B------:R-:W-:Y:S05]  /*1040*/  @!P2 BRA `(.L_x_13293) ;  /* 0x000000500000a947 */ /* 0x000fea0003800000 */
[----:B-----5:R-:W-:Y:S01]  /*1050*/  FADD.FTZ R213, R41, R213 ;  /* 0x000000d529d57221 */ /* 0x020fe20000010000 */
[----:B------:R-:W-:Y:S05]  /*1060*/  BRA `(.L_x_13293) ;  /* 0x0000003000007947 */ /* 0x000fea0003800000 */
.L_x_13292:
[----:B-----5:R-:W-:-:S05]  /*1070*/  PRMT R214, RZ, 0x7610, R50 ;  /* 0x00007610ffd67816 */ /* 0x020fca0000000032 */
[----:B------:R-:W-:-:S04]  /*1080*/  FADD.FTZ R213, R214, R213 ;  /* 0x000000d5d6d57221 */ /* 0x000fc80000010000 */
[----:B------:R-:W-:Y:S02]  /*1090*/  @P2 FADD.FTZ R213, R41, R213 ;  /* 0x000000d529d52221 */ /* 0x000fe40000010000 */
.L_x_13293:
[----:B------:R-:W-:Y:S01]  /*10a0*/  PRMT R214, RZ, 0x5410, R215 ;  /* 0x00005410ffd67816 */ /* 0x000fe200000000d7 */
[----:B------:R-:W-:Y:S05]  /*10b0*/  @P3 BRA `(.L_x_13294) ;  /* 0x0000003000003947 */ /* 0x000fea0003800000 */
[----:B------:R-:W-:Y:S05]  /*10c0*/  @!P2 BRA `(.L_x_13295) ;  /* 0x000000500000a947 */ /* 0x000fea0003800000 */
[----:B-----5:R-:W-:Y:S01]  /*10d0*/  FADD.FTZ R214, R42, R214 ;  /* 0x000000d62ad67221 */ /* 0x020fe20000010000 */
[----:B------:R-:W-:Y:S05]  /*10e0*/  BRA `(.L_x_13295) ;  /* 0x0000003000007947 */ /* 0x000fea0003800000 */
.L_x_13294:
[----:B-----5:R-:W-:-:S05]  /*10f0*/  PRMT R217, RZ, 0x5410, R51 ;  /* 0x00005410ffd97816 */ /* 0x020fca0000000033 */
[----:B------:R-:W-:-:S04]  /*1100*/  FADD.FTZ R214, R217, R214 ;  /* 0x000000d6d9d67221 */ /* 0x000fc80000010000 */
[----:B------:R-:W-:Y:S02]  /*1110*/  @P2 FADD.FTZ R214, R42, R214 ;  /* 0x000000d62ad62221 */ /* 0x000fe40000010000 */
.L_x_13295:
[----:B------:R-:W-:Y:S01]  /*1120*/  PRMT R215, RZ, 0x7610, R215 ;  /* 0x00007610ffd77816 */ /* 0x000fe200000000d7 */
[----:B------:R-:W-:Y:S05]  /*1130*/  @P3 BRA `(.L_x_13296) ;  /* 0x0000003000003947 */ /* 0x000fea0003800000 */
[----:B------:R-:W-:Y:S05]  /*1140*/  @!P2 BRA `(.L_x_13297) ;  /* 0x000000500000a947 */ /* 0x000fea0003800000 */
[----:B-----5:R-:W-:Y:S01]  /*1150*/  FADD.FTZ R215, R43, R215 ;  /* 0x000000d72bd77221 */ /* 0x020fe20000010000 */
[----:B------:R-:W-:Y:S05]  /*1160*/  BRA `(.L_x_13297) ;  /* 0x0000003000007947 */ /* 0x000fea0003800000 */
.L_x_13296:
[----:B-----5:R-:W-:-:S05]  /*1170*/  PRMT R218, RZ, 0x7610, R51 ;  /* 0x00007610ffda7816 */ /* 0x020fca0000000033 */
[----:B------:R-:W-:-:S04]  /*1180*/  FADD.FTZ R215, R218, R215 ;  /* 0x000000d7dad77221 */ /* 0x000fc80000010000 */
[----:B------:R-:W-:Y:S02]  /*1190*/  @P2 FADD.FTZ R215, R43, R215 ;  /* 0x000000d72bd72221 */ /* 0x000fe40000010000 */
.L_x_13297:
[C---:B------:R-:W-:Y:S02]  /*11a0*/  LEA R218, P2, R3.reuse, c[0x0][0x188], 0x5 ;  /* 0x0000620003da7a11 */ /* 0x040fe400078428ff */
[C---:B------:R-:W-:Y:S02]  /*11b0*/  IADD3 R217, R3.reuse, 0x20, RZ ;  /* 0x0000002003d97810 */ /* 0x040fe40007ffe0ff */
[----:B------:R-:W-:-:S05]  /*11c0*/  LEA.HI.X R219, R3, c[0x0][0x18c], RZ, 0x5, P2 ;  /* 0x0000630003db7a11 */ /* 0x000fca00010f2cff */
[----:B------:R0:W-:Y:S04]  /*11d0*/  STG.E.128 [R218.64], R36 ;  /* 0x00000024da007986 */ /* 0x0001e8000c101d04 */
[----:B------:R0:W-:Y:S02]  /*11e0*/  STG.E.128 [R218.64+0x10], R212 ;  /* 0x000010d4da007986 */ /* 0x0001e4000c101d04 */
.L_x_13281:
[----:B------:R-:W-:Y:S05]  /*11f0*/  BSYNC B0 ;  /* 0x0000000000007941 */ /* 0x000fea0003800000 */
.L_x_13280:
[----:B------:R-:W-:Y:S01]  /*1200*/  ISETP.GE.U32.AND P2, PT, R0, 0x40, PT ;  /* 0x000000400000780c */ /* 0x000fe20003f46070 */
[----:B------:R-:W-:-:S12]  /*1210*/  BSSY B0, `(.L_x_13298) ;  /* 0x0000057000007945 */ /* 0x000fd80003800000 */
[----:B------:R-:W-:Y:S05]  /*1220*/  @!P2 BRA `(.L_x_13299) ;  /* 0x000005500000a947 */ /* 0x000fea0003800000 */
[----:B------:R-:W-:Y:S02]  /*1230*/  MOV R28, 0x10 ;  /* 0x00000010001c7802 */ /* 0x000fe40000000f00 */
[----:B------:R-:W-:-:S03]  /*1240*/  ISETP.NE.U32.AND P3, PT, RZ, c[0x0][0x178], PT ;  /* 0x00005e00ff007a0c */ /* 0x000fc60003f65070 */
[----:B------:R-:W-:Y:S01]  /*1250*/  IMAD.WIDE.U32 R28, R217, R28, c[0x0][0x170] ;  /* 0x00005c00d91c7625 */ /* 0x000fe200078e001c */
[----:B------:R-:W-:-:S05]  /*1260*/  ISETP.NE.AND.EX P3, PT, RZ, c[0x0][0x17c], PT, P3 ;  /* 0x00005f00ff007a0c */ /* 0x000fca0003f65330 */
[----:B------:R-:W2:Y:S08]  /*1270*/  LDG.E.128 R28, [R28.64] ;  /* 0x000000041c1c7981 */ /* 0x000eb0000c1e1d00 */
[----:B------:R-:W-:-:S04]  /*1280*/  @P3 LEA R34, P2, R217, c[0x0][0x178], 0x4 ;  /* 0x00005e00d9223a11 */ /* 0x000fc800078420ff */
[----:B------:R-:W-:Y:S02]  /*1290*/  @P3 LEA.HI.X R35, R217, c[0x0][0x17c], RZ, 0x4, P2 ;  /* 0x00005f00d9233a11 */ /* 0x000fe400010f24ff */
[----:B------:R-:W-:-:S03]  /*12a0*/  ISETP.NE.U32.AND P2, PT, RZ, c[0x0][0x180], PT ;  /* 0x00006000ff007a0c */ /* 0x000fc60003f45070 */
[----:B-----5:R1:W5:Y:S01]  /*12b0*/  @P3 LDG.E.128 R48, [R34.64] ;  /* 0x0000000422303981 */ /* 0x020362000c1e1d00 */
        /* <DEDUP_REMOVED lines=9> */
[----:B-1----:R-:W-:Y:S05]  /*1350*/  @!P2 BRA `(.L_x_13301) ;  /* 0x000000500000a947 */ /* 0x002fea0003800000 */
[----:B-----5:R-:W-:Y:S01]  /*1360*/  FADD.FTZ R32, R44, R32 ;  /* 0x000000202c207221 */ /* 0x020fe20000010000 */
[----:B------:R-:W-:Y:S05]  /*1370*/  BRA `(.L_x_13301) ;  /* 0x0000003000007947 */ /* 0x000fea0003800000 */
.L_x_13300:
[----:B-1---5:R-:W-:-:S05]  /*1380*/  PRMT R33, RZ, 0x5410, R48 ;  /* 0x00005410ff217816 */ /* 0x022fca0000000030 */
[----:B------:R-:W-:-:S04]  /*1390*/  FADD.FTZ R32, R33, R32 ;  /* 0x0000002021207221 */ /* 0x000fc80000010000 */
[----:B------:R-:W-:Y:S02]  /*13a0*/  @P2 FADD.FTZ R32, R44, R32 ;  /* 0x000000202c202221 */ /* 0x000fe40000010000 */
.L_x_13301:
[----:B------:R-:W-:Y:S01]  /*13b0*/  PRMT R33, RZ, 0x7610, R28 ;  /* 0x00007610ff217816 */ /* 0x000fe2000000001c */
[----:B------:R-:W-:Y:S05]  /*13c0*/  @P3 BRA `(.L_x_13302) ;  /* 0x0000003000003947 */ /* 0x000fea0003800000 */
[----:B------:R-:W-:Y:S05]  /*13d0*/  @!P2 BRA `(.L_x_13303) ;  /* 0x000000500000a947 */ /* 0x000fea0003800000 */
[----:B-----5:R-:W-:Y:S01]  /*13e0*/  FADD.FTZ R33, R45, R33 ;  /* 0x000000212d217221 */ /* 0x020fe20000010000 */
[----:B------:R-:W-:Y:S05]  /*13f0*/  BRA `(.L_x_13303) ;  /* 0x0000003000007947 */ /* 0x000fea0003800000 */
.L_x_13302:
[----:B-----5:R-:W-:-:S05]  /*1400*/  PRMT R28, RZ, 0x7610, R48 ;  /* 0x00007610ff1c7816 */ /* 0x020fca0000000030 */
[----:B------:R-:W-:-:S04]  /*1410*/  FADD.FTZ R33, R28, R33 ;  /* 0x000000211c217221 */ /* 0x000fc80000010000 */
[----:B------:R-:W-:Y:S02]  /*1420*/  @P2 FADD.FTZ R33, R45, R33 ;  /* 0x000000212d212221 */ /* 0x000fe40000010000 */
.L_x_13303:
[----:B------:R-:W-:Y:S01]  /*1430*/  PRMT R34, RZ, 0x5410, R29 ;  /* 0x00005410ff227816 */ /* 0x000fe2000000001d */
[----:B------:R-:W-:Y:S05]  /*1440*/  @P3 BRA `(.L_x_13304) ;  /* 0x0000003000003947 */ /* 0x000fea0003800000 */
[----:B------:R-:W-:Y:S05]  /*1450*/  @!P2 BRA `(.L_x_13305) ;  /* 0x000000500000a947 */ /* 0x000fea0003800000 */
[----:B-----5:R-:W-:Y:S01]  /*1460*/  FADD.FTZ R34, R46, R34 ;  /* 0x000000222e227221 */ /* 0x020fe20000010000 */
[----:B------:R-:W-:Y:S05]  /*1470*/  BRA `(.L_x_13305) ;  /* 0x0000003000007947 */ /* 0x000fea0003800000 */
.L_x_13304:
[----:B-----5:R-:W-:-:S05]  /*1480*/  PRMT R35, RZ, 0x5410, R49 ;  /* 0x00005410ff237816 */ /* 0x020fca0000000031 */
[----:B------:R-:W-:-:S04]  /*1490*/  FADD.FTZ R34, R35, R34 ;  /* 0x0000002223227221 */ /* 0x000fc80000010000 */
[----:B------:R-:W-:Y:S02]  /*14a0*/  @P2 FADD.FTZ R34, R46, R34 ;  /* 0x000000222e222221 */ /* 0x000fe40000010000 */
.L_x_13305:
[----:B------:R-:W-:Y:S01]  /*14b0*/  PRMT R35, RZ, 0x7610, R29 ;  /* 0x00007610ff237816 */ /* 0x000fe2000000001d */
[----:B------:R-:W-:Y:S05]  /*14c0*/  @P3 BRA `(.L_x_13306) ;  /* 0x0000003000003947 */ /* 0x000fea0003800000 */
[----:B------:R-:W-:Y:S05]  /*14d0*/  @!P2 BRA `(.L_x_13307) ;  /* 0x000000500000a947 */ /* 0x000fea0003800000 */
[----:B-----5:R-:W-:Y:S01]  /*14e0*/  FADD.FTZ R35, R47, R35 ;  /* 0x000000232f237221 */ /* 0x020fe20000010000 */
[----:B------:R-:W-:Y:S05]  /*14f0*/  BRA `(.L_x_13307) ;  /* 0x0000003000007947 */ /* 0x000fea0003800000 */
.L_x_13306:
[----:B-----5:R-:W-:-:S05]  /*1500*/  PRMT R28, RZ, 0x7610, R49 ;  /* 0x00007610ff1c7816 */ /* 0x020fca0000000031 */
[----:B------:R-:W-:-:S04]  /*1510*/  FADD.FTZ R35, R28, R35 ;  /* 0x000000231c237221 */ /* 0x000fc80000010000 */
[----:B------:R-:W-:Y:S02]  /*1520*/  @P2 FADD.FTZ R35, R47, R35 ;  /* 0x000000232f232221 */ /* 0x000fe40000010000 */
.L_x_13307:
[----:B------:R-:W-:Y:S01]  /*1530*/  PRMT R28, RZ, 0x5410, R30 ;  /* 0x00005410ff1c7816 */ /* 0x000fe2000000001e */
[----:B------:R-:W-:Y:S05]  /*1540*/  @P3 BRA `(.L_x_13308) ;  /* 0x0000003000003947 */ /* 0x000fea0003800000 */
[----:B------:R-:W-:Y:S05]  /*1550*/  @!P2 BRA `(.L_x_13309) ;  /* 0x000000500000a947 */ /* 0x000fea0003800000 */
[----:B-----5:R-:W-:Y:S01]  /*1560*/  FADD.FTZ R28, R40, R28 ;  /* 0x0000001c281c7221 */ /* 0x020fe20000010000 */
[----:B------:R-:W-:Y:S05]  /*1570*/  BRA `(.L_x_13309) ;  /* 0x0000003000007947 */ /* 0x000fea0003800000 */
.L_x_13308:
[----:B-----5:R-:W-:-:S05]  /*1580*/  PRMT R29, RZ, 0x5410, R50 ;  /* 0x00005410ff1d7816 */ /* 0x020fca0000000032 */
[----:B------:R-:W-:-:S04]  /*1590*/  FADD.FTZ R28, R29, R28 ;  /* 0x0000001c1d1c7221 */ /* 0x000fc80000010000 */
[----:B------:R-:W-:Y:S02]  /*15a0*/  @P2 FADD.FTZ R28, R40, R28 ;  /* 0x0000001c281c2221 */ /* 0x000fe40000010000 */
.L_x_13309:
[----:B------:R-:W-:Y:S01]  /*15b0*/  PRMT R29, RZ, 0x7610, R30 ;  /* 0x00007610ff1d7816 */ /* 0x000fe2000000001e */
[----:B------:R-:W-:Y:S05]  /*15c0*/  @P3 BRA `(.L_x_13310) ;  /* 0x0000003000003947 */ /* 0x000fea0003800000 */
[----:B------:R-:W-:Y:S05]  /*15d0*/  @!P2 BRA `(.L_x_13311) ;  /* 0x000000500000a947 */ /* 0x000fea0003800000 */
[----:B-----5:R-:W-:Y:S01]  /*15e0*/  FADD.FTZ R29, R41, R29 ;  /* 0x0000001d291d7221 */ /* 0x020fe20000010000 */
[----:B------:R-:W-:Y:S05]  /*15f0*/  BRA `(.L_x_13311) ;  /* 0x0000003000007947 */ /* 0x000fea0003800000 */
.L_x_13310:
[----:B-----5:R-:W-:-:S05]  /*1600*/  PRMT R30, RZ, 0x7610, R50 ;  /* 0x00007610ff1e7816 */ /* 0x020fca0000000032 */
[----:B------:R-:W-:-:S04]  /*1610*/  FADD.FTZ R29, R30, R29 ;  /* 0x0000001d1e1d7221 */ /* 0x000fc80000010000 */
[----:B------:R-:W-:Y:S02]  /*1620*/  @P2 FADD.FTZ R29, R41, R29 ;  /* 0x0000001d291d2221 */ /* 0x000fe40000010000 */
.L_x_13311:
[----:B------:R-:W-:Y:S01]  /*1630*/  PRMT R30, RZ, 0x5410, R31 ;  /* 0x00005410ff1e7816 */ /* 0x000fe2000000001f */
[----:B------:R-:W-:Y:S05]  /*1640*/  @P3 BRA `(.L_x_13312) ;  /* 0x0000003000003947 */ /* 0x000fea0003800000 */
[----:B------:R-:W-:Y:S05]  /*1650*/  @!P2 BRA `(.L_x_13313) ;  /* 0x000000500000a947 */ /* 0x000fea0003800000 */
[----:B-----5:R-:W-:Y:S01]  /*1660*/  FADD.FTZ R30, R42, R30 ;  /* 0x0000001e2a1e7221 */ /* 0x020fe20000010000 */
[----:B------:R-:W-:Y:S05]  /*1670*/  BRA `(.L_x_13313) ;  /* 0x0000003000007947 */ /* 0x000fea0003800000 */
.L_x_13312:
[----:B0----5:R-:W-:-:S05]  /*1680*/  PRMT R219, RZ, 0x5410, R51 ;  /* 0x00005410ffdb7816 */ /* 0x021fca0000000033 */
[----:B------:R-:W-:-:S04]  /*1690*/  FADD.FTZ R30, R219, R30 ;  /* 0x0000001edb1e7221 */ /* 0x000fc80000010000 */
[----:B------:R-:W-:Y:S02]  /*16a0*/  @P2 FADD.FTZ R30, R42, R30 ;  /* 0x0000001e2a1e2221 */ /* 0x000fe40000010000 */
.L_x_13313:
[----:B------:R-:W-:Y:S01]  /*16b0*/  PRMT R31, RZ, 0x7610, R31 ;  /* 0x00007610ff1f7816 */ /* 0x000fe2000000001f */
[----:B------:R-:W-:Y:S05]  /*16c0*/  @P3 BRA `(.L_x_13314) ;  /* 0x0000003000003947 */ /* 0x000fea0003800000 */
[----:B------:R-:W-:Y:S05]  /*16d0*/  @!P2 BRA `(.L_x_13315) ;  /* 0x000000500000a947 */ /* 0x000fea0003800000 */
[----:B-----5:R-:W-:Y:S01]  /*16e0*/  FADD.FTZ R31, R43, R31 ;  /* 0x0000001f2b1f7221 */ /* 0x020fe20000010000 */
[----:B------:R-:W-:Y:S05]  /*16f0*/  BRA `(.L_x_13315) ;  /* 0x0000003000007947 */ /* 0x000fea0003800000 */
.L_x_13314:
[----:B0----5:R-:W-:-:S05]  /*1700*/  PRMT R218, RZ, 0x7610, R51 ;  /* 0x00007610ffda7816 */ /* 0x021fca0000000033 */
[----:B------:R-:W-:-:S04]  /*1710*/  FADD.FTZ R31, R218, R31 ;  /* 0x0000001fda1f7221 */ /* 0x000fc80000010000 */
[----:B------:R-:W-:Y:S02]  /*1720*/  @P2 FADD.FTZ R31, R43, R31 ;  /* 0x0000001f2b1f2221 */ /* 0x000fe40000010000 */
.L_x_13315:
[----:B0-----:R-:W-:-:S04]  /*1730*/  LEA R218, P2, R217, c[0x0][0x188], 0x5 ;  /* 0x00006200d9da7a11 */ /* 0x001fc800078428ff */
[C---:B------:R-:W-:Y:S02]  /*1740*/  LEA.HI.X R219, R217.reuse, c[0x0][0x18c], RZ, 0x5, P2 ;  /* 0x00006300d9db7a11 */ /* 0x040fe400010f2cff */
[----:B------:R-:W-:-:S03]  /*1750*/  IADD3 R217, R217, 0x20, RZ ;  /* 0x00000020d9d97810 */ /* 0x000fc60007ffe0ff */
[----:B------:R0:W-:Y:S04]  /*1760*/  STG.E.128 [R218.64], R32 ;  /* 0x00000020da007986 */ /* 0x0001e8000c101d04 */
[----:B------:R0:W-:Y:S02]  /*1770*/  STG.E.128 [R218.64+0x10], R28 ;  /* 0x0000101cda007986 */ /* 0x0001e4000c101d04 */
.L_x_13299:
[----:B------:R-:W-:Y:S05]  /*1780*/  BSYNC B0 ;  /* 0x0000000000007941 */ /* 0x000fea0003800000 */
.L_x_13298:
[----:B------:R-:W-:Y:S01]  /*1790*/  ISETP.GE.U32.AND P2, PT, R0, 0x60, PT ;  /* 0x000000600000780c */ /* 0x000fe20003f46070 */
[----:B------:R-:W-:-:S12]  /*17a0*/  BSSY B0, `(.L_x_13316) ;  /* 0x0000057000007945 */ /* 0x000fd80003800000 */
        /* <DEDUP_REMOVED lines=22> */
.L_x_13318:
[----:B-1---5:R-:W-:-:S05]  /*1910*/  PRMT R25, RZ, 0x5410, R48 ;  /* 0x00005410ff197816 */ /* 0x022fca0000000030 */
[----:B------:R-:W-:-:S04]  /*1920*/  FADD.FTZ R24, R25, R24 ;  /* 0x0000001819187221 */ /* 0x000fc80000010000 */
[----:B------:R-:W-:Y:S02]  /*1930*/  @P2 FADD.FTZ R24, R44, R24 ;  /* 0x000000182c182221 */ /* 0x000fe40000010000 */
.L_x_13319:
[----:B------:R-:W-:Y:S01]  /*1940*/  PRMT R25, RZ, 0x7610, R20 ;  /* 0x00007610ff197816 */ /* 0x000fe20000000014 */
[----:B------:R-:W-:Y:S05]  /*1950*/  @P3 BRA `(.L_x_13320) ;  /* 0x0000003000003947 */ /* 0x000fea0003800000 */
[----:B------:R-:W-:Y:S05]  /*1960*/  @!P2 BRA `(.L_x_13321) ;  /* 0x000000500000a947 */ /* 0x000fea0003800000 */
[----:B-----5:R-:W-:Y:S01]  /*1970*/  FADD.FTZ R25, R45, R25 ;  /* 0x000000192d197221 */ /* 0x020fe20000010000 */
[----:B------:R-:W-:Y:S05]  /*1980*/  BRA `(.L_x_13321) ;  /* 0x0000003000007947 */ /* 0x000fea0003800000 */
.L_x_13320:
[----:B-----5:R-:W-:-:S05]  /*1990*/  PRMT R20, RZ, 0x7610, R48 ;  /* 0x00007610ff147816 */ /* 0x020fca0000000030 */
[----:B------:R-:W-:-:S04]  /*19a0*/  FADD.FTZ R25, R20, R25 ;  /* 0x0000001914197221 */ /* 0x000fc80000010000 */
[----:B------:R-:W-:Y:S02]  /*19b0*/  @P2 FADD.FTZ R25, R45, R25 ;  /* 0x000000192d192221 */ /* 0x000fe40000010000 */
.L_x_13321:
[----:B------:R-:W-:Y:S01]  /*19c0*/  PRMT R26, RZ, 0x5410, R21 ;  /* 0x00005410ff1a7816 */ /* 0x000fe20000000015 */
[----:B------:R-:W-:Y:S05]  /*19d0*/  @P3 BRA `(.L_x_13322) ;  /* 0x0000003000003947 */ /* 0x000fea0003800000 */
[----:B------:R-:W-:Y:S05]  /*19e0*/  @!P2 BRA `(.L_x_13323) ;  /* 0x000000500000a947 */ /* 0x000fea0003800000 */
[----:B-----5:R-:W-:Y:S01]  /*19f0*/  FADD.FTZ R26, R46, R26 ;  /* 0x0000001a2e1a7221 */ /* 0x020fe20000010000 */
[----:B------:R-:W-:Y:S05]  /*1a00*/  BRA `(.L_x_13323) ;  /* 0x0000003000007947 */ /* 0x000fea0003800000 */
.L_x_13322:
[----:B-----5:R-:W-:-:S05]  /*1a10*/  PRMT R27, RZ, 0x5410, R49 ;  /* 0x00005410ff1b7816 */ /* 0x020fca0000000031 */
[----:B------:R-:W-:-:S04]  /*1a20*/  FADD.FTZ R26, R27, R26 ;  /* 0x0000001a1b1a7221 */ /* 0x000fc80000010000 */
[----:B------:R-:W-:Y:S02]  /*1a30*/  @P2 FADD.FTZ R26, R46, R26 ;  /* 0x0000001a2e1a2221 */ /* 0x000fe40000010000 */
.L_x_13323:
[----:B------:R-:W-:Y:S01]  /*1a40*/  PRMT R27, RZ, 0x7610, R21 ;  /* 0x00007610ff1b7816 */ /* 0x000fe20000000015 */
[----:B------:R-:W-:Y:S05]  /*1a50*/  @P3 BRA `(.L_x_13324) ;  /* 0x0000003000003947 */ /* 0x000fea0003800000 */
[----:B------:R-:W-:Y:S05]  /*1a60*/  @!P2 BRA `(.L_x_13325) ;  /* 0x000000500000a947 */ /* 0x000fea0003800000 */
[----:B-----5:R-:W-:Y:S01]  /*1a70*/  FADD.FTZ R27, R47, R27 ;  /* 0x0000001b2f1b7221 */ /* 0x020fe20000010000 */
[----:B------:R-:W-:Y:S05]  /*1a80*/  BRA `(.L_x_13325) ;  /* 0x0000003000007947 */ /* 0x000fea0003800000 */
.L_x_13324:
[----:B-----5:R-:W-:-:S05]  /*1a90*/  PRMT R20, RZ, 0x7610, R49 ;  /* 0x00007610ff147816 */ /* 0x020fca0000000031 */
[----:B------:R-:W-:-:S04]  /*1aa0*/  FADD.FTZ R27, R20, R27 ;  /* 0x0000001b141b7221 */ /* 0x000fc80000010000 */
[----:B------:R-:W-:Y:S02]  /*1ab0*/  @P2 FADD.FTZ R27, R47, R27 ;  /* 0x0000001b2f1b2221 */ /* 0x000fe40000010000 */
.L_x_13325:
[----:B------:R-:W-:Y:S01]  /*1ac0*/  PRMT R20, RZ, 0x5410, R22 ;  /* 0x00005410ff147816 */ /* 0x000fe20000000016 */
[----:B------:R-:W-:Y:S05]  /*1ad0*/  @P3 BRA `(.L_x_13326) ;  /* 0x0000003000003947 */ /* 0x000fea0003800000 */
[----:B------:R-:W-:Y:S05]  /*1ae0*/  @!P2 BRA `(.L_x_13327) ;  /* 0x000000500000a947 */ /* 0x000fea0003800000 */
[----:B-----5:R-:W-:Y:S01]  /*1af0*/  FADD.FTZ R20, R40, R20 ;  /* 0x0000001428147221 */ /* 0x020fe20000010000 */
[----:B------:R-:W-:Y:S05]  /*1b00*/  BRA `(.L_x_13327) ;  /* 0x0000003000007947 */ /* 0x000fea0003800000 */
.L_x_13326:
[----:B-----5:R-:W-:-:S05]  /*1b10*/  PRMT R21, RZ, 0x5410, R50 ;  /* 0x00005410ff157816 */ /* 0x020fca0000000032 */
[----:B------:R-:W-:-:S04]  /*1b20*/  FADD.FTZ R20, R21, R20 ;  /* 0x0000001415147221 */ /* 0x000fc80000010000 */
[----:B------:R-:W-:Y:S02]  /*1b30*/  @P2 FADD.FTZ R20, R40, R20 ;  /* 0x0000001428142221 */ /* 0x000fe40000010000 */
.L_x_13327:
[----:B------:R-:W-:Y:S01]  /*1b40*/  PRMT R21, RZ, 0x7610, R22 ;  /* 0x00007610ff157816 */ /* 0x000fe20000000016 */
[----:B------:R-:W-:Y:S05]  /*1b50*/  @P3 BRA `(.L_x_13328) ;  /* 0x0000003000003947 */ /* 0x000fea0003800000 */
[----:B------:R-:W-:Y:S05]  /*1b60*/  @!P2 BRA `(.L_x_13329) ;  /* 0x000000500000a947 */ /* 0x000fea0003800000 */
[----:B-----5:R-:W-:Y:S01]  /*1b70*/  FADD.FTZ R21, R41, R21 ;  /* 0x0000001529157221 */ /* 0x020fe20000010000 */
[----:B------:R-:W-:Y:S05]  /*1b80*/  BRA `(.L_x_13329) ;  /* 0x0000003000007947 */ /* 0x000fea0003800000 */
.L_x_13328:
[----:B-----5:R-:W-:-:S05]  /*1b90*/  PRMT R22, RZ, 0x7610, R50 ;  /* 0x00007610ff167816 */ /* 0x020fca0000000032 */
[----:B------:R-:W-:-:S04]  /*1ba0*/  FADD.FTZ R21, R22, R21 ;  /* 0x0000001516157221 */ /* 0x000fc80000010000 */
[----:B------:R-:W-:Y:S02]  /*1bb0*/  @P2 FADD.FTZ R21, R41, R21 ;  /* 0x0000001529152221 */ /* 0x000fe40000010000 */
.L_x_13329:
[----:B------:R-:W-:Y:S01]  /*1bc0*/  PRMT R22, RZ, 0x5410, R23 ;  /* 0x00005410ff167816 */ /* 0x000fe20000000017 */
[----:B------:R-:W-:Y:S05]  /*1bd0*/  @P3 BRA `(.L_x_13330) ;  /* 0x0000003000003947 */ /* 0x000fea0003800000 */
[----:B------:R-:W-:Y:S05]  /*1be0*/  @!P2 BRA `(.L_x_13331) ;  /* 0x000000500000a947 */ /* 0x000fea0003800000 */
[----:B-----5:R-:W-:Y:S01]  /*1bf0*/  FADD.FTZ R22, R42, R22 ;  /* 0x000000162a167221 */ /* 0x020fe20000010000 */
[----:B------:R-:W-:Y:S05]  /*1c00*/  BRA `(.L_x_13331) ;  /* 0x0000003000007947 */ /* 0x000fea0003800000 */
.L_x_13330:
[----:B0----5:R-:W-:-:S05]  /*1c10*/  PRMT R219, RZ, 0x5410, R51 ;  /* 0x00005410ffdb7816 */ /* 0x021fca0000000033 */
[----:B------:R-:W-:-:S04]  /*1c20*/  FADD.FTZ R22, R219, R22 ;  /* 0x00000016db167221 */ /* 0x000fc80000010000 */
[----:B------:R-:W-:Y:S02]  /*1c30*/  @P2 FADD.FTZ R22, R42, R22 ;  /* 0x000000162a162221 */ /* 0x000fe40000010000 */
.L_x_13331:
[----:B------:R-:W-:Y:S01]  /*1c40*/  PRMT R23, RZ, 0x7610, R23 ;  /* 0x00007610ff177816 */ /* 0x000fe20000000017 */
[----:B------:R-:W-:Y:S05]  /*1c50*/  @P3 BRA `(.L_x_13332) ;  /* 0x0000003000003947 */ /* 0x000fea0003800000 */
[----:B------:R-:W-:Y:S05]  /*1c60*/  @!P2 BRA `(.L_x_13333) ;  /* 0x000000500000a947 */ /* 0x000fea0003800000 */
[----:B-----5:R-:W-:Y:S01]  /*1c70*/  FADD.FTZ R23, R43, R23 ;  /* 0x000000172b177221 */ /* 0x020fe20000010000 */
[----:B------:R-:W-:Y:S05]  /*1c80*/  BRA `(.L_x_13333) ;  /* 0x0000003000007947 */ /* 0x000fea0003800000 */
.L_x_13332:
[----:B0----5:R-:W-:-:S05]  /*1c90*/  PRMT R218, RZ, 0x7610, R51 ;  /* 0x00007610ffda7816 */ /* 0x021fca0000000033 */
[----:B------:R-:W-:-:S04]  /*1ca0*/  FADD.FTZ R23, R218, R23 ;  /* 0x00000017da177221 */ /* 0x000fc80000010000 */
[----:B------:R-:W-:Y:S02]  /*1cb0*/  @P2 FADD.FTZ R23, R43, R23 ;  /* 0x000000172b172221 */ /* 0x000fe40000010000 */
.L_x_13333:
[----:B0-----:R-:W-:-:S04]  /*1cc0*/  LEA R218, P2, R217, c[0x0][0x188], 0x5 ;  /* 0x00006200d9da7a11 */ /* 0x001fc800078428ff */
[C---:B------:R-:W-:Y:S02]  /*1cd0*/  LEA.HI.X R219, R217.reuse, c[0x0][0x18c], RZ, 0x5, P2 ;  /* 0x00006300d9db7a11 */ /* 0x040fe400010f2cff */
[----:B------:R-:W-:-:S03]  /*1ce0*/  IADD3 R217, R217, 0x20, RZ ;  /* 0x00000020d9d97810 */ /* 0x000fc60007ffe0ff */
[----:B------:R0:W-:Y:S04]  /*1cf0*/  STG.E.128 [R218.64], R24 ;  /* 0x00000018da007986 */ /* 0x0001e8000c101d04 */
[----:B------:R0:W-:Y:S02]  /*1d00*/  STG.E.128 [R218.64+0x10], R20 ;  /* 0x00001014da007986 */ /* 0x0001e4000c101d04 */
.L_x_13317:
[----:B------:R-:W-:Y:S05]  /*1d10*/  BSYNC B0 ;  /* 0x0000000000007941 */ /* 0x000fea0003800000 */
.L_x_13316:
        /* <DEDUP_REMOVED lines=24> */
.L_x_13336:
[----:B-1---5:R-:W-:-:S05]  /*1ea0*/  PRMT R17, RZ, 0x5410, R48 ;  /* 0x00005410ff117816 */ /* 0x022fca0000000030 */
[----:B------:R-:W-:-:S04]  /*1eb0*/  FADD.FTZ R16, R17, R16 ;  /* 0x0000001011107221 */ /* 0x000fc80000010000 */
[----:B------:R-:W-:Y:S02]  /*1ec0*/  @P2 FADD.FTZ R16, R44, R16 ;  /* 0x000000102c102221 */ /* 0x000fe40000010000 */
.L_x_13337:
[----:B------:R-:W-:Y:S01]  /*1ed0*/  PRMT R17, RZ, 0x7610, R12 ;  /* 0x00007610ff117816 */ /* 0x000fe2000000000c */
[----:B------:R-:W-:Y:S05]  /*1ee0*/  @P3 BRA `(.L_x_13338) ;  /* 0x0000003000003947 */ /* 0x000fea0003800000 */
[----:B------:R-:W-:Y:S05]  /*1ef0*/  @!P2 BRA `(.L_x_13339) ;  /* 0x000000500000a947 */ /* 0x000fea0003800000 */
[----:B-----5:R-:W-:Y:S01]  /*1f00*/  FADD.FTZ R17, R45, R17 ;  /* 0x000000112d117221 */ /* 0x020fe20000010000 */
[----:B------:R-:W-:Y:S05]  /*1f10*/  BRA `(.L_x_13339) ;  /* 0x0000003000007947 */ /* 0x000fea0003800000 */
.L_x_13338:
[----:B-----5:R-:W-:-:S05]  /*1f20*/  PRMT R12, RZ, 0x7610, R48 ;  /* 0x00007610ff0c7816 */ /* 0x020fca0000000030 */
[----:B------:R-:W-:-:S04]  /*1f30*/  FADD.FTZ R17, R12, R17 ;  /* 0x000000110c117221 */ /* 0x000fc80000010000 */
[----:B------:R-:W-:Y:S02]  /*1f40*/  @P2 FADD.FTZ R17, R45, R17 ;  /* 0x000000112d112221 */ /* 0x000fe40000010000 */
.L_x_13339:
[----:B------:R-:W-:Y:S01]  /*1f50*/  PRMT R18, RZ, 0x5410, R13 ;  /* 0x00005410ff127816 */ /* 0x000fe2000000000d */
[----:B------:R-:W-:Y:S05]  /*1f60*/  @P3 BRA `(.L_x_13340) ;  /* 0x0000003000003947 */ /* 0x000fea0003800000 */
[----:B------:R-:W-:Y:S05]  /*1f70*/  @!P2 BRA `(.L_x_13341) ;  /* 0x000000500000a947 */ /* 0x000fea0003800000 */
[----:B-----5:R-:W-:Y:S01]  /*1f80*/  FADD.FTZ R18, R46, R18 ;  /* 0x000000122e127221 */ /* 0x020fe20000010000 */
[----:B------:R-:W-:Y:S05]  /*1f90*/  BRA `(.L_x_13341) ;  /* 0x0000003000007947 */ /* 0x000fea0003800000 */
.L_x_13340:
[----:B-----5:R-:W-:-:S05]  /*1fa0*/  PRMT R19, RZ, 0x5410, R49 ;  /* 0x00005410ff137816 */ /* 0x020fca0000000031 */
[----:B------:R-:W-:-:S04]  /*1fb0*/  FADD.FTZ R18, R19, R18 ;  /* 0x0000001213127221 */ /* 0x000fc80000010000 */
[----:B------:R-:W-:Y:S02]  /*1fc0*/  @P2 FADD.FTZ R18, R46, R18 ;  /* 0x000000122e122221 */ /* 0x000fe40000010000 */
.L_x_13341:
[----:B------:R-:W-:Y:S01]  /*1fd0*/  PRMT R19, RZ, 0x7610, R13 ;  /* 0x00007610ff137816 */ /* 0x000fe2000000000d */
[----:B------:R-:W-:Y:S05]  /*1fe0*/  @P3 BRA `(.L_x_13342) ;  /* 0x0000003000003947 */ /* 0x000fea0003800000 */
[----:B------:R-:W-:Y:S05]  /*1ff0*/  @!P2 BRA `(.L_x_13343) ;  /* 0x000000500000a947 */ /* 0x000fea0003800000 */
[----:B-----5:R-:W-:Y:S01]  /*2000*/  FADD.FTZ R19, R47, R19 ;  /* 0x000000132f137221 */ /* 0x020fe20000010000 */
[----:B------:R-:W-:Y:S05]  /*2010*/  BRA `(.L_x_13343) ;  /* 0x0000003000007947 */ /* 0x000fea0003800000 */
.L_x_13342:
[----:B-----5:R-:W-:-:S05]  /*2020*/  PRMT R12, RZ, 0x7610, R49 ;  /* 0x00007610ff0c7816 */ /* 0x020fca0000000031 */
[----:B------:R-:W-:-:S04]  /*2030*/  FADD.FTZ R19, R12, R19 ;  /* 0x000000130c137221 */ /* 0x000fc80000010000 */
[----:B------:R-:W-:Y:S02]  /*2040*/  @P2 FADD.FTZ R19, R47, R19 ;  /* 0x000000132f132221 */ /* 0x000fe40000010000 */
.L_x_13343:
[----:B------:R-:W-:Y:S01]  /*2050*/  PRMT R12, RZ, 0x5410, R14 ;  /* 0x00005410ff0c7816 */ /* 0x000fe2000000000e */
[----:B------:R-:W-:Y:S05]  /*2060*/  @P3 BRA `(.L_x_13344) ;  /* 0x0000003000003947 */ /* 0x000fea0003800000 */
[----:B------:R-:W-:Y:S05]  /*2070*/  @!P2 BRA `(.L_x_13345) ;  /* 0x000000500000a947 */ /* 0x000fea0003800000 */
[----:B-----5:R-:W-:Y:S01]  /*2080*/  FADD.FTZ R12, R40, R12 ;  /* 0x0000000c280c7221 */ /* 0x020fe20000010000 */
[----:B------:R-:W-:Y:S05]  /*2090*/  BRA `(.L_x_13345) ;  /* 0x0000003000007947 */ /* 0x000fea0003800000 */
.L_x_13344:
[----:B-----5:R-:W-:-:S05]  /*20a0*/  PRMT R13, RZ, 0x5410, R50 ;  /* 0x00005410ff0d7816 */ /* 0x020fca0000000032 */
[----:B------:R-:W-:-:S04]  /*20b0*/  FADD.FTZ R12, R13, R12 ;  /* 0x0000000c0d0c7221 */ /* 0x000fc80000010000 */
[----:B------:R-:W-:Y:S02]  /*20c0*/  @P2 FADD.FTZ R12, R40, R12 ;  /* 0x0000000c280c2221 */ /* 0x000fe40000010000 */
.L_x_13345:
[----:B------:R-:W-:Y:S01]  /*20d0*/  PRMT R13, RZ, 0x7610, R14 ;  /* 0x00007610ff0d7816 */ /* 0x000fe2000000000e */
[----:B------:R-:W-:Y:S05]  /*20e0*/  @P3 BRA `(.L_x_13346) ;  /* 0x0000003000003947 */ /* 0x000fea0003800000 */
[----:B------:R-:W-:Y:S05]  /*20f0*/  @!P2 BRA `(.L_x_13347) ;  /* 0x000000500000a947 */ /* 0x000fea0003800000 */
[----:B-----5:R-:W-:Y:S01]  /*2100*/  FADD.FTZ R13, R41, R13 ;  /* 0x0000000d290d7221 */ /* 0x020fe20000010000 */
[----:B------:R-:W-:Y:S05]  /*2110*/  BRA `(.L_x_13347) ;  /* 0x0000003000007947 */ /* 0x000fea0003800000 */
.L_x_13346:
[----:B-----5:R-:W-:-:S05]  /*2120*/  PRMT R14, RZ, 0x7610, R50 ;  /* 0x00007610ff0e7816 */ /* 0x020fca0000000032 */
[----:B------:R-:W-:-:S04]  /*2130*/  FADD.FTZ R13, R14, R13 ;  /* 0x0000000d0e0d7221 */ /* 0x000fc80000010000 */
[----:B------:R-:W-:Y:S02]  /*2140*/  @P2 FADD.FTZ R13, R41, R13 ;  /* 0x0000000d290d2221 */ /* 0x000fe40000010000 */
.L_x_13347:
[----:B------:R-:W-:Y:S01]  /*2150*/  PRMT R14, RZ, 0x5410, R15 ;  /* 0x00005410ff0e7816 */ /* 0x000fe2000000000f */
[----:B------:R-:W-:Y:S05]  /*2160*/  @P3 BRA `(.L_x_13348) ;  /* 0x0000003000003947 */ /* 0x000fea0003800000 */
[----:B------:R-:W-:Y:S05]  /*2170*/  @!P2 BRA `(.L_x_13349) ;  /* 0x000000500000a947 */ /* 0x000fea0003800000 */
[----:B-----5:R-:W-:Y:S01]  /*2180*/  FADD.FTZ R14, R42, R14 ;  /* 0x0000000e2a0e7221 */ /* 0x020fe20000010000 */
[----:B------:R-:W-:Y:S05]  /*2190*/  BRA `(.L_x_13349) ;  /* 0x0000003000007947 */ /* 0x000fea0003800000 */
.L_x_13348:
[----:B0----5:R-:W-:-:S05]  /*21a0*/  PRMT R219, RZ, 0x5410, R51 ;  /* 0x00005410ffdb7816 */ /* 0x021fca0000000033 */
[----:B------:R-:W-:-:S04]  /*21b0*/  FADD.FTZ R14, R219, R14 ;  /* 0x0000000edb0e7221 */ /* 0x000fc80000010000 */
[----:B------:R-:W-:Y:S02]  /*21c0*/  @P2 FADD.FTZ R14, R42, R14 ;  /* 0x0000000e2a0e2221 */ /* 0x000fe40000010000 */
.L_x_13349:
[----:B------:R-:W-:Y:S01]  /*21d0*/  PRMT R15, RZ, 0x7610, R15 ;  /* 0x00007610ff0f7816 */ /* 0x000fe2000000000f */
[----:B------:R-:W-:Y:S05]  /*21e0*/  @P3 BRA `(.L_x_13350) ;  /* 0x0000003000003947 */ /* 0x000fea0003800000 */
[----:B------:R-:W-:Y:S05]  /*21f0*/  @!P2 BRA `(.L_x_13351) ;  /* 0x000000500000a947 */ /* 0x000fea0003800000 */
[----:B-----5:R-:W-:Y:S01]  /*2200*/  FADD.FTZ R15, R43, R15 ;  /* 0x0000000f2b0f7221 */ /* 0x020fe20000010000 */
[----:B------:R-:W-:Y:S05]  /*2210*/  BRA `(.L_x_13351) ;  /* 0x0000003000007947 */ /* 0x000fea0003800000 */
.L_x_13350:
[----:B0----5:R-:W-:-:S05]  /*2220*/  PRMT R218, RZ, 0x7610, R51 ;  /* 0x00007610ffda7816 */ /* 0x021fca0000000033 */
[----:B------:R-:W-:-:S04]  /*2230*/  FADD.FTZ R15, R218, R15 ;  /* 0x0000000fda0f7221 */ /* 0x000fc80000010000 */
[----:B------:R-:W-:Y:S02]  /*2240*/  @P2 FADD.FTZ R15, R43, R15 ;  /* 0x0000000f2b0f2221 */ /* 0x000fe40000010000 */
.L_x_13351:
[----:B0-----:R-:W-:-:S04]  /*2250*/  LEA R218, P2, R217, c[0x0][0x188], 0x5 ;  /* 0x00006200d9da7a11 */ /* 0x001fc800078428ff */
[C---:B------:R-:W-:Y:S02]  /*2260*/  LEA.HI.X R219, R217.reuse, c[0x0][0x18c], RZ, 0x5, P2 ;  /* 0x00006300d9db7a11 */ /* 0x040fe400010f2cff */
[----:B------:R-:W-:-:S03]  /*2270*/  IADD3 R217, R217, 0x20, RZ ;  /* 0x00000020d9d97810 */ /* 0x000fc60007ffe0ff */
[----:B------:R0:W-:Y:S04]  /*2280*/  STG.E.128 [R218.64], R16 ;  /* 0x00000010da007986 */ /* 0x0001e8000c101d04 */
[----:B------:R0:W-:Y:S02]  /*2290*/  STG.E.128 [R218.64+0x10], R12 ;  /* 0x0000100cda007986 */ /* 0x0001e4000c101d04 */
.L_x_13335:
[----:B------:R-:W-:Y:S05]  /*22a0*/  BSYNC B0 ;  /* 0x0000000000007941 */ /* 0x000fea0003800000 */
.L_x_13334:
[----:B------:R-:W-:Y:S01]  /*22b0*/  BSSY B0, `(.L_x_13352) ;  /* 0x0000056000007945 */ /* 0x000fe20003800000 */
        /* <DEDUP_REMOVED lines=22> */
.L_x_13354:
[----:B-1---5:R-:W-:-:S05]  /*2420*/  PRMT R9, RZ, 0x5410, R48 ;  /* 0x00005410ff097816 */ /* 0x022fca0000000030 */
[----:B------:R-:W-:-:S04]  /*2430*/  FADD.FTZ R8, R9, R8 ;  /* 0x0000000809087221 */ /* 0x000fc80000010000 */
[----:B------:R-:W-:Y:S02]  /*2440*/  @P2 FADD.FTZ R8, R44, R8 ;  /* 0x000000082c082221 */ /* 0x000fe40000010000 */
.L_x_13355:
[----:B------:R-:W-:Y:S01]  /*2450*/  PRMT R9, RZ, 0x7610, R4 ;  /* 0x00007610ff097816 */ /* 0x000fe20000000004 */
[----:B------:R-:W-:Y:S05]  /*2460*/  @P3 BRA `(.L_x_13356) ;  /* 0x0000003000003947 */ /* 0x000fea0003800000 */
[----:B------:R-:W-:Y:S05]  /*2470*/  @!P2 BRA `(.L_x_13357) ;  /* 0x000000500000a947 */ /* 0x000fea0003800000 */
[----:B-----5:R-:W-:Y:S01]  /*2480*/  FADD.FTZ R9, R45, R9 ;  /* 0x000000092d097221 */ /* 0x020fe20000010000 */
[----:B------:R-:W-:Y:S05]  /*2490*/  BRA `(.L_x_13357) ;  /* 0x0000003000007947 */ /* 0x000fea0003800000 */
.L_x_13356:
[----:B-----5:R-:W-:-:S05]  /*24a0*/  PRMT R4, RZ, 0x7610, R48 ;  /* 0x00007610ff047816 */ /* 0x020fca0000000030 */
[----:B------:R-:W-:-:S04]  /*24b0*/  FADD.FTZ R9, R4, R9 ;  /* 0x0000000904097221 */ /* 0x000fc80000010000 */
[----:B------:R-:W-:Y:S02]  /*24c0*/  @P2 FADD.FTZ R9, R45, R9 ;  /* 0x000000092d092221 */ /* 0x000fe40000010000 */
.L_x_13357:
[----:B------:R-:W-:Y:S01]  /*24d0*/  PRMT R10, RZ, 0x5410, R5 ;  /* 0x00005410ff0a7816 */ /* 0x000fe20000000005 */
[----:B------:R-:W-:Y:S05]  /*24e0*/  @P3 BRA `(.L_x_13358) ;  /* 0x0000003000003947 */ /* 0x000fea0003800000 */
[----:B------:R-:W-:Y:S05]  /*24f0*/  @!P2 BRA `(.L_x_13359) ;  /* 0x000000500000a947 */ /* 0x000fea0003800000 */
[----:B-----5:R-:W-:Y:S01]  /*2500*/  FADD.FTZ R10, R46, R10 ;  /* 0x0000000a2e0a7221 */ /* 0x020fe20000010000 */
[----:B------:R-:W-:Y:S05]  /*2510*/  BRA `(.L_x_13359) ;  /* 0x0000003000007947 */ /* 0x000fea0003800000 */
.L_x_13358:
[----:B-----5:R-:W-:-:S05]  /*2520*/  PRMT R11, RZ, 0x5410, R49 ;  /* 0x00005410ff0b7816 */ /* 0x020fca0000000031 */
[----:B------:R-:W-:-:S04]  /*2530*/  FADD.FTZ R10, R11, R10 ;  /* 0x0000000a0b0a7221 */ /* 0x000fc80000010000 */
[----:B------:R-:W-:Y:S02]  /*2540*/  @P2 FADD.FTZ R10, R46, R10 ;  /* 0x0000000a2e0a2221 */ /* 0x000fe40000010000 */
.L_x_13359:
[----:B------:R-:W-:Y:S01]  /*2550*/  PRMT R11, RZ, 0x7610, R5 ;  /* 0x00007610ff0b7816 */ /* 0x000fe20000000005 */
[----:B------:R-:W-:Y:S05]  /*2560*/  @P3 BRA `(.L_x_13360) ;  /* 0x0000003000003947 */ /* 0x000fea0003800000 */
[----:B------:R-:W-:Y:S05]  /*2570*/  @!P2 BRA `(.L_x_13361) ;  /* 0x000000500000a947 */ /* 0x000fea0003800000 */
[----:B-----5:R-:W-:Y:S01]  /*2580*/  FADD.FTZ R11, R47, R11 ;  /* 0x0000000b2f0b7221 */ /* 0x020fe20000010000 */
[----:B------:R-:W-:Y:S05]  /*2590*/  BRA `(.L_x_13361) ;  /* 0x0000003000007947 */ /* 0x000fea0003800000 */
.L_x_13360:
[----:B-----5:R-:W-:-:S05]  /*25a0*/  PRMT R4, RZ, 0x7610, R49 ;  /* 0x00007610ff047816 */ /* 0x020fca0000000031 */
[----:B------:R-:W-:-:S04]  /*25b0*/  FADD.FTZ R11, R4, R11 ;  /* 0x0000000b040b7221 */ /* 0x000fc80000010000 */
[----:B------:R-:W-:Y:S02]  /*25c0*/  @P2 FADD.FTZ R11, R47, R11 ;  /* 0x0000000b2f0b2221 */ /* 0x000fe40000010000 */
.L_x_13361:
[----:B------:R-:W-:Y:S01]  /*25d0*/  PRMT R4, RZ, 0x5410, R6 ;  /* 0x00005410ff047816 */ /* 0x000fe20000000006 */
[----:B------:R-:W-:Y:S05]  /*25e0*/  @P3 BRA `(.L_x_13362) ;  /* 0x0000003000003947 */ /* 0x000fea0003800000 */
[----:B------:R-:W-:Y:S05]  /*25f0*/  @!P2 BRA `(.L_x_13363) ;  /* 0x000000500000a947 */ /* 0x000fea0003800000 */
[----:B-----5:R-:W-:Y:S01]  /*2600*/  FADD.FTZ R4, R40, R4 ;  /* 0x0000000428047221 */ /* 0x020fe20000010000 */
[----:B------:R-:W-:Y:S05]  /*2610*/  BRA `(.L_x_13363) ;  /* 0x0000003000007947 */ /* 0x000fea0003800000 */
.L_x_13362:
[----:B-----5:R-:W-:-:S05]  /*2620*/  PRMT R5, RZ, 0x5410, R50 ;  /* 0x00005410ff057816 */ /* 0x020fca0000000032 */
[----:B------:R-:W-:-:S04]  /*2630*/  FADD.FTZ R4, R5, R4 ;  /* 0x0000000405047221 */ /* 0x000fc80000010000 */
[----:B------:R-:W-:Y:S02]  /*2640*/  @P2 FADD.FTZ R4, R40, R4 ;  /* 0x0000000428042221 */ /* 0x000fe40000010000 */
.L_x_13363:
[----:B------:R-:W-:Y:S01]  /*2650*/  PRMT R5, RZ, 0x7610, R6 ;  /* 0x00007610ff057816 */ /* 0x000fe20000000006 */
[----:B------:R-:W-:Y:S05]  /*2660*/  @P3 BRA `(.L_x_13364) ;  /* 0x0000003000003947 */ /* 0x000fea0003800000 */
[----:B------:R-:W-:Y:S05]  /*2670*/  @!P2 BRA `(.L_x_13365) ;  /* 0x000000500000a947 */ /* 0x000fea0003800000 */
[----:B-----5:R-:W-:Y:S01]  /*2680*/  FADD.FTZ R5, R41, R5 ;  /* 0x0000000529057221 */ /* 0x020fe20000010000 */
[----:B------:R-:W-:Y:S05]  /*2690*/  BRA `(.L_x_13365) ;  /* 0x0000003000007947 */ /* 0x000fea0003800000 */
.L_x_13364:
[----:B-----5:R-:W-:-:S05]  /*26a0*/  PRMT R6, RZ, 0x7610, R50 ;  /* 0x00007610ff067816 */ /* 0x020fca0000000032 */
[----:B------:R-:W-:-:S04]  /*26b0*/  FADD.FTZ R5, R6, R5 ;  /* 0x0000000506057221 */ /* 0x000fc80000010000 */
[----:B------:R-:W-:Y:S02]  /*26c0*/  @P2 FADD.FTZ R5, R41, R5 ;  /* 0x0000000529052221 */ /* 0x000fe40000010000 */
.L_x_13365:
[----:B------:R-:W-:Y:S01]  /*26d0*/  PRMT R6, RZ, 0x5410, R7 ;  /* 0x00005410ff067816 */ /* 0x000fe20000000007 */
[----:B------:R-:W-:Y:S05]  /*26e0*/  @P3 BRA `(.L_x_13366) ;  /* 0x0000003000003947 */ /* 0x000fea0003800000 */
[----:B------:R-:W-:Y:S05]  /*26f0*/  @!P2 BRA `(.L_x_13367) ;  /* 0x000000500000a947 */ /* 0x000fea0003800000 */
[----:B-----5:R-:W-:Y:S01]  /*2700*/  FADD.FTZ R6, R42, R6 ;  /* 0x000000062a067221 */ /* 0x020fe20000010000 */
[----:B------:R-:W-:Y:S05]  /*2710*/  BRA `(.L_x_13367) ;  /* 0x0000003000007947 */ /* 0x000fea0003800000 */
.L_x_13366:
[----:B0----5:R-:W-:-:S05]  /*2720*/  PRMT R219, RZ, 0x5410, R51 ;  /* 0x00005410ffdb7816 */ /* 0x021fca0000000033 */
[----:B------:R-:W-:-:S04]  /*2730*/  FADD.FTZ R6, R219, R6 ;  /* 0x00000006db067221 */ /* 0x000fc80000010000 */
[----:B------:R-:W-:Y:S02]  /*2740*/  @P2 FADD.FTZ R6, R42, R6 ;  /* 0x000000062a062221 */ /* 0x000fe40000010000 */
.L_x_13367:
[----:B------:R-:W-:Y:S01]  /*2750*/  PRMT R7, RZ, 0x7610, R7 ;  /* 0x00007610ff077816 */ /* 0x000fe20000000007 */
[----:B------:R-:W-:Y:S05]  /*2760*/  @P3 BRA `(.L_x_13368) ;  /* 0x0000003000003947 */ /* 0x000fea0003800000 */
[----:B------:R-:W-:Y:S05]  /*2770*/  @!P2 BRA `(.L_x_13369) ;  /* 0x000000500000a947 */ /* 0x000fea0003800000 */
[----:B-----5:R-:W-:Y:S01]  /*2780*/  FADD.FTZ R7, R43, R7 ;  /* 0x000000072b077221 */ /* 0x020fe20000010000 */
[----:B------:R-:W-:Y:S05]  /*2790*/  BRA `(.L_x_13369) ;  /* 0x0000003000007947 */ /* 0x000fea0003800000 */
.L_x_13368:
[----:B0----5:R-:W-:-:S05]  /*27a0*/  PRMT R218, RZ, 0x7610, R51 ;  /* 0x00007610ffda7816 */ /* 0x021fca0000000033 */
[----:B------:R-:W-:-:S04]  /*27b0*/  FADD.FTZ R7, R218, R7 ;  /* 0x00000007da077221 */ /* 0x000fc80000010000 */
[----:B------:R-:W-:Y:S02]  /*27c0*/  @P2 FADD.FTZ R7, R43, R7 ;  /* 0x000000072b072221 */ /* 0x000fe40000010000 */
.L_x_13369:
[----:B0-----:R-:W-:-:S04]  /*27d0*/  LEA R218, P2, R217, c[0x0][0x188], 0x5 ;  /* 0x00006200d9da7a11 */ /* 0x001fc800078428ff */
[----:B------:R-:W-:-:S05]  /*27e0*/  LEA.HI.X R219, R217, c[0x0][0x18c], RZ, 0x5, P2 ;  /* 0x00006300d9db7a11 */ /* 0x000fca00010f2cff */
[----:B------:R0:W-:Y:S04]  /*27f0*/  STG.E.128 [R218.64], R8 ;  /* 0x00000008da007986 */ /* 0x0001e8000c101d04 */
[----:B------:R0:W-:Y:S02]  /*2800*/  STG.E.128 [R218.64+0x10], R4 ;  /* 0x00001004da007986 */ /* 0x0001e4000c101d04 */
.L_x_13353:
[----:B------:R-:W-:Y:S05]  /*2810*/  BSYNC B0 ;  /* 0x0000000000007941 */ /* 0x000fea0003800000 */
.L_x_13352:
        /* <DEDUP_REMOVED lines=48> */
.L_x_13384:
[----:B-1----:R-:W-:Y:S01]  /*2b20*/  FADD.FTZ R222, R217, R216 ;  /* 0x000000d8d9de7221 */ /* 0x002fe20000010000 */
[----:B------:R-:W-:Y:S05]  /*2b30*/  BRA.DIV ~URZ, `(.L_x_13371) ;  /* 0x000017727f007947 */ /* 0x000fea000b800000 */
[----:B------:R-:W1:Y:S02]  /*2b40*/  SHFL.BFLY PT, R216, R222, 0x2, 0x1f ;  /* 0x0c401f00ded87f89 */ /* 0x000e6400000e0000 */
[----:B-1----:R-:W-:-:S05]  /*2b50*/  FADD.FTZ R216, R222, R216 ;  /* 0x000000d8ded87221 */ /* 0x002fca0000010000 */
[----:B0-----:R-:W0:Y:S02]  /*2b60*/  SHFL.BFLY PT, R217, R216, 0x4, 0x1f ;  /* 0x0c801f00d8d97f89 */ /* 0x001e2400000e0000 */
[----:B0-----:R-:W-:-:S05]  /*2b70*/  FADD.FTZ R217, R216, R217 ;  /* 0x000000d9d8d97221 */ /* 0x001fca0000010000 */
[----:B------:R-:W0:Y:S02]  /*2b80*/  SHFL.BFLY PT, R218, R217, 0x8, 0x1f ;  /* 0x0d001f00d9da7f89 */ /* 0x000e2400000e0000 */
        /* <DEDUP_REMOVED lines=21> */
[----:B------:R-:W-:-:S03]  /*2ce0*/  FADD.FTZ R222, R34, -R218 ;  /* 0x800000da22de7221 */ /* 0x000fc60000010000 */
[----:B------:R-:W-:Y:S01]  /*2cf0*/  FSEL R216, R220, RZ, P0 ;  /* 0x000000ffdcd87208 */ /* 0x000fe20000000000 */
[----:B------:R-:W-:-:S04]  /*2d00*/  FADD.FTZ R220, R33, -R218 ;  /* 0x800000da21dc7221 */ /* 0x000fc80000010000 */
[----:B------:R-:W-:-:S04]  /*2d10*/  FFMA.FTZ R217, R217, R217, R216 ;  /* 0x000000d9d9d97223 */ /* 0x000fc800000100d8 */
        /* <DEDUP_REMOVED lines=12> */
[----:B------:R-:W-:Y:S02]  /*2de0*/  @P2 FFMA.FTZ R216, R220, R220, R217 ;  /* 0x000000dcdcd82223 */ /* 0x000fe400000100d9 */
[--C-:B------:R-:W-:Y:S02]  /*2df0*/  FADD.FTZ R217, R24, -R218.reuse ;  /* 0x800000da18d97221 */ /* 0x100fe40000010000 */
[----:B------:R-:W-:Y:S02]  /*2e00*/  FADD.FTZ R220, R25, -R218 ;  /* 0x800000da19dc7221 */ /* 0x000fe40000010000 */
        /* <DEDUP_REMOVED lines=54> */
.L_x_13385:
[----:B------:R-:W-:Y:S01]  /*3170*/  FMUL.FTZ R216, R218, R218 ;  /* 0x000000dadad87220 */ /* 0x000fe20000410000 */
[----:B------:R-:W-:Y:S01]  /*3180*/  ISETP.NE.AND P2, PT, RZ, UR6, PT ;  /* 0x00000006ff007c0c */ /* 0x000fe2000bf45270 */
[----:B01----:R-:W-:Y:S01]  /*3190*/  FADD.FTZ R222, R221, R222 ;  /* 0x000000deddde7221 */ /* 0x003fe20000010000 */
[----:B------:R-:W-:Y:S01]  /*31a0*/  MOV R219, c[0x0][0x1e0] ;  /* 0x0000780000db7a02 */ /* 0x000fe20000000f00 */
[----:B------:R-:W-:Y:S01]  /*31b0*/  BSSY B0, `(.L_x_13372) ;  /* 0x000003b000007945 */ /* 0x000fe20003800000 */
[----:B------:R-:W-:Y:S02]  /*31c0*/  FSEL R217, R216, RZ, P2 ;  /* 0x000000ffd8d97208 */ /* 0x000fe40001000000 */
[----:B------:R-:W-:Y:S01]  /*31d0*/  @!P6 MOV R221, 0x4 ;  /* 0x0000000400dde802 */ /* 0x000fe20000000f00 */
[----:B------:R-:W-:Y:S01]  /*31e0*/  FFMA.FTZ R216, R222, R219, c[0x0][0x228] ;  /* 0x00008a00ded87623 */ /* 0x000fe200000100db */
[----:B------:R-:W-:-:S03]  /*31f0*/  @!P6 MOV R223, 0x4 ;  /* 0x0000000400dfe802 */ /* 0x000fc60000000f00 */
[----:B------:R-:W-:Y:S01]  /*3200*/  FADD.FTZ R216, R216, R217 ;  /* 0x000000d9d8d87221 */ /* 0x000fe20000010000 */
[----:B------:R-:W-:Y:S01]  /*3210*/  FSEL R217, R218, RZ, !P2 ;  /* 0x000000ffdad97208 */ /* 0x000fe20005000000 */
[----:B------:R-:W-:-:S04]  /*3220*/  @!P6 IMAD.WIDE R220, R2, R221, c[0x0][0x1a0] ;  /* 0x0000680002dce625 */ /* 0x000fc800078e02dd */
[----:B------:R-:W0:Y:S01]  /*3230*/  MUFU.RSQ R216, R216 ;  /* 0x000000d800d87308 */ /* 0x000e220000001400 */
[----:B------:R-:W-:Y:S01]  /*3240*/  @!P6 IMAD.WIDE R222, R2, R223, c[0x0][0x1a8] ;  /* 0x00006a0002dee625 */ /* 0x000fe200078e02df */
[----:B------:R1:W-:Y:S04]  /*3250*/  @!P6 STG.E [R220.64], R218 ;  /* 0x000000dadc00e986 */ /* 0x0003e8000c101904 */
[----:B0-----:R1:W-:Y:S01]  /*3260*/  @!P6 STG.E [R222.64], R216 ;  /* 0x000000d8de00e986 */ /* 0x0013e2000c101904 */
[----:B------:R-:W-:Y:S05]  /*3270*/  @!P0 BRA `(.L_x_13373) ;  /* 0x000002e000008947 */ /* 0x000fea0003800000 */
[--C-:B------:R-:W-:Y:S01]  /*3280*/  FADD.FTZ R219, R36, -R217.reuse ;  /* 0x800000d924db7221 */ /* 0x100fe20000010000 */
[----:B------:R-:W-:Y:S01]  /*3290*/  HFMA2.MMA R234, -RZ, RZ, 0, 9.5367431640625e-07 ;  /* 0x00000010ffea7435 */ /* 0x000fe200000001ff */
[--C-:B-1----:R-:W-:Y:S02]  /*32a0*/  FADD.FTZ R221, R37, -R217.reuse ;  /* 0x800000d925dd7221 */ /* 0x102fe40000010000 */
[----:B------:R-:W-:-:S02]  /*32b0*/  FADD.FTZ R223, R38, -R217 ;  /* 0x800000d926df7221 */ /* 0x000fc40000010000 */
[--C-:B------:R-:W-:Y:S02]  /*32c0*/  FADD.FTZ R227, R39, -R217.reuse ;  /* 0x800000d927e37221 */ /* 0x100fe40000010000 */
[--C-:B------:R-:W-:Y:S02]  /*32d0*/  FADD.FTZ R229, R212, -R217.reuse ;  /* 0x800000d9d4e57221 */ /* 0x100fe40000010000 */
[--C-:B------:R-:W-:Y:S02]  /*32e0*/  FADD.FTZ R231, R213, -R217.reuse ;  /* 0x800000d9d5e77221 */ /* 0x100fe40000010000 */
[--C-:B------:R-:W-:Y:S02]  /*32f0*/  FADD.FTZ R233, R214, -R217.reuse ;  /* 0x800000d9d6e97221 */ /* 0x100fe40000010000 */
[----:B------:R-:W-:Y:S02]  /*3300*/  FADD.FTZ R235, R215, -R217 ;  /* 0x800000d9d7eb7221 */ /* 0x000fe40000010000 */
        /* <DEDUP_REMOVED lines=8> */
[----:B-----5:R-:W-:Y:S02]  /*3390*/  FFMA.FTZ R220, R192, R219, R208 ;  /* 0x000000dbc0dc7223 */ /* 0x020fe400000100d0 */
        /* <DEDUP_REMOVED lines=28> */
.L_x_13373:
[----:B------:R-:W-:Y:S05]  /*3560*/  BSYNC B0 ;  /* 0x0000000000007941 */ /* 0x000fea0003800000 */
.L_x_13372:
[----:B------:R-:W-:Y:S01]  /*3570*/  ISETP.GE.U32.AND P2, PT, R0, 0x40, PT ;  /* 0x000000400000780c */ /* 0x000fe20003f46070 */
[----:B------:R-:W-:-:S12]  /*3580*/  BSSY B0, `(.L_x_13374) ;  /* 0x0000030000007945 */ /* 0x000fd80003800000 */
[----:B------:R-:W-:Y:S05]  /*3590*/  @!P2 BRA `(.L_x_13375) ;  /* 0x000002e00000a947 */ /* 0x000fea0003800000 */
[--C-:B0-----:R-:W-:Y:S01]  /*35a0*/  FADD.FTZ R219, R32, -R217.reuse ;  /* 0x800000d920db7221 */ /* 0x101fe20000010000 */
[----:B------:R-:W-:Y:S01]  /*35b0*/  MOV R234, 0x10 ;  /* 0x0000001000ea7802 */ /* 0x000fe20000000f00 */
[--C-:B-1----:R-:W-:Y:S02]  /*35c0*/  FADD.FTZ R221, R33, -R217.reuse ;  /* 0x800000d921dd7221 */ /* 0x102fe40000010000 */
        /* <DEDUP_REMOVED lines=43> */
.L_x_13375:
[----:B------:R-:W-:Y:S05]  /*3880*/  BSYNC B0 ;  /* 0x0000000000007941 */ /* 0x000fea0003800000 */
.L_x_13374:
[----:B------:R-:W-:Y:S01]  /*3890*/  ISETP.GE.U32.AND P2, PT, R0, 0x60, PT ;  /* 0x000000600000780c */ /* 0x000fe20003f46070 */
[----:B------:R-:W-:-:S12]  /*38a0*/  BSSY B0, `(.L_x_13376) ;  /* 0x0000030000007945 */ /* 0x000fd80003800000 */
[----:B------:R-:W-:Y:S05]  /*38b0*/  @!P2 BRA `(.L_x_13377) ;  /* 0x000002e00000a947 */ /* 0x000fea0003800000 */
[--C-:B0-----:R-:W-:Y:S01]  /*38c0*/  FADD.FTZ R219, R24, -R217.reuse ;  /* 0x800000d918db7221 */ /* 0x101fe20000010000 */
[----:B------:R-:W-:Y:S01]  /*38d0*/  HFMA2.MMA R234, -RZ, RZ, 0, 9.5367431640625e-07 ;  /* 0x00000010ffea7435 */ /* 0x000fe200000001ff */
        /* <DEDUP_REMOVED lines=44> */
.L_x_13377:
[----:B------:R-:W-:Y:S05]  /*3ba0*/  BSYNC B0 ;  /* 0x0000000000007941 */ /* 0x000fea0003800000 */
.L_x_13376:
        /* <DEDUP_REMOVED lines=49> */
.L_x_13379:
[----:B------:R-:W-:Y:S05]  /*3ec0*/  BSYNC B0 ;  /* 0x0000000000007941 */ /* 0x000fea0003800000 */
.L_x_13378:
[----:B------:R-:W-:Y:S01]  /*3ed0*/  BSSY B0, `(.L_x_13380) ;  /* 0x000002f000007945 */ /* 0x000fe20003800000 */
[----:B------:R-:W-:Y:S05]  /*3ee0*/  @!P1 BRA `(.L_x_13381) ;  /* 0x000002d000009947 */ /* 0x000fea0003800000 */
[--C-:B0-----:R-:W-:Y:S02]  /*3ef0*/  FADD.FTZ R219, R8, -R217.reuse ;  /* 0x800000d908db7221 */ /* 0x101fe40000010000 */
        /* <DEDUP_REMOVED lines=42> */
[----:B------:R0:W-:Y:S04]  /*41a0*/  STG.E.128 [R224.64], R216 ;  /* 0x000000d8e0007986 */ /* 0x0001e8000c101d04 */
[----:B------:R0:W-:Y:S02]  /*41b0*/  STG.E.128 [R226.64], R220 ;  /* 0x000000dce2007986 */ /* 0x0001e4000c101d04 */
.L_x_13381:
[----:B------:R-:W-:Y:S05]  /*41c0*/  BSYNC B0 ;  /* 0x0000000000007941 */ /* 0x000fea0003800000 */
.L_x_13380:
[----:B------:R-:W-:-:S05]  /*41d0*/  MOV R3, 0x4 ;  /* 0x0000000400037802 */ /* 0x000fca0000000f00 */
[----:B------:R-:W-:-:S05]  /*41e0*/  IMAD R2, R3, c[0x0][0x160], R2 ;  /* 0x0000580003027a24 */ /* 0x000fca00078e0202 */
[----:B------:R-:W-:-:S13]  /*41f0*/  ISETP.GE.AND P2, PT, R2, c[0x0][0x164], PT ;  /* 0x0000590002007a0c */ /* 0x000fda0003f46270 */
[----:B01---5:R-:W-:Y:S01]  /*4200*/  @P2 CALL.REL.NOINC `(.L_x_13382) ;  /* 0x0000001000002944 */ /* 0x023fe20003c00000 */
[----:B------:R-:W-:Y:S05]  /*4210*/  BRA `(.L_x_13383) ;  /* 0xffffc9f000007947 */ /* 0x000fea000383ffff */
.L_x_13382:
[----:B------:R-:W-:Y:S05]  /*4220*/  EXIT ;  /* 0x000000000000794d */ /* 0x000fea0003800000 */
.L_x_13370:
[----:B------:R-:W-:Y:S01]  /*4230*/  HFMA2.MMA R219, -RZ, RZ, 0, 5.9604644775390625e-08 ;  /* 0x00000001ffdb7435 */ /* 0x000fe200000001ff */
[----:B------:R-:W-:Y:S02]  /*4240*/  MOV R216, R217 ;  /* 0x000000d900d87202 */ /* 0x000fe40000000f00 */
[----:B------:R-:W-:Y:S02]  /*4250*/  MOV R223, 0x1f ;  /* 0x0000001f00df7802 */ /* 0x000fe40000000f00 */
[----:B------:R-:W-:Y:S02]  /*4260*/  MOV R224, 0xffffffff ;  /* 0xffffffff00e07802 */ /* 0x000fe40000000f00 */
[----:B------:R-:W-:Y:S02]  /*4270*/  MOV R220, 0x4290 ;  /* 0x0000429000dc7802 */ /* 0x000fe40000000f00 */
[----:B-----5:R-:W-:Y:S05]  /*4280*/  CALL.REL.NOINC `($__internal_32_$__cuda_sm70_shflsync_bfly_p) ;  /* 0x000008d000007944 */ /* 0x020fea0003c00000 */
[----:B01----:R-:W-:Y:S01]  /*4290*/  MOV R216, R219 ;  /* 0x000000db00d87202 */ /* 0x003fe20000000f00 */
[----:B------:R-:W-:Y:S05]  /*42a0*/  BRA `(.L_x_13384) ;  /* 0xffffe87000007947 */ /* 0x000fea000383ffff */
.L_x_13371:
[----:B------:R-:W-:Y:S01]  /*42b0*/  HFMA2.MMA R219, -RZ, RZ, 0, 1.1920928955078125e-07 ;  /* 0x00000002ffdb7435 */ /* 0x000fe200000001ff */
[----:B------:R-:W-:Y:S02]  /*42c0*/  MOV R216, R222 ;  /* 0x000000de00d87202 */ /* 0x000fe40000000f00 */
[----:B------:R-:W-:-:S02]  /*42d0*/  MOV R223, 0x1f ;  /* 0x0000001f00df7802 */ /* 0x000fc40000000f00 */
[----:B------:R-:W-:Y:S02]  /*42e0*/  MOV R224, 0xffffffff ;  /* 0xffffffff00e07802 */ /* 0x000fe40000000f00 */
[----:B------:R-:W-:Y:S02]  /*42f0*/  MOV R220, 0x4310 ;  /* 0x0000431000dc7802 */ /* 0x000fe40000000f00 */
[----:B0----5:R-:W-:Y:S05]  /*4300*/  CALL.REL.NOINC `($__internal_32_$__cuda_sm70_shflsync_bfly_p) ;  /* 0x0000085000007944 */ /* 0x021fea0003c00000 */
[----:B01----:R-:W-:Y:S01]  /*4310*/  FADD.FTZ R216, R222, R219 ;  /* 0x000000dbded87221 */ /* 0x003fe20000010000 */
[----:B------:R-:W-:Y:S01]  /*4320*/  HFMA2.MMA R219, -RZ, RZ, 0, 2.384185791015625e-07 ;  /* 0x00000004ffdb7435 */ /* 0x000fe200000001ff */
[----:B------:R-:W-:Y:S02]  /*4330*/  MOV R223, 0x1f ;  /* 0x0000001f00df7802 */ /* 0x000fe40000000f00 */
[----:B------:R-:W-:Y:S02]  /*4340*/  MOV R224, 0xffffffff ;  /* 0xffffffff00e07802 */ /* 0x000fe40000000f00 */
[----:B------:R-:W-:Y:S02]  /*4350*/  MOV R220, 0x4370 ;  /* 0x0000437000dc7802 */ /* 0x000fe40000000f00 */
[----:B------:R-:W-:Y:S05]  /*4360*/  CALL.REL.NOINC `($__internal_32_$__cuda_sm70_shflsync_bfly_p) ;  /* 0x000007f000007944 */ /* 0x000fea0003c00000 */
[----:B01----:R-:W-:Y:S01]  /*4370*/  FADD.FTZ R216, R216, R219 ;  /* 0x000000dbd8d87221 */ /* 0x003fe20000010000 */
[----:B------:R-:W-:Y:S01]  /*4380*/  HFMA2.MMA R219, -RZ, RZ, 0, 4.76837158203125e-07 ;  /* 0x00000008ffdb7435 */ /* 0x000fe200000001ff */
[----:B------:R-:W-:-:S02]  /*4390*/  MOV R223, 0x1f ;  /* 0x0000001f00df7802 */ /* 0x000fc40000000f00 */
[----:B------:R-:W-:Y:S02]  /*43a0*/  MOV R224, 0xffffffff ;  /* 0xffffffff00e07802 */ /* 0x000fe40000000f00 */
[----:B------:R-:W-:Y:S02]  /*43b0*/  MOV R220, 0x43d0 ;  /* 0x000043d000dc7802 */ /* 0x000fe40000000f00 */
[----:B------:R-:W-:Y:S05]  /*43c0*/  CALL.REL.NOINC `($__internal_32_$__cuda_sm70_shflsync_bfly_p) ;  /* 0x0000079000007944 */ /* 0x000fea0003c00000 */
[----:B01----:R-:W-:Y:S01]  /*43d0*/  FADD.FTZ R216, R216, R219 ;  /* 0x000000dbd8d87221 */ /* 0x003fe20000010000 */
[----:B------:R-:W-:Y:S01]  /*43e0*/  HFMA2.MMA R219, -RZ, RZ, 0, 9.5367431640625e-07 ;  /* 0x00000010ffdb7435 */ /* 0x000fe200000001ff */
[----:B------:R-:W-:Y:S02]  /*43f0*/  MOV R223, 0x1f ;  /* 0x0000001f00df7802 */ /* 0x000fe40000000f00 */
[----:B------:R-:W-:Y:S02]  /*4400*/  MOV R224, 0xffffffff ;  /* 0xffffffff00e07802 */ /* 0x000fe40000000f00 */
[----:B------:R-:W-:Y:S02]  /*4410*/  MOV R220, 0x4430 ;  /* 0x0000443000dc7802 */ /* 0x000fe40000000f00 */
[----:B------:R-:W-:Y:S05]  /*4420*/  CALL.REL.NOINC `($__internal_32_$__cuda_sm70_shflsync_bfly_p) ;  /* 0x0000073000007944 */ /* 0x000fea0003c00000 */
[----:B-1----:R-:W-:Y:S01]  /*4430*/  FADD.FTZ R218, R216, R219 ;  /* 0x000000dbd8da7221 */ /* 0x002fe20000010000 */
[----:B0-----:R-:W-:Y:S02]  /*4440*/  MOV R223, 0x1f ;  /* 0x0000001f00df7802 */ /* 0x001fe40000000f00 */
[----:B------:R-:W-:Y:S01]  /*4450*/  MOV R224, 0xffffffff ;  /* 0xffffffff00e07802 */ /* 0x000fe20000000f00 */
        /* <DEDUP_REMOVED lines=15> */
[----:B------:R-:W-:Y:S01]  /*4550*/  FFMA.FTZ R216, R219, R219, R216 ;  /* 0x000000dbdbd87223 */ /* 0x000fe200000100d8 */
[----:B------:R-:W-:Y:S01]  /*4560*/  HFMA2.MMA R219, -RZ, RZ, 0, 5.9604644775390625e-08 ;  /* 0x00000001ffdb7435 */ /* 0x000fe200000001ff */
[----:B------:R-:W-:Y:S02]  /*4570*/  FADD.FTZ R220, R33, -R218 ;  /* 0x800000da21dc7221 */ /* 0x000fe40000010000 */
[----:B------:R-:W-:Y:S02]  /*4580*/  FFMA.FTZ R216, R217, R217, R216 ;  /* 0x000000d9d9d87223 */ /* 0x000fe400000100d8 */
[----:B------:R-:W-:-:S02]  /*4590*/  FADD.FTZ R217, R32, -R218 ;  /* 0x800000da20d97221 */ /* 0x000fc40000010000 */
[----:B------:R-:W-:Y:S01]  /*45a0*/  FADD.FTZ R222, R34, -R218 ;  /* 0x800000da22de7221 */ /* 0x000fe20000010000 */
[----:B------:R-:W-:-:S05]  /*45b0*/  FSEL R216, R216, RZ, P0 ;  /* 0x000000ffd8d87208 */ /* 0x000fca0000000000 */
        /* <DEDUP_REMOVED lines=60> */
[----:B------:R-:W-:Y:S01]  /*4980*/  @P5 FFMA.FTZ R216, R220, R220, R217 ;  /* 0x000000dcdcd85223 */ /* 0x000fe200000100d9 */
[----:B------:R-:W-:Y:S02]  /*4990*/  MOV R220, 0x49b0 ;  /* 0x000049b000dc7802 */ /* 0x000fe40000000f00 */
[----:B------:R-:W-:Y:S05]  /*49a0*/  CALL.REL.NOINC `($__internal_32_$__cuda_sm70_shflsync_bfly_p) ;  /* 0x000001b000007944 */ /* 0x000fea0003c00000 */
[----:B01----:R-:W-:Y:S01]  /*49b0*/  FADD.FTZ R216, R216, R219 ;  /* 0x000000dbd8d87221 */ /* 0x003fe20000010000 */
[----:B------:R-:W-:Y:S01]  /*49c0*/  HFMA2.MMA R219, -RZ, RZ, 0, 1.1920928955078125e-07 ;  /* 0x00000002ffdb7435 */ /* 0x000fe200000001ff */
[----:B------:R-:W-:Y:S02]  /*49d0*/  MOV R223, 0x1f ;  /* 0x0000001f00df7802 */ /* 0x000fe40000000f00 */
[----:B------:R-:W-:Y:S02]  /*49e0*/  MOV R224, 0xffffffff ;  /* 0xffffffff00e07802 */ /* 0x000fe40000000f00 */
[----:B------:R-:W-:Y:S02]  /*49f0*/  MOV R220, 0x4a10 ;  /* 0x00004a1000dc7802 */ /* 0x000fe40000000f00 */
[----:B------:R-:W-:Y:S05]  /*4a00*/  CALL.REL.NOINC `($__internal_32_$__cuda_sm70_shflsync_bfly_p) ;  /* 0x0000015000007944 */ /* 0x000fea0003c00000 */
[----:B01----:R-:W-:Y:S01]  /*4a10*/  FADD.FTZ R216, R216, R219 ;  /* 0x000000dbd8d87221 */ /* 0x003fe20000010000 */
[----:B------:R-:W-:Y:S01]  /*4a20*/  HFMA2.MMA R219, -RZ, RZ, 0, 2.384185791015625e-07 ;  /* 0x00000004ffdb7435 */ /* 0x000fe200000001ff */
[----:B------:R-:W-:Y:S02]  /*4a30*/  MOV R223, 0x1f ;  /* 0x0000001f00df7802 */ /* 0x000fe40000000f00 */
[----:B------:R-:W-:-:S02]  /*4a40*/  MOV R224, 0xffffffff ;  /* 0xffffffff00e07802 */ /* 0x000fc40000000f00 */
[----:B------:R-:W-:Y:S02]  /*4a50*/  MOV R220, 0x4a70 ;  /* 0x00004a7000dc7802 */ /* 0x000fe40000000f00 */
[----:B------:R-:W-:Y:S05]  /*4a60*/  CALL.REL.NOINC `($__internal_32_$__cuda_sm70_shflsync_bfly_p) ;  /* 0x000000f000007944 */ /* 0x000fea0003c00000 */
[----:B01----:R-:W-:Y:S01]  /*4a70*/  FADD.FTZ R216, R216, R219 ;  /* 0x000000dbd8d87221 */ /* 0x003fe20000010000 */
[----:B------:R-:W-:Y:S01]  /*4a80*/  HFMA2.MMA R219, -RZ, RZ, 0, 4.76837158203125e-07 ;  /* 0x00000008ffdb7435 */ /* 0x000fe200000001ff */
[----:B------:R-:W-:Y:S02]  /*4a90*/  MOV R223, 0x1f ;  /* 0x0000001f00df7802 */ /* 0x000fe40000000f00 */
[----:B------:R-:W-:Y:S02]  /*4aa0*/  MOV R224, 0xffffffff ;  /* 0xffffffff00e07802 */ /* 0x000fe40000000f00 */
[----:B------:R-:W-:Y:S02]  /*4ab0*/  MOV R220, 0x4ad0 ;  /* 0x00004ad000dc7802 */ /* 0x000fe40000000f00 */
[----:B------:R-:W-:Y:S05]  /*4ac0*/  CALL.REL.NOINC `($__internal_32_$__cuda_sm70_shflsync_bfly_p) ;  /* 0x0000009000007944 */ /* 0x000fea0003c00000 */
[----:B-1----:R-:W-:Y:S01]  /*4ad0*/  FADD.FTZ R222, R216, R219 ;  /* 0x000000dbd8de7221 */ /* 0x002fe20000010000 */
[----:B------:R-:W-:Y:S01]  /*4ae0*/  HFMA2.MMA R219, -RZ, RZ, 0, 9.5367431640625e-07 ;  /* 0x00000010ffdb7435 */ /* 0x000fe200000001ff */
[----:B0-----:R-:W-:Y:S02]  /*4af0*/  MOV R223, 0x1f ;  /* 0x0000001f00df7802 */ /* 0x001fe40000000f00 */
[----:B------:R-:W-:-:S02]  /*4b00*/  MOV R224, 0xffffffff ;  /* 0xffffffff00e07802 */ /* 0x000fc40000000f00 */
[----:B------:R-:W-:Y:S02]  /*4b10*/  MOV R216, R222 ;  /* 0x000000de00d87202 */ /* 0x000fe40000000f00 */
[----:B------:R-:W-:Y:S02]  /*4b20*/  MOV R220, 0x4b40 ;  /* 0x00004b4000dc7802 */ /* 0x000fe40000000f00 */
[----:B------:R-:W-:Y:S05]  /*4b30*/  CALL.REL.NOINC `($__internal_32_$__cuda_sm70_shflsync_bfly_p) ;  /* 0x0000002000007944 */ /* 0x000fea0003c00000 */
[----:B-1----:R-:W-:Y:S01]  /*4b40*/  MOV R221, R219 ;  /* 0x000000db00dd7202 */ /* 0x002fe20000000f00 */
[----:B0-----:R-:W-:Y:S05]  /*4b50*/  BRA `(.L_x_13385) ;  /* 0xffffe61000007947 */ /* 0x001fea000383ffff */
        .weak           $__internal_32_$__cuda_sm70_shflsync_bfly_p
        .type           $__internal_32_$__cuda_sm70_shflsync_bfly_p,@function
        .size           $__internal_32_$__cuda_sm70_shflsync_bfly_p,(.L_x_33010 - $__internal_32_$__cuda_sm70_shflsync_bfly_p)
$__internal_32_$__cuda_sm70_shflsync_bfly_p:
[----:B------:R-:W-:Y:S01]  /*4b60*/  HFMA2.MMA R221, -RZ, RZ, 0, 0 ;  /* 0x00000000ffdd7435 */ /* 0x000fe200000001ff */
[----:B------:R-:W-:Y:S04]  /*4b70*/  WARPSYNC R224 ;  /* 0x000000e000007348 */ /* 0x000fe80003800000 */
[----:B------:R0:W1:Y:S01]  /*4b80*/  SHFL.BFLY PT, R219, R216, R219, R223 ;  /* 0x0c0000dbd8db7389 */ /* 0x00006200000e00df */
[----:B------:R-:W-:Y:S05]  /*4b90*/  RET.REL.NODEC R220 `(_ZN10layer_norm31ln_parallel_residual_fwd_kernelINS_13Kernel_traitsIf13__nv_bfloat16fS2_fjLj1280ELj1ELj4ELj1ELj16ENS_18Kernel_traits_baseILj1280EfS2_fS2_fjLj128EEEEELb0ELb0ELb0EEEvNS_9FwdParamsE) ;  /* 0xffffb460dc007950 */ /* 0x000fea0003c3ffff */
.L_x_13386:
        /* <DEDUP_REMOVED lines=14> */
.L_x_33010:


//--------------------- .text._ZN10layer_norm31ln_parallel_residual_fwd_kernelINS_13Kernel_traitsIf13__nv_bfloat16fS2_fjLj1280ELj1ELj4ELj1ELj16ENS_18Kernel_traits_baseILj1280EfS2_fS2_fjLj128EEEEELb0ELb0ELb1EEEvNS_9FwdParamsE --------------------------
	.section	.text._ZN10layer_norm31ln_parallel_residual_fwd_kernelINS_13Kernel_traitsIf13__nv_bfloat16fS2_fjLj1280ELj1ELj4ELj1ELj16ENS_18Kernel_traits_baseILj1280EfS2_fS2_fjLj128EEEEELb0ELb0ELb1EEEvNS_9FwdParamsE,"ax",@progbits
	.sectioninfo	@"SHI_REGISTERS=246"
	.align	128
        .global         _ZN10layer_norm31ln_parallel_residual_fwd_kernelINS_13Kernel_traitsIf13__nv_bfloat16fS2_fjLj1280ELj1ELj4ELj1ELj16ENS_18Kernel_traits_baseILj1280EfS2_fS2_fjLj128EEEEELb0ELb0ELb1EEEvNS_9FwdParamsE
        .type           _ZN10layer_norm31ln_parallel_residual_fwd_kernelINS_13Kernel_traitsIf13__nv_bfloat16fS2_fjLj1280ELj1ELj4ELj1ELj16ENS_18Kernel_traits_baseILj1280EfS2_fS2_fjLj128EEEEELb0ELb0ELb1EEEvNS_9FwdParamsE,@function
        .size           _ZN10layer_norm31ln_parallel_residual_fwd_kernelINS_13Kernel_traitsIf13__nv_bfloat16fS2_fjLj1280ELj1ELj4ELj1ELj16ENS_18Kernel_traits_baseILj1280EfS2_fS2_fjLj128EEEEELb0ELb0ELb1EEEvNS_9FwdParamsE,(.L_x_33011 - _ZN10layer_norm31ln_parallel_residual_fwd_kernelINS_13Kernel_traitsIf13__nv_bfloat16fS2_fjLj1280ELj1ELj4ELj1ELj16ENS_18Kernel_traits_baseILj1280EfS2_fS2_fjLj128EEEEELb0ELb0ELb1EEEvNS_9FwdParamsE)
        .other          _ZN10layer_norm31ln_parallel_residual_fwd_kernelINS_13Kernel_traitsIf13__nv_bfloat16fS2_fjLj1280ELj1ELj4ELj1ELj16ENS_18Kernel_traits_baseILj1280EfS2_fS2_fjLj128EEEEELb0ELb0ELb1EEEvNS_9FwdParamsE,@"STO_CUDA_ENTRY STV_DEFAULT"
_ZN10layer_norm31ln_parallel_residual_fwd_kernelINS_13Kernel_traitsIf13__nv_bfloat16fS2_fjLj1280ELj1ELj4ELj1ELj16ENS_18Kernel_traits_baseILj1280EfS2_fS2_fjLj128EEEEELb0ELb0ELb1EEEvNS_9FwdParamsE:
.text._ZN10layer_norm31ln_parallel_residual_fwd_kernelINS_13Kernel_traitsIf13__nv_bfloat16fS2_fjLj1280ELj1ELj4ELj1ELj16ENS_18Kernel_traits_baseILj1280EfS2_fS2_fjLj128EEEEELb0ELb0ELb1EEEvNS_9FwdParamsE:
        /* <DEDUP_REMOVED lines=69> */
[----:B0-----:R-:W-:Y:S01]  /*0450*/  IADD3 R2, P2, R5, c[0x0][0x1b0], RZ ;  /* 0x00006c0005027a10 */ /* 0x001fe20007f5e0ff */
[----:B------:R0:W5:Y:S01]  /*0460*/  @P0 LDG.E.128 R52, [R6.64] ;  /* 0x0000000406340981 */ /* 0x000162000c1e1d00 */
[----:B------:R-:W-:Y:S02]  /*0470*/  IADD3 R4, P3, R4, c[0x0][0x1b8], RZ ;  /* 0x00006e0004047a10 */ /* 0x000fe40007f7e0ff */
[----:B------:R-:W-:Y:S01]  /*0480*/  IADD3.X R3, RZ, c[0x0][0x1b4], RZ, P2, !PT ;  /* 0x00006d00ff037a10 */ /* 0x000fe200017fe4ff */
[----:B------:R0:W5:Y:S01]  /*0490*/  @P0 LDG.E.128 R56, [R6.64+0x10] ;  /* 0x0000100406380981 */ /* 0x000162000c1e1d00 */
[----:B------:R-:W-:-:S03]  /*04a0*/  IADD3.X R5, RZ, c[0x0][0x1bc], RZ, P3, !PT ;  /* 0x00006f00ff057a10 */ /* 0x000fc60001ffe4ff */
        /* <DEDUP_REMOVED lines=29> */
[----:B------:R-:W-:Y:S01]  /*0680*/  ULDC.U8 UR6, c[0x0][0x1f0] ;  /* 0x00007c0000067ab9 */ /* 0x000fe20000000000 */
[----:B-12---:R-:W-:-:S04]  /*0690*/  MOV R3, R8 ;  /* 0x0000000800037202 */ /* 0x006fc80000000f00 */
.L_x_13470:
[----:B------:R-:W-:Y:S01]  /*06a0*/  ISETP.NE.U32.AND P0, PT, RZ, c[0x0][0x180], PT ;  /* 0x00006000ff007a0c */ /* 0x000fe20003f05070 */
[----:B------:R-:W-:Y:S01]  /*06b0*/  IMAD R2, R3, c[0x0][0x168], RZ ;  /* 0x00005a0003027a24 */ /* 0x000fe200078e02ff */
[----:B------:R-:W-:Y:S01]  /*06c0*/  ISETP.NE.U32.AND P1, PT, RZ, c[0x0][0x178], PT ;  /* 0x00005e00ff007a0c */ /* 0x000fe20003f25070 */
[----:B0-----:R-:W-:Y:S01]  /*06d0*/  HFMA2.MMA R7, -RZ, RZ, 0, 9.5367431640625e-07 ;  /* 0x00000010ff077435 */ /* 0x001fe200000001ff */
[----:B------:R-:W-:-:S02]  /*06e0*/  ISETP.NE.AND.EX P0, PT, RZ, c[0x0][0x184], PT, P0 ;  /* 0x00006100ff007a0c */ /* 0x000fc40003f05300 */
[----:B------:R-:W-:Y:S02]  /*06f0*/  SHF.R.S32.HI R5, RZ, 0x1f, R2 ;  /* 0x0000001fff057819 */ /* 0x000fe40000011402 */
[----:B------:R-:W-:Y:S02]  /*0700*/  ISETP.NE.AND.EX P1, PT, RZ, c[0x0][0x17c], PT, P1 ;  /* 0x00005f00ff007a0c */ /* 0x000fe40003f25310 */
[----:B------:R-:W-:-:S04]  /*0710*/  LEA.HI R5, R5, R2, RZ, 0x3 ;  /* 0x0000000205057211 */ /* 0x000fc800078f18ff */
[----:B------:R-:W-:-:S03]  /*0720*/  LEA.HI.SX32 R8, R5, R0, 0x1d ;  /* 0x0000000005087211 */ /* 0x000fc600078feaff */
[----:B------:R-:W-:Y:S02]  /*0730*/  @P0 MOV R185, 0x20 ;  /* 0x0000002000b90802 */ /* 0x000fe40000000f00 */
[----:B------:R-:W-:-:S04]  /*0740*/  IMAD.WIDE.U32 R4, R8, R7, c[0x0][0x170] ;  /* 0x00005c0008047625 */ /* 0x000fc800078e0007 */
[C---:B------:R-:W-:Y:S01]  /*0750*/  @P1 IMAD.WIDE.U32 R10, R8.reuse, R7, c[0x0][0x178] ;  /* 0x00005e00080a1625 */ /* 0x040fe200078e0007 */
[----:B------:R-:W2:Y:S03]  /*0760*/  LDG.E.128 R200, [R4.64] ;  /* 0x0000000404c87981 */ /* 0x000ea6000c1e1d00 */
[----:B------:R-:W-:Y:S01]  /*0770*/  @P0 IMAD.WIDE.U32 R184, R8, R185, c[0x0][0x180] ;  /* 0x0000600008b80625 */ /* 0x000fe200078e00b9 */
        /* <DEDUP_REMOVED lines=10> */
.L_x_13387:
[----:B0----5:R-:W-:-:S05]  /*0820*/  PRMT R5, RZ, 0x5410, R172 ;  /* 0x00005410ff057816 */ /* 0x021fca00000000ac */
[----:B------:R-:W-:-:S04]  /*0830*/  FADD.FTZ R220, R220, R5 ;  /* 0x00000005dcdc7221 */ /* 0x000fc80000010000 */
[----:B------:R-:W-:Y:S02]  /*0840*/  @P0 FADD.FTZ R220, R176, R220 ;  /* 0x000000dcb0dc0221 */ /* 0x000fe40000010000 */
.L_x_13388:
[----:B------:R-:W-:Y:S01]  /*0850*/  PRMT R221, RZ, 0x7610, R200 ;  /* 0x00007610ffdd7816 */ /* 0x000fe200000000c8 */
[----:B------:R-:W-:Y:S05]  /*0860*/  @P2 BRA `(.L_x_13389) ;  /* 0x0000003000002947 */ /* 0x000fea0003800000 */
[----:B------:R-:W-:Y:S05]  /*0870*/  @!P0 BRA `(.L_x_13390) ;  /* 0x0000005000008947 */ /* 0x000fea0003800000 */
[----:B-----5:R-:W-:Y:S01]  /*0880*/  FADD.FTZ R221, R177, R221 ;  /* 0x000000ddb1dd7221 */ /* 0x020fe20000010000 */
[----:B------:R-:W-:Y:S05]  /*0890*/  BRA `(.L_x_13390) ;  /* 0x0000003000007947 */ /* 0x000fea0003800000 */
.L_x_13389:
[----:B-----5:R-:W-:-:S05]  /*08a0*/  PRMT R2, RZ, 0x7610, R172 ;  /* 0x00007610ff027816 */ /* 0x020fca00000000ac */
[----:B------:R-:W-:-:S04]  /*08b0*/  FADD.FTZ R221, R221, R2 ;  /* 0x00000002dddd7221 */ /* 0x000fc80000010000 */
[----:B------:R-:W-:Y:S02]  /*08c0*/  @P0 FADD.FTZ R221, R177, R221 ;  /* 0x000000ddb1dd0221 */ /* 0x000fe40000010000 */
.L_x_13390:
[----:B------:R-:W-:Y:S01]  /*08d0*/  PRMT R222, RZ, 0x5410, R201 ;  /* 0x00005410ffde7816 */ /* 0x000fe200000000c9 */
[----:B------:R-:W-:Y:S05]  /*08e0*/  @P2 BRA `(.L_x_13391) ;  /* 0x0000003000002947 */ /* 0x000fea0003800000 */
[----:B------:R-:W-:Y:S05]  /*08f0*/  @!P0 BRA `(.L_x_13392) ;  /* 0x0000005000008947 */ /* 0x000fea0003800000 */
[----:B-----5:R-:W-:Y:S01]  /*0900*/  FADD.FTZ R222, R178, R222 ;  /* 0x000000deb2de7221 */ /* 0x020fe20000010000 */
[----:B------:R-:W-:Y:S05]  /*0910*/  BRA `(.L_x_13392) ;  /* 0x0000003000007947 */ /* 0x000fea0003800000 */
.L_x_13391:
[----:B-----5:R-:W-:-:S05]  /*0920*/  PRMT R5, RZ, 0x5410, R173 ;  /* 0x00005410ff057816 */ /* 0x020fca00000000ad */
[----:B------:R-:W-:-:S04]  /*0930*/  FADD.FTZ R222, R222, R5 ;  /* 0x00000005dede7221 */ /* 0x000fc80000010000 */
[----:B------:R-:W-:Y:S02]  /*0940*/  @P0 FADD.FTZ R222, R178, R222 ;  /* 0x000000deb2de0221 */ /* 0x000fe40000010000 */
.L_x_13392:
[----:B------:R-:W-:Y:S01]  /*0950*/  PRMT R223, RZ, 0x7610, R201 ;  /* 0x00007610ffdf7816 */ /* 0x000fe200000000c9 */
[----:B------:R-:W-:Y:S05]  /*0960*/  @P2 BRA `(.L_x_13393) ;  /* 0x0000003000002947 */ /* 0x000fea0003800000 */
[----:B------:R-:W-:Y:S05]  /*0970*/  @!P0 BRA `(.L_x_13394) ;  /* 0x0000005000008947 */ /* 0x000fea0003800000 */
[----:B-----5:R-:W-:Y:S01]  /*0980*/  FADD.FTZ R223, R179, R223 ;  /* 0x000000dfb3df7221 */ /* 0x020fe20000010000 */
[----:B------:R-:W-:Y:S05]  /*0990*/  BRA `(.L_x_13394) ;  /* 0x0000003000007947 */ /* 0x000fea0003800000 */
.L_x_13393:
[----:B-----5:R-:W-:-:S05]  /*09a0*/  PRMT R2, RZ, 0x7610, R173 ;  /* 0x00007610ff027816 */ /* 0x020fca00000000ad */
[----:B------:R-:W-:-:S04]  /*09b0*/  FADD.FTZ R223, R223, R2 ;  /* 0x00000002dfdf7221 */ /* 0x000fc80000010000 */
[----:B------:R-:W-:Y:S02]  /*09c0*/  @P0 FADD.FTZ R223, R179, R223 ;  /* 0x000000dfb3df0221 */ /* 0x000fe40000010000 */
.L_x_13394:
[----:B------:R-:W-:Y:S01]  /*09d0*/  PRMT R200, RZ, 0x5410, R202 ;  /* 0x00005410ffc87816 */ /* 0x000fe200000000ca */
[----:B------:R-:W-:Y:S05]  /*09e0*/  @P2 BRA `(.L_x_13395) ;  /* 0x0000003000002947 */ /* 0x000fea0003800000 */
[----:B------:R-:W-:Y:S05]  /*09f0*/  @!P0 BRA `(.L_x_13396) ;  /* 0x0000005000008947 */ /* 0x000fea0003800000 */
[----:B-----5:R-:W-:Y:S01]  /*0a00*/  FADD.FTZ R200, R180, R200 ;  /* 0x000000c8b4c87221 */ /* 0x020fe20000010000 */
[----:B------:R-:W-:Y:S05]  /*0a10*/  BRA `(.L_x_13396) ;  /* 0x0000003000007947 */ /* 0x000fea0003800000 */
.L_x_13395:
[----:B-----5:R-:W-:-:S05]  /*0a20*/  PRMT R5, RZ, 0x5410, R174 ;  /* 0x00005410ff057816 */ /* 0x020fca00000000ae */
[----:B------:R-:W-:-:S04]  /*0a30*/  FADD.FTZ R200, R200, R5 ;  /* 0x00000005c8c87221 */ /* 0x000fc80000010000 */
[----:B------:R-:W-:Y:S02]  /*0a40*/  @P0 FADD.FTZ R200, R180, R200 ;  /* 0x000000c8b4c80221 */ /* 0x000fe40000010000 */
.L_x_13396:
[----:B------:R-:W-:Y:S01]  /*0a50*/  PRMT R201, RZ, 0x7610, R202 ;  /* 0x00007610ffc97816 */ /* 0x000fe200000000ca */
[----:B------:R-:W-:Y:S05]  /*0a60*/  @P2 BRA `(.L_x_13397) ;  /* 0x0000003000002947 */ /* 0x000fea0003800000 */
[----:B------:R-:W-:Y:S05]  /*0a70*/  @!P0 BRA `(.L_x_13398) ;  /* 0x0000005000008947 */ /* 0x000fea0003800000 */
[----:B-----5:R-:W-:Y:S01]  /*0a80*/  FADD.FTZ R201, R181, R201 ;  /* 0x000000c9b5c97221 */ /* 0x020fe20000010000 */
[----:B------:R-:W-:Y:S05]  /*0a90*/  BRA `(.L_x_13398) ;  /* 0x0000003000007947 */ /* 0x000fea0003800000 */
.L_x_13397:
[----:B-----5:R-:W-:-:S05]  /*0aa0*/  PRMT R2, RZ, 0x7610, R174 ;  /* 0x00007610ff027816 */ /* 0x020fca00000000ae */
[----:B------:R-:W-:-:S04]  /*0ab0*/  FADD.FTZ R201, R201, R2 ;  /* 0x00000002c9c97221 */ /* 0x000fc80000010000 */
[----:B------:R-:W-:Y:S02]  /*0ac0*/  @P0 FADD.FTZ R201, R181, R201 ;  /* 0x000000c9b5c90221 */ /* 0x000fe40000010000 */
.L_x_13398:
[----:B------:R-:W-:Y:S01]  /*0ad0*/  PRMT R202, RZ, 0x5410, R203 ;  /* 0x00005410ffca7816 */ /* 0x000fe200000000cb */
[----:B------:R-:W-:Y:S05]  /*0ae0*/  @P2 BRA `(.L_x_13399) ;  /* 0x0000003000002947 */ /* 0x000fea0003800000 */
[----:B------:R-:W-:Y:S05]  /*0af0*/  @!P0 BRA `(.L_x_13400) ;  /* 0x0000005000008947 */ /* 0x000fea0003800000 */
[----:B-----5:R-:W-:Y:S01]  /*0b00*/  FADD.FTZ R202, R182, R202 ;  /* 0x000000cab6ca7221 */ /* 0x020fe20000010000 */
[----:B------:R-:W-:Y:S05]  /*0b10*/  BRA `(.L_x_13400) ;  /* 0x0000003000007947 */ /* 0x000fea0003800000 */
.L_x_13399:
[----:B-----5:R-:W-:-:S05]  /*0b20*/  PRMT R5, RZ, 0x5410, R175 ;  /* 0x00005410ff057816 */ /* 0x020fca00000000af */
[----:B------:R-:W-:-:S04]  /*0b30*/  FADD.FTZ R202, R202, R5 ;  /* 0x00000005caca7221 */ /* 0x000fc80000010000 */
[----:B------:R-:W-:Y:S02]  /*0b40*/  @P0 FADD.FTZ R202, R182, R202 ;  /* 0x000000cab6ca0221 */ /* 0x000fe40000010000 */
.L_x_13400:
[----:B------:R-:W-:Y:S01]  /*0b50*/  PRMT R203, RZ, 0x7610, R203 ;  /* 0x00007610ffcb7816 */ /* 0x000fe200000000cb */
[----:B------:R-:W-:Y:S05]  /*0b60*/  @P2 BRA `(.L_x_13401) ;  /* 0x0000003000002947 */ /* 0x000fea0003800000 */
[----:B------:R-:W-:Y:S05]  /*0b70*/  @!P0 BRA `(.L_x_13402) ;  /* 0x0000005000008947 */ /* 0x000fea0003800000 */
[----:B-----5:R-:W-:Y:S01]  /*0b80*/  FADD.FTZ R203, R183, R203 ;  /* 0x000000cbb7cb7221 */ /* 0x020fe20000010000 */
[----:B------:R-:W-:Y:S05]  /*0b90*/  BRA `(.L_x_13402) ;  /* 0x0000003000007947 */ /* 0x000fea0003800000 */
.L_x_13401:
[----:B-----5:R-:W-:-:S05]  /*0ba0*/  PRMT R2, RZ, 0x7610, R175 ;  /* 0x00007610ff027816 */ /* 0x020fca00000000af */
[----:B------:R-:W-:-:S04]  /*0bb0*/  FADD.FTZ R203, R203, R2 ;  /* 0x00000002cbcb7221 */ /* 0x000fc80000010000 */
[----:B------:R-:W-:Y:S02]  /*0bc0*/  @P0 FADD.FTZ R203, R183, R203 ;  /* 0x000000cbb7cb0221 */ /* 0x000fe40000010000 */
.L_x_13402:
[----:B------:R-:W-:Y:S01]  /*0bd0*/  HFMA2.MMA R2, -RZ, RZ, 0, 1.9073486328125e-06 ;  /* 0x00000020ff027435 */ /* 0x000fe200000001ff */
[----:B------:R-:W-:-:S04]  /*0be0*/  IADD3 R6, R8, 0x20, RZ ;  /* 0x0000002008067810 */ /* 0x000fc80007ffe0ff */
[C---:B------:R-:W-:Y:S01]  /*0bf0*/  @P1 LEA R186, P3, R6.reuse, c[0x0][0x178], 0x4 ;  /* 0x00005e0006ba1a11 */ /* 0x040fe200078620ff */
[C---:B------:R-:W-:Y:S01]  /*0c00*/  IMAD.WIDE.U32 R10, R6.reuse, R7, c[0x0][0x170] ;  /* 0x00005c00060a7625 */ /* 0x040fe200078e0007 */
[C---:B------:R-:W-:Y:S02]  /*0c10*/  @P0 LEA R184, P4, R6.reuse, c[0x0][0x180], 0x5 ;  /* 0x0000600006b80a11 */ /* 0x040fe400078828ff */
[----:B------:R-:W-:Y:S01]  /*0c20*/  @P1 LEA.HI.X R187, R6, c[0x0][0x17c], RZ, 0x4, P3 ;  /* 0x00005f0006bb1a11 */ /* 0x000fe200018f24ff */
[----:B------:R-:W-:Y:S01]  /*0c30*/  IMAD.WIDE.U32 R4, R2, R8, c[0x0][0x188] ;  /* 0x0000620002047625 */ /* 0x000fe200078e0008 */
[----:B------:R-:W-:-:S04]  /*0c40*/  @P0 LEA.HI.X R185, R6, c[0x0][0x184], RZ, 0x5, P4 ;  /* 0x0000610006b90a11 */ /* 0x000fc800020f2cff */
[----:B------:R0:W-:Y:S04]  /*0c50*/  STG.E.128 [R4.64], R220 ;  /* 0x000000dc04007986 */ /* 0x0001e8000c101d04 */
        /* <DEDUP_REMOVED lines=10> */
.L_x_13403:
[----:B0----5:R-:W-:-:S05]  /*0d00*/  PRMT R5, RZ, 0x5410, R172 ;  /* 0x00005410ff057816 */ /* 0x021fca00000000ac */
[----:B------:R-:W-:-:S04]  /*0d10*/  FADD.FTZ R208, R5, R208 ;  /* 0x000000d005d07221 */ /* 0x000fc80000010000 */
[----:B------:R-:W-:Y:S02]  /*0d20*/  @P0 FADD.FTZ R208, R176, R208 ;  /* 0x000000d0b0d00221 */ /* 0x000fe40000010000 */
.L_x_13404:
[----:B------:R-:W-:Y:S01]  /*0d30*/  PRMT R209, RZ, 0x7610, R216 ;  /* 0x00007610ffd17816 */ /* 0x000fe200000000d8 */
[----:B------:R-:W-:Y:S05]  /*0d40*/  @P2 BRA `(.L_x_13405) ;  /* 0x0000003000002947 */ /* 0x000fea0003800000 */
[----:B------:R-:W-:Y:S05]  /*0d50*/  @!P0 BRA `(.L_x_13406) ;  /* 0x0000005000008947 */ /* 0x000fea0003800000 */
[----:B-----5:R-:W-:Y:S01]  /*0d60*/  FADD.FTZ R209, R177, R209 ;  /* 0x000000d1b1d17221 */ /* 0x020fe20000010000 */
[----:B------:R-:W-:Y:S05]  /*0d70*/  BRA `(.L_x_13406) ;  /* 0x0000003000007947 */ /* 0x000fea0003800000 */
.L_x_13405:
[----:B-----5:R-:W-:-:S05]  /*0d80*/  PRMT R4, RZ, 0x7610, R172 ;  /* 0x00007610ff047816 */ /* 0x020fca00000000ac */
[----:B------:R-:W-:-:S04]  /*0d90*/  FADD.FTZ R209, R4, R209 ;  /* 0x000000d104d17221 */ /* 0x000fc80000010000 */
[----:B------:R-:W-:Y:S02]  /*0da0*/  @P0 FADD.FTZ R209, R177, R209 ;  /* 0x000000d1b1d10221 */ /* 0x000fe40000010000 */
.L_x_13406:
[----:B------:R-:W-:Y:S01]  /*0db0*/  PRMT R210, RZ, 0x5410, R217 ;  /* 0x00005410ffd27816 */ /* 0x000fe200000000d9 */
[----:B------:R-:W-:Y:S05]  /*0dc0*/  @P2 BRA `(.L_x_13407) ;  /* 0x0000003000002947 */ /* 0x000fea0003800000 */
[----:B------:R-:W-:Y:S05]  /*0dd0*/  @!P0 BRA `(.L_x_13408) ;  /* 0x0000005000008947 */ /* 0x000fea0003800000 */
[----:B-----5:R-:W-:Y:S01]  /*0de0*/  FADD.FTZ R210, R178, R210 ;  /* 0x000000d2b2d27221 */ /* 0x020fe20000010000 */
[----:B------:R-:W-:Y:S05]  /*0df0*/  BRA `(.L_x_13408) ;  /* 0x0000003000007947 */ /* 0x000fea0003800000 */
.L_x_13407:
[----:B-----5:R-:W-:-:S05]  /*0e00*/  PRMT R5, RZ, 0x5410, R173 ;  /* 0x00005410ff057816 */ /* 0x020fca00000000ad */
[----:B------:R-:W-:-:S04]  /*0e10*/  FADD.FTZ R210, R5, R210 ;  /* 0x000000d205d27221 */ /* 0x000fc80000010000 */
[----:B------:R-:W-:Y:S02]  /*0e20*/  @P0 FADD.FTZ R210, R178, R210 ;  /* 0x000000d2b2d20221 */ /* 0x000fe40000010000 */
.L_x_13408:
[----:B------:R-:W-:Y:S01]  /*0e30*/  PRMT R211, RZ, 0x7610, R217 ;  /* 0x00007610ffd37816 */ /* 0x000fe200000000d9 */
[----:B------:R-:W-:Y:S05]  /*0e40*/  @P2 BRA `(.L_x_13409) ;  /* 0x0000003000002947 */ /* 0x000fea0003800000 */
[----:B------:R-:W-:Y:S05]  /*0e50*/  @!P0 BRA `(.L_x_13410) ;  /* 0x0000005000008947 */ /* 0x000fea0003800000 */
[----:B-----5:R-:W-:Y:S01]  /*0e60*/  FADD.FTZ R211, R179, R211 ;  /* 0x000000d3b3d37221 */ /* 0x020fe20000010000 */
[----:B------:R-:W-:Y:S05]  /*0e70*/  BRA `(.L_x_13410) ;  /* 0x0000003000007947 */ /* 0x000fea0003800000 */
.L_x_13409:
[----:B-----5:R-:W-:-:S05]  /*0e80*/  PRMT R4, RZ, 0x7610, R173 ;  /* 0x00007610ff047816 */ /* 0x020fca00000000ad */
[----:B------:R-:W-:-:S04]  /*0e90*/  FADD.FTZ R211, R4, R211 ;  /* 0x000000d304d37221 */ /* 0x000fc80000010000 */
[----:B------:R-:W-:Y:S02]  /*0ea0*/  @P0 FADD.FTZ R211, R179, R211 ;  /* 0x000000d3b3d30221 */ /* 0x000fe40000010000 */
.L_x_13410:
[----:B------:R-:W-:Y:S01]  /*0eb0*/  PRMT R216, RZ, 0x5410, R218 ;  /* 0x00005410ffd87816 */ /* 0x000fe200000000da */
[----:B------:R-:W-:Y:S05]  /*0ec0*/  @P2 BRA `(.L_x_13411) ;  /* 0x0000003000002947 */ /* 0x000fea0003800000 */
[----:B------:R-:W-:Y:S05]  /*0ed0*/  @!P0 BRA `(.L_x_13412) ;  /* 0x0000005000008947 */ /* 0x000fea0003800000 */
[----:B-----5:R-:W-:Y:S01]  /*0ee0*/  FADD.FTZ R216, R180, R216 ;  /* 0x000000d8b4d87221 */ /* 0x020fe20000010000 */
[----:B------:R-:W-:Y:S05]  /*0ef0*/  BRA `(.L_x_13412) ;  /* 0x0000003000007947 */ /* 0x000fea0003800000 */
.L_x_13411:
[----:B-----5:R-:W-:-:S05]  /*0f00*/  PRMT R5, RZ, 0x5410, R174 ;  /* 0x00005410ff057816 */ /* 0x020fca00000000ae */
[----:B------:R-:W-:-:S04]  /*0f10*/  FADD.FTZ R216, R5, R216 ;  /* 0x000000d805d87221 */ /* 0x000fc80000010000 */
[----:B------:R-:W-:Y:S02]  /*0f20*/  @P0 FADD.FTZ R216, R180, R216 ;  /* 0x000000d8b4d80221 */ /* 0x000fe40000010000 */
.L_x_13412:
[----:B------:R-:W-:Y:S01]  /*0f30*/  PRMT R217, RZ, 0x7610, R218 ;  /* 0x00007610ffd97816 */ /* 0x000fe200000000da */
[----:B------:R-:W-:Y:S05]  /*0f40*/  @P2 BRA `(.L_x_13413) ;  /* 0x0000003000002947 */ /* 0x000fea0003800000 */
[----:B------:R-:W-:Y:S05]  /*0f50*/  @!P0 BRA `(.L_x_13414) ;  /* 0x0000005000008947 */ /* 0x000fea0003800000 */
[----:B-----5:R-:W-:Y:S01]  /*0f60*/  FADD.FTZ R217, R181, R217 ;  /* 0x000000d9b5d97221 */ /* 0x020fe20000010000 */
[----:B------:R-:W-:Y:S05]  /*0f70*/  BRA `(.L_x_13414) ;  /* 0x0000003000007947 */ /* 0x000fea0003800000 */
.L_x_13413:
[----:B-----5:R-:W-:-:S05]  /*0f80*/  PRMT R4, RZ, 0x7610, R174 ;  /* 0x00007610ff047816 */ /* 0x020fca00000000ae */
[----:B------:R-:W-:-:S04]  /*0f90*/  FADD.FTZ R217, R4, R217 ;  /* 0x000000d904d97221 */ /* 0x000fc80000010000 */
[----:B------:R-:W-:Y:S02]  /*0fa0*/  @P0 FADD.FTZ R217, R181, R217 ;  /* 0x000000d9b5d90221 */ /* 0x000fe40000010000 */
.L_x_13414:
[----:B------:R-:W-:Y:S01]  /*0fb0*/  PRMT R218, RZ, 0x5410, R219 ;  /* 0x00005410ffda7816 */ /* 0x000fe200000000db */
[----:B------:R-:W-:Y:S05]  /*0fc0*/  @P2 BRA `(.L_x_13415) ;  /* 0x0000003000002947 */ /* 0x000fea0003800000 */
[----:B------:R-:W-:Y:S05]  /*0fd0*/  @!P0 BRA `(.L_x_13416) ;  /* 0x0000005000008947 */ /* 0x000fea0003800000 */
[----:B-----5:R-:W-:Y:S01]  /*0fe0*/  FADD.FTZ R218, R182, R218 ;  /* 0x000000dab6da7221 */ /* 0x020fe20000010000 */
[----:B------:R-:W-:Y:S05]  /*0ff0*/  BRA `(.L_x_13416) ;  /* 0x0000003000007947 */ /* 0x000fea0003800000 */
.L_x_13415:
[----:B-----5:R-:W-:-:S05]  /*1000*/  PRMT R5, RZ, 0x5410, R175 ;  /* 0x00005410ff057816 */ /* 0x020fca00000000af */
[----:B------:R-:W-:-:S04]  /*1010*/  FADD.FTZ R218, R5, R218 ;  /* 0x000000da05da7221 */ /* 0x000fc80000010000 */
[----:B------:R-:W-:Y:S02]  /*1020*/  @P0 FADD.FTZ R218, R182, R218 ;  /* 0x000000dab6da0221 */ /* 0x000fe40000010000 */
.L_x_13416:
[----:B------:R-:W-:Y:S01]  /*1030*/  PRMT R219, RZ, 0x7610, R219 ;  /* 0x00007610ffdb7816 */ /* 0x000fe200000000db */
[----:B------:R-:W-:Y:S05]  /*1040*/  @P2 BRA `(.L_x_13417) ;  /* 0x0000003000002947 */ /* 0x000fea0003800000 */
[----:B------:R-:W-:Y:S05]  /*1050*/  @!P0 BRA `(.L_x_13418) ;  /* 0x0000005000008947 */ /* 0x000fea0003800000 */
[----:B-----5:R-:W-:Y:S01]  /*1060*/  FADD.FTZ R219, R183, R219 ;  /* 0x000000dbb7db7221 */ /* 0x020fe20000010000 */
[----:B------:R-:W-:Y:S05]  /*1070*/  BRA `(.L_x_13418) ;  /* 0x0000003000007947 */ /* 0x000fea0003800000 */
.L_x_13417:
[----:B-----5:R-:W-:-:S05]  /*1080*/  PRMT R4, RZ, 0x7610, R175 ;  /* 0x00007610ff047816 */ /* 0x020fca00000000af */
[----:B------:R-:W-:-:S04]  /*1090*/  FADD.FTZ R219, R4, R219 ;  /* 0x000000db04db7221 */ /* 0x000fc80000010000 */
[----:B------:R-:W-:Y:S02]  /*10a0*/  @P0 FADD.FTZ R219, R183, R219 ;  /* 0x000000dbb7db0221 */ /* 0x000fe40000010000 */
.L_x_13418:
        /* <DEDUP_REMOVED lines=19> */
.L_x_13419:
[----:B0----5:R-:W-:-:S05]  /*11e0*/  PRMT R5, RZ, 0x5410, R172 ;  /* 0x00005410ff057816 */ /* 0x021fca00000000ac */
[----:B------:R-:W-:-:S04]  /*11f0*/  FADD.FTZ R204, R5, R204 ;  /* 0x000000cc05cc7221 */ /* 0x000fc80000010000 */
[----:B------:R-:W-:Y:S02]  /*1200*/  @P0 FADD.FTZ R204, R176, R204 ;  /* 0x000000ccb0cc0221 */ /* 0x000fe40000010000 */
.L_x_13420:
[----:B------:R-:W-:Y:S01]  /*1210*/  PRMT R205, RZ, 0x7610, R196 ;  /* 0x00007610ffcd7816 */ /* 0x000fe200000000c4 */
[----:B------:R-:W-:Y:S05]  /*1220*/  @P2 BRA `(.L_x_13421) ;  /* 0x0000003000002947 */ /* 0x000fea0003800000 */
[----:B------:R-:W-:Y:S05]  /*1230*/  @!P0 BRA `(.L_x_13422) ;  /* 0x0000005000008947 */ /* 0x000fea0003800000 */
[----:B-----5:R-:W-:Y:S01]  /*1240*/  FADD.FTZ R205, R177, R205 ;  /* 0x000000cdb1cd7221 */ /* 0x020fe20000010000 */
[----:B------:R-:W-:Y:S05]  /*1250*/  BRA `(.L_x_13422) ;  /* 0x0000003000007947 */ /* 0x000fea0003800000 */
.L_x_13421:
[----:B-----5:R-:W-:-:S05]  /*1260*/  PRMT R6, RZ, 0x7610, R172 ;  /* 0x00007610ff067816 */ /* 0x020fca00000000ac */
[----:B------:R-:W-:-:S04]  /*1270*/  FADD.FTZ R205, R6, R205 ;  /* 0x000000cd06cd7221 */ /* 0x000fc80000010000 */
[----:B------:R-:W-:Y:S02]  /*1280*/  @P0 FADD.FTZ R205, R177, R205 ;  /* 0x000000cdb1cd0221 */ /* 0x000fe40000010000 */
.L_x_13422:
[----:B------:R-:W-:Y:S01]  /*1290*/  PRMT R206, RZ, 0x5410, R197 ;  /* 0x00005410ffce7816 */ /* 0x000fe200000000c5 */
[----:B------:R-:W-:Y:S05]  /*12a0*/  @P2 BRA `(.L_x_13423) ;  /* 0x0000003000002947 */ /* 0x000fea0003800000 */
[----:B------:R-:W-:Y:S05]  /*12b0*/  @!P0 BRA `(.L_x_13424) ;  /* 0x0000005000008947 */ /* 0x000fea0003800000 */
[----:B-----5:R-:W-:Y:S01]  /*12c0*/  FADD.FTZ R206, R178, R206 ;  /* 0x000000ceb2ce7221 */ /* 0x020fe20000010000 */
[----:B------:R-:W-:Y:S05]  /*12d0*/  BRA `(.L_x_13424) ;  /* 0x0000003000007947 */ /* 0x000fea0003800000 */
.L_x_13423:
[----:B-----5:R-:W-:-:S05]  /*12e0*/  PRMT R5, RZ, 0x5410, R173 ;  /* 0x00005410ff057816 */ /* 0x020fca00000000ad */
[----:B------:R-:W-:-:S04]  /*12f0*/  FADD.FTZ R206, R5, R206 ;  /* 0x000000ce05ce7221 */ /* 0x000fc80000010000 */
[----:B------:R-:W-:Y:S02]  /*1300*/  @P0 FADD.FTZ R206, R178, R206 ;  /* 0x000000ceb2ce0221 */ /* 0x000fe40000010000 */
.L_x_13424:
[----:B------:R-:W-:Y:S01]  /*1310*/  PRMT R207, RZ, 0x7610, R197 ;  /* 0x00007610ffcf7816 */ /* 0x000fe200000000c5 */
[----:B------:R-:W-:Y:S05]  /*1320*/  @P2 BRA `(.L_x_13425) ;  /* 0x0000003000002947 */ /* 0x000fea0003800000 */
[----:B------:R-:W-:Y:S05]  /*1330*/  @!P0 BRA `(.L_x_13426) ;  /* 0x0000005000008947 */ /* 0x000fea0003800000 */
[----:B-----5:R-:W-:Y:S01]  /*1340*/  FADD.FTZ R207, R179, R207 ;  /* 0x000000cfb3cf7221 */ /* 0x020fe20000010000 */
[----:B------:R-:W-:Y:S05]  /*1350*/  BRA `(.L_x_13426) ;  /* 0x0000003000007947 */ /* 0x000fea0003800000 */
.L_x_13425:
[----:B-----5:R-:W-:-:S05]  /*1360*/  PRMT R6, RZ, 0x7610, R173 ;  /* 0x00007610ff067816 */ /* 0x020fca00000000ad */
[----:B------:R-:W-:-:S04]  /*1370*/  FADD.FTZ R207, R6, R207 ;  /* 0x000000cf06cf7221 */ /* 0x000fc80000010000 */
[----:B------:R-:W-:Y:S02]  /*1380*/  @P0 FADD.FTZ R207, R179, R207 ;  /* 0x000000cfb3cf0221 */ /* 0x000fe40000010000 */
.L_x_13426:
[----:B------:R-:W-:Y:S01]  /*1390*/  PRMT R196, RZ, 0x5410, R198 ;  /* 0x00005410ffc47816 */ /* 0x000fe200000000c6 */
[----:B------:R-:W-:Y:S05]  /*13a0*/  @P2 BRA `(.L_x_13427) ;  /* 0x0000003000002947 */ /* 0x000fea0003800000 */
[----:B------:R-:W-:Y:S05]  /*13b0*/  @!P0 BRA `(.L_x_13428) ;  /* 0x0000005000008947 */ /* 0x000fea0003800000 */
[----:B-----5:R-:W-:Y:S01]  /*13c0*/  FADD.FTZ R196, R180, R196 ;  /* 0x000000c4b4c47221 */ /* 0x020fe20000010000 */
[----:B------:R-:W-:Y:S05]  /*13d0*/  BRA `(.L_x_13428) ;  /* 0x0000003000007947 */ /* 0x000fea0003800000 */
.L_x_13427:
[----:B-----5:R-:W-:-:S05]  /*13e0*/  PRMT R5, RZ, 0x5410, R174 ;  /* 0x00005410ff057816 */ /* 0x020fca00000000ae */
[----:B------:R-:W-:-:S04]  /*13f0*/  FADD.FTZ R196, R5, R196 ;  /* 0x000000c405c47221 */ /* 0x000fc80000010000 */
[----:B------:R-:W-:Y:S02]  /*1400*/  @P0 FADD.FTZ R196, R180, R196 ;  /* 0x000000c4b4c40221 */ /* 0x000fe40000010000 */
.L_x_13428:
[----:B------:R-:W-:Y:S01]  /*1410*/  PRMT R197, RZ, 0x7610, R198 ;  /* 0x00007610ffc57816 */ /* 0x000fe200000000c6 */
[----:B------:R-:W-:Y:S05]  /*1420*/  @P2 BRA `(.L_x_13429) ;  /* 0x0000003000002947 */ /* 0x000fea0003800000 */
[----:B------:R-:W-:Y:S05]  /*1430*/  @!P0 BRA `(.L_x_13430) ;  /* 0x0000005000008947 */ /* 0x000fea0003800000 */
[----:B-----5:R-:W-:Y:S01]  /*1440*/  FADD.FTZ R197, R181, R197 ;  /* 0x000000c5b5c57221 */ /* 0x020fe20000010000 */
[----:B------:R-:W-:Y:S05]  /*1450*/  BRA `(.L_x_13430) ;  /* 0x0000003000007947 */ /* 0x000fea0003800000 */
.L_x_13429:
[----:B-----5:R-:W-:-:S05]  /*1460*/  PRMT R6, RZ, 0x7610, R174 ;  /* 0x00007610ff067816 */ /* 0x020fca00000000ae */
[----:B------:R-:W-:-:S04]  /*1470*/  FADD.FTZ R197, R6, R197 ;  /* 0x000000c506c57221 */ /* 0x000fc80000010000 */
[----:B------:R-:W-:Y:S02]  /*1480*/  @P0 FADD.FTZ R197, R181, R197 ;  /* 0x000000c5b5c50221 */ /* 0x000fe40000010000 */
.L_x_13430:
[----:B------:R-:W-:Y:S01]  /*1490*/  PRMT R198, RZ, 0x5410, R199 ;  /* 0x00005410ffc67816 */ /* 0x000fe200000000c7 */
[----:B------:R-:W-:Y:S05]  /*14a0*/  @P2 BRA `(.L_x_13431) ;  /* 0x0000003000002947 */ /* 0x000fea0003800000 */
[----:B------:R-:W-:Y:S05]  /*14b0*/  @!P0 BRA `(.L_x_13432) ;  /* 0x0000005000008947 */ /* 0x000fea0003800000 */
[----:B-----5:R-:W-:Y:S01]  /*14c0*/  FADD.FTZ R198, R182, R198 ;  /* 0x000000c6b6c67221 */ /* 0x020fe20000010000 */
[----:B------:R-:W-:Y:S05]  /*14d0*/  BRA `(.L_x_13432) ;  /* 0x0000003000007947 */ /* 0x000fea0003800000 */
.L_x_13431:
[----:B-----5:R-:W-:-:S05]  /*14e0*/  PRMT R5, RZ, 0x5410, R175 ;  /* 0x00005410ff057816 */ /* 0x020fca00000000af */
[----:B------:R-:W-:-:S04]  /*14f0*/  FADD.FTZ R198, R5, R198 ;  /* 0x000000c605c67221 */ /* 0x000fc80000010000 */
[----:B------:R-:W-:Y:S02]  /*1500*/  @P0 FADD.FTZ R198, R182, R198 ;  /* 0x000000c6b6c60221 */ /* 0x000fe40000010000 */
.L_x_13432:
[----:B------:R-:W-:Y:S01]  /*1510*/  PRMT R199, RZ, 0x7610, R199 ;  /* 0x00007610ffc77816 */ /* 0x000fe200000000c7 */
[----:B------:R-:W-:Y:S05]  /*1520*/  @P2 BRA `(.L_x_13433) ;  /* 0x0000003000002947 */ /* 0x000fea0003800000 */
[----:B------:R-:W-:Y:S05]  /*1530*/  @!P0 BRA `(.L_x_13434) ;  /* 0x0000005000008947 */ /* 0x000fea0003800000 */
[----:B-----5:R-:W-:Y:S01]  /*1540*/  FADD.FTZ R199, R183, R199 ;  /* 0x000000c7b7c77221 */ /* 0x020fe20000010000 */
[----:B------:R-:W-:Y:S05]  /*1550*/  BRA `(.L_x_13434) ;  /* 0x0000003000007947 */ /* 0x000fea0003800000 */
.L_x_13433:
[----:B-----5:R-:W-:-:S05]  /*1560*/  PRMT R6, RZ, 0x7610, R175 ;  /* 0x00007610ff067816 */ /* 0x020fca00000000af */
[----:B------:R-:W-:-:S04]  /*1570*/  FADD.FTZ R199, R6, R199 ;  /* 0x000000c706c77221 */ /* 0x000fc80000010000 */
[----:B------:R-:W-:Y:S02]  /*1580*/  @P0 FADD.FTZ R199, R183, R199 ;  /* 0x000000c7b7c70221 */ /* 0x000fe40000010000 */
.L_x_13434:
        /* <DEDUP_REMOVED lines=19> */
.L_x_13435:
[----:B0----5:R-:W-:-:S05]  /*16c0*/  PRMT R5, RZ, 0x5410, R172 ;  /* 0x00005410ff057816 */ /* 0x021fca00000000ac */
[----:B------:R-:W-:-:S04]  /*16d0*/  FADD.FTZ R192, R5, R192 ;  /* 0x000000c005c07221 */ /* 0x000fc80000010000 */
[----:B------:R-:W-:Y:S02]  /*16e0*/  @P0 FADD.FTZ R192, R176, R192 ;  /* 0x000000c0b0c00221 */ /* 0x000fe40000010000 */
.L_x_13436:
[----:B------:R-:W-:Y:S01]  /*16f0*/  PRMT R193, RZ, 0x7610, R188 ;  /* 0x00007610ffc17816 */ /* 0x000fe200000000bc */
[----:B------:R-:W-:Y:S05]  /*1700*/  @P2 BRA `(.L_x_13437) ;  /* 0x0000003000002947 */ /* 0x000fea0003800000 */
[----:B------:R-:W-:Y:S05]  /*1710*/  @!P0 BRA `(.L_x_13438) ;  /* 0x0000005000008947 */ /* 0x000fea0003800000 */
[----:B-----5:R-:W-:Y:S01]  /*1720*/  FADD.FTZ R193, R177, R193 ;  /* 0x000000c1b1c17221 */ /* 0x020fe20000010000 */
[----:B------:R-:W-:Y:S05]  /*1730*/  BRA `(.L_x_13438) ;  /* 0x0000003000007947 */ /* 0x000fea0003800000 */
.L_x_13437:
[----:B-----5:R-:W-:-:S05]  /*1740*/  PRMT R10, RZ, 0x7610, R172 ;  /* 0x00007610ff0a7816 */ /* 0x020fca00000000ac */
[----:B------:R-:W-:-:S04]  /*1750*/  FADD.FTZ R193, R10, R193 ;  /* 0x000000c10ac17221 */ /* 0x000fc80000010000 */
[----:B------:R-:W-:Y:S02]  /*1760*/  @P0 FADD.FTZ R193, R177, R193 ;  /* 0x000000c1b1c10221 */ /* 0x000fe40000010000 */
.L_x_13438:
[----:B------:R-:W-:Y:S01]  /*1770*/  PRMT R194, RZ, 0x5410, R189 ;  /* 0x00005410ffc27816 */ /* 0x000fe200000000bd */
[----:B------:R-:W-:Y:S05]  /*1780*/  @P2 BRA `(.L_x_13439) ;  /* 0x0000003000002947 */ /* 0x000fea0003800000 */
[----:B------:R-:W-:Y:S05]  /*1790*/  @!P0 BRA `(.L_x_13440) ;  /* 0x0000005000008947 */ /* 0x000fea0003800000 */
[----:B-----5:R-:W-:Y:S01]  /*17a0*/  FADD.FTZ R194, R178, R194 ;  /* 0x000000c2b2c27221 */ /* 0x020fe20000010000 */
[----:B------:R-:W-:Y:S05]  /*17b0*/  BRA `(.L_x_13440) ;  /* 0x0000003000007947 */ /* 0x000fea0003800000 */
.L_x_13439:
[----:B-----5:R-:W-:-:S05]  /*17c0*/  PRMT R5, RZ, 0x5410, R173 ;  /* 0x00005410ff057816 */ /* 0x020fca00000000ad */
[----:B------:R-:W-:-:S04]  /*17d0*/  FADD.FTZ R194, R5, R194 ;  /* 0x000000c205c27221 */ /* 0x000fc80000010000 */
[----:B------:R-:W-:Y:S02]  /*17e0*/  @P0 FADD.FTZ R194, R178, R194 ;  /* 0x000000c2b2c20221 */ /* 0x000fe40000010000 */
.L_x_13440:
[----:B------:R-:W-:Y:S01]  /*17f0*/  PRMT R195, RZ, 0x7610, R189 ;  /* 0x00007610ffc37816 */ /* 0x000fe200000000bd */
[----:B------:R-:W-:Y:S05]  /*1800*/  @P2 BRA `(.L_x_13441) ;  /* 0x0000003000002947 */ /* 0x000fea0003800000 */
[----:B------:R-:W-:Y:S05]  /*1810*/  @!P0 BRA `(.L_x_13442) ;  /* 0x0000005000008947 */ /* 0x000fea0003800000 */
[----:B-----5:R-:W-:Y:S01]  /*1820*/  FADD.FTZ R195, R179, R195 ;  /* 0x000000c3b3c37221 */ /* 0x020fe20000010000 */
[----:B------:R-:W-:Y:S05]  /*1830*/  BRA `(.L_x_13442) ;  /* 0x0000003000007947 */ /* 0x000fea0003800000 */
.L_x_13441:
[----:B-----5:R-:W-:-:S05]  /*1840*/  PRMT R10, RZ, 0x7610, R173 ;  /* 0x00007610ff0a7816 */ /* 0x020fca00000000ad */
[----:B------:R-:W-:-:S04]  /*1850*/  FADD.FTZ R195, R10, R195 ;  /* 0x000000c30ac37221 */ /* 0x000fc80000010000 */
[----:B------:R-:W-:Y:S02]  /*1860*/  @P0 FADD.FTZ R195, R179, R195 ;  /* 0x000000c3b3c30221 */ /* 0x000fe40000010000 */
.L_x_13442:
[----:B------:R-:W-:Y:S01]  /*1870*/  PRMT R188, RZ, 0x5410, R190 ;  /* 0x00005410ffbc7816 */ /* 0x000fe200000000be */
[----:B------:R-:W-:Y:S05]  /*1880*/  @P2 BRA `(.L_x_13443) ;  /* 0x0000003000002947 */ /* 0x000fea0003800000 */
[----:B------:R-:W-:Y:S05]  /*1890*/  @!P0 BRA `(.L_x_13444) ;  /* 0x0000005000008947 */ /* 0x000fea0003800000 */
[----:B-----5:R-:W-:Y:S01]  /*18a0*/  FADD.FTZ R188, R180, R188 ;  /* 0x000000bcb4bc7221 */ /* 0x020fe20000010000 */
[----:B------:R-:W-:Y:S05]  /*18b0*/  BRA `(.L_x_13444) ;  /* 0x0000003000007947 */ /* 0x000fea0003800000 */
.L_x_13443:
[----:B-----5:R-:W-:-:S05]  /*18c0*/  PRMT R5, RZ, 0x5410, R174 ;  /* 0x00005410ff057816 */ /* 0x020fca00000000ae */
[----:B------:R-:W-:-:S04]  /*18d0*/  FADD.FTZ R188, R5, R188 ;  /* 0x000000bc05bc7221 */ /* 0x000fc80000010000 */
[----:B------:R-:W-:Y:S02]  /*18e0*/  @P0 FADD.FTZ R188, R180, R188 ;  /* 0x000000bcb4bc0221 */ /* 0x000fe40000010000 */
.L_x_13444:
[----:B------:R-:W-:Y:S01]  /*18f0*/  PRMT R189, RZ, 0x7610, R190 ;  /* 0x00007610ffbd7816 */ /* 0x000fe200000000be */
[----:B------:R-:W-:Y:S05]  /*1900*/  @P2 BRA `(.L_x_13445) ;  /* 0x0000003000002947 */ /* 0x000fea0003800000 */
[----:B------:R-:W-:Y:S05]  /*1910*/  @!P0 BRA `(.L_x_13446) ;  /* 0x0000005000008947 */ /* 0x000fea0003800000 */
[----:B-----5:R-:W-:Y:S01]  /*1920*/  FADD.FTZ R189, R181, R189 ;  /* 0x000000bdb5bd7221 */ /* 0x020fe20000010000 */
[----:B------:R-:W-:Y:S05]  /*1930*/  BRA `(.L_x_13446) ;  /* 0x0000003000007947 */ /* 0x000fea0003800000 */
.L_x_13445:
[----:B-----5:R-:W-:-:S05]  /*1940*/  PRMT R10, RZ, 0x7610, R174 ;  /* 0x00007610ff0a7816 */ /* 0x020fca00000000ae */
[----:B------:R-:W-:-:S04]  /*1950*/  FADD.FTZ R189, R10, R189 ;  /* 0x000000bd0abd7221 */ /* 0x000fc80000010000 */
[----:B------:R-:W-:Y:S02]  /*1960*/  @P0 FADD.FTZ R189, R181, R189 ;  /* 0x000000bdb5bd0221 */ /* 0x000fe40000010000 */
.L_x_13446:
[----:B------:R-:W-:Y:S01]  /*1970*/  PRMT R190, RZ, 0x5410, R191 ;  /* 0x00005410ffbe7816 */ /* 0x000fe200000000bf */
[----:B------:R-:W-:Y:S05]  /*1980*/  @P2 BRA `(.L_x_13447) ;  /* 0x0000003000002947 */ /* 0x000fea0003800000 */
[----:B------:R-:W-:Y:S05]  /*1990*/  @!P0 BRA `(.L_x_13448) ;  /* 0x0000005000008947 */ /* 0x000fea0003800000 */
[----:B-----5:R-:W-:Y:S01]  /*19a0*/  FADD.FTZ R190, R182, R190 ;  /* 0x000000beb6be7221 */ /* 0x020fe20000010000 */
[----:B------:R-:W-:Y:S05]  /*19b0*/  BRA `(.L_x_13448) ;  /* 0x0000003000007947 */ /* 0x000fea0003800000 */
.L_x_13447:
[----:B-----5:R-:W-:-:S05]  /*19c0*/  PRMT R5, RZ, 0x5410, R175 ;  /* 0x00005410ff057816 */ /* 0x020fca00000000af */
[----:B------:R-:W-:-:S04]  /*19d0*/  FADD.FTZ R190, R5, R190 ;  /* 0x000000be05be7221 */ /* 0x000fc80000010000 */
[----:B------:R-:W-:Y:S02]  /*19e0*/  @P0 FADD.FTZ R190, R182, R190 ;  /* 0x000000beb6be0221 */ /* 0x000fe40000010000 */
.L_x_13448:
[----:B------:R-:W-:Y:S01]  /*19f0*/  PRMT R191, RZ, 0x7610, R191 ;  /* 0x00007610ffbf7816 */ /* 0x000fe200000000bf */
[----:B------:R-:W-:Y:S05]  /*1a00*/  @P2 BRA `(.L_x_13449) ;  /* 0x0000003000002947 */ /* 0x000fea0003800000 */
[----:B------:R-:W-:Y:S05]  /*1a10*/  @!P0 BRA `(.L_x_13450) ;  /* 0x0000005000008947 */ /* 0x000fea0003800000 */
[----:B-----5:R-:W-:Y:S01]  /*1a20*/  FADD.FTZ R191, R183, R191 ;  /* 0x000000bfb7bf7221 */ /* 0x020fe20000010000 */
[----:B------:R-:W-:Y:S05]  /*1a30*/  BRA `(.L_x_13450) ;  /* 0x0000003000007947 */ /* 0x000fea0003800000 */
.L_x_13449:
[----:B-----5:R-:W-:-:S05]  /*1a40*/  PRMT R10, RZ, 0x7610, R175 ;  /* 0x00007610ff0a7816 */ /* 0x020fca00000000af */
[----:B------:R-:W-:-:S04]  /*1a50*/  FADD.FTZ R191, R10, R191 ;  /* 0x000000bf0abf7221 */ /* 0x000fc80000010000 */
[----:B------:R-:W-:Y:S02]  /*1a60*/  @P0 FADD.FTZ R191, R183, R191 ;  /* 0x000000bfb7bf0221 */ /* 0x000fe40000010000 */
.L_x_13450:
[----:B------:R-:W-:Y:S02]  /*1a70*/  IADD3 R5, R8, 0x80, RZ ;  /* 0x0000008008057810 */ /* 0x000fe40007ffe0ff */
        /* <DEDUP_REMOVED lines=18> */
.L_x_13451:
[----:B0----5:R-:W-:-:S05]  /*1ba0*/  PRMT R7, RZ, 0x5410, R172 ;  /* 0x00005410ff077816 */ /* 0x021fca00000000ac */
[----:B------:R-:W-:-:S04]  /*1bb0*/  FADD.FTZ R184, R7, R184 ;  /* 0x000000b807b87221 */ /* 0x000fc80000010000 */
[----:B------:R-:W-:Y:S02]  /*1bc0*/  @P0 FADD.FTZ R184, R176, R184 ;  /* 0x000000b8b0b80221 */ /* 0x000fe40000010000 */
.L_x_13452:
[----:B------:R-:W-:Y:S01]  /*1bd0*/  PRMT R185, RZ, 0x7610, R212 ;  /* 0x00007610ffb97816 */ /* 0x000fe200000000d4 */
[----:B------:R-:W-:Y:S05]  /*1be0*/  @P2 BRA `(.L_x_13453) ;  /* 0x0000003000002947 */ /* 0x000fea0003800000 */
[----:B------:R-:W-:Y:S05]  /*1bf0*/  @!P0 BRA `(.L_x_13454) ;  /* 0x0000005000008947 */ /* 0x000fea0003800000 */
[----:B-----5:R-:W-:Y:S01]  /*1c00*/  FADD.FTZ R185, R177, R185 ;  /* 0x000000b9b1b97221 */ /* 0x020fe20000010000 */
[----:B------:R-:W-:Y:S05]  /*1c10*/  BRA `(.L_x_13454) ;  /* 0x0000003000007947 */ /* 0x000fea0003800000 */
.L_x_13453:
[----:B-----5:R-:W-:-:S05]  /*1c20*/  PRMT R10, RZ, 0x7610, R172 ;  /* 0x00007610ff0a7816 */ /* 0x020fca00000000ac */
[----:B------:R-:W-:-:S04]  /*1c30*/  FADD.FTZ R185, R10, R185 ;  /* 0x000000b90ab97221 */ /* 0x000fc80000010000 */
[----:B------:R-:W-:Y:S02]  /*1c40*/  @P0 FADD.FTZ R185, R177, R185 ;  /* 0x000000b9b1b90221 */ /* 0x000fe40000010000 */
.L_x_13454:
[----:B------:R-:W-:Y:S01]  /*1c50*/  PRMT R186, RZ, 0x5410, R213 ;  /* 0x00005410ffba7816 */ /* 0x000fe200000000d5 */
[----:B------:R-:W-:Y:S05]  /*1c60*/  @P2 BRA `(.L_x_13455) ;  /* 0x0000003000002947 */ /* 0x000fea0003800000 */
[----:B------:R-:W-:Y:S05]  /*1c70*/  @!P0 BRA `(.L_x_13456) ;  /* 0x0000005000008947 */ /* 0x000fea0003800000 */
[----:B-----5:R-:W-:Y:S01]  /*1c80*/  FADD.FTZ R186, R178, R186 ;  /* 0x000000bab2ba7221 */ /* 0x020fe20000010000 */
[----:B------:R-:W-:Y:S05]  /*1c90*/  BRA `(.L_x_13456) ;  /* 0x0000003000007947 */ /* 0x000fea0003800000 */
.L_x_13455:
[----:B-----5:R-:W-:-:S05]  /*1ca0*/  PRMT R7, RZ, 0x5410, R173 ;  /* 0x00005410ff077816 */ /* 0x020fca00000000ad */
[----:B------:R-:W-:-:S04]  /*1cb0*/  FADD.FTZ R186, R7, R186 ;  /* 0x000000ba07ba7221 */ /* 0x000fc80000010000 */
[----:B------:R-:W-:Y:S02]  /*1cc0*/  @P0 FADD.FTZ R186, R178, R186 ;  /* 0x000000bab2ba0221 */ /* 0x000fe40000010000 */
.L_x_13456:
[----:B------:R-:W-:Y:S01]  /*1cd0*/  PRMT R187, RZ, 0x7610, R213 ;  /* 0x00007610ffbb7816 */ /* 0x000fe200000000d5 */
[----:B------:R-:W-:Y:S05]  /*1ce0*/  @P2 BRA `(.L_x_13457) ;  /* 0x0000003000002947 */ /* 0x000fea0003800000 */
[----:B------:R-:W-:Y:S05]  /*1cf0*/  @!P0 BRA `(.L_x_13458) ;  /* 0x0000005000008947 */ /* 0x000fea0003800000 */
[----:B-----5:R-:W-:Y:S01]  /*1d00*/  FADD.FTZ R187, R179, R187 ;  /* 0x000000bbb3bb7221 */ /* 0x020fe20000010000 */
[----:B------:R-:W-:Y:S05]  /*1d10*/  BRA `(.L_x_13458) ;  /* 0x0000003000007947 */ /* 0x000fea0003800000 */
.L_x_13457:
[----:B-----5:R-:W-:-:S05]  /*1d20*/  PRMT R10, RZ, 0x7610, R173 ;  /* 0x00007610ff0a7816 */ /* 0x020fca00000000ad */
[----:B------:R-:W-:-:S04]  /*1d30*/  FADD.FTZ R187, R10, R187 ;  /* 0x000000bb0abb7221 */ /* 0x000fc80000010000 */
[----:B------:R-:W-:Y:S02]  /*1d40*/  @P0 FADD.FTZ R187, R179, R187 ;  /* 0x000000bbb3bb0221 */ /* 0x000fe40000010000 */
.L_x_13458:
[----:B------:R-:W-:Y:S01]  /*1d50*/  PRMT R212, RZ, 0x5410, R214 ;  /* 0x00005410ffd47816 */ /* 0x000fe200000000d6 */
[----:B------:R-:W-:Y:S05]  /*1d60*/  @P2 BRA `(.L_x_13459) ;  /* 0x0000003000002947 */ /* 0x000fea0003800000 */
[----:B------:R-:W-:Y:S05]  /*1d70*/  @!P0 BRA `(.L_x_13460) ;  /* 0x0000005000008947 */ /* 0x000fea0003800000 */
[----:B-----5:R-:W-:Y:S01]  /*1d80*/  FADD.FTZ R212, R180, R212 ;  /* 0x000000d4b4d47221 */ /* 0x020fe20000010000 */
[----:B------:R-:W-:Y:S05]  /*1d90*/  BRA `(.L_x_13460) ;  /* 0x0000003000007947 */ /* 0x000fea0003800000 */
.L_x_13459:
[----:B-----5:R-:W-:-:S05]  /*1da0*/  PRMT R7, RZ, 0x5410, R174 ;  /* 0x00005410ff077816 */ /* 0x020fca00000000ae */
[----:B------:R-:W-:-:S04]  /*1db0*/  FADD.FTZ R212, R7, R212 ;  /* 0x000000d407d47221 */ /* 0x000fc80000010000 */
[----:B------:R-:W-:Y:S02]  /*1dc0*/  @P0 FADD.FTZ R212, R180, R212 ;  /* 0x000000d4b4d40221 */ /* 0x000fe40000010000 */
.L_x_13460:
[----:B------:R-:W-:Y:S01]  /*1dd0*/  PRMT R213, RZ, 0x7610, R214 ;  /* 0x00007610ffd57816 */ /* 0x000fe200000000d6 */
[----:B------:R-:W-:Y:S05]  /*1de0*/  @P2 BRA `(.L_x_13461) ;  /* 0x0000003000002947 */ /* 0x000fea0003800000 */
[----:B------:R-:W-:Y:S05]  /*1df0*/  @!P0 BRA `(.L_x_13462) ;  /* 0x0000005000008947 */ /* 0x000fea0003800000 */
[----:B-----5:R-:W-:Y:S01]  /*1e00*/  FADD.FTZ R213, R181, R213 ;  /* 0x000000d5b5d57221 */ /* 0x020fe20000010000 */
[----:B------:R-:W-:Y:S05]  /*1e10*/  BRA `(.L_x_13462) ;  /* 0x0000003000007947 */ /* 0x000fea0003800000 */
.L_x_13461:
[----:B-----5:R-:W-:-:S05]  /*1e20*/  PRMT R10, RZ, 0x7610, R174 ;  /* 0x00007610ff0a7816 */ /* 0x020fca00000000ae */
[----:B------:R-:W-:-:S04]  /*1e30*/  FADD.FTZ R213, R10, R213 ;  /* 0x000000d50ad57221 */ /* 0x000fc80000010000 */
[----:B------:R-:W-:Y:S02]  /*1e40*/  @P0 FADD.FTZ R213, R181, R213 ;  /* 0x000000d5b5d50221 */ /* 0x000fe40000010000 */
.L_x_13462:
[----:B------:R-:W-:Y:S01]  /*1e50*/  PRMT R214, RZ, 0x5410, R215 ;  /* 0x00005410ffd67816 */ /* 0x000fe200000000d7 */
[----:B------:R-:W-:Y:S05]  /*1e60*/  @P2 BRA `(.L_x_13463) ;  /* 0x0000003000002947 */ /* 0x000fea0003800000 */
[----:B------:R-:W-:Y:S05]  /*1e70*/  @!P0 BRA `(.L_x_13464) ;  /* 0x0000005000008947 */ /* 0x000fea0003800000 */
[----:B-----5:R-:W-:Y:S01]  /*1e80*/  FADD.FTZ R214, R182, R214 ;  /* 0x000000d6b6d67221 */ /* 0x020fe20000010000 */
[----:B------:R-:W-:Y:S05]  /*1e90*/  BRA `(.L_x_13464) ;  /* 0x0000003000007947 */ /* 0x000fea0003800000 */
.L_x_13463:
[----:B-----5:R-:W-:-:S05]  /*1ea0*/  PRMT R7, RZ, 0x5410, R175 ;  /* 0x00005410ff077816 */ /* 0x020fca00000000af */
[----:B------:R-:W-:-:S04]  /*1eb0*/  FADD.FTZ R214, R7, R214 ;  /* 0x000000d607d67221 */ /* 0x000fc80000010000 */
[----:B------:R-:W-:Y:S02]  /*1ec0*/  @P0 FADD.FTZ R214, R182, R214 ;  /* 0x000000d6b6d60221 */ /* 0x000fe40000010000 */
.L_x_13464:
[----:B------:R-:W-:Y:S01]  /*1ed0*/  PRMT R215, RZ, 0x7610, R215 ;  /* 0x00007610ffd77816 */ /* 0x000fe200000000d7 */
[----:B------:R-:W-:Y:S05]  /*1ee0*/  @P2 BRA `(.L_x_13465) ;  /* 0x0000003000002947 */ /* 0x000fea0003800000 */
[----:B------:R-:W-:Y:S05]  /*1ef0*/  @!P0 BRA `(.L_x_13466) ;  /* 0x0000005000008947 */ /* 0x000fea0003800000 */
[----:B-----5:R-:W-:Y:S01]  /*1f00*/  FADD.FTZ R215, R183, R215 ;  /* 0x000000d7b7d77221 */ /* 0x020fe20000010000 */
[----:B------:R-:W-:Y:S05]  /*1f10*/  BRA `(.L_x_13466) ;  /* 0x0000003000007947 */ /* 0x000fea0003800000 */
.L_x_13465:
[----:B-----5:R-:W-:-:S05]  /*1f20*/  PRMT R10, RZ, 0x7610, R175 ;  /* 0x00007610ff0a7816 */ /* 0x020fca00000000af */
[----:B------:R-:W-:-:S04]  /*1f30*/  FADD.FTZ R215, R10, R215 ;  /* 0x000000d70ad77221 */ /* 0x000fc80000010000 */
[----:B------:R-:W-:Y:S02]  /*1f40*/  @P0 FADD.FTZ R215, R183, R215 ;  /* 0x000000d7b7d70221 */ /* 0x000fe40000010000 */
.L_x_13466:
        /* <DEDUP_REMOVED lines=43> */
[----:B------:R-:W-:Y:S01]  /*2200*/  FADD.FTZ R9, R2, R215 ;  /* 0x000000d702097221 */ /* 0x000fe20000010000 */
[----:B------:R-:W-:Y:S05]  /*2210*/  BRA.DIV ~URZ, `(.L_x_13467) ;  /* 0x000015a27f007947 */ /* 0x000fea000b800000 */
[----:B------:R1:W2:Y:S02]  /*2220*/  SHFL.BFLY PT, R2, R9, 0x1, 0x1f ;  /* 0x0c201f0009027f89 */ /* 0x0002a400000e0000 */
.L_x_13471:
[----:B-12---:R-:W-:Y:S01]  /*2230*/  FADD.FTZ R9, R9, R2 ;  /* 0x0000000209097221 */ /* 0x006fe20000010000 */
        /* <DEDUP_REMOVED lines=99> */
.L_x_13472:
[----:B-1----:R-:W-:Y:S01]  /*2870*/  FADD.FTZ R226, R226, R9 ;  /* 0x00000009e2e27221 */ /* 0x002fe20000010000 */
[----:B0-----:R-:W-:Y:S01]  /*2880*/  MOV R9, c[0x0][0x1e0] ;  /* 0x0000780000097a02 */ /* 0x001fe20000000f00 */
[----:B------:R-:W-:Y:S01]  /*2890*/  FMUL.FTZ R7, R10, R10 ;  /* 0x0000000a0a077220 */ /* 0x000fe20000410000 */
[----:B------:R-:W-:Y:S01]  /*28a0*/  ISETP.NE.AND P0, PT, RZ, UR6, PT ;  /* 0x00000006ff007c0c */ /* 0x000fe2000bf05270 */
[----:B------:R-:W-:Y:S01]  /*28b0*/  HFMA2.MMA R2, -RZ, RZ, 0, 2.384185791015625e-07 ;  /* 0x00000004ff027435 */ /* 0x000fe200000001ff */
[----:B------:R-:W-:Y:S02]  /*28c0*/  IMAD R227, R3, c[0x0][0x168], RZ ;  /* 0x00005a0003e37a24 */ /* 0x000fe400078e02ff */
[----:B------:R-:W-:Y:S01]  /*28d0*/  FFMA.FTZ R9, R226, R9, c[0x0][0x228] ;  /* 0x00008a00e2097623 */ /* 0x000fe20000010009 */
[----:B------:R-:W-:Y:S02]  /*28e0*/  FSEL R226, R7, RZ, P0 ;  /* 0x000000ff07e27208 */ /* 0x000fe40000000000 */
[----:B------:R-:W-:-:S02]  /*28f0*/  FSEL R7, R10, RZ, !P0 ;  /* 0x000000ff0a077208 */ /* 0x000fc40004000000 */
[----:B------:R-:W-:Y:S01]  /*2900*/  SHF.R.S32.HI R228, RZ, 0x1f, R227 ;  /* 0x0000001fffe47819 */ /* 0x000fe200000114e3 */
[----:B------:R-:W-:Y:S02]  /*2910*/  FADD.FTZ R11, R9, R226 ;  /* 0x000000e2090b7221 */ /* 0x000fe40000010000 */
[----:B------:R-:W-:Y:S01]  /*2920*/  @!P1 IMAD.WIDE R224, R3, R2, c[0x0][0x1a0] ;  /* 0x0000680003e09625 */ /* 0x000fe200078e0202 */
[----:B------:R-:W-:-:S03]  /*2930*/  LEA.HI R9, R228, R227, RZ, 0x3 ;  /* 0x000000e3e4097211 */ /* 0x000fc600078f18ff */
[----:B------:R-:W0:Y:S01]  /*2940*/  MUFU.RSQ R11, R11 ;  /* 0x0000000b000b7308 */ /* 0x000e220000001400 */
[C---:B------:R-:W-:Y:S01]  /*2950*/  FADD.FTZ R220, -R7.reuse, R220 ;  /* 0x000000dc07dc7221 */ /* 0x040fe20000010100 */
[----:B------:R1:W-:Y:S01]  /*2960*/  @!P1 STG.E [R224.64], R10 ;  /* 0x0000000ae0009986 */ /* 0x0003e2000c101904 */
        /* <DEDUP_REMOVED lines=39> */
[C---:B0-----:R-:W-:Y:S02]  /*2be0*/  FMUL.FTZ R7, R11.reuse, R220 ;  /* 0x000000dc0b077220 */ /* 0x041fe40000410000 */
[----:B------:R-:W-:-:S02]  /*2bf0*/  FMUL.FTZ R220, R11, R221 ;  /* 0x000000dd0bdc7220 */ /* 0x000fc40000410000 */
[C---:B------:R-:W-:Y:S02]  /*2c00*/  FMUL.FTZ R185, R11.reuse, R222 ;  /* 0x000000de0bb97220 */ /* 0x040fe40000410000 */
[C---:B------:R-:W-:Y:S02]  /*2c10*/  FMUL.FTZ R222, R11.reuse, R223 ;  /* 0x000000df0bde7220 */ /* 0x040fe40000410000 */
[C---:B------:R-:W-:Y:S02]  /*2c20*/  FMUL.FTZ R213, R11.reuse, R202 ;  /* 0x000000ca0bd57220 */ /* 0x040fe40000410000 */
[C---:B------:R-:W-:Y:S02]  /*2c30*/  FMUL.FTZ R202, R11.reuse, R211 ;  /* 0x000000d30bca7220 */ /* 0x040fe40000410000 */
[C---:B------:R-:W-:Y:S02]  /*2c40*/  FMUL.FTZ R189, R11.reuse, R210 ;  /* 0x000000d20bbd7220 */ /* 0x040fe40000410000 */
[----:B------:R-:W-:-:S02]  /*2c50*/  FMUL.FTZ R211, R11, R192 ;  /* 0x000000c00bd37220 */ /* 0x000fc40000410000 */
[----:B------:R-:W-:-:S04]  /*2c60*/  @!P1 IMAD.WIDE R242, R3, R2, c[0x0][0x1a8] ;  /* 0x00006a0003f29625 */ /* 0x000fc800078e0202 */
[C---:B------:R-:W-:Y:S01]  /*2c70*/  FMUL.FTZ R210, R11.reuse, R197 ;  /* 0x000000c50bd27220 */ /* 0x040fe20000410000 */
[----:B------:R0:W-:Y:S01]  /*2c80*/  @!P1 STG.E [R242.64], R11 ;  /* 0x0000000bf2009986 */ /* 0x0001e2000c101904 */
[----:B------:R-:W-:Y:S02]  /*2c90*/  FMUL.FTZ R223, R11, R184 ;  /* 0x000000b80bdf7220 */ /* 0x000fe40000410000 */
[----:B------:R-:W-:Y:S02]  /*2ca0*/  FFMA.FTZ R192, R92, R7, R12 ;  /* 0x000000075cc07223 */ /* 0x000fe4000001000c */
[----:B------:R-:W-:Y:S02]  /*2cb0*/  FFMA.FTZ R193, R93, R220, R13 ;  /* 0x000000dc5dc17223 */ /* 0x000fe4000001000d */
[----:B------:R-:W-:Y:S02]  /*2cc0*/  FMUL.FTZ R195, R11, R200 ;  /* 0x000000c80bc37220 */ /* 0x000fe40000410000 */
[----:B------:R-:W-:Y:S01]  /*2cd0*/  FFMA.FTZ R184, R94, R185, R14 ;  /* 0x000000b95eb87223 */ /* 0x000fe2000001000e */
[----:B------:R-:W-:Y:S01]  /*2ce0*/  F2FP.BF16.PACK_AB R192, R193, R192 ;  /* 0x000000c0c1c0723e */ /* 0x000fe200000010ff */
[----:B------:R-:W-:-:S02]  /*2cf0*/  FFMA.FTZ R197, R95, R222, R15 ;  /* 0x000000de5fc57223 */ /* 0x000fc4000001000f */
[C---:B------:R-:W-:Y:S02]  /*2d00*/  FMUL.FTZ R238, R11.reuse, R201 ;  /* 0x000000c90bee7220 */ /* 0x040fe40000410000 */
[----:B------:R-:W-:Y:S01]  /*2d10*/  FMUL.FTZ R240, R11, R203 ;  /* 0x000000cb0bf07220 */ /* 0x000fe20000410000 */
[----:B------:R-:W-:Y:S01]  /*2d20*/  F2FP.BF16.PACK_AB R193, R197, R184 ;  /* 0x000000b8c5c1723e */ /* 0x000fe200000010ff */
        /* <DEDUP_REMOVED lines=29> */
[----:B0-----:R-:W-:Y:S02]  /*2f00*/  FFMA.FTZ R11, R97, R238, R17 ;  /* 0x000000ee610b7223 */ /* 0x001fe40000010011 */
        /* <DEDUP_REMOVED lines=29> */
[----:B------:R-:W-:Y:S01]  /*30e0*/  LEA.HI.SX32 R11, R9, R0, 0x1d ;  /* 0x00000000090b7211 */ /* 0x000fe200078feaff */
[----:B------:R-:W-:Y:S01]  /*30f0*/  FFMA.FTZ R188, R108, R201, R28 ;  /* 0x000000c96cbc7223 */ /* 0x000fe2000001001c */
[----:B------:R-:W-:Y:S01]  /*3100*/  F2FP.BF16.PACK_AB R184, R7, R184 ;  /* 0x000000b807b8723e */ /* 0x000fe200000010ff */
[----:B------:R-:W-:Y:S01]  /*3110*/  FFMA.FTZ R189, R109, R204, R29 ;  /* 0x000000cc6dbd7223 */ /* 0x000fe2000001001d */
[----:B------:R-:W-:Y:S01]  /*3120*/  MOV R7, 0x10 ;  /* 0x0000001000077802 */ /* 0x000fe20000000f00 */
[----:B------:R-:W-:Y:S01]  /*3130*/  FFMA.FTZ R202, R143, R202, R63 ;  /* 0x000000ca8fca7223 */ /* 0x000fe2000001003f */
[----:B------:R-:W-:Y:S01]  /*3140*/  IADD3 R238, R11, 0x20, RZ ;  /* 0x000000200bee7810 */ /* 0x000fe20007ffe0ff */
        /* <DEDUP_REMOVED lines=23> */
[----:B------:R-:W-:Y:S01]  /*32c0*/  IMAD.WIDE.U32 R238, R7, R238, c[0x0][0x210] ;  /* 0x0000840007ee7625 */ /* 0x000fe200078e00ee */
[----:B------:R-:W-:Y:S03]  /*32d0*/  STG.E.128 [R240.64], R212 ;  /* 0x000000d4f0007986 */ /* 0x000fe6000c101d04 */
[----:B------:R-:W-:Y:S01]  /*32e0*/  IMAD.WIDE.U32 R8, R4, R7, c[0x0][0x208] ;  /* 0x0000820004087625 */ /* 0x000fe200078e0007 */
[----:B------:R2:W-:Y:S03]  /*32f0*/  STG.E.128 [R238.64], R184 ;  /* 0x000000b8ee007986 */ /* 0x0005e6000c101d04 */
[----:B------:R-:W-:Y:S01]  /*3300*/  FFMA.FTZ R11, R116, R211, R36 ;  /* 0x000000d3740b7223 */ /* 0x000fe20000010024 */
[----:B------:R3:W-:Y:S01]  /*3310*/  STG.E.128 [R8.64], R188 ;  /* 0x000000bc08007986 */ /* 0x0007e2000c101d04 */
[----:B------:R-:W-:-:S02]  /*3320*/  FFMA.FTZ R201, R148, R201, R68 ;  /* 0x000000c994c97223 */ /* 0x000fc40000010044 */
[----:B0-----:R-:W-:Y:S02]  /*3330*/  FFMA.FTZ R192, R117, R10, R37 ;  /* 0x0000000a75c07223 */ /* 0x001fe40000010025 */
[----:B------:R-:W-:Y:S02]  /*3340*/  FFMA.FTZ R194, R160, R219, R80 ;  /* 0x000000dba0c27223 */ /* 0x000fe40000010050 */
[----:B-1----:R-:W-:Y:S02]  /*3350*/  FFMA.FTZ R197, R127, R232, R47 ;  /* 0x000000e87fc57223 */ /* 0x002fe4000001002f */
[----:B------:R-:W-:Y:S02]  /*3360*/  FFMA.FTZ R204, R149, R204, R69 ;  /* 0x000000cc95cc7223 */ /* 0x000fe40000010045 */
[----:B------:R-:W-:Y:S02]  /*3370*/  FFMA.FTZ R196, R128, R227, R48 ;  /* 0x000000e380c47223 */ /* 0x000fe40000010030 */
[----:B------:R-:W-:Y:S01]  /*3380*/  FFMA.FTZ R199, R129, R234, R49 ;  /* 0x000000ea81c77223 */ /* 0x000fe20000010031 */
[----:B--2---:R-:W-:Y:S01]  /*3390*/  F2FP.BF16.PACK_AB R184, R204, R201 ;  /* 0x000000c9ccb8723e */ /* 0x004fe200000010ff */
[----:B------:R-:W-:-:S02]  /*33a0*/  FFMA.FTZ R203, R150, R203, R70 ;  /* 0x000000cb96cb7223 */ /* 0x000fc40000010046 */
[----:B------:R-:W-:Y:S01]  /*33b0*/  FFMA.FTZ R206, R151, R206, R71 ;  /* 0x000000ce97ce7223 */ /* 0x000fe20000010047 */
[----:B---3--:R-:W-:Y:S01]  /*33c0*/  F2FP.BF16.PACK_AB R188, R192, R11 ;  /* 0x0000000bc0bc723e */ /* 0x008fe200000010ff */
        /* <DEDUP_REMOVED lines=62> */
.L_x_13469:
[----:B------:R-:W-:Y:S05]  /*37b0*/  EXIT ;  /* 0x000000000000794d */ /* 0x000fea0003800000 */
.L_x_13467:
[----:B------:R-:W-:Y:S01]  /*37c0*/  HFMA2.MMA R2, -RZ, RZ, 0, 5.9604644775390625e-08 ;  /* 0x00000001ff027435 */ /* 0x000fe200000001ff */
[----:B------:R-:W-:Y:S02]  /*37d0*/  MOV R7, 0x1f ;  /* 0x0000001f00077802 */ /* 0x000fe40000000f00 */
[----:B------:R-:W-:Y:S02]  /*37e0*/  MOV R226, 0xffffffff ;  /* 0xffffffff00e27802 */ /* 0x000fe40000000f00 */
[----:B------:R-:W-:Y:S02]  /*37f0*/  MOV R224, 0x3810 ;  /* 0x0000381000e07802 */ /* 0x000fe40000000f00 */
[----:B0----5:R-:W-:Y:S05]  /*3800*/  CALL.REL.NOINC `($__internal_33_$__cuda_sm70_shflsync_bfly_p) ;  /* 0x0000089000007944 */ /* 0x021fea0003c00000 */
[----:B01----:R-:W-:Y:S05]  /*3810*/  BRA `(.L_x_13471) ;  /* 0xffffea1000007947 */ /* 0x003fea000383ffff */
.L_x_13468:
[----:B------:R-:W-:Y:S01]  /*3820*/  HFMA2.MMA R2, -RZ, RZ, 0, 1.1920928955078125e-07 ;  /* 0x00000002ff027435 */ /* 0x000fe200000001ff */
[----:B------:R-:W-:Y:S02]  /*3830*/  MOV R7, 0x1f ;  /* 0x0000001f00077802 */ /* 0x000fe40000000f00 */
[----:B------:R-:W-:Y:S02]  /*3840*/  MOV R226, 0xffffffff ;  /* 0xffffffff00e27802 */ /* 0x000fe40000000f00 */
[----:B------:R-:W-:-:S02]  /*3850*/  MOV R224, 0x3870 ;  /* 0x0000387000e07802 */ /* 0x000fc40000000f00 */
[----:B0----5:R-:W-:Y:S05]  /*3860*/  CALL.REL.NOINC `($__internal_33_$__cuda_sm70_shflsync_bfly_p) ;  /* 0x0000083000007944 */ /* 0x021fea0003c00000 */
[----:B01----:R-:W-:Y:S01]  /*3870*/  FADD.FTZ R9, R9, R2 ;  /* 0x0000000209097221 */ /* 0x003fe20000010000 */
[----:B------:R-:W-:Y:S01]  /*3880*/  HFMA2.MMA R2, -RZ, RZ, 0, 2.384185791015625e-07 ;  /* 0x00000004ff027435 */ /* 0x000fe200000001ff */
[----:B------:R-:W-:-:S02]  /*3890*/  MOV R7, 0x1f ;  /* 0x0000001f00077802 */ /* 0x000fc40000000f00 */
[----:B------:R-:W-:Y:S02]  /*38a0*/  MOV R226, 0xffffffff ;  /* 0xffffffff00e27802 */ /* 0x000fe40000000f00 */
[----:B------:R-:W-:Y:S02]  /*38b0*/  MOV R224, 0x38d0 ;  /* 0x000038d000e07802 */ /* 0x000fe40000000f00 */
[----:B------:R-:W-:Y:S05]  /*38c0*/  CALL.REL.NOINC `($__internal_33_$__cuda_sm70_shflsync_bfly_p) ;  /* 0x000007d000007944 */ /* 0x000fea0003c00000 */
[----:B01----:R-:W-:Y:S01]  /*38d0*/  FADD.FTZ R9, R9, R2 ;  /* 0x0000000209097221 */ /* 0x003fe20000010000 */
[----:B------:R-:W-:Y:S01]  /*38e0*/  HFMA2.MMA R2, -RZ, RZ, 0, 4.76837158203125e-07 ;  /* 0x00000008ff027435 */ /* 0x000fe200000001ff */
[----:B------:R-:W-:Y:S02]  /*38f0*/  MOV R7, 0x1f ;  /* 0x0000001f00077802 */ /* 0x000fe40000000f00 */
[----:B------:R-:W-:Y:S02]  /*3900*/  MOV R226, 0xffffffff ;  /* 0xffffffff00e27802 */ /* 0x000fe40000000f00 */
[----:B------:R-:W-:Y:S02]  /*3910*/  MOV R224, 0x3930 ;  /* 0x0000393000e07802 */ /* 0x000fe40000000f00 */
[----:B------:R-:W-:Y:S05]  /*3920*/  CALL.REL.NOINC `($__internal_33_$__cuda_sm70_shflsync_bfly_p) ;  /* 0x0000077000007944 */ /* 0x000fea0003c00000 */
[----:B01----:R-:W-:Y:S01]  /*3930*/  FADD.FTZ R9, R9, R2 ;  /* 0x0000000209097221 */ /* 0x003fe20000010000 */
[----:B------:R-:W-:Y:S01]  /*3940*/  HFMA2.MMA R2, -RZ, RZ, 0, 9.5367431640625e-07 ;  /* 0x00000010ff027435 */ /* 0x000fe200000001ff */
[----:B------:R-:W-:-:S02]  /*3950*/  MOV R7, 0x1f ;  /* 0x0000001f00077802 */ /* 0x000fc40000000f00 */
[----:B------:R-:W-:Y:S02]  /*3960*/  MOV R226, 0xffffffff ;  /* 0xffffffff00e27802 */ /* 0x000fe40000000f00 */
[----:B------:R-:W-:Y:S02]  /*3970*/  MOV R224, 0x3990 ;  /* 0x0000399000e07802 */ /* 0x000fe40000000f00 */
[----:B------:R-:W-:Y:S05]  /*3980*/  CALL.REL.NOINC `($__internal_33_$__cuda_sm70_shflsync_bfly_p) ;  /* 0x0000071000007944 */ /* 0x000fea0003c00000 */
[----:B-1----:R-:W-:Y:S01]  /*3990*/  FADD.FTZ R2, R9, R2 ;  /* 0x0000000209027221 */ /* 0x002fe20000010000 */
[----:B0-----:R-:W-:Y:S02]  /*39a0*/  MOV R226, 0xffffffff ;  /* 0xffffffff00e27802 */ /* 0x001fe40000000f00 */
[----:B------:R-:W-:Y:S01]  /*39b0*/  MOV R224, 0x3f00 ;  /* 0x00003f0000e07802 */ /* 0x000fe20000000f00 */
        /* <DEDUP_REMOVED lines=80> */
[----:B------:R-:W-:Y:S01]  /*3ec0*/  FFMA.FTZ R9, R7, R7, R2 ;  /* 0x0000000707097223 */ /* 0x000fe20000010002 */
[----:B------:R-:W-:Y:S01]  /*3ed0*/  HFMA2.MMA R2, -RZ, RZ, 0, 5.9604644775390625e-08 ;  /* 0x00000001ff027435 */ /* 0x000fe200000001ff */
[----:B------:R-:W-:-:S05]  /*3ee0*/  MOV R7, 0x1f ;  /* 0x0000001f00077802 */ /* 0x000fca0000000f00 */
[----:B------:R-:W-:Y:S05]  /*3ef0*/  CALL.REL.NOINC `($__internal_33_$__cuda_sm70_shflsync_bfly_p) ;  /* 0x000001a000007944 */ /* 0x000fea0003c00000 */
[----:B01----:R-:W-:Y:S01]  /*3f00*/  FADD.FTZ R9, R9, R2 ;  /* 0x0000000209097221 */ /* 0x003fe20000010000 */
[----:B------:R-:W-:Y:S01]  /*3f10*/  HFMA2.MMA R2, -RZ, RZ, 0, 1.1920928955078125e-07 ;  /* 0x00000002ff027435 */ /* 0x000fe200000001ff */
[----:B------:R-:W-:Y:S02]  /*3f20*/  MOV R7, 0x1f ;  /* 0x0000001f00077802 */ /* 0x000fe40000000f00 */
[----:B------:R-:W-:Y:S02]  /*3f30*/  MOV R226, 0xffffffff ;  /* 0xffffffff00e27802 */ /* 0x000fe40000000f00 */
[----:B------:R-:W-:Y:S02]  /*3f40*/  MOV R224, 0x3f60 ;  /* 0x00003f6000e07802 */ /* 0x000fe40000000f00 */
[----:B------:R-:W-:Y:S05]  /*3f50*/  CALL.REL.NOINC `($__internal_33_$__cuda_sm70_shflsync_bfly_p) ;  /* 0x0000014000007944 */ /* 0x000fea0003c00000 */
        /* <DEDUP_REMOVED lines=18> */
[----:B01----:R-:W-:Y:S01]  /*4080*/  MOV R226, R2 ;  /* 0x0000000200e27202 */ /* 0x003fe20000000f00 */
[----:B------:R-:W-:Y:S05]  /*4090*/  BRA `(.L_x_13472) ;  /* 0xffffe7d000007947 */ /* 0x000fea000383ffff */
        .weak           $__internal_33_$__cuda_sm70_shflsync_bfly_p
        .type           $__internal_33_$__cuda_sm70_shflsync_bfly_p,@function
        .size           $__internal_33_$__cuda_sm70_shflsync_bfly_p,(.L_x_33011 - $__internal_33_$__cuda_sm70_shflsync_bfly_p)
$__internal_33_$__cuda_sm70_shflsync_bfly_p:
[----:B------:R-:W-:Y:S01]  /*40a0*/  HFMA2.MMA R225, -RZ, RZ, 0, 0 ;  /* 0x00000000ffe17435 */ /* 0x000fe200000001ff */
[----:B------:R-:W-:Y:S04]  /*40b0*/  WARPSYNC R226 ;  /* 0x000000e200007348 */ /* 0x000fe80003800000 */
[----:B------:R0:W1:Y:S01]  /*40c0*/  SHFL.BFLY PT, R2, R9, R2, R7 ;  /* 0x0c00000209027389 */ /* 0x00006200000e0007 */
[----:B------:R-:W-:Y:S05]  /*40d0*/  RET.REL.NODEC R224 `(_ZN10layer_norm31ln_parallel_residual_fwd_kernelINS_13Kernel_traitsIf13__nv_bfloat16fS2_fjLj1280ELj1ELj4ELj1ELj16ENS_18Kernel_traits_baseILj1280EfS2_fS2_fjLj128EEEEELb0ELb0ELb1EEEvNS_9FwdParamsE) ;  /* 0xffffbf20e0007950 */ /* 0x000fea0003c3ffff */
.L_x_13473:
        /* <DEDUP_REMOVED lines=10> */
.L_x_33011:


//--------------------- .text._ZN10layer_norm31ln_parallel_residual_fwd_kernelINS_13Kernel_traitsIf13__nv_bfloat16fS2_fjLj1280ELj1ELj4ELj1ELj16ENS_18Kernel_traits_baseILj1280EfS2_fS2_fjLj128EEEEELb0ELb1ELb0EEEvNS_9FwdParamsE --------------------------
	.section	.text._ZN10layer_norm31ln_parallel_residual_fwd_kernelINS_13Kernel_traitsIf13__nv_bfloat16fS2_fjLj1280ELj1ELj4ELj1ELj16ENS_18Kernel_traits_baseILj1280EfS2_fS2_fjLj128EEEEELb0ELb1ELb0EEEvNS_9FwdParamsE,"ax",@progbits
	.sectioninfo	@"SHI_REGISTERS=154"
	.align	128
        .global         _ZN10layer_norm31ln_parallel_residual_fwd_kernelINS_13Kernel_traitsIf13__nv_bfloat16fS2_fjLj1280ELj1ELj4ELj1ELj16ENS_18Kernel_traits_baseILj1280EfS2_fS2_fjLj128EEEEELb0ELb1ELb0EEEvNS_9FwdParamsE
        .type           _ZN10layer_norm31ln_parallel_residual_fwd_kernelINS_13Kernel_traitsIf13__nv_bfloat16fS2_fjLj1280ELj1ELj4ELj1ELj16ENS_18Kernel_traits_baseILj1280EfS2_fS2_fjLj128EEEEELb0ELb1ELb0EEEvNS_9FwdParamsE,@function
        .size           _ZN10layer_norm31ln_parallel_residual_fwd_kernelINS_13Kernel_traitsIf13__nv_bfloat16fS2_fjLj1280ELj1ELj4ELj1ELj16ENS_18Kernel_traits_baseILj1280EfS2_fS2_fjLj128EEEEELb0ELb1ELb0EEEvNS_9FwdParamsE,(.L_x_33012 - _ZN10layer_norm31ln_parallel_residual_fwd_kernelINS_13Kernel_traitsIf13__nv_bfloat16fS2_fjLj1280ELj1ELj4ELj1ELj16ENS_18Kernel_traits_baseILj1280EfS2_fS2_fjLj128EEEEELb0ELb1ELb0EEEvNS_9FwdParamsE)
        .other          _ZN10layer_norm31ln_parallel_residual_fwd_kernelINS_13Kernel_traitsIf13__nv_bfloat16fS2_fjLj1280ELj1ELj4ELj1ELj16ENS_18Kernel_traits_baseILj1280EfS2_fS2_fjLj128EEEEELb0ELb1ELb0EEEvNS_9FwdParamsE,@"STO_CUDA_ENTRY STV_DEFAULT"
_ZN10layer_norm31ln_parallel_residual_fwd_kernelINS_13Kernel_traitsIf13__nv_bfloat16fS2_fjLj1280ELj1ELj4ELj1ELj16ENS_18Kernel_traits_baseILj1280EfS2_fS2_fjLj128EEEEELb0ELb1ELb0EEEvNS_9FwdParamsE:
.text._ZN10layer_norm31ln_parallel_residual_fwd_kernelINS_13Kernel_traitsIf13__nv_bfloat16fS2_fjLj1280ELj1ELj4ELj1ELj16ENS_18Kernel_traits_baseILj1280EfS2_fS2_fjLj128EEEEELb0ELb1ELb0EEEvNS_9FwdParamsE:
        /* <DEDUP_REMOVED lines=37> */
.L_x_13475:
[----:B------:R-:W-:Y:S05]  /*0250*/  BSYNC B0 ;  /* 0x0000000000007941 */ /* 0x000fea0003800000 */
.L_x_13474:
        /* <DEDUP_REMOVED lines=17> */
.L_x_13477:
[----:B------:R-:W-:Y:S05]  /*0370*/  BSYNC B0 ;  /* 0x0000000000007941 */ /* 0x000fea0003800000 */
.L_x_13476:
        /* <DEDUP_REMOVED lines=16> */
[----:B------:R-:W-:-:S03]  /*0480*/  IADD3 R6, R6, 0x20, RZ ;  /* 0x0000002006067810 */ /* 0x000fc60007ffe0ff */
.L_x_13479:
[----:B------:R-:W-:Y:S05]  /*0490*/  BSYNC B0 ;  /* 0x0000000000007941 */ /* 0x000fea0003800000 */
.L_x_13478:
        /* <DEDUP_REMOVED lines=17> */
.L_x_13481:
[----:B------:R-:W-:Y:S05]  /*05b0*/  BSYNC B0 ;  /* 0x0000000000007941 */ /* 0x000fea0003800000 */
.L_x_13480:
        /* <DEDUP_REMOVED lines=16> */
.L_x_13483:
[----:B------:R-:W-:Y:S05]  /*06c0*/  BSYNC B0 ;  /* 0x0000000000007941 */ /* 0x000fea0003800000 */
.L_x_13482:
[----:B------:R-:W-:-:S13]  /*06d0*/  ISETP.GE.AND P2, PT, R7, c[0x0][0x164], PT ;  /* 0x0000590007007a0c */ /* 0x000fda0003f46270 */
[----:B------:R-:W-:Y:S05]  /*06e0*/  @P2 EXIT ;  /* 0x000000000000294d */ /* 0x000fea0003800000 */
[----:B0-----:R-:W-:Y:S01]  /*06f0*/  MOV R2, R7 ;  /* 0x0000000700027202 */ /* 0x001fe20000000f00 */
[----:B------:R-:W-:-:S03]  /*0700*/  ULDC.U8 UR6, c[0x0][0x1f0] ;  /* 0x00007c0000067ab9 */ /* 0x000fc60000000000 */
.L_x_13587:
        /* <DEDUP_REMOVED lines=30> */
.L_x_13486:
[----:B0----5:R-:W-:-:S05]  /*08f0*/  PRMT R37, RZ, 0x5410, R48 ;  /* 0x00005410ff257816 */ /* 0x021fca0000000030 */
[----:B------:R-:W-:-:S04]  /*0900*/  FADD.FTZ R36, R37, R36 ;  /* 0x0000002425247221 */ /* 0x000fc80000010000 */
[----:B------:R-:W-:Y:S02]  /*0910*/  @P2 FADD.FTZ R36, R44, R36 ;  /* 0x000000242c242221 */ /* 0x000fe40000010000 */
.L_x_13487:
[----:B------:R-:W-:Y:S01]  /*0920*/  PRMT R37, RZ, 0x7610, R132 ;  /* 0x00007610ff257816 */ /* 0x000fe20000000084 */
[----:B------:R-:W-:Y:S05]  /*0930*/  @P3 BRA `(.L_x_13488) ;  /* 0x0000003000003947 */ /* 0x000fea0003800000 */
[----:B------:R-:W-:Y:S05]  /*0940*/  @!P2 BRA `(.L_x_13489) ;  /* 0x000000500000a947 */ /* 0x000fea0003800000 */
[----:B-----5:R-:W-:Y:S01]  /*0950*/  FADD.FTZ R37, R45, R37 ;  /* 0x000000252d257221 */ /* 0x020fe20000010000 */
[----:B------:R-:W-:Y:S05]  /*0960*/  BRA `(.L_x_13489) ;  /* 0x0000003000007947 */ /* 0x000fea0003800000 */
.L_x_13488:
[----:B-----5:R-:W-:-:S05]  /*0970*/  PRMT R38, RZ, 0x7610, R48 ;  /* 0x00007610ff267816 */ /* 0x020fca0000000030 */
[----:B------:R-:W-:-:S04]  /*0980*/  FADD.FTZ R37, R38, R37 ;  /* 0x0000002526257221 */ /* 0x000fc80000010000 */
[----:B------:R-:W-:Y:S02]  /*0990*/  @P2 FADD.FTZ R37, R45, R37 ;  /* 0x000000252d252221 */ /* 0x000fe40000010000 */
.L_x_13489:
[----:B------:R-:W-:Y:S01]  /*09a0*/  PRMT R38, RZ, 0x5410, R133 ;  /* 0x00005410ff267816 */ /* 0x000fe20000000085 */
[----:B------:R-:W-:Y:S05]  /*09b0*/  @P3 BRA `(.L_x_13490) ;  /* 0x0000003000003947 */ /* 0x000fea0003800000 */
[----:B------:R-:W-:Y:S05]  /*09c0*/  @!P2 BRA `(.L_x_13491) ;  /* 0x000000500000a947 */ /* 0x000fea0003800000 */
[----:B-----5:R-:W-:Y:S01]  /*09d0*/  FADD.FTZ R38, R46, R38 ;  /* 0x000000262e267221 */ /* 0x020fe20000010000 */
[----:B------:R-:W-:Y:S05]  /*09e0*/  BRA `(.L_x_13491) ;  /* 0x0000003000007947 */ /* 0x000fea0003800000 */
.L_x_13490:
[----:B-----5:R-:W-:-:S05]  /*09f0*/  PRMT R39, RZ, 0x5410, R49 ;  /* 0x00005410ff277816 */ /* 0x020fca0000000031 */
[----:B------:R-:W-:-:S04]  /*0a00*/  FADD.FTZ R38, R39, R38 ;  /* 0x0000002627267221 */ /* 0x000fc80000010000 */
[----:B------:R-:W-:Y:S02]  /*0a10*/  @P2 FADD.FTZ R38, R46, R38 ;  /* 0x000000262e262221 */ /* 0x000fe40000010000 */
.L_x_13491:
[----:B------:R-:W-:Y:S01]  /*0a20*/  PRMT R39, RZ, 0x7610, R133 ;  /* 0x00007610ff277816 */ /* 0x000fe20000000085 */
[----:B------:R-:W-:Y:S05]  /*0a30*/  @P3 BRA `(.L_x_13492) ;  /* 0x0000003000003947 */ /* 0x000fea0003800000 */
[----:B------:R-:W-:Y:S05]  /*0a40*/  @!P2 BRA `(.L_x_13493) ;  /* 0x000000500000a947 */ /* 0x000fea0003800000 */
[----:B-----5:R-:W-:Y:S01]  /*0a50*/  FADD.FTZ R39, R47, R39 ;  /* 0x000000272f277221 */ /* 0x020fe20000010000 */
[----:B------:R-:W-:Y:S05]  /*0a60*/  BRA `(.L_x_13493) ;  /* 0x0000003000007947 */ /* 0x000fea0003800000 */
.L_x_13492:
[----:B-----5:R-:W-:-:S05]  /*0a70*/  PRMT R132, RZ, 0x7610, R49 ;  /* 0x00007610ff847816 */ /* 0x020fca0000000031 */
[----:B------:R-:W-:-:S04]  /*0a80*/  FADD.FTZ R39, R132, R39 ;  /* 0x0000002784277221 */ /* 0x000fc80000010000 */
[----:B------:R-:W-:Y:S02]  /*0a90*/  @P2 FADD.FTZ R39, R47, R39 ;  /* 0x000000272f272221 */ /* 0x000fe40000010000 */
.L_x_13493:
[----:B------:R-:W-:Y:S01]  /*0aa0*/  PRMT R132, RZ, 0x5410, R134 ;  /* 0x00005410ff847816 */ /* 0x000fe20000000086 */
[----:B------:R-:W-:Y:S05]  /*0ab0*/  @P3 BRA `(.L_x_13494) ;  /* 0x0000003000003947 */ /* 0x000fea0003800000 */
[----:B------:R-:W-:Y:S05]  /*0ac0*/  @!P2 BRA `(.L_x_13495) ;  /* 0x000000500000a947 */ /* 0x000fea0003800000 */
[----:B-----5:R-:W-:Y:S01]  /*0ad0*/  FADD.FTZ R132, R40, R132 ;  /* 0x0000008428847221 */ /* 0x020fe20000010000 */
[----:B------:R-:W-:Y:S05]  /*0ae0*/  BRA `(.L_x_13495) ;  /* 0x0000003000007947 */ /* 0x000fea0003800000 */
.L_x_13494:
[----:B-----5:R-:W-:-:S05]  /*0af0*/  PRMT R133, RZ, 0x5410, R50 ;  /* 0x00005410ff857816 */ /* 0x020fca0000000032 */
[----:B------:R-:W-:-:S04]  /*0b00*/  FADD.FTZ R132, R133, R132 ;  /* 0x0000008485847221 */ /* 0x000fc80000010000 */
[----:B------:R-:W-:Y:S02]  /*0b10*/  @P2 FADD.FTZ R132, R40, R132 ;  /* 0x0000008428842221 */ /* 0x000fe40000010000 */
.L_x_13495:
[----:B------:R-:W-:Y:S01]  /*0b20*/  PRMT R133, RZ, 0x7610, R134 ;  /* 0x00007610ff857816 */ /* 0x000fe20000000086 */
[----:B------:R-:W-:Y:S05]  /*0b30*/  @P3 BRA `(.L_x_13496) ;  /* 0x0000003000003947 */ /* 0x000fea0003800000 */
[----:B------:R-:W-:Y:S05]  /*0b40*/  @!P2 BRA `(.L_x_13497) ;  /* 0x000000500000a947 */ /* 0x000fea0003800000 */
[----:B-----5:R-:W-:Y:S01]  /*0b50*/  FADD.FTZ R133, R41, R133 ;  /* 0x0000008529857221 */ /* 0x020fe20000010000 */
[----:B------:R-:W-:Y:S05]  /*0b60*/  BRA `(.L_x_13497) ;  /* 0x0000003000007947 */ /* 0x000fea0003800000 */
.L_x_13496:
[----:B-----5:R-:W-:-:S05]  /*0b70*/  PRMT R134, RZ, 0x7610, R50 ;  /* 0x00007610ff867816 */ /* 0x020fca0000000032 */
[----:B------:R-:W-:-:S04]  /*0b80*/  FADD.FTZ R133, R134, R133 ;  /* 0x0000008586857221 */ /* 0x000fc80000010000 */
[----:B------:R-:W-:Y:S02]  /*0b90*/  @P2 FADD.FTZ R133, R41, R133 ;  /* 0x0000008529852221 */ /* 0x000fe40000010000 */
.L_x_13497:
[----:B------:R-:W-:Y:S01]  /*0ba0*/  PRMT R134, RZ, 0x5410, R135 ;  /* 0x00005410ff867816 */ /* 0x000fe20000000087 */
[----:B------:R-:W-:Y:S05]  /*0bb0*/  @P3 BRA `(.L_x_13498) ;  /* 0x0000003000003947 */ /* 0x000fea0003800000 */
[----:B------:R-:W-:Y:S05]  /*0bc0*/  @!P2 BRA `(.L_x_13499) ;  /* 0x000000500000a947 */ /* 0x000fea0003800000 */
[----:B-----5:R-:W-:Y:S01]  /*0bd0*/  FADD.FTZ R134, R42, R134 ;  /* 0x000000862a867221 */ /* 0x020fe20000010000 */
[----:B------:R-:W-:Y:S05]  /*0be0*/  BRA `(.L_x_13499) ;  /* 0x0000003000007947 */ /* 0x000fea0003800000 */
.L_x_13498:
[----:B-----5:R-:W-:-:S05]  /*0bf0*/  PRMT R137, RZ, 0x5410, R51 ;  /* 0x00005410ff897816 */ /* 0x020fca0000000033 */
[----:B------:R-:W-:-:S04]  /*0c00*/  FADD.FTZ R134, R137, R134 ;  /* 0x0000008689867221 */ /* 0x000fc80000010000 */
[----:B------:R-:W-:Y:S02]  /*0c10*/  @P2 FADD.FTZ R134, R42, R134 ;  /* 0x000000862a862221 */ /* 0x000fe40000010000 */
.L_x_13499:
[----:B------:R-:W-:Y:S01]  /*0c20*/  PRMT R135, RZ, 0x7610, R135 ;  /* 0x00007610ff877816 */ /* 0x000fe20000000087 */
[----:B------:R-:W-:Y:S05]  /*0c30*/  @P3 BRA `(.L_x_13500) ;  /* 0x0000003000003947 */ /* 0x000fea0003800000 */
[----:B------:R-:W-:Y:S05]  /*0c40*/  @!P2 BRA `(.L_x_13501) ;  /* 0x000000500000a947 */ /* 0x000fea0003800000 */
[----:B-----5:R-:W-:Y:S01]  /*0c50*/  FADD.FTZ R135, R43, R135 ;  /* 0x000000872b877221 */ /* 0x020fe20000010000 */
[----:B------:R-:W-:Y:S05]  /*0c60*/  BRA `(.L_x_13501) ;  /* 0x0000003000007947 */ /* 0x000fea0003800000 */
.L_x_13500:
[----:B-----5:R-:W-:-:S05]  /*0c70*/  PRMT R138, RZ, 0x7610, R51 ;  /* 0x00007610ff8a7816 */ /* 0x020fca0000000033 */
[----:B------:R-:W-:-:S04]  /*0c80*/  FADD.FTZ R135, R138, R135 ;  /* 0x000000878a877221 */ /* 0x000fc80000010000 */
[----:B------:R-:W-:Y:S02]  /*0c90*/  @P2 FADD.FTZ R135, R43, R135 ;  /* 0x000000872b872221 */ /* 0x000fe40000010000 */
.L_x_13501:
[C---:B------:R-:W-:Y:S02]  /*0ca0*/  LEA R138, P2, R3.reuse, c[0x0][0x188], 0x5 ;  /* 0x00006200038a7a11 */ /* 0x040fe400078428ff */
[C---:B------:R-:W-:Y:S02]  /*0cb0*/  IADD3 R137, R3.reuse, 0x20, RZ ;  /* 0x0000002003897810 */ /* 0x040fe40007ffe0ff */
[----:B------:R-:W-:-:S05]  /*0cc0*/  LEA.HI.X R139, R3, c[0x0][0x18c], RZ, 0x5, P2 ;  /* 0x00006300038b7a11 */ /* 0x000fca00010f2cff */
[----:B------:R0:W-:Y:S04]  /*0cd0*/  STG.E.128 [R138.64], R36 ;  /* 0x000000248a007986 */ /* 0x0001e8000c101d04 */
[----:B------:R0:W-:Y:S02]  /*0ce0*/  STG.E.128 [R138.64+0x10], R132 ;  /* 0x000010848a007986 */ /* 0x0001e4000c101d04 */
.L_x_13485:
[----:B------:R-:W-:Y:S05]  /*0cf0*/  BSYNC B0 ;  /* 0x0000000000007941 */ /* 0x000fea0003800000 */
.L_x_13484:
        /* <DEDUP_REMOVED lines=24> */
.L_x_13504:
[----:B-1---5:R-:W-:-:S05]  /*0e80*/  PRMT R33, RZ, 0x5410, R48 ;  /* 0x00005410ff217816 */ /* 0x022fca0000000030 */
[----:B------:R-:W-:-:S04]  /*0e90*/  FADD.FTZ R32, R33, R32 ;  /* 0x0000002021207221 */ /* 0x000fc80000010000 */
[----:B------:R-:W-:Y:S02]  /*0ea0*/  @P2 FADD.FTZ R32, R44, R32 ;  /* 0x000000202c202221 */ /* 0x000fe40000010000 */
.L_x_13505:
[----:B------:R-:W-:Y:S01]  /*0eb0*/  PRMT R33, RZ, 0x7610, R28 ;  /* 0x00007610ff217816 */ /* 0x000fe2000000001c */
[----:B------:R-:W-:Y:S05]  /*0ec0*/  @P3 BRA `(.L_x_13506) ;  /* 0x0000003000003947 */ /* 0x000fea0003800000 */
[----:B------:R-:W-:Y:S05]  /*0ed0*/  @!P2 BRA `(.L_x_13507) ;  /* 0x000000500000a947 */ /* 0x000fea0003800000 */
[----:B-----5:R-:W-:Y:S01]  /*0ee0*/  FADD.FTZ R33, R45, R33 ;  /* 0x000000212d217221 */ /* 0x020fe20000010000 */
[----:B------:R-:W-:Y:S05]  /*0ef0*/  BRA `(.L_x_13507) ;  /* 0x0000003000007947 */ /* 0x000fea0003800000 */
.L_x_13506:
[----:B-----5:R-:W-:-:S05]  /*0f00*/  PRMT R28, RZ, 0x7610, R48 ;  /* 0x00007610ff1c7816 */ /* 0x020fca0000000030 */
[----:B------:R-:W-:-:S04]  /*0f10*/  FADD.FTZ R33, R28, R33 ;  /* 0x000000211c217221 */ /* 0x000fc80000010000 */
[----:B------:R-:W-:Y:S02]  /*0f20*/  @P2 FADD.FTZ R33, R45, R33 ;  /* 0x000000212d212221 */ /* 0x000fe40000010000 */
.L_x_13507:
[----:B------:R-:W-:Y:S01]  /*0f30*/  PRMT R34, RZ, 0x5410, R29 ;  /* 0x00005410ff227816 */ /* 0x000fe2000000001d */
[----:B------:R-:W-:Y:S05]  /*0f40*/  @P3 BRA `(.L_x_13508) ;  /* 0x0000003000003947 */ /* 0x000fea0003800000 */
[----:B------:R-:W-:Y:S05]  /*0f50*/  @!P2 BRA `(.L_x_13509) ;  /* 0x000000500000a947 */ /* 0x000fea0003800000 */
[----:B-----5:R-:W-:Y:S01]  /*0f60*/  FADD.FTZ R34, R46, R34 ;  /* 0x000000222e227221 */ /* 0x020fe20000010000 */
[----:B------:R-:W-:Y:S05]  /*0f70*/  BRA `(.L_x_13509) ;  /* 0x0000003000007947 */ /* 0x000fea0003800000 */
.L_x_13508:
[----:B-----5:R-:W-:-:S05]  /*0f80*/  PRMT R35, RZ, 0x5410, R49 ;  /* 0x00005410ff237816 */ /* 0x020fca0000000031 */
[----:B------:R-:W-:-:S04]  /*0f90*/  FADD.FTZ R34, R35, R34 ;  /* 0x0000002223227221 */ /* 0x000fc80000010000 */
[----:B------:R-:W-:Y:S02]  /*0fa0*/  @P2 FADD.FTZ R34, R46, R34 ;  /* 0x000000222e222221 */ /* 0x000fe40000010000 */
.L_x_13509:
[----:B------:R-:W-:Y:S01]  /*0fb0*/  PRMT R35, RZ, 0x7610, R29 ;  /* 0x00007610ff237816 */ /* 0x000fe2000000001d */
[----:B------:R-:W-:Y:S05]  /*0fc0*/  @P3 BRA `(.L_x_13510) ;  /* 0x0000003000003947 */ /* 0x000fea0003800000 */
[----:B------:R-:W-:Y:S05]  /*0fd0*/  @!P2 BRA `(.L_x_13511) ;  /* 0x000000500000a947 */ /* 0x000fea0003800000 */
[----:B-----5:R-:W-:Y:S01]  /*0fe0*/  FADD.FTZ R35, R47, R35 ;  /* 0x000000232f237221 */ /* 0x020fe20000010000 */
[----:B------:R-:W-:Y:S05]  /*0ff0*/  BRA `(.L_x_13511) ;  /* 0x0000003000007947 */ /* 0x000fea0003800000 */
.L_x_13510:
[----:B-----5:R-:W-:-:S05]  /*1000*/  PRMT R28, RZ, 0x7610, R49 ;  /* 0x00007610ff1c7816 */ /* 0x020fca0000000031 */
[----:B------:R-:W-:-:S04]  /*1010*/  FADD.FTZ R35, R28, R35 ;  /* 0x000000231c237221 */ /* 0x000fc80000010000 */
[----:B------:R-:W-:Y:S02]  /*1020*/  @P2 FADD.FTZ R35, R47, R35 ;  /* 0x000000232f232221 */ /* 0x000fe40000010000 */
.L_x_13511:
[----:B------:R-:W-:Y:S01]  /*1030*/  PRMT R28, RZ, 0x5410, R30 ;  /* 0x00005410ff1c7816 */ /* 0x000fe2000000001e */
[----:B------:R-:W-:Y:S05]  /*1040*/  @P3 BRA `(.L_x_13512) ;  /* 0x0000003000003947 */ /* 0x000fea0003800000 */
[----:B------:R-:W-:Y:S05]  /*1050*/  @!P2 BRA `(.L_x_13513) ;  /* 0x000000500000a947 */ /* 0x000fea0003800000 */
[----:B-----5:R-:W-:Y:S01]  /*1060*/  FADD.FTZ R28, R40, R28 ;  /* 0x0000001c281c7221 */ /* 0x020fe20000010000 */
[----:B------:R-:W-:Y:S05]  /*1070*/  BRA `(.L_x_13513) ;  /* 0x0000003000007947 */ /* 0x000fea0003800000 */
.L_x_13512:
[----:B-----5:R-:W-:-:S05]  /*1080*/  PRMT R29, RZ, 0x5410, R50 ;  /* 0x00005410ff1d7816 */ /* 0x020fca0000000032 */
[----:B------:R-:W-:-:S04]  /*1090*/  FADD.FTZ R28, R29, R28 ;  /* 0x0000001c1d1c7221 */ /* 0x000fc80000010000 */
[----:B------:R-:W-:Y:S02]  /*10a0*/  @P2 FADD.FTZ R28, R40, R28 ;  /* 0x0000001c281c2221 */ /* 0x000fe40000010000 */
.L_x_13513:
[----:B------:R-:W-:Y:S01]  /*10b0*/  PRMT R29, RZ, 0x7610, R30 ;  /* 0x00007610ff1d7816 */ /* 0x000fe2000000001e */
[----:B------:R-:W-:Y:S05]  /*10c0*/  @P3 BRA `(.L_x_13514) ;  /* 0x0000003000003947 */ /* 0x000fea0003800000 */
[----:B------:R-:W-:Y:S05]  /*10d0*/  @!P2 BRA `(.L_x_13515) ;  /* 0x000000500000a947 */ /* 0x000fea0003800000 */
[----:B-----5:R-:W-:Y:S01]  /*10e0*/  FADD.FTZ R29, R41, R29 ;  /* 0x0000001d291d7221 */ /* 0x020fe20000010000 */
[----:B------:R-:W-:Y:S05]  /*10f0*/  BRA `(.L_x_13515) ;  /* 0x0000003000007947 */ /* 0x000fea0003800000 */
.L_x_13514:
[----:B-----5:R-:W-:-:S05]  /*1100*/  PRMT R30, RZ, 0x7610, R50 ;  /* 0x00007610ff1e7816 */ /* 0x020fca0000000032 */
[----:B------:R-:W-:-:S04]  /*1110*/  FADD.FTZ R29, R30, R29 ;  /* 0x0000001d1e1d7221 */ /* 0x000fc80000010000 */
[----:B------:R-:W-:Y:S02]  /*1120*/  @P2 FADD.FTZ R29, R41, R29 ;  /* 0x0000001d291d2221 */ /* 0x000fe40000010000 */
.L_x_13515:
[----:B------:R-:W-:Y:S01]  /*1130*/  PRMT R30, RZ, 0x5410, R31 ;  /* 0x00005410ff1e7816 */ /* 0x000fe2000000001f */
[----:B------:R-:W-:Y:S05]  /*1140*/  @P3 BRA `(.L_x_13516) ;  /* 0x0000003000003947 */ /* 0x000fea0003800000 */
[----:B------:R-:W-:Y:S05]  /*1150*/  @!P2 BRA `(.L_x_13517) ;  /* 0x000000500000a947 */ /* 0x000fea0003800000 */
[----:B-----5:R-:W-:Y:S01]  /*1160*/  FADD.FTZ R30, R42, R30 ;  /* 0x0000001e2a1e7221 */ /* 0x020fe20000010000 */
[----:B------:R-:W-:Y:S05]  /*1170*/  BRA `(.L_x_13517) ;  /* 0x0000003000007947 */ /* 0x000fea0003800000 */
.L_x_13516:
[----:B0----5:R-:W-:-:S05]  /*1180*/  PRMT R139, RZ, 0x5410, R51 ;  /* 0x00005410ff8b7816 */ /* 0x021fca0000000033 */
[----:B------:R-:W-:-:S04]  /*1190*/  FADD.FTZ R30, R139, R30 ;  /* 0x0000001e8b1e7221 */ /* 0x000fc80000010000 */
[----:B------:R-:W-:Y:S02]  /*11a0*/  @P2 FADD.FTZ R30, R42, R30 ;  /* 0x0000001e2a1e2221 */ /* 0x000fe40000010000 */
.L_x_13517:
[----:B------:R-:W-:Y:S01]  /*11b0*/  PRMT R31, RZ, 0x7610, R31 ;  /* 0x00007610ff1f7816 */ /* 0x000fe2000000001f */
[----:B------:R-:W-:Y:S05]  /*11c0*/  @P3 BRA `(.L_x_13518) ;  /* 0x0000003000003947 */ /* 0x000fea0003800000 */
[----:B------:R-:W-:Y:S05]  /*11d0*/  @!P2 BRA `(.L_x_13519) ;  /* 0x000000500000a947 */ /* 0x000fea0003800000 */
[----:B-----5:R-:W-:Y:S01]  /*11e0*/  FADD.FTZ R31, R43, R31 ;  /* 0x0000001f2b1f7221 */ /* 0x020fe20000010000 */
[----:B------:R-:W-:Y:S05]  /*11f0*/  BRA `(.L_x_13519) ;  /* 0x0000003000007947 */ /* 0x000fea0003800000 */
.L_x_13518:
[----:B0----5:R-:W-:-:S05]  /*1200*/  PRMT R138, RZ, 0x7610, R51 ;  /* 0x00007610ff8a7816 */ /* 0x021fca0000000033 */
[----:B------:R-:W-:-:S04]  /*1210*/  FADD.FTZ R31, R138, R31 ;  /* 0x0000001f8a1f7221 */ /* 0x000fc80000010000 */
[----:B------:R-:W-:Y:S02]  /*1220*/  @P2 FADD.FTZ R31, R43, R31 ;  /* 0x0000001f2b1f2221 */ /* 0x000fe40000010000 */
.L_x_13519:
[----:B0-----:R-:W-:-:S04]  /*1230*/  LEA R138, P2, R137, c[0x0][0x188], 0x5 ;  /* 0x00006200898a7a11 */ /* 0x001fc800078428ff */
[C---:B------:R-:W-:Y:S02]  /*1240*/  LEA.HI.X R139, R137.reuse, c[0x0][0x18c], RZ, 0x5, P2 ;  /* 0x00006300898b7a11 */ /* 0x040fe400010f2cff */
[----:B------:R-:W-:-:S03]  /*1250*/  IADD3 R137, R137, 0x20, RZ ;  /* 0x0000002089897810 */ /* 0x000fc60007ffe0ff */
[----:B------:R0:W-:Y:S04]  /*1260*/  STG.E.128 [R138.64], R32 ;  /* 0x000000208a007986 */ /* 0x0001e8000c101d04 */
[----:B------:R0:W-:Y:S02]  /*1270*/  STG.E.128 [R138.64+0x10], R28 ;  /* 0x0000101c8a007986 */ /* 0x0001e4000c101d04 */
.L_x_13503:
[----:B------:R-:W-:Y:S05]  /*1280*/  BSYNC B0 ;  /* 0x0000000000007941 */ /* 0x000fea0003800000 */
.L_x_13502:
        /* <DEDUP_REMOVED lines=24> */
.L_x_13522:
[----:B-1---5:R-:W-:-:S05]  /*1410*/  PRMT R25, RZ, 0x5410, R48 ;  /* 0x00005410ff197816 */ /* 0x022fca0000000030 */
[----:B------:R-:W-:-:S04]  /*1420*/  FADD.FTZ R24, R25, R24 ;  /* 0x0000001819187221 */ /* 0x000fc80000010000 */
[----:B------:R-:W-:Y:S02]  /*1430*/  @P2 FADD.FTZ R24, R44, R24 ;  /* 0x000000182c182221 */ /* 0x000fe40000010000 */
.L_x_13523:
[----:B------:R-:W-:Y:S01]  /*1440*/  PRMT R25, RZ, 0x7610, R20 ;  /* 0x00007610ff197816 */ /* 0x000fe20000000014 */
[----:B------:R-:W-:Y:S05]  /*1450*/  @P3 BRA `(.L_x_13524) ;  /* 0x0000003000003947 */ /* 0x000fea0003800000 */
[----:B------:R-:W-:Y:S05]  /*1460*/  @!P2 BRA `(.L_x_13525) ;  /* 0x000000500000a947 */ /* 0x000fea0003800000 */
[----:B-----5:R-:W-:Y:S01]  /*1470*/  FADD.FTZ R25, R45, R25 ;  /* 0x000000192d197221 */ /* 0x020fe20000010000 */
[----:B------:R-:W-:Y:S05]  /*1480*/  BRA `(.L_x_13525) ;  /* 0x0000003000007947 */ /* 0x000fea0003800000 */
.L_x_13524:
[----:B-----5:R-:W-:-:S05]  /*1490*/  PRMT R20, RZ, 0x7610, R48 ;  /* 0x00007610ff147816 */ /* 0x020fca0000000030 */
[----:B------:R-:W-:-:S04]  /*14a0*/  FADD.FTZ R25, R20, R25 ;  /* 0x0000001914197221 */ /* 0x000fc80000010000 */
[----:B------:R-:W-:Y:S02]  /*14b0*/  @P2 FADD.FTZ R25, R45, R25 ;  /* 0x000000192d192221 */ /* 0x000fe40000010000 */
.L_x_13525:
[----:B------:R-:W-:Y:S01]  /*14c0*/  PRMT R26, RZ, 0x5410, R21 ;  /* 0x00005410ff1a7816 */ /* 0x000fe20000000015 */
[----:B------:R-:W-:Y:S05]  /*14d0*/  @P3 BRA `(.L_x_13526) ;  /* 0x0000003000003947 */ /* 0x000fea0003800000 */
[----:B------:R-:W-:Y:S05]  /*14e0*/  @!P2 BRA `(.L_x_13527) ;  /* 0x000000500000a947 */ /* 0x000fea0003800000 */
[----:B-----5:R-:W-:Y:S01]  /*14f0*/  FADD.FTZ R26, R46, R26 ;  /* 0x0000001a2e1a7221 */ /* 0x020fe20000010000 */
[----:B------:R-:W-:Y:S05]  /*1500*/  BRA `(.L_x_13527) ;  /* 0x0000003000007947 */ /* 0x000fea0003800000 */
.L_x_13526:
[----:B-----5:R-:W-:-:S05]  /*1510*/  PRMT R27, RZ, 0x5410, R49 ;  /* 0x00005410ff1b7816 */ /* 0x020fca0000000031 */
[----:B------:R-:W-:-:S04]  /*1520*/  FADD.FTZ R26, R27, R26 ;  /* 0x0000001a1b1a7221 */ /* 0x000fc80000010000 */
[----:B------:R-:W-:Y:S02]  /*1530*/  @P2 FADD.FTZ R26, R46, R26 ;  /* 0x0000001a2e1a2221 */ /* 0x000fe40000010000 */
.L_x_13527:
[----:B------:R-:W-:Y:S01]  /*1540*/  PRMT R27, RZ, 0x7610, R21 ;  /* 0x00007610ff1b7816 */ /* 0x000fe20000000015 */
[----:B------:R-:W-:Y:S05]  /*1550*/  @P3 BRA `(.L_x_13528) ;  /* 0x0000003000003947 */ /* 0x000fea0003800000 */
[----:B------:R-:W-:Y:S05]  /*1560*/  @!P2 BRA `(.L_x_13529) ;  /* 0x000000500000a947 */ /* 0x000fea0003800000 */
[----:B-----5:R-:W-:Y:S01]  /*1570*/  FADD.FTZ R27, R47, R27 ;  /* 0x0000001b2f1b7221 */ /* 0x020fe20000010000 */
[----:B------:R-:W-:Y:S05]  /*1580*/  BRA `(.L_x_13529) ;  /* 0x0000003000007947 */ /* 0x000fea0003800000 */
.L_x_13528:
[----:B-----5:R-:W-:-:S05]  /*1590*/  PRMT R20, RZ, 0x7610, R49 ;  /* 0x00007610ff147816 */ /* 0x020fca0000000031 */
[----:B------:R-:W-:-:S04]  /*15a0*/  FADD.FTZ R27, R20, R27 ;  /* 0x0000001b141b7221 */ /* 0x000fc80000010000 */
[----:B------:R-:W-:Y:S02]  /*15b0*/  @P2 FADD.FTZ R27, R47, R27 ;  /* 0x0000001b2f1b2221 */ /* 0x000fe40000010000 */
.L_x_13529:
[----:B------:R-:W-:Y:S01]  /*15c0*/  PRMT R20, RZ, 0x5410, R22 ;  /* 0x00005410ff147816 */ /* 0x000fe20000000016 */
[----:B------:R-:W-:Y:S05]  /*15d0*/  @P3 BRA `(.L_x_13530) ;  /* 0x0000003000003947 */ /* 0x000fea0003800000 */
[----:B------:R-:W-:Y:S05]  /*15e0*/  @!P2 BRA `(.L_x_13531) ;  /* 0x000000500000a947 */ /* 0x000fea0003800000 */
[----:B-----5:R-:W-:Y:S01]  /*15f0*/  FADD.FTZ R20, R40, R20 ;  /* 0x0000001428147221 */ /* 0x020fe20000010000 */
[----:B------:R-:W-:Y:S05]  /*1600*/  BRA `(.L_x_13531) ;  /* 0x0000003000007947 */ /* 0x000fea0003800000 */
.L_x_13530:
[----:B-----5:R-:W-:-:S05]  /*1610*/  PRMT R21, RZ, 0x5410, R50 ;  /* 0x00005410ff157816 */ /* 0x020fca0000000032 */
[----:B------:R-:W-:-:S04]  /*1620*/  FADD.FTZ R20, R21, R20 ;  /* 0x0000001415147221 */ /* 0x000fc80000010000 */
[----:B------:R-:W-:Y:S02]  /*1630*/  @P2 FADD.FTZ R20, R40, R20 ;  /* 0x0000001428142221 */ /* 0x000fe40000010000 */
.L_x_13531:
[----:B------:R-:W-:Y:S01]  /*1640*/  PRMT R21, RZ, 0x7610, R22 ;  /* 0x00007610ff157816 */ /* 0x000fe20000000016 */
[----:B------:R-:W-:Y:S05]  /*1650*/  @P3 BRA `(.L_x_13532) ;  /* 0x0000003000003947 */ /* 0x000fea0003800000 */
[----:B------:R-:W-:Y:S05]  /*1660*/  @!P2 BRA `(.L_x_13533) ;  /* 0x000000500000a947 */ /* 0x000fea0003800000 */
[----:B-----5:R-:W-:Y:S01]  /*1670*/  FADD.FTZ R21, R41, R21 ;  /* 0x0000001529157221 */ /* 0x020fe20000010000 */
[----:B------:R-:W-:Y:S05]  /*1680*/  BRA `(.L_x_13533) ;  /* 0x0000003000007947 */ /* 0x000fea0003800000 */
.L_x_13532:
[----:B-----5:R-:W-:-:S05]  /*1690*/  PRMT R22, RZ, 0x7610, R50 ;  /* 0x00007610ff167816 */ /* 0x020fca0000000032 */
[----:B------:R-:W-:-:S04]  /*16a0*/  FADD.FTZ R21, R22, R21 ;  /* 0x0000001516157221 */ /* 0x000fc80000010000 */
[----:B------:R-:W-:Y:S02]  /*16b0*/  @P2 FADD.FTZ R21, R41, R21 ;  /* 0x0000001529152221 */ /* 0x000fe40000010000 */
.L_x_13533:
[----:B------:R-:W-:Y:S01]  /*16c0*/  PRMT R22, RZ, 0x5410, R23 ;  /* 0x00005410ff167816 */ /* 0x000fe20000000017 */
[----:B------:R-:W-:Y:S05]  /*16d0*/  @P3 BRA `(.L_x_13534) ;  /* 0x0000003000003947 */ /* 0x000fea0003800000 */
[----:B------:R-:W-:Y:S05]  /*16e0*/  @!P2 BRA `(.L_x_13535) ;  /* 0x000000500000a947 */ /* 0x000fea0003800000 */
[----:B-----5:R-:W-:Y:S01]  /*16f0*/  FADD.FTZ R22, R42, R22 ;  /* 0x000000162a167221 */ /* 0x020fe20000010000 */
[----:B------:R-:W-:Y:S05]  /*1700*/  BRA `(.L_x_13535) ;  /* 0x0000003000007947 */ /* 0x000fea0003800000 */
.L_x_13534:
[----:B0----5:R-:W-:-:S05]  /*1710*/  PRMT R139, RZ, 0x5410, R51 ;  /* 0x00005410ff8b7816 */ /* 0x021fca0000000033 */
[----:B------:R-:W-:-:S04]  /*1720*/  FADD.FTZ R22, R139, R22 ;  /* 0x000000168b167221 */ /* 0x000fc80000010000 */
[----:B------:R-:W-:Y:S02]  /*1730*/  @P2 FADD.FTZ R22, R42, R22 ;  /* 0x000000162a162221 */ /* 0x000fe40000010000 */
.L_x_13535:
[----:B------:R-:W-:Y:S01]  /*1740*/  PRMT R23, RZ, 0x7610, R23 ;  /* 0x00007610ff177816 */ /* 0x000fe20000000017 */
[----:B------:R-:W-:Y:S05]  /*1750*/  @P3 BRA `(.L_x_13536) ;  /* 0x0000003000003947 */ /* 0x000fea0003800000 */
[----:B------:R-:W-:Y:S05]  /*1760*/  @!P2 BRA `(.L_x_13537) ;  /* 0x000000500000a947 */ /* 0x000fea0003800000 */
[----:B-----5:R-:W-:Y:S01]  /*1770*/  FADD.FTZ R23, R43, R23 ;  /* 0x000000172b177221 */ /* 0x020fe20000010000 */
[----:B------:R-:W-:Y:S05]  /*1780*/  BRA `(.L_x_13537) ;  /* 0x0000003000007947 */ /* 0x000fea0003800000 */
.L_x_13536:
[----:B0----5:R-:W-:-:S05]  /*1790*/  PRMT R138, RZ, 0x7610, R51 ;  /* 0x00007610ff8a7816 */ /* 0x021fca0000000033 */
[----:B------:R-:W-:-:S04]  /*17a0*/  FADD.FTZ R23, R138, R23 ;  /* 0x000000178a177221 */ /* 0x000fc80000010000 */
[----:B------:R-:W-:Y:S02]  /*17b0*/  @P2 FADD.FTZ R23, R43, R23 ;  /* 0x000000172b172221 */ /* 0x000fe40000010000 */
.L_x_13537:
[----:B0-----:R-:W-:-:S04]  /*17c0*/  LEA R138, P2, R137, c[0x0][0x188], 0x5 ;  /* 0x00006200898a7a11 */ /* 0x001fc800078428ff */
[C---:B------:R-:W-:Y:S02]  /*17d0*/  LEA.HI.X R139, R137.reuse, c[0x0][0x18c], RZ, 0x5, P2 ;  /* 0x00006300898b7a11 */ /* 0x040fe400010f2cff */
[----:B------:R-:W-:-:S03]  /*17e0*/  IADD3 R137, R137, 0x20, RZ ;  /* 0x0000002089897810 */ /* 0x000fc60007ffe0ff */
[----:B------:R0:W-:Y:S04]  /*17f0*/  STG.E.128 [R138.64], R24 ;  /* 0x000000188a007986 */ /* 0x0001e8000c101d04 */
[----:B------:R0:W-:Y:S02]  /*1800*/  STG.E.128 [R138.64+0x10], R20 ;  /* 0x000010148a007986 */ /* 0x0001e4000c101d04 */
.L_x_13521:
[----:B------:R-:W-:Y:S05]  /*1810*/  BSYNC B0 ;  /* 0x0000000000007941 */ /* 0x000fea0003800000 */
.L_x_13520:
        /* <DEDUP_REMOVED lines=24> */
.L_x_13540:
[----:B-1---5:R-:W-:-:S05]  /*19a0*/  PRMT R17, RZ, 0x5410, R48 ;  /* 0x00005410ff117816 */ /* 0x022fca0000000030 */
[----:B------:R-:W-:-:S04]  /*19b0*/  FADD.FTZ R16, R17, R16 ;  /* 0x0000001011107221 */ /* 0x000fc80000010000 */
[----:B------:R-:W-:Y:S02]  /*19c0*/  @P2 FADD.FTZ R16, R44, R16 ;  /* 0x000000102c102221 */ /* 0x000fe40000010000 */
.L_x_13541:
[----:B------:R-:W-:Y:S01]  /*19d0*/  PRMT R17, RZ, 0x7610, R12 ;  /* 0x00007610ff117816 */ /* 0x000fe2000000000c */
[----:B------:R-:W-:Y:S05]  /*19e0*/  @P3 BRA `(.L_x_13542) ;  /* 0x0000003000003947 */ /* 0x000fea0003800000 */
[----:B------:R-:W-:Y:S05]  /*19f0*/  @!P2 BRA `(.L_x_13543) ;  /* 0x000000500000a947 */ /* 0x000fea0003800000 */
[----:B-----5:R-:W-:Y:S01]  /*1a00*/  FADD.FTZ R17, R45, R17 ;  /* 0x000000112d117221 */ /* 0x020fe20000010000 */
[----:B------:R-:W-:Y:S05]  /*1a10*/  BRA `(.L_x_13543) ;  /* 0x0000003000007947 */ /* 0x000fea0003800000 */
.L_x_13542:
[----:B-----5:R-:W-:-:S05]  /*1a20*/  PRMT R12, RZ, 0x7610, R48 ;  /* 0x00007610ff0c7816 */ /* 0x020fca0000000030 */
[----:B------:R-:W-:-:S04]  /*1a30*/  FADD.FTZ R17, R12, R17 ;  /* 0x000000110c117221 */ /* 0x000fc80000010000 */
[----:B------:R-:W-:Y:S02]  /*1a40*/  @P2 FADD.FTZ R17, R45, R17 ;  /* 0x000000112d112221 */ /* 0x000fe40000010000 */
.L_x_13543:
[----:B------:R-:W-:Y:S01]  /*1a50*/  PRMT R18, RZ, 0x5410, R13 ;  /* 0x00005410ff127816 */ /* 0x000fe2000000000d */
[----:B------:R-:W-:Y:S05]  /*1a60*/  @P3 BRA `(.L_x_13544) ;  /* 0x0000003000003947 */ /* 0x000fea0003800000 */
[----:B------:R-:W-:Y:S05]  /*1a70*/  @!P2 BRA `(.L_x_13545) ;  /* 0x000000500000a947 */ /* 0x000fea0003800000 */
[----:B-----5:R-:W-:Y:S01]  /*1a80*/  FADD.FTZ R18, R46, R18 ;  /* 0x000000122e127221 */ /* 0x020fe20000010000 */
[----:B------:R-:W-:Y:S05]  /*1a90*/  BRA `(.L_x_13545) ;  /* 0x0000003000007947 */ /* 0x000fea0003800000 */
.L_x_13544:
[----:B-----5:R-:W-:-:S05]  /*1aa0*/  PRMT R19, RZ, 0x5410, R49 ;  /* 0x00005410ff137816 */ /* 0x020fca0000000031 */
[----:B------:R-:W-:-:S04]  /*1ab0*/  FADD.FTZ R18, R19, R18 ;  /* 0x0000001213127221 */ /* 0x000fc80000010000 */
[----:B------:R-:W-:Y:S02]  /*1ac0*/  @P2 FADD.FTZ R18, R46, R18 ;  /* 0x000000122e122221 */ /* 0x000fe40000010000 */
.L_x_13545:
[----:B------:R-:W-:Y:S01]  /*1ad0*/  PRMT R19, RZ, 0x7610, R13 ;  /* 0x00007610ff137816 */ /* 0x000fe2000000000d */
[----:B------:R-:W-:Y:S05]  /*1ae0*/  @P3 BRA `(.L_x_13546) ;  /* 0x0000003000003947 */ /* 0x000fea0003800000 */
[----:B------:R-:W-:Y:S05]  /*1af0*/  @!P2 BRA `(.L_x_13547) ;  /* 0x000000500000a947 */ /* 0x000fea0003800000 */
[----:B-----5:R-:W-:Y:S01]  /*1b00*/  FADD.FTZ R19, R47, R19 ;  /* 0x000000132f137221 */ /* 0x020fe20000010000 */
[----:B------:R-:W-:Y:S05]  /*1b10*/  BRA `(.L_x_13547) ;  /* 0x0000003000007947 */ /* 0x000fea0003800000 */
.L_x_13546:
[----:B-----5:R-:W-:-:S05]  /*1b20*/  PRMT R12, RZ, 0x7610, R49 ;  /* 0x00007610ff0c7816 */ /* 0x020fca0000000031 */
[----:B------:R-:W-:-:S04]  /*1b30*/  FADD.FTZ R19, R12, R19 ;  /* 0x000000130c137221 */ /* 0x000fc80000010000 */
[----:B------:R-:W-:Y:S02]  /*1b40*/  @P2 FADD.FTZ R19, R47, R19 ;  /* 0x000000132f132221 */ /* 0x000fe40000010000 */
.L_x_13547:
[----:B------:R-:W-:Y:S01]  /*1b50*/  PRMT R12, RZ, 0x5410, R14 ;  /* 0x00005410ff0c7816 */ /* 0x000fe2000000000e */
[----:B------:R-:W-:Y:S05]  /*1b60*/  @P3 BRA `(.L_x_13548) ;  /* 0x0000003000003947 */ /* 0x000fea0003800000 */
[----:B------:R-:W-:Y:S05]  /*1b70*/  @!P2 BRA `(.L_x_13549) ;  /* 0x000000500000a947 */ /* 0x000fea0003800000 */
[----:B-----5:R-:W-:Y:S01]  /*1b80*/  FADD.FTZ R12, R40, R12 ;  /* 0x0000000c280c7221 */ /* 0x020fe20000010000 */
[----:B------:R-:W-:Y:S05]  /*1b90*/  BRA `(.L_x_13549) ;  /* 0x0000003000007947 */ /* 0x000fea0003800000 */
.L_x_13548:
[----:B-----5:R-:W-:-:S05]  /*1ba0*/  PRMT R13, RZ, 0x5410, R50 ;  /* 0x00005410ff0d7816 */ /* 0x020fca0000000032 */
[----:B------:R-:W-:-:S04]  /*1bb0*/  FADD.FTZ R12, R13, R12 ;  /* 0x0000000c0d0c7221 */ /* 0x000fc80000010000 */
[----:B------:R-:W-:Y:S02]  /*1bc0*/  @P2 FADD.FTZ R12, R40, R12 ;  /* 0x0000000c280c2221 */ /* 0x000fe40000010000 */
.L_x_13549:
[----:B------:R-:W-:Y:S01]  /*1bd0*/  PRMT R13, RZ, 0x7610, R14 ;  /* 0x00007610ff0d7816 */ /* 0x000fe2000000000e */
[----:B------:R-:W-:Y:S05]  /*1be0*/  @P3 BRA `(.L_x_13550) ;  /* 0x0000003000003947 */ /* 0x000fea0003800000 */
[----:B------:R-:W-:Y:S05]  /*1bf0*/  @!P2 BRA `(.L_x_13551) ;  /* 0x000000500000a947 */ /* 0x000fea0003800000 */
[----:B-----5:R-:W-:Y:S01]  /*1c00*/  FADD.FTZ R13, R41, R13 ;  /* 0x0000000d290d7221 */ /* 0x020fe20000010000 */
[----:B------:R-:W-:Y:S05]  /*1c10*/  BRA `(.L_x_13551) ;  /* 0x0000003000007947 */ /* 0x000fea0003800000 */
.L_x_13550:
[----:B-----5:R-:W-:-:S05]  /*1c20*/  PRMT R14, RZ, 0x7610, R50 ;  /* 0x00007610ff0e7816 */ /* 0x020fca0000000032 */
[----:B------:R-:W-:-:S04]  /*1c30*/  FADD.FTZ R13, R14, R13 ;  /* 0x0000000d0e0d7221 */ /* 0x000fc80000010000 */
[----:B------:R-:W-:Y:S02]  /*1c40*/  @P2 FADD.FTZ R13, R41, R13 ;  /* 0x0000000d290d2221 */ /* 0x000fe40000010000 */
.L_x_13551:
[----:B------:R-:W-:Y:S01]  /*1c50*/  PRMT R14, RZ, 0x5410, R15 ;  /* 0x00005410ff0e7816 */ /* 0x000fe2000000000f */
[----:B------:R-:W-:Y:S05]  /*1c60*/  @P3 BRA `(.L_x_13552) ;  /* 0x0000003000003947 */ /* 0x000fea0003800000 */
[----:B------:R-:W-:Y:S05]  /*1c70*/  @!P2 BRA `(.L_x_13553) ;  /* 0x000000500000a947 */ /* 0x000fea0003800000 */
[----:B-----5:R-:W-:Y:S01]  /*1c80*/  FADD.FTZ R14, R42, R14 ;  /* 0x0000000e2a0e7221 */ /* 0x020fe20000010000 */
[----:B------:R-:W-:Y:S05]  /*1c90*/  BRA `(.L_x_13553) ;  /* 0x0000003000007947 */ /* 0x000fea0003800000 */
.L_x_13552:
[----:B0----5:R-:W-:-:S05]  /*1ca0*/  PRMT R139, RZ, 0x5410, R51 ;  /* 0x00005410ff8b7816 */ /* 0x021fca0000000033 */
[----:B------:R-:W-:-:S04]  /*1cb0*/  FADD.FTZ R14, R139, R14 ;  /* 0x0000000e8b0e7221 */ /* 0x000fc80000010000 */
[----:B------:R-:W-:Y:S02]  /*1cc0*/  @P2 FADD.FTZ R14, R42, R14 ;  /* 0x0000000e2a0e2221 */ /* 0x000fe40000010000 */
.L_x_13553:
[----:B------:R-:W-:Y:S01]  /*1cd0*/  PRMT R15, RZ, 0x7610, R15 ;  /* 0x00007610ff0f7816 */ /* 0x000fe2000000000f */
[----:B------:R-:W-:Y:S05]  /*1ce0*/  @P3 BRA `(.L_x_13554) ;  /* 0x0000003000003947 */ /* 0x000fea0003800000 */
[----:B------:R-:W-:Y:S05]  /*1cf0*/  @!P2 BRA `(.L_x_13555) ;  /* 0x000000500000a947 */ /* 0x000fea0003800000 */
[----:B-----5:R-:W-:Y:S01]  /*1d00*/  FADD.FTZ R15, R43, R15 ;  /* 0x0000000f2b0f7221 */ /* 0x020fe20000010000 */
[----:B------:R-:W-:Y:S05]  /*1d10*/  BRA `(.L_x_13555) ;  /* 0x0000003000007947 */ /* 0x000fea0003800000 */
.L_x_13554:
[----:B0----5:R-:W-:-:S05]  /*1d20*/  PRMT R138, RZ, 0x7610, R51 ;  /* 0x00007610ff8a7816 */ /* 0x021fca0000000033 */
[----:B------:R-:W-:-:S04]  /*1d30*/  FADD.FTZ R15, R138, R15 ;  /* 0x0000000f8a0f7221 */ /* 0x000fc80000010000 */
[----:B------:R-:W-:Y:S02]  /*1d40*/  @P2 FADD.FTZ R15, R43, R15 ;  /* 0x0000000f2b0f2221 */ /* 0x000fe40000010000 */
.L_x_13555:
[----:B0-----:R-:W-:-:S04]  /*1d50*/  LEA R138, P2, R137, c[0x0][0x188], 0x5 ;  /* 0x00006200898a7a11 */ /* 0x001fc800078428ff */
[C---:B------:R-:W-:Y:S02]  /*1d60*/  LEA.HI.X R139, R137.reuse, c[0x0][0x18c], RZ, 0x5, P2 ;  /* 0x00006300898b7a11 */ /* 0x040fe400010f2cff */
[----:B------:R-:W-:-:S03]  /*1d70*/  IADD3 R137, R137, 0x20, RZ ;  /* 0x0000002089897810 */ /* 0x000fc60007ffe0ff */
[----:B------:R0:W-:Y:S04]  /*1d80*/  STG.E.128 [R138.64], R16 ;  /* 0x000000108a007986 */ /* 0x0001e8000c101d04 */
[----:B------:R0:W-:Y:S02]  /*1d90*/  STG.E.128 [R138.64+0x10], R12 ;  /* 0x0000100c8a007986 */ /* 0x0001e4000c101d04 */
.L_x_13539:
[----:B------:R-:W-:Y:S05]  /*1da0*/  BSYNC B0 ;  /* 0x0000000000007941 */ /* 0x000fea0003800000 */
.L_x_13538:
        /* <DEDUP_REMOVED lines=23> */
.L_x_13558:
[----:B-1---5:R-:W-:-:S05]  /*1f20*/  PRMT R9, RZ, 0x5410, R48 ;  /* 0x00005410ff097816 */ /* 0x022fca0000000030 */
[----:B------:R-:W-:-:S04]  /*1f30*/  FADD.FTZ R8, R9, R8 ;  /* 0x0000000809087221 */ /* 0x000fc80000010000 */
[----:B------:R-:W-:Y:S02]  /*1f40*/  @P2 FADD.FTZ R8, R44, R8 ;  /* 0x000000082c082221 */ /* 0x000fe40000010000 */
.L_x_13559:
[----:B------:R-:W-:Y:S01]  /*1f50*/  PRMT R9, RZ, 0x7610, R4 ;  /* 0x00007610ff097816 */ /* 0x000fe20000000004 */
[----:B------:R-:W-:Y:S05]  /*1f60*/  @P3 BRA `(.L_x_13560) ;  /* 0x0000003000003947 */ /* 0x000fea0003800000 */
[----:B------:R-:W-:Y:S05]  /*1f70*/  @!P2 BRA `(.L_x_13561) ;  /* 0x000000500000a947 */ /* 0x000fea0003800000 */
[----:B-----5:R-:W-:Y:S01]  /*1f80*/  FADD.FTZ R9, R45, R9 ;  /* 0x000000092d097221 */ /* 0x020fe20000010000 */
[----:B------:R-:W-:Y:S05]  /*1f90*/  BRA `(.L_x_13561) ;  /* 0x0000003000007947 */ /* 0x000fea0003800000 */
.L_x_13560:
[----:B-----5:R-:W-:-:S05]  /*1fa0*/  PRMT R4, RZ, 0x7610, R48 ;  /* 0x00007610ff047816 */ /* 0x020fca0000000030 */
[----:B------:R-:W-:-:S04]  /*1fb0*/  FADD.FTZ R9, R4, R9 ;  /* 0x0000000904097221 */ /* 0x000fc80000010000 */
[----:B------:R-:W-:Y:S02]  /*1fc0*/  @P2 FADD.FTZ R9, R45, R9 ;  /* 0x000000092d092221 */ /* 0x000fe40000010000 */
.L_x_13561:
[----:B------:R-:W-:Y:S01]  /*1fd0*/  PRMT R10, RZ, 0x5410, R5 ;  /* 0x00005410ff0a7816 */ /* 0x000fe20000000005 */
[----:B------:R-:W-:Y:S05]  /*1fe0*/  @P3 BRA `(.L_x_13562) ;  /* 0x0000003000003947 */ /* 0x000fea0003800000 */
[----:B------:R-:W-:Y:S05]  /*1ff0*/  @!P2 BRA `(.L_x_13563) ;  /* 0x000000500000a947 */ /* 0x000fea0003800000 */
[----:B-----5:R-:W-:Y:S01]  /*2000*/  FADD.FTZ R10, R46, R10 ;  /* 0x0000000a2e0a7221 */ /* 0x020fe20000010000 */
[----:B------:R-:W-:Y:S05]  /*2010*/  BRA `(.L_x_13563) ;  /* 0x0000003000007947 */ /* 0x000fea0003800000 */
.L_x_13562:
[----:B-----5:R-:W-:-:S05]  /*2020*/  PRMT R11, RZ, 0x5410, R49 ;  /* 0x00005410ff0b7816 */ /* 0x020fca0000000031 */
[----:B------:R-:W-:-:S04]  /*2030*/  FADD.FTZ R10, R11, R10 ;  /* 0x0000000a0b0a7221 */ /* 0x000fc80000010000 */
[----:B------:R-:W-:Y:S02]  /*2040*/  @P2 FADD.FTZ R10, R46, R10 ;  /* 0x0000000a2e0a2221 */ /* 0x000fe40000010000 */
.L_x_13563:
[----:B------:R-:W-:Y:S01]  /*2050*/  PRMT R11, RZ, 0x7610, R5 ;  /* 0x00007610ff0b7816 */ /* 0x000fe20000000005 */
[----:B------:R-:W-:Y:S05]  /*2060*/  @P3 BRA `(.L_x_13564) ;  /* 0x0000003000003947 */ /* 0x000fea0003800000 */
[----:B------:R-:W-:Y:S05]  /*2070*/  @!P2 BRA `(.L_x_13565) ;  /* 0x000000500000a947 */ /* 0x000fea0003800000 */
[----:B-----5:R-:W-:Y:S01]  /*2080*/  FADD.FTZ R11, R47, R11 ;  /* 0x0000000b2f0b7221 */ /* 0x020fe20000010000 */
[----:B------:R-:W-:Y:S05]  /*2090*/  BRA `(.L_x_13565) ;  /* 0x0000003000007947 */ /* 0x000fea0003800000 */
.L_x_13564:
[----:B-----5:R-:W-:-:S05]  /*20a0*/  PRMT R4, RZ, 0x7610, R49 ;  /* 0x00007610ff047816 */ /* 0x020fca0000000031 */
[----:B------:R-:W-:-:S04]  /*20b0*/  FADD.FTZ R11, R4, R11 ;  /* 0x0000000b040b7221 */ /* 0x000fc80000010000 */
[----:B------:R-:W-:Y:S02]  /*20c0*/  @P2 FADD.FTZ R11, R47, R11 ;  /* 0x0000000b2f0b2221 */ /* 0x000fe40000010000 */
.L_x_13565:
[----:B------:R-:W-:Y:S01]  /*20d0*/  PRMT R4, RZ, 0x5410, R6 ;  /* 0x00005410ff047816 */ /* 0x000fe20000000006 */
[----:B------:R-:W-:Y:S05]  /*20e0*/  @P3 BRA `(.L_x_13566) ;  /* 0x0000003000003947 */ /* 0x000fea0003800000 */
[----:B------:R-:W-:Y:S05]  /*20f0*/  @!P2 BRA `(.L_x_13567) ;  /* 0x000000500000a947 */ /* 0x000fea0003800000 */
[----:B-----5:R-:W-:Y:S01]  /*2100*/  FADD.FTZ R4, R40, R4 ;  /* 0x0000000428047221 */ /* 0x020fe20000010000 */
[----:B------:R-:W-:Y:S05]  /*2110*/  BRA `(.L_x_13567) ;  /* 0x0000003000007947 */ /* 0x000fea0003800000 */
.L_x_13566:
[----:B-----5:R-:W-:-:S05]  /*2120*/  PRMT R5, RZ, 0x5410, R50 ;  /* 0x00005410ff057816 */ /* 0x020fca0000000032 */
[----:B------:R-:W-:-:S04]  /*2130*/  FADD.FTZ R4, R5, R4 ;  /* 0x0000000405047221 */ /* 0x000fc80000010000 */
[----:B------:R-:W-:Y:S02]  /*2140*/  @P2 FADD.FTZ R4, R40, R4 ;  /* 0x0000000428042221 */ /* 0x000fe40000010000 */
.L_x_13567:
[----:B------:R-:W-:Y:S01]  /*2150*/  PRMT R5, RZ, 0x7610, R6 ;  /* 0x00007610ff057816 */ /* 0x000fe20000000006 */
[----:B------:R-:W-:Y:S05]  /*2160*/  @P3 BRA `(.L_x_13568) ;  /* 0x0000003000003947 */ /* 0x000fea0003800000 */
[----:B------:R-:W-:Y:S05]  /*2170*/  @!P2 BRA `(.L_x_13569) ;  /* 0x000000500000a947 */ /* 0x000fea0003800000 */
[----:B-----5:R-:W-:Y:S01]  /*2180*/  FADD.FTZ R5, R41, R5 ;  /* 0x0000000529057221 */ /* 0x020fe20000010000 */
[----:B------:R-:W-:Y:S05]  /*2190*/  BRA `(.L_x_13569) ;  /* 0x0000003000007947 */ /* 0x000fea0003800000 */
.L_x_13568:
[----:B-----5:R-:W-:-:S05]  /*21a0*/  PRMT R6, RZ, 0x7610, R50 ;  /* 0x00007610ff067816 */ /* 0x020fca0000000032 */
[----:B------:R-:W-:-:S04]  /*21b0*/  FADD.FTZ R5, R6, R5 ;  /* 0x0000000506057221 */ /* 0x000fc80000010000 */
[----:B------:R-:W-:Y:S02]  /*21c0*/  @P2 FADD.FTZ R5, R41, R5 ;  /* 0x0000000529052221 */ /* 0x000fe40000010000 */
.L_x_13569:
[----:B------:R-:W-:Y:S01]  /*21d0*/  PRMT R6, RZ, 0x5410, R7 ;  /* 0x00005410ff067816 */ /* 0x000fe20000000007 */
[----:B------:R-:W-:Y:S05]  /*21e0*/  @P3 BRA `(.L_x_13570) ;  /* 0x0000003000003947 */ /* 0x000fea0003800000 */
[----:B------:R-:W-:Y:S05]  /*21f0*/  @!P2 BRA `(.L_x_13571) ;  /* 0x000000500000a947 */ /* 0x000fea0003800000 */
[----:B-----5:R-:W-:Y:S01]  /*2200*/  FADD.FTZ R6, R42, R6 ;  /* 0x000000062a067221 */ /* 0x020fe20000010000 */
[----:B------:R-:W-:Y:S05]  /*2210*/  BRA `(.L_x_13571) ;  /* 0x0000003000007947 */ /* 0x000fea0003800000 */
.L_x_13570:
[----:B0----5:R-:W-:-:S05]  /*2220*/  PRMT R139, RZ, 0x5410, R51 ;  /* 0x00005410ff8b7816 */ /* 0x021fca0000000033 */
[----:B------:R-:W-:-:S04]  /*2230*/  FADD.FTZ R6, R139, R6 ;  /* 0x000000068b067221 */ /* 0x000fc80000010000 */
[----:B------:R-:W-:Y:S02]  /*2240*/  @P2 FADD.FTZ R6, R42, R6 ;  /* 0x000000062a062221 */ /* 0x000fe40000010000 */
.L_x_13571:
[----:B------:R-:W-:Y:S01]  /*2250*/  PRMT R7, RZ, 0x7610, R7 ;  /* 0x00007610ff077816 */ /* 0x000fe20000000007 */
[----:B------:R-:W-:Y:S05]  /*2260*/  @P3 BRA `(.L_x_13572) ;  /* 0x0000003000003947 */ /* 0x000fea0003800000 */
[----:B------:R-:W-:Y:S05]  /*2270*/  @!P2 BRA `(.L_x_13573) ;  /* 0x000000500000a947 */ /* 0x000fea0003800000 */
[----:B-----5:R-:W-:Y:S01]  /*2280*/  FADD.FTZ R7, R43, R7 ;  /* 0x000000072b077221 */ /* 0x020fe20000010000 */
[----:B------:R-:W-:Y:S05]  /*2290*/  BRA `(.L_x_13573) ;  /* 0x0000003000007947 */ /* 0x000fea0003800000 */
.L_x_13572:
[----:B0----5:R-:W-:-:S05]  /*22a0*/  PRMT R138, RZ, 0x7610, R51 ;  /* 0x00007610ff8a7816 */ /* 0x021fca0000000033 */
[----:B------:R-:W-:-:S04]  /*22b0*/  FADD.FTZ R7, R138, R7 ;  /* 0x000000078a077221 */ /* 0x000fc80000010000 */
[----:B------:R-:W-:Y:S02]  /*22c0*/  @P2 FADD.FTZ R7, R43, R7 ;  /* 0x000000072b072221 */ /* 0x000fe40000010000 */
.L_x_13573:
[----:B0-----:R-:W-:-:S04]  /*22d0*/  LEA R138, P2, R137, c[0x0][0x188], 0x5 ;  /* 0x00006200898a7a11 */ /* 0x001fc800078428ff */
[----:B------:R-:W-:-:S05]  /*22e0*/  LEA.HI.X R139, R137, c[0x0][0x18c], RZ, 0x5, P2 ;  /* 0x00006300898b7a11 */ /* 0x000fca00010f2cff */
[----:B------:R0:W-:Y:S04]  /*22f0*/  STG.E.128 [R138.64], R8 ;  /* 0x000000088a007986 */ /* 0x0001e8000c101d04 */
[----:B------:R0:W-:Y:S02]  /*2300*/  STG.E.128 [R138.64+0x10], R4 ;  /* 0x000010048a007986 */ /* 0x0001e4000c101d04 */
.L_x_13557:
[----:B------:R-:W-:Y:S05]  /*2310*/  BSYNC B0 ;  /* 0x0000000000007941 */ /* 0x000fea0003800000 */
.L_x_13556:
        /* <DEDUP_REMOVED lines=48> */
.L_x_13588:
        /* <DEDUP_REMOVED lines=101> */
.L_x_13589:
        /* <DEDUP_REMOVED lines=8> */
[----:B------:R-:W-:Y:S02]  /*2cf0*/  @!P6 MOV R143, 0x4 ;  /* 0x00000004008fe802 */ /* 0x000fe40000000f00 */
[----:B------:R-:W-:Y:S01]  /*2d00*/  FSEL R138, R137, RZ, !P2 ;  /* 0x000000ff898a7208 */ /* 0x000fe20005000000 */
[----:B------:R-:W-:-:S02]  /*2d10*/  FADD.FTZ R136, R136, R139 ;  /* 0x0000008b88887221 */ /* 0x000fc40000010000 */
[----:B0-----:R-:W-:-:S04]  /*2d20*/  @!P6 IMAD.WIDE R140, R2, R141, c[0x0][0x1a0] ;  /* 0x00006800028ce625 */ /* 0x001fc800078e028d */
[----:B------:R-:W0:Y:S01]  /*2d30*/  MUFU.RSQ R136, R136 ;  /* 0x0000008800887308 */ /* 0x000e220000001400 */
[----:B------:R-:W-:Y:S01]  /*2d40*/  @!P6 IMAD.WIDE R142, R2, R143, c[0x0][0x1a8] ;  /* 0x00006a00028ee625 */ /* 0x000fe200078e028f */
[----:B------:R1:W-:Y:S04]  /*2d50*/  @!P6 STG.E [R140.64], R137 ;  /* 0x000000898c00e986 */ /* 0x0003e8000c101904 */
[----:B0-----:R1:W-:Y:S01]  /*2d60*/  @!P6 STG.E [R142.64], R136 ;  /* 0x000000888e00e986 */ /* 0x0013e2000c101904 */
[----:B------:R-:W-:Y:S05]  /*2d70*/  @!P0 BRA `(.L_x_13577) ;  /* 0x0000020000008947 */ /* 0x000fea0003800000 */
[--C-:B-1----:R-:W-:Y:S01]  /*2d80*/  FADD.FTZ R141, R38, -R138.reuse ;  /* 0x8000008a268d7221 */ /* 0x102fe20000010000 */
[----:B------:R-:W-:Y:S01]  /*2d90*/  HFMA2.MMA R148, -RZ, RZ, 0, 9.5367431640625e-07 ;  /* 0x00000010ff947435 */ /* 0x000fe200000001ff */
[--C-:B------:R-:W-:Y:S02]  /*2da0*/  FADD.FTZ R143, R39, -R138.reuse ;  /* 0x8000008a278f7221 */ /* 0x100fe40000010000 */
        /* <DEDUP_REMOVED lines=25> */
[C---:B------:R-:W-:Y:S01]  /*2f40*/  IMAD.WIDE.U32 R144, R3.reuse, R148, c[0x0][0x208] ;  /* 0x0000820003907625 */ /* 0x040fe200078e0094 */
[----:B------:R-:W-:Y:S02]  /*2f50*/  IADD3 R3, R3, 0x20, RZ ;  /* 0x0000002003037810 */ /* 0x000fe40007ffe0ff */
[----:B------:R-:W-:-:S05]  /*2f60*/  F2FP.BF16.PACK_AB R143, R146, R143 ;  /* 0x0000008f928f723e */ /* 0x000fca00000010ff */
[----:B------:R0:W-:Y:S02]  /*2f70*/  STG.E.128 [R144.64], R140 ;  /* 0x0000008c90007986 */ /* 0x0001e4000c101d04 */
.L_x_13577:
[----:B------:R-:W-:Y:S05]  /*2f80*/  BSYNC B0 ;  /* 0x0000000000007941 */ /* 0x000fea0003800000 */
.L_x_13576:
[----:B------:R-:W-:Y:S01]  /*2f90*/  ISETP.GE.U32.AND P2, PT, R0, 0x40, PT ;  /* 0x000000400000780c */ /* 0x000fe20003f46070 */
[----:B------:R-:W-:-:S12]  /*2fa0*/  BSSY B0, `(.L_x_13578) ;  /* 0x0000022000007945 */ /* 0x000fd80003800000 */
[----:B------:R-:W-:Y:S05]  /*2fb0*/  @!P2 BRA `(.L_x_13579) ;  /* 0x000002000000a947 */ /* 0x000fea0003800000 */
[--C-:B01----:R-:W-:Y:S01]  /*2fc0*/  FADD.FTZ R141, R34, -R138.reuse ;  /* 0x8000008a228d7221 */ /* 0x103fe20000010000 */
[----:B------:R-:W-:Y:S01]  /*2fd0*/  MOV R148, 0x10 ;  /* 0x0000001000947802 */ /* 0x000fe20000000f00 */
        /* <DEDUP_REMOVED lines=30> */
.L_x_13579:
[----:B------:R-:W-:Y:S05]  /*31c0*/  BSYNC B0 ;  /* 0x0000000000007941 */ /* 0x000fea0003800000 */
.L_x_13578:
[----:B------:R-:W-:Y:S01]  /*31d0*/  ISETP.GE.U32.AND P2, PT, R0, 0x60, PT ;  /* 0x000000600000780c */ /* 0x000fe20003f46070 */
[----:B------:R-:W-:-:S12]  /*31e0*/  BSSY B0, `(.L_x_13580) ;  /* 0x0000022000007945 */ /* 0x000fd80003800000 */
[----:B------:R-:W-:Y:S05]  /*31f0*/  @!P2 BRA `(.L_x_13581) ;  /* 0x000002000000a947 */ /* 0x000fea0003800000 */
[--C-:B01----:R-:W-:Y:S01]  /*3200*/  FADD.FTZ R141, R26, -R138.reuse ;  /* 0x8000008a1a8d7221 */ /* 0x103fe20000010000 */
        /* <DEDUP_REMOVED lines=31> */
.L_x_13581:
[----:B------:R-:W-:Y:S05]  /*3400*/  BSYNC B0 ;  /* 0x0000000000007941 */ /* 0x000fea0003800000 */
.L_x_13580:
        /* <DEDUP_REMOVED lines=35> */
.L_x_13583:
[----:B------:R-:W-:Y:S05]  /*3640*/  BSYNC B0 ;  /* 0x0000000000007941 */ /* 0x000fea0003800000 */
.L_x_13582:
[----:B------:R-:W-:Y:S01]  /*3650*/  BSSY B0, `(.L_x_13584) ;  /* 0x0000021000007945 */ /* 0x000fe20003800000 */
[----:B------:R-:W-:Y:S05]  /*3660*/  @!P1 BRA `(.L_x_13585) ;  /* 0x000001f000009947 */ /* 0x000fea0003800000 */
[--C-:B-1----:R-:W-:Y:S01]  /*3670*/  FADD.FTZ R137, R8, -R138.reuse ;  /* 0x8000008a08897221 */ /* 0x102fe20000010000 */
[----:B------:R-:W-:Y:S01]  /*3680*/  HFMA2.MMA R146, -RZ, RZ, 0, 9.5367431640625e-07 ;  /* 0x00000010ff927435 */ /* 0x000fe200000001ff */
[--C-:B0-----:R-:W-:Y:S02]  /*3690*/  FADD.FTZ R141, R10, -R138.reuse ;  /* 0x8000008a0a8d7221 */ /* 0x101fe40000010000 */
        /* <DEDUP_REMOVED lines=20> */
[----:B------:R-:W-:Y:S01]  /*37e0*/  FFMA.FTZ R139, R54, R149, R62 ;  /* 0x00000095368b7223 */ /* 0x000fe2000001003e */
[----:B------:R-:W-:Y:S01]  /*37f0*/  F2FP.BF16.PACK_AB R136, R141, R136 ;  /* 0x000000888d88723e */ /* 0x000fe200000010ff */
[----:B------:R-:W-:Y:S02]  /*3800*/  FFMA.FTZ R144, R55, R144, R63 ;  /* 0x0000009037907223 */ /* 0x000fe4000001003f */
[----:B------:R-:W-:-:S02]  /*3810*/  FFMA.FTZ R142, R53, R142, R61 ;  /* 0x0000008e358e7223 */ /* 0x000fc4000001003d */
[----:B------:R-:W-:Y:S01]  /*3820*/  IMAD.WIDE.U32 R140, R3, R146, c[0x0][0x208] ;  /* 0x00008200038c7625 */ /* 0x000fe200078e0092 */
[----:B------:R-:W-:Y:S02]  /*3830*/  F2FP.BF16.PACK_AB R139, R144, R139 ;  /* 0x0000008b908b723e */ /* 0x000fe400000010ff */
[----:B------:R-:W-:-:S05]  /*3840*/  F2FP.BF16.PACK_AB R138, R142, R145 ;  /* 0x000000918e8a723e */ /* 0x000fca00000010ff */
[----:B------:R0:W-:Y:S02]  /*3850*/  STG.E.128 [R140.64], R136 ;  /* 0x000000888c007986 */ /* 0x0001e4000c101d04 */
.L_x_13585:
[----:B------:R-:W-:Y:S05]  /*3860*/  BSYNC B0 ;  /* 0x0000000000007941 */ /* 0x000fea0003800000 */
.L_x_13584:
[----:B------:R-:W-:-:S05]  /*3870*/  MOV R3, 0x4 ;  /* 0x0000000400037802 */ /* 0x000fca0000000f00 */
[----:B------:R-:W-:-:S05]  /*3880*/  IMAD R2, R3, c[0x0][0x160], R2 ;  /* 0x0000580003027a24 */ /* 0x000fca00078e0202 */
[----:B------:R-:W-:-:S13]  /*3890*/  ISETP.GE.AND P2, PT, R2, c[0x0][0x164], PT ;  /* 0x0000590002007a0c */ /* 0x000fda0003f46270 */
[----:B01---5:R-:W-:Y:S01]  /*38a0*/  @P2 CALL.REL.NOINC `(.L_x_13586) ;  /* 0x0000001000002944 */ /* 0x023fe20003c00000 */
[----:B------:R-:W-:Y:S05]  /*38b0*/  BRA `(.L_x_13587) ;  /* 0xffffce5000007947 */ /* 0x000fea000383ffff */
.L_x_13586:
[----:B------:R-:W-:Y:S05]  /*38c0*/  EXIT ;  /* 0x000000000000794d */ /* 0x000fea0003800000 */
.L_x_13574:
[----:B------:R-:W-:Y:S01]  /*38d0*/  HFMA2.MMA R143, -RZ, RZ, 0, 5.9604644775390625e-08 ;  /* 0x00000001ff8f7435 */ /* 0x000fe200000001ff */
[----:B------:R-:W-:Y:S02]  /*38e0*/  MOV R136, R137 ;  /* 0x0000008900887202 */ /* 0x000fe40000000f00 */
[----:B------:R-:W-:Y:S02]  /*38f0*/  MOV R141, 0x1f ;  /* 0x0000001f008d7802 */ /* 0x000fe40000000f00 */
[----:B------:R-:W-:Y:S02]  /*3900*/  MOV R142, 0xffffffff ;  /* 0xffffffff008e7802 */ /* 0x000fe40000000f00 */
[----:B------:R-:W-:Y:S02]  /*3910*/  MOV R138, 0x3930 ;  /* 0x00003930008a7802 */ /* 0x000fe40000000f00 */
[----:B-----5:R-:W-:Y:S05]  /*3920*/  CALL.REL.NOINC `($__internal_34_$__cuda_sm70_shflsync_bfly_p) ;  /* 0x000008c000007944 */ /* 0x020fea0003c00000 */
[----:B01----:R-:W-:Y:S01]  /*3930*/  MOV R136, R143 ;  /* 0x0000008f00887202 */ /* 0x003fe20000000f00 */
[----:B------:R-:W-:Y:S05]  /*3940*/  BRA `(.L_x_13588) ;  /* 0xffffecd000007947 */ /* 0x000fea000383ffff */
.L_x_13575:
[----:B------:R-:W-:Y:S01]  /*3950*/  HFMA2.MMA R143, -RZ, RZ, 0, 1.1920928955078125e-07 ;  /* 0x00000002ff8f7435 */ /* 0x000fe200000001ff */
[----:B------:R-:W-:Y:S02]  /*3960*/  MOV R136, R144 ;  /* 0x0000009000887202 */ /* 0x000fe40000000f00 */
[----:B------:R-:W-:-:S02]  /*3970*/  MOV R141, 0x1f ;  /* 0x0000001f008d7802 */ /* 0x000fc40000000f00 */
[----:B------:R-:W-:Y:S02]  /*3980*/  MOV R142, 0xffffffff ;  /* 0xffffffff008e7802 */ /* 0x000fe40000000f00 */
[----:B------:R-:W-:Y:S02]  /*3990*/  MOV R138, 0x39b0 ;  /* 0x000039b0008a7802 */ /* 0x000fe40000000f00 */
[----:B0----5:R-:W-:Y:S05]  /*39a0*/  CALL.REL.NOINC `($__internal_34_$__cuda_sm70_shflsync_bfly_p) ;  /* 0x0000084000007944 */ /* 0x021fea0003c00000 */
[----:B01----:R-:W-:Y:S01]  /*39b0*/  FADD.FTZ R136, R144, R143 ;  /* 0x0000008f90887221 */ /* 0x003fe20000010000 */
[----:B------:R-:W-:Y:S01]  /*39c0*/  HFMA2.MMA R143, -RZ, RZ, 0, 2.384185791015625e-07 ;  /* 0x00000004ff8f7435 */ /* 0x000fe200000001ff */
[----:B------:R-:W-:Y:S02]  /*39d0*/  MOV R141, 0x1f ;  /* 0x0000001f008d7802 */ /* 0x000fe40000000f00 */
[----:B------:R-:W-:Y:S02]  /*39e0*/  MOV R142, 0xffffffff ;  /* 0xffffffff008e7802 */ /* 0x000fe40000000f00 */
[----:B------:R-:W-:Y:S02]  /*39f0*/  MOV R138, 0x3a10 ;  /* 0x00003a10008a7802 */ /* 0x000fe40000000f00 */
[----:B------:R-:W-:Y:S05]  /*3a00*/  CALL.REL.NOINC `($__internal_34_$__cuda_sm70_shflsync_bfly_p) ;  /* 0x000007e000007944 */ /* 0x000fea0003c00000 */
[----:B01----:R-:W-:Y:S01]  /*3a10*/  FADD.FTZ R136, R136, R143 ;  /* 0x0000008f88887221 */ /* 0x003fe20000010000 */
[----:B------:R-:W-:Y:S01]  /*3a20*/  HFMA2.MMA R143, -RZ, RZ, 0, 4.76837158203125e-07 ;  /* 0x00000008ff8f7435 */ /* 0x000fe200000001ff */
[----:B------:R-:W-:-:S02]  /*3a30*/  MOV R141, 0x1f ;  /* 0x0000001f008d7802 */ /* 0x000fc40000000f00 */
[----:B------:R-:W-:Y:S02]  /*3a40*/  MOV R142, 0xffffffff ;  /* 0xffffffff008e7802 */ /* 0x000fe40000000f00 */
[----:B------:R-:W-:Y:S02]  /*3a50*/  MOV R138, 0x3a70 ;  /* 0x00003a70008a7802 */ /* 0x000fe40000000f00 */
[----:B------:R-:W-:Y:S05]  /*3a60*/  CALL.REL.NOINC `($__internal_34_$__cuda_sm70_shflsync_bfly_p) ;  /* 0x0000078000007944 */ /* 0x000fea0003c00000 */
[----:B01----:R-:W-:Y:S01]  /*3a70*/  FADD.FTZ R136, R136, R143 ;  /* 0x0000008f88887221 */ /* 0x003fe20000010000 */
[----:B------:R-:W-:Y:S01]  /*3a80*/  HFMA2.MMA R143, -RZ, RZ, 0, 9.5367431640625e-07 ;  /* 0x00000010ff8f7435 */ /* 0x000fe200000001ff */
[----:B------:R-:W-:Y:S02]  /*3a90*/  MOV R141, 0x1f ;  /* 0x0000001f008d7802 */ /* 0x000fe40000000f00 */
[----:B------:R-:W-:Y:S02]  /*3aa0*/  MOV R142, 0xffffffff ;  /* 0xffffffff008e7802 */ /* 0x000fe40000000f00 */
[----:B------:R-:W-:Y:S02]  /*3ab0*/  MOV R138, 0x3ad0 ;  /* 0x00003ad0008a7802 */ /* 0x000fe40000000f00 */
[----:B------:R-:W-:Y:S05]  /*3ac0*/  CALL.REL.NOINC `($__internal_34_$__cuda_sm70_shflsync_bfly_p) ;  /* 0x0000072000007944 */ /* 0x000fea0003c00000 */
[----:B-1----:R-:W-:Y:S01]  /*3ad0*/  FADD.FTZ R137, R136, R143 ;  /* 0x0000008f88897221 */ /* 0x002fe20000010000 */
[----:B------:R-:W-:Y:S01]  /*3ae0*/  HFMA2.MMA R143, -RZ, RZ, 0, 5.9604644775390625e-08 ;  /* 0x00000001ff8f7435 */ /* 0x000fe200000001ff */
[----:B0-----:R-:W-:-:S02]  /*3af0*/  MOV R142, 0xffffffff ;  /* 0xffffffff008e7802 */ /* 0x001fc40000000f00 */
        /* <DEDUP_REMOVED lines=84> */
[----:B------:R-:W-:Y:S05]  /*4040*/  CALL.REL.NOINC `($__internal_34_$__cuda_sm70_shflsync_bfly_p) ;  /* 0x000001a000007944 */ /* 0x000fea0003c00000 */
[----:B01----:R-:W-:Y:S01]  /*4050*/  FADD.FTZ R136, R136, R143 ;  /* 0x0000008f88887221 */ /* 0x003fe20000010000 */
[----:B------:R-:W-:Y:S01]  /*4060*/  HFMA2.MMA R143, -RZ, RZ, 0, 1.1920928955078125e-07 ;  /* 0x00000002ff8f7435 */ /* 0x000fe200000001ff */
[----:B------:R-:W-:Y:S02]  /*4070*/  MOV R141, 0x1f ;  /* 0x0000001f008d7802 */ /* 0x000fe40000000f00 */
[----:B------:R-:W-:Y:S02]  /*4080*/  MOV R142, 0xffffffff ;  /* 0xffffffff008e7802 */ /* 0x000fe40000000f00 */
[----:B------:R-:W-:Y:S02]  /*4090*/  MOV R138, 0x40b0 ;  /* 0x000040b0008a7802 */ /* 0x000fe40000000f00 */
[----:B------:R-:W-:Y:S05]  /*40a0*/  CALL.REL.NOINC `($__internal_34_$__cuda_sm70_shflsync_bfly_p) ;  /* 0x0000014000007944 */ /* 0x000fea0003c00000 */
[----:B01----:R-:W-:Y:S01]  /*40b0*/  FADD.FTZ R136, R136, R143 ;  /* 0x0000008f88887221 */ /* 0x003fe20000010000 */
[----:B------:R-:W-:Y:S01]  /*40c0*/  HFMA2.MMA R143, -RZ, RZ, 0, 2.384185791015625e-07 ;  /* 0x00000004ff8f7435 */ /* 0x000fe200000001ff */
[----:B------:R-:W-:Y:S02]  /*40d0*/  MOV R141, 0x1f ;  /* 0x0000001f008d7802 */ /* 0x000fe40000000f00 */
[----:B------:R-:W-:-:S02]  /*40e0*/  MOV R142, 0xffffffff ;  /* 0xffffffff008e7802 */ /* 0x000fc40000000f00 */
[----:B------:R-:W-:Y:S02]  /*40f0*/  MOV R138, 0x4110 ;  /* 0x00004110008a7802 */ /* 0x000fe40000000f00 */
[----:B------:R-:W-:Y:S05]  /*4100*/  CALL.REL.NOINC `($__internal_34_$__cuda_sm70_shflsync_bfly_p) ;  /* 0x000000e000007944 */ /* 0x000fea0003c00000 */
[----:B01----:R-:W-:Y:S01]  /*4110*/  FADD.FTZ R136, R136, R143 ;  /* 0x0000008f88887221 */ /* 0x003fe20000010000 */
[----:B------:R-:W-:Y:S01]  /*4120*/  HFMA2.MMA R143, -RZ, RZ, 0, 4.76837158203125e-07 ;  /* 0x00000008ff8f7435 */ /* 0x000fe200000001ff */
[----:B------:R-:W-:Y:S02]  /*4130*/  MOV R141, 0x1f ;  /* 0x0000001f008d7802 */ /* 0x000fe40000000f00 */
[----:B------:R-:W-:Y:S02]  /*4140*/  MOV R142, 0xffffffff ;  /* 0xffffffff008e7802 */ /* 0x000fe40000000f00 */
[----:B------:R-:W-:Y:S02]  /*4150*/  MOV R138, 0x4170 ;  /* 0x00004170008a7802 */ /* 0x000fe40000000f00 */
[----:B------:R-:W-:Y:S05]  /*4160*/  CALL.REL.NOINC `($__internal_34_$__cuda_sm70_shflsync_bfly_p) ;  /* 0x0000008000007944 */ /* 0x000fea0003c00000 */
[----:B-1----:R-:W-:Y:S01]  /*4170*/  FADD.FTZ R140, R136, R143 ;  /* 0x0000008f888c7221 */ /* 0x002fe20000010000 */
[----:B------:R-:W-:Y:S01]  /*4180*/  HFMA2.MMA R143, -RZ, RZ, 0, 9.5367431640625e-07 ;  /* 0x00000010ff8f7435 */ /* 0x000fe200000001ff */
[----:B0-----:R-:W-:Y:S02]  /*4190*/  MOV R141, 0x1f ;  /* 0x0000001f008d7802 */ /* 0x001fe40000000f00 */
[----:B------:R-:W-:-:S02]  /*41a0*/  MOV R142, 0xffffffff ;  /* 0xffffffff008e7802 */ /* 0x000fc40000000f00 */
[----:B------:R-:W-:Y:S02]  /*41b0*/  MOV R136, R140 ;  /* 0x0000008c00887202 */ /* 0x000fe40000000f00 */
[----:B------:R-:W-:Y:S02]  /*41c0*/  MOV R138, 0x41e0 ;  /* 0x000041e0008a7802 */ /* 0x000fe40000000f00 */
[----:B------:R-:W-:Y:S05]  /*41d0*/  CALL.REL.NOINC `($__internal_34_$__cuda_sm70_shflsync_bfly_p) ;  /* 0x0000001000007944 */ /* 0x000fea0003c00000 */
[----:B01----:R-:W-:Y:S05]  /*41e0*/  BRA `(.L_x_13589) ;  /* 0xffffea8000007947 */ /* 0x003fea000383ffff */
        .weak           $__internal_34_$__cuda_sm70_shflsync_bfly_p
        .type           $__internal_34_$__cuda_sm70_shflsync_bfly_p,@function
        .size           $__internal_34_$__cuda_sm70_shflsync_bfly_p,(.L_x_33012 - $__internal_34_$__cuda_sm70_shflsync_bfly_p)
$__internal_34_$__cuda_sm70_shflsync_bfly_p:
[----:B------:R-:W-:Y:S01]  /*41f0*/  HFMA2.MMA R139, -RZ, RZ, 0, 0 ;  /* 0x00000000ff8b7435 */ /* 0x000fe200000001ff */
[----:B------:R-:W-:Y:S04]  /*4200*/  WARPSYNC R142 ;  /* 0x0000008e00007348 */ /* 0x000fe80003800000 */
[----:B------:R0:W1:Y:S01]  /*4210*/  SHFL.BFLY PT, R143, R136, R143, R141 ;  /* 0x0c00008f888f7389 */ /* 0x00006200000e008d */
[----:B------:R-:W-:Y:S05]  /*4220*/  RET.REL.NODEC R138 `(_ZN10layer_norm31ln_parallel_residual_fwd_kernelINS_13Kernel_traitsIf13__nv_bfloat16fS2_fjLj1280ELj1ELj4ELj1ELj16ENS_18Kernel_traits_baseILj1280EfS2_fS2_fjLj128EEEEELb0ELb1ELb0EEEvNS_9FwdParamsE) ;  /* 0xffffbdd08a007950 */ /* 0x000fea0003c3ffff */
.L_x_13590:
        /* <DEDUP_REMOVED lines=13> */
.L_x_33012:


//--------------------- .text._ZN10layer_norm31ln_parallel_residual_fwd_kernelINS_13Kernel_traitsIf13__nv_bfloat16fS2_fjLj1280ELj1ELj4ELj1ELj16ENS_18Kernel_traits_baseILj1280EfS2_fS2_fjLj128EEEEELb0ELb1ELb1EEEvNS_9FwdParamsE --------------------------
	.section	.text._ZN10layer_norm31ln_parallel_residual_fwd_kernelINS_13Kernel_traitsIf13__nv_bfloat16fS2_fjLj1280ELj1ELj4ELj1ELj16ENS_18Kernel_traits_baseILj1280EfS2_fS2_fjLj128EEEEELb0ELb1ELb1EEEvNS_9FwdParamsE,"ax",@progbits
	.sectioninfo	@"SHI_REGISTERS=163"
	.align	128
        .global         _ZN10layer_norm31ln_parallel_residual_fwd_kernelINS_13Kernel_traitsIf13__nv_bfloat16fS2_fjLj1280ELj1ELj4ELj1ELj16ENS_18Kernel_traits_baseILj1280EfS2_fS2_fjLj128EEEEELb0ELb1ELb1EEEvNS_9FwdParamsE
        .type           _ZN10layer_norm31ln_parallel_residual_fwd_kernelINS_13Kernel_traitsIf13__nv_bfloat16fS2_fjLj1280ELj1ELj4ELj1ELj16ENS_18Kernel_traits_baseILj1280EfS2_fS2_fjLj128EEEEELb0ELb1ELb1EEEvNS_9FwdParamsE,@function
        .size           _ZN10layer_norm31ln_parallel_residual_fwd_kernelINS_13Kernel_traitsIf13__nv_bfloat16fS2_fjLj1280ELj1ELj4ELj1ELj16ENS_18Kernel_traits_baseILj1280EfS2_fS2_fjLj128EEEEELb0ELb1ELb1EEEvNS_9FwdParamsE,(.L_x_33013 - _ZN10layer_norm31ln_parallel_residual_fwd_kernelINS_13Kernel_traitsIf13__nv_bfloat16fS2_fjLj1280ELj1ELj4ELj1ELj16ENS_18Kernel_traits_baseILj1280EfS2_fS2_fjLj128EEEEELb0ELb1ELb1EEEvNS_9FwdParamsE)
        .other          _ZN10layer_norm31ln_parallel_residual_fwd_kernelINS_13Kernel_traitsIf13__nv_bfloat16fS2_fjLj1280ELj1ELj4ELj1ELj16ENS_18Kernel_traits_baseILj1280EfS2_fS2_fjLj128EEEEELb0ELb1ELb1EEEvNS_9FwdParamsE,@"STO_CUDA_ENTRY STV_DEFAULT"
_ZN10layer_norm31ln_parallel_residual_fwd_kernelINS_13Kernel_traitsIf13__nv_bfloat16fS2_fjLj1280ELj1ELj4ELj1ELj16ENS_18Kernel_traits_baseILj1280EfS2_fS2_fjLj128EEEEELb0ELb1ELb1EEEvNS_9FwdParamsE:
.text._ZN10layer_norm31ln_parallel_residual_fwd_kernelINS_13Kernel_traitsIf13__nv_bfloat16fS2_fjLj1280ELj1ELj4ELj1ELj16ENS_18Kernel_traits_baseILj1280EfS2_fS2_fjLj128EEEEELb0ELb1ELb1EEEvNS_9FwdParamsE:
        /* <DEDUP_REMOVED lines=56> */
[----:B------:R-:W-:Y:S01]  /*0380*/  LOP3.LUT R0, R7, 0x1f, RZ, 0xc0, !PT ;  /* 0x0000001f07007812 */ /* 0x000fe200078ec0ff */
[----:B------:R-:W-:Y:S01]  /*0390*/  ULDC.U8 UR6, c[0x0][0x1f0] ;  /* 0x00007c0000067ab9 */ /* 0x000fe20000000000 */
[----:B0-----:R-:W-:-:S05]  /*03a0*/  MOV R3, R6 ;  /* 0x0000000600037202 */ /* 0x001fca0000000f00 */
.L_x_13674:
[----:B------:R-:W-:Y:S01]  /*03b0*/  IMAD R2, R3, c[0x0][0x168], RZ ;  /* 0x00005a0003027a24 */ /* 0x000fe200078e02ff */
[----:B------:R-:W-:Y:S01]  /*03c0*/  ISETP.NE.U32.AND P1, PT, RZ, c[0x0][0x180], PT ;  /* 0x00006000ff007a0c */ /* 0x000fe20003f25070 */
[----:B------:R-:W-:Y:S01]  /*03d0*/  HFMA2.MMA R129, -RZ, RZ, 0, 9.5367431640625e-07 ;  /* 0x00000010ff817435 */ /* 0x000fe200000001ff */
[----:B------:R-:W-:-:S02]  /*03e0*/  ISETP.NE.U32.AND P0, PT, RZ, c[0x0][0x178], PT ;  /* 0x00005e00ff007a0c */ /* 0x000fc40003f05070 */
[----:B------:R-:W-:Y:S02]  /*03f0*/  ISETP.NE.AND.EX P1, PT, RZ, c[0x0][0x184], PT, P1 ;  /* 0x00006100ff007a0c */ /* 0x000fe40003f25310 */
[----:B-1----:R-:W-:Y:S02]  /*0400*/  SHF.R.S32.HI R5, RZ, 0x1f, R2 ;  /* 0x0000001fff057819 */ /* 0x002fe40000011402 */
[----:B------:R-:W-:Y:S02]  /*0410*/  ISETP.NE.AND.EX P0, PT, RZ, c[0x0][0x17c], PT, P0 ;  /* 0x00005f00ff007a0c */ /* 0x000fe40003f05300 */
[----:B------:R-:W-:-:S04]  /*0420*/  LEA.HI R5, R5, R2, RZ, 0x3 ;  /* 0x0000000205057211 */ /* 0x000fc800078f18ff */
[----:B------:R-:W-:-:S04]  /*0430*/  LEA.HI.SX32 R139, R5, R0, 0x1d ;  /* 0x00000000058b7211 */ /* 0x000fc800078feaff */
[C---:B------:R-:W-:Y:S01]  /*0440*/  @P1 LEA R6, P3, R139.reuse, c[0x0][0x180], 0x5 ;  /* 0x000060008b061a11 */ /* 0x040fe200078628ff */
[C---:B------:R-:W-:Y:S02]  /*0450*/  IMAD.WIDE.U32 R4, R139.reuse, R129, c[0x0][0x170] ;  /* 0x00005c008b047625 */ /* 0x040fe400078e0081 */
[C---:B------:R-:W-:Y:S02]  /*0460*/  @P0 LEA R8, P2, R139.reuse, c[0x0][0x178], 0x4 ;  /* 0x00005e008b080a11 */ /* 0x040fe400078420ff */
[C---:B------:R-:W-:Y:S01]  /*0470*/  @P1 LEA.HI.X R7, R139.reuse, c[0x0][0x184], RZ, 0x5, P3 ;  /* 0x000061008b071a11 */ /* 0x040fe200018f2cff */
[----:B------:R-:W2:Y:S01]  /*0480*/  LDG.E.128 R104, [R4.64] ;  /* 0x0000000404687981 */ /* 0x000ea2000c1e1d00 */
[----:B------:R-:W-:-:S03]  /*0490*/  @P0 LEA.HI.X R9, R139, c[0x0][0x17c], RZ, 0x4, P2 ;  /* 0x00005f008b090a11 */ /* 0x000fc600010f24ff */
[----:B-----5:R0:W5:Y:S04]  /*04a0*/  @P1 LDG.E.128 R16, [R6.64] ;  /* 0x0000000406101981 */ /* 0x020168000c1e1d00 */
[----:B------:R0:W5:Y:S01]  /*04b0*/  @P1 LDG.E.128 R12, [R6.64+0x10] ;  /* 0x00001004060c1981 */ /* 0x000162000c1e1d00 */
[----:B------:R-:W-:-:S03]  /*04c0*/  ISETP.NE.U32.AND P2, PT, RZ, c[0x0][0x178], PT ;  /* 0x00005e00ff007a0c */ /* 0x000fc60003f45070 */
[----:B------:R2:W5:Y:S01]  /*04d0*/  @P0 LDG.E.128 R20, [R8.64] ;  /* 0x0000000408140981 */ /* 0x000562000c1e1d00 */
[----:B------:R-:W-:Y:S02]  /*04e0*/  ISETP.NE.AND.EX P2, PT, RZ, c[0x0][0x17c], PT, P2 ;  /* 0x00005f00ff007a0c */ /* 0x000fe40003f45320 */
[----:B--2---:R-:W-:-:S11]  /*04f0*/  PRMT R8, RZ, 0x5410, R104 ;  /* 0x00005410ff087816 */ /* 0x004fd60000000068 */
[----:B------:R-:W-:Y:S05]  /*0500*/  @P2 BRA `(.L_x_13591) ;  /* 0x0000003000002947 */ /* 0x000fea0003800000 */
[----:B0-----:R-:W-:Y:S05]  /*0510*/  @!P1 BRA `(.L_x_13592) ;  /* 0x0000005000009947 */ /* 0x001fea0003800000 */
[----:B-----5:R-:W-:Y:S01]  /*0520*/  FADD.FTZ R8, R16, R8 ;  /* 0x0000000810087221 */ /* 0x020fe20000010000 */
[----:B------:R-:W-:Y:S05]  /*0530*/  BRA `(.L_x_13592) ;  /* 0x0000003000007947 */ /* 0x000fea0003800000 */
.L_x_13591:
[----:B0----5:R-:W-:-:S05]  /*0540*/  PRMT R5, RZ, 0x5410, R20 ;  /* 0x00005410ff057816 */ /* 0x021fca0000000014 */
[----:B------:R-:W-:-:S04]  /*0550*/  FADD.FTZ R8, R8, R5 ;  /* 0x0000000508087221 */ /* 0x000fc80000010000 */
[----:B------:R-:W-:Y:S02]  /*0560*/  @P1 FADD.FTZ R8, R16, R8 ;  /* 0x0000000810081221 */ /* 0x000fe40000010000 */
.L_x_13592:
[----:B------:R-:W-:Y:S01]  /*0570*/  PRMT R9, RZ, 0x7610, R104 ;  /* 0x00007610ff097816 */ /* 0x000fe20000000068 */
[----:B------:R-:W-:Y:S05]  /*0580*/  @P2 BRA `(.L_x_13593) ;  /* 0x0000003000002947 */ /* 0x000fea0003800000 */
[----:B------:R-:W-:Y:S05]  /*0590*/  @!P1 BRA `(.L_x_13594) ;  /* 0x0000005000009947 */ /* 0x000fea0003800000 */
[----:B-----5:R-:W-:Y:S01]  /*05a0*/  FADD.FTZ R9, R17, R9 ;  /* 0x0000000911097221 */ /* 0x020fe20000010000 */
[----:B------:R-:W-:Y:S05]  /*05b0*/  BRA `(.L_x_13594) ;  /* 0x0000003000007947 */ /* 0x000fea0003800000 */
.L_x_13593:
[----:B-----5:R-:W-:-:S05]  /*05c0*/  PRMT R2, RZ, 0x7610, R20 ;  /* 0x00007610ff027816 */ /* 0x020fca0000000014 */
[----:B------:R-:W-:-:S04]  /*05d0*/  FADD.FTZ R9, R9, R2 ;  /* 0x0000000209097221 */ /* 0x000fc80000010000 */
[----:B------:R-:W-:Y:S02]  /*05e0*/  @P1 FADD.FTZ R9, R17, R9 ;  /* 0x0000000911091221 */ /* 0x000fe40000010000 */
.L_x_13594:
[----:B------:R-:W-:Y:S01]  /*05f0*/  PRMT R10, RZ, 0x5410, R105 ;  /* 0x00005410ff0a7816 */ /* 0x000fe20000000069 */
[----:B------:R-:W-:Y:S05]  /*0600*/  @P2 BRA `(.L_x_13595) ;  /* 0x0000003000002947 */ /* 0x000fea0003800000 */
[----:B------:R-:W-:Y:S05]  /*0610*/  @!P1 BRA `(.L_x_13596) ;  /* 0x0000005000009947 */ /* 0x000fea0003800000 */
[----:B-----5:R-:W-:Y:S01]  /*0620*/  FADD.FTZ R10, R18, R10 ;  /* 0x0000000a120a7221 */ /* 0x020fe20000010000 */
[----:B------:R-:W-:Y:S05]  /*0630*/  BRA `(.L_x_13596) ;  /* 0x0000003000007947 */ /* 0x000fea0003800000 */
.L_x_13595:
[----:B-----5:R-:W-:-:S05]  /*0640*/  PRMT R5, RZ, 0x5410, R21 ;  /* 0x00005410ff057816 */ /* 0x020fca0000000015 */
[----:B------:R-:W-:-:S04]  /*0650*/  FADD.FTZ R10, R10, R5 ;  /* 0x000000050a0a7221 */ /* 0x000fc80000010000 */
[----:B------:R-:W-:Y:S02]  /*0660*/  @P1 FADD.FTZ R10, R18, R10 ;  /* 0x0000000a120a1221 */ /* 0x000fe40000010000 */
.L_x_13596:
[----:B------:R-:W-:Y:S01]  /*0670*/  PRMT R11, RZ, 0x7610, R105 ;  /* 0x00007610ff0b7816 */ /* 0x000fe20000000069 */
[----:B------:R-:W-:Y:S05]  /*0680*/  @P2 BRA `(.L_x_13597) ;  /* 0x0000003000002947 */ /* 0x000fea0003800000 */
[----:B------:R-:W-:Y:S05]  /*0690*/  @!P1 BRA `(.L_x_13598) ;  /* 0x0000005000009947 */ /* 0x000fea0003800000 */
[----:B-----5:R-:W-:Y:S01]  /*06a0*/  FADD.FTZ R11, R19, R11 ;  /* 0x0000000b130b7221 */ /* 0x020fe20000010000 */
[----:B------:R-:W-:Y:S05]  /*06b0*/  BRA `(.L_x_13598) ;  /* 0x0000003000007947 */ /* 0x000fea0003800000 */
.L_x_13597:
[----:B-----5:R-:W-:-:S05]  /*06c0*/  PRMT R2, RZ, 0x7610, R21 ;  /* 0x00007610ff027816 */ /* 0x020fca0000000015 */
[----:B------:R-:W-:-:S04]  /*06d0*/  FADD.FTZ R11, R11, R2 ;  /* 0x000000020b0b7221 */ /* 0x000fc80000010000 */
[----:B------:R-:W-:Y:S02]  /*06e0*/  @P1 FADD.FTZ R11, R19, R11 ;  /* 0x0000000b130b1221 */ /* 0x000fe40000010000 */
.L_x_13598:
[----:B------:R-:W-:Y:S01]  /*06f0*/  PRMT R4, RZ, 0x5410, R106 ;  /* 0x00005410ff047816 */ /* 0x000fe2000000006a */
[----:B------:R-:W-:Y:S05]  /*0700*/  @P2 BRA `(.L_x_13599) ;  /* 0x0000003000002947 */ /* 0x000fea0003800000 */
[----:B------:R-:W-:Y:S05]  /*0710*/  @!P1 BRA `(.L_x_13600) ;  /* 0x0000005000009947 */ /* 0x000fea0003800000 */
[----:B-----5:R-:W-:Y:S01]  /*0720*/  FADD.FTZ R4, R12, R4 ;  /* 0x000000040c047221 */ /* 0x020fe20000010000 */
[----:B------:R-:W-:Y:S05]  /*0730*/  BRA `(.L_x_13600) ;  /* 0x0000003000007947 */ /* 0x000fea0003800000 */
.L_x_13599:
[----:B-----5:R-:W-:-:S05]  /*0740*/  PRMT R5, RZ, 0x5410, R22 ;  /* 0x00005410ff057816 */ /* 0x020fca0000000016 */
[----:B------:R-:W-:-:S04]  /*0750*/  FADD.FTZ R4, R4, R5 ;  /* 0x0000000504047221 */ /* 0x000fc80000010000 */
[----:B------:R-:W-:Y:S02]  /*0760*/  @P1 FADD.FTZ R4, R12, R4 ;  /* 0x000000040c041221 */ /* 0x000fe40000010000 */
.L_x_13600:
[----:B------:R-:W-:Y:S01]  /*0770*/  PRMT R5, RZ, 0x7610, R106 ;  /* 0x00007610ff057816 */ /* 0x000fe2000000006a */
[----:B------:R-:W-:Y:S05]  /*0780*/  @P2 BRA `(.L_x_13601) ;  /* 0x0000003000002947 */ /* 0x000fea0003800000 */
[----:B------:R-:W-:Y:S05]  /*0790*/  @!P1 BRA `(.L_x_13602) ;  /* 0x0000005000009947 */ /* 0x000fea0003800000 */
[----:B-----5:R-:W-:Y:S01]  /*07a0*/  FADD.FTZ R5, R13, R5 ;  /* 0x000000050d057221 */ /* 0x020fe20000010000 */
[----:B------:R-:W-:Y:S05]  /*07b0*/  BRA `(.L_x_13602) ;  /* 0x0000003000007947 */ /* 0x000fea0003800000 */
.L_x_13601:
[----:B-----5:R-:W-:-:S05]  /*07c0*/  PRMT R2, RZ, 0x7610, R22 ;  /* 0x00007610ff027816 */ /* 0x020fca0000000016 */
[----:B------:R-:W-:-:S04]  /*07d0*/  FADD.FTZ R5, R5, R2 ;  /* 0x0000000205057221 */ /* 0x000fc80000010000 */
[----:B------:R-:W-:Y:S02]  /*07e0*/  @P1 FADD.FTZ R5, R13, R5 ;  /* 0x000000050d051221 */ /* 0x000fe40000010000 */
.L_x_13602:
[----:B------:R-:W-:Y:S01]  /*07f0*/  PRMT R6, RZ, 0x5410, R107 ;  /* 0x00005410ff067816 */ /* 0x000fe2000000006b */
[----:B------:R-:W-:Y:S05]  /*0800*/  @P2 BRA `(.L_x_13603) ;  /* 0x0000003000002947 */ /* 0x000fea0003800000 */
[----:B------:R-:W-:Y:S05]  /*0810*/  @!P1 BRA `(.L_x_13604) ;  /* 0x0000005000009947 */ /* 0x000fea0003800000 */
[----:B-----5:R-:W-:Y:S01]  /*0820*/  FADD.FTZ R6, R14, R6 ;  /* 0x000000060e067221 */ /* 0x020fe20000010000 */
[----:B------:R-:W-:Y:S05]  /*0830*/  BRA `(.L_x_13604) ;  /* 0x0000003000007947 */ /* 0x000fea0003800000 */
.L_x_13603:
[----:B-----5:R-:W-:-:S05]  /*0840*/  PRMT R7, RZ, 0x5410, R23 ;  /* 0x00005410ff077816 */ /* 0x020fca0000000017 */
[----:B------:R-:W-:-:S04]  /*0850*/  FADD.FTZ R6, R6, R7 ;  /* 0x0000000706067221 */ /* 0x000fc80000010000 */
[----:B------:R-:W-:Y:S02]  /*0860*/  @P1 FADD.FTZ R6, R14, R6 ;  /* 0x000000060e061221 */ /* 0x000fe40000010000 */
.L_x_13604:
[----:B------:R-:W-:Y:S01]  /*0870*/  PRMT R7, RZ, 0x7610, R107 ;  /* 0x00007610ff077816 */ /* 0x000fe2000000006b */
[----:B------:R-:W-:Y:S05]  /*0880*/  @P2 BRA `(.L_x_13605) ;  /* 0x0000003000002947 */ /* 0x000fea0003800000 */
[----:B------:R-:W-:Y:S05]  /*0890*/  @!P1 BRA `(.L_x_13606) ;  /* 0x0000005000009947 */ /* 0x000fea0003800000 */
[----:B-----5:R-:W-:Y:S01]  /*08a0*/  FADD.FTZ R7, R15, R7 ;  /* 0x000000070f077221 */ /* 0x020fe20000010000 */
[----:B------:R-:W-:Y:S05]  /*08b0*/  BRA `(.L_x_13606) ;  /* 0x0000003000007947 */ /* 0x000fea0003800000 */
.L_x_13605:
[----:B-----5:R-:W-:-:S05]  /*08c0*/  PRMT R2, RZ, 0x7610, R23 ;  /* 0x00007610ff027816 */ /* 0x020fca0000000017 */
[----:B------:R-:W-:-:S04]  /*08d0*/  FADD.FTZ R7, R7, R2 ;  /* 0x0000000207077221 */ /* 0x000fc80000010000 */
[----:B------:R-:W-:Y:S02]  /*08e0*/  @P1 FADD.FTZ R7, R15, R7 ;  /* 0x000000070f071221 */ /* 0x000fe40000010000 */
.L_x_13606:
[C---:B------:R-:W-:Y:S02]  /*08f0*/  IADD3 R140, R139.reuse, 0x20, RZ ;  /* 0x000000208b8c7810 */ /* 0x040fe40007ffe0ff */
[C---:B------:R-:W-:Y:S02]  /*0900*/  LEA R104, P3, R139.reuse, c[0x0][0x188], 0x5 ;  /* 0x000062008b687a11 */ /* 0x040fe400078628ff */
[C---:B------:R-:W-:Y:S01]  /*0910*/  @P1 LEA R106, P4, R140.reuse, c[0x0][0x180], 0x5 ;  /* 0x000060008c6a1a11 */ /* 0x040fe200078828ff */
[C---:B------:R-:W-:Y:S01]  /*0920*/  IMAD.WIDE.U32 R108, R140.reuse, R129, c[0x0][0x170] ;  /* 0x00005c008c6c7625 */ /* 0x040fe200078e0081 */
        /* <DEDUP_REMOVED lines=15> */
.L_x_13607:
[----:B-1---5:R-:W-:-:S05]  /*0a20*/  PRMT R105, RZ, 0x5410, R20 ;  /* 0x00005410ff697816 */ /* 0x022fca0000000014 */
[----:B------:R-:W-:-:S04]  /*0a30*/  FADD.FTZ R104, R105, R104 ;  /* 0x0000006869687221 */ /* 0x000fc80000010000 */
[----:B------:R-:W-:Y:S02]  /*0a40*/  @P1 FADD.FTZ R104, R16, R104 ;  /* 0x0000006810681221 */ /* 0x000fe40000010000 */
.L_x_13608:
[----:B------:R-:W-:Y:S01]  /*0a50*/  PRMT R105, RZ, 0x7610, R108 ;  /* 0x00007610ff697816 */ /* 0x000fe2000000006c */
[----:B------:R-:W-:Y:S05]  /*0a60*/  @P2 BRA `(.L_x_13609) ;  /* 0x0000003000002947 */ /* 0x000fea0003800000 */
[----:B------:R-:W-:Y:S05]  /*0a70*/  @!P1 BRA `(.L_x_13610) ;  /* 0x0000005000009947 */ /* 0x000fea0003800000 */
[----:B-----5:R-:W-:Y:S01]  /*0a80*/  FADD.FTZ R105, R17, R105 ;  /* 0x0000006911697221 */ /* 0x020fe20000010000 */
[----:B------:R-:W-:Y:S05]  /*0a90*/  BRA `(.L_x_13610) ;  /* 0x0000003000007947 */ /* 0x000fea0003800000 */
.L_x_13609:
[----:B-----5:R-:W-:-:S05]  /*0aa0*/  PRMT R2, RZ, 0x7610, R20 ;  /* 0x00007610ff027816 */ /* 0x020fca0000000014 */
[----:B------:R-:W-:-:S04]  /*0ab0*/  FADD.FTZ R105, R2, R105 ;  /* 0x0000006902697221 */ /* 0x000fc80000010000 */
[----:B------:R-:W-:Y:S02]  /*0ac0*/  @P1 FADD.FTZ R105, R17, R105 ;  /* 0x0000006911691221 */ /* 0x000fe40000010000 */
.L_x_13610:
[----:B------:R-:W-:Y:S01]  /*0ad0*/  PRMT R106, RZ, 0x5410, R109 ;  /* 0x00005410ff6a7816 */ /* 0x000fe2000000006d */
[----:B------:R-:W-:Y:S05]  /*0ae0*/  @P2 BRA `(.L_x_13611) ;  /* 0x0000003000002947 */ /* 0x000fea0003800000 */
[----:B------:R-:W-:Y:S05]  /*0af0*/  @!P1 BRA `(.L_x_13612) ;  /* 0x0000005000009947 */ /* 0x000fea0003800000 */
[----:B-----5:R-:W-:Y:S01]  /*0b00*/  FADD.FTZ R106, R18, R106 ;  /* 0x0000006a126a7221 */ /* 0x020fe20000010000 */
[----:B------:R-:W-:Y:S05]  /*0b10*/  BRA `(.L_x_13612) ;  /* 0x0000003000007947 */ /* 0x000fea0003800000 */
.L_x_13611:
[----:B-----5:R-:W-:-:S05]  /*0b20*/  PRMT R107, RZ, 0x5410, R21 ;  /* 0x00005410ff6b7816 */ /* 0x020fca0000000015 */
[----:B------:R-:W-:-:S04]  /*0b30*/  FADD.FTZ R106, R107, R106 ;  /* 0x0000006a6b6a7221 */ /* 0x000fc80000010000 */
[----:B------:R-:W-:Y:S02]  /*0b40*/  @P1 FADD.FTZ R106, R18, R106 ;  /* 0x0000006a126a1221 */ /* 0x000fe40000010000 */
.L_x_13612:
[----:B------:R-:W-:Y:S01]  /*0b50*/  PRMT R107, RZ, 0x7610, R109 ;  /* 0x00007610ff6b7816 */ /* 0x000fe2000000006d */
[----:B------:R-:W-:Y:S05]  /*0b60*/  @P2 BRA `(.L_x_13613) ;  /* 0x0000003000002947 */ /* 0x000fea0003800000 */
[----:B------:R-:W-:Y:S05]  /*0b70*/  @!P1 BRA `(.L_x_13614) ;  /* 0x0000005000009947 */ /* 0x000fea0003800000 */
[----:B-----5:R-:W-:Y:S01]  /*0b80*/  FADD.FTZ R107, R19, R107 ;  /* 0x0000006b136b7221 */ /* 0x020fe20000010000 */
[----:B------:R-:W-:Y:S05]  /*0b90*/  BRA `(.L_x_13614) ;  /* 0x0000003000007947 */ /* 0x000fea0003800000 */
.L_x_13613:
[----:B-----5:R-:W-:-:S05]  /*0ba0*/  PRMT R2, RZ, 0x7610, R21 ;  /* 0x00007610ff027816 */ /* 0x020fca0000000015 */
[----:B------:R-:W-:-:S04]  /*0bb0*/  FADD.FTZ R107, R2, R107 ;  /* 0x0000006b026b7221 */ /* 0x000fc80000010000 */
[----:B------:R-:W-:Y:S02]  /*0bc0*/  @P1 FADD.FTZ R107, R19, R107 ;  /* 0x0000006b136b1221 */ /* 0x000fe40000010000 */
.L_x_13614:
[----:B------:R-:W-:Y:S01]  /*0bd0*/  PRMT R108, RZ, 0x5410, R110 ;  /* 0x00005410ff6c7816 */ /* 0x000fe2000000006e */
[----:B------:R-:W-:Y:S05]  /*0be0*/  @P2 BRA `(.L_x_13615) ;  /* 0x0000003000002947 */ /* 0x000fea0003800000 */
[----:B------:R-:W-:Y:S05]  /*0bf0*/  @!P1 BRA `(.L_x_13616) ;  /* 0x0000005000009947 */ /* 0x000fea0003800000 */
[----:B-----5:R-:W-:Y:S01]  /*0c00*/  FADD.FTZ R108, R12, R108 ;  /* 0x0000006c0c6c7221 */ /* 0x020fe20000010000 */
[----:B------:R-:W-:Y:S05]  /*0c10*/  BRA `(.L_x_13616) ;  /* 0x0000003000007947 */ /* 0x000fea0003800000 */
.L_x_13615:
[----:B-----5:R-:W-:-:S05]  /*0c20*/  PRMT R109, RZ, 0x5410, R22 ;  /* 0x00005410ff6d7816 */ /* 0x020fca0000000016 */
[----:B------:R-:W-:-:S04]  /*0c30*/  FADD.FTZ R108, R109, R108 ;  /* 0x0000006c6d6c7221 */ /* 0x000fc80000010000 */
[----:B------:R-:W-:Y:S02]  /*0c40*/  @P1 FADD.FTZ R108, R12, R108 ;  /* 0x0000006c0c6c1221 */ /* 0x000fe40000010000 */
.L_x_13616:
[----:B------:R-:W-:Y:S01]  /*0c50*/  PRMT R109, RZ, 0x7610, R110 ;  /* 0x00007610ff6d7816 */ /* 0x000fe2000000006e */
[----:B------:R-:W-:Y:S05]  /*0c60*/  @P2 BRA `(.L_x_13617) ;  /* 0x0000003000002947 */ /* 0x000fea0003800000 */
[----:B------:R-:W-:Y:S05]  /*0c70*/  @!P1 BRA `(.L_x_13618) ;  /* 0x0000005000009947 */ /* 0x000fea0003800000 */
[----:B-----5:R-:W-:Y:S01]  /*0c80*/  FADD.FTZ R109, R13, R109 ;  /* 0x0000006d0d6d7221 */ /* 0x020fe20000010000 */
[----:B------:R-:W-:Y:S05]  /*0c90*/  BRA `(.L_x_13618) ;  /* 0x0000003000007947 */ /* 0x000fea0003800000 */
.L_x_13617:
[----:B-----5:R-:W-:-:S05]  /*0ca0*/  PRMT R2, RZ, 0x7610, R22 ;  /* 0x00007610ff027816 */ /* 0x020fca0000000016 */
[----:B------:R-:W-:-:S04]  /*0cb0*/  FADD.FTZ R109, R2, R109 ;  /* 0x0000006d026d7221 */ /* 0x000fc80000010000 */
[----:B------:R-:W-:Y:S02]  /*0cc0*/  @P1 FADD.FTZ R109, R13, R109 ;  /* 0x0000006d0d6d1221 */ /* 0x000fe40000010000 */
.L_x_13618:
[----:B------:R-:W-:Y:S01]  /*0cd0*/  PRMT R110, RZ, 0x5410, R111 ;  /* 0x00005410ff6e7816 */ /* 0x000fe2000000006f */
[----:B------:R-:W-:Y:S05]  /*0ce0*/  @P2 BRA `(.L_x_13619) ;  /* 0x0000003000002947 */ /* 0x000fea0003800000 */
[----:B------:R-:W-:Y:S05]  /*0cf0*/  @!P1 BRA `(.L_x_13620) ;  /* 0x0000005000009947 */ /* 0x000fea0003800000 */
[----:B-----5:R-:W-:Y:S01]  /*0d00*/  FADD.FTZ R110, R14, R110 ;  /* 0x0000006e0e6e7221 */ /* 0x020fe20000010000 */
[----:B------:R-:W-:Y:S05]  /*0d10*/  BRA `(.L_x_13620) ;  /* 0x0000003000007947 */ /* 0x000fea0003800000 */
.L_x_13619:
[----:B-----5:R-:W-:-:S05]  /*0d20*/  PRMT R113, RZ, 0x5410, R23 ;  /* 0x00005410ff717816 */ /* 0x020fca0000000017 */
[----:B------:R-:W-:-:S04]  /*0d30*/  FADD.FTZ R110, R113, R110 ;  /* 0x0000006e716e7221 */ /* 0x000fc80000010000 */
[----:B------:R-:W-:Y:S02]  /*0d40*/  @P1 FADD.FTZ R110, R14, R110 ;  /* 0x0000006e0e6e1221 */ /* 0x000fe40000010000 */
.L_x_13620:
[----:B------:R-:W-:Y:S01]  /*0d50*/  PRMT R111, RZ, 0x7610, R111 ;  /* 0x00007610ff6f7816 */ /* 0x000fe2000000006f */
[----:B------:R-:W-:Y:S05]  /*0d60*/  @P2 BRA `(.L_x_13621) ;  /* 0x0000003000002947 */ /* 0x000fea0003800000 */
[----:B------:R-:W-:Y:S05]  /*0d70*/  @!P1 BRA `(.L_x_13622) ;  /* 0x0000005000009947 */ /* 0x000fea0003800000 */
[----:B-----5:R-:W-:Y:S01]  /*0d80*/  FADD.FTZ R111, R15, R111 ;  /* 0x0000006f0f6f7221 */ /* 0x020fe20000010000 */
[----:B------:R-:W-:Y:S05]  /*0d90*/  BRA `(.L_x_13622) ;  /* 0x0000003000007947 */ /* 0x000fea0003800000 */
.L_x_13621:
[----:B-----5:R-:W-:-:S05]  /*0da0*/  PRMT R2, RZ, 0x7610, R23 ;  /* 0x00007610ff027816 */ /* 0x020fca0000000017 */
[----:B------:R-:W-:-:S04]  /*0db0*/  FADD.FTZ R111, R2, R111 ;  /* 0x0000006f026f7221 */ /* 0x000fc80000010000 */
[----:B------:R-:W-:Y:S02]  /*0dc0*/  @P1 FADD.FTZ R111, R15, R111 ;  /* 0x0000006f0f6f1221 */ /* 0x000fe40000010000 */
.L_x_13622:
        /* <DEDUP_REMOVED lines=19> */
.L_x_13623:
[----:B-1---5:R-:W-:-:S05]  /*0f00*/  PRMT R113, RZ, 0x5410, R20 ;  /* 0x00005410ff717816 */ /* 0x022fca0000000014 */
[----:B------:R-:W-:-:S04]  /*0f10*/  FADD.FTZ R112, R113, R112 ;  /* 0x0000007071707221 */ /* 0x000fc80000010000 */
[----:B------:R-:W-:Y:S02]  /*0f20*/  @P1 FADD.FTZ R112, R16, R112 ;  /* 0x0000007010701221 */ /* 0x000fe40000010000 */
.L_x_13624:
[----:B------:R-:W-:Y:S01]  /*0f30*/  PRMT R113, RZ, 0x7610, R116 ;  /* 0x00007610ff717816 */ /* 0x000fe20000000074 */
[----:B------:R-:W-:Y:S05]  /*0f40*/  @P2 BRA `(.L_x_13625) ;  /* 0x0000003000002947 */ /* 0x000fea0003800000 */
[----:B------:R-:W-:Y:S05]  /*0f50*/  @!P1 BRA `(.L_x_13626) ;  /* 0x0000005000009947 */ /* 0x000fea0003800000 */
[----:B-----5:R-:W-:Y:S01]  /*0f60*/  FADD.FTZ R113, R17, R113 ;  /* 0x0000007111717221 */ /* 0x020fe20000010000 */
[----:B------:R-:W-:Y:S05]  /*0f70*/  BRA `(.L_x_13626) ;  /* 0x0000003000007947 */ /* 0x000fea0003800000 */
.L_x_13625:
[----:B-----5:R-:W-:-:S05]  /*0f80*/  PRMT R2, RZ, 0x7610, R20 ;  /* 0x00007610ff027816 */ /* 0x020fca0000000014 */
[----:B------:R-:W-:-:S04]  /*0f90*/  FADD.FTZ R113, R2, R113 ;  /* 0x0000007102717221 */ /* 0x000fc80000010000 */
[----:B------:R-:W-:Y:S02]  /*0fa0*/  @P1 FADD.FTZ R113, R17, R113 ;  /* 0x0000007111711221 */ /* 0x000fe40000010000 */
.L_x_13626:
[----:B------:R-:W-:Y:S01]  /*0fb0*/  PRMT R114, RZ, 0x5410, R117 ;  /* 0x00005410ff727816 */ /* 0x000fe20000000075 */
[----:B------:R-:W-:Y:S05]  /*0fc0*/  @P2 BRA `(.L_x_13627) ;  /* 0x0000003000002947 */ /* 0x000fea0003800000 */
[----:B------:R-:W-:Y:S05]  /*0fd0*/  @!P1 BRA `(.L_x_13628) ;  /* 0x0000005000009947 */ /* 0x000fea0003800000 */
[----:B-----5:R-:W-:Y:S01]  /*0fe0*/  FADD.FTZ R114, R18, R114 ;  /* 0x0000007212727221 */ /* 0x020fe20000010000 */
[----:B------:R-:W-:Y:S05]  /*0ff0*/  BRA `(.L_x_13628) ;  /* 0x0000003000007947 */ /* 0x000fea0003800000 */
.L_x_13627:
[----:B-----5:R-:W-:-:S05]  /*1000*/  PRMT R115, RZ, 0x5410, R21 ;  /* 0x00005410ff737816 */ /* 0x020fca0000000015 */
[----:B------:R-:W-:-:S04]  /*1010*/  FADD.FTZ R114, R115, R114 ;  /* 0x0000007273727221 */ /* 0x000fc80000010000 */
[----:B------:R-:W-:Y:S02]  /*1020*/  @P1 FADD.FTZ R114, R18, R114 ;  /* 0x0000007212721221 */ /* 0x000fe40000010000 */
.L_x_13628:
[----:B------:R-:W-:Y:S01]  /*1030*/  PRMT R115, RZ, 0x7610, R117 ;  /* 0x00007610ff737816 */ /* 0x000fe20000000075 */
[----:B------:R-:W-:Y:S05]  /*1040*/  @P2 BRA `(.L_x_13629) ;  /* 0x0000003000002947 */ /* 0x000fea0003800000 */
[----:B------:R-:W-:Y:S05]  /*1050*/  @!P1 BRA `(.L_x_13630) ;  /* 0x0000005000009947 */ /* 0x000fea0003800000 */
[----:B-----5:R-:W-:Y:S01]  /*1060*/  FADD.FTZ R115, R19, R115 ;  /* 0x0000007313737221 */ /* 0x020fe20000010000 */
[----:B------:R-:W-:Y:S05]  /*1070*/  BRA `(.L_x_13630) ;  /* 0x0000003000007947 */ /* 0x000fea0003800000 */
.L_x_13629:
[----:B-----5:R-:W-:-:S05]  /*1080*/  PRMT R2, RZ, 0x7610, R21 ;  /* 0x00007610ff027816 */ /* 0x020fca0000000015 */
[----:B------:R-:W-:-:S04]  /*1090*/  FADD.FTZ R115, R2, R115 ;  /* 0x0000007302737221 */ /* 0x000fc80000010000 */
[----:B------:R-:W-:Y:S02]  /*10a0*/  @P1 FADD.FTZ R115, R19, R115 ;  /* 0x0000007313731221 */ /* 0x000fe40000010000 */
.L_x_13630:
[----:B------:R-:W-:Y:S01]  /*10b0*/  PRMT R116, RZ, 0x5410, R118 ;  /* 0x00005410ff747816 */ /* 0x000fe20000000076 */
[----:B------:R-:W-:Y:S05]  /*10c0*/  @P2 BRA `(.L_x_13631) ;  /* 0x0000003000002947 */ /* 0x000fea0003800000 */
[----:B------:R-:W-:Y:S05]  /*10d0*/  @!P1 BRA `(.L_x_13632) ;  /* 0x0000005000009947 */ /* 0x000fea0003800000 */
[----:B-----5:R-:W-:Y:S01]  /*10e0*/  FADD.FTZ R116, R12, R116 ;  /* 0x000000740c747221 */ /* 0x020fe20000010000 */
[----:B------:R-:W-:Y:S05]  /*10f0*/  BRA `(.L_x_13632) ;  /* 0x0000003000007947 */ /* 0x000fea0003800000 */
.L_x_13631:
[----:B-----5:R-:W-:-:S05]  /*1100*/  PRMT R117, RZ, 0x5410, R22 ;  /* 0x00005410ff757816 */ /* 0x020fca0000000016 */
[----:B------:R-:W-:-:S04]  /*1110*/  FADD.FTZ R116, R117, R116 ;  /* 0x0000007475747221 */ /* 0x000fc80000010000 */
[----:B------:R-:W-:Y:S02]  /*1120*/  @P1 FADD.FTZ R116, R12, R116 ;  /* 0x000000740c741221 */ /* 0x000fe40000010000 */
.L_x_13632:
[----:B------:R-:W-:Y:S01]  /*1130*/  PRMT R117, RZ, 0x7610, R118 ;  /* 0x00007610ff757816 */ /* 0x000fe20000000076 */
[----:B------:R-:W-:Y:S05]  /*1140*/  @P2 BRA `(.L_x_13633) ;  /* 0x0000003000002947 */ /* 0x000fea0003800000 */
[----:B------:R-:W-:Y:S05]  /*1150*/  @!P1 BRA `(.L_x_13634) ;  /* 0x0000005000009947 */ /* 0x000fea0003800000 */
[----:B-----5:R-:W-:Y:S01]  /*1160*/  FADD.FTZ R117, R13, R117 ;  /* 0x000000750d757221 */ /* 0x020fe20000010000 */
[----:B------:R-:W-:Y:S05]  /*1170*/  BRA `(.L_x_13634) ;  /* 0x0000003000007947 */ /* 0x000fea0003800000 */
.L_x_13633:
[----:B-----5:R-:W-:-:S05]  /*1180*/  PRMT R2, RZ, 0x7610, R22 ;  /* 0x00007610ff027816 */ /* 0x020fca0000000016 */
[----:B------:R-:W-:-:S04]  /*1190*/  FADD.FTZ R117, R2, R117 ;  /* 0x0000007502757221 */ /* 0x000fc80000010000 */
[----:B------:R-:W-:Y:S02]  /*11a0*/  @P1 FADD.FTZ R117, R13, R117 ;  /* 0x000000750d751221 */ /* 0x000fe40000010000 */
.L_x_13634:
[----:B------:R-:W-:Y:S01]  /*11b0*/  PRMT R118, RZ, 0x5410, R119 ;  /* 0x00005410ff767816 */ /* 0x000fe20000000077 */
[----:B------:R-:W-:Y:S05]  /*11c0*/  @P2 BRA `(.L_x_13635) ;  /* 0x0000003000002947 */ /* 0x000fea0003800000 */
[----:B------:R-:W-:Y:S05]  /*11d0*/  @!P1 BRA `(.L_x_13636) ;  /* 0x0000005000009947 */ /* 0x000fea0003800000 */
[----:B-----5:R-:W-:Y:S01]  /*11e0*/  FADD.FTZ R118, R14, R118 ;  /* 0x000000760e767221 */ /* 0x020fe20000010000 */
[----:B------:R-:W-:Y:S05]  /*11f0*/  BRA `(.L_x_13636) ;  /* 0x0000003000007947 */ /* 0x000fea0003800000 */
.L_x_13635:
[----:B-----5:R-:W-:-:S05]  /*1200*/  PRMT R121, RZ, 0x5410, R23 ;  /* 0x00005410ff797816 */ /* 0x020fca0000000017 */
[----:B------:R-:W-:-:S04]  /*1210*/  FADD.FTZ R118, R121, R118 ;  /* 0x0000007679767221 */ /* 0x000fc80000010000 */
[----:B------:R-:W-:Y:S02]  /*1220*/  @P1 FADD.FTZ R118, R14, R118 ;  /* 0x000000760e761221 */ /* 0x000fe40000010000 */
.L_x_13636:
[----:B------:R-:W-:Y:S01]  /*1230*/  PRMT R119, RZ, 0x7610, R119 ;  /* 0x00007610ff777816 */ /* 0x000fe20000000077 */
[----:B------:R-:W-:Y:S05]  /*1240*/  @P2 BRA `(.L_x_13637) ;  /* 0x0000003000002947 */ /* 0x000fea0003800000 */
[----:B------:R-:W-:Y:S05]  /*1250*/  @!P1 BRA `(.L_x_13638) ;  /* 0x0000005000009947 */ /* 0x000fea0003800000 */
[----:B-----5:R-:W-:Y:S01]  /*1260*/  FADD.FTZ R119, R15, R119 ;  /* 0x000000770f777221 */ /* 0x020fe20000010000 */
[----:B------:R-:W-:Y:S05]  /*1270*/  BRA `(.L_x_13638) ;  /* 0x0000003000007947 */ /* 0x000fea0003800000 */
.L_x_13637:
[----:B-----5:R-:W-:-:S05]  /*1280*/  PRMT R2, RZ, 0x7610, R23 ;  /* 0x00007610ff027816 */ /* 0x020fca0000000017 */
[----:B------:R-:W-:-:S04]  /*1290*/  FADD.FTZ R119, R2, R119 ;  /* 0x0000007702777221 */ /* 0x000fc80000010000 */
[----:B------:R-:W-:Y:S02]  /*12a0*/  @P1 FADD.FTZ R119, R15, R119 ;  /* 0x000000770f771221 */ /* 0x000fe40000010000 */
.L_x_13638:
[----:B------:R-:W-:Y:S02]  /*12b0*/  IADD3 R137, R139, 0x60, RZ ;  /* 0x000000608b897810 */ /* 0x000fe40007ffe0ff */
        /* <DEDUP_REMOVED lines=18> */
.L_x_13639:
[----:B-1---5:R-:W-:-:S05]  /*13e0*/  PRMT R121, RZ, 0x5410, R20 ;  /* 0x00005410ff797816 */ /* 0x022fca0000000014 */
[----:B------:R-:W-:-:S04]  /*13f0*/  FADD.FTZ R120, R121, R120 ;  /* 0x0000007879787221 */ /* 0x000fc80000010000 */
[----:B------:R-:W-:Y:S02]  /*1400*/  @P1 FADD.FTZ R120, R16, R120 ;  /* 0x0000007810781221 */ /* 0x000fe40000010000 */
.L_x_13640:
[----:B------:R-:W-:Y:S01]  /*1410*/  PRMT R121, RZ, 0x7610, R124 ;  /* 0x00007610ff797816 */ /* 0x000fe2000000007c */
[----:B------:R-:W-:Y:S05]  /*1420*/  @P2 BRA `(.L_x_13641) ;  /* 0x0000003000002947 */ /* 0x000fea0003800000 */
[----:B------:R-:W-:Y:S05]  /*1430*/  @!P1 BRA `(.L_x_13642) ;  /* 0x0000005000009947 */ /* 0x000fea0003800000 */
[----:B-----5:R-:W-:Y:S01]  /*1440*/  FADD.FTZ R121, R17, R121 ;  /* 0x0000007911797221 */ /* 0x020fe20000010000 */
[----:B------:R-:W-:Y:S05]  /*1450*/  BRA `(.L_x_13642) ;  /* 0x0000003000007947 */ /* 0x000fea0003800000 */
.L_x_13641:
[----:B-----5:R-:W-:-:S05]  /*1460*/  PRMT R2, RZ, 0x7610, R20 ;  /* 0x00007610ff027816 */ /* 0x020fca0000000014 */
[----:B------:R-:W-:-:S04]  /*1470*/  FADD.FTZ R121, R2, R121 ;  /* 0x0000007902797221 */ /* 0x000fc80000010000 */
[----:B------:R-:W-:Y:S02]  /*1480*/  @P1 FADD.FTZ R121, R17, R121 ;  /* 0x0000007911791221 */ /* 0x000fe40000010000 */
.L_x_13642:
[----:B------:R-:W-:Y:S01]  /*1490*/  PRMT R122, RZ, 0x5410, R125 ;  /* 0x00005410ff7a7816 */ /* 0x000fe2000000007d */
[----:B------:R-:W-:Y:S05]  /*14a0*/  @P2 BRA `(.L_x_13643) ;  /* 0x0000003000002947 */ /* 0x000fea0003800000 */
[----:B------:R-:W-:Y:S05]  /*14b0*/  @!P1 BRA `(.L_x_13644) ;  /* 0x0000005000009947 */ /* 0x000fea0003800000 */
[----:B-----5:R-:W-:Y:S01]  /*14c0*/  FADD.FTZ R122, R18, R122 ;  /* 0x0000007a127a7221 */ /* 0x020fe20000010000 */
[----:B------:R-:W-:Y:S05]  /*14d0*/  BRA `(.L_x_13644) ;  /* 0x0000003000007947 */ /* 0x000fea0003800000 */
.L_x_13643:
[----:B-----5:R-:W-:-:S05]  /*14e0*/  PRMT R123, RZ, 0x5410, R21 ;  /* 0x00005410ff7b7816 */ /* 0x020fca0000000015 */
[----:B------:R-:W-:-:S04]  /*14f0*/  FADD.FTZ R122, R123, R122 ;  /* 0x0000007a7b7a7221 */ /* 0x000fc80000010000 */
[----:B------:R-:W-:Y:S02]  /*1500*/  @P1 FADD.FTZ R122, R18, R122 ;  /* 0x0000007a127a1221 */ /* 0x000fe40000010000 */
.L_x_13644:
[----:B------:R-:W-:Y:S01]  /*1510*/  PRMT R123, RZ, 0x7610, R125 ;  /* 0x00007610ff7b7816 */ /* 0x000fe2000000007d */
[----:B------:R-:W-:Y:S05]  /*1520*/  @P2 BRA `(.L_x_13645) ;  /* 0x0000003000002947 */ /* 0x000fea0003800000 */
[----:B------:R-:W-:Y:S05]  /*1530*/  @!P1 BRA `(.L_x_13646) ;  /* 0x0000005000009947 */ /* 0x000fea0003800000 */
[----:B-----5:R-:W-:Y:S01]  /*1540*/  FADD.FTZ R123, R19, R123 ;  /* 0x0000007b137b7221 */ /* 0x020fe20000010000 */
[----:B------:R-:W-:Y:S05]  /*1550*/  BRA `(.L_x_13646) ;  /* 0x0000003000007947 */ /* 0x000fea0003800000 */
.L_x_13645:
[----:B-----5:R-:W-:-:S05]  /*1560*/  PRMT R2, RZ, 0x7610, R21 ;  /* 0x00007610ff027816 */ /* 0x020fca0000000015 */
[----:B------:R-:W-:-:S04]  /*1570*/  FADD.FTZ R123, R2, R123 ;  /* 0x0000007b027b7221 */ /* 0x000fc80000010000 */
[----:B------:R-:W-:Y:S02]  /*1580*/  @P1 FADD.FTZ R123, R19, R123 ;  /* 0x0000007b137b1221 */ /* 0x000fe40000010000 */
.L_x_13646:
[----:B------:R-:W-:Y:S01]  /*1590*/  PRMT R124, RZ, 0x5410, R126 ;  /* 0x00005410ff7c7816 */ /* 0x000fe2000000007e */
[----:B------:R-:W-:Y:S05]  /*15a0*/  @P2 BRA `(.L_x_13647) ;  /* 0x0000003000002947 */ /* 0x000fea0003800000 */
[----:B------:R-:W-:Y:S05]  /*15b0*/  @!P1 BRA `(.L_x_13648) ;  /* 0x0000005000009947 */ /* 0x000fea0003800000 */
[----:B-----5:R-:W-:Y:S01]  /*15c0*/  FADD.FTZ R124, R12, R124 ;  /* 0x0000007c0c7c7221 */ /* 0x020fe20000010000 */
[----:B------:R-:W-:Y:S05]  /*15d0*/  BRA `(.L_x_13648) ;  /* 0x0000003000007947 */ /* 0x000fea0003800000 */
.L_x_13647:
[----:B-----5:R-:W-:-:S05]  /*15e0*/  PRMT R125, RZ, 0x5410, R22 ;  /* 0x00005410ff7d7816 */ /* 0x020fca0000000016 */
[----:B------:R-:W-:-:S04]  /*15f0*/  FADD.FTZ R124, R125, R124 ;  /* 0x0000007c7d7c7221 */ /* 0x000fc80000010000 */
[----:B------:R-:W-:Y:S02]  /*1600*/  @P1 FADD.FTZ R124, R12, R124 ;  /* 0x0000007c0c7c1221 */ /* 0x000fe40000010000 */
.L_x_13648:
[----:B------:R-:W-:Y:S01]  /*1610*/  PRMT R125, RZ, 0x7610, R126 ;  /* 0x00007610ff7d7816 */ /* 0x000fe2000000007e */
[----:B------:R-:W-:Y:S05]  /*1620*/  @P2 BRA `(.L_x_13649) ;  /* 0x0000003000002947 */ /* 0x000fea0003800000 */
[----:B------:R-:W-:Y:S05]  /*1630*/  @!P1 BRA `(.L_x_13650) ;  /* 0x0000005000009947 */ /* 0x000fea0003800000 */
[----:B-----5:R-:W-:Y:S01]  /*1640*/  FADD.FTZ R125, R13, R125 ;  /* 0x0000007d0d7d7221 */ /* 0x020fe20000010000 */
[----:B------:R-:W-:Y:S05]  /*1650*/  BRA `(.L_x_13650) ;  /* 0x0000003000007947 */ /* 0x000fea0003800000 */
.L_x_13649:
[----:B-----5:R-:W-:-:S05]  /*1660*/  PRMT R2, RZ, 0x7610, R22 ;  /* 0x00007610ff027816 */ /* 0x020fca0000000016 */
[----:B------:R-:W-:-:S04]  /*1670*/  FADD.FTZ R125, R2, R125 ;  /* 0x0000007d027d7221 */ /* 0x000fc80000010000 */
[----:B------:R-:W-:Y:S02]  /*1680*/  @P1 FADD.FTZ R125, R13, R125 ;  /* 0x0000007d0d7d1221 */ /* 0x000fe40000010000 */
.L_x_13650:
[----:B------:R-:W-:Y:S01]  /*1690*/  PRMT R126, RZ, 0x5410, R127 ;  /* 0x00005410ff7e7816 */ /* 0x000fe2000000007f */
[----:B------:R-:W-:Y:S05]  /*16a0*/  @P2 BRA `(.L_x_13651) ;  /* 0x0000003000002947 */ /* 0x000fea0003800000 */
[----:B------:R-:W-:Y:S05]  /*16b0*/  @!P1 BRA `(.L_x_13652) ;  /* 0x0000005000009947 */ /* 0x000fea0003800000 */
[----:B-----5:R-:W-:Y:S01]  /*16c0*/  FADD.FTZ R126, R14, R126 ;  /* 0x0000007e0e7e7221 */ /* 0x020fe20000010000 */
[----:B------:R-:W-:Y:S05]  /*16d0*/  BRA `(.L_x_13652) ;  /* 0x0000003000007947 */ /* 0x000fea0003800000 */
.L_x_13651:
[----:B-----5:R-:W-:-:S05]  /*16e0*/  PRMT R131, RZ, 0x5410, R23 ;  /* 0x00005410ff837816 */ /* 0x020fca0000000017 */
[----:B------:R-:W-:-:S04]  /*16f0*/  FADD.FTZ R126, R131, R126 ;  /* 0x0000007e837e7221 */ /* 0x000fc80000010000 */
[----:B------:R-:W-:Y:S02]  /*1700*/  @P1 FADD.FTZ R126, R14, R126 ;  /* 0x0000007e0e7e1221 */ /* 0x000fe40000010000 */
.L_x_13652:
[----:B------:R-:W-:Y:S01]  /*1710*/  PRMT R127, RZ, 0x7610, R127 ;  /* 0x00007610ff7f7816 */ /* 0x000fe2000000007f */
[----:B------:R-:W-:Y:S05]  /*1720*/  @P2 BRA `(.L_x_13653) ;  /* 0x0000003000002947 */ /* 0x000fea0003800000 */
[----:B------:R-:W-:Y:S05]  /*1730*/  @!P1 BRA `(.L_x_13654) ;  /* 0x0000005000009947 */ /* 0x000fea0003800000 */
[----:B-----5:R-:W-:Y:S01]  /*1740*/  FADD.FTZ R127, R15, R127 ;  /* 0x0000007f0f7f7221 */ /* 0x020fe20000010000 */
[----:B------:R-:W-:Y:S05]  /*1750*/  BRA `(.L_x_13654) ;  /* 0x0000003000007947 */ /* 0x000fea0003800000 */
.L_x_13653:
[----:B-----5:R-:W-:-:S05]  /*1760*/  PRMT R2, RZ, 0x7610, R23 ;  /* 0x00007610ff027816 */ /* 0x020fca0000000017 */
[----:B------:R-:W-:-:S04]  /*1770*/  FADD.FTZ R127, R2, R127 ;  /* 0x0000007f027f7221 */ /* 0x000fc80000010000 */
[----:B------:R-:W-:Y:S02]  /*1780*/  @P1 FADD.FTZ R127, R15, R127 ;  /* 0x0000007f0f7f1221 */ /* 0x000fe40000010000 */
.L_x_13654:
        /* <DEDUP_REMOVED lines=19> */
.L_x_13655:
[----:B0----5:R-:W-:-:S05]  /*18c0*/  PRMT R129, RZ, 0x5410, R20 ;  /* 0x00005410ff817816 */ /* 0x021fca0000000014 */
[----:B------:R-:W-:-:S04]  /*18d0*/  FADD.FTZ R128, R129, R128 ;  /* 0x0000008081807221 */ /* 0x000fc80000010000 */
[----:B------:R-:W-:Y:S02]  /*18e0*/  @P1 FADD.FTZ R128, R16, R128 ;  /* 0x0000008010801221 */ /* 0x000fe40000010000 */
.L_x_13656:
[----:B------:R-:W-:Y:S01]  /*18f0*/  PRMT R129, RZ, 0x7610, R132 ;  /* 0x00007610ff817816 */ /* 0x000fe20000000084 */
[----:B------:R-:W-:Y:S05]  /*1900*/  @P2 BRA `(.L_x_13657) ;  /* 0x0000003000002947 */ /* 0x000fea0003800000 */
[----:B------:R-:W-:Y:S05]  /*1910*/  @!P1 BRA `(.L_x_13658) ;  /* 0x0000005000009947 */ /* 0x000fea0003800000 */
[----:B-----5:R-:W-:Y:S01]  /*1920*/  FADD.FTZ R129, R17, R129 ;  /* 0x0000008111817221 */ /* 0x020fe20000010000 */
[----:B------:R-:W-:Y:S05]  /*1930*/  BRA `(.L_x_13658) ;  /* 0x0000003000007947 */ /* 0x000fea0003800000 */
.L_x_13657:
[----:B-----5:R-:W-:-:S05]  /*1940*/  PRMT R2, RZ, 0x7610, R20 ;  /* 0x00007610ff027816 */ /* 0x020fca0000000014 */
[----:B------:R-:W-:-:S04]  /*1950*/  FADD.FTZ R129, R2, R129 ;  /* 0x0000008102817221 */ /* 0x000fc80000010000 */
[----:B------:R-:W-:Y:S02]  /*1960*/  @P1 FADD.FTZ R129, R17, R129 ;  /* 0x0000008111811221 */ /* 0x000fe40000010000 */
.L_x_13658:
[----:B------:R-:W-:Y:S01]  /*1970*/  PRMT R130, RZ, 0x5410, R133 ;  /* 0x00005410ff827816 */ /* 0x000fe20000000085 */
[----:B------:R-:W-:Y:S05]  /*1980*/  @P2 BRA `(.L_x_13659) ;  /* 0x0000003000002947 */ /* 0x000fea0003800000 */
[----:B------:R-:W-:Y:S05]  /*1990*/  @!P1 BRA `(.L_x_13660) ;  /* 0x0000005000009947 */ /* 0x000fea0003800000 */
[----:B-----5:R-:W-:Y:S01]  /*19a0*/  FADD.FTZ R130, R18, R130 ;  /* 0x0000008212827221 */ /* 0x020fe20000010000 */
[----:B------:R-:W-:Y:S05]  /*19b0*/  BRA `(.L_x_13660) ;  /* 0x0000003000007947 */ /* 0x000fea0003800000 */
.L_x_13659:
[----:B-----5:R-:W-:-:S05]  /*19c0*/  PRMT R131, RZ, 0x5410, R21 ;  /* 0x00005410ff837816 */ /* 0x020fca0000000015 */
[----:B------:R-:W-:-:S04]  /*19d0*/  FADD.FTZ R130, R131, R130 ;  /* 0x0000008283827221 */ /* 0x000fc80000010000 */
[----:B------:R-:W-:Y:S02]  /*19e0*/  @P1 FADD.FTZ R130, R18, R130 ;  /* 0x0000008212821221 */ /* 0x000fe40000010000 */
.L_x_13660:
[----:B------:R-:W-:Y:S01]  /*19f0*/  PRMT R131, RZ, 0x7610, R133 ;  /* 0x00007610ff837816 */ /* 0x000fe20000000085 */
[----:B------:R-:W-:Y:S05]  /*1a00*/  @P2 BRA `(.L_x_13661) ;  /* 0x0000003000002947 */ /* 0x000fea0003800000 */
[----:B------:R-:W-:Y:S05]  /*1a10*/  @!P1 BRA `(.L_x_13662) ;  /* 0x0000005000009947 */ /* 0x000fea0003800000 */
[----:B-----5:R-:W-:Y:S01]  /*1a20*/  FADD.FTZ R131, R19, R131 ;  /* 0x0000008313837221 */ /* 0x020fe20000010000 */
[----:B------:R-:W-:Y:S05]  /*1a30*/  BRA `(.L_x_13662) ;  /* 0x0000003000007947 */ /* 0x000fea0003800000 */
.L_x_13661:
[----:B-----5:R-:W-:-:S05]  /*1a40*/  PRMT R2, RZ, 0x7610, R21 ;  /* 0x00007610ff027816 */ /* 0x020fca0000000015 */
[----:B------:R-:W-:-:S04]  /*1a50*/  FADD.FTZ R131, R2, R131 ;  /* 0x0000008302837221 */ /* 0x000fc80000010000 */
[----:B------:R-:W-:Y:S02]  /*1a60*/  @P1 FADD.FTZ R131, R19, R131 ;  /* 0x0000008313831221 */ /* 0x000fe40000010000 */
.L_x_13662:
[----:B------:R-:W-:Y:S01]  /*1a70*/  PRMT R132, RZ, 0x5410, R134 ;  /* 0x00005410ff847816 */ /* 0x000fe20000000086 */
[----:B------:R-:W-:Y:S05]  /*1a80*/  @P2 BRA `(.L_x_13663) ;  /* 0x0000003000002947 */ /* 0x000fea0003800000 */
[----:B------:R-:W-:Y:S05]  /*1a90*/  @!P1 BRA `(.L_x_13664) ;  /* 0x0000005000009947 */ /* 0x000fea0003800000 */
[----:B-----5:R-:W-:Y:S01]  /*1aa0*/  FADD.FTZ R132, R12, R132 ;  /* 0x000000840c847221 */ /* 0x020fe20000010000 */
[----:B------:R-:W-:Y:S05]  /*1ab0*/  BRA `(.L_x_13664) ;  /* 0x0000003000007947 */ /* 0x000fea0003800000 */
.L_x_13663:
[----:B-----5:R-:W-:-:S05]  /*1ac0*/  PRMT R133, RZ, 0x5410, R22 ;  /* 0x00005410ff857816 */ /* 0x020fca0000000016 */
[----:B------:R-:W-:-:S04]  /*1ad0*/  FADD.FTZ R132, R133, R132 ;  /* 0x0000008485847221 */ /* 0x000fc80000010000 */
[----:B------:R-:W-:Y:S02]  /*1ae0*/  @P1 FADD.FTZ R132, R12, R132 ;  /* 0x000000840c841221 */ /* 0x000fe40000010000 */
.L_x_13664:
[----:B------:R-:W-:Y:S01]  /*1af0*/  PRMT R133, RZ, 0x7610, R134 ;  /* 0x00007610ff857816 */ /* 0x000fe20000000086 */
[----:B------:R-:W-:Y:S05]  /*1b00*/  @P2 BRA `(.L_x_13665) ;  /* 0x0000003000002947 */ /* 0x000fea0003800000 */
[----:B------:R-:W-:Y:S05]  /*1b10*/  @!P1 BRA `(.L_x_13666) ;  /* 0x0000005000009947 */ /* 0x000fea0003800000 */
[----:B-----5:R-:W-:Y:S01]  /*1b20*/  FADD.FTZ R133, R13, R133 ;  /* 0x000000850d857221 */ /* 0x020fe20000010000 */
[----:B------:R-:W-:Y:S05]  /*1b30*/  BRA `(.L_x_13666) ;  /* 0x0000003000007947 */ /* 0x000fea0003800000 */
.L_x_13665:
[----:B-----5:R-:W-:-:S05]  /*1b40*/  PRMT R2, RZ, 0x7610, R22 ;  /* 0x00007610ff027816 */ /* 0x020fca0000000016 */
[----:B------:R-:W-:-:S04]  /*1b50*/  FADD.FTZ R133, R2, R133 ;  /* 0x0000008502857221 */ /* 0x000fc80000010000 */
[----:B------:R-:W-:Y:S02]  /*1b60*/  @P1 FADD.FTZ R133, R13, R133 ;  /* 0x000000850d851221 */ /* 0x000fe40000010000 */
.L_x_13666:
[----:B------:R-:W-:Y:S01]  /*1b70*/  PRMT R134, RZ, 0x5410, R135 ;  /* 0x00005410ff867816 */ /* 0x000fe20000000087 */
[----:B------:R-:W-:Y:S05]  /*1b80*/  @P2 BRA `(.L_x_13667) ;  /* 0x0000003000002947 */ /* 0x000fea0003800000 */
[----:B------:R-:W-:Y:S05]  /*1b90*/  @!P1 BRA `(.L_x_13668) ;  /* 0x0000005000009947 */ /* 0x000fea0003800000 */
[----:B-----5:R-:W-:Y:S01]  /*1ba0*/  FADD.FTZ R134, R14, R134 ;  /* 0x000000860e867221 */ /* 0x020fe20000010000 */
[----:B------:R-:W-:Y:S05]  /*1bb0*/  BRA `(.L_x_13668) ;  /* 0x0000003000007947 */ /* 0x000fea0003800000 */
.L_x_13667:
[----:B-----5:R-:W-:-:S05]  /*1bc0*/  PRMT R141, RZ, 0x5410, R23 ;  /* 0x00005410ff8d7816 */ /* 0x020fca0000000017 */
[----:B------:R-:W-:-:S04]  /*1bd0*/  FADD.FTZ R134, R141, R134 ;  /* 0x000000868d867221 */ /* 0x000fc80000010000 */
[----:B------:R-:W-:Y:S02]  /*1be0*/  @P1 FADD.FTZ R134, R14, R134 ;  /* 0x000000860e861221 */ /* 0x000fe40000010000 */
.L_x_13668:
[----:B------:R-:W-:Y:S01]  /*1bf0*/  PRMT R135, RZ, 0x7610, R135 ;  /* 0x00007610ff877816 */ /* 0x000fe20000000087 */
[----:B------:R-:W-:Y:S05]  /*1c00*/  @P2 BRA `(.L_x_13669) ;  /* 0x0000003000002947 */ /* 0x000fea0003800000 */
[----:B------:R-:W-:Y:S05]  /*1c10*/  @!P1 BRA `(.L_x_13670) ;  /* 0x0000005000009947 */ /* 0x000fea0003800000 */
[----:B-----5:R-:W-:Y:S01]  /*1c20*/  FADD.FTZ R135, R15, R135 ;  /* 0x000000870f877221 */ /* 0x020fe20000010000 */
[----:B------:R-:W-:Y:S05]  /*1c30*/  BRA `(.L_x_13670) ;  /* 0x0000003000007947 */ /* 0x000fea0003800000 */
.L_x_13669:
[----:B-----5:R-:W-:-:S05]  /*1c40*/  PRMT R2, RZ, 0x7610, R23 ;  /* 0x00007610ff027816 */ /* 0x020fca0000000017 */
[----:B------:R-:W-:-:S04]  /*1c50*/  FADD.FTZ R135, R2, R135 ;  /* 0x0000008702877221 */ /* 0x000fc80000010000 */
[----:B------:R-:W-:Y:S02]  /*1c60*/  @P1 FADD.FTZ R135, R15, R135 ;  /* 0x000000870f871221 */ /* 0x000fe40000010000 */
.L_x_13670:
[----:B------:R-:W-:Y:S01]  /*1c70*/  FADD.FTZ R2, RZ, R8 ;  /* 0x00000008ff027221 */ /* 0x000fe20000010000 */
[----:B------:R-:W-:Y:S02]  /*1c80*/  LEA R142, P0, R136, c[0x0][0x188], 0x5 ;  /* 0x00006200888e7a11 */ /* 0x000fe400078028ff */
[----:B------:R-:W-:Y:S01]  /*1c90*/  ISETP.NE.AND P1, PT, R0, RZ, PT ;  /* 0x000000ff0000720c */ /* 0x000fe20003f25270 */
        /* <DEDUP_REMOVED lines=44> */
.L_x_13675:
        /* <DEDUP_REMOVED lines=100> */
.L_x_13676:
[----:B------:R-:W-:Y:S01]  /*25a0*/  HFMA2.MMA R2, -RZ, RZ, 0, 2.384185791015625e-07 ;  /* 0x00000004ff027435 */ /* 0x000fe200000001ff */
[----:B------:R-:W-:Y:S01]  /*25b0*/  FMUL.FTZ R141, R145, R145 ;  /* 0x00000091918d7220 */ /* 0x000fe20000410000 */
[----:B------:R-:W-:Y:S01]  /*25c0*/  MOV R142, c[0x0][0x1e0] ;  /* 0x00007800008e7a02 */ /* 0x000fe20000000f00 */
[----:B01----:R-:W-:Y:S01]  /*25d0*/  FADD.FTZ R147, R144, R147 ;  /* 0x0000009390937221 */ /* 0x003fe20000010000 */
[----:B------:R-:W-:-:S03]  /*25e0*/  ISETP.NE.AND P0, PT, RZ, UR6, PT ;  /* 0x00000006ff007c0c */ /* 0x000fc6000bf05270 */
[----:B------:R-:W-:Y:S01]  /*25f0*/  FFMA.FTZ R142, R147, R142, c[0x0][0x228] ;  /* 0x00008a00938e7623 */ /* 0x000fe2000001008e */
[----:B------:R-:W-:Y:S02]  /*2600*/  FSEL R143, R141, RZ, P0 ;  /* 0x000000ff8d8f7208 */ /* 0x000fe40000000000 */
[----:B------:R-:W-:Y:S01]  /*2610*/  @!P1 IMAD.WIDE R146, R3, R2, c[0x0][0x1a0] ;  /* 0x0000680003929625 */ /* 0x000fe200078e0202 */
[----:B------:R-:W-:-:S03]  /*2620*/  FSEL R141, R145, RZ, !P0 ;  /* 0x000000ff918d7208 */ /* 0x000fc60004000000 */
[----:B------:R-:W-:Y:S01]  /*2630*/  FADD.FTZ R142, R142, R143 ;  /* 0x0000008f8e8e7221 */ /* 0x000fe20000010000 */
[----:B------:R0:W-:Y:S01]  /*2640*/  @!P1 STG.E [R146.64], R145 ;  /* 0x0000009192009986 */ /* 0x0001e2000c101904 */
[C---:B------:R-:W-:Y:S02]  /*2650*/  FADD.FTZ R8, -R141.reuse, R8 ;  /* 0x000000088d087221 */ /* 0x040fe40000010100 */
[C---:B------:R-:W-:Y:S02]  /*2660*/  FADD.FTZ R10, -R141.reuse, R10 ;  /* 0x0000000a8d0a7221 */ /* 0x040fe40000010100 */
[C---:B------:R-:W-:Y:S02]  /*2670*/  FADD.FTZ R9, -R141.reuse, R9 ;  /* 0x000000098d097221 */ /* 0x040fe40000010100 */
[C---:B------:R-:W-:Y:S02]  /*2680*/  FADD.FTZ R11, -R141.reuse, R11 ;  /* 0x0000000b8d0b7221 */ /* 0x040fe40000010100 */
[----:B------:R-:W-:-:S02]  /*2690*/  FADD.FTZ R143, -R141, R4 ;  /* 0x000000048d8f7221 */ /* 0x000fc40000010100 */
[C---:B------:R-:W-:Y:S02]  /*26a0*/  FADD.FTZ R144, -R141.reuse, R5 ;  /* 0x000000058d907221 */ /* 0x040fe40000010100 */
[C---:B0-----:R-:W-:Y:S02]  /*26b0*/  FADD.FTZ R146, -R141.reuse, R111 ;  /* 0x0000006f8d927221 */ /* 0x041fe40000010100 */
[----:B------:R-:W0:Y:S01]  /*26c0*/  MUFU.RSQ R111, R142 ;  /* 0x0000008e006f7308 */ /* 0x000e220000001400 */
[C---:B------:R-:W-:Y:S02]  /*26d0*/  FADD.FTZ R148, -R141.reuse, R123 ;  /* 0x0000007b8d947221 */ /* 0x040fe40000010100 */
[----:B------:R-:W-:Y:S02]  /*26e0*/  FADD.FTZ R150, -R141, R125 ;  /* 0x0000007d8d967221 */ /* 0x000fe40000010100 */
[----:B------:R-:W-:-:S04]  /*26f0*/  @!P1 IMAD.WIDE R4, R3, R2, c[0x0][0x1a8] ;  /* 0x00006a0003049625 */ /* 0x000fc800078e0202 */
[C---:B------:R-:W-:Y:S02]  /*2700*/  FADD.FTZ R108, -R141.reuse, R108 ;  /* 0x0000006c8d6c7221 */ /* 0x040fe40000010100 */
[C---:B------:R-:W-:Y:S02]  /*2710*/  FADD.FTZ R109, -R141.reuse, R109 ;  /* 0x0000006d8d6d7221 */ /* 0x040fe40000010100 */
[C---:B------:R-:W-:Y:S02]  /*2720*/  FADD.FTZ R104, -R141.reuse, R104 ;  /* 0x000000688d687221 */ /* 0x040fe40000010100 */
[----:B------:R-:W-:Y:S01]  /*2730*/  FADD.FTZ R105, -R141, R105 ;  /* 0x000000698d697221 */ /* 0x000fe20000010100 */
[----:B0-----:R0:W-:Y:S01]  /*2740*/  @!P1 STG.E [R4.64], R111 ;  /* 0x0000006f04009986 */ /* 0x0011e2000c101904 */
[C---:B------:R-:W-:Y:S02]  /*2750*/  FMUL.FTZ R123, R111.reuse, R8 ;  /* 0x000000086f7b7220 */ /* 0x040fe40000410000 */
[----:B------:R-:W-:-:S02]  /*2760*/  FMUL.FTZ R125, R111, R10 ;  /* 0x0000000a6f7d7220 */ /* 0x000fc40000410000 */
[C---:B------:R-:W-:Y:S02]  /*2770*/  FMUL.FTZ R8, R111.reuse, R9 ;  /* 0x000000096f087220 */ /* 0x040fe40000410000 */
[----:B------:R-:W-:Y:S02]  /*2780*/  FMUL.FTZ R10, R111, R11 ;  /* 0x0000000b6f0a7220 */ /* 0x000fe40000410000 */
[----:B------:R-:W-:Y:S02]  /*2790*/  FFMA.FTZ R9, R61, R8, R101 ;  /* 0x000000083d097223 */ /* 0x000fe40000010065 */
[----:B------:R-:W-:Y:S02]  /*27a0*/  FFMA.FTZ R10, R63, R10, R103 ;  /* 0x0000000a3f0a7223 */ /* 0x000fe40000010067 */
[----:B0-----:R-:W-:Y:S02]  /*27b0*/  FFMA.FTZ R4, R60, R123, R100 ;  /* 0x0000007b3c047223 */ /* 0x001fe40000010064 */
[----:B------:R-:W-:-:S02]  /*27c0*/  FFMA.FTZ R5, R62, R125, R102 ;  /* 0x0000007d3e057223 */ /* 0x000fc40000010066 */
[----:B------:R-:W-:Y:S01]  /*27d0*/  FADD.FTZ R106, -R141, R106 ;  /* 0x0000006a8d6a7221 */ /* 0x000fe20000010100 */
[----:B------:R-:W-:Y:S01]  /*27e0*/  F2FP.BF16.PACK_AB R4, R9, R4 ;  /* 0x000000040904723e */ /* 0x000fe200000010ff */
[C---:B------:R-:W-:Y:S01]  /*27f0*/  FADD.FTZ R6, -R141.reuse, R6 ;  /* 0x000000068d067221 */ /* 0x040fe20000010100 */
[----:B------:R-:W-:Y:S01]  /*2800*/  F2FP.BF16.PACK_AB R5, R10, R5 ;  /* 0x000000050a05723e */ /* 0x000fe200000010ff */
[C---:B------:R-:W-:Y:S02]  /*2810*/  FADD.FTZ R7, -R141.reuse, R7 ;  /* 0x000000078d077221 */ /* 0x040fe40000010100 */
[----:B------:R-:W-:Y:S02]  /*2820*/  FADD.FTZ R107, -R141, R107 ;  /* 0x0000006b8d6b7221 */ /* 0x000fe40000010100 */
[C---:B------:R-:W-:Y:S02]  /*2830*/  FMUL.FTZ R123, R111.reuse, R108 ;  /* 0x0000006c6f7b7220 */ /* 0x040fe40000410000 */
[----:B------:R-:W-:-:S02]  /*2840*/  FMUL.FTZ R8, R111, R109 ;  /* 0x0000006d6f087220 */ /* 0x000fc40000410000 */
[----:B------:R-:W-:Y:S02]  /*2850*/  FADD.FTZ R110, -R141, R110 ;  /* 0x0000006e8d6e7221 */ /* 0x000fe40000010100 */
[C---:B------:R-:W-:Y:S02]  /*2860*/  FMUL.FTZ R9, R111.reuse, R104 ;  /* 0x000000686f097220 */ /* 0x040fe40000410000 */
[C---:B------:R-:W-:Y:S02]  /*2870*/  FMUL.FTZ R10, R111.reuse, R105 ;  /* 0x000000696f0a7220 */ /* 0x040fe40000410000 */
[C---:B------:R-:W-:Y:S02]  /*2880*/  FMUL.FTZ R105, R111.reuse, R106 ;  /* 0x0000006a6f697220 */ /* 0x040fe40000410000 */
[----:B------:R-:W-:Y:S02]  /*2890*/  FMUL.FTZ R11, R111, R6 ;  /* 0x000000066f0b7220 */ /* 0x000fe40000410000 */
[----:B------:R-:W-:-:S02]  /*28a0*/  FADD.FTZ R152, -R141, R127 ;  /* 0x0000007f8d987221 */ /* 0x000fc40000010100 */
[C---:B------:R-:W-:Y:S02]  /*28b0*/  FMUL.FTZ R143, R111.reuse, R143 ;  /* 0x0000008f6f8f7220 */ /* 0x040fe40000410000 */
[C---:B------:R-:W-:Y:S02]  /*28c0*/  FMUL.FTZ R144, R111.reuse, R144 ;  /* 0x000000906f907220 */ /* 0x040fe40000410000 */
[C---:B------:R-:W-:Y:S02]  /*28d0*/  FMUL.FTZ R160, R111.reuse, R7 ;  /* 0x000000076fa07220 */ /* 0x040fe40000410000 */
[----:B------:R-:W-:Y:S02]  /*28e0*/  FMUL.FTZ R104, R111, R107 ;  /* 0x0000006b6f687220 */ /* 0x000fe40000410000 */
[----:B------:R-:W-:Y:S02]  /*28f0*/  FFMA.FTZ R123, R48, R123, R88 ;  /* 0x0000007b307b7223 */ /* 0x000fe40000010058 */
[----:B------:R-:W-:-:S02]  /*2900*/  FFMA.FTZ R106, R49, R8, R89 ;  /* 0x00000008316a7223 */ /* 0x000fc40000010059 */
        /* <DEDUP_REMOVED lines=8> */
[C---:B------:R-:W-:Y:S01]  /*2990*/  LEA R106, P1, R140.reuse, c[0x0][0x208], 0x4 ;  /* 0x000082008c6a7a11 */ /* 0x040fe200078220ff */
[----:B------:R-:W-:Y:S01]  /*29a0*/  FFMA.FTZ R160, R59, R160, R99 ;  /* 0x000000a03ba07223 */ /* 0x000fe20000010063 */
[----:B------:R-:W-:Y:S01]  /*29b0*/  F2FP.BF16.PACK_AB R8, R105, R8 ;  /* 0x000000086908723e */ /* 0x000fe200000010ff */
[----:B------:R-:W-:Y:S01]  /*29c0*/  FFMA.FTZ R11, R57, R144, R97 ;  /* 0x00000090390b7223 */ /* 0x000fe20000010061 */
[----:B------:R-:W-:Y:S01]  /*29d0*/  LEA.HI.X R107, R140, c[0x0][0x20c], RZ, 0x4, P1 ;  /* 0x000083008c6b7a11 */ /* 0x000fe200008f24ff */
[----:B------:R-:W-:Y:S01]  /*29e0*/  FFMA.FTZ R108, R55, R104, R95 ;  /* 0x00000068376c7223 */ /* 0x000fe2000001005f */
[----:B------:R-:W-:Y:S01]  /*29f0*/  LEA R104, P0, R139, c[0x0][0x208], 0x4 ;  /* 0x000082008b687a11 */ /* 0x000fe200078020ff */
[----:B------:R-:W-:Y:S01]  /*2a00*/  FFMA.FTZ R127, R50, R127, R90 ;  /* 0x0000007f327f7223 */ /* 0x000fe2000001005a */
[----:B------:R-:W-:Y:S01]  /*2a10*/  F2FP.BF16.PACK_AB R7, R160, R7 ;  /* 0x00000007a007723e */ /* 0x000fe200000010ff */
[----:B------:R-:W-:Y:S01]  /*2a20*/  FFMA.FTZ R146, R51, R146, R91 ;  /* 0x0000009233927223 */ /* 0x000fe2000001005b */
[----:B------:R-:W-:Y:S01]  /*2a30*/  F2FP.BF16.PACK_AB R6, R11, R6 ;  /* 0x000000060b06723e */ /* 0x000fe200000010ff */
[----:B------:R-:W-:Y:S01]  /*2a40*/  FADD.FTZ R114, -R141, R114 ;  /* 0x000000728d727221 */ /* 0x000fe20000010100 */
[----:B------:R-:W-:Y:S01]  /*2a50*/  LEA.HI.X R105, R139, c[0x0][0x20c], RZ, 0x4, P0 ;  /* 0x000083008b697a11 */ /* 0x000fe200000f24ff */
[C---:B------:R-:W-:Y:S01]  /*2a60*/  FADD.FTZ R115, -R141.reuse, R115 ;  /* 0x000000738d737221 */ /* 0x040fe20000010100 */
[----:B------:R-:W-:Y:S01]  /*2a70*/  F2FP.BF16.PACK_AB R11, R146, R127 ;  /* 0x0000007f920b723e */ /* 0x000fe200000010ff */
[C---:B------:R-:W-:Y:S01]  /*2a80*/  FADD.FTZ R116, -R141.reuse, R116 ;  /* 0x000000748d747221 */ /* 0x040fe20000010100 */
[----:B------:R-:W-:Y:S01]  /*2a90*/  F2FP.BF16.PACK_AB R9, R108, R9 ;  /* 0x000000096c09723e */ /* 0x000fe200000010ff */
[C---:B------:R-:W-:Y:S01]  /*2aa0*/  FADD.FTZ R119, -R141.reuse, R119 ;  /* 0x000000778d777221 */ /* 0x040fe20000010100 */
[----:B------:R-:W-:Y:S01]  /*2ab0*/  STG.E.128 [R104.64], R4 ;  /* 0x0000000468007986 */ /* 0x000fe2000c101d04 */
[----:B------:R-:W-:-:S02]  /*2ac0*/  FADD.FTZ R120, -R141, R120 ;  /* 0x000000788d787221 */ /* 0x000fc40000010100 */
[C---:B------:R-:W-:Y:S01]  /*2ad0*/  FADD.FTZ R121, -R141.reuse, R121 ;  /* 0x000000798d797221 */ /* 0x040fe20000010100 */
[----:B------:R0:W-:Y:S01]  /*2ae0*/  STG.E.128 [R106.64], R8 ;  /* 0x000000086a007986 */ /* 0x0001e2000c101d04 */
[C---:B------:R-:W-:Y:S02]  /*2af0*/  FADD.FTZ R112, -R141.reuse, R112 ;  /* 0x000000708d707221 */ /* 0x040fe40000010100 */
[----:B------:R-:W-:Y:S02]  /*2b00*/  FADD.FTZ R113, -R141, R113 ;  /* 0x000000718d717221 */ /* 0x000fe40000010100 */
[C---:B------:R-:W-:Y:S02]  /*2b10*/  FMUL.FTZ R125, R111.reuse, R114 ;  /* 0x000000726f7d7220 */ /* 0x040fe40000410000 */
[----:B------:R-:W-:Y:S02]  /*2b20*/  FMUL.FTZ R110, R111, R115 ;  /* 0x000000736f6e7220 */ /* 0x000fe40000410000 */
[----:B------:R-:W-:-:S02]  /*2b30*/  FADD.FTZ R117, -R141, R117 ;  /* 0x000000758d757221 */ /* 0x000fc40000010100 */
[C---:B------:R-:W-:Y:S02]  /*2b40*/  FMUL.FTZ R115, R111.reuse, R116 ;  /* 0x000000746f737220 */ /* 0x040fe40000410000 */
[C---:B------:R-:W-:Y:S02]  /*2b50*/  FMUL.FTZ R114, R111.reuse, R119 ;  /* 0x000000776f727220 */ /* 0x040fe40000410000 */
[C---:B------:R-:W-:Y:S02]  /*2b60*/  FMUL.FTZ R119, R111.reuse, R120 ;  /* 0x000000786f777220 */ /* 0x040fe40000410000 */
[C---:B------:R-:W-:Y:S02]  /*2b70*/  FMUL.FTZ R116, R111.reuse, R121 ;  /* 0x000000796f747220 */ /* 0x040fe40000410000 */
[C---:B------:R-:W-:Y:S02]  /*2b80*/  FMUL.FTZ R123, R111.reuse, R112 ;  /* 0x000000706f7b7220 */ /* 0x040fe40000410000 */
[----:B------:R-:W-:-:S02]  /*2b90*/  FMUL.FTZ R108, R111, R113 ;  /* 0x000000716f6c7220 */ /* 0x000fc40000410000 */
        /* <DEDUP_REMOVED lines=9> */
[----:B------:R-:W-:Y:S02]  /*2c30*/  FMUL.FTZ R112, R111, R117 ;  /* 0x000000756f707220 */ /* 0x000fe40000410000 */
[C---:B------:R-:W-:Y:S02]  /*2c40*/  FADD.FTZ R130, -R141.reuse, R131 ;  /* 0x000000838d827221 */ /* 0x040fe40000010100 */
[----:B------:R-:W-:-:S02]  /*2c50*/  FADD.FTZ R134, -R141, R134 ;  /* 0x000000868d867221 */ /* 0x000fc40000010100 */
[----:B------:R-:W-:Y:S02]  /*2c60*/  FADD.FTZ R158, -R141, R135 ;  /* 0x000000878d9e7221 */ /* 0x000fe40000010100 */
[----:B0-----:R-:W-:Y:S02]  /*2c70*/  FFMA.FTZ R8, R36, R119, R76 ;  /* 0x0000007724087223 */ /* 0x001fe4000001004c */
[----:B------:R-:W-:Y:S02]  /*2c80*/  FFMA.FTZ R105, R37, R116, R77 ;  /* 0x0000007425697223 */ /* 0x000fe4000001004d */
[----:B------:R-:W-:Y:S02]  /*2c90*/  FFMA.FTZ R123, R44, R123, R84 ;  /* 0x0000007b2c7b7223 */ /* 0x000fe40000010054 */
[----:B------:R-:W-:Y:S01]  /*2ca0*/  FFMA.FTZ R108, R45, R108, R85 ;  /* 0x0000006c2d6c7223 */ /* 0x000fe20000010055 */
[----:B------:R-:W-:Y:S01]  /*2cb0*/  F2FP.BF16.PACK_AB R8, R105, R8 ;  /* 0x000000086908723e */ /* 0x000fe200000010ff */
[----:B------:R-:W-:-:S02]  /*2cc0*/  FMUL.FTZ R117, R111, R118 ;  /* 0x000000766f757220 */ /* 0x000fc40000410000 */
[C---:B------:R-:W-:Y:S01]  /*2cd0*/  FMUL.FTZ R113, R111.reuse, R154 ;  /* 0x0000009a6f717220 */ /* 0x040fe20000410000 */
[----:B------:R-:W-:Y:S01]  /*2ce0*/  F2FP.BF16.PACK_AB R4, R108, R123 ;  /* 0x0000007b6c04723e */ /* 0x000fe200000010ff */
[C---:B------:R-:W-:Y:S01]  /*2cf0*/  FMUL.FTZ R131, R111.reuse, R132 ;  /* 0x000000846f837220 */ /* 0x040fe20000410000 */
[----:B------:R-:W-:Y:S01]  /*2d00*/  LEA R108, P0, R138, c[0x0][0x208], 0x4 ;  /* 0x000082008a6c7a11 */ /* 0x000fe200078020ff */
[----:B------:R-:W-:Y:S02]  /*2d10*/  FMUL.FTZ R142, R111, R142 ;  /* 0x0000008e6f8e7220 */ /* 0x000fe40000410000 */
[----:B------:R-:W-:Y:S02]  /*2d20*/  FFMA.FTZ R125, R46, R125, R86 ;  /* 0x0000007d2e7d7223 */ /* 0x000fe40000010056 */
[----:B------:R-:W-:Y:S02]  /*2d30*/  FFMA.FTZ R110, R47, R110, R87 ;  /* 0x0000006e2f6e7223 */ /* 0x000fe40000010057 */
[----:B------:R-:W-:-:S02]  /*2d40*/  FMUL.FTZ R121, R111, R122 ;  /* 0x0000007a6f797220 */ /* 0x000fc40000410000 */
[C---:B------:R-:W-:Y:S01]  /*2d50*/  FMUL.FTZ R148, R111.reuse, R148 ;  /* 0x000000946f947220 */ /* 0x040fe20000410000 */
[----:B------:R-:W-:Y:S01]  /*2d60*/  F2FP.BF16.PACK_AB R5, R110, R125 ;  /* 0x0000007d6e05723e */ /* 0x000fe200000010ff */
[----:B------:R-:W-:Y:S01]  /*2d70*/  FMUL.FTZ R127, R111, R124 ;  /* 0x0000007c6f7f7220 */ /* 0x000fe20000410000 */
[----:B------:R-:W-:Y:S01]  /*2d80*/  LEA R110, P1, R137, c[0x0][0x208], 0x4 ;  /* 0x00008200896e7a11 */ /* 0x000fe200078220ff */
[C---:B------:R-:W-:Y:S02]  /*2d90*/  FMUL.FTZ R150, R111.reuse, R150 ;  /* 0x000000966f967220 */ /* 0x040fe40000410000 */
[C---:B------:R-:W-:Y:S02]  /*2da0*/  FMUL.FTZ R129, R111.reuse, R126 ;  /* 0x0000007e6f817220 */ /* 0x040fe40000410000 */
[C---:B------:R-:W-:Y:S02]  /*2db0*/  FMUL.FTZ R152, R111.reuse, R152 ;  /* 0x000000986f987220 */ /* 0x040fe40000410000 */
[----:B------:R-:W-:-:S02]  /*2dc0*/  FMUL.FTZ R109, R111, R156 ;  /* 0x0000009c6f6d7220 */ /* 0x000fc40000410000 */
[----:B------:R-:W-:Y:S02]  /*2dd0*/  FMUL.FTZ R128, R111, R128 ;  /* 0x000000806f807220 */ /* 0x000fe40000410000 */
[----:B------:R-:W-:Y:S02]  /*2de0*/  FFMA.FTZ R115, R40, R115, R80 ;  /* 0x0000007328737223 */ /* 0x000fe40000010050 */
[----:B------:R-:W-:Y:S02]  /*2df0*/  FFMA.FTZ R112, R41, R112, R81 ;  /* 0x0000007029707223 */ /* 0x000fe40000010051 */
[C---:B------:R-:W-:Y:S02]  /*2e00*/  FMUL.FTZ R130, R111.reuse, R130 ;  /* 0x000000826f827220 */ /* 0x040fe40000410000 */
[C---:B------:R-:W-:Y:S01]  /*2e10*/  FMUL.FTZ R133, R111.reuse, R134 ;  /* 0x000000866f857220 */ /* 0x040fe20000410000 */
[----:B------:R-:W-:Y:S01]  /*2e20*/  F2FP.BF16.PACK_AB R6, R112, R115 ;  /* 0x000000737006723e */ /* 0x000fe200000010ff */
[----:B------:R-:W-:Y:S01]  /*2e30*/  FMUL.FTZ R158, R111, R158 ;  /* 0x0000009e6f9e7220 */ /* 0x000fe20000410000 */
[----:B------:R-:W-:Y:S01]  /*2e40*/  LEA R112, P2, R136, c[0x0][0x208], 0x4 ;  /* 0x0000820088707a11 */ /* 0x000fe200078420ff */
        /* <DEDUP_REMOVED lines=8> */
[----:B------:R-:W-:Y:S01]  /*2ed0*/  FFMA.FTZ R152, R35, R152, R75 ;  /* 0x0000009823987223 */ /* 0x000fe2000001004b */
[----:B------:R-:W-:Y:S01]  /*2ee0*/  LEA.HI.X R111, R137, c[0x0][0x20c], RZ, 0x4, P1 ;  /* 0x00008300896f7a11 */ /* 0x000fe200008f24ff */
[----:B------:R-:W-:-:S02]  /*2ef0*/  FFMA.FTZ R9, R38, R121, R78 ;  /* 0x0000007926097223 */ /* 0x000fc4000001004e */
        /* <DEDUP_REMOVED lines=9> */
[----:B------:R-:W-:-:S02]  /*2f90*/  FFMA.FTZ R133, R26, R133, R66 ;  /* 0x000000851a857223 */ /* 0x000fc40000010042 */
[----:B------:R-:W-:Y:S01]  /*2fa0*/  FFMA.FTZ R158, R27, R158, R67 ;  /* 0x0000009e1b9e7223 */ /* 0x000fe20000010043 */
[----:B------:R-:W-:Y:S01]  /*2fb0*/  F2FP.BF16.PACK_AB R104, R113, R104 ;  /* 0x000000687168723e */ /* 0x000fe200000010ff */
[----:B------:R-:W-:Y:S01]  /*2fc0*/  FFMA.FTZ R130, R31, R130, R71 ;  /* 0x000000821f827223 */ /* 0x000fe20000010047 */
[----:B------:R-:W-:Y:S01]  /*2fd0*/  LEA.HI.X R113, R136, c[0x0][0x20c], RZ, 0x4, P2 ;  /* 0x0000830088717a11 */ /* 0x000fe200010f24ff */
[----:B------:R0:W-:Y:S01]  /*2fe0*/  STG.E.128 [R108.64], R4 ;  /* 0x000000046c007986 */ /* 0x0001e2000c101d04 */
[----:B------:R-:W-:Y:S01]  /*2ff0*/  F2FP.BF16.PACK_AB R107, R158, R133 ;  /* 0x000000859e6b723e */ /* 0x000fe200000010ff */
[----:B------:R-:W-:Y:S01]  /*3000*/  IMAD R3, R2, c[0x0][0x160], R3 ;  /* 0x0000580002037a24 */ /* 0x000fe200078e0203 */
[----:B------:R-:W-:Y:S01]  /*3010*/  F2FP.BF16.PACK_AB R105, R130, R105 ;  /* 0x000000698269723e */ /* 0x000fe200000010ff */
[----:B------:R0:W-:Y:S03]  /*3020*/  STG.E.128 [R110.64], R8 ;  /* 0x000000086e007986 */ /* 0x0001e6000c101d04 */
[----:B------:R-:W-:Y:S01]  /*3030*/  ISETP.GE.AND P0, PT, R3, c[0x0][0x164], PT ;  /* 0x0000590003007a0c */ /* 0x000fe20003f06270 */
[----:B------:R0:W-:-:S12]  /*3040*/  STG.E.128 [R112.64], R104 ;  /* 0x0000006870007986 */ /* 0x0001d8000c101d04 */
[----:B0----5:R-:W-:Y:S01]  /*3050*/  @P0 CALL.REL.NOINC `(.L_x_13673) ;  /* 0x0000001000000944 */ /* 0x021fe20003c00000 */
[----:B------:R-:W-:Y:S05]  /*3060*/  BRA `(.L_x_13674) ;  /* 0xffffd34000007947 */ /* 0x000fea000383ffff */
.L_x_13673:
[----:B------:R-:W-:Y:S05]  /*3070*/  EXIT ;  /* 0x000000000000794d */ /* 0x000fea0003800000 */
.L_x_13671:
[----:B0-----:R-:W-:Y:S01]  /*3080*/  HFMA2.MMA R141, -RZ, RZ, 0, 1.847743988037109375e-06 ;  /* 0x0000001fff8d7435 */ /* 0x001fe200000001ff */
[----:B------:R-:W-:Y:S02]  /*3090*/  MOV R2, 0x1 ;  /* 0x0000000100027802 */ /* 0x000fe40000000f00 */
[----:B------:R-:W-:Y:S02]  /*30a0*/  MOV R144, 0xffffffff ;  /* 0xffffffff00907802 */ /* 0x000fe40000000f00 */
[----:B------:R-:W-:Y:S02]  /*30b0*/  MOV R142, 0x30d0 ;  /* 0x000030d0008e7802 */ /* 0x000fe40000000f00 */
[----:B-----5:R-:W-:Y:S05]  /*30c0*/  CALL.REL.NOINC `($__internal_35_$__cuda_sm70_shflsync_bfly_p) ;  /* 0x0000089000007944 */ /* 0x020fea0003c00000 */
[----:B01----:R-:W-:Y:S05]  /*30d0*/  BRA `(.L_x_13675) ;  /* 0xffffee8000007947 */ /* 0x003fea000383ffff */
.L_x_13672:
[----:B------:R-:W-:Y:S01]  /*30e0*/  HFMA2.MMA R2, -RZ, RZ, 0, 1.1920928955078125e-07 ;  /* 0x00000002ff027435 */ /* 0x000fe200000001ff */
[----:B------:R-:W-:Y:S02]  /*30f0*/  MOV R141, 0x1f ;  /* 0x0000001f008d7802 */ /* 0x000fe40000000f00 */
[----:B------:R-:W-:Y:S02]  /*3100*/  MOV R144, 0xffffffff ;  /* 0xffffffff00907802 */ /* 0x000fe40000000f00 */
[----:B------:R-:W-:-:S02]  /*3110*/  MOV R142, 0x3130 ;  /* 0x00003130008e7802 */ /* 0x000fc40000000f00 */
[----:B-----5:R-:W-:Y:S05]  /*3120*/  CALL.REL.NOINC `($__internal_35_$__cuda_sm70_shflsync_bfly_p) ;  /* 0x0000083000007944 */ /* 0x020fea0003c00000 */
[----:B01----:R-:W-:Y:S01]  /*3130*/  FADD.FTZ R147, R147, R2 ;  /* 0x0000000293937221 */ /* 0x003fe20000010000 */
[----:B------:R-:W-:Y:S01]  /*3140*/  HFMA2.MMA R2, -RZ, RZ, 0, 2.384185791015625e-07 ;  /* 0x00000004ff027435 */ /* 0x000fe200000001ff */
[----:B------:R-:W-:-:S02]  /*3150*/  MOV R141, 0x1f ;  /* 0x0000001f008d7802 */ /* 0x000fc40000000f00 */
[----:B------:R-:W-:Y:S02]  /*3160*/  MOV R144, 0xffffffff ;  /* 0xffffffff00907802 */ /* 0x000fe40000000f00 */
[----:B------:R-:W-:Y:S02]  /*3170*/  MOV R142, 0x3190 ;  /* 0x00003190008e7802 */ /* 0x000fe40000000f00 */
[----:B------:R-:W-:Y:S05]  /*3180*/  CALL.REL.NOINC `($__internal_35_$__cuda_sm70_shflsync_bfly_p) ;  /* 0x000007d000007944 */ /* 0x000fea0003c00000 */
[----:B01----:R-:W-:Y:S01]  /*3190*/  FADD.FTZ R147, R147, R2 ;  /* 0x0000000293937221 */ /* 0x003fe20000010000 */
[----:B------:R-:W-:Y:S01]  /*31a0*/  HFMA2.MMA R2, -RZ, RZ, 0, 4.76837158203125e-07 ;  /* 0x00000008ff027435 */ /* 0x000fe200000001ff */
[----:B------:R-:W-:Y:S02]  /*31b0*/  MOV R141, 0x1f ;  /* 0x0000001f008d7802 */ /* 0x000fe40000000f00 */
[----:B------:R-:W-:Y:S02]  /*31c0*/  MOV R144, 0xffffffff ;  /* 0xffffffff00907802 */ /* 0x000fe40000000f00 */
[----:B------:R-:W-:Y:S02]  /*31d0*/  MOV R142, 0x31f0 ;  /* 0x000031f0008e7802 */ /* 0x000fe40000000f00 */
[----:B------:R-:W-:Y:S05]  /*31e0*/  CALL.REL.NOINC `($__internal_35_$__cuda_sm70_shflsync_bfly_p) ;  /* 0x0000077000007944 */ /* 0x000fea0003c00000 */
[----:B01----:R-:W-:Y:S01]  /*31f0*/  FADD.FTZ R147, R147, R2 ;  /* 0x0000000293937221 */ /* 0x003fe20000010000 */
[----:B------:R-:W-:Y:S01]  /*3200*/  HFMA2.MMA R2, -RZ, RZ, 0, 9.5367431640625e-07 ;  /* 0x00000010ff027435 */ /* 0x000fe200000001ff */
[----:B------:R-:W-:-:S02]  /*3210*/  MOV R141, 0x1f ;  /* 0x0000001f008d7802 */ /* 0x000fc40000000f00 */
[----:B------:R-:W-:Y:S02]  /*3220*/  MOV R144, 0xffffffff ;  /* 0xffffffff00907802 */ /* 0x000fe40000000f00 */
[----:B------:R-:W-:Y:S02]  /*3230*/  MOV R142, 0x3250 ;  /* 0x00003250008e7802 */ /* 0x000fe40000000f00 */
[----:B------:R-:W-:Y:S05]  /*3240*/  CALL.REL.NOINC `($__internal_35_$__cuda_sm70_shflsync_bfly_p) ;  /* 0x0000071000007944 */ /* 0x000fea0003c00000 */
[----:B-1----:R-:W-:Y:S01]  /*3250*/  FADD.FTZ R2, R147, R2 ;  /* 0x0000000293027221 */ /* 0x002fe20000010000 */
[----:B0-----:R-:W-:Y:S02]  /*3260*/  MOV R144, 0xffffffff ;  /* 0xffffffff00907802 */ /* 0x001fe40000000f00 */
[----:B------:R-:W-:Y:S01]  /*3270*/  MOV R142, 0x37c0 ;  /* 0x000037c0008e7802 */ /* 0x000fe20000000f00 */
        /* <DEDUP_REMOVED lines=80> */
[----:B------:R-:W-:Y:S01]  /*3780*/  FFMA.FTZ R147, R141, R141, R2 ;  /* 0x0000008d8d937223 */ /* 0x000fe20000010002 */
[----:B------:R-:W-:Y:S01]  /*3790*/  HFMA2.MMA R2, -RZ, RZ, 0, 5.9604644775390625e-08 ;  /* 0x00000001ff027435 */ /* 0x000fe200000001ff */
[----:B------:R-:W-:-:S05]  /*37a0*/  MOV R141, 0x1f ;  /* 0x0000001f008d7802 */ /* 0x000fca0000000f00 */
[----:B------:R-:W-:Y:S05]  /*37b0*/  CALL.REL.NOINC `($__internal_35_$__cuda_sm70_shflsync_bfly_p) ;  /* 0x000001a000007944 */ /* 0x000fea0003c00000 */
[----:B01----:R-:W-:Y:S01]  /*37c0*/  FADD.FTZ R147, R147, R2 ;  /* 0x0000000293937221 */ /* 0x003fe20000010000 */
[----:B------:R-:W-:Y:S01]  /*37d0*/  HFMA2.MMA R2, -RZ, RZ, 0, 1.1920928955078125e-07 ;  /* 0x00000002ff027435 */ /* 0x000fe200000001ff */
[----:B------:R-:W-:Y:S02]  /*37e0*/  MOV R141, 0x1f ;  /* 0x0000001f008d7802 */ /* 0x000fe40000000f00 */
[----:B------:R-:W-:Y:S02]  /*37f0*/  MOV R144, 0xffffffff ;  /* 0xffffffff00907802 */ /* 0x000fe40000000f00 */
[----:B------:R-:W-:Y:S02]  /*3800*/  MOV R142, 0x3820 ;  /* 0x00003820008e7802 */ /* 0x000fe40000000f00 */
[----:B------:R-:W-:Y:S05]  /*3810*/  CALL.REL.NOINC `($__internal_35_$__cuda_sm70_shflsync_bfly_p) ;  /* 0x0000014000007944 */ /* 0x000fea0003c00000 */
        /* <DEDUP_REMOVED lines=18> */
[----:B01----:R-:W-:Y:S01]  /*3940*/  MOV R144, R2 ;  /* 0x0000000200907202 */ /* 0x003fe20000000f00 */
[----:B------:R-:W-:Y:S05]  /*3950*/  BRA `(.L_x_13676) ;  /* 0xffffec4000007947 */ /* 0x000fea000383ffff */
        .weak           $__internal_35_$__cuda_sm70_shflsync_bfly_p
        .type           $__internal_35_$__cuda_sm70_shflsync_bfly_p,@function
        .size           $__internal_35_$__cuda_sm70_shflsync_bfly_p,(.L_x_33013 - $__internal_35_$__cuda_sm70_shflsync_bfly_p)
$__internal_35_$__cuda_sm70_shflsync_bfly_p:
[----:B------:R-:W-:Y:S01]  /*3960*/  HFMA2.MMA R143, -RZ, RZ, 0, 0 ;  /* 0x00000000ff8f7435 */ /* 0x000fe200000001ff */
[----:B------:R-:W-:Y:S04]  /*3970*/  WARPSYNC R144 ;  /* 0x0000009000007348 */ /* 0x000fe80003800000 */
[----:B------:R0:W1:Y:S01]  /*3980*/  SHFL.BFLY PT, R2, R147, R2, R141 ;  /* 0x0c00000293027389 */ /* 0x00006200000e008d */
[----:B------:R-:W-:Y:S05]  /*3990*/  RET.REL.NODEC R142 `(_ZN10layer_norm31ln_parallel_residual_fwd_kernelINS_13Kernel_traitsIf13__nv_bfloat16fS2_fjLj1280ELj1ELj4ELj1ELj16ENS_18Kernel_traits_baseILj1280EfS2_fS2_fjLj128EEEEELb0ELb1ELb1EEEvNS_9FwdParamsE) ;  /* 0xffffc6608e007950 */ /* 0x000fea0003c3ffff */
.L_x_13677:
        /* <DEDUP_REMOVED lines=14> */
.L_x_33013:


//--------------------- .text._ZN10layer_norm31ln_parallel_residual_fwd_kernelINS_13Kernel_traitsIf13__nv_bfloat16fS2_fjLj1280ELj1ELj4ELj1ELj16ENS_18Kernel_traits_baseILj1280EfS2_fS2_fjLj128EEEEELb1ELb0ELb0EEEvNS_9FwdParamsE --------------------------
	.section	.text._ZN10layer_norm31ln_parallel_residual_fwd_kernelINS_13Kernel_traitsIf13__nv_bfloat16fS2_fjLj1280ELj1ELj4ELj1ELj16ENS_18Kernel_traits_baseILj1280EfS2_fS2_fjLj128EEEEELb1ELb0ELb0EEEvNS_9FwdParamsE,"ax",@progbits
	.sectioninfo	@"SHI_REGISTERS=254"
	.align	128
        .global         _ZN10layer_norm31ln_parallel_residual_fwd_kernelINS_13Kernel_traitsIf13__nv_bfloat16fS2_fjLj1280ELj1ELj4ELj1ELj16ENS_18Kernel_traits_baseILj1280EfS2_fS2_fjLj128EEEEELb1ELb0ELb0EEEvNS_9FwdParamsE
        .type           _ZN10layer_norm31ln_parallel_residual_fwd_kernelINS_13Kernel_traitsIf13__nv_bfloat16fS2_fjLj1280ELj1ELj4ELj1ELj16ENS_18Kernel_traits_baseILj1280EfS2_fS2_fjLj128EEEEELb1ELb0ELb0EEEvNS_9FwdParamsE,@function
        .size           _ZN10layer_norm31ln_parallel_residual_fwd_kernelINS_13Kernel_traitsIf13__nv_bfloat16fS2_fjLj1280ELj1ELj4ELj1ELj16ENS_18Kernel_traits_baseILj1280EfS2_fS2_fjLj128EEEEELb1ELb0ELb0EEEvNS_9FwdParamsE,(.L_x_33014 - _ZN10layer_norm31ln_parallel_residual_fwd_kernelINS_13Kernel_traitsIf13__nv_bfloat16fS2_fjLj1280ELj1ELj4ELj1ELj16ENS_18Kernel_traits_baseILj1280EfS2_fS2_fjLj128EEEEELb1ELb0ELb0EEEvNS_9FwdParamsE)
        .other          _ZN10layer_norm31ln_parallel_residual_fwd_kernelINS_13Kernel_traitsIf13__nv_bfloat16fS2_fjLj1280ELj1ELj4ELj1ELj16ENS_18Kernel_traits_baseILj1280EfS2_fS2_fjLj128EEEEELb1ELb0ELb0EEEvNS_9FwdParamsE,@"STO_CUDA_ENTRY STV_DEFAULT"
_ZN10layer_norm31ln_parallel_residual_fwd_kernelINS_13Kernel_traitsIf13__nv_bfloat16fS2_fjLj1280ELj1ELj4ELj1ELj16ENS_18Kernel_traits_baseILj1280EfS2_fS2_fjLj128EEEEELb1ELb0ELb0EEEvNS_9FwdParamsE:
.text._ZN10layer_norm31ln_parallel_residual_fwd_kernelINS_13Kernel_traitsIf13__nv_bfloat16fS2_fjLj1280ELj1ELj4ELj1ELj16ENS_18Kernel_traits_baseILj1280EfS2_fS2_fjLj128EEEEELb1ELb0ELb0EEEvNS_9FwdParamsE:
        /* <DEDUP_REMOVED lines=121> */
.L_x_13679:
[----:B------:R-:W-:Y:S05]  /*0790*/  BSYNC B0 ;  /* 0x0000000000007941 */ /* 0x000fea0003800000 */
.L_x_13678:
        /* <DEDUP_REMOVED lines=24> */
[----:B------:R0:W5:Y:S01]  /*0920*/  LDG.E.128 R64, [R10.64+0x10] ;  /* 0x000010060a407981 */ /* 0x000162000c1e1d00 */
[C---:B------:R-:W-:Y:S02]  /*0930*/  @P1 IADD3.X R9, R60.reuse, c[0x0][0x224], RZ, P2, !PT ;  /* 0x000089003c091a10 */ /* 0x040fe400017fe4ff */
[----:B------:R-:W-:Y:S02]  /*0940*/  IADD3.X R7, R60, c[0x0][0x1bc], RZ, P0, !PT ;  /* 0x00006f003c077a10 */ /* 0x000fe400007fe4ff */
[----:B------:R0:W5:Y:S04]  /*0950*/  LDG.E.128 R60, [R10.64] ;  /* 0x000000060a3c7981 */ /* 0x000168000c1e1d00 */
[----:B------:R0:W5:Y:S04]  /*0960*/  @P1 LDG.E.128 R52, [R8.64] ;  /* 0x0000000608341981 */ /* 0x000168000c1e1d00 */
[----:B------:R0:W5:Y:S04]  /*0970*/  @P1 LDG.E.128 R56, [R8.64+0x10] ;  /* 0x0000100608381981 */ /* 0x000168000c1e1d00 */
[----:B------:R0:W5:Y:S04]  /*0980*/  LDG.E.128 R68, [R6.64] ;  /* 0x0000000606447981 */ /* 0x000168000c1e1d00 */
[----:B------:R0:W5:Y:S01]  /*0990*/  LDG.E.128 R72, [R6.64+0x10] ;  /* 0x0000100606487981 */ /* 0x000162000c1e1d00 */
[----:B------:R-:W-:-:S03]  /*09a0*/  IADD3 R156, R156, 0x20, RZ ;  /* 0x000000209c9c7810 */ /* 0x000fc60007ffe0ff */
.L_x_13681:
[----:B------:R-:W-:Y:S05]  /*09b0*/  BSYNC B0 ;  /* 0x0000000000007941 */ /* 0x000fea0003800000 */
.L_x_13680:
        /* <DEDUP_REMOVED lines=33> */
.L_x_13683:
[----:B------:R-:W-:Y:S05]  /*0bd0*/  BSYNC B0 ;  /* 0x0000000000007941 */ /* 0x000fea0003800000 */
.L_x_13682:
        /* <DEDUP_REMOVED lines=33> */
.L_x_13685:
[----:B------:R-:W-:Y:S05]  /*0df0*/  BSYNC B0 ;  /* 0x0000000000007941 */ /* 0x000fea0003800000 */
.L_x_13684:
        /* <DEDUP_REMOVED lines=41> */
.L_x_13687:
[----:B------:R-:W-:Y:S05]  /*1090*/  BSYNC B0 ;  /* 0x0000000000007941 */ /* 0x000fea0003800000 */
.L_x_13686:
[----:B------:R-:W-:Y:S02]  /*10a0*/  ISETP.GE.AND P0, PT, R240, c[0x0][0x164], PT ;  /* 0x00005900f0007a0c */ /* 0x000fe40003f06270 */
[----:B------:R-:W-:-:S02]  /*10b0*/  LOP3.LUT R3, R175, UR23, R4, 0x96, !PT ;  /* 0x00000017af037c12 */ /* 0x000fc4000f8e9604 */
[----:B------:R-:W-:-:S09]  /*10c0*/  LOP3.LUT R173, R173, UR24, R2, 0x96, !PT ;  /* 0x00000018adad7c12 */ /* 0x000fd2000f8e9602 */
[----:B------:R-:W-:Y:S05]  /*10d0*/  @P0 EXIT ;  /* 0x000000000000094d */ /* 0x000fea0003800000 */
[----:B------:R-:W-:Y:S01]  /*10e0*/  IMAD R233, R233, -0x2daee0ad, RZ ;  /* 0xd2511f53e9e97824 */ /* 0x000fe200078e02ff */
[----:B------:R-:W-:Y:S01]  /*10f0*/  BSSY B0, `(.L_x_13688) ;  /* 0x0001e5c000007945 */ /* 0x000fe20003800000 */
[----:B------:R-:W-:Y:S01]  /*1100*/  IMAD R5, R172, -0x326172a9, RZ ;  /* 0xcd9e8d57ac057824 */ /* 0x000fe200078e02ff */
[----:B------:R-:W-:Y:S01]  /*1110*/  LOP3.LUT R234, R234, 0x3, RZ, 0xc0, !PT ;  /* 0x00000003eaea7812 */ /* 0x000fe200078ec0ff */
[----:B------:R-:W-:Y:S01]  /*1120*/  IMAD.HI.U32 R232, R173, -0x326172a9, RZ ;  /* 0xcd9e8d57ade87827 */ /* 0x000fe200078e00ff */
[----:B------:R-:W-:-:S03]  /*1130*/  ULDC.U8 UR8, c[0x0][0x1f0] ;  /* 0x00007c0000087ab9 */ /* 0x000fc60000000000 */
[----:B------:R-:W-:Y:S01]  /*1140*/  IMAD.WIDE.U32 R2, R3, -0x2daee0ad, RZ ;  /* 0xd2511f5303027825 */ /* 0x000fe200078e00ff */
[----:B------:R-:W-:-:S03]  /*1150*/  LOP3.LUT R232, R232, UR25, R5, 0x96, !PT ;  /* 0x00000019e8e87c12 */ /* 0x000fc6000f8e9605 */
[----:B------:R-:W-:Y:S01]  /*1160*/  IMAD.MOV.U32 R236, RZ, RZ, R2 ;  /* 0x000000ffffec7224 */ /* 0x000fe200078e0002 */
[----:B------:R-:W-:Y:S01]  /*1170*/  LOP3.LUT R233, R3, UR26, R233, 0x96, !PT ;  /* 0x0000001a03e97c12 */ /* 0x000fe2000f8e96e9 */
[----:B------:R-:W-:Y:S02]  /*1180*/  IMAD R238, R173, -0x326172a9, RZ ;  /* 0xcd9e8d57adee7824 */ /* 0x000fe400078e02ff */
[----:B0-----:R-:W-:Y:S02]  /*1190*/  IMAD.MOV.U32 R11, RZ, RZ, RZ ;  /* 0x000000ffff0b7224 */ /* 0x001fe400078e00ff */
.L_x_14356:
        /* <DEDUP_REMOVED lines=38> */
.L_x_13692:
[----:B0-----:R-:W-:Y:S02]  /*1400*/  IMAD.MOV.U32 R230, RZ, RZ, R238 ;  /* 0x000000ffffe67224 */ /* 0x001fe400078e00ee */
.L_x_13693:
[----:B------:R-:W-:Y:S05]  /*1410*/  BSYNC B2 ;  /* 0x0000000000027941 */ /* 0x000fea0003800000 */
.L_x_13691:
        /* <DEDUP_REMOVED lines=16> */
.L_x_13697:
[----:B------:R-:W-:Y:S05]  /*1520*/  BSYNC B3 ;  /* 0x0000000000037941 */ /* 0x000fea0003800000 */
.L_x_13696:
        /* <DEDUP_REMOVED lines=44> */
.L_x_13695:
[----:B------:R-:W-:Y:S05]  /*17f0*/  BSYNC B2 ;  /* 0x0000000000027941 */ /* 0x000fea0003800000 */
.L_x_13694:
        /* <DEDUP_REMOVED lines=17> */
.L_x_13698:
        /* <DEDUP_REMOVED lines=12> */
.L_x_13701:
[----:B------:R-:W-:Y:S02]  /*19d0*/  IMAD.MOV.U32 R185, RZ, RZ, R238 ;  /* 0x000000ffffb97224 */ /* 0x000fe400078e00ee */
.L_x_13702:
[----:B------:R-:W-:Y:S05]  /*19e0*/  BSYNC B2 ;  /* 0x0000000000027941 */ /* 0x000fea0003800000 */
.L_x_13700:
        /* <DEDUP_REMOVED lines=16> */
.L_x_13706:
[----:B------:R-:W-:Y:S05]  /*1af0*/  BSYNC B3 ;  /* 0x0000000000037941 */ /* 0x000fea0003800000 */
.L_x_13705:
        /* <DEDUP_REMOVED lines=44> */
.L_x_13704:
[----:B------:R-:W-:Y:S05]  /*1dc0*/  BSYNC B2 ;  /* 0x0000000000027941 */ /* 0x000fea0003800000 */
.L_x_13703:
        /* <DEDUP_REMOVED lines=9> */
.L_x_13699:
        /* <DEDUP_REMOVED lines=12> */
.L_x_13708:
[----:B------:R-:W-:Y:S02]  /*1f20*/  IMAD.MOV.U32 R234, RZ, RZ, R238 ;  /* 0x000000ffffea7224 */ /* 0x000fe400078e00ee */
.L_x_13709:
[----:B------:R-:W-:Y:S05]  /*1f30*/  BSYNC B2 ;  /* 0x0000000000027941 */ /* 0x000fea0003800000 */
.L_x_13707:
        /* <DEDUP_REMOVED lines=16> */
.L_x_13713:
[----:B------:R-:W-:Y:S05]  /*2040*/  BSYNC B3 ;  /* 0x0000000000037941 */ /* 0x000fea0003800000 */
.L_x_13712:
        /* <DEDUP_REMOVED lines=44> */
.L_x_13711:
[----:B------:R-:W-:Y:S05]  /*2310*/  BSYNC B2 ;  /* 0x0000000000027941 */ /* 0x000fea0003800000 */
.L_x_13710:
        /* <DEDUP_REMOVED lines=14> */
.L_x_13714:
        /* <DEDUP_REMOVED lines=12> */
.L_x_13717:
[----:B------:R-:W-:Y:S02]  /*24c0*/  IMAD.MOV.U32 R188, RZ, RZ, R238 ;  /* 0x000000ffffbc7224 */ /* 0x000fe400078e00ee */
.L_x_13718:
[----:B------:R-:W-:Y:S05]  /*24d0*/  BSYNC B2 ;  /* 0x0000000000027941 */ /* 0x000fea0003800000 */
.L_x_13716:
        /* <DEDUP_REMOVED lines=16> */
.L_x_13722:
[----:B------:R-:W-:Y:S05]  /*25e0*/  BSYNC B3 ;  /* 0x0000000000037941 */ /* 0x000fea0003800000 */
.L_x_13721:
        /* <DEDUP_REMOVED lines=44> */
.L_x_13720:
[----:B------:R-:W-:Y:S05]  /*28b0*/  BSYNC B2 ;  /* 0x0000000000027941 */ /* 0x000fea0003800000 */
.L_x_13719:
        /* <DEDUP_REMOVED lines=9> */
.L_x_13715:
        /* <DEDUP_REMOVED lines=12> */
.L_x_13724:
[----:B------:R-:W-:Y:S02]  /*2a10*/  IMAD.MOV.U32 R188, RZ, RZ, R238 ;  /* 0x000000ffffbc7224 */ /* 0x000fe400078e00ee */
.L_x_13725:
[----:B------:R-:W-:Y:S05]  /*2a20*/  BSYNC B2 ;  /* 0x0000000000027941 */ /* 0x000fea0003800000 */
.L_x_13723:
        /* <DEDUP_REMOVED lines=16> */
.L_x_13729:
[----:B------:R-:W-:Y:S05]  /*2b30*/  BSYNC B3 ;  /* 0x0000000000037941 */ /* 0x000fea0003800000 */
.L_x_13728:
        /* <DEDUP_REMOVED lines=44> */
.L_x_13727:
[----:B------:R-:W-:Y:S05]  /*2e00*/  BSYNC B2 ;  /* 0x0000000000027941 */ /* 0x000fea0003800000 */
.L_x_13726:
        /* <DEDUP_REMOVED lines=14> */
.L_x_13730:
        /* <DEDUP_REMOVED lines=12> */
.L_x_13733:
[----:B------:R-:W-:Y:S02]  /*2fb0*/  IMAD.MOV.U32 R187, RZ, RZ, R238 ;  /* 0x000000ffffbb7224 */ /* 0x000fe400078e00ee */
.L_x_13734:
[----:B------:R-:W-:Y:S05]  /*2fc0*/  BSYNC B2 ;  /* 0x0000000000027941 */ /* 0x000fea0003800000 */
.L_x_13732:
        /* <DEDUP_REMOVED lines=16> */
.L_x_13738:
[----:B------:R-:W-:Y:S05]  /*30d0*/  BSYNC B3 ;  /* 0x0000000000037941 */ /* 0x000fea0003800000 */
.L_x_13737:
        /* <DEDUP_REMOVED lines=44> */
.L_x_13736:
[----:B------:R-:W-:Y:S05]  /*33a0*/  BSYNC B2 ;  /* 0x0000000000027941 */ /* 0x000fea0003800000 */
.L_x_13735:
        /* <DEDUP_REMOVED lines=9> */
.L_x_13731:
        /* <DEDUP_REMOVED lines=12> */
.L_x_13740:
[----:B------:R-:W-:Y:S02]  /*3500*/  IMAD.MOV.U32 R188, RZ, RZ, R238 ;  /* 0x000000ffffbc7224 */ /* 0x000fe400078e00ee */
.L_x_13741:
[----:B------:R-:W-:Y:S05]  /*3510*/  BSYNC B2 ;  /* 0x0000000000027941 */ /* 0x000fea0003800000 */
.L_x_13739:
        /* <DEDUP_REMOVED lines=16> */
.L_x_13745:
[----:B------:R-:W-:Y:S05]  /*3620*/  BSYNC B3 ;  /* 0x0000000000037941 */ /* 0x000fea0003800000 */
.L_x_13744:
        /* <DEDUP_REMOVED lines=44> */
.L_x_13743:
[----:B------:R-:W-:Y:S05]  /*38f0*/  BSYNC B2 ;  /* 0x0000000000027941 */ /* 0x000fea0003800000 */
.L_x_13742:
        /* <DEDUP_REMOVED lines=14> */
.L_x_13746:
        /* <DEDUP_REMOVED lines=12> */
.L_x_13749:
[----:B------:R-:W-:Y:S02]  /*3aa0*/  IMAD.MOV.U32 R234, RZ, RZ, R238 ;  /* 0x000000ffffea7224 */ /* 0x000fe400078e00ee */
.L_x_13750:
[----:B------:R-:W-:Y:S05]  /*3ab0*/  BSYNC B2 ;  /* 0x0000000000027941 */ /* 0x000fea0003800000 */
.L_x_13748:
        /* <DEDUP_REMOVED lines=16> */
.L_x_13754:
[----:B------:R-:W-:Y:S05]  /*3bc0*/  BSYNC B3 ;  /* 0x0000000000037941 */ /* 0x000fea0003800000 */
.L_x_13753:
        /* <DEDUP_REMOVED lines=44> */
.L_x_13752:
[----:B------:R-:W-:Y:S05]  /*3e90*/  BSYNC B2 ;  /* 0x0000000000027941 */ /* 0x000fea0003800000 */
.L_x_13751:
        /* <DEDUP_REMOVED lines=9> */
.L_x_13747:
        /* <DEDUP_REMOVED lines=12> */
.L_x_13756:
[----:B------:R-:W-:Y:S02]  /*3ff0*/  IMAD.MOV.U32 R230, RZ, RZ, R238 ;  /* 0x000000ffffe67224 */ /* 0x000fe400078e00ee */
.L_x_13757:
[----:B------:R-:W-:Y:S05]  /*4000*/  BSYNC B2 ;  /* 0x0000000000027941 */ /* 0x000fea0003800000 */
.L_x_13755:
        /* <DEDUP_REMOVED lines=16> */
.L_x_13761:
[----:B------:R-:W-:Y:S05]  /*4110*/  BSYNC B3 ;  /* 0x0000000000037941 */ /* 0x000fea0003800000 */
.L_x_13760:
        /* <DEDUP_REMOVED lines=44> */
.L_x_13759:
[----:B------:R-:W-:Y:S05]  /*43e0*/  BSYNC B2 ;  /* 0x0000000000027941 */ /* 0x000fea0003800000 */
.L_x_13758:
        /* <DEDUP_REMOVED lines=12> */
.L_x_13762:
        /* <DEDUP_REMOVED lines=12> */
.L_x_13765:
[----:B------:R-:W-:Y:S02]  /*4570*/  IMAD.MOV.U32 R189, RZ, RZ, R238 ;  /* 0x000000ffffbd7224 */ /* 0x000fe400078e00ee */
.L_x_13766:
[----:B------:R-:W-:Y:S05]  /*4580*/  BSYNC B2 ;  /* 0x0000000000027941 */ /* 0x000fea0003800000 */
.L_x_13764:
        /* <DEDUP_REMOVED lines=16> */
.L_x_13770:
[----:B------:R-:W-:Y:S05]  /*4690*/  BSYNC B3 ;  /* 0x0000000000037941 */ /* 0x000fea0003800000 */
.L_x_13769:
        /* <DEDUP_REMOVED lines=44> */
.L_x_13768:
[----:B------:R-:W-:Y:S05]  /*4960*/  BSYNC B2 ;  /* 0x0000000000027941 */ /* 0x000fea0003800000 */
.L_x_13767:
        /* <DEDUP_REMOVED lines=9> */
.L_x_13763:
        /* <DEDUP_REMOVED lines=12> */
.L_x_13772:
[----:B------:R-:W-:Y:S02]  /*4ac0*/  IMAD.MOV.U32 R234, RZ, RZ, R238 ;  /* 0x000000ffffea7224 */ /* 0x000fe400078e00ee */
.L_x_13773:
[----:B------:R-:W-:Y:S05]  /*4ad0*/  BSYNC B2 ;  /* 0x0000000000027941 */ /* 0x000fea0003800000 */
.L_x_13771:
        /* <DEDUP_REMOVED lines=16> */
.L_x_13777:
[----:B------:R-:W-:Y:S05]  /*4be0*/  BSYNC B3 ;  /* 0x0000000000037941 */ /* 0x000fea0003800000 */
.L_x_13776:
        /* <DEDUP_REMOVED lines=44> */
.L_x_13775:
[----:B------:R-:W-:Y:S05]  /*4eb0*/  BSYNC B2 ;  /* 0x0000000000027941 */ /* 0x000fea0003800000 */
.L_x_13774:
        /* <DEDUP_REMOVED lines=12> */
.L_x_13778:
        /* <DEDUP_REMOVED lines=12> */
.L_x_13781:
[----:B------:R-:W-:Y:S02]  /*5040*/  IMAD.MOV.U32 R190, RZ, RZ, R238 ;  /* 0x000000ffffbe7224 */ /* 0x000fe400078e00ee */
.L_x_13782:
[----:B------:R-:W-:Y:S05]  /*5050*/  BSYNC B2 ;  /* 0x0000000000027941 */ /* 0x000fea0003800000 */
.L_x_13780:
        /* <DEDUP_REMOVED lines=16> */
.L_x_13786:
[----:B------:R-:W-:Y:S05]  /*5160*/  BSYNC B3 ;  /* 0x0000000000037941 */ /* 0x000fea0003800000 */
.L_x_13785:
        /* <DEDUP_REMOVED lines=44> */
.L_x_13784:
[----:B------:R-:W-:Y:S05]  /*5430*/  BSYNC B2 ;  /* 0x0000000000027941 */ /* 0x000fea0003800000 */
.L_x_13783:
        /* <DEDUP_REMOVED lines=9> */
.L_x_13779:
        /* <DEDUP_REMOVED lines=12> */
.L_x_13788:
[----:B------:R-:W-:Y:S02]  /*5590*/  IMAD.MOV.U32 R234, RZ, RZ, R238 ;  /* 0x000000ffffea7224 */ /* 0x000fe400078e00ee */
.L_x_13789:
[----:B------:R-:W-:Y:S05]  /*55a0*/  BSYNC B2 ;  /* 0x0000000000027941 */ /* 0x000fea0003800000 */
.L_x_13787:
        /* <DEDUP_REMOVED lines=16> */
.L_x_13793:
[----:B------:R-:W-:Y:S05]  /*56b0*/  BSYNC B3 ;  /* 0x0000000000037941 */ /* 0x000fea0003800000 */
.L_x_13792:
        /* <DEDUP_REMOVED lines=44> */
.L_x_13791:
[----:B------:R-:W-:Y:S05]  /*5980*/  BSYNC B2 ;  /* 0x0000000000027941 */ /* 0x000fea0003800000 */
.L_x_13790:
        /* <DEDUP_REMOVED lines=12> */
.L_x_13794:
        /* <DEDUP_REMOVED lines=12> */
.L_x_13797:
[----:B------:R-:W-:Y:S02]  /*5b10*/  IMAD.MOV.U32 R234, RZ, RZ, R238 ;  /* 0x000000ffffea7224 */ /* 0x000fe400078e00ee */
.L_x_13798:
[----:B------:R-:W-:Y:S05]  /*5b20*/  BSYNC B2 ;  /* 0x0000000000027941 */ /* 0x000fea0003800000 */
.L_x_13796:
        /* <DEDUP_REMOVED lines=16> */
.L_x_13802:
[----:B------:R-:W-:Y:S05]  /*5c30*/  BSYNC B3 ;  /* 0x0000000000037941 */ /* 0x000fea0003800000 */
.L_x_13801:
        /* <DEDUP_REMOVED lines=44> */
.L_x_13800:
[----:B------:R-:W-:Y:S05]  /*5f00*/  BSYNC B2 ;  /* 0x0000000000027941 */ /* 0x000fea0003800000 */
.L_x_13799:
        /* <DEDUP_REMOVED lines=9> */
.L_x_13795:
        /* <DEDUP_REMOVED lines=12> */
.L_x_13804:
[----:B------:R-:W-:Y:S02]  /*6060*/  MOV R234, R238 ;  /* 0x000000ee00ea7202 */ /* 0x000fe40000000f00 */
.L_x_13805:
[----:B------:R-:W-:Y:S05]  /*6070*/  BSYNC B2 ;  /* 0x0000000000027941 */ /* 0x000fea0003800000 */
.L_x_13803:
        /* <DEDUP_REMOVED lines=16> */
.L_x_13809:
[----:B------:R-:W-:Y:S05]  /*6180*/  BSYNC B3 ;  /* 0x0000000000037941 */ /* 0x000fea0003800000 */
.L_x_13808:
        /* <DEDUP_REMOVED lines=44> */
.L_x_13807:
[----:B------:R-:W-:Y:S05]  /*6450*/  BSYNC B2 ;  /* 0x0000000000027941 */ /* 0x000fea0003800000 */
.L_x_13806:
        /* <DEDUP_REMOVED lines=12> */
.L_x_13810:
        /* <DEDUP_REMOVED lines=12> */
.L_x_13813:
[----:B------:R-:W-:Y:S02]  /*65e0*/  IMAD.MOV.U32 R242, RZ, RZ, R238 ;  /* 0x000000fffff27224 */ /* 0x000fe400078e00ee */
.L_x_13814:
[----:B------:R-:W-:Y:S05]  /*65f0*/  BSYNC B2 ;  /* 0x0000000000027941 */ /* 0x000fea0003800000 */
.L_x_13812:
        /* <DEDUP_REMOVED lines=16> */
.L_x_13818:
[----:B------:R-:W-:Y:S05]  /*6700*/  BSYNC B3 ;  /* 0x0000000000037941 */ /* 0x000fea0003800000 */
.L_x_13817:
        /* <DEDUP_REMOVED lines=44> */
.L_x_13816:
[----:B------:R-:W-:Y:S05]  /*69d0*/  BSYNC B2 ;  /* 0x0000000000027941 */ /* 0x000fea0003800000 */
.L_x_13815:
        /* <DEDUP_REMOVED lines=9> */
.L_x_13811:
        /* <DEDUP_REMOVED lines=51> */
.L_x_13819:
[----:B------:R-:W-:Y:S02]  /*6da0*/  IADD3 R225, R10, 0x20, RZ ;  /* 0x000000200ae17810 */ /* 0x000fe40007ffe0ff */
.L_x_13690:
[----:B------:R-:W-:Y:S05]  /*6db0*/  BSYNC B1 ;  /* 0x0000000000017941 */ /* 0x000fea0003800000 */
.L_x_13689:
        /* <DEDUP_REMOVED lines=31> */
.L_x_13823:
[----:B-1----:R-:W-:Y:S02]  /*6fb0*/  IMAD.MOV.U32 R230, RZ, RZ, R238 ;  /* 0x000000ffffe67224 */ /* 0x002fe400078e00ee */
.L_x_13824:
[----:B------:R-:W-:Y:S05]  /*6fc0*/  BSYNC B2 ;  /* 0x0000000000027941 */ /* 0x000fea0003800000 */
.L_x_13822:
        /* <DEDUP_REMOVED lines=16> */
.L_x_13828:
[----:B------:R-:W-:Y:S05]  /*70d0*/  BSYNC B3 ;  /* 0x0000000000037941 */ /* 0x000fea0003800000 */
.L_x_13827:
        /* <DEDUP_REMOVED lines=44> */
.L_x_13826:
[----:B------:R-:W-:Y:S05]  /*73a0*/  BSYNC B2 ;  /* 0x0000000000027941 */ /* 0x000fea0003800000 */
.L_x_13825:
        /* <DEDUP_REMOVED lines=17> */
.L_x_13829:
        /* <DEDUP_REMOVED lines=12> */
.L_x_13832:
[----:B------:R-:W-:Y:S02]  /*7580*/  IMAD.MOV.U32 R193, RZ, RZ, R238 ;  /* 0x000000ffffc17224 */ /* 0x000fe400078e00ee */
.L_x_13833:
[----:B------:R-:W-:Y:S05]  /*7590*/  BSYNC B2 ;  /* 0x0000000000027941 */ /* 0x000fea0003800000 */
.L_x_13831:
        /* <DEDUP_REMOVED lines=16> */
.L_x_13837:
[----:B------:R-:W-:Y:S05]  /*76a0*/  BSYNC B3 ;  /* 0x0000000000037941 */ /* 0x000fea0003800000 */
.L_x_13836:
        /* <DEDUP_REMOVED lines=44> */
.L_x_13835:
[----:B------:R-:W-:Y:S05]  /*7970*/  BSYNC B2 ;  /* 0x0000000000027941 */ /* 0x000fea0003800000 */
.L_x_13834:
        /* <DEDUP_REMOVED lines=9> */
.L_x_13830:
        /* <DEDUP_REMOVED lines=12> */
.L_x_13839:
[----:B------:R-:W-:Y:S02]  /*7ad0*/  IMAD.MOV.U32 R230, RZ, RZ, R238 ;  /* 0x000000ffffe67224 */ /* 0x000fe400078e00ee */
.L_x_13840:
[----:B------:R-:W-:Y:S05]  /*7ae0*/  BSYNC B2 ;  /* 0x0000000000027941 */ /* 0x000fea0003800000 */
.L_x_13838:
        /* <DEDUP_REMOVED lines=16> */
.L_x_13844:
[----:B------:R-:W-:Y:S05]  /*7bf0*/  BSYNC B3 ;  /* 0x0000000000037941 */ /* 0x000fea0003800000 */
.L_x_13843:
        /* <DEDUP_REMOVED lines=44> */
.L_x_13842:
[----:B------:R-:W-:Y:S05]  /*7ec0*/  BSYNC B2 ;  /* 0x0000000000027941 */ /* 0x000fea0003800000 */
.L_x_13841:
        /* <DEDUP_REMOVED lines=14> */
.L_x_13845:
        /* <DEDUP_REMOVED lines=12> */
.L_x_13848:
[----:B------:R-:W-:Y:S02]  /*8070*/  IMAD.MOV.U32 R196, RZ, RZ, R238 ;  /* 0x000000ffffc47224 */ /* 0x000fe400078e00ee */
.L_x_13849:
[----:B------:R-:W-:Y:S05]  /*8080*/  BSYNC B2 ;  /* 0x0000000000027941 */ /* 0x000fea0003800000 */
.L_x_13847:
        /* <DEDUP_REMOVED lines=16> */
.L_x_13853:
[----:B------:R-:W-:Y:S05]  /*8190*/  BSYNC B3 ;  /* 0x0000000000037941 */ /* 0x000fea0003800000 */
.L_x_13852:
        /* <DEDUP_REMOVED lines=44> */
.L_x_13851:
[----:B------:R-:W-:Y:S05]  /*8460*/  BSYNC B2 ;  /* 0x0000000000027941 */ /* 0x000fea0003800000 */
.L_x_13850:
        /* <DEDUP_REMOVED lines=9> */
.L_x_13846:
        /* <DEDUP_REMOVED lines=12> */
.L_x_13855:
[----:B------:R-:W-:Y:S02]  /*85c0*/  IMAD.MOV.U32 R196, RZ, RZ, R238 ;  /* 0x000000ffffc47224 */ /* 0x000fe400078e00ee */
.L_x_13856:
[----:B------:R-:W-:Y:S05]  /*85d0*/  BSYNC B2 ;  /* 0x0000000000027941 */ /* 0x000fea0003800000 */
.L_x_13854:
        /* <DEDUP_REMOVED lines=16> */
.L_x_13860:
[----:B------:R-:W-:Y:S05]  /*86e0*/  BSYNC B3 ;  /* 0x0000000000037941 */ /* 0x000fea0003800000 */
.L_x_13859:
        /* <DEDUP_REMOVED lines=44> */
.L_x_13858:
[----:B------:R-:W-:Y:S05]  /*89b0*/  BSYNC B2 ;  /* 0x0000000000027941 */ /* 0x000fea0003800000 */
.L_x_13857:
        /* <DEDUP_REMOVED lines=14> */
.L_x_13861:
        /* <DEDUP_REMOVED lines=12> */
.L_x_13864:
[----:B------:R-:W-:Y:S02]  /*8b60*/  IMAD.MOV.U32 R195, RZ, RZ, R238 ;  /* 0x000000ffffc37224 */ /* 0x000fe400078e00ee */
.L_x_13865:
[----:B------:R-:W-:Y:S05]  /*8b70*/  BSYNC B2 ;  /* 0x0000000000027941 */ /* 0x000fea0003800000 */
.L_x_13863:
        /* <DEDUP_REMOVED lines=16> */
.L_x_13869:
[----:B------:R-:W-:Y:S05]  /*8c80*/  BSYNC B3 ;  /* 0x0000000000037941 */ /* 0x000fea0003800000 */
.L_x_13868:
        /* <DEDUP_REMOVED lines=44> */
.L_x_13867:
[----:B------:R-:W-:Y:S05]  /*8f50*/  BSYNC B2 ;  /* 0x0000000000027941 */ /* 0x000fea0003800000 */
.L_x_13866:
        /* <DEDUP_REMOVED lines=9> */
.L_x_13862:
        /* <DEDUP_REMOVED lines=12> */
.L_x_13871:
[----:B------:R-:W-:Y:S02]  /*90b0*/  IMAD.MOV.U32 R196, RZ, RZ, R238 ;  /* 0x000000ffffc47224 */ /* 0x000fe400078e00ee */
.L_x_13872:
[----:B------:R-:W-:Y:S05]  /*90c0*/  BSYNC B2 ;  /* 0x0000000000027941 */ /* 0x000fea0003800000 */
.L_x_13870:
        /* <DEDUP_REMOVED lines=16> */
.L_x_13876:
[----:B------:R-:W-:Y:S05]  /*91d0*/  BSYNC B3 ;  /* 0x0000000000037941 */ /* 0x000fea0003800000 */
.L_x_13875:
        /* <DEDUP_REMOVED lines=44> */
.L_x_13874:
[----:B------:R-:W-:Y:S05]  /*94a0*/  BSYNC B2 ;  /* 0x0000000000027941 */ /* 0x000fea0003800000 */
.L_x_13873:
        /* <DEDUP_REMOVED lines=14> */
.L_x_13877:
        /* <DEDUP_REMOVED lines=12> */
.L_x_13880:
[----:B------:R-:W-:Y:S02]  /*9650*/  MOV R230, R238 ;  /* 0x000000ee00e67202 */ /* 0x000fe40000000f00 */
.L_x_13881:
[----:B------:R-:W-:Y:S05]  /*9660*/  BSYNC B2 ;  /* 0x0000000000027941 */ /* 0x000fea0003800000 */
.L_x_13879:
        /* <DEDUP_REMOVED lines=16> */
.L_x_13885:
[----:B------:R-:W-:Y:S05]  /*9770*/  BSYNC B3 ;  /* 0x0000000000037941 */ /* 0x000fea0003800000 */
.L_x_13884:
        /* <DEDUP_REMOVED lines=44> */
.L_x_13883:
[----:B------:R-:W-:Y:S05]  /*9a40*/  BSYNC B2 ;  /* 0x0000000000027941 */ /* 0x000fea0003800000 */
.L_x_13882:
        /* <DEDUP_REMOVED lines=9> */
.L_x_13878:
        /* <DEDUP_REMOVED lines=12> */
.L_x_13887:
[----:B------:R-:W-:Y:S02]  /*9ba0*/  IMAD.MOV.U32 R230, RZ, RZ, R238 ;  /* 0x000000ffffe67224 */ /* 0x000fe400078e00ee */
.L_x_13888:
[----:B------:R-:W-:Y:S05]  /*9bb0*/  BSYNC B2 ;  /* 0x0000000000027941 */ /* 0x000fea0003800000 */
.L_x_13886:
        /* <DEDUP_REMOVED lines=16> */
.L_x_13892:
[----:B------:R-:W-:Y:S05]  /*9cc0*/  BSYNC B3 ;  /* 0x0000000000037941 */ /* 0x000fea0003800000 */
.L_x_13891:
        /* <DEDUP_REMOVED lines=44> */
.L_x_13890:
[----:B------:R-:W-:Y:S05]  /*9f90*/  BSYNC B2 ;  /* 0x0000000000027941 */ /* 0x000fea0003800000 */
.L_x_13889:
        /* <DEDUP_REMOVED lines=12> */
.L_x_13893:
        /* <DEDUP_REMOVED lines=12> */
.L_x_13896:
[----:B------:R-:W-:Y:S02]  /*a120*/  IMAD.MOV.U32 R197, RZ, RZ, R238 ;  /* 0x000000ffffc57224 */ /* 0x000fe400078e00ee */
.L_x_13897:
[----:B------:R-:W-:Y:S05]  /*a130*/  BSYNC B2 ;  /* 0x0000000000027941 */ /* 0x000fea0003800000 */
.L_x_13895:
        /* <DEDUP_REMOVED lines=16> */
.L_x_13901:
[----:B------:R-:W-:Y:S05]  /*a240*/  BSYNC B3 ;  /* 0x0000000000037941 */ /* 0x000fea0003800000 */
.L_x_13900:
        /* <DEDUP_REMOVED lines=44> */
.L_x_13899:
[----:B------:R-:W-:Y:S05]  /*a510*/  BSYNC B2 ;  /* 0x0000000000027941 */ /* 0x000fea0003800000 */
.L_x_13898:
        /* <DEDUP_REMOVED lines=9> */
.L_x_13894:
        /* <DEDUP_REMOVED lines=12> */
.L_x_13903:
[----:B------:R-:W-:Y:S02]  /*a670*/  IMAD.MOV.U32 R234, RZ, RZ, R238 ;  /* 0x000000ffffea7224 */ /* 0x000fe400078e00ee */
.L_x_13904:
[----:B------:R-:W-:Y:S05]  /*a680*/  BSYNC B2 ;  /* 0x0000000000027941 */ /* 0x000fea0003800000 */
.L_x_13902:
        /* <DEDUP_REMOVED lines=16> */
.L_x_13908:
[----:B------:R-:W-:Y:S05]  /*a790*/  BSYNC B3 ;  /* 0x0000000000037941 */ /* 0x000fea0003800000 */
.L_x_13907:
        /* <DEDUP_REMOVED lines=44> */
.L_x_13906:
[----:B------:R-:W-:Y:S05]  /*aa60*/  BSYNC B2 ;  /* 0x0000000000027941 */ /* 0x000fea0003800000 */
.L_x_13905:
        /* <DEDUP_REMOVED lines=12> */
.L_x_13909:
        /* <DEDUP_REMOVED lines=12> */
.L_x_13912:
[----:B------:R-:W-:Y:S02]  /*abf0*/  IMAD.MOV.U32 R198, RZ, RZ, R238 ;  /* 0x000000ffffc67224 */ /* 0x000fe400078e00ee */
.L_x_13913:
[----:B------:R-:W-:Y:S05]  /*ac00*/  BSYNC B2 ;  /* 0x0000000000027941 */ /* 0x000fea0003800000 */
.L_x_13911:
        /* <DEDUP_REMOVED lines=16> */
.L_x_13917:
[----:B------:R-:W-:Y:S05]  /*ad10*/  BSYNC B3 ;  /* 0x0000000000037941 */ /* 0x000fea0003800000 */
.L_x_13916:
        /* <DEDUP_REMOVED lines=44> */
.L_x_13915:
[----:B------:R-:W-:Y:S05]  /*afe0*/  BSYNC B2 ;  /* 0x0000000000027941 */ /* 0x000fea0003800000 */
.L_x_13914:
        /* <DEDUP_REMOVED lines=9> */
.L_x_13910:
        /* <DEDUP_REMOVED lines=12> */
.L_x_13919:
[----:B------:R-:W-:Y:S02]  /*b140*/  IMAD.MOV.U32 R234, RZ, RZ, R238 ;  /* 0x000000ffffea7224 */ /* 0x000fe400078e00ee */
.L_x_13920:
[----:B------:R-:W-:Y:S05]  /*b150*/  BSYNC B2 ;  /* 0x0000000000027941 */ /* 0x000fea0003800000 */
.L_x_13918:
        /* <DEDUP_REMOVED lines=16> */
.L_x_13924:
[----:B------:R-:W-:Y:S05]  /*b260*/  BSYNC B3 ;  /* 0x0000000000037941 */ /* 0x000fea0003800000 */
.L_x_13923:
        /* <DEDUP_REMOVED lines=44> */
.L_x_13922:
[----:B------:R-:W-:Y:S05]  /*b530*/  BSYNC B2 ;  /* 0x0000000000027941 */ /* 0x000fea0003800000 */
.L_x_13921:
        /* <DEDUP_REMOVED lines=12> */
.L_x_13925:
        /* <DEDUP_REMOVED lines=12> */
.L_x_13928:
[----:B------:R-:W-:Y:S02]  /*b6c0*/  IMAD.MOV.U32 R234, RZ, RZ, R238 ;  /* 0x000000ffffea7224 */ /* 0x000fe400078e00ee */
.L_x_13929:
[----:B------:R-:W-:Y:S05]  /*b6d0*/  BSYNC B2 ;  /* 0x0000000000027941 */ /* 0x000fea0003800000 */
.L_x_13927:
        /* <DEDUP_REMOVED lines=16> */
.L_x_13933:
[----:B------:R-:W-:Y:S05]  /*b7e0*/  BSYNC B3 ;  /* 0x0000000000037941 */ /* 0x000fea0003800000 */
.L_x_13932:
        /* <DEDUP_REMOVED lines=44> */
.L_x_13931:
[----:B------:R-:W-:Y:S05]  /*bab0*/  BSYNC B2 ;  /* 0x0000000000027941 */ /* 0x000fea0003800000 */
.L_x_13930:
        /* <DEDUP_REMOVED lines=9> */
.L_x_13926:
        /* <DEDUP_REMOVED lines=12> */
.L_x_13935:
[----:B------:R-:W-:Y:S02]  /*bc10*/  IMAD.MOV.U32 R234, RZ, RZ, R238 ;  /* 0x000000ffffea7224 */ /* 0x000fe400078e00ee */
.L_x_13936:
[----:B------:R-:W-:Y:S05]  /*bc20*/  BSYNC B2 ;  /* 0x0000000000027941 */ /* 0x000fea0003800000 */
.L_x_13934:
        /* <DEDUP_REMOVED lines=16> */
.L_x_13940:
[----:B------:R-:W-:Y:S05]  /*bd30*/  BSYNC B3 ;  /* 0x0000000000037941 */ /* 0x000fea0003800000 */
.L_x_13939:
        /* <DEDUP_REMOVED lines=44> */
.L_x_13938:
[----:B------:R-:W-:Y:S05]  /*c000*/  BSYNC B2 ;  /* 0x0000000000027941 */ /* 0x000fea0003800000 */
.L_x_13937:
        /* <DEDUP_REMOVED lines=12> */
.L_x_13941:
        /* <DEDUP_REMOVED lines=12> */
.L_x_13944:
[----:B------:R-:W-:Y:S02]  /*c190*/  IMAD.MOV.U32 R243, RZ, RZ, R238 ;  /* 0x000000fffff37224 */ /* 0x000fe400078e00ee */
.L_x_13945:
[----:B------:R-:W-:Y:S05]  /*c1a0*/  BSYNC B2 ;  /* 0x0000000000027941 */ /* 0x000fea0003800000 */
.L_x_13943:
        /* <DEDUP_REMOVED lines=16> */
.L_x_13949:
[----:B------:R-:W-:Y:S05]  /*c2b0*/  BSYNC B3 ;  /* 0x0000000000037941 */ /* 0x000fea0003800000 */
.L_x_13948:
        /* <DEDUP_REMOVED lines=44> */
.L_x_13947:
[----:B------:R-:W-:Y:S05]  /*c580*/  BSYNC B2 ;  /* 0x0000000000027941 */ /* 0x000fea0003800000 */
.L_x_13946:
        /* <DEDUP_REMOVED lines=9> */
.L_x_13942:
        /* <DEDUP_REMOVED lines=51> */
.L_x_13950:
[----:B------:R-:W-:Y:S02]  /*c950*/  IADD3 R225, R225, 0x20, RZ ;  /* 0x00000020e1e17810 */ /* 0x000fe40007ffe0ff */
.L_x_13821:
[----:B------:R-:W-:Y:S05]  /*c960*/  BSYNC B1 ;  /* 0x0000000000017941 */ /* 0x000fea0003800000 */
.L_x_13820:
        /* <DEDUP_REMOVED lines=31> */
.L_x_13954:
[----:B-1----:R-:W-:Y:S02]  /*cb60*/  IMAD.MOV.U32 R230, RZ, RZ, R238 ;  /* 0x000000ffffe67224 */ /* 0x002fe400078e00ee */
.L_x_13955:
[----:B------:R-:W-:Y:S05]  /*cb70*/  BSYNC B2 ;  /* 0x0000000000027941 */ /* 0x000fea0003800000 */
.L_x_13953:
        /* <DEDUP_REMOVED lines=16> */
.L_x_13959:
[----:B------:R-:W-:Y:S05]  /*cc80*/  BSYNC B3 ;  /* 0x0000000000037941 */ /* 0x000fea0003800000 */
.L_x_13958:
        /* <DEDUP_REMOVED lines=44> */
.L_x_13957:
[----:B------:R-:W-:Y:S05]  /*cf50*/  BSYNC B2 ;  /* 0x0000000000027941 */ /* 0x000fea0003800000 */
.L_x_13956:
        /* <DEDUP_REMOVED lines=17> */
.L_x_13960:
        /* <DEDUP_REMOVED lines=12> */
.L_x_13963:
[----:B------:R-:W-:Y:S02]  /*d130*/  IMAD.MOV.U32 R201, RZ, RZ, R238 ;  /* 0x000000ffffc97224 */ /* 0x000fe400078e00ee */
.L_x_13964:
[----:B------:R-:W-:Y:S05]  /*d140*/  BSYNC B2 ;  /* 0x0000000000027941 */ /* 0x000fea0003800000 */
.L_x_13962:
        /* <DEDUP_REMOVED lines=16> */
.L_x_13968:
[----:B------:R-:W-:Y:S05]  /*d250*/  BSYNC B3 ;  /* 0x0000000000037941 */ /* 0x000fea0003800000 */
.L_x_13967:
        /* <DEDUP_REMOVED lines=44> */
.L_x_13966:
[----:B------:R-:W-:Y:S05]  /*d520*/  BSYNC B2 ;  /* 0x0000000000027941 */ /* 0x000fea0003800000 */
.L_x_13965:
        /* <DEDUP_REMOVED lines=9> */
.L_x_13961:
        /* <DEDUP_REMOVED lines=12> */
.L_x_13970:
[----:B------:R-:W-:Y:S02]  /*d680*/  IMAD.MOV.U32 R230, RZ, RZ, R238 ;  /* 0x000000ffffe67224 */ /* 0x000fe400078e00ee */
.L_x_13971:
[----:B------:R-:W-:Y:S05]  /*d690*/  BSYNC B2 ;  /* 0x0000000000027941 */ /* 0x000fea0003800000 */
.L_x_13969:
        /* <DEDUP_REMOVED lines=16> */
.L_x_13975:
[----:B------:R-:W-:Y:S05]  /*d7a0*/  BSYNC B3 ;  /* 0x0000000000037941 */ /* 0x000fea0003800000 */
.L_x_13974:
        /* <DEDUP_REMOVED lines=44> */
.L_x_13973:
[----:B------:R-:W-:Y:S05]  /*da70*/  BSYNC B2 ;  /* 0x0000000000027941 */ /* 0x000fea0003800000 */
.L_x_13972:
        /* <DEDUP_REMOVED lines=14> */
.L_x_13976:
        /* <DEDUP_REMOVED lines=12> */
.L_x_13979:
[----:B------:R-:W-:Y:S02]  /*dc20*/  IMAD.MOV.U32 R204, RZ, RZ, R238 ;  /* 0x000000ffffcc7224 */ /* 0x000fe400078e00ee */
.L_x_13980:
[----:B------:R-:W-:Y:S05]  /*dc30*/  BSYNC B2 ;  /* 0x0000000000027941 */ /* 0x000fea0003800000 */
.L_x_13978:
        /* <DEDUP_REMOVED lines=16> */
.L_x_13984:
[----:B------:R-:W-:Y:S05]  /*dd40*/  BSYNC B3 ;  /* 0x0000000000037941 */ /* 0x000fea0003800000 */
.L_x_13983:
        /* <DEDUP_REMOVED lines=44> */
.L_x_13982:
[----:B------:R-:W-:Y:S05]  /*e010*/  BSYNC B2 ;  /* 0x0000000000027941 */ /* 0x000fea0003800000 */
.L_x_13981:
        /* <DEDUP_REMOVED lines=9> */
.L_x_13977:
        /* <DEDUP_REMOVED lines=12> */
.L_x_13986:
[----:B------:R-:W-:Y:S02]  /*e170*/  IMAD.MOV.U32 R204, RZ, RZ, R238 ;  /* 0x000000ffffcc7224 */ /* 0x000fe400078e00ee */
.L_x_13987:
[----:B------:R-:W-:Y:S05]  /*e180*/  BSYNC B2 ;  /* 0x0000000000027941 */ /* 0x000fea0003800000 */
.L_x_13985:
        /* <DEDUP_REMOVED lines=16> */
.L_x_13991:
[----:B------:R-:W-:Y:S05]  /*e290*/  BSYNC B3 ;  /* 0x0000000000037941 */ /* 0x000fea0003800000 */
.L_x_13990:
        /* <DEDUP_REMOVED lines=44> */
.L_x_13989:
[----:B------:R-:W-:Y:S05]  /*e560*/  BSYNC B2 ;  /* 0x0000000000027941 */ /* 0x000fea0003800000 */
.L_x_13988:
        /* <DEDUP_REMOVED lines=14> */
.L_x_13992:
        /* <DEDUP_REMOVED lines=12> */
.L_x_13995:
[----:B------:R-:W-:Y:S02]  /*e710*/  IMAD.MOV.U32 R203, RZ, RZ, R238 ;  /* 0x000000ffffcb7224 */ /* 0x000fe400078e00ee */
.L_x_13996:
[----:B------:R-:W-:Y:S05]  /*e720*/  BSYNC B2 ;  /* 0x0000000000027941 */ /* 0x000fea0003800000 */
.L_x_13994:
        /* <DEDUP_REMOVED lines=16> */
.L_x_14000:
[----:B------:R-:W-:Y:S05]  /*e830*/  BSYNC B3 ;  /* 0x0000000000037941 */ /* 0x000fea0003800000 */
.L_x_13999:
        /* <DEDUP_REMOVED lines=44> */
.L_x_13998:
[----:B------:R-:W-:Y:S05]  /*eb00*/  BSYNC B2 ;  /* 0x0000000000027941 */ /* 0x000fea0003800000 */
.L_x_13997:
        /* <DEDUP_REMOVED lines=9> */
.L_x_13993:
        /* <DEDUP_REMOVED lines=12> */
.L_x_14002:
[----:B------:R-:W-:Y:S02]  /*ec60*/  IMAD.MOV.U32 R204, RZ, RZ, R238 ;  /* 0x000000ffffcc7224 */ /* 0x000fe400078e00ee */
.L_x_14003:
[----:B------:R-:W-:Y:S05]  /*ec70*/  BSYNC B2 ;  /* 0x0000000000027941 */ /* 0x000fea0003800000 */
.L_x_14001:
        /* <DEDUP_REMOVED lines=16> */
.L_x_14007:
[----:B------:R-:W-:Y:S05]  /*ed80*/  BSYNC B3 ;  /* 0x0000000000037941 */ /* 0x000fea0003800000 */
.L_x_14006:
        /* <DEDUP_REMOVED lines=44> */
.L_x_14005:
[----:B------:R-:W-:Y:S05]  /*f050*/  BSYNC B2 ;  /* 0x0000000000027941 */ /* 0x000fea0003800000 */
.L_x_14004:
        /* <DEDUP_REMOVED lines=14> */
.L_x_14008:
        /* <DEDUP_REMOVED lines=12> */
.L_x_14011:
[----:B------:R-:W-:Y:S02]  /*f200*/  IMAD.MOV.U32 R230, RZ, RZ, R238 ;  /* 0x000000ffffe67224 */ /* 0x000fe400078e00ee */
.L_x_14012:
[----:B------:R-:W-:Y:S05]  /*f210*/  BSYNC B2 ;  /* 0x0000000000027941 */ /* 0x000fea0003800000 */
.L_x_14010:
        /* <DEDUP_REMOVED lines=16> */
.L_x_14016:
[----:B------:R-:W-:Y:S05]  /*f320*/  BSYNC B3 ;  /* 0x0000000000037941 */ /* 0x000fea0003800000 */
.L_x_14015:
        /* <DEDUP_REMOVED lines=44> */
.L_x_14014:
[----:B------:R-:W-:Y:S05]  /*f5f0*/  BSYNC B2 ;  /* 0x0000000000027941 */ /* 0x000fea0003800000 */
.L_x_14013:
        /* <DEDUP_REMOVED lines=9> */
.L_x_14009:
        /* <DEDUP_REMOVED lines=12> */
.L_x_14018:
[----:B------:R-:W-:Y:S02]  /*f750*/  IMAD.MOV.U32 R230, RZ, RZ, R238 ;  /* 0x000000ffffe67224 */ /* 0x000fe400078e00ee */
.L_x_14019:
[----:B------:R-:W-:Y:S05]  /*f760*/  BSYNC B2 ;  /* 0x0000000000027941 */ /* 0x000fea0003800000 */
.L_x_14017:
        /* <DEDUP_REMOVED lines=16> */
.L_x_14023:
[----:B------:R-:W-:Y:S05]  /*f870*/  BSYNC B3 ;  /* 0x0000000000037941 */ /* 0x000fea0003800000 */
.L_x_14022:
        /* <DEDUP_REMOVED lines=44> */
.L_x_14021:
[----:B------:R-:W-:Y:S05]  /*fb40*/  BSYNC B2 ;  /* 0x0000000000027941 */ /* 0x000fea0003800000 */
.L_x_14020:
        /* <DEDUP_REMOVED lines=12> */
.L_x_14024:
        /* <DEDUP_REMOVED lines=12> */
.L_x_14027:
[----:B------:R-:W-:Y:S02]  /*fcd0*/  IMAD.MOV.U32 R205, RZ, RZ, R238 ;  /* 0x000000ffffcd7224 */ /* 0x000fe400078e00ee */
.L_x_14028:
[----:B------:R-:W-:Y:S05]  /*fce0*/  BSYNC B2 ;  /* 0x0000000000027941 */ /* 0x000fea0003800000 */
.L_x_14026:
        /* <DEDUP_REMOVED lines=16> */
.L_x_14032:
[----:B------:R-:W-:Y:S05]  /*fdf0*/  BSYNC B3 ;  /* 0x0000000000037941 */ /* 0x000fea0003800000 */
.L_x_14031:
        /* <DEDUP_REMOVED lines=44> */
.L_x_14030:
[----:B------:R-:W-:Y:S05]  /*100c0*/  BSYNC B2 ;  /* 0x0000000000027941 */ /* 0x000fea0003800000 */
.L_x_14029:
        /* <DEDUP_REMOVED lines=9> */
.L_x_14025:
        /* <DEDUP_REMOVED lines=12> */
.L_x_14034:
[----:B------:R-:W-:Y:S02]  /*10220*/  IMAD.MOV.U32 R234, RZ, RZ, R238 ;  /* 0x000000ffffea7224 */ /* 0x000fe400078e00ee */
.L_x_14035:
[----:B------:R-:W-:Y:S05]  /*10230*/  BSYNC B2 ;  /* 0x0000000000027941 */ /* 0x000fea0003800000 */
.L_x_14033:
        /* <DEDUP_REMOVED lines=16> */
.L_x_14039:
[----:B------:R-:W-:Y:S05]  /*10340*/  BSYNC B3 ;  /* 0x0000000000037941 */ /* 0x000fea0003800000 */
.L_x_14038:
        /* <DEDUP_REMOVED lines=44> */
.L_x_14037:
[----:B------:R-:W-:Y:S05]  /*10610*/  BSYNC B2 ;  /* 0x0000000000027941 */ /* 0x000fea0003800000 */
.L_x_14036:
        /* <DEDUP_REMOVED lines=12> */
.L_x_14040:
        /* <DEDUP_REMOVED lines=12> */
.L_x_14043:
[----:B------:R-:W-:Y:S02]  /*107a0*/  IMAD.MOV.U32 R206, RZ, RZ, R238 ;  /* 0x000000ffffce7224 */ /* 0x000fe400078e00ee */
.L_x_14044:
[----:B------:R-:W-:Y:S05]  /*107b0*/  BSYNC B2 ;  /* 0x0000000000027941 */ /* 0x000fea0003800000 */
.L_x_14042:
        /* <DEDUP_REMOVED lines=16> */
.L_x_14048:
[----:B------:R-:W-:Y:S05]  /*108c0*/  BSYNC B3 ;  /* 0x0000000000037941 */ /* 0x000fea0003800000 */
.L_x_14047:
        /* <DEDUP_REMOVED lines=44> */
.L_x_14046:
[----:B------:R-:W-:Y:S05]  /*10b90*/  BSYNC B2 ;  /* 0x0000000000027941 */ /* 0x000fea0003800000 */
.L_x_14045:
        /* <DEDUP_REMOVED lines=9> */
.L_x_14041:
        /* <DEDUP_REMOVED lines=12> */
.L_x_14050:
[----:B------:R-:W-:Y:S02]  /*10cf0*/  MOV R234, R238 ;  /* 0x000000ee00ea7202 */ /* 0x000fe40000000f00 */
.L_x_14051:
[----:B------:R-:W-:Y:S05]  /*10d00*/  BSYNC B2 ;  /* 0x0000000000027941 */ /* 0x000fea0003800000 */
.L_x_14049:
        /* <DEDUP_REMOVED lines=16> */
.L_x_14055:
[----:B------:R-:W-:Y:S05]  /*10e10*/  BSYNC B3 ;  /* 0x0000000000037941 */ /* 0x000fea0003800000 */
.L_x_14054:
        /* <DEDUP_REMOVED lines=44> */
.L_x_14053:
[----:B------:R-:W-:Y:S05]  /*110e0*/  BSYNC B2 ;  /* 0x0000000000027941 */ /* 0x000fea0003800000 */
.L_x_14052:
        /* <DEDUP_REMOVED lines=12> */
.L_x_14056:
        /* <DEDUP_REMOVED lines=12> */
.L_x_14059:
[----:B------:R-:W-:Y:S02]  /*11270*/  IMAD.MOV.U32 R234, RZ, RZ, R238 ;  /* 0x000000ffffea7224 */ /* 0x000fe400078e00ee */
.L_x_14060:
[----:B------:R-:W-:Y:S05]  /*11280*/  BSYNC B2 ;  /* 0x0000000000027941 */ /* 0x000fea0003800000 */
.L_x_14058:
        /* <DEDUP_REMOVED lines=16> */
.L_x_14064:
[----:B------:R-:W-:Y:S05]  /*11390*/  BSYNC B3 ;  /* 0x0000000000037941 */ /* 0x000fea0003800000 */
.L_x_14063:
        /* <DEDUP_REMOVED lines=44> */
.L_x_14062:
[----:B------:R-:W-:Y:S05]  /*11660*/  BSYNC B2 ;  /* 0x0000000000027941 */ /* 0x000fea0003800000 */
.L_x_14061:
        /* <DEDUP_REMOVED lines=9> */
.L_x_14057:
        /* <DEDUP_REMOVED lines=12> */
.L_x_14066:
[----:B------:R-:W-:Y:S02]  /*117c0*/  IMAD.MOV.U32 R234, RZ, RZ, R238 ;  /* 0x000000ffffea7224 */ /* 0x000fe400078e00ee */
.L_x_14067:
[----:B------:R-:W-:Y:S05]  /*117d0*/  BSYNC B2 ;  /* 0x0000000000027941 */ /* 0x000fea0003800000 */
.L_x_14065:
        /* <DEDUP_REMOVED lines=16> */
.L_x_14071:
[----:B------:R-:W-:Y:S05]  /*118e0*/  BSYNC B3 ;  /* 0x0000000000037941 */ /* 0x000fea0003800000 */
.L_x_14070:
        /* <DEDUP_REMOVED lines=44> */
.L_x_14069:
[----:B------:R-:W-:Y:S05]  /*11bb0*/  BSYNC B2 ;  /* 0x0000000000027941 */ /* 0x000fea0003800000 */
.L_x_14068:
        /* <DEDUP_REMOVED lines=12> */
.L_x_14072:
        /* <DEDUP_REMOVED lines=12> */
.L_x_14075:
[----:B------:R-:W-:Y:S02]  /*11d40*/  IMAD.MOV.U32 R243, RZ, RZ, R238 ;  /* 0x000000fffff37224 */ /* 0x000fe400078e00ee */
.L_x_14076:
[----:B------:R-:W-:Y:S05]  /*11d50*/  BSYNC B2 ;  /* 0x0000000000027941 */ /* 0x000fea0003800000 */
.L_x_14074:
        /* <DEDUP_REMOVED lines=16> */
.L_x_14080:
[----:B------:R-:W-:Y:S05]  /*11e60*/  BSYNC B3 ;  /* 0x0000000000037941 */ /* 0x000fea0003800000 */
.L_x_14079:
        /* <DEDUP_REMOVED lines=42> */
[----:B------:R-:W-:Y:S02]  /*12110*/  LOP3.LUT R233, R227, UR26, R228, 0x96, !PT ;  /* 0x0000001ae3e97c12 */ /* 0x000fe4000f8e96e4 */
[----:B------:R-:W-:Y:S02]  /*12120*/  MOV R236, R226 ;  /* 0x000000e200ec7202 */ /* 0x000fe40000000f00 */
.L_x_14078:
[----:B------:R-:W-:Y:S05]  /*12130*/  BSYNC B2 ;  /* 0x0000000000027941 */ /* 0x000fea0003800000 */
.L_x_14077:
        /* <DEDUP_REMOVED lines=9> */
.L_x_14073:
        /* <DEDUP_REMOVED lines=51> */
.L_x_14081:
[----:B------:R-:W-:Y:S02]  /*12500*/  IADD3 R225, R225, 0x20, RZ ;  /* 0x00000020e1e17810 */ /* 0x000fe40007ffe0ff */
.L_x_13952:
[----:B------:R-:W-:Y:S05]  /*12510*/  BSYNC B1 ;  /* 0x0000000000017941 */ /* 0x000fea0003800000 */
.L_x_13951:
        /* <DEDUP_REMOVED lines=31> */
.L_x_14085:
[----:B-1----:R-:W-:Y:S02]  /*12710*/  IMAD.MOV.U32 R230, RZ, RZ, R238 ;  /* 0x000000ffffe67224 */ /* 0x002fe400078e00ee */
.L_x_14086:
[----:B------:R-:W-:Y:S05]  /*12720*/  BSYNC B2 ;  /* 0x0000000000027941 */ /* 0x000fea0003800000 */
.L_x_14084:
        /* <DEDUP_REMOVED lines=16> */
.L_x_14090:
[----:B------:R-:W-:Y:S05]  /*12830*/  BSYNC B3 ;  /* 0x0000000000037941 */ /* 0x000fea0003800000 */
.L_x_14089:
        /* <DEDUP_REMOVED lines=44> */
.L_x_14088:
[----:B------:R-:W-:Y:S05]  /*12b00*/  BSYNC B2 ;  /* 0x0000000000027941 */ /* 0x000fea0003800000 */
.L_x_14087:
        /* <DEDUP_REMOVED lines=17> */
.L_x_14091:
        /* <DEDUP_REMOVED lines=12> */
.L_x_14094:
[----:B------:R-:W-:Y:S02]  /*12ce0*/  IMAD.MOV.U32 R209, RZ, RZ, R238 ;  /* 0x000000ffffd17224 */ /* 0x000fe400078e00ee */
.L_x_14095:
[----:B------:R-:W-:Y:S05]  /*12cf0*/  BSYNC B2 ;  /* 0x0000000000027941 */ /* 0x000fea0003800000 */
.L_x_14093:
        /* <DEDUP_REMOVED lines=16> */
.L_x_14099:
[----:B------:R-:W-:Y:S05]  /*12e00*/  BSYNC B3 ;  /* 0x0000000000037941 */ /* 0x000fea0003800000 */
.L_x_14098:
        /* <DEDUP_REMOVED lines=44> */
.L_x_14097:
[----:B------:R-:W-:Y:S05]  /*130d0*/  BSYNC B2 ;  /* 0x0000000000027941 */ /* 0x000fea0003800000 */
.L_x_14096:
        /* <DEDUP_REMOVED lines=9> */
.L_x_14092:
        /* <DEDUP_REMOVED lines=12> */
.L_x_14101:
[----:B------:R-:W-:Y:S02]  /*13230*/  IMAD.MOV.U32 R230, RZ, RZ, R238 ;  /* 0x000000ffffe67224 */ /* 0x000fe400078e00ee */
.L_x_14102:
[----:B------:R-:W-:Y:S05]  /*13240*/  BSYNC B2 ;  /* 0x0000000000027941 */ /* 0x000fea0003800000 */
.L_x_14100:
        /* <DEDUP_REMOVED lines=16> */
.L_x_14106:
[----:B------:R-:W-:Y:S05]  /*13350*/  BSYNC B3 ;  /* 0x0000000000037941 */ /* 0x000fea0003800000 */
.L_x_14105:
        /* <DEDUP_REMOVED lines=44> */
.L_x_14104:
[----:B------:R-:W-:Y:S05]  /*13620*/  BSYNC B2 ;  /* 0x0000000000027941 */ /* 0x000fea0003800000 */
.L_x_14103:
        /* <DEDUP_REMOVED lines=14> */
.L_x_14107:
        /* <DEDUP_REMOVED lines=12> */
.L_x_14110:
[----:B------:R-:W-:Y:S02]  /*137d0*/  IMAD.MOV.U32 R212, RZ, RZ, R238 ;  /* 0x000000ffffd47224 */ /* 0x000fe400078e00ee */
.L_x_14111:
[----:B------:R-:W-:Y:S05]  /*137e0*/  BSYNC B2 ;  /* 0x0000000000027941 */ /* 0x000fea0003800000 */
.L_x_14109:
        /* <DEDUP_REMOVED lines=16> */
.L_x_14115:
[----:B------:R-:W-:Y:S05]  /*138f0*/  BSYNC B3 ;  /* 0x0000000000037941 */ /* 0x000fea0003800000 */
.L_x_14114:
        /* <DEDUP_REMOVED lines=44> */
.L_x_14113:
[----:B------:R-:W-:Y:S05]  /*13bc0*/  BSYNC B2 ;  /* 0x0000000000027941 */ /* 0x000fea0003800000 */
.L_x_14112:
        /* <DEDUP_REMOVED lines=9> */
.L_x_14108:
        /* <DEDUP_REMOVED lines=12> */
.L_x_14117:
[----:B------:R-:W-:Y:S02]  /*13d20*/  IMAD.MOV.U32 R212, RZ, RZ, R238 ;  /* 0x000000ffffd47224 */ /* 0x000fe400078e00ee */
.L_x_14118:
[----:B------:R-:W-:Y:S05]  /*13d30*/  BSYNC B2 ;  /* 0x0000000000027941 */ /* 0x000fea0003800000 */
.L_x_14116:
        /* <DEDUP_REMOVED lines=16> */
.L_x_14122:
[----:B------:R-:W-:Y:S05]  /*13e40*/  BSYNC B3 ;  /* 0x0000000000037941 */ /* 0x000fea0003800000 */
.L_x_14121:
        /* <DEDUP_REMOVED lines=44> */
.L_x_14120:
[----:B------:R-:W-:Y:S05]  /*14110*/  BSYNC B2 ;  /* 0x0000000000027941 */ /* 0x000fea0003800000 */
.L_x_14119:
        /* <DEDUP_REMOVED lines=14> */
.L_x_14123:
        /* <DEDUP_REMOVED lines=12> */
.L_x_14126:
[----:B------:R-:W-:Y:S02]  /*142c0*/  MOV R211, R238 ;  /* 0x000000ee00d37202 */ /* 0x000fe40000000f00 */
.L_x_14127:
[----:B------:R-:W-:Y:S05]  /*142d0*/  BSYNC B2 ;  /* 0x0000000000027941 */ /* 0x000fea0003800000 */
.L_x_14125:
        /* <DEDUP_REMOVED lines=16> */
.L_x_14131:
[----:B------:R-:W-:Y:S05]  /*143e0*/  BSYNC B3 ;  /* 0x0000000000037941 */ /* 0x000fea0003800000 */
.L_x_14130:
        /* <DEDUP_REMOVED lines=44> */
.L_x_14129:
[----:B------:R-:W-:Y:S05]  /*146b0*/  BSYNC B2 ;  /* 0x0000000000027941 */ /* 0x000fea0003800000 */
.L_x_14128:
        /* <DEDUP_REMOVED lines=9> */
.L_x_14124:
        /* <DEDUP_REMOVED lines=12> */
.L_x_14133:
[----:B------:R-:W-:Y:S02]  /*14810*/  IMAD.MOV.U32 R212, RZ, RZ, R238 ;  /* 0x000000ffffd47224 */ /* 0x000fe400078e00ee */
.L_x_14134:
[----:B------:R-:W-:Y:S05]  /*14820*/  BSYNC B2 ;  /* 0x0000000000027941 */ /* 0x000fea0003800000 */
.L_x_14132:
        /* <DEDUP_REMOVED lines=16> */
.L_x_14138:
[----:B------:R-:W-:Y:S05]  /*14930*/  BSYNC B3 ;  /* 0x0000000000037941 */ /* 0x000fea0003800000 */
.L_x_14137:
        /* <DEDUP_REMOVED lines=44> */
.L_x_14136:
[----:B------:R-:W-:Y:S05]  /*14c00*/  BSYNC B2 ;  /* 0x0000000000027941 */ /* 0x000fea0003800000 */
.L_x_14135:
        /* <DEDUP_REMOVED lines=14> */
.L_x_14139:
        /* <DEDUP_REMOVED lines=12> */
.L_x_14142:
[----:B------:R-:W-:Y:S02]  /*14db0*/  IMAD.MOV.U32 R230, RZ, RZ, R238 ;  /* 0x000000ffffe67224 */ /* 0x000fe400078e00ee */
.L_x_14143:
[----:B------:R-:W-:Y:S05]  /*14dc0*/  BSYNC B2 ;  /* 0x0000000000027941 */ /* 0x000fea0003800000 */
.L_x_14141:
        /* <DEDUP_REMOVED lines=16> */
.L_x_14147:
[----:B------:R-:W-:Y:S05]  /*14ed0*/  BSYNC B3 ;  /* 0x0000000000037941 */ /* 0x000fea0003800000 */
.L_x_14146:
        /* <DEDUP_REMOVED lines=44> */
.L_x_14145:
[----:B------:R-:W-:Y:S05]  /*151a0*/  BSYNC B2 ;  /* 0x0000000000027941 */ /* 0x000fea0003800000 */
.L_x_14144:
        /* <DEDUP_REMOVED lines=9> */
.L_x_14140:
        /* <DEDUP_REMOVED lines=12> */
.L_x_14149:
[----:B------:R-:W-:Y:S02]  /*15300*/  IMAD.MOV.U32 R230, RZ, RZ, R238 ;  /* 0x000000ffffe67224 */ /* 0x000fe400078e00ee */
.L_x_14150:
[----:B------:R-:W-:Y:S05]  /*15310*/  BSYNC B2 ;  /* 0x0000000000027941 */ /* 0x000fea0003800000 */
.L_x_14148:
        /* <DEDUP_REMOVED lines=16> */
.L_x_14154:
[----:B------:R-:W-:Y:S05]  /*15420*/  BSYNC B3 ;  /* 0x0000000000037941 */ /* 0x000fea0003800000 */
.L_x_14153:
        /* <DEDUP_REMOVED lines=44> */
.L_x_14152:
[----:B------:R-:W-:Y:S05]  /*156f0*/  BSYNC B2 ;  /* 0x0000000000027941 */ /* 0x000fea0003800000 */
.L_x_14151:
        /* <DEDUP_REMOVED lines=12> */
.L_x_14155:
        /* <DEDUP_REMOVED lines=12> */
.L_x_14158:
[----:B------:R-:W-:Y:S02]  /*15880*/  IMAD.MOV.U32 R213, RZ, RZ, R238 ;  /* 0x000000ffffd57224 */ /* 0x000fe400078e00ee */
.L_x_14159:
[----:B------:R-:W-:Y:S05]  /*15890*/  BSYNC B2 ;  /* 0x0000000000027941 */ /* 0x000fea0003800000 */
.L_x_14157:
        /* <DEDUP_REMOVED lines=16> */
.L_x_14163:
[----:B------:R-:W-:Y:S05]  /*159a0*/  BSYNC B3 ;  /* 0x0000000000037941 */ /* 0x000fea0003800000 */
.L_x_14162:
        /* <DEDUP_REMOVED lines=44> */
.L_x_14161:
[----:B------:R-:W-:Y:S05]  /*15c70*/  BSYNC B2 ;  /* 0x0000000000027941 */ /* 0x000fea0003800000 */
.L_x_14160:
        /* <DEDUP_REMOVED lines=9> */
.L_x_14156:
        /* <DEDUP_REMOVED lines=12> */
.L_x_14165:
[----:B------:R-:W-:Y:S02]  /*15dd0*/  IMAD.MOV.U32 R234, RZ, RZ, R238 ;  /* 0x000000ffffea7224 */ /* 0x000fe400078e00ee */
.L_x_14166:
[----:B------:R-:W-:Y:S05]  /*15de0*/  BSYNC B2 ;  /* 0x0000000000027941 */ /* 0x000fea0003800000 */
.L_x_14164:
        /* <DEDUP_REMOVED lines=16> */
.L_x_14170:
[----:B------:R-:W-:Y:S05]  /*15ef0*/  BSYNC B3 ;  /* 0x0000000000037941 */ /* 0x000fea0003800000 */
.L_x_14169:
        /* <DEDUP_REMOVED lines=44> */
.L_x_14168:
[----:B------:R-:W-:Y:S05]  /*161c0*/  BSYNC B2 ;  /* 0x0000000000027941 */ /* 0x000fea0003800000 */
.L_x_14167:
        /* <DEDUP_REMOVED lines=12> */
.L_x_14171:
        /* <DEDUP_REMOVED lines=12> */
.L_x_14174:
[----:B------:R-:W-:Y:S02]  /*16350*/  IMAD.MOV.U32 R214, RZ, RZ, R238 ;  /* 0x000000ffffd67224 */ /* 0x000fe400078e00ee */
.L_x_14175:
[----:B------:R-:W-:Y:S05]  /*16360*/  BSYNC B2 ;  /* 0x0000000000027941 */ /* 0x000fea0003800000 */
.L_x_14173:
        /* <DEDUP_REMOVED lines=16> */
.L_x_14179:
[----:B------:R-:W-:Y:S05]  /*16470*/  BSYNC B3 ;  /* 0x0000000000037941 */ /* 0x000fea0003800000 */
.L_x_14178:
        /* <DEDUP_REMOVED lines=44> */
.L_x_14177:
[----:B------:R-:W-:Y:S05]  /*16740*/  BSYNC B2 ;  /* 0x0000000000027941 */ /* 0x000fea0003800000 */
.L_x_14176:
        /* <DEDUP_REMOVED lines=9> */
.L_x_14172:
        /* <DEDUP_REMOVED lines=12> */
.L_x_14181:
[----:B------:R-:W-:Y:S02]  /*168a0*/  IMAD.MOV.U32 R234, RZ, RZ, R238 ;  /* 0x000000ffffea7224 */ /* 0x000fe400078e00ee */
.L_x_14182:
[----:B------:R-:W-:Y:S05]  /*168b0*/  BSYNC B2 ;  /* 0x0000000000027941 */ /* 0x000fea0003800000 */
.L_x_14180:
        /* <DEDUP_REMOVED lines=16> */
.L_x_14186:
[----:B------:R-:W-:Y:S05]  /*169c0*/  BSYNC B3 ;  /* 0x0000000000037941 */ /* 0x000fea0003800000 */
.L_x_14185:
        /* <DEDUP_REMOVED lines=44> */
.L_x_14184:
[----:B------:R-:W-:Y:S05]  /*16c90*/  BSYNC B2 ;  /* 0x0000000000027941 */ /* 0x000fea0003800000 */
.L_x_14183:
        /* <DEDUP_REMOVED lines=12> */
.L_x_14187:
        /* <DEDUP_REMOVED lines=12> */
.L_x_14190:
[----:B------:R-:W-:Y:S02]  /*16e20*/  IMAD.MOV.U32 R234, RZ, RZ, R238 ;  /* 0x000000ffffea7224 */ /* 0x000fe400078e00ee */
.L_x_14191:
[----:B------:R-:W-:Y:S05]  /*16e30*/  BSYNC B2 ;  /* 0x0000000000027941 */ /* 0x000fea0003800000 */
.L_x_14189:
        /* <DEDUP_REMOVED lines=16> */
.L_x_14195:
[----:B------:R-:W-:Y:S05]  /*16f40*/  BSYNC B3 ;  /* 0x0000000000037941 */ /* 0x000fea0003800000 */
.L_x_14194:
        /* <DEDUP_REMOVED lines=44> */
.L_x_14193:
[----:B------:R-:W-:Y:S05]  /*17210*/  BSYNC B2 ;  /* 0x0000000000027941 */ /* 0x000fea0003800000 */
.L_x_14192:
        /* <DEDUP_REMOVED lines=9> */
.L_x_14188:
        /* <DEDUP_REMOVED lines=12> */
.L_x_14197:
[----:B------:R-:W-:Y:S02]  /*17370*/  IMAD.MOV.U32 R234, RZ, RZ, R238 ;  /* 0x000000ffffea7224 */ /* 0x000fe400078e00ee */
.L_x_14198:
[----:B------:R-:W-:Y:S05]  /*17380*/  BSYNC B2 ;  /* 0x0000000000027941 */ /* 0x000fea0003800000 */
.L_x_14196:
        /* <DEDUP_REMOVED lines=16> */
.L_x_14202:
[----:B------:R-:W-:Y:S05]  /*17490*/  BSYNC B3 ;  /* 0x0000000000037941 */ /* 0x000fea0003800000 */
.L_x_14201:
        /* <DEDUP_REMOVED lines=44> */
.L_x_14200:
[----:B------:R-:W-:Y:S05]  /*17760*/  BSYNC B2 ;  /* 0x0000000000027941 */ /* 0x000fea0003800000 */
.L_x_14199:
        /* <DEDUP_REMOVED lines=12> */
.L_x_14203:
        /* <DEDUP_REMOVED lines=12> */
.L_x_14206:
[----:B------:R-:W-:Y:S02]  /*178f0*/  IMAD.MOV.U32 R243, RZ, RZ, R238 ;  /* 0x000000fffff37224 */ /* 0x000fe400078e00ee */
.L_x_14207:
[----:B------:R-:W-:Y:S05]  /*17900*/  BSYNC B2 ;  /* 0x0000000000027941 */ /* 0x000fea0003800000 */
.L_x_14205:
        /* <DEDUP_REMOVED lines=16> */
.L_x_14211:
[----:B------:R-:W-:Y:S05]  /*17a10*/  BSYNC B3 ;  /* 0x0000000000037941 */ /* 0x000fea0003800000 */
.L_x_14210:
        /* <DEDUP_REMOVED lines=44> */
.L_x_14209:
[----:B------:R-:W-:Y:S05]  /*17ce0*/  BSYNC B2 ;  /* 0x0000000000027941 */ /* 0x000fea0003800000 */
.L_x_14208:
        /* <DEDUP_REMOVED lines=9> */
.L_x_14204:
        /* <DEDUP_REMOVED lines=17> */
[C---:B------:R-:W-:Y:S02]  /*17e90*/  SHF.L.U32 R245, R225.reuse, 0x3, RZ ;  /* 0x00000003e1f57819 */ /* 0x040fe400000006ff */
[----:B------:R-:W-:Y:S02]  /*17ea0*/  LEA.HI.X R243, R225, c[0x0][0x18c], RZ, 0x5, P0 ;  /* 0x00006300e1f37a11 */ /* 0x000fe400000f2cff */
[----:B------:R-:W-:Y:S02]  /*17eb0*/  LOP3.LUT R227, R227, R231, R229, 0xfe, !PT ;  /* 0x000000e7e3e37212 */ /* 0x000fe400078efee5 */
[----:B------:R-:W-:Y:S01]  /*17ec0*/  LOP3.LUT R230, R226, R230, R228, 0xfe, !PT ;  /* 0x000000e6e2e67212 */ /* 0x000fe200078efee4 */
[----:B------:R0:W-:Y:S01]  /*17ed0*/  STG.E.128 [R242.64], R208 ;  /* 0x000000d0f2007986 */ /* 0x0001e2000c101d06 */
[----:B------:R-:W-:-:S02]  /*17ee0*/  SEL R229, RZ, 0x1, P6 ;  /* 0x00000001ffe57807 */ /* 0x000fc40003000000 */
[----:B------:R-:W-:Y:S01]  /*17ef0*/  SHF.L.U64.HI R244, R225, 0x3, RZ ;  /* 0x00000003e1f47819 */ /* 0x000fe200000102ff */
[----:B------:R0:W-:Y:S01]  /*17f00*/  STG.E.128 [R242.64+0x10], R212 ;  /* 0x000010d4f2007986 */ /* 0x0001e2000c101d06 */
[----:B------:R-:W-:Y:S02]  /*17f10*/  IADD3 R228, P0, R245, c[0x0][0x190], RZ ;  /* 0x00006400f5e47a10 */ /* 0x000fe40007f1e0ff */
        /* <DEDUP_REMOVED lines=25> */
.L_x_14212:
[----:B------:R-:W-:Y:S02]  /*180b0*/  IADD3 R225, R225, 0x20, RZ ;  /* 0x00000020e1e17810 */ /* 0x000fe40007ffe0ff */
.L_x_14083:
[----:B------:R-:W-:Y:S05]  /*180c0*/  BSYNC B1 ;  /* 0x0000000000017941 */ /* 0x000fea0003800000 */
.L_x_14082:
        /* <DEDUP_REMOVED lines=31> */
.L_x_14216:
[----:B-1----:R-:W-:Y:S02]  /*182c0*/  IMAD.MOV.U32 R230, RZ, RZ, R238 ;  /* 0x000000ffffe67224 */ /* 0x002fe400078e00ee */
.L_x_14217:
[----:B------:R-:W-:Y:S05]  /*182d0*/  BSYNC B2 ;  /* 0x0000000000027941 */ /* 0x000fea0003800000 */
.L_x_14215:
        /* <DEDUP_REMOVED lines=16> */
.L_x_14221:
[----:B------:R-:W-:Y:S05]  /*183e0*/  BSYNC B3 ;  /* 0x0000000000037941 */ /* 0x000fea0003800000 */
.L_x_14220:
        /* <DEDUP_REMOVED lines=44> */
.L_x_14219:
[----:B------:R-:W-:Y:S05]  /*186b0*/  BSYNC B2 ;  /* 0x0000000000027941 */ /* 0x000fea0003800000 */
.L_x_14218:
[----:B------:R-:W0:Y:S01]  /*186c0*/  I2F.U32 R217, R230 ;  /* 0x000000e600d97306 */ /* 0x000e220000201000 */
[----:B------:R-:W-:Y:S02]  /*186d0*/  MOV R242, 0x2f800000 ;  /* 0x2f80000000f27802 */ /* 0x000fe40000000f00 */
        /* <DEDUP_REMOVED lines=15> */
.L_x_14222:
        /* <DEDUP_REMOVED lines=12> */
.L_x_14225:
[----:B------:R-:W-:Y:S02]  /*18890*/  IMAD.MOV.U32 R217, RZ, RZ, R238 ;  /* 0x000000ffffd97224 */ /* 0x000fe400078e00ee */
.L_x_14226:
[----:B------:R-:W-:Y:S05]  /*188a0*/  BSYNC B2 ;  /* 0x0000000000027941 */ /* 0x000fea0003800000 */
.L_x_14224:
        /* <DEDUP_REMOVED lines=16> */
.L_x_14230:
[----:B------:R-:W-:Y:S05]  /*189b0*/  BSYNC B3 ;  /* 0x0000000000037941 */ /* 0x000fea0003800000 */
.L_x_14229:
        /* <DEDUP_REMOVED lines=44> */
.L_x_14228:
[----:B------:R-:W-:Y:S05]  /*18c80*/  BSYNC B2 ;  /* 0x0000000000027941 */ /* 0x000fea0003800000 */
.L_x_14227:
        /* <DEDUP_REMOVED lines=9> */
.L_x_14223:
        /* <DEDUP_REMOVED lines=12> */
.L_x_14232:
[----:B------:R-:W-:Y:S02]  /*18de0*/  IMAD.MOV.U32 R230, RZ, RZ, R238 ;  /* 0x000000ffffe67224 */ /* 0x000fe400078e00ee */
.L_x_14233:
[----:B------:R-:W-:Y:S05]  /*18df0*/  BSYNC B2 ;  /* 0x0000000000027941 */ /* 0x000fea0003800000 */
.L_x_14231:
        /* <DEDUP_REMOVED lines=16> */
.L_x_14237:
[----:B------:R-:W-:Y:S05]  /*18f00*/  BSYNC B3 ;  /* 0x0000000000037941 */ /* 0x000fea0003800000 */
.L_x_14236:
        /* <DEDUP_REMOVED lines=44> */
.L_x_14235:
[----:B------:R-:W-:Y:S05]  /*191d0*/  BSYNC B2 ;  /* 0x0000000000027941 */ /* 0x000fea0003800000 */
.L_x_14234:
        /* <DEDUP_REMOVED lines=14> */
.L_x_14238:
        /* <DEDUP_REMOVED lines=12> */
.L_x_14241:
[----:B------:R-:W-:Y:S02]  /*19380*/  IMAD.MOV.U32 R220, RZ, RZ, R238 ;  /* 0x000000ffffdc7224 */ /* 0x000fe400078e00ee */
.L_x_14242:
[----:B------:R-:W-:Y:S05]  /*19390*/  BSYNC B2 ;  /* 0x0000000000027941 */ /* 0x000fea0003800000 */
.L_x_14240:
        /* <DEDUP_REMOVED lines=16> */
.L_x_14246:
[----:B------:R-:W-:Y:S05]  /*194a0*/  BSYNC B3 ;  /* 0x0000000000037941 */ /* 0x000fea0003800000 */
.L_x_14245:
        /* <DEDUP_REMOVED lines=44> */
.L_x_14244:
[----:B------:R-:W-:Y:S05]  /*19770*/  BSYNC B2 ;  /* 0x0000000000027941 */ /* 0x000fea0003800000 */
.L_x_14243:
        /* <DEDUP_REMOVED lines=9> */
.L_x_14239:
        /* <DEDUP_REMOVED lines=12> */
.L_x_14248:
[----:B------:R-:W-:Y:S02]  /*198d0*/  IMAD.MOV.U32 R220, RZ, RZ, R238 ;  /* 0x000000ffffdc7224 */ /* 0x000fe400078e00ee */
.L_x_14249:
[----:B------:R-:W-:Y:S05]  /*198e0*/  BSYNC B2 ;  /* 0x0000000000027941 */ /* 0x000fea0003800000 */
.L_x_14247:
        /* <DEDUP_REMOVED lines=16> */
.L_x_14253:
[----:B------:R-:W-:Y:S05]  /*199f0*/  BSYNC B3 ;  /* 0x0000000000037941 */ /* 0x000fea0003800000 */
.L_x_14252:
        /* <DEDUP_REMOVED lines=44> */
.L_x_14251:
[----:B------:R-:W-:Y:S05]  /*19cc0*/  BSYNC B2 ;  /* 0x0000000000027941 */ /* 0x000fea0003800000 */
.L_x_14250:
        /* <DEDUP_REMOVED lines=14> */
.L_x_14254:
        /* <DEDUP_REMOVED lines=12> */
.L_x_14257:
[----:B------:R-:W-:Y:S02]  /*19e70*/  IMAD.MOV.U32 R219, RZ, RZ, R238 ;  /* 0x000000ffffdb7224 */ /* 0x000fe400078e00ee */
.L_x_14258:
[----:B------:R-:W-:Y:S05]  /*19e80*/  BSYNC B2 ;  /* 0x0000000000027941 */ /* 0x000fea0003800000 */
.L_x_14256:
        /* <DEDUP_REMOVED lines=16> */
.L_x_14262:
[----:B------:R-:W-:Y:S05]  /*19f90*/  BSYNC B3 ;  /* 0x0000000000037941 */ /* 0x000fea0003800000 */
.L_x_14261:
        /* <DEDUP_REMOVED lines=44> */
.L_x_14260:
[----:B------:R-:W-:Y:S05]  /*1a260*/  BSYNC B2 ;  /* 0x0000000000027941 */ /* 0x000fea0003800000 */
.L_x_14259:
        /* <DEDUP_REMOVED lines=9> */
.L_x_14255:
        /* <DEDUP_REMOVED lines=12> */
.L_x_14264:
[----:B------:R-:W-:Y:S02]  /*1a3c0*/  IMAD.MOV.U32 R220, RZ, RZ, R238 ;  /* 0x000000ffffdc7224 */ /* 0x000fe400078e00ee */
.L_x_14265:
[----:B------:R-:W-:Y:S05]  /*1a3d0*/  BSYNC B2 ;  /* 0x0000000000027941 */ /* 0x000fea0003800000 */
.L_x_14263:
        /* <DEDUP_REMOVED lines=16> */
.L_x_14269:
[----:B------:R-:W-:Y:S05]  /*1a4e0*/  BSYNC B3 ;  /* 0x0000000000037941 */ /* 0x000fea0003800000 */
.L_x_14268:
        /* <DEDUP_REMOVED lines=44> */
.L_x_14267:
[----:B------:R-:W-:Y:S05]  /*1a7b0*/  BSYNC B2 ;  /* 0x0000000000027941 */ /* 0x000fea0003800000 */
.L_x_14266:
        /* <DEDUP_REMOVED lines=14> */
.L_x_14270:
        /* <DEDUP_REMOVED lines=12> */
.L_x_14273:
[----:B------:R-:W-:Y:S02]  /*1a960*/  IMAD.MOV.U32 R230, RZ, RZ, R238 ;  /* 0x000000ffffe67224 */ /* 0x000fe400078e00ee */
.L_x_14274:
[----:B------:R-:W-:Y:S05]  /*1a970*/  BSYNC B2 ;  /* 0x0000000000027941 */ /* 0x000fea0003800000 */
.L_x_14272:
        /* <DEDUP_REMOVED lines=16> */
.L_x_14278:
[----:B------:R-:W-:Y:S05]  /*1aa80*/  BSYNC B3 ;  /* 0x0000000000037941 */ /* 0x000fea0003800000 */
.L_x_14277:
        /* <DEDUP_REMOVED lines=44> */
.L_x_14276:
[----:B------:R-:W-:Y:S05]  /*1ad50*/  BSYNC B2 ;  /* 0x0000000000027941 */ /* 0x000fea0003800000 */
.L_x_14275:
        /* <DEDUP_REMOVED lines=9> */
.L_x_14271:
        /* <DEDUP_REMOVED lines=12> */
.L_x_14280:
[----:B------:R-:W-:Y:S02]  /*1aeb0*/  IMAD.MOV.U32 R230, RZ, RZ, R238 ;  /* 0x000000ffffe67224 */ /* 0x000fe400078e00ee */
.L_x_14281:
[----:B------:R-:W-:Y:S05]  /*1aec0*/  BSYNC B2 ;  /* 0x0000000000027941 */ /* 0x000fea0003800000 */
.L_x_14279:
        /* <DEDUP_REMOVED lines=16> */
.L_x_14285:
[----:B------:R-:W-:Y:S05]  /*1afd0*/  BSYNC B3 ;  /* 0x0000000000037941 */ /* 0x000fea0003800000 */
.L_x_14284:
        /* <DEDUP_REMOVED lines=44> */
.L_x_14283:
[----:B------:R-:W-:Y:S05]  /*1b2a0*/  BSYNC B2 ;  /* 0x0000000000027941 */ /* 0x000fea0003800000 */
.L_x_14282:
        /* <DEDUP_REMOVED lines=12> */
.L_x_14286:
        /* <DEDUP_REMOVED lines=12> */
.L_x_14289:
[----:B------:R-:W-:Y:S02]  /*1b430*/  IMAD.MOV.U32 R221, RZ, RZ, R238 ;  /* 0x000000ffffdd7224 */ /* 0x000fe400078e00ee */
.L_x_14290:
[----:B------:R-:W-:Y:S05]  /*1b440*/  BSYNC B2 ;  /* 0x0000000000027941 */ /* 0x000fea0003800000 */
.L_x_14288:
        /* <DEDUP_REMOVED lines=16> */
.L_x_14294:
[----:B------:R-:W-:Y:S05]  /*1b550*/  BSYNC B3 ;  /* 0x0000000000037941 */ /* 0x000fea0003800000 */
.L_x_14293:
        /* <DEDUP_REMOVED lines=44> */
.L_x_14292:
[----:B------:R-:W-:Y:S05]  /*1b820*/  BSYNC B2 ;  /* 0x0000000000027941 */ /* 0x000fea0003800000 */
.L_x_14291:
        /* <DEDUP_REMOVED lines=9> */
.L_x_14287:
        /* <DEDUP_REMOVED lines=12> */
.L_x_14296:
[----:B------:R-:W-:Y:S02]  /*1b980*/  MOV R234, R238 ;  /* 0x000000ee00ea7202 */ /* 0x000fe40000000f00 */
.L_x_14297:
[----:B------:R-:W-:Y:S05]  /*1b990*/  BSYNC B2 ;  /* 0x0000000000027941 */ /* 0x000fea0003800000 */
.L_x_14295:
        /* <DEDUP_REMOVED lines=16> */
.L_x_14301:
[----:B------:R-:W-:Y:S05]  /*1baa0*/  BSYNC B3 ;  /* 0x0000000000037941 */ /* 0x000fea0003800000 */
.L_x_14300:
        /* <DEDUP_REMOVED lines=44> */
.L_x_14299:
[----:B------:R-:W-:Y:S05]  /*1bd70*/  BSYNC B2 ;  /* 0x0000000000027941 */ /* 0x000fea0003800000 */
.L_x_14298:
        /* <DEDUP_REMOVED lines=12> */
.L_x_14302:
        /* <DEDUP_REMOVED lines=12> */
.L_x_14305:
[----:B------:R-:W-:Y:S02]  /*1bf00*/  IMAD.MOV.U32 R222, RZ, RZ, R238 ;  /* 0x000000ffffde7224 */ /* 0x000fe400078e00ee */
.L_x_14306:
[----:B------:R-:W-:Y:S05]  /*1bf10*/  BSYNC B2 ;  /* 0x0000000000027941 */ /* 0x000fea0003800000 */
.L_x_14304:
        /* <DEDUP_REMOVED lines=16> */
.L_x_14310:
[----:B------:R-:W-:Y:S05]  /*1c020*/  BSYNC B3 ;  /* 0x0000000000037941 */ /* 0x000fea0003800000 */
.L_x_14309:
        /* <DEDUP_REMOVED lines=44> */
.L_x_14308:
[----:B------:R-:W-:Y:S05]  /*1c2f0*/  BSYNC B2 ;  /* 0x0000000000027941 */ /* 0x000fea0003800000 */
.L_x_14307:
        /* <DEDUP_REMOVED lines=9> */
.L_x_14303:
        /* <DEDUP_REMOVED lines=12> */
.L_x_14312:
[----:B------:R-:W-:Y:S02]  /*1c450*/  IMAD.MOV.U32 R234, RZ, RZ, R238 ;  /* 0x000000ffffea7224 */ /* 0x000fe400078e00ee */
.L_x_14313:
[----:B------:R-:W-:Y:S05]  /*1c460*/  BSYNC B2 ;  /* 0x0000000000027941 */ /* 0x000fea0003800000 */
.L_x_14311:
        /* <DEDUP_REMOVED lines=16> */
.L_x_14317:
[----:B------:R-:W-:Y:S05]  /*1c570*/  BSYNC B3 ;  /* 0x0000000000037941 */ /* 0x000fea0003800000 */
.L_x_14316:
        /* <DEDUP_REMOVED lines=44> */
.L_x_14315:
[----:B------:R-:W-:Y:S05]  /*1c840*/  BSYNC B2 ;  /* 0x0000000000027941 */ /* 0x000fea0003800000 */
.L_x_14314:
        /* <DEDUP_REMOVED lines=12> */
.L_x_14318:
        /* <DEDUP_REMOVED lines=12> */
.L_x_14321:
[----:B------:R-:W-:Y:S02]  /*1c9d0*/  IMAD.MOV.U32 R234, RZ, RZ, R238 ;  /* 0x000000ffffea7224 */ /* 0x000fe400078e00ee */
.L_x_14322:
[----:B------:R-:W-:Y:S05]  /*1c9e0*/  BSYNC B2 ;  /* 0x0000000000027941 */ /* 0x000fea0003800000 */
.L_x_14320:
        /* <DEDUP_REMOVED lines=16> */
.L_x_14326:
[----:B------:R-:W-:Y:S05]  /*1caf0*/  BSYNC B3 ;  /* 0x0000000000037941 */ /* 0x000fea0003800000 */
.L_x_14325:
        /* <DEDUP_REMOVED lines=44> */
.L_x_14324:
[----:B------:R-:W-:Y:S05]  /*1cdc0*/  BSYNC B2 ;  /* 0x0000000000027941 */ /* 0x000fea0003800000 */
.L_x_14323:
        /* <DEDUP_REMOVED lines=9> */
.L_x_14319:
        /* <DEDUP_REMOVED lines=12> */
.L_x_14328:
[----:B------:R-:W-:Y:S02]  /*1cf20*/  IMAD.MOV.U32 R234, RZ, RZ, R238 ;  /* 0x000000ffffea7224 */ /* 0x000fe400078e00ee */
.L_x_14329:
[----:B------:R-:W-:Y:S05]  /*1cf30*/  BSYNC B2 ;  /* 0x0000000000027941 */ /* 0x000fea0003800000 */
.L_x_14327:
        /* <DEDUP_REMOVED lines=16> */
.L_x_14333:
[----:B------:R-:W-:Y:S05]  /*1d040*/  BSYNC B3 ;  /* 0x0000000000037941 */ /* 0x000fea0003800000 */
.L_x_14332:
        /* <DEDUP_REMOVED lines=44> */
.L_x_14331:
[----:B------:R-:W-:Y:S05]  /*1d310*/  BSYNC B2 ;  /* 0x0000000000027941 */ /* 0x000fea0003800000 */
.L_x_14330:
        /* <DEDUP_REMOVED lines=12> */
.L_x_14334:
        /* <DEDUP_REMOVED lines=12> */
.L_x_14337:
[----:B------:R-:W-:Y:S02]  /*1d4a0*/  IMAD.MOV.U32 R243, RZ, RZ, R238 ;  /* 0x000000fffff37224 */ /* 0x000fe400078e00ee */
.L_x_14338:
[----:B------:R-:W-:Y:S05]  /*1d4b0*/  BSYNC B2 ;  /* 0x0000000000027941 */ /* 0x000fea0003800000 */
.L_x_14336:
        /* <DEDUP_REMOVED lines=16> */
.L_x_14342:
[----:B------:R-:W-:Y:S05]  /*1d5c0*/  BSYNC B3 ;  /* 0x0000000000037941 */ /* 0x000fea0003800000 */
.L_x_14341:
[----:B------:R-:W-:Y:S01]  /*1d5d0*/  LOP3.LUT R226, R8, UR5, R11, 0x96, !PT ;  /* 0x0000000508e27c12 */ /* 0x000fe2000f8e960b */
[----:B------:R-:W-:Y:S01]  /*1d5e0*/  IMAD.HI.U32 R8, R239, -0x326172a9, RZ ;  /* 0xcd9e8d57ef087827 */ /* 0x000fe200078e00ff */
[----:B------:R-:W-:-:S03]  /*1d5f0*/  MOV R234, RZ ;  /* 0x000000ff00ea7202 */ /* 0x000fc60000000f00 */
        /* <DEDUP_REMOVED lines=41> */
.L_x_14340:
[----:B------:R-:W-:Y:S05]  /*1d890*/  BSYNC B2 ;  /* 0x0000000000027941 */ /* 0x000fea0003800000 */
.L_x_14339:
        /* <DEDUP_REMOVED lines=9> */
.L_x_14335:
        /* <DEDUP_REMOVED lines=51> */
.L_x_14214:
[----:B------:R-:W-:Y:S05]  /*1dc60*/  BSYNC B1 ;  /* 0x0000000000017941 */ /* 0x000fea0003800000 */
.L_x_14213:
        /* <DEDUP_REMOVED lines=49> */
.L_x_14357:
        /* <DEDUP_REMOVED lines=102> */
.L_x_14358:
        /* <DEDUP_REMOVED lines=64> */
.L_x_14346:
[----:B------:R-:W-:Y:S05]  /*1e9e0*/  BSYNC B1 ;  /* 0x0000000000017941 */ /* 0x000fea0003800000 */
.L_x_14345:
        /* <DEDUP_REMOVED lines=49> */
.L_x_14348:
[----:B------:R-:W-:Y:S05]  /*1ed00*/  BSYNC B1 ;  /* 0x0000000000017941 */ /* 0x000fea0003800000 */
.L_x_14347:
        /* <DEDUP_REMOVED lines=49> */
.L_x_14350:
[----:B------:R-:W-:Y:S05]  /*1f020*/  BSYNC B1 ;  /* 0x0000000000017941 */ /* 0x000fea0003800000 */
.L_x_14349:
        /* <DEDUP_REMOVED lines=49> */
.L_x_14352:
[----:B------:R-:W-:Y:S05]  /*1f340*/  BSYNC B1 ;  /* 0x0000000000017941 */ /* 0x000fea0003800000 */
.L_x_14351:
        /* <DEDUP_REMOVED lines=13> */
[----:B-----5:R-:W-:Y:S02]  /*1f420*/  FFMA.FTZ R224, R156, R245, R140 ;  /* 0x000000f59ce07223 */ /* 0x020fe4000001008c */
        /* <DEDUP_REMOVED lines=34> */
.L_x_14354:
[----:B------:R-:W-:Y:S05]  /*1f650*/  BSYNC B1 ;  /* 0x0000000000017941 */ /* 0x000fea0003800000 */
.L_x_14353:
[----:B01----:R-:W-:-:S04]  /*1f660*/  IMAD.MOV.U32 R225, RZ, RZ, 0x4 ;  /* 0x00000004ffe17424 */ /* 0x003fc800078e00ff */
[----:B------:R-:W-:-:S05]  /*1f670*/  IMAD R240, R225, c[0x0][0x160], R240 ;  /* 0x00005800e1f07a24 */ /* 0x000fca00078e02f0 */
[----:B------:R-:W-:-:S13]  /*1f680*/  ISETP.GE.AND P0, PT, R240, c[0x0][0x164], PT ;  /* 0x00005900f0007a0c */ /* 0x000fda0003f06270 */
[----:B-----5:R-:W-:Y:S01]  /*1f690*/  @P0 CALL.REL.NOINC `(.L_x_14355) ;  /* 0x0000001000000944 */ /* 0x020fe20003c00000 */
[----:B------:R-:W-:Y:S05]  /*1f6a0*/  BRA `(.L_x_14356) ;  /* 0xfffe1af000007947 */ /* 0x000fea000383ffff */
.L_x_14355:
[----:B------:R-:W-:Y:S05]  /*1f6b0*/  BSYNC B0 ;  /* 0x0000000000007941 */ /* 0x000fea0003800000 */
.L_x_13688:
[----:B------:R-:W-:Y:S05]  /*1f6c0*/  EXIT ;  /* 0x000000000000794d */ /* 0x000fea0003800000 */
.L_x_14343:
[----:B------:R-:W-:Y:S01]  /*1f6d0*/  MOV R226, R227 ;  /* 0x000000e300e27202 */ /* 0x000fe20000000f00 */
[----:B------:R-:W-:Y:S01]  /*1f6e0*/  IMAD.MOV.U32 R231, RZ, RZ, 0x1 ;  /* 0x00000001ffe77424 */ /* 0x000fe200078e00ff */
[----:B------:R-:W-:Y:S01]  /*1f6f0*/  MOV R224, 0x1f730 ;  /* 0x0001f73000e07802 */ /* 0x000fe20000000f00 */
[----:B------:R-:W-:Y:S02]  /*1f700*/  IMAD.MOV.U32 R230, RZ, RZ, 0x1f ;  /* 0x0000001fffe67424 */ /* 0x000fe400078e00ff */
[----:B------:R-:W-:Y:S02]  /*1f710*/  IMAD.MOV.U32 R243, RZ, RZ, -0x1 ;  /* 0xfffffffffff37424 */ /* 0x000fe400078e00ff */
[----:B-----5:R-:W-:Y:S05]  /*1f720*/  CALL.REL.NOINC `($__internal_36_$__cuda_sm70_shflsync_bfly_p) ;  /* 0x000008d000007944 */ /* 0x020fea0003c00000 */
[----:B-1----:R-:W-:Y:S01]  /*1f730*/  IMAD.MOV.U32 R224, RZ, RZ, R231 ;  /* 0x000000ffffe07224 */ /* 0x002fe200078e00e7 */
[----:B0-----:R-:W-:Y:S05]  /*1f740*/  BRA `(.L_x_14357) ;  /* 0xffffe83000007947 */ /* 0x001fea000383ffff */
.L_x_14344:
[----:B------:R-:W-:Y:S01]  /*1f750*/  IMAD.MOV.U32 R226, RZ, RZ, R228 ;  /* 0x000000ffffe27224 */ /* 0x000fe200078e00e4 */
[----:B------:R-:W-:Y:S01]  /*1f760*/  MOV R224, 0x1f7b0 ;  /* 0x0001f7b000e07802 */ /* 0x000fe20000000f00 */
[----:B------:R-:W-:Y:S02]  /*1f770*/  IMAD.MOV.U32 R231, RZ, RZ, 0x2 ;  /* 0x00000002ffe77424 */ /* 0x000fe400078e00ff */
[----:B------:R-:W-:-:S02]  /*1f780*/  IMAD.MOV.U32 R230, RZ, RZ, 0x1f ;  /* 0x0000001fffe67424 */ /* 0x000fc400078e00ff */
[----:B------:R-:W-:Y:S02]  /*1f790*/  IMAD.MOV.U32 R243, RZ, RZ, -0x1 ;  /* 0xfffffffffff37424 */ /* 0x000fe400078e00ff */
[----:B0----5:R-:W-:Y:S05]  /*1f7a0*/  CALL.REL.NOINC `($__internal_36_$__cuda_sm70_shflsync_bfly_p) ;  /* 0x0000085000007944 */ /* 0x021fea0003c00000 */
[----:B01----:R-:W-:Y:S01]  /*1f7b0*/  FADD.FTZ R226, R228, R231 ;  /* 0x000000e7e4e27221 */ /* 0x003fe20000010000 */
[----:B------:R-:W-:Y:S01]  /*1f7c0*/  MOV R224, 0x1f810 ;  /* 0x0001f81000e07802 */ /* 0x000fe20000000f00 */
[----:B------:R-:W-:Y:S02]  /*1f7d0*/  IMAD.MOV.U32 R231, RZ, RZ, 0x4 ;  /* 0x00000004ffe77424 */ /* 0x000fe400078e00ff */
[----:B------:R-:W-:Y:S02]  /*1f7e0*/  IMAD.MOV.U32 R230, RZ, RZ, 0x1f ;  /* 0x0000001fffe67424 */ /* 0x000fe400078e00ff */
[----:B------:R-:W-:Y:S02]  /*1f7f0*/  IMAD.MOV.U32 R243, RZ, RZ, -0x1 ;  /* 0xfffffffffff37424 */ /* 0x000fe400078e00ff */
[----:B------:R-:W-:Y:S05]  /*1f800*/  CALL.REL.NOINC `($__internal_36_$__cuda_sm70_shflsync_bfly_p) ;  /* 0x000007f000007944 */ /* 0x000fea0003c00000 */
[----:B01----:R-:W-:Y:S01]  /*1f810*/  FADD.FTZ R226, R226, R231 ;  /* 0x000000e7e2e27221 */ /* 0x003fe20000010000 */
[----:B------:R-:W-:Y:S01]  /*1f820*/  HFMA2.MMA R231, -RZ, RZ, 0, 4.76837158203125e-07 ;  /* 0x00000008ffe77435 */ /* 0x000fe200000001ff */
[----:B------:R-:W-:Y:S01]  /*1f830*/  IMAD.MOV.U32 R230, RZ, RZ, 0x1f ;  /* 0x0000001fffe67424 */ /* 0x000fe200078e00ff */
[----:B------:R-:W-:Y:S01]  /*1f840*/  MOV R224, 0x1f870 ;  /* 0x0001f87000e07802 */ /* 0x000fe20000000f00 */
[----:B------:R-:W-:-:S03]  /*1f850*/  IMAD.MOV.U32 R243, RZ, RZ, -0x1 ;  /* 0xfffffffffff37424 */ /* 0x000fc600078e00ff */
[----:B------:R-:W-:Y:S05]  /*1f860*/  CALL.REL.NOINC `($__internal_36_$__cuda_sm70_shflsync_bfly_p) ;  /* 0x0000079000007944 */ /* 0x000fea0003c00000 */
[----:B01----:R-:W-:Y:S01]  /*1f870*/  FADD.FTZ R226, R226, R231 ;  /* 0x000000e7e2e27221 */ /* 0x003fe20000010000 */
[----:B------:R-:W-:Y:S01]  /*1f880*/  MOV R224, 0x1f8d0 ;  /* 0x0001f8d000e07802 */ /* 0x000fe20000000f00 */
[----:B------:R-:W-:-:S02]  /*1f890*/  IMAD.MOV.U32 R231, RZ, RZ, 0x10 ;  /* 0x00000010ffe77424 */ /* 0x000fc400078e00ff */
[----:B------:R-:W-:Y:S02]  /*1f8a0*/  IMAD.MOV.U32 R230, RZ, RZ, 0x1f ;  /* 0x0000001fffe67424 */ /* 0x000fe400078e00ff */
[----:B------:R-:W-:Y:S02]  /*1f8b0*/  IMAD.MOV.U32 R243, RZ, RZ, -0x1 ;  /* 0xfffffffffff37424 */ /* 0x000fe400078e00ff */
[----:B------:R-:W-:Y:S05]  /*1f8c0*/  CALL.REL.NOINC `($__internal_36_$__cuda_sm70_shflsync_bfly_p) ;  /* 0x0000073000007944 */ /* 0x000fea0003c00000 */
[----:B-1----:R-:W-:Y:S01]  /*1f8d0*/  FADD.FTZ R229, R226, R231 ;  /* 0x000000e7e2e57221 */ /* 0x002fe20000010000 */
[----:B------:R-:W-:Y:S01]  /*1f8e0*/  LOP3.LUT P5, RZ, R241, 0x20, RZ, 0xc0, !PT ;  /* 0x00000020f1ff7812 */ /* 0x000fe200078ac0ff */
[----:B------:R-:W-:Y:S02]  /*1f8f0*/  IMAD.MOV.U32 R231, RZ, RZ, 0x1 ;  /* 0x00000001ffe77424 */ /* 0x000fe400078e00ff */
[----:B------:R-:W-:Y:S02]  /*1f900*/  FMUL.FTZ R229, R229, c[0x0][0x1e0] ;  /* 0x00007800e5e57a20 */ /* 0x000fe40000410000 */
[----:B0-----:R-:W-:Y:S02]  /*1f910*/  IMAD.MOV.U32 R230, RZ, RZ, 0x1f ;  /* 0x0000001fffe67424 */ /* 0x001fe400078e00ff */
        /* <DEDUP_REMOVED lines=83> */
[----:B------:R-:W-:Y:S05]  /*1fe50*/  CALL.REL.NOINC `($__internal_36_$__cuda_sm70_shflsync_bfly_p) ;  /* 0x000001a000007944 */ /* 0x000fea0003c00000 */
[----:B01----:R-:W-:Y:S01]  /*1fe60*/  FADD.FTZ R226, R226, R231 ;  /* 0x000000e7e2e27221 */ /* 0x003fe20000010000 */
[----:B------:R-:W-:Y:S01]  /*1fe70*/  MOV R224, 0x1fec0 ;  /* 0x0001fec000e07802 */ /* 0x000fe20000000f00 */
[----:B------:R-:W-:Y:S02]  /*1fe80*/  IMAD.MOV.U32 R231, RZ, RZ, 0x2 ;  /* 0x00000002ffe77424 */ /* 0x000fe400078e00ff */
[----:B------:R-:W-:Y:S02]  /*1fe90*/  IMAD.MOV.U32 R230, RZ, RZ, 0x1f ;  /* 0x0000001fffe67424 */ /* 0x000fe400078e00ff */
[----:B------:R-:W-:Y:S02]  /*1fea0*/  IMAD.MOV.U32 R243, RZ, RZ, -0x1 ;  /* 0xfffffffffff37424 */ /* 0x000fe400078e00ff */
[----:B------:R-:W-:Y:S05]  /*1feb0*/  CALL.REL.NOINC `($__internal_36_$__cuda_sm70_shflsync_bfly_p) ;  /* 0x0000014000007944 */ /* 0x000fea0003c00000 */
[----:B01----:R-:W-:Y:S01]  /*1fec0*/  FADD.FTZ R226, R226, R231 ;  /* 0x000000e7e2e27221 */ /* 0x003fe20000010000 */
[----:B------:R-:W-:Y:S01]  /*1fed0*/  MOV R231, 0x4 ;  /* 0x0000000400e77802 */ /* 0x000fe20000000f00 */
[----:B------:R-:W-:Y:S01]  /*1fee0*/  IMAD.MOV.U32 R230, RZ, RZ, 0x1f ;  /* 0x0000001fffe67424 */ /* 0x000fe200078e00ff */
[----:B------:R-:W-:Y:S01]  /*1fef0*/  MOV R224, 0x1ff20 ;  /* 0x0001ff2000e07802 */ /* 0x000fe20000000f00 */
[----:B------:R-:W-:-:S02]  /*1ff00*/  IMAD.MOV.U32 R243, RZ, RZ, -0x1 ;  /* 0xfffffffffff37424 */ /* 0x000fc400078e00ff */
        /* <DEDUP_REMOVED lines=8> */
[----:B------:R-:W-:Y:S01]  /*1ff90*/  MOV R224, 0x1fff0 ;  /* 0x0001fff000e07802 */ /* 0x000fe20000000f00 */
[----:B------:R-:W-:Y:S02]  /*1ffa0*/  IMAD.MOV.U32 R231, RZ, RZ, 0x10 ;  /* 0x00000010ffe77424 */ /* 0x000fe400078e00ff */
[----:B0-----:R-:W-:Y:S02]  /*1ffb0*/  IMAD.MOV.U32 R230, RZ, RZ, 0x1f ;  /* 0x0000001fffe67424 */ /* 0x001fe400078e00ff */
[----:B------:R-:W-:Y:S02]  /*1ffc0*/  IMAD.MOV.U32 R243, RZ, RZ, -0x1 ;  /* 0xfffffffffff37424 */ /* 0x000fe400078e00ff */
[----:B------:R-:W-:-:S02]  /*1ffd0*/  IMAD.MOV.U32 R226, RZ, RZ, R228 ;  /* 0x000000ffffe27224 */ /* 0x000fc400078e00e4 */
[----:B------:R-:W-:Y:S05]  /*1ffe0*/  CALL.REL.NOINC `($__internal_36_$__cuda_sm70_shflsync_bfly_p) ;  /* 0x0000001000007944 */ /* 0x000fea0003c00000 */
[----:B01----:R-:W-:Y:S05]  /*1fff0*/  BRA `(.L_x_14358) ;  /* 0xffffe5e000007947 */ /* 0x003fea000383ffff */
        .weak           $__internal_36_$__cuda_sm70_shflsync_bfly_p
        .type           $__internal_36_$__cuda_sm70_shflsync_bfly_p,@function
        .size           $__internal_36_$__cuda_sm70_shflsync_bfly_p,(.L_x_33014 - $__internal_36_$__cuda_sm70_shflsync_bfly_p)
$__internal_36_$__cuda_sm70_shflsync_bfly_p:
[----:B------:R-:W-:Y:S01]  /*20000*/  IMAD.MOV.U32 R225, RZ, RZ, 0x0 ;  /* 0x00000000ffe17424 */ /* 0x000fe200078e00ff */
[----:B------:R-:W-:Y:S04]  /*20010*/  WARPSYNC R243 ;  /* 0x000000f300007348 */ /* 0x000fe80003800000 */
[----:B------:R0:W1:Y:S01]  /*20020*/  SHFL.BFLY PT, R231, R226, R231, R230 ;  /* 0x0c0000e7e2e77389 */ /* 0x00006200000e00e6 */
[----:B------:R-:W-:Y:S05]  /*20030*/  RET.REL.NODEC R224 `(_ZN10layer_norm31ln_parallel_residual_fwd_kernelINS_13Kernel_traitsIf13__nv_bfloat16fS2_fjLj1280ELj1ELj4ELj1ELj16ENS_18Kernel_traits_baseILj1280EfS2_fS2_fjLj128EEEEELb1ELb0ELb0EEEvNS_9FwdParamsE) ;  /* 0xfffdffc0e0007950 */ /* 0x000fea0003c3ffff */
.L_x_14359:
        /* <DEDUP_REMOVED lines=12> */
.L_x_33014:


//--------------------- .text._ZN10layer_norm31ln_parallel_residual_fwd_kernelINS_13Kernel_traitsIf13__nv_bfloat16fS2_fjLj1280ELj1ELj4ELj1ELj16ENS_18Kernel_traits_baseILj1280EfS2_fS2_fjLj128EEEEELb1ELb0ELb1EEEvNS_9FwdParamsE --------------------------
	.section	.text._ZN10layer_norm31ln_parallel_residual_fwd_kernelINS_13Kernel_traitsIf13__nv_bfloat16fS2_fjLj1280ELj1ELj4ELj1ELj16ENS_18Kernel_traits_baseILj1280EfS2_fS2_fjLj128EEEEELb1ELb0ELb1EEEvNS_9FwdParamsE,"ax",@progbits
	.sectioninfo	@"SHI_REGISTERS=254"
	.align	128
        .global         _ZN10layer_norm31ln_parallel_residual_fwd_kernelINS_13Kernel_traitsIf13__nv_bfloat16fS2_fjLj1280ELj1ELj4ELj1ELj16ENS_18Kernel_traits_baseILj1280EfS2_fS2_fjLj128EEEEELb1ELb0ELb1EEEvNS_9FwdParamsE
        .type           _ZN10layer_norm31ln_parallel_residual_fwd_kernelINS_13Kernel_traitsIf13__nv_bfloat16fS2_fjLj1280ELj1ELj4ELj1ELj16ENS_18Kernel_traits_baseILj1280EfS2_fS2_fjLj128EEEEELb1ELb0ELb1EEEvNS_9FwdParamsE,@function
        .size           _ZN10layer_norm31ln_parallel_residual_fwd_kernelINS_13Kernel_traitsIf13__nv_bfloat16fS2_fjLj1280ELj1ELj4ELj1ELj16ENS_18Kernel_traits_baseILj1280EfS2_fS2_fjLj128EEEEELb1ELb0ELb1EEEvNS_9FwdParamsE,(.L_x_33015 - _ZN10layer_norm31ln_parallel_residual_fwd_kernelINS_13Kernel_traitsIf13__nv_bfloat16fS2_fjLj1280ELj1ELj4ELj1ELj16ENS_18Kernel_traits_baseILj1280EfS2_fS2_fjLj128EEEEELb1ELb0ELb1EEEvNS_9FwdParamsE)
        .other          _ZN10layer_norm31ln_parallel_residual_fwd_kernelINS_13Kernel_traitsIf13__nv_bfloat16fS2_fjLj1280ELj1ELj4ELj1ELj16ENS_18Kernel_traits_baseILj1280EfS2_fS2_fjLj128EEEEELb1ELb0ELb1EEEvNS_9FwdParamsE,@"STO_CUDA_ENTRY STV_DEFAULT"
_ZN10layer_norm31ln_parallel_residual_fwd_kernelINS_13Kernel_traitsIf13__nv_bfloat16fS2_fjLj1280ELj1ELj4ELj1ELj16ENS_18Kernel_traits_baseILj1280EfS2_fS2_fjLj128EEEEELb1ELb0ELb1EEEvNS_9FwdParamsE:
.text._ZN10layer_norm31ln_parallel_residual_fwd_kernelINS_13Kernel_traitsIf13__nv_bfloat16fS2_fjLj1280ELj1ELj4ELj1ELj16ENS_18Kernel_traits_baseILj1280EfS2_fS2_fjLj128EEEEELb1ELb0ELb1EEEvNS_9FwdParamsE:
[----:B------:R-:W-:Y:S02]  /*0000*/  IMAD.MOV.U32 R1, RZ, RZ, c[0x0][0x28] ;  /* 0x00000a00ff017624 */ /* 0x000fe400078e00ff */
[----:B------:R-:W-:Y:S01]  /*0010*/  ULDC.U8 UR4, c[0x0][0x244] ;  /* 0x0000910000047ab9 */ /* 0x000fe20000000000 */
[----:B------:R-:W-:Y:S01]  /*0020*/  IMAD.MOV.U32 R233, RZ, RZ, c[0x0][0x238] ;  /* 0x00008e00ffe97624 */ /* 0x000fe200078e00ff */
[----:B------:R-:W-:Y:S01]  /*0030*/  ISETP.NE.AND P0, PT, RZ, UR4, PT ;  /* 0x00000004ff007c0c */ /* 0x000fe2000bf05270 */
[----:B------:R-:W-:Y:S01]  /*0040*/  ULDC.64 UR4, c[0x0][0x230] ;  /* 0x00008c0000047ab9 */ /* 0x000fe20000000a00 */
[----:B------:R-:W-:Y:S01]  /*0050*/  IMAD.MOV.U32 R0, RZ, RZ, c[0x0][0x23c] ;  /* 0x00008f00ff007624 */ /* 0x000fe200078e00ff */
[----:B------:R-:W-:Y:S01]  /*0060*/  ULDC.64 UR6, c[0x0][0x118] ;  /* 0x0000460000067ab9 */ /* 0x000fe20000000a00 */
[----:B------:R-:W-:Y:S02]  /*0070*/  IMAD.U32 R2, RZ, RZ, UR4 ;  /* 0x00000004ff027e24 */ /* 0x000fe4000f8e00ff */
[----:B------:R-:W-:-:S07]  /*0080*/  IMAD.U32 R3, RZ, RZ, UR5 ;  /* 0x00000005ff037e24 */ /* 0x000fce000f8e00ff */
[----:B------:R-:W2:Y:S01]  /*0090*/  @P0 LDG.E.64 R2, [R2.64] ;  /* 0x0000000602020981 */ /* 0x000ea2000c1e1b00 */
[----:B------:R-:W-:Y:S01]  /*00a0*/  @P0 IMAD.MOV.U32 R8, RZ, RZ, R233 ;  /* 0x000000ffff080224 */ /* 0x000fe200078e00e9 */
[----:B------:R-:W-:-:S05]  /*00b0*/  @P0 MOV R9, R0 ;  /* 0x0000000000090202 */ /* 0x000fca0000000f00 */
        /* <DEDUP_REMOVED lines=8> */
[----:B------:R-:W1:Y:S01]  /*0140*/  S2R R10, SR_CTAID.X ;  /* 0x00000000000a7919 */ /* 0x000e620000002500 */
        /* <DEDUP_REMOVED lines=14> */
[--C-:B0-----:R-:W-:Y:S01]  /*0230*/  SHF.R.U32.HI R230, RZ, 0x5, R229.reuse ;  /* 0x00000005ffe67819 */ /* 0x101fe200000116e5 */
[----:B-1----:R-:W-:-:S04]  /*0240*/  IMAD R228, R10, c[0x0][0x0], R229 ;  /* 0x000000000ae47a24 */ /* 0x002fc800078e02e5 */
[----:B------:R-:W-:Y:S02]  /*0250*/  IMAD R230, R10, 0x4, R230 ;  /* 0x000000040ae67824 */ /* 0x000fe400078e02e6 */
        /* <DEDUP_REMOVED lines=21> */
[----:B--2---:R-:W0:Y:S01]  /*03b0*/  @P0 R2UR UR4, R2 ;  /* 0x00000000020403c2 */ /* 0x004e2200000e0000 */
[----:B---3--:R-:W-:-:S07]  /*03c0*/  @P0 IADD3 R233, P1, R4, c[0x0][0x240], RZ ;  /* 0x0000900004e90a10 */ /* 0x008fce0007f3e0ff */
[----:B------:R1:W2:Y:S01]  /*03d0*/  @P0 R2UR UR5, R3 ;  /* 0x00000000030503c2 */ /* 0x0002a200000e0000 */
        /* <DEDUP_REMOVED lines=13> */
[----:B------:R-:W-:Y:S01]  /*04b0*/  IMAD.SHL.U32 R0, R229, 0x20, RZ ;  /* 0x00000020e5007824 */ /* 0x000fe200078e00ff */
[----:B------:R-:W-:-:S02]  /*04c0*/  UIADD3 UR12, UR5, 0x76cf5d0a, URZ ;  /* 0x76cf5d0a050c7890 */ /* 0x000fc4000fffe03f */
[----:B------:R-:W-:Y:S01]  /*04d0*/  IMAD.WIDE.U32 R8, R8, -0x326172a9, RZ ;  /* 0xcd9e8d5708087825 */ /* 0x000fe200078e00ff */
[----:B------:R-:W-:Y:S01]  /*04e0*/  UIADD3 UR14, UR5, 0x32370b8f, URZ ;  /* 0x32370b8f050e7890 */ /* 0x000fe2000fffe03f */
[----:B------:R-:W-:Y:S01]  /*04f0*/  LOP3.LUT R7, R3, UR10, R4, 0x96, !PT ;  /* 0x0000000a03077c12 */ /* 0x000fe2000f8e9604 */
[----:B------:R-:W-:Y:S01]  /*0500*/  UIADD3 UR15, UR4, 0x78dde6e4, URZ ;  /* 0x78dde6e4040f7890 */ /* 0x000fe2000fffe03f */
[----:B------:R-:W-:Y:S01]  /*0510*/  LOP3.LUT R0, R0, 0x3e0, RZ, 0xc0, !PT ;  /* 0x000003e000007812 */ /* 0x000fe200078ec0ff */
[----:B------:R-:W-:Y:S01]  /*0520*/  UIADD3 UR16, UR5, -0x126145ec, URZ ;  /* 0xed9eba1405107890 */ /* 0x000fe2000fffe03f */
[----:B------:R-:W-:Y:S01]  /*0530*/  LOP3.LUT R4, R9, UR9, R6, 0x96, !PT ;  /* 0x0000000909047c12 */ /* 0x000fe2000f8e9606 */
        /* <DEDUP_REMOVED lines=34> */
[----:B------:R-:W-:Y:S02]  /*0760*/  LOP3.LUT R229, R229, 0x1f, RZ, 0xc0, !PT ;  /* 0x0000001fe5e57812 */ /* 0x000fe400078ec0ff */
[----:B------:R-:W-:Y:S02]  /*0770*/  LOP3.LUT R8, R5, UR23, R8, 0x96, !PT ;  /* 0x0000001705087c12 */ /* 0x000fe4000f8e9608 */
[----:B------:R-:W-:Y:S02]  /*0780*/  LOP3.LUT R10, R3, UR24, R2, 0x96, !PT ;  /* 0x00000018030a7c12 */ /* 0x000fe4000f8e9602 */
[----:B------:R-:W-:-:S05]  /*0790*/  IADD3 R2, P1, R0, c[0x0][0x218], RZ ;  /* 0x0000860000027a10 */ /* 0x000fca0007f3e0ff */
[----:B------:R-:W-:Y:S02]  /*07a0*/  IMAD.X R3, RZ, RZ, c[0x0][0x21c], P1 ;  /* 0x00008700ff037624 */ /* 0x000fe400008e06ff */
[----:B------:R-:W-:-:S03]  /*07b0*/  IMAD.SHL.U32 R4, R229, 0x20, RZ ;  /* 0x00000020e5047824 */ /* 0x000fc600078e00ff */
        /* <DEDUP_REMOVED lines=11> */
[C---:B------:R-:W-:Y:S02]  /*0870*/  IADD3 R6, P1, R4.reuse, c[0x0][0x220], RZ ;  /* 0x0000880004067a10 */ /* 0x040fe40007f3e0ff */
[----:B------:R-:W-:Y:S02]  /*0880*/  ISETP.NE.AND.EX P0, PT, RZ, c[0x0][0x224], PT, P0 ;  /* 0x00008900ff007a0c */ /* 0x000fe40003f05300 */
[----:B------:R-:W-:Y:S01]  /*0890*/  IADD3 R4, P3, R4, c[0x0][0x1b8], RZ ;  /* 0x00006e0004047a10 */ /* 0x000fe20007f7e0ff */
[----:B------:R-:W-:Y:S01]  /*08a0*/  IMAD.X R7, RZ, RZ, c[0x0][0x224], P1 ;  /* 0x00008900ff077624 */ /* 0x000fe200008e06ff */
[----:B------:R-:W-:Y:S02]  /*08b0*/  ISETP.GE.AND P1, PT, R230, c[0x0][0x164], PT ;  /* 0x00005900e6007a0c */ /* 0x000fe40003f26270 */
[----:B0-----:R-:W-:Y:S01]  /*08c0*/  IADD3 R2, P2, R0, c[0x0][0x1b0], RZ ;  /* 0x00006c0000027a10 */ /* 0x001fe20007f5e0ff */
[----:B------:R-:W-:-:S03]  /*08d0*/  IMAD.X R5, RZ, RZ, c[0x0][0x1bc], P3 ;  /* 0x00006f00ff057624 */ /* 0x000fc600018e06ff */
[----:B------:R-:W-:-:S03]  /*08e0*/  IADD3.X R3, RZ, c[0x0][0x1b4], RZ, P2, !PT ;  /* 0x00006d00ff037a10 */ /* 0x000fc600017fe4ff */
        /* <DEDUP_REMOVED lines=13> */
[----:B0-----:R-:W-:Y:S01]  /*09c0*/  IMAD.HI.U32 R7, R10, -0x326172a9, RZ ;  /* 0xcd9e8d570a077827 */ /* 0x001fe200078e00ff */
[----:B------:R-:W-:Y:S01]  /*09d0*/  UIADD3 UR26, UR5, -0x695add53, URZ ;  /* 0x96a522ad051a7890 */ /* 0x000fe2000fffe03f */
[----:B------:R1:W5:Y:S02]  /*09e0*/  LDG.E.128 R128, [R2.64+0x10] ;  /* 0x0000100602807981 */ /* 0x000364000c1e1d00 */
[----:B------:R-:W-:-:S02]  /*09f0*/  IMAD.HI.U32 R0, R8, -0x2daee0ad, RZ ;  /* 0xd2511f5308007827 */ /* 0x000fc400078e00ff */
        /* <DEDUP_REMOVED lines=9> */
[----:B------:R-:W-:Y:S01]  /*0a90*/  LOP3.LUT R233, R233, 0x3, RZ, 0xc0, !PT ;  /* 0x00000003e9e97812 */ /* 0x000fe200078ec0ff */
[----:B------:R-:W-:Y:S01]  /*0aa0*/  IMAD R6, R10, -0x326172a9, RZ ;  /* 0xcd9e8d570a067824 */ /* 0x000fe200078e02ff */
[----:B------:R0:W5:Y:S01]  /*0ab0*/  LDG.E.128 R92, [R4.64] ;  /* 0x00000006045c7981 */ /* 0x000162000c1e1d00 */
[----:B------:R-:W-:-:S03]  /*0ac0*/  IMAD R8, R8, -0x2daee0ad, RZ ;  /* 0xd2511f5308087824 */ /* 0x000fc600078e02ff */
[----:B------:R0:W5:Y:S01]  /*0ad0*/  LDG.E.128 R88, [R4.64+0x10] ;  /* 0x0000100604587981 */ /* 0x000162000c1e1d00 */
[----:B-1----:R-:W-:Y:S02]  /*0ae0*/  IMAD R3, R9, -0x2daee0ad, RZ ;  /* 0xd2511f5309037824 */ /* 0x002fe400078e02ff */
[----:B------:R-:W-:Y:S01]  /*0af0*/  IMAD R2, R12, -0x326172a9, RZ ;  /* 0xcd9e8d570c027824 */ /* 0x000fe200078e02ff */
[----:B------:R0:W5:Y:S02]  /*0b00*/  LDG.E.128 R84, [R4.64+0x400] ;  /* 0x0004000604547981 */ /* 0x000164000c1e1d00 */
[----:B------:R-:W-:Y:S02]  /*0b10*/  LOP3.LUT R3, R0, UR26, R3, 0x96, !PT ;  /* 0x0000001a00037c12 */ /* 0x000fe4000f8e9603 */
[----:B------:R0:W5:Y:S01]  /*0b20*/  LDG.E.128 R80, [R4.64+0x410] ;  /* 0x0004100604507981 */ /* 0x000162000c1e1d00 */
[----:B------:R-:W-:-:S03]  /*0b30*/  LOP3.LUT R2, R7, UR25, R2, 0x96, !PT ;  /* 0x0000001907027c12 */ /* 0x000fc6000f8e9602 */
        /* <DEDUP_REMOVED lines=8> */
[----:B------:R-:W-:Y:S02]  /*0bc0*/  IMAD.MOV.U32 R5, RZ, RZ, RZ ;  /* 0x000000ffff057224 */ /* 0x000fe400078e00ff */
.L_x_15009:
[----:B------:R-:W-:Y:S01]  /*0bd0*/  ISETP.NE.U32.AND P0, PT, RZ, c[0x0][0x180], PT ;  /* 0x00006000ff007a0c */ /* 0x000fe20003f05070 */
[----:B------:R-:W-:Y:S01]  /*0be0*/  IMAD R12, R230, c[0x0][0x168], RZ ;  /* 0x00005a00e60c7a24 */ /* 0x000fe200078e02ff */
[----:B------:R-:W-:Y:S01]  /*0bf0*/  ISETP.NE.U32.AND P1, PT, RZ, c[0x0][0x178], PT ;  /* 0x00005e00ff007a0c */ /* 0x000fe20003f25070 */
[----:B------:R-:W-:Y:S01]  /*0c00*/  IMAD.MOV.U32 R223, RZ, RZ, 0x10 ;  /* 0x00000010ffdf7424 */ /* 0x000fe200078e00ff */
[----:B------:R-:W-:Y:S02]  /*0c10*/  ISETP.NE.AND.EX P0, PT, RZ, c[0x0][0x184], PT, P0 ;  /* 0x00006100ff007a0c */ /* 0x000fe40003f05300 */
[----:B------:R-:W-:Y:S02]  /*0c20*/  SHF.R.S32.HI R13, RZ, 0x1f, R12 ;  /* 0x0000001fff0d7819 */ /* 0x000fe4000001140c */
[----:B------:R-:W-:Y:S02]  /*0c30*/  ISETP.NE.AND.EX P2, PT, RZ, c[0x0][0x17c], PT, P1 ;  /* 0x00005f00ff007a0c */ /* 0x000fe40003f45310 */
[----:B------:R-:W-:-:S02]  /*0c40*/  LEA.HI R232, R13, R12, RZ, 0x3 ;  /* 0x0000000c0de87211 */ /* 0x000fc400078f18ff */
[----:B------:R-:W-:Y:S02]  /*0c50*/  LOP3.LUT R231, R231, 0xffffffdf, RZ, 0xc0, !PT ;  /* 0xffffffdfe7e77812 */ /* 0x000fe400078ec0ff */
[----:B------:R-:W-:-:S03]  /*0c60*/  LEA.HI.SX32 R232, R232, R229, 0x1d ;  /* 0x000000e5e8e87211 */ /* 0x000fc600078feaff */
[----:B------:R-:W-:Y:S02]  /*0c70*/  @P0 IMAD.MOV.U32 R19, RZ, RZ, 0x20 ;  /* 0x00000020ff130424 */ /* 0x000fe400078e00ff */
[CC--:B------:R-:W-:Y:S01]  /*0c80*/  IMAD.WIDE.U32 R12, R232.reuse, R223.reuse, c[0x0][0x170] ;  /* 0x00005c00e80c7625 */ /* 0x0c0fe200078e00df */
        /* <DEDUP_REMOVED lines=12> */
[----:B0-----:R-:W-:-:S12]  /*0d50*/  IMAD.MOV.U32 R16, RZ, RZ, R3 ;  /* 0x000000ffff107224 */ /* 0x001fd800078e0003 */
[----:B------:R-:W-:Y:S05]  /*0d60*/  @!P1 BRA `(.L_x_14363) ;  /* 0x0000006000009947 */ /* 0x000fea0003800000 */
[----:B------:R-:W-:Y:S02]  /*0d70*/  ISETP.NE.AND P1, PT, R233, 0x3, PT ;  /* 0x00000003e900780c */ /* 0x000fe40003f25270 */
[----:B------:R-:W-:-:S11]  /*0d80*/  MOV R16, R2 ;  /* 0x0000000200107202 */ /* 0x000fd60000000f00 */
[----:B------:R-:W-:Y:S05]  /*0d90*/  @P1 BRA `(.L_x_14363) ;  /* 0x0000003000001947 */ /* 0x000fea0003800000 */
[----:B------:R-:W-:Y:S01]  /*0da0*/  IMAD.MOV.U32 R16, RZ, RZ, R8 ;  /* 0x000000ffff107224 */ /* 0x000fe200078e0008 */
[----:B------:R-:W-:Y:S05]  /*0db0*/  BRA `(.L_x_14363) ;  /* 0x0000001000007947 */ /* 0x000fea0003800000 */
.L_x_14362:
[----:B0-----:R-:W-:Y:S02]  /*0dc0*/  IMAD.MOV.U32 R16, RZ, RZ, R6 ;  /* 0x000000ffff107224 */ /* 0x001fe400078e0006 */
.L_x_14363:
[----:B------:R-:W-:Y:S05]  /*0dd0*/  BSYNC B1 ;  /* 0x0000000000017941 */ /* 0x000fea0003800000 */
.L_x_14361:
        /* <DEDUP_REMOVED lines=16> */
.L_x_14367:
[----:B------:R-:W-:Y:S05]  /*0ee0*/  BSYNC B2 ;  /* 0x0000000000027941 */ /* 0x000fea0003800000 */
.L_x_14366:
        /* <DEDUP_REMOVED lines=44> */
.L_x_14365:
[----:B------:R-:W-:Y:S05]  /*11b0*/  BSYNC B1 ;  /* 0x0000000000017941 */ /* 0x000fea0003800000 */
.L_x_14364:
        /* <DEDUP_REMOVED lines=18> */
.L_x_14368:
        /* <DEDUP_REMOVED lines=12> */
.L_x_14371:
[----:B------:R-:W-:Y:S02]  /*13a0*/  IMAD.MOV.U32 R16, RZ, RZ, R6 ;  /* 0x000000ffff107224 */ /* 0x000fe400078e0006 */
.L_x_14372:
[----:B------:R-:W-:Y:S05]  /*13b0*/  BSYNC B1 ;  /* 0x0000000000017941 */ /* 0x000fea0003800000 */
.L_x_14370:
        /* <DEDUP_REMOVED lines=16> */
.L_x_14376:
[----:B------:R-:W-:Y:S05]  /*14c0*/  BSYNC B2 ;  /* 0x0000000000027941 */ /* 0x000fea0003800000 */
.L_x_14375:
        /* <DEDUP_REMOVED lines=43> */
.L_x_14374:
[----:B------:R-:W-:Y:S05]  /*1780*/  BSYNC B1 ;  /* 0x0000000000017941 */ /* 0x000fea0003800000 */
.L_x_14373:
        /* <DEDUP_REMOVED lines=9> */
.L_x_14369:
        /* <DEDUP_REMOVED lines=12> */
.L_x_14378:
[----:B------:R-:W-:Y:S02]  /*18e0*/  IMAD.MOV.U32 R16, RZ, RZ, R6 ;  /* 0x000000ffff107224 */ /* 0x000fe400078e0006 */
.L_x_14379:
[----:B------:R-:W-:Y:S05]  /*18f0*/  BSYNC B1 ;  /* 0x0000000000017941 */ /* 0x000fea0003800000 */
.L_x_14377:
        /* <DEDUP_REMOVED lines=16> */
.L_x_14383:
[----:B------:R-:W-:Y:S05]  /*1a00*/  BSYNC B2 ;  /* 0x0000000000027941 */ /* 0x000fea0003800000 */
.L_x_14382:
        /* <DEDUP_REMOVED lines=44> */
.L_x_14381:
[----:B------:R-:W-:Y:S05]  /*1cd0*/  BSYNC B1 ;  /* 0x0000000000017941 */ /* 0x000fea0003800000 */
.L_x_14380:
        /* <DEDUP_REMOVED lines=13> */
.L_x_14384:
        /* <DEDUP_REMOVED lines=12> */
.L_x_14387:
[----:B------:R-:W-:Y:S02]  /*1e70*/  IMAD.MOV.U32 R12, RZ, RZ, R6 ;  /* 0x000000ffff0c7224 */ /* 0x000fe400078e0006 */
.L_x_14388:
[----:B------:R-:W-:Y:S05]  /*1e80*/  BSYNC B1 ;  /* 0x0000000000017941 */ /* 0x000fea0003800000 */
.L_x_14386:
        /* <DEDUP_REMOVED lines=16> */
.L_x_14392:
[----:B------:R-:W-:Y:S05]  /*1f90*/  BSYNC B2 ;  /* 0x0000000000027941 */ /* 0x000fea0003800000 */
.L_x_14391:
        /* <DEDUP_REMOVED lines=43> */
.L_x_14390:
[----:B------:R-:W-:Y:S05]  /*2250*/  BSYNC B1 ;  /* 0x0000000000017941 */ /* 0x000fea0003800000 */
.L_x_14389:
        /* <DEDUP_REMOVED lines=9> */
.L_x_14385:
        /* <DEDUP_REMOVED lines=12> */
.L_x_14394:
[----:B------:R-:W-:Y:S02]  /*23b0*/  IMAD.MOV.U32 R12, RZ, RZ, R6 ;  /* 0x000000ffff0c7224 */ /* 0x000fe400078e0006 */
.L_x_14395:
[----:B------:R-:W-:Y:S05]  /*23c0*/  BSYNC B1 ;  /* 0x0000000000017941 */ /* 0x000fea0003800000 */
.L_x_14393:
        /* <DEDUP_REMOVED lines=16> */
.L_x_14399:
[----:B------:R-:W-:Y:S05]  /*24d0*/  BSYNC B2 ;  /* 0x0000000000027941 */ /* 0x000fea0003800000 */
.L_x_14398:
        /* <DEDUP_REMOVED lines=44> */
.L_x_14397:
[----:B------:R-:W-:Y:S05]  /*27a0*/  BSYNC B1 ;  /* 0x0000000000017941 */ /* 0x000fea0003800000 */
.L_x_14396:
        /* <DEDUP_REMOVED lines=13> */
.L_x_14400:
        /* <DEDUP_REMOVED lines=12> */
.L_x_14403:
[----:B------:R-:W-:Y:S02]  /*2940*/  IMAD.MOV.U32 R12, RZ, RZ, R6 ;  /* 0x000000ffff0c7224 */ /* 0x000fe400078e0006 */
.L_x_14404:
[----:B------:R-:W-:Y:S05]  /*2950*/  BSYNC B1 ;  /* 0x0000000000017941 */ /* 0x000fea0003800000 */
.L_x_14402:
        /* <DEDUP_REMOVED lines=16> */
.L_x_14408:
[----:B------:R-:W-:Y:S05]  /*2a60*/  BSYNC B2 ;  /* 0x0000000000027941 */ /* 0x000fea0003800000 */
.L_x_14407:
        /* <DEDUP_REMOVED lines=44> */
.L_x_14406:
[----:B------:R-:W-:Y:S05]  /*2d30*/  BSYNC B1 ;  /* 0x0000000000017941 */ /* 0x000fea0003800000 */
.L_x_14405:
        /* <DEDUP_REMOVED lines=9> */
.L_x_14401:
        /* <DEDUP_REMOVED lines=12> */
.L_x_14410:
[----:B------:R-:W-:Y:S02]  /*2e90*/  IMAD.MOV.U32 R12, RZ, RZ, R6 ;  /* 0x000000ffff0c7224 */ /* 0x000fe400078e0006 */
.L_x_14411:
[----:B------:R-:W-:Y:S05]  /*2ea0*/  BSYNC B1 ;  /* 0x0000000000017941 */ /* 0x000fea0003800000 */
.L_x_14409:
        /* <DEDUP_REMOVED lines=16> */
.L_x_14415:
[----:B------:R-:W-:Y:S05]  /*2fb0*/  BSYNC B2 ;  /* 0x0000000000027941 */ /* 0x000fea0003800000 */
.L_x_14414:
        /* <DEDUP_REMOVED lines=44> */
.L_x_14413:
[----:B------:R-:W-:Y:S05]  /*3280*/  BSYNC B1 ;  /* 0x0000000000017941 */ /* 0x000fea0003800000 */
.L_x_14412:
        /* <DEDUP_REMOVED lines=12> */
.L_x_14416:
        /* <DEDUP_REMOVED lines=12> */
.L_x_14419:
[----:B------:R-:W-:Y:S02]  /*3410*/  IMAD.MOV.U32 R12, RZ, RZ, R6 ;  /* 0x000000ffff0c7224 */ /* 0x000fe400078e0006 */
.L_x_14420:
[----:B------:R-:W-:Y:S05]  /*3420*/  BSYNC B1 ;  /* 0x0000000000017941 */ /* 0x000fea0003800000 */
.L_x_14418:
        /* <DEDUP_REMOVED lines=16> */
.L_x_14424:
[----:B------:R-:W-:Y:S05]  /*3530*/  BSYNC B2 ;  /* 0x0000000000027941 */ /* 0x000fea0003800000 */
.L_x_14423:
        /* <DEDUP_REMOVED lines=44> */
.L_x_14422:
[----:B------:R-:W-:Y:S05]  /*3800*/  BSYNC B1 ;  /* 0x0000000000017941 */ /* 0x000fea0003800000 */
.L_x_14421:
        /* <DEDUP_REMOVED lines=9> */
.L_x_14417:
        /* <DEDUP_REMOVED lines=12> */
.L_x_14426:
[----:B------:R-:W-:Y:S02]  /*3960*/  IMAD.MOV.U32 R12, RZ, RZ, R6 ;  /* 0x000000ffff0c7224 */ /* 0x000fe400078e0006 */
.L_x_14427:
[----:B------:R-:W-:Y:S05]  /*3970*/  BSYNC B1 ;  /* 0x0000000000017941 */ /* 0x000fea0003800000 */
.L_x_14425:
        /* <DEDUP_REMOVED lines=16> */
.L_x_14431:
[----:B------:R-:W-:Y:S05]  /*3a80*/  BSYNC B2 ;  /* 0x0000000000027941 */ /* 0x000fea0003800000 */
.L_x_14430:
        /* <DEDUP_REMOVED lines=44> */
.L_x_14429:
[----:B------:R-:W-:Y:S05]  /*3d50*/  BSYNC B1 ;  /* 0x0000000000017941 */ /* 0x000fea0003800000 */
.L_x_14428:
        /* <DEDUP_REMOVED lines=9> */
[----:B------:R-:W-:Y:S02]  /*3df0*/  IMAD.MOV.U32 R13, RZ, RZ, R18 ;  /* 0x000000ffff0d7224 */ /* 0x000fe400078e0012 */
[----:B------:R-:W-:Y:S01]  /*3e00*/  FADD.FTZ R36, R44, R36 ;  /* 0x000000242c247221 */ /* 0x000fe20000010000 */
[----:B------:R-:W-:Y:S05]  /*3e10*/  BRA `(.L_x_14433) ;  /* 0x0000055000007947 */ /* 0x000fea0003800000 */
.L_x_14432:
        /* <DEDUP_REMOVED lines=12> */
.L_x_14435:
[----:B------:R-:W-:Y:S02]  /*3ee0*/  IMAD.MOV.U32 R12, RZ, RZ, R6 ;  /* 0x000000ffff0c7224 */ /* 0x000fe400078e0006 */
.L_x_14436:
[----:B------:R-:W-:Y:S05]  /*3ef0*/  BSYNC B1 ;  /* 0x0000000000017941 */ /* 0x000fea0003800000 */
.L_x_14434:
        /* <DEDUP_REMOVED lines=16> */
.L_x_14440:
[----:B------:R-:W-:Y:S05]  /*4000*/  BSYNC B2 ;  /* 0x0000000000027941 */ /* 0x000fea0003800000 */
.L_x_14439:
        /* <DEDUP_REMOVED lines=44> */
.L_x_14438:
[----:B------:R-:W-:Y:S05]  /*42d0*/  BSYNC B1 ;  /* 0x0000000000017941 */ /* 0x000fea0003800000 */
.L_x_14437:
        /* <DEDUP_REMOVED lines=9> */
.L_x_14433:
        /* <DEDUP_REMOVED lines=12> */
.L_x_14442:
[----:B------:R-:W-:Y:S02]  /*4430*/  IMAD.MOV.U32 R12, RZ, RZ, R6 ;  /* 0x000000ffff0c7224 */ /* 0x000fe400078e0006 */
.L_x_14443:
[----:B------:R-:W-:Y:S05]  /*4440*/  BSYNC B1 ;  /* 0x0000000000017941 */ /* 0x000fea0003800000 */
.L_x_14441:
        /* <DEDUP_REMOVED lines=16> */
.L_x_14447:
[----:B------:R-:W-:Y:S05]  /*4550*/  BSYNC B2 ;  /* 0x0000000000027941 */ /* 0x000fea0003800000 */
.L_x_14446:
        /* <DEDUP_REMOVED lines=44> */
.L_x_14445:
[----:B------:R-:W-:Y:S05]  /*4820*/  BSYNC B1 ;  /* 0x0000000000017941 */ /* 0x000fea0003800000 */
.L_x_14444:
        /* <DEDUP_REMOVED lines=12> */
.L_x_14448:
        /* <DEDUP_REMOVED lines=12> */
.L_x_14451:
[----:B------:R-:W-:Y:S02]  /*49b0*/  IMAD.MOV.U32 R12, RZ, RZ, R6 ;  /* 0x000000ffff0c7224 */ /* 0x000fe400078e0006 */
.L_x_14452:
[----:B------:R-:W-:Y:S05]  /*49c0*/  BSYNC B1 ;  /* 0x0000000000017941 */ /* 0x000fea0003800000 */
.L_x_14450:
        /* <DEDUP_REMOVED lines=16> */
.L_x_14456:
[----:B------:R-:W-:Y:S05]  /*4ad0*/  BSYNC B2 ;  /* 0x0000000000027941 */ /* 0x000fea0003800000 */
.L_x_14455:
        /* <DEDUP_REMOVED lines=44> */
.L_x_14454:
[----:B------:R-:W-:Y:S05]  /*4da0*/  BSYNC B1 ;  /* 0x0000000000017941 */ /* 0x000fea0003800000 */
.L_x_14453:
        /* <DEDUP_REMOVED lines=9> */
.L_x_14449:
        /* <DEDUP_REMOVED lines=12> */
.L_x_14458:
[----:B------:R-:W-:Y:S02]  /*4f00*/  MOV R12, R6 ;  /* 0x00000006000c7202 */ /* 0x000fe40000000f00 */
.L_x_14459:
[----:B------:R-:W-:Y:S05]  /*4f10*/  BSYNC B1 ;  /* 0x0000000000017941 */ /* 0x000fea0003800000 */
.L_x_14457:
        /* <DEDUP_REMOVED lines=16> */
.L_x_14463:
[----:B------:R-:W-:Y:S05]  /*5020*/  BSYNC B2 ;  /* 0x0000000000027941 */ /* 0x000fea0003800000 */
.L_x_14462:
        /* <DEDUP_REMOVED lines=44> */
.L_x_14461:
[----:B------:R-:W-:Y:S05]  /*52f0*/  BSYNC B1 ;  /* 0x0000000000017941 */ /* 0x000fea0003800000 */
.L_x_14460:
[----:B------:R-:W0:Y:S02]  /*5300*/  I2F.U32 R12, R12 ;  /* 0x0000000c000c7306 */ /* 0x000e240000201000 */
[----:B0-----:R-:W-:Y:S01]  /*5310*/  FFMA.FTZ R13, R12, R235, 1.1641532182693481445e-10 ;  /* 0x2f0000000c0d7423 */ /* 0x001fe200000100eb */
[----:B------:R-:W-:-:S04]  /*5320*/  PRMT R12, RZ, 0x5410, R15 ;  /* 0x00005410ff0c7816 */ /* 0x000fc8000000000f */
[----:B------:R-:W-:Y:S01]  /*5330*/  FSETP.GTU.FTZ.AND P4, PT, R13, c[0x0][0x1e4], PT ;  /* 0x000079000d007a0b */ /* 0x000fe20003f9c000 */
[----:B------:R-:W-:-:S05]  /*5340*/  FMUL.FTZ R38, R12, c[0x0][0x1e8] ;  /* 0x00007a000c267a20 */ /* 0x000fca0000410000 */
[----:B------:R-:W-:Y:S01]  /*5350*/  FSEL R38, R38, RZ, !P4 ;  /* 0x000000ff26267208 */ /* 0x000fe20006000000 */
[----:B------:R-:W-:Y:S05]  /*5360*/  @P6 BRA `(.L_x_14464) ;  /* 0x0000005000006947 */ /* 0x000fea0003800000 */
[----:B------:R-:W-:Y:S01]  /*5370*/  MOV R13, R14 ;  /* 0x0000000e000d7202 */ /* 0x000fe20000000f00 */
[----:B------:R-:W-:Y:S05]  /*5380*/  @!P0 BRA `(.L_x_14465) ;  /* 0x0000058000008947 */ /* 0x000fea0003800000 */
[----:B------:R-:W-:Y:S02]  /*5390*/  IMAD.MOV.U32 R13, RZ, RZ, R14 ;  /* 0x000000ffff0d7224 */ /* 0x000fe400078e000e */
[----:B------:R-:W-:Y:S01]  /*53a0*/  FADD.FTZ R38, R46, R38 ;  /* 0x000000262e267221 */ /* 0x000fe20000010000 */
[----:B------:R-:W-:Y:S05]  /*53b0*/  BRA `(.L_x_14465) ;  /* 0x0000055000007947 */ /* 0x000fea0003800000 */
.L_x_14464:
        /* <DEDUP_REMOVED lines=12> */
.L_x_14467:
[----:B------:R-:W-:Y:S02]  /*5480*/  IMAD.MOV.U32 R12, RZ, RZ, R6 ;  /* 0x000000ffff0c7224 */ /* 0x000fe400078e0006 */
.L_x_14468:
[----:B------:R-:W-:Y:S05]  /*5490*/  BSYNC B1 ;  /* 0x0000000000017941 */ /* 0x000fea0003800000 */
.L_x_14466:
        /* <DEDUP_REMOVED lines=16> */
.L_x_14472:
[----:B------:R-:W-:Y:S05]  /*55a0*/  BSYNC B2 ;  /* 0x0000000000027941 */ /* 0x000fea0003800000 */
.L_x_14471:
        /* <DEDUP_REMOVED lines=44> */
.L_x_14470:
[----:B------:R-:W-:Y:S05]  /*5870*/  BSYNC B1 ;  /* 0x0000000000017941 */ /* 0x000fea0003800000 */
.L_x_14469:
        /* <DEDUP_REMOVED lines=9> */
.L_x_14465:
        /* <DEDUP_REMOVED lines=12> */
.L_x_14474:
[----:B------:R-:W-:Y:S02]  /*59d0*/  IMAD.MOV.U32 R12, RZ, RZ, R6 ;  /* 0x000000ffff0c7224 */ /* 0x000fe400078e0006 */
.L_x_14475:
[----:B------:R-:W-:Y:S05]  /*59e0*/  BSYNC B1 ;  /* 0x0000000000017941 */ /* 0x000fea0003800000 */
.L_x_14473:
        /* <DEDUP_REMOVED lines=16> */
.L_x_14479:
[----:B------:R-:W-:Y:S05]  /*5af0*/  BSYNC B2 ;  /* 0x0000000000027941 */ /* 0x000fea0003800000 */
.L_x_14478:
        /* <DEDUP_REMOVED lines=44> */
.L_x_14477:
[----:B------:R-:W-:Y:S05]  /*5dc0*/  BSYNC B1 ;  /* 0x0000000000017941 */ /* 0x000fea0003800000 */
.L_x_14476:
        /* <DEDUP_REMOVED lines=13> */
.L_x_14480:
        /* <DEDUP_REMOVED lines=12> */
.L_x_14483:
[----:B------:R-:W-:Y:S02]  /*5f60*/  MOV R12, R6 ;  /* 0x00000006000c7202 */ /* 0x000fe40000000f00 */
.L_x_14484:
[----:B------:R-:W-:Y:S05]  /*5f70*/  BSYNC B1 ;  /* 0x0000000000017941 */ /* 0x000fea0003800000 */
.L_x_14482:
        /* <DEDUP_REMOVED lines=18> */
.L_x_14488:
[----:B------:R-:W-:Y:S05]  /*60a0*/  BSYNC B2 ;  /* 0x0000000000027941 */ /* 0x000fea0003800000 */
.L_x_14487:
        /* <DEDUP_REMOVED lines=40> */
[----:B------:R-:W-:Y:S02]  /*6330*/  HFMA2.MMA R20, -RZ, RZ, 0, 0 ;  /* 0x00000000ff147435 */ /* 0x000fe400000001ff */
[----:B------:R-:W-:Y:S01]  /*6340*/  IMAD.MOV.U32 R6, RZ, RZ, R22 ;  /* 0x000000ffff067224 */ /* 0x000fe200078e0016 */
[----:B------:R-:W-:Y:S01]  /*6350*/  LOP3.LUT R3, R15, UR26, R18, 0x96, !PT ;  /* 0x0000001a0f037c12 */ /* 0x000fe2000f8e9612 */
[----:B------:R-:W-:Y:S02]  /*6360*/  IMAD.MOV.U32 R8, RZ, RZ, R14 ;  /* 0x000000ffff087224 */ /* 0x000fe400078e000e */
.L_x_14486:
[----:B------:R-:W-:Y:S05]  /*6370*/  BSYNC B1 ;  /* 0x0000000000017941 */ /* 0x000fea0003800000 */
.L_x_14485:
        /* <DEDUP_REMOVED lines=9> */
.L_x_14481:
[----:B------:R-:W-:Y:S01]  /*6410*/  SEL R13, RZ, 0x10000, P4 ;  /* 0x00010000ff0d7807 */ /* 0x000fe20002000000 */
[----:B------:R-:W-:Y:S01]  /*6420*/  IMAD.MOV.U32 R237, RZ, RZ, 0x20 ;  /* 0x00000020ffed7424 */ /* 0x000fe200078e00ff */
[----:B------:R-:W-:Y:S01]  /*6430*/  SEL R14, RZ, 0x100, P3 ;  /* 0x00000100ff0e7807 */ /* 0x000fe20001800000 */
[----:B------:R-:W-:Y:S01]  /*6440*/  IMAD.MOV.U32 R239, RZ, RZ, 0x8 ;  /* 0x00000008ffef7424 */ /* 0x000fe200078e00ff */
[----:B------:R-:W-:Y:S02]  /*6450*/  ISETP.NE.AND P4, PT, R16, RZ, PT ;  /* 0x000000ff1000720c */ /* 0x000fe40003f85270 */
[----:B------:R-:W-:Y:S01]  /*6460*/  ISETP.NE.AND P3, PT, R24, RZ, PT ;  /* 0x000000ff1800720c */ /* 0x000fe20003f65270 */
[----:B------:R-:W-:Y:S01]  /*6470*/  IMAD.WIDE.U32 R22, R232, R239, c[0x0][0x190] ;  /* 0x00006400e8167625 */ /* 0x000fe200078e00ef */
[----:B------:R-:W-:Y:S02]  /*6480*/  SEL R16, RZ, 0x1, P1 ;  /* 0x00000001ff107807 */ /* 0x000fe40000800000 */
[----:B------:R-:W-:-:S02]  /*6490*/  SEL R15, RZ, 0x1000000, P5 ;  /* 0x01000000ff0f7807 */ /* 0x000fc40002800000 */
[----:B------:R-:W-:Y:S02]  /*64a0*/  SEL R12, RZ, 0x1, P3 ;  /* 0x00000001ff0c7807 */ /* 0x000fe40001800000 */
[----:B------:R-:W-:Y:S02]  /*64b0*/  SEL R18, RZ, 0x1, P4 ;  /* 0x00000001ff127807 */ /* 0x000fe40002000000 */
[----:B------:R-:W-:Y:S01]  /*64c0*/  ISETP.NE.AND P5, PT, R17, RZ, PT ;  /* 0x000000ff1100720c */ /* 0x000fe20003fa5270 */
[----:B------:R-:W-:Y:S01]  /*64d0*/  IMAD.WIDE.U32 R16, R16, 0x1000000, RZ ;  /* 0x0100000010107825 */ /* 0x000fe200078e00ff */
[----:B------:R-:W-:Y:S02]  /*64e0*/  LOP3.LUT R14, R14, R15, R13, 0xfe, !PT ;  /* 0x0000000f0e0e7212 */ /* 0x000fe400078efe0d */
[----:B------:R-:W-:Y:S01]  /*64f0*/  SEL R27, RZ, 0x1, P2 ;  /* 0x00000001ff1b7807 */ /* 0x000fe20001000000 */
[----:B------:R-:W-:Y:S01]  /*6500*/  IMAD.WIDE.U32 R12, R12, 0x10000, RZ ;  /* 0x000100000c0c7825 */ /* 0x000fe200078e00ff */
[----:B------:R-:W-:-:S02]  /*6510*/  LOP3.LUT P6, RZ, R231, 0x20, RZ, 0xc0, !PT ;  /* 0x00000020e7ff7812 */ /* 0x000fc400078cc0ff */
[----:B------:R-:W-:Y:S01]  /*6520*/  LOP3.LUT R27, R17, R14, R27, 0xfe, !PT ;  /* 0x0000000e111b7212 */ /* 0x000fe200078efe1b */
[----:B------:R-:W-:Y:S01]  /*6530*/  IMAD.WIDE.U32 R18, R18, 0x100, RZ ;  /* 0x0000010012127825 */ /* 0x000fe200078e00ff */
[----:B------:R-:W-:Y:S02]  /*6540*/  SEL R17, RZ, 0x1, P5 ;  /* 0x00000001ff117807 */ /* 0x000fe40002800000 */
[C---:B------:R-:W-:Y:S01]  /*6550*/  IADD3 R24, R232.reuse, 0x20, RZ ;  /* 0x00000020e8187810 */ /* 0x040fe20007ffe0ff */
[----:B------:R-:W-:Y:S01]  /*6560*/  IMAD.WIDE.U32 R14, R232, R237, c[0x0][0x188] ;  /* 0x00006200e80e7625 */ /* 0x000fe200078e00ed */
[----:B------:R-:W-:Y:S02]  /*6570*/  LOP3.LUT R16, R18, R16, R12, 0xfe, !PT ;  /* 0x0000001012107212 */ /* 0x000fe400078efe0c */
[----:B------:R-:W-:Y:S01]  /*6580*/  LOP3.LUT R27, R19, R27, R13, 0xfe, !PT ;  /* 0x0000001b131b7212 */ /* 0x000fe200078efe0d */
[----:B------:R-:W-:Y:S01]  /*6590*/  @P0 IMAD.WIDE.U32 R18, R24, R237, c[0x0][0x180] ;  /* 0x0000600018120625 */ /* 0x000fe200078e00ed */
[----:B------:R-:W-:Y:S01]  /*65a0*/  LOP3.LUT R26, R16, R17, RZ, 0xfc, !PT ;  /* 0x00000011101a7212 */ /* 0x000fe200078efcff */
[----:B------:R0:W-:Y:S02]  /*65b0*/  STG.E.128 [R14.64], R40 ;  /* 0x000000280e007986 */ /* 0x0001e4000c101d06 */
[----:B------:R-:W-:-:S02]  /*65c0*/  @P6 IMAD.WIDE.U32 R16, R24, R223, c[0x0][0x178] ;  /* 0x00005e0018106625 */ /* 0x000fc400078e00df */
[----:B------:R0:W-:Y:S02]  /*65d0*/  STG.E.128 [R14.64+0x10], R36 ;  /* 0x000010240e007986 */ /* 0x0001e4000c101d06 */
[----:B------:R-:W-:Y:S02]  /*65e0*/  IMAD.WIDE.U32 R12, R24, R223, c[0x0][0x170] ;  /* 0x00005c00180c7625 */ /* 0x000fe400078e00df */
[----:B------:R0:W-:Y:S01]  /*65f0*/  STG.E.64 [R22.64], R26 ;  /* 0x0000001a16007986 */ /* 0x0001e2000c101b06 */
[----:B------:R-:W-:Y:S05]  /*6600*/  @!P6 BRA `(.L_x_14489) ;  /* 0x000001300000e947 */ /* 0x000fea0003800000 */
[----:B0-----:R-:W-:Y:S01]  /*6610*/  IMAD.U32 R14, R226, 0x10000, RZ ;  /* 0x00010000e20e7824 */ /* 0x001fe200078e00ff */
[----:B------:R-:W-:Y:S02]  /*6620*/  LOP3.LUT R15, R0, 0xffff, RZ, 0xc0, !PT ;  /* 0x0000ffff000f7812 */ /* 0x000fe400078ec0ff */
[----:B------:R-:W-:Y:S02]  /*6630*/  PRMT R21, R225, 0x7104, RZ ;  /* 0x00007104e1157816 */ /* 0x000fe400000000ff */
[----:B------:R-:W-:-:S02]  /*6640*/  LOP3.LUT R28, R14, 0xff0000, RZ, 0xc0, !PT ;  /* 0x00ff00000e1c7812 */ /* 0x000fc400078ec0ff */
[----:B------:R-:W-:Y:S02]  /*6650*/  LOP3.LUT R14, R11, 0xff, RZ, 0xc0, !PT ;  /* 0x000000ff0b0e7812 */ /* 0x000fe400078ec0ff */
[----:B------:R-:W-:Y:S02]  /*6660*/  PRMT R28, R28, 0x4210, R15 ;  /* 0x000042101c1c7816 */ /* 0x000fe4000000000f */
        /* <DEDUP_REMOVED lines=13> */
.L_x_14489:
        /* <DEDUP_REMOVED lines=16> */
.L_x_14491:
[----:B-1----:R-:W-:Y:S02]  /*6840*/  IMAD.MOV.U32 R16, RZ, RZ, R6 ;  /* 0x000000ffff107224 */ /* 0x002fe400078e0006 */
.L_x_14492:
[----:B------:R-:W-:Y:S05]  /*6850*/  BSYNC B1 ;  /* 0x0000000000017941 */ /* 0x000fea0003800000 */
.L_x_14490:
        /* <DEDUP_REMOVED lines=16> */
.L_x_14496:
[----:B------:R-:W-:Y:S05]  /*6960*/  BSYNC B2 ;  /* 0x0000000000027941 */ /* 0x000fea0003800000 */
.L_x_14495:
        /* <DEDUP_REMOVED lines=43> */
[----:B------:R-:W-:Y:S02]  /*6c20*/  MOV R8, R18 ;  /* 0x0000001200087202 */ /* 0x000fe40000000f00 */
.L_x_14494:
[----:B------:R-:W-:Y:S05]  /*6c30*/  BSYNC B1 ;  /* 0x0000000000017941 */ /* 0x000fea0003800000 */
.L_x_14493:
[----:B------:R-:W0:Y:S01]  /*6c40*/  I2F.U32 R16, R16 ;  /* 0x0000001000107306 */ /* 0x000e220000201000 */
[----:B------:R-:W-:Y:S01]  /*6c50*/  LOP3.LUT P6, RZ, R231, 0x10, RZ, 0xc0, !PT ;  /* 0x00000010e7ff7812 */ /* 0x000fe200078cc0ff */
[----:B0-----:R-:W-:Y:S01]  /*6c60*/  FFMA.FTZ R17, R16, R235, 1.1641532182693481445e-10 ;  /* 0x2f00000010117423 */ /* 0x001fe200000100eb */
[----:B-----5:R-:W-:-:S04]  /*6c70*/  PRMT R16, RZ, 0x5410, R12 ;  /* 0x00005410ff107816 */ /* 0x020fc8000000000c */
        /* <DEDUP_REMOVED lines=10> */
.L_x_14497:
        /* <DEDUP_REMOVED lines=12> */
.L_x_14500:
[----:B------:R-:W-:Y:S02]  /*6de0*/  IMAD.MOV.U32 R16, RZ, RZ, R6 ;  /* 0x000000ffff107224 */ /* 0x000fe400078e0006 */
.L_x_14501:
[----:B------:R-:W-:Y:S05]  /*6df0*/  BSYNC B1 ;  /* 0x0000000000017941 */ /* 0x000fea0003800000 */
.L_x_14499:
        /* <DEDUP_REMOVED lines=16> */
.L_x_14505:
[----:B------:R-:W-:Y:S05]  /*6f00*/  BSYNC B2 ;  /* 0x0000000000027941 */ /* 0x000fea0003800000 */
.L_x_14504:
        /* <DEDUP_REMOVED lines=9> */
[----:B------:R-:W-:Y:S01]  /*6fa0*/  IMAD.WIDE.U32 R18, R17, -0x2daee0ad, RZ ;  /* 0xd2511f5311127825 */ /* 0x000fe200078e00ff */
[----:B------:R-:W-:-:S03]  /*6fb0*/  HFMA2.MMA R17, -RZ, RZ, 0, 0 ;  /* 0x00000000ff117435 */ /* 0x000fc600000001ff */
        /* <DEDUP_REMOVED lines=32> */
.L_x_14503:
[----:B------:R-:W-:Y:S05]  /*71c0*/  BSYNC B1 ;  /* 0x0000000000017941 */ /* 0x000fea0003800000 */
.L_x_14502:
        /* <DEDUP_REMOVED lines=9> */
.L_x_14498:
        /* <DEDUP_REMOVED lines=12> */
.L_x_14507:
[----:B------:R-:W-:Y:S02]  /*7320*/  IMAD.MOV.U32 R16, RZ, RZ, R6 ;  /* 0x000000ffff107224 */ /* 0x000fe400078e0006 */
.L_x_14508:
[----:B------:R-:W-:Y:S05]  /*7330*/  BSYNC B1 ;  /* 0x0000000000017941 */ /* 0x000fea0003800000 */
.L_x_14506:
        /* <DEDUP_REMOVED lines=16> */
.L_x_14512:
[----:B------:R-:W-:Y:S05]  /*7440*/  BSYNC B2 ;  /* 0x0000000000027941 */ /* 0x000fea0003800000 */
.L_x_14511:
        /* <DEDUP_REMOVED lines=44> */
.L_x_14510:
[----:B------:R-:W-:Y:S05]  /*7710*/  BSYNC B1 ;  /* 0x0000000000017941 */ /* 0x000fea0003800000 */
.L_x_14509:
        /* <DEDUP_REMOVED lines=13> */
.L_x_14513:
        /* <DEDUP_REMOVED lines=12> */
.L_x_14516:
[----:B------:R-:W-:Y:S02]  /*78b0*/  IMAD.MOV.U32 R12, RZ, RZ, R6 ;  /* 0x000000ffff0c7224 */ /* 0x000fe400078e0006 */
.L_x_14517:
[----:B------:R-:W-:Y:S05]  /*78c0*/  BSYNC B1 ;  /* 0x0000000000017941 */ /* 0x000fea0003800000 */
.L_x_14515:
        /* <DEDUP_REMOVED lines=16> */
.L_x_14521:
[----:B------:R-:W-:Y:S05]  /*79d0*/  BSYNC B2 ;  /* 0x0000000000027941 */ /* 0x000fea0003800000 */
.L_x_14520:
        /* <DEDUP_REMOVED lines=44> */
.L_x_14519:
[----:B------:R-:W-:Y:S05]  /*7ca0*/  BSYNC B1 ;  /* 0x0000000000017941 */ /* 0x000fea0003800000 */
.L_x_14518:
        /* <DEDUP_REMOVED lines=9> */
.L_x_14514:
        /* <DEDUP_REMOVED lines=12> */
.L_x_14523:
[----:B------:R-:W-:Y:S02]  /*7e00*/  IMAD.MOV.U32 R12, RZ, RZ, R6 ;  /* 0x000000ffff0c7224 */ /* 0x000fe400078e0006 */
.L_x_14524:
[----:B------:R-:W-:Y:S05]  /*7e10*/  BSYNC B1 ;  /* 0x0000000000017941 */ /* 0x000fea0003800000 */
.L_x_14522:
        /* <DEDUP_REMOVED lines=16> */
.L_x_14528:
[----:B------:R-:W-:Y:S05]  /*7f20*/  BSYNC B2 ;  /* 0x0000000000027941 */ /* 0x000fea0003800000 */
.L_x_14527:
        /* <DEDUP_REMOVED lines=44> */
.L_x_14526:
[----:B------:R-:W-:Y:S05]  /*81f0*/  BSYNC B1 ;  /* 0x0000000000017941 */ /* 0x000fea0003800000 */
.L_x_14525:
        /* <DEDUP_REMOVED lines=13> */
.L_x_14529:
        /* <DEDUP_REMOVED lines=12> */
.L_x_14532:
[----:B------:R-:W-:Y:S02]  /*8390*/  IMAD.MOV.U32 R12, RZ, RZ, R6 ;  /* 0x000000ffff0c7224 */ /* 0x000fe400078e0006 */
.L_x_14533:
[----:B------:R-:W-:Y:S05]  /*83a0*/  BSYNC B1 ;  /* 0x0000000000017941 */ /* 0x000fea0003800000 */
.L_x_14531:
        /* <DEDUP_REMOVED lines=16> */
.L_x_14537:
[----:B------:R-:W-:Y:S05]  /*84b0*/  BSYNC B2 ;  /* 0x0000000000027941 */ /* 0x000fea0003800000 */
.L_x_14536:
        /* <DEDUP_REMOVED lines=44> */
.L_x_14535:
[----:B------:R-:W-:Y:S05]  /*8780*/  BSYNC B1 ;  /* 0x0000000000017941 */ /* 0x000fea0003800000 */
.L_x_14534:
        /* <DEDUP_REMOVED lines=9> */
.L_x_14530:
        /* <DEDUP_REMOVED lines=12> */
.L_x_14539:
[----:B------:R-:W-:Y:S02]  /*88e0*/  MOV R12, R6 ;  /* 0x00000006000c7202 */ /* 0x000fe40000000f00 */
.L_x_14540:
[----:B------:R-:W-:Y:S05]  /*88f0*/  BSYNC B1 ;  /* 0x0000000000017941 */ /* 0x000fea0003800000 */
.L_x_14538:
        /* <DEDUP_REMOVED lines=16> */
.L_x_14544:
[----:B------:R-:W-:Y:S05]  /*8a00*/  BSYNC B2 ;  /* 0x0000000000027941 */ /* 0x000fea0003800000 */
.L_x_14543:
        /* <DEDUP_REMOVED lines=44> */
.L_x_14542:
[----:B------:R-:W-:Y:S05]  /*8cd0*/  BSYNC B1 ;  /* 0x0000000000017941 */ /* 0x000fea0003800000 */
.L_x_14541:
        /* <DEDUP_REMOVED lines=12> */
.L_x_14545:
        /* <DEDUP_REMOVED lines=12> */
.L_x_14548:
[----:B------:R-:W-:Y:S02]  /*8e60*/  MOV R12, R6 ;  /* 0x00000006000c7202 */ /* 0x000fe40000000f00 */
.L_x_14549:
[----:B------:R-:W-:Y:S05]  /*8e70*/  BSYNC B1 ;  /* 0x0000000000017941 */ /* 0x000fea0003800000 */
.L_x_14547:
        /* <DEDUP_REMOVED lines=16> */
.L_x_14553:
[----:B------:R-:W-:Y:S05]  /*8f80*/  BSYNC B2 ;  /* 0x0000000000027941 */ /* 0x000fea0003800000 */
.L_x_14552:
        /* <DEDUP_REMOVED lines=44> */
.L_x_14551:
[----:B------:R-:W-:Y:S05]  /*9250*/  BSYNC B1 ;  /* 0x0000000000017941 */ /* 0x000fea0003800000 */
.L_x_14550:
        /* <DEDUP_REMOVED lines=9> */
.L_x_14546:
        /* <DEDUP_REMOVED lines=12> */
.L_x_14555:
[----:B------:R-:W-:Y:S02]  /*93b0*/  IMAD.MOV.U32 R16, RZ, RZ, R6 ;  /* 0x000000ffff107224 */ /* 0x000fe400078e0006 */
.L_x_14556:
[----:B------:R-:W-:Y:S05]  /*93c0*/  BSYNC B1 ;  /* 0x0000000000017941 */ /* 0x000fea0003800000 */
.L_x_14554:
        /* <DEDUP_REMOVED lines=16> */
.L_x_14560:
[----:B------:R-:W-:Y:S05]  /*94d0*/  BSYNC B2 ;  /* 0x0000000000027941 */ /* 0x000fea0003800000 */
.L_x_14559:
        /* <DEDUP_REMOVED lines=44> */
.L_x_14558:
[----:B------:R-:W-:Y:S05]  /*97a0*/  BSYNC B1 ;  /* 0x0000000000017941 */ /* 0x000fea0003800000 */
.L_x_14557:
        /* <DEDUP_REMOVED lines=9> */
[----:B------:R-:W-:Y:S01]  /*9840*/  MOV R13, R12 ;  /* 0x0000000c000d7202 */ /* 0x000fe20000000f00 */
[----:B------:R-:W-:Y:S01]  /*9850*/  FADD.FTZ R28, R44, R28 ;  /* 0x0000001c2c1c7221 */ /* 0x000fe20000010000 */
[----:B------:R-:W-:Y:S05]  /*9860*/  BRA `(.L_x_14562) ;  /* 0x0000055000007947 */ /* 0x000fea0003800000 */
.L_x_14561:
        /* <DEDUP_REMOVED lines=12> */
.L_x_14564:
[----:B------:R-:W-:Y:S02]  /*9930*/  IMAD.MOV.U32 R16, RZ, RZ, R6 ;  /* 0x000000ffff107224 */ /* 0x000fe400078e0006 */
.L_x_14565:
[----:B------:R-:W-:Y:S05]  /*9940*/  BSYNC B1 ;  /* 0x0000000000017941 */ /* 0x000fea0003800000 */
.L_x_14563:
        /* <DEDUP_REMOVED lines=16> */
.L_x_14569:
[----:B------:R-:W-:Y:S05]  /*9a50*/  BSYNC B2 ;  /* 0x0000000000027941 */ /* 0x000fea0003800000 */
.L_x_14568:
        /* <DEDUP_REMOVED lines=44> */
.L_x_14567:
[----:B------:R-:W-:Y:S05]  /*9d20*/  BSYNC B1 ;  /* 0x0000000000017941 */ /* 0x000fea0003800000 */
.L_x_14566:
        /* <DEDUP_REMOVED lines=9> */
.L_x_14562:
        /* <DEDUP_REMOVED lines=12> */
.L_x_14571:
[----:B------:R-:W-:Y:S02]  /*9e80*/  IMAD.MOV.U32 R18, RZ, RZ, R6 ;  /* 0x000000ffff127224 */ /* 0x000fe400078e0006 */
.L_x_14572:
[----:B------:R-:W-:Y:S05]  /*9e90*/  BSYNC B1 ;  /* 0x0000000000017941 */ /* 0x000fea0003800000 */
.L_x_14570:
        /* <DEDUP_REMOVED lines=16> */
.L_x_14576:
[----:B------:R-:W-:Y:S05]  /*9fa0*/  BSYNC B2 ;  /* 0x0000000000027941 */ /* 0x000fea0003800000 */
.L_x_14575:
        /* <DEDUP_REMOVED lines=44> */
.L_x_14574:
[----:B------:R-:W-:Y:S05]  /*a270*/  BSYNC B1 ;  /* 0x0000000000017941 */ /* 0x000fea0003800000 */
.L_x_14573:
        /* <DEDUP_REMOVED lines=12> */
.L_x_14577:
        /* <DEDUP_REMOVED lines=12> */
.L_x_14580:
[----:B------:R-:W-:Y:S02]  /*a400*/  IMAD.MOV.U32 R14, RZ, RZ, R6 ;  /* 0x000000ffff0e7224 */ /* 0x000fe400078e0006 */
.L_x_14581:
[----:B------:R-:W-:Y:S05]  /*a410*/  BSYNC B1 ;  /* 0x0000000000017941 */ /* 0x000fea0003800000 */
.L_x_14579:
        /* <DEDUP_REMOVED lines=16> */
.L_x_14585:
[----:B------:R-:W-:Y:S05]  /*a520*/  BSYNC B2 ;  /* 0x0000000000027941 */ /* 0x000fea0003800000 */
.L_x_14584:
        /* <DEDUP_REMOVED lines=44> */
.L_x_14583:
[----:B------:R-:W-:Y:S05]  /*a7f0*/  BSYNC B1 ;  /* 0x0000000000017941 */ /* 0x000fea0003800000 */
.L_x_14582:
        /* <DEDUP_REMOVED lines=9> */
.L_x_14578:
        /* <DEDUP_REMOVED lines=12> */
.L_x_14587:
[----:B------:R-:W-:Y:S02]  /*a950*/  MOV R14, R6 ;  /* 0x00000006000e7202 */ /* 0x000fe40000000f00 */
.L_x_14588:
[----:B------:R-:W-:Y:S05]  /*a960*/  BSYNC B1 ;  /* 0x0000000000017941 */ /* 0x000fea0003800000 */
.L_x_14586:
        /* <DEDUP_REMOVED lines=16> */
.L_x_14592:
[----:B------:R-:W-:Y:S05]  /*aa70*/  BSYNC B2 ;  /* 0x0000000000027941 */ /* 0x000fea0003800000 */
.L_x_14591:
        /* <DEDUP_REMOVED lines=44> */
.L_x_14590:
[----:B------:R-:W-:Y:S05]  /*ad40*/  BSYNC B1 ;  /* 0x0000000000017941 */ /* 0x000fea0003800000 */
.L_x_14589:
        /* <DEDUP_REMOVED lines=12> */
.L_x_14593:
        /* <DEDUP_REMOVED lines=12> */
.L_x_14596:
[----:B------:R-:W-:Y:S02]  /*aed0*/  MOV R14, R6 ;  /* 0x00000006000e7202 */ /* 0x000fe40000000f00 */
.L_x_14597:
[----:B------:R-:W-:Y:S05]  /*aee0*/  BSYNC B1 ;  /* 0x0000000000017941 */ /* 0x000fea0003800000 */
.L_x_14595:
        /* <DEDUP_REMOVED lines=16> */
.L_x_14601:
[----:B------:R-:W-:Y:S05]  /*aff0*/  BSYNC B2 ;  /* 0x0000000000027941 */ /* 0x000fea0003800000 */
.L_x_14600:
        /* <DEDUP_REMOVED lines=44> */
.L_x_14599:
[----:B------:R-:W-:Y:S05]  /*b2c0*/  BSYNC B1 ;  /* 0x0000000000017941 */ /* 0x000fea0003800000 */
.L_x_14598:
        /* <DEDUP_REMOVED lines=9> */
.L_x_14594:
        /* <DEDUP_REMOVED lines=12> */
.L_x_14603:
[----:B------:R-:W-:Y:S02]  /*b420*/  IMAD.MOV.U32 R14, RZ, RZ, R6 ;  /* 0x000000ffff0e7224 */ /* 0x000fe400078e0006 */
.L_x_14604:
[----:B------:R-:W-:Y:S05]  /*b430*/  BSYNC B1 ;  /* 0x0000000000017941 */ /* 0x000fea0003800000 */
.L_x_14602:
        /* <DEDUP_REMOVED lines=16> */
.L_x_14608:
[----:B------:R-:W-:Y:S05]  /*b540*/  BSYNC B2 ;  /* 0x0000000000027941 */ /* 0x000fea0003800000 */
.L_x_14607:
        /* <DEDUP_REMOVED lines=44> */
.L_x_14606:
[----:B------:R-:W-:Y:S05]  /*b810*/  BSYNC B1 ;  /* 0x0000000000017941 */ /* 0x000fea0003800000 */
.L_x_14605:
        /* <DEDUP_REMOVED lines=13> */
.L_x_14609:
        /* <DEDUP_REMOVED lines=12> */
.L_x_14612:
[----:B------:R-:W-:Y:S02]  /*b9b0*/  IMAD.MOV.U32 R14, RZ, RZ, R6 ;  /* 0x000000ffff0e7224 */ /* 0x000fe400078e0006 */
.L_x_14613:
[----:B------:R-:W-:Y:S05]  /*b9c0*/  BSYNC B1 ;  /* 0x0000000000017941 */ /* 0x000fea0003800000 */
.L_x_14611:
        /* <DEDUP_REMOVED lines=18> */
.L_x_14617:
[----:B------:R-:W-:Y:S05]  /*baf0*/  BSYNC B2 ;  /* 0x0000000000027941 */ /* 0x000fea0003800000 */
.L_x_14616:
        /* <DEDUP_REMOVED lines=44> */
.L_x_14615:
[----:B------:R-:W-:Y:S05]  /*bdc0*/  BSYNC B1 ;  /* 0x0000000000017941 */ /* 0x000fea0003800000 */
.L_x_14614:
        /* <DEDUP_REMOVED lines=9> */
.L_x_14610:
        /* <DEDUP_REMOVED lines=9> */
[----:B------:R0:W-:Y:S01]  /*bef0*/  STG.E.128 [R22.64], R32 ;  /* 0x0000002016007986 */ /* 0x0001e2000c101d06 */
[----:B------:R-:W-:Y:S02]  /*bf00*/  SEL R16, RZ, 0x1, P4 ;  /* 0x00000001ff107807 */ /* 0x000fe40002000000 */
[----:B------:R-:W-:Y:S01]  /*bf10*/  LOP3.LUT R18, R18, R15, R13, 0xfe, !PT ;  /* 0x0000000f12127212 */ /* 0x000fe200078efe0d */
[----:B------:R-:W-:Y:S01]  /*bf20*/  IMAD.WIDE.U32 R12, R12, 0x1000000, RZ ;  /* 0x010000000c0c7825 */ /* 0x000fe200078e00ff */
[----:B------:R-:W-:Y:S01]  /*bf30*/  SEL R19, RZ, 0x1, P2 ;  /* 0x00000001ff137807 */ /* 0x000fe20001000000 */
[----:B------:R0:W-:Y:S01]  /*bf40*/  STG.E.128 [R22.64+0x10], R28 ;  /* 0x0000101c16007986 */ /* 0x0001e2000c101d06 */
[----:B------:R-:W-:Y:S01]  /*bf50*/  ISETP.NE.AND P5, PT, R25, RZ, PT ;  /* 0x000000ff1900720c */ /* 0x000fe20003fa5270 */
[----:B------:R-:W-:Y:S01]  /*bf60*/  IMAD.WIDE.U32 R14, R14, 0x10000, RZ ;  /* 0x000100000e0e7825 */ /* 0x000fe200078e00ff */
[----:B------:R-:W-:-:S02]  /*bf70*/  LOP3.LUT R19, R13, R18, R19, 0xfe, !PT ;  /* 0x000000120d137212 */ /* 0x000fc400078efe13 */
[----:B------:R-:W-:Y:S01]  /*bf80*/  SEL R13, RZ, 0x1, P5 ;  /* 0x00000001ff0d7807 */ /* 0x000fe20002800000 */
[----:B------:R-:W-:Y:S01]  /*bf90*/  IMAD.WIDE.U32 R16, R16, 0x100, RZ ;  /* 0x0000010010107825 */ /* 0x000fe200078e00ff */
[----:B------:R-:W-:Y:S02]  /*bfa0*/  LOP3.LUT P6, RZ, R231, 0x20, RZ, 0xc0, !PT ;  /* 0x00000020e7ff7812 */ /* 0x000fe400078cc0ff */
[----:B------:R-:W-:Y:S02]  /*bfb0*/  IADD3 R234, R232, 0x40, RZ ;  /* 0x00000040e8ea7810 */ /* 0x000fe40007ffe0ff */
[----:B------:R-:W-:Y:S02]  /*bfc0*/  LOP3.LUT R12, R16, R12, R14, 0xfe, !PT ;  /* 0x0000000c100c7212 */ /* 0x000fe400078efe0e */
[----:B------:R-:W-:Y:S01]  /*bfd0*/  LOP3.LUT R15, R17, R19, R15, 0xfe, !PT ;  /* 0x00000013110f7212 */ /* 0x000fe200078efe0f */
[----:B------:R-:W-:Y:S01]  /*bfe0*/  @P0 IMAD.WIDE.U32 R18, R234, R237, c[0x0][0x180] ;  /* 0x00006000ea120625 */ /* 0x000fe200078e00ed */
[----:B------:R-:W-:-:S03]  /*bff0*/  LOP3.LUT R14, R12, R13, RZ, 0xfc, !PT ;  /* 0x0000000d0c0e7212 */ /* 0x000fc600078efcff */
[CC--:B------:R-:W-:Y:S02]  /*c000*/  IMAD.WIDE.U32 R12, R234.reuse, R223.reuse, c[0x0][0x170] ;  /* 0x00005c00ea0c7625 */ /* 0x0c0fe400078e00df */
[----:B------:R0:W-:Y:S02]  /*c010*/  STG.E.64 [R20.64], R14 ;  /* 0x0000000e14007986 */ /* 0x0001e4000c101b06 */
[----:B------:R-:W-:Y:S01]  /*c020*/  @P6 IMAD.WIDE.U32 R16, R234, R223, c[0x0][0x178] ;  /* 0x00005e00ea106625 */ /* 0x000fe200078e00df */
[----:B------:R-:W-:Y:S05]  /*c030*/  @!P6 BRA `(.L_x_14618) ;  /* 0x000001300000e947 */ /* 0x000fea0003800000 */
[----:B0-----:R-:W-:Y:S01]  /*c040*/  IMAD.U32 R15, R226, 0x10000, RZ ;  /* 0x00010000e20f7824 */ /* 0x001fe200078e00ff */
[----:B------:R-:W-:Y:S02]  /*c050*/  LOP3.LUT R14, R0, 0xffff, RZ, 0xc0, !PT ;  /* 0x0000ffff000e7812 */ /* 0x000fe400078ec0ff */
[----:B------:R-:W-:Y:S02]  /*c060*/  PRMT R21, R225, 0x7104, RZ ;  /* 0x00007104e1157816 */ /* 0x000fe400000000ff */
[----:B------:R-:W-:-:S02]  /*c070*/  LOP3.LUT R15, R15, 0xff0000, RZ, 0xc0, !PT ;  /* 0x00ff00000f0f7812 */ /* 0x000fc400078ec0ff */
[----:B------:R-:W-:Y:S02]  /*c080*/  LOP3.LUT R20, R11, 0xff, RZ, 0xc0, !PT ;  /* 0x000000ff0b147812 */ /* 0x000fe400078ec0ff */
[----:B------:R-:W-:Y:S02]  /*c090*/  PRMT R14, R15, 0x4210, R14 ;  /* 0x000042100f0e7816 */ /* 0x000fe4000000000e */
[----:B------:R-:W-:Y:S02]  /*c0a0*/  LOP3.LUT R22, R10, 0xff, RZ, 0xc0, !PT ;  /* 0x000000ff0a167812 */ /* 0x000fe400078ec0ff */
[----:B------:R-:W-:Y:S02]  /*c0b0*/  LOP3.LUT R23, R9, 0xff, RZ, 0xc0, !PT ;  /* 0x000000ff09177812 */ /* 0x000fe400078ec0ff */
[----:B------:R-:W-:Y:S01]  /*c0c0*/  LOP3.LUT R25, R14, 0xff00, R21, 0xf8, !PT ;  /* 0x0000ff000e197812 */ /* 0x000fe200078ef815 */
[----:B------:R-:W-:-:S03]  /*c0d0*/  IMAD.WIDE.U32 R14, R20, 0x1000000, RZ ;  /* 0x01000000140e7825 */ /* 0x000fc600078e00ff */
[----:B------:R-:W-:Y:S01]  /*c0e0*/  LOP3.LUT R25, R25, 0xff, R224, 0xf8, !PT ;  /* 0x000000ff19197812 */ /* 0x000fe200078ef8e0 */
[----:B------:R-:W-:-:S04]  /*c0f0*/  IMAD.WIDE.U32 R20, R22, 0x10000, RZ ;  /* 0x0001000016147825 */ /* 0x000fc800078e00ff */
[----:B------:R-:W-:Y:S01]  /*c100*/  IMAD.WIDE.U32 R22, R23, 0x100, RZ ;  /* 0x0000010017167825 */ /* 0x000fe200078e00ff */
[----:B------:R-:W-:-:S04]  /*c110*/  LOP3.LUT R25, R21, R25, R15, 0xfe, !PT ;  /* 0x0000001915197212 */ /* 0x000fc800078efe0f */
[----:B------:R-:W-:Y:S02]  /*c120*/  LOP3.LUT R14, R22, R14, R20, 0xfe, !PT ;  /* 0x0000000e160e7212 */ /* 0x000fe400078efe14 */
[----:B------:R-:W-:Y:S01]  /*c130*/  LOP3.LUT R15, R25, R23, RZ, 0xfc, !PT ;  /* 0x00000017190f7212 */ /* 0x000fe200078efcff */
[----:B------:R-:W-:Y:S01]  /*c140*/  IMAD.WIDE.U32 R24, R24, R239, c[0x0][0x198] ;  /* 0x0000660018187625 */ /* 0x000fe200078e00ef */
[----:B------:R-:W-:-:S05]  /*c150*/  LOP3.LUT R14, R14, 0xff, R7, 0xf8, !PT ;  /* 0x000000ff0e0e7812 */ /* 0x000fca00078ef807 */
[----:B------:R0:W-:Y:S02]  /*c160*/  STG.E.64 [R24.64], R14 ;  /* 0x0000000e18007986 */ /* 0x0001e4000c101b06 */
.L_x_14618:
        /* <DEDUP_REMOVED lines=16> */
.L_x_14620:
[----:B-1----:R-:W-:Y:S02]  /*c270*/  IMAD.MOV.U32 R16, RZ, RZ, R6 ;  /* 0x000000ffff107224 */ /* 0x002fe400078e0006 */
.L_x_14621:
[----:B------:R-:W-:Y:S05]  /*c280*/  BSYNC B1 ;  /* 0x0000000000017941 */ /* 0x000fea0003800000 */
.L_x_14619:
        /* <DEDUP_REMOVED lines=16> */
.L_x_14625:
[----:B------:R-:W-:Y:S05]  /*c390*/  BSYNC B2 ;  /* 0x0000000000027941 */ /* 0x000fea0003800000 */
.L_x_14624:
        /* <DEDUP_REMOVED lines=44> */
.L_x_14623:
[----:B------:R-:W-:Y:S05]  /*c660*/  BSYNC B1 ;  /* 0x0000000000017941 */ /* 0x000fea0003800000 */
.L_x_14622:
        /* <DEDUP_REMOVED lines=15> */
.L_x_14626:
        /* <DEDUP_REMOVED lines=12> */
.L_x_14629:
[----:B------:R-:W-:Y:S02]  /*c820*/  IMAD.MOV.U32 R18, RZ, RZ, R6 ;  /* 0x000000ffff127224 */ /* 0x000fe400078e0006 */
.L_x_14630:
[----:B------:R-:W-:Y:S05]  /*c830*/  BSYNC B1 ;  /* 0x0000000000017941 */ /* 0x000fea0003800000 */
.L_x_14628:
        /* <DEDUP_REMOVED lines=16> */
.L_x_14634:
[----:B------:R-:W-:Y:S05]  /*c940*/  BSYNC B2 ;  /* 0x0000000000027941 */ /* 0x000fea0003800000 */
.L_x_14633:
        /* <DEDUP_REMOVED lines=43> */
.L_x_14632:
[----:B------:R-:W-:Y:S05]  /*cc00*/  BSYNC B1 ;  /* 0x0000000000017941 */ /* 0x000fea0003800000 */
.L_x_14631:
        /* <DEDUP_REMOVED lines=9> */
.L_x_14627:
        /* <DEDUP_REMOVED lines=12> */
.L_x_14636:
[----:B------:R-:W-:Y:S02]  /*cd60*/  MOV R18, R6 ;  /* 0x0000000600127202 */ /* 0x000fe40000000f00 */
.L_x_14637:
[----:B------:R-:W-:Y:S05]  /*cd70*/  BSYNC B1 ;  /* 0x0000000000017941 */ /* 0x000fea0003800000 */
.L_x_14635:
        /* <DEDUP_REMOVED lines=16> */
.L_x_14641:
[----:B------:R-:W-:Y:S05]  /*ce80*/  BSYNC B2 ;  /* 0x0000000000027941 */ /* 0x000fea0003800000 */
.L_x_14640:
        /* <DEDUP_REMOVED lines=44> */
.L_x_14639:
[----:B------:R-:W-:Y:S05]  /*d150*/  BSYNC B1 ;  /* 0x0000000000017941 */ /* 0x000fea0003800000 */
.L_x_14638:
        /* <DEDUP_REMOVED lines=14> */
.L_x_14642:
        /* <DEDUP_REMOVED lines=12> */
.L_x_14645:
[----:B------:R-:W-:Y:S02]  /*d300*/  MOV R12, R6 ;  /* 0x00000006000c7202 */ /* 0x000fe40000000f00 */
.L_x_14646:
[----:B------:R-:W-:Y:S05]  /*d310*/  BSYNC B1 ;  /* 0x0000000000017941 */ /* 0x000fea0003800000 */
.L_x_14644:
        /* <DEDUP_REMOVED lines=16> */
.L_x_14650:
[----:B------:R-:W-:Y:S05]  /*d420*/  BSYNC B2 ;  /* 0x0000000000027941 */ /* 0x000fea0003800000 */
.L_x_14649:
        /* <DEDUP_REMOVED lines=44> */
.L_x_14648:
[----:B------:R-:W-:Y:S05]  /*d6f0*/  BSYNC B1 ;  /* 0x0000000000017941 */ /* 0x000fea0003800000 */
.L_x_14647:
        /* <DEDUP_REMOVED lines=9> */
.L_x_14643:
        /* <DEDUP_REMOVED lines=12> */
.L_x_14652:
[----:B------:R-:W-:Y:S02]  /*d850*/  IMAD.MOV.U32 R12, RZ, RZ, R6 ;  /* 0x000000ffff0c7224 */ /* 0x000fe400078e0006 */
.L_x_14653:
[----:B------:R-:W-:Y:S05]  /*d860*/  BSYNC B1 ;  /* 0x0000000000017941 */ /* 0x000fea0003800000 */
.L_x_14651:
        /* <DEDUP_REMOVED lines=16> */
.L_x_14657:
[----:B------:R-:W-:Y:S05]  /*d970*/  BSYNC B2 ;  /* 0x0000000000027941 */ /* 0x000fea0003800000 */
.L_x_14656:
        /* <DEDUP_REMOVED lines=44> */
.L_x_14655:
[----:B------:R-:W-:Y:S05]  /*dc40*/  BSYNC B1 ;  /* 0x0000000000017941 */ /* 0x000fea0003800000 */
.L_x_14654:
        /* <DEDUP_REMOVED lines=11> */
[----:B------:R-:W-:Y:S01]  /*dd00*/  MOV R16, R17 ;  /* 0x0000001100107202 */ /* 0x000fe20000000f00 */
[----:B------:R-:W-:Y:S01]  /*dd10*/  FADD.FTZ R26, R50, R26 ;  /* 0x0000001a321a7221 */ /* 0x000fe20000010000 */
[----:B------:R-:W-:Y:S05]  /*dd20*/  BRA `(.L_x_14659) ;  /* 0x0000055000007947 */ /* 0x000fea0003800000 */
.L_x_14658:
        /* <DEDUP_REMOVED lines=12> */
.L_x_14661:
[----:B------:R-:W-:Y:S02]  /*ddf0*/  IMAD.MOV.U32 R12, RZ, RZ, R6 ;  /* 0x000000ffff0c7224 */ /* 0x000fe400078e0006 */
.L_x_14662:
[----:B------:R-:W-:Y:S05]  /*de00*/  BSYNC B1 ;  /* 0x0000000000017941 */ /* 0x000fea0003800000 */
.L_x_14660:
        /* <DEDUP_REMOVED lines=16> */
.L_x_14666:
[----:B------:R-:W-:Y:S05]  /*df10*/  BSYNC B2 ;  /* 0x0000000000027941 */ /* 0x000fea0003800000 */
.L_x_14665:
        /* <DEDUP_REMOVED lines=44> */
.L_x_14664:
[----:B------:R-:W-:Y:S05]  /*e1e0*/  BSYNC B1 ;  /* 0x0000000000017941 */ /* 0x000fea0003800000 */
.L_x_14663:
        /* <DEDUP_REMOVED lines=9> */
.L_x_14659:
        /* <DEDUP_REMOVED lines=12> */
.L_x_14668:
[----:B------:R-:W-:Y:S02]  /*e340*/  IMAD.MOV.U32 R12, RZ, RZ, R6 ;  /* 0x000000ffff0c7224 */ /* 0x000fe400078e0006 */
.L_x_14669:
[----:B------:R-:W-:Y:S05]  /*e350*/  BSYNC B1 ;  /* 0x0000000000017941 */ /* 0x000fea0003800000 */
.L_x_14667:
        /* <DEDUP_REMOVED lines=16> */
.L_x_14673:
[----:B------:R-:W-:Y:S05]  /*e460*/  BSYNC B2 ;  /* 0x0000000000027941 */ /* 0x000fea0003800000 */
.L_x_14672:
        /* <DEDUP_REMOVED lines=44> */
.L_x_14671:
[----:B------:R-:W-:Y:S05]  /*e730*/  BSYNC B1 ;  /* 0x0000000000017941 */ /* 0x000fea0003800000 */
.L_x_14670:
        /* <DEDUP_REMOVED lines=12> */
.L_x_14674:
        /* <DEDUP_REMOVED lines=12> */
.L_x_14677:
[----:B------:R-:W-:Y:S02]  /*e8c0*/  IMAD.MOV.U32 R12, RZ, RZ, R6 ;  /* 0x000000ffff0c7224 */ /* 0x000fe400078e0006 */
.L_x_14678:
[----:B------:R-:W-:Y:S05]  /*e8d0*/  BSYNC B1 ;  /* 0x0000000000017941 */ /* 0x000fea0003800000 */
.L_x_14676:
        /* <DEDUP_REMOVED lines=16> */
.L_x_14682:
[----:B------:R-:W-:Y:S05]  /*e9e0*/  BSYNC B2 ;  /* 0x0000000000027941 */ /* 0x000fea0003800000 */
.L_x_14681:
        /* <DEDUP_REMOVED lines=44> */
.L_x_14680:
[----:B------:R-:W-:Y:S05]  /*ecb0*/  BSYNC B1 ;  /* 0x0000000000017941 */ /* 0x000fea0003800000 */
.L_x_14679:
        /* <DEDUP_REMOVED lines=9> */
.L_x_14675:
        /* <DEDUP_REMOVED lines=12> */
.L_x_14684:
[----:B------:R-:W-:Y:S02]  /*ee10*/  MOV R16, R6 ;  /* 0x0000000600107202 */ /* 0x000fe40000000f00 */
.L_x_14685:
[----:B------:R-:W-:Y:S05]  /*ee20*/  BSYNC B1 ;  /* 0x0000000000017941 */ /* 0x000fea0003800000 */
.L_x_14683:
        /* <DEDUP_REMOVED lines=16> */
.L_x_14689:
[----:B------:R-:W-:Y:S05]  /*ef30*/  BSYNC B2 ;  /* 0x0000000000027941 */ /* 0x000fea0003800000 */
.L_x_14688:
        /* <DEDUP_REMOVED lines=44> */
.L_x_14687:
[----:B------:R-:W-:Y:S05]  /*f200*/  BSYNC B1 ;  /* 0x0000000000017941 */ /* 0x000fea0003800000 */
.L_x_14686:
        /* <DEDUP_REMOVED lines=12> */
.L_x_14690:
        /* <DEDUP_REMOVED lines=12> */
.L_x_14693:
[----:B------:R-:W-:Y:S02]  /*f390*/  MOV R16, R6 ;  /* 0x0000000600107202 */ /* 0x000fe40000000f00 */
.L_x_14694:
[----:B------:R-:W-:Y:S05]  /*f3a0*/  BSYNC B1 ;  /* 0x0000000000017941 */ /* 0x000fea0003800000 */
.L_x_14692:
        /* <DEDUP_REMOVED lines=16> */
.L_x_14698:
[----:B------:R-:W-:Y:S05]  /*f4b0*/  BSYNC B2 ;  /* 0x0000000000027941 */ /* 0x000fea0003800000 */
.L_x_14697:
        /* <DEDUP_REMOVED lines=44> */
.L_x_14696:
[----:B------:R-:W-:Y:S05]  /*f780*/  BSYNC B1 ;  /* 0x0000000000017941 */ /* 0x000fea0003800000 */
.L_x_14695:
        /* <DEDUP_REMOVED lines=9> */
.L_x_14691:
        /* <DEDUP_REMOVED lines=12> */
.L_x_14700:
[----:B------:R-:W-:Y:S02]  /*f8e0*/  IMAD.MOV.U32 R22, RZ, RZ, R6 ;  /* 0x000000ffff167224 */ /* 0x000fe400078e0006 */
.L_x_14701:
[----:B------:R-:W-:Y:S05]  /*f8f0*/  BSYNC B1 ;  /* 0x0000000000017941 */ /* 0x000fea0003800000 */
.L_x_14699:
        /* <DEDUP_REMOVED lines=16> */
.L_x_14705:
[----:B------:R-:W-:Y:S05]  /*fa00*/  BSYNC B2 ;  /* 0x0000000000027941 */ /* 0x000fea0003800000 */
.L_x_14704:
        /* <DEDUP_REMOVED lines=44> */
.L_x_14703:
[----:B------:R-:W-:Y:S05]  /*fcd0*/  BSYNC B1 ;  /* 0x0000000000017941 */ /* 0x000fea0003800000 */
.L_x_14702:
        /* <DEDUP_REMOVED lines=12> */
.L_x_14706:
        /* <DEDUP_REMOVED lines=12> */
.L_x_14709:
[----:B------:R-:W-:Y:S02]  /*fe60*/  IMAD.MOV.U32 R14, RZ, RZ, R6 ;  /* 0x000000ffff0e7224 */ /* 0x000fe400078e0006 */
.L_x_14710:
[----:B------:R-:W-:Y:S05]  /*fe70*/  BSYNC B1 ;  /* 0x0000000000017941 */ /* 0x000fea0003800000 */
.L_x_14708:
        /* <DEDUP_REMOVED lines=16> */
.L_x_14714:
[----:B------:R-:W-:Y:S05]  /*ff80*/  BSYNC B2 ;  /* 0x0000000000027941 */ /* 0x000fea0003800000 */
.L_x_14713:
        /* <DEDUP_REMOVED lines=44> */
.L_x_14712:
[----:B------:R-:W-:Y:S05]  /*10250*/  BSYNC B1 ;  /* 0x0000000000017941 */ /* 0x000fea0003800000 */
.L_x_14711:
        /* <DEDUP_REMOVED lines=9> */
.L_x_14707:
        /* <DEDUP_REMOVED lines=12> */
.L_x_14716:
[----:B------:R-:W-:Y:S02]  /*103b0*/  IMAD.MOV.U32 R14, RZ, RZ, R6 ;  /* 0x000000ffff0e7224 */ /* 0x000fe400078e0006 */
.L_x_14717:
[----:B------:R-:W-:Y:S05]  /*103c0*/  BSYNC B1 ;  /* 0x0000000000017941 */ /* 0x000fea0003800000 */
.L_x_14715:
        /* <DEDUP_REMOVED lines=16> */
.L_x_14721:
[----:B------:R-:W-:Y:S05]  /*104d0*/  BSYNC B2 ;  /* 0x0000000000027941 */ /* 0x000fea0003800000 */
.L_x_14720:
        /* <DEDUP_REMOVED lines=44> */
.L_x_14719:
[----:B------:R-:W-:Y:S05]  /*107a0*/  BSYNC B1 ;  /* 0x0000000000017941 */ /* 0x000fea0003800000 */
.L_x_14718:
        /* <DEDUP_REMOVED lines=12> */
.L_x_14722:
        /* <DEDUP_REMOVED lines=12> */
.L_x_14725:
[----:B------:R-:W-:Y:S02]  /*10930*/  IMAD.MOV.U32 R14, RZ, RZ, R6 ;  /* 0x000000ffff0e7224 */ /* 0x000fe400078e0006 */
.L_x_14726:
[----:B------:R-:W-:Y:S05]  /*10940*/  BSYNC B1 ;  /* 0x0000000000017941 */ /* 0x000fea0003800000 */
.L_x_14724:
        /* <DEDUP_REMOVED lines=16> */
.L_x_14730:
[----:B------:R-:W-:Y:S05]  /*10a50*/  BSYNC B2 ;  /* 0x0000000000027941 */ /* 0x000fea0003800000 */
.L_x_14729:
        /* <DEDUP_REMOVED lines=44> */
.L_x_14728:
[----:B------:R-:W-:Y:S05]  /*10d20*/  BSYNC B1 ;  /* 0x0000000000017941 */ /* 0x000fea0003800000 */
.L_x_14727:
        /* <DEDUP_REMOVED lines=9> */
.L_x_14723:
        /* <DEDUP_REMOVED lines=12> */
.L_x_14732:
[----:B------:R-:W-:Y:S02]  /*10e80*/  MOV R14, R6 ;  /* 0x00000006000e7202 */ /* 0x000fe40000000f00 */
.L_x_14733:
[----:B------:R-:W-:Y:S05]  /*10e90*/  BSYNC B1 ;  /* 0x0000000000017941 */ /* 0x000fea0003800000 */
.L_x_14731:
        /* <DEDUP_REMOVED lines=16> */
.L_x_14737:
[----:B------:R-:W-:Y:S05]  /*10fa0*/  BSYNC B2 ;  /* 0x0000000000027941 */ /* 0x000fea0003800000 */
.L_x_14736:
        /* <DEDUP_REMOVED lines=44> */
.L_x_14735:
[----:B------:R-:W-:Y:S05]  /*11270*/  BSYNC B1 ;  /* 0x0000000000017941 */ /* 0x000fea0003800000 */
.L_x_14734:
        /* <DEDUP_REMOVED lines=13> */
.L_x_14738:
        /* <DEDUP_REMOVED lines=12> */
.L_x_14741:
[----:B------:R-:W-:Y:S02]  /*11410*/  MOV R12, R6 ;  /* 0x00000006000c7202 */ /* 0x000fe40000000f00 */
.L_x_14742:
[----:B------:R-:W-:Y:S05]  /*11420*/  BSYNC B1 ;  /* 0x0000000000017941 */ /* 0x000fea0003800000 */
.L_x_14740:
        /* <DEDUP_REMOVED lines=18> */
.L_x_14746:
[----:B------:R-:W-:Y:S05]  /*11550*/  BSYNC B2 ;  /* 0x0000000000027941 */ /* 0x000fea0003800000 */
.L_x_14745:
        /* <DEDUP_REMOVED lines=44> */
.L_x_14744:
[----:B------:R-:W-:Y:S05]  /*11820*/  BSYNC B1 ;  /* 0x0000000000017941 */ /* 0x000fea0003800000 */
.L_x_14743:
        /* <DEDUP_REMOVED lines=9> */
.L_x_14739:
        /* <DEDUP_REMOVED lines=49> */
.L_x_14747:
        /* <DEDUP_REMOVED lines=16> */
.L_x_14749:
[----:B-1----:R-:W-:Y:S02]  /*11cd0*/  IMAD.MOV.U32 R218, RZ, RZ, R6 ;  /* 0x000000ffffda7224 */ /* 0x002fe400078e0006 */
.L_x_14750:
[----:B------:R-:W-:Y:S05]  /*11ce0*/  BSYNC B1 ;  /* 0x0000000000017941 */ /* 0x000fea0003800000 */
.L_x_14748:
        /* <DEDUP_REMOVED lines=16> */
.L_x_14754:
[----:B------:R-:W-:Y:S05]  /*11df0*/  BSYNC B2 ;  /* 0x0000000000027941 */ /* 0x000fea0003800000 */
.L_x_14753:
        /* <DEDUP_REMOVED lines=44> */
.L_x_14752:
[----:B------:R-:W-:Y:S05]  /*120c0*/  BSYNC B1 ;  /* 0x0000000000017941 */ /* 0x000fea0003800000 */
.L_x_14751:
        /* <DEDUP_REMOVED lines=15> */
.L_x_14755:
        /* <DEDUP_REMOVED lines=12> */
.L_x_14758:
[----:B------:R-:W-:Y:S02]  /*12280*/  IMAD.MOV.U32 R17, RZ, RZ, R6 ;  /* 0x000000ffff117224 */ /* 0x000fe400078e0006 */
.L_x_14759:
[----:B------:R-:W-:Y:S05]  /*12290*/  BSYNC B1 ;  /* 0x0000000000017941 */ /* 0x000fea0003800000 */
.L_x_14757:
        /* <DEDUP_REMOVED lines=16> */
.L_x_14763:
[----:B------:R-:W-:Y:S05]  /*123a0*/  BSYNC B2 ;  /* 0x0000000000027941 */ /* 0x000fea0003800000 */
.L_x_14762:
        /* <DEDUP_REMOVED lines=43> */
.L_x_14761:
[----:B------:R-:W-:Y:S05]  /*12660*/  BSYNC B1 ;  /* 0x0000000000017941 */ /* 0x000fea0003800000 */
.L_x_14760:
        /* <DEDUP_REMOVED lines=9> */
.L_x_14756:
        /* <DEDUP_REMOVED lines=12> */
.L_x_14765:
[----:B------:R-:W-:Y:S02]  /*127c0*/  IMAD.MOV.U32 R220, RZ, RZ, R6 ;  /* 0x000000ffffdc7224 */ /* 0x000fe400078e0006 */
.L_x_14766:
[----:B------:R-:W-:Y:S05]  /*127d0*/  BSYNC B1 ;  /* 0x0000000000017941 */ /* 0x000fea0003800000 */
.L_x_14764:
        /* <DEDUP_REMOVED lines=16> */
.L_x_14770:
[----:B------:R-:W-:Y:S05]  /*128e0*/  BSYNC B2 ;  /* 0x0000000000027941 */ /* 0x000fea0003800000 */
.L_x_14769:
        /* <DEDUP_REMOVED lines=44> */
.L_x_14768:
[----:B------:R-:W-:Y:S05]  /*12bb0*/  BSYNC B1 ;  /* 0x0000000000017941 */ /* 0x000fea0003800000 */
.L_x_14767:
        /* <DEDUP_REMOVED lines=14> */
.L_x_14771:
        /* <DEDUP_REMOVED lines=12> */
.L_x_14774:
[----:B------:R-:W-:Y:S02]  /*12d60*/  IMAD.MOV.U32 R12, RZ, RZ, R6 ;  /* 0x000000ffff0c7224 */ /* 0x000fe400078e0006 */
.L_x_14775:
[----:B------:R-:W-:Y:S05]  /*12d70*/  BSYNC B1 ;  /* 0x0000000000017941 */ /* 0x000fea0003800000 */
.L_x_14773:
        /* <DEDUP_REMOVED lines=16> */
.L_x_14779:
[----:B------:R-:W-:Y:S05]  /*12e80*/  BSYNC B2 ;  /* 0x0000000000027941 */ /* 0x000fea0003800000 */
.L_x_14778:
        /* <DEDUP_REMOVED lines=43> */
.L_x_14777:
[----:B------:R-:W-:Y:S05]  /*13140*/  BSYNC B1 ;  /* 0x0000000000017941 */ /* 0x000fea0003800000 */
.L_x_14776:
        /* <DEDUP_REMOVED lines=9> */
.L_x_14772:
        /* <DEDUP_REMOVED lines=12> */
.L_x_14781:
[----:B------:R-:W-:Y:S02]  /*132a0*/  IMAD.MOV.U32 R12, RZ, RZ, R6 ;  /* 0x000000ffff0c7224 */ /* 0x000fe400078e0006 */
.L_x_14782:
[----:B------:R-:W-:Y:S05]  /*132b0*/  BSYNC B1 ;  /* 0x0000000000017941 */ /* 0x000fea0003800000 */
.L_x_14780:
        /* <DEDUP_REMOVED lines=16> */
.L_x_14786:
[----:B------:R-:W-:Y:S05]  /*133c0*/  BSYNC B2 ;  /* 0x0000000000027941 */ /* 0x000fea0003800000 */
.L_x_14785:
        /* <DEDUP_REMOVED lines=44> */
.L_x_14784:
[----:B------:R-:W-:Y:S05]  /*13690*/  BSYNC B1 ;  /* 0x0000000000017941 */ /* 0x000fea0003800000 */
.L_x_14783:
        /* <DEDUP_REMOVED lines=9> */
[----:B------:R-:W-:Y:S01]  /*13730*/  MOV R216, R19 ;  /* 0x0000001300d87202 */ /* 0x000fe20000000f00 */
[----:B------:R-:W-:Y:S05]  /*13740*/  @!P0 BRA `(.L_x_14788) ;  /* 0x0000058000008947 */ /* 0x000fea0003800000 */
[----:B------:R-:W-:Y:S02]  /*13750*/  IMAD.MOV.U32 R216, RZ, RZ, R19 ;  /* 0x000000ffffd87224 */ /* 0x000fe400078e0013 */
[----:B------:R-:W-:Y:S01]  /*13760*/  FADD.FTZ R18, R50, R18 ;  /* 0x0000001232127221 */ /* 0x000fe20000010000 */
[----:B------:R-:W-:Y:S05]  /*13770*/  BRA `(.L_x_14788) ;  /* 0x0000055000007947 */ /* 0x000fea0003800000 */
.L_x_14787:
        /* <DEDUP_REMOVED lines=12> */
.L_x_14790:
[----:B------:R-:W-:Y:S02]  /*13840*/  IMAD.MOV.U32 R12, RZ, RZ, R6 ;  /* 0x000000ffff0c7224 */ /* 0x000fe400078e0006 */
.L_x_14791:
[----:B------:R-:W-:Y:S05]  /*13850*/  BSYNC B1 ;  /* 0x0000000000017941 */ /* 0x000fea0003800000 */
.L_x_14789:
        /* <DEDUP_REMOVED lines=16> */
.L_x_14795:
[----:B------:R-:W-:Y:S05]  /*13960*/  BSYNC B2 ;  /* 0x0000000000027941 */ /* 0x000fea0003800000 */
.L_x_14794:
        /* <DEDUP_REMOVED lines=44> */
.L_x_14793:
[----:B------:R-:W-:Y:S05]  /*13c30*/  BSYNC B1 ;  /* 0x0000000000017941 */ /* 0x000fea0003800000 */
.L_x_14792:
        /* <DEDUP_REMOVED lines=9> */
.L_x_14788:
        /* <DEDUP_REMOVED lines=12> */
.L_x_14797:
[----:B------:R-:W-:Y:S02]  /*13d90*/  IMAD.MOV.U32 R12, RZ, RZ, R6 ;  /* 0x000000ffff0c7224 */ /* 0x000fe400078e0006 */
.L_x_14798:
[----:B------:R-:W-:Y:S05]  /*13da0*/  BSYNC B1 ;  /* 0x0000000000017941 */ /* 0x000fea0003800000 */
.L_x_14796:
        /* <DEDUP_REMOVED lines=16> */
.L_x_14802:
[----:B------:R-:W-:Y:S05]  /*13eb0*/  BSYNC B2 ;  /* 0x0000000000027941 */ /* 0x000fea0003800000 */
.L_x_14801:
        /* <DEDUP_REMOVED lines=44> */
.L_x_14800:
[----:B------:R-:W-:Y:S05]  /*14180*/  BSYNC B1 ;  /* 0x0000000000017941 */ /* 0x000fea0003800000 */
.L_x_14799:
        /* <DEDUP_REMOVED lines=12> */
.L_x_14803:
        /* <DEDUP_REMOVED lines=12> */
.L_x_14806:
[----:B------:R-:W-:Y:S02]  /*14310*/  IMAD.MOV.U32 R220, RZ, RZ, R6 ;  /* 0x000000ffffdc7224 */ /* 0x000fe400078e0006 */
.L_x_14807:
[----:B------:R-:W-:Y:S05]  /*14320*/  BSYNC B1 ;  /* 0x0000000000017941 */ /* 0x000fea0003800000 */
.L_x_14805:
        /* <DEDUP_REMOVED lines=16> */
.L_x_14811:
[----:B------:R-:W-:Y:S05]  /*14430*/  BSYNC B2 ;  /* 0x0000000000027941 */ /* 0x000fea0003800000 */
.L_x_14810:
        /* <DEDUP_REMOVED lines=44> */
.L_x_14809:
[----:B------:R-:W-:Y:S05]  /*14700*/  BSYNC B1 ;  /* 0x0000000000017941 */ /* 0x000fea0003800000 */
.L_x_14808:
        /* <DEDUP_REMOVED lines=9> */
.L_x_14804:
        /* <DEDUP_REMOVED lines=12> */
.L_x_14813:
[----:B------:R-:W-:Y:S02]  /*14860*/  IMAD.MOV.U32 R220, RZ, RZ, R6 ;  /* 0x000000ffffdc7224 */ /* 0x000fe400078e0006 */
.L_x_14814:
[----:B------:R-:W-:Y:S05]  /*14870*/  BSYNC B1 ;  /* 0x0000000000017941 */ /* 0x000fea0003800000 */
.L_x_14812:
        /* <DEDUP_REMOVED lines=16> */
.L_x_14818:
[----:B------:R-:W-:Y:S05]  /*14980*/  BSYNC B2 ;  /* 0x0000000000027941 */ /* 0x000fea0003800000 */
.L_x_14817:
        /* <DEDUP_REMOVED lines=44> */
.L_x_14816:
[----:B------:R-:W-:Y:S05]  /*14c50*/  BSYNC B1 ;  /* 0x0000000000017941 */ /* 0x000fea0003800000 */
.L_x_14815:
        /* <DEDUP_REMOVED lines=12> */
.L_x_14819:
        /* <DEDUP_REMOVED lines=12> */
.L_x_14822:
[----:B------:R-:W-:Y:S02]  /*14de0*/  IMAD.MOV.U32 R13, RZ, RZ, R6 ;  /* 0x000000ffff0d7224 */ /* 0x000fe400078e0006 */
.L_x_14823:
[----:B------:R-:W-:Y:S05]  /*14df0*/  BSYNC B1 ;  /* 0x0000000000017941 */ /* 0x000fea0003800000 */
.L_x_14821:
        /* <DEDUP_REMOVED lines=16> */
.L_x_14827:
[----:B------:R-:W-:Y:S05]  /*14f00*/  BSYNC B2 ;  /* 0x0000000000027941 */ /* 0x000fea0003800000 */
.L_x_14826:
        /* <DEDUP_REMOVED lines=44> */
.L_x_14825:
[----:B------:R-:W-:Y:S05]  /*151d0*/  BSYNC B1 ;  /* 0x0000000000017941 */ /* 0x000fea0003800000 */
.L_x_14824:
        /* <DEDUP_REMOVED lines=9> */
.L_x_14820:
        /* <DEDUP_REMOVED lines=12> */
.L_x_14829:
[----:B------:R-:W-:Y:S02]  /*15330*/  IMAD.MOV.U32 R233, RZ, RZ, R6 ;  /* 0x000000ffffe97224 */ /* 0x000fe400078e0006 */
.L_x_14830:
[----:B------:R-:W-:Y:S05]  /*15340*/  BSYNC B1 ;  /* 0x0000000000017941 */ /* 0x000fea0003800000 */
.L_x_14828:
        /* <DEDUP_REMOVED lines=16> */
.L_x_14834:
[----:B------:R-:W-:Y:S05]  /*15450*/  BSYNC B2 ;  /* 0x0000000000027941 */ /* 0x000fea0003800000 */
.L_x_14833:
        /* <DEDUP_REMOVED lines=44> */
.L_x_14832:
[----:B------:R-:W-:Y:S05]  /*15720*/  BSYNC B1 ;  /* 0x0000000000017941 */ /* 0x000fea0003800000 */
.L_x_14831:
        /* <DEDUP_REMOVED lines=12> */
.L_x_14835:
        /* <DEDUP_REMOVED lines=12> */
.L_x_14838:
[----:B------:R-:W-:Y:S02]  /*158b0*/  IMAD.MOV.U32 R14, RZ, RZ, R6 ;  /* 0x000000ffff0e7224 */ /* 0x000fe400078e0006 */
.L_x_14839:
[----:B------:R-:W-:Y:S05]  /*158c0*/  BSYNC B1 ;  /* 0x0000000000017941 */ /* 0x000fea0003800000 */
.L_x_14837:
        /* <DEDUP_REMOVED lines=16> */
.L_x_14843:
[----:B------:R-:W-:Y:S05]  /*159d0*/  BSYNC B2 ;  /* 0x0000000000027941 */ /* 0x000fea0003800000 */
.L_x_14842:
        /* <DEDUP_REMOVED lines=44> */
.L_x_14841:
[----:B------:R-:W-:Y:S05]  /*15ca0*/  BSYNC B1 ;  /* 0x0000000000017941 */ /* 0x000fea0003800000 */
.L_x_14840:
        /* <DEDUP_REMOVED lines=9> */
.L_x_14836:
        /* <DEDUP_REMOVED lines=12> */
.L_x_14845:
[----:B------:R-:W-:Y:S02]  /*15e00*/  IMAD.MOV.U32 R233, RZ, RZ, R6 ;  /* 0x000000ffffe97224 */ /* 0x000fe400078e0006 */
.L_x_14846:
[----:B------:R-:W-:Y:S05]  /*15e10*/  BSYNC B1 ;  /* 0x0000000000017941 */ /* 0x000fea0003800000 */
.L_x_14844:
        /* <DEDUP_REMOVED lines=16> */
.L_x_14850:
[----:B------:R-:W-:Y:S05]  /*15f20*/  BSYNC B2 ;  /* 0x0000000000027941 */ /* 0x000fea0003800000 */
.L_x_14849:
        /* <DEDUP_REMOVED lines=44> */
.L_x_14848:
[----:B------:R-:W-:Y:S05]  /*161f0*/  BSYNC B1 ;  /* 0x0000000000017941 */ /* 0x000fea0003800000 */
.L_x_14847:
        /* <DEDUP_REMOVED lines=12> */
.L_x_14851:
        /* <DEDUP_REMOVED lines=12> */
.L_x_14854:
[----:B------:R-:W-:Y:S02]  /*16380*/  IMAD.MOV.U32 R233, RZ, RZ, R6 ;  /* 0x000000ffffe97224 */ /* 0x000fe400078e0006 */
.L_x_14855:
[----:B------:R-:W-:Y:S05]  /*16390*/  BSYNC B1 ;  /* 0x0000000000017941 */ /* 0x000fea0003800000 */
.L_x_14853:
        /* <DEDUP_REMOVED lines=16> */
.L_x_14859:
[----:B------:R-:W-:Y:S05]  /*164a0*/  BSYNC B2 ;  /* 0x0000000000027941 */ /* 0x000fea0003800000 */
.L_x_14858:
        /* <DEDUP_REMOVED lines=44> */
.L_x_14857:
[----:B------:R-:W-:Y:S05]  /*16770*/  BSYNC B1 ;  /* 0x0000000000017941 */ /* 0x000fea0003800000 */
.L_x_14856:
        /* <DEDUP_REMOVED lines=9> */
.L_x_14852:
        /* <DEDUP_REMOVED lines=12> */
.L_x_14861:
[----:B------:R-:W-:Y:S02]  /*168d0*/  IMAD.MOV.U32 R233, RZ, RZ, R6 ;  /* 0x000000ffffe97224 */ /* 0x000fe400078e0006 */
.L_x_14862:
[----:B------:R-:W-:Y:S05]  /*168e0*/  BSYNC B1 ;  /* 0x0000000000017941 */ /* 0x000fea0003800000 */
.L_x_14860:
        /* <DEDUP_REMOVED lines=16> */
.L_x_14866:
[----:B------:R-:W-:Y:S05]  /*169f0*/  BSYNC B2 ;  /* 0x0000000000027941 */ /* 0x000fea0003800000 */
.L_x_14865:
        /* <DEDUP_REMOVED lines=44> */
.L_x_14864:
[----:B------:R-:W-:Y:S05]  /*16cc0*/  BSYNC B1 ;  /* 0x0000000000017941 */ /* 0x000fea0003800000 */
.L_x_14863:
        /* <DEDUP_REMOVED lines=13> */
.L_x_14867:
        /* <DEDUP_REMOVED lines=12> */
.L_x_14870:
[----:B------:R-:W-:Y:S02]  /*16e60*/  IMAD.MOV.U32 R234, RZ, RZ, R6 ;  /* 0x000000ffffea7224 */ /* 0x000fe400078e0006 */
.L_x_14871:
[----:B------:R-:W-:Y:S05]  /*16e70*/  BSYNC B1 ;  /* 0x0000000000017941 */ /* 0x000fea0003800000 */
.L_x_14869:
        /* <DEDUP_REMOVED lines=18> */
.L_x_14875:
[----:B------:R-:W-:Y:S05]  /*16fa0*/  BSYNC B2 ;  /* 0x0000000000027941 */ /* 0x000fea0003800000 */
.L_x_14874:
        /* <DEDUP_REMOVED lines=44> */
.L_x_14873:
[----:B------:R-:W-:Y:S05]  /*17270*/  BSYNC B1 ;  /* 0x0000000000017941 */ /* 0x000fea0003800000 */
.L_x_14872:
        /* <DEDUP_REMOVED lines=9> */
.L_x_14868:
[----:B------:R-:W-:Y:S02]  /*17310*/  SEL R220, RZ, 0x1, P1 ;  /* 0x00000001ffdc7807 */ /* 0x000fe40000800000 */
        /* <DEDUP_REMOVED lines=10> */
[----:B------:R-:W-:Y:S01]  /*173c0*/  LOP3.LUT R221, R221, R219, R217, 0xfe, !PT ;  /* 0x000000dbdddd7212 */ /* 0x000fe200078efed9 */
[----:B------:R-:W-:Y:S01]  /*173d0*/  IMAD.WIDE.U32 R218, R218, 0x10000, RZ ;  /* 0x00010000dada7825 */ /* 0x000fe200078e00ff */
[----:B------:R-:W-:-:S02]  /*173e0*/  LOP3.LUT P5, RZ, R231, 0x8, RZ, 0xc0, !PT ;  /* 0x00000008e7ff7812 */ /* 0x000fc400078ac0ff */
[----:B------:R-:W-:Y:S01]  /*173f0*/  LOP3.LUT P6, RZ, R231, 0x20, RZ, 0xc0, !PT ;  /* 0x00000020e7ff7812 */ /* 0x000fe200078cc0ff */
[----:B------:R-:W-:Y:S01]  /*17400*/  IMAD.WIDE.U32 R216, R216, 0x100, RZ ;  /* 0x00000100d8d87825 */ /* 0x000fe200078e00ff */
[----:B------:R-:W-:-:S04]  /*17410*/  IADD3 R234, R232, 0x80, RZ ;  /* 0x00000080e8ea7810 */ /* 0x000fc80007ffe0ff */
[----:B------:R-:W-:Y:S02]  /*17420*/  LOP3.LUT R217, R217, R221, R219, 0xfe, !PT ;  /* 0x000000ddd9d97212 */ /* 0x000fe400078efedb */
[----:B------:R-:W-:Y:S01]  /*17430*/  LOP3.LUT R216, R216, R220, R218, 0xfe, !PT ;  /* 0x000000dcd8d87212 */ /* 0x000fe200078efeda */
[----:B------:R-:W-:Y:S01]  /*17440*/  IMAD.WIDE.U32 R220, R222, R237, c[0x0][0x188] ;  /* 0x00006200dedc7625 */ /* 0x000fe200078e00ed */
[----:B------:R-:W-:-:S03]  /*17450*/  SEL R219, RZ, 0x1, P5 ;  /* 0x00000001ffdb7807 */ /* 0x000fc60002800000 */
[----:B------:R-:W-:Y:S01]  /*17460*/  @P6 IMAD.WIDE.U32 R240, R223, R234, c[0x0][0x178] ;  /* 0x00005e00dff06625 */ /* 0x000fe200078e00ea */
[----:B------:R-:W-:Y:S01]  /*17470*/  LOP3.LUT R216, R216, R219, RZ, 0xfc, !PT ;  /* 0x000000dbd8d87212 */ /* 0x000fe200078efcff */
[----:B------:R0:W-:Y:S02]  /*17480*/  STG.E.128 [R220.64], R16 ;  /* 0x00000010dc007986 */ /* 0x0001e4000c101d06 */
[----:B------:R-:W-:Y:S02]  /*17490*/  IMAD.WIDE.U32 R218, R222, R239, c[0x0][0x190] ;  /* 0x00006400deda7625 */ /* 0x000fe400078e00ef */
        /* <DEDUP_REMOVED lines=22> */
.L_x_14876:
[----:B0-----:R-:W-:Y:S01]  /*17600*/  IMAD.WIDE.U32 R220, R234, R223, c[0x0][0x170] ;  /* 0x00005c00eadc7625 */ /* 0x001fe200078e00df */
[----:B------:R0:W5:Y:S03]  /*17610*/  @P6 LDG.E.128 R52, [R240.64] ;  /* 0x00000006f0346981 */ /* 0x000166000c1e1d00 */
[----:B------:R-:W-:Y:S02]  /*17620*/  @P0 IMAD.WIDE.U32 R216, R237, R234, c[0x0][0x180] ;  /* 0x00006000edd80625 */ /* 0x000fe400078e00ea */
[----:B------:R-:W5:Y:S04]  /*17630*/  LDG.E.128 R220, [R220.64] ;  /* 0x00000006dcdc7981 */ /* 0x000f68000c1e1d00 */
[----:B------:R0:W5:Y:S04]  /*17640*/  @P0 LDG.E.128 R48, [R216.64] ;  /* 0x00000006d8300981 */ /* 0x000168000c1e1d00 */
[----:B------:R0:W5:Y:S01]  /*17650*/  @P0 LDG.E.128 R44, [R216.64+0x10] ;  /* 0x00001006d82c0981 */ /* 0x000162000c1e1d00 */
        /* <DEDUP_REMOVED lines=12> */
.L_x_14878:
[----:B0-----:R-:W-:Y:S02]  /*17720*/  MOV R236, R6 ;  /* 0x0000000600ec7202 */ /* 0x001fe40000000f00 */
.L_x_14879:
[----:B------:R-:W-:Y:S05]  /*17730*/  BSYNC B1 ;  /* 0x0000000000017941 */ /* 0x000fea0003800000 */
.L_x_14877:
        /* <DEDUP_REMOVED lines=16> */
.L_x_14883:
[----:B------:R-:W-:Y:S05]  /*17840*/  BSYNC B2 ;  /* 0x0000000000027941 */ /* 0x000fea0003800000 */
.L_x_14882:
        /* <DEDUP_REMOVED lines=38> */
[----:B------:R-:W-:Y:S01]  /*17ab0*/  IMAD.MOV.U32 R6, RZ, RZ, R240 ;  /* 0x000000ffff067224 */ /* 0x000fe200078e00f0 */
[----:B------:R-:W-:Y:S01]  /*17ac0*/  LOP3.LUT R2, R241, UR25, R2, 0x96, !PT ;  /* 0x00000019f1027c12 */ /* 0x000fe2000f8e9602 */
[----:B------:R-:W-:-:S04]  /*17ad0*/  IMAD.WIDE.U32 R216, R216, -0x2daee0ad, RZ ;  /* 0xd2511f53d8d87825 */ /* 0x000fc800078e00ff */
[----:B------:R-:W-:Y:S01]  /*17ae0*/  IMAD.MOV.U32 R8, RZ, RZ, R216 ;  /* 0x000000ffff087224 */ /* 0x000fe200078e00d8 */
[----:B------:R-:W-:Y:S01]  /*17af0*/  LOP3.LUT R3, R217, UR26, R218, 0x96, !PT ;  /* 0x0000001ad9037c12 */ /* 0x000fe2000f8e96da */
[----:B------:R-:W-:-:S06]  /*17b00*/  HFMA2.MMA R218, -RZ, RZ, 0, 0 ;  /* 0x00000000ffda7435 */ /* 0x000fcc00000001ff */
.L_x_14881:
[----:B------:R-:W-:Y:S05]  /*17b10*/  BSYNC B1 ;  /* 0x0000000000017941 */ /* 0x000fea0003800000 */
.L_x_14880:
        /* <DEDUP_REMOVED lines=12> */
[----:B------:R-:W-:Y:S02]  /*17be0*/  IMAD.MOV.U32 R219, RZ, RZ, R218 ;  /* 0x000000ffffdb7224 */ /* 0x000fe400078e00da */
[----:B------:R-:W-:Y:S01]  /*17bf0*/  FADD.FTZ R216, R48, R216 ;  /* 0x000000d830d87221 */ /* 0x000fe20000010000 */
[----:B------:R-:W-:Y:S05]  /*17c00*/  BRA `(.L_x_14885) ;  /* 0x0000054000007947 */ /* 0x000fea0003800000 */
.L_x_14884:
        /* <DEDUP_REMOVED lines=12> */
.L_x_14887:
[----:B------:R-:W-:Y:S02]  /*17cd0*/  MOV R217, R6 ;  /* 0x0000000600d97202 */ /* 0x000fe40000000f00 */
.L_x_14888:
[----:B------:R-:W-:Y:S05]  /*17ce0*/  BSYNC B1 ;  /* 0x0000000000017941 */ /* 0x000fea0003800000 */
.L_x_14886:
        /* <DEDUP_REMOVED lines=16> */
.L_x_14892:
[----:B------:R-:W-:Y:S05]  /*17df0*/  BSYNC B2 ;  /* 0x0000000000027941 */ /* 0x000fea0003800000 */
.L_x_14891:
        /* <DEDUP_REMOVED lines=42> */
[----:B------:R-:W-:Y:S02]  /*180a0*/  IMAD.MOV.U32 R219, RZ, RZ, RZ ;  /* 0x000000ffffdb7224 */ /* 0x000fe400078e00ff */
.L_x_14890:
[----:B------:R-:W-:Y:S05]  /*180b0*/  BSYNC B1 ;  /* 0x0000000000017941 */ /* 0x000fea0003800000 */
.L_x_14889:
[----:B------:R-:W0:Y:S01]  /*180c0*/  I2F.U32 R218, R217 ;  /* 0x000000d900da7306 */ /* 0x000e220000201000 */
[----:B------:R-:W-:-:S05]  /*180d0*/  PRMT R7, RZ, 0x5410, R52 ;  /* 0x00005410ff077816 */ /* 0x000fca0000000034 */
[----:B------:R-:W-:Y:S02]  /*180e0*/  FMUL.FTZ R7, R7, c[0x0][0x1e8] ;  /* 0x00007a0007077a20 */ /* 0x000fe40000410000 */
[----:B0-----:R-:W-:-:S05]  /*180f0*/  FFMA.FTZ R218, R218, R235, 1.1641532182693481445e-10 ;  /* 0x2f000000dada7423 */ /* 0x001fca00000100eb */
[----:B------:R-:W-:-:S04]  /*18100*/  FSETP.GTU.FTZ.AND P1, PT, R218, c[0x0][0x1e4], PT ;  /* 0x00007900da007a0b */ /* 0x000fc80003f3c000 */
[----:B------:R-:W-:-:S05]  /*18110*/  FSEL R7, R7, RZ, !P1 ;  /* 0x000000ff07077208 */ /* 0x000fca0004800000 */
[----:B------:R-:W-:Y:S01]  /*18120*/  FADD.FTZ R216, R216, R7 ;  /* 0x00000007d8d87221 */ /* 0x000fe20000010000 */
[----:B------:R-:W-:-:S03]  /*18130*/  SEL R7, RZ, 0x1, P1 ;  /* 0x00000001ff077807 */ /* 0x000fc60000800000 */
[----:B------:R-:W-:Y:S02]  /*18140*/  @P0 FADD.FTZ R216, R48, R216 ;  /* 0x000000d830d80221 */ /* 0x000fe40000010000 */
.L_x_14885:
        /* <DEDUP_REMOVED lines=12> */
.L_x_14894:
[----:B------:R-:W-:Y:S02]  /*18210*/  IMAD.MOV.U32 R233, RZ, RZ, R6 ;  /* 0x000000ffffe97224 */ /* 0x000fe400078e0006 */
.L_x_14895:
[----:B------:R-:W-:Y:S05]  /*18220*/  BSYNC B1 ;  /* 0x0000000000017941 */ /* 0x000fea0003800000 */
.L_x_14893:
        /* <DEDUP_REMOVED lines=16> */
.L_x_14899:
[----:B------:R-:W-:Y:S05]  /*18330*/  BSYNC B2 ;  /* 0x0000000000027941 */ /* 0x000fea0003800000 */
.L_x_14898:
        /* <DEDUP_REMOVED lines=44> */
.L_x_14897:
[----:B------:R-:W-:Y:S05]  /*18600*/  BSYNC B1 ;  /* 0x0000000000017941 */ /* 0x000fea0003800000 */
.L_x_14896:
        /* <DEDUP_REMOVED lines=14> */
.L_x_14900:
        /* <DEDUP_REMOVED lines=12> */
.L_x_14903:
[----:B------:R-:W-:Y:S02]  /*187b0*/  IMAD.MOV.U32 R220, RZ, RZ, R6 ;  /* 0x000000ffffdc7224 */ /* 0x000fe400078e0006 */
.L_x_14904:
[----:B------:R-:W-:Y:S05]  /*187c0*/  BSYNC B1 ;  /* 0x0000000000017941 */ /* 0x000fea0003800000 */
.L_x_14902:
        /* <DEDUP_REMOVED lines=16> */
.L_x_14908:
[----:B------:R-:W-:Y:S05]  /*188d0*/  BSYNC B2 ;  /* 0x0000000000027941 */ /* 0x000fea0003800000 */
.L_x_14907:
        /* <DEDUP_REMOVED lines=41> */
[----:B------:R-:W-:Y:S01]  /*18b70*/  IMAD.MOV.U32 R219, RZ, RZ, RZ ;  /* 0x000000ffffdb7224 */ /* 0x000fe200078e00ff */
[----:B------:R-:W-:Y:S02]  /*18b80*/  LOP3.LUT R3, R9, UR26, R218, 0x96, !PT ;  /* 0x0000001a09037c12 */ /* 0x000fe4000f8e96da */
.L_x_14906:
[----:B------:R-:W-:Y:S05]  /*18b90*/  BSYNC B1 ;  /* 0x0000000000017941 */ /* 0x000fea0003800000 */
.L_x_14905:
        /* <DEDUP_REMOVED lines=9> */
.L_x_14901:
        /* <DEDUP_REMOVED lines=12> */
.L_x_14910:
[----:B------:R-:W-:Y:S02]  /*18cf0*/  MOV R220, R6 ;  /* 0x0000000600dc7202 */ /* 0x000fe40000000f00 */
.L_x_14911:
[----:B------:R-:W-:Y:S05]  /*18d00*/  BSYNC B1 ;  /* 0x0000000000017941 */ /* 0x000fea0003800000 */
.L_x_14909:
        /* <DEDUP_REMOVED lines=16> */
.L_x_14915:
[----:B------:R-:W-:Y:S05]  /*18e10*/  BSYNC B2 ;  /* 0x0000000000027941 */ /* 0x000fea0003800000 */
.L_x_14914:
        /* <DEDUP_REMOVED lines=8> */
[----:B------:R-:W-:Y:S01]  /*18ea0*/  IMAD.WIDE.U32 R240, R233, -0x2daee0ad, RZ ;  /* 0xd2511f53e9f07825 */ /* 0x000fe200078e00ff */
[----:B------:R-:W-:Y:S02]  /*18eb0*/  HFMA2.MMA R233, -RZ, RZ, 0, 0 ;  /* 0x00000000ffe97435 */ /* 0x000fe400000001ff */
        /* <DEDUP_REMOVED lines=34> */
.L_x_14913:
[----:B------:R-:W-:Y:S05]  /*190e0*/  BSYNC B1 ;  /* 0x0000000000017941 */ /* 0x000fea0003800000 */
.L_x_14912:
[----:B------:R-:W0:Y:S01]  /*190f0*/  I2F.U32 R218, R220 ;  /* 0x000000dc00da7306 */ /* 0x000e220000201000 */
[----:B------:R-:W-:Y:S01]  /*19100*/  LOP3.LUT R231, R231, 0xfffffffd, RZ, 0xc0, !PT ;  /* 0xfffffffde7e77812 */ /* 0x000fe200078ec0ff */
[----:B0-----:R-:W-:-:S05]  /*19110*/  FFMA.FTZ R218, R218, R235, 1.1641532182693481445e-10 ;  /* 0x2f000000dada7423 */ /* 0x001fca00000100eb */
[----:B------:R-:W-:Y:S02]  /*19120*/  FSETP.GTU.FTZ.AND P1, PT, R218, c[0x0][0x1e4], PT ;  /* 0x00007900da007a0b */ /* 0x000fe40003f3c000 */
[----:B------:R-:W-:-:S05]  /*19130*/  PRMT R218, RZ, 0x5410, R221 ;  /* 0x00005410ffda7816 */ /* 0x000fca00000000dd */
        /* <DEDUP_REMOVED lines=9> */
.L_x_14916:
        /* <DEDUP_REMOVED lines=12> */
.L_x_14919:
[----:B------:R-:W-:Y:S02]  /*19290*/  MOV R219, R6 ;  /* 0x0000000600db7202 */ /* 0x000fe40000000f00 */
.L_x_14920:
[----:B------:R-:W-:Y:S05]  /*192a0*/  BSYNC B1 ;  /* 0x0000000000017941 */ /* 0x000fea0003800000 */
.L_x_14918:
        /* <DEDUP_REMOVED lines=16> */
.L_x_14924:
[----:B------:R-:W-:Y:S05]  /*193b0*/  BSYNC B2 ;  /* 0x0000000000027941 */ /* 0x000fea0003800000 */
.L_x_14923:
        /* <DEDUP_REMOVED lines=44> */
.L_x_14922:
[----:B------:R-:W-:Y:S05]  /*19680*/  BSYNC B1 ;  /* 0x0000000000017941 */ /* 0x000fea0003800000 */
.L_x_14921:
[----:B------:R-:W0:Y:S02]  /*19690*/  I2F.U32 R10, R219 ;  /* 0x000000db000a7306 */ /* 0x000e240000201000 */
[----:B0-----:R-:W-:-:S05]  /*196a0*/  FFMA.FTZ R10, R10, R235, 1.1641532182693481445e-10 ;  /* 0x2f0000000a0a7423 */ /* 0x001fca00000100eb */
[----:B------:R-:W-:Y:S02]  /*196b0*/  FSETP.GTU.FTZ.AND P1, PT, R10, c[0x0][0x1e4], PT ;  /* 0x000079000a007a0b */ /* 0x000fe40003f3c000 */
[----:B------:R-:W-:-:S05]  /*196c0*/  PRMT R10, RZ, 0x5410, R53 ;  /* 0x00005410ff0a7816 */ /* 0x000fca0000000035 */
[----:B------:R-:W-:-:S05]  /*196d0*/  FMUL.FTZ R10, R10, c[0x0][0x1e8] ;  /* 0x00007a000a0a7a20 */ /* 0x000fca0000410000 */
[----:B------:R-:W-:Y:S02]  /*196e0*/  FSEL R233, R10, RZ, !P1 ;  /* 0x000000ff0ae97208 */ /* 0x000fe40004800000 */
[----:B------:R-:W-:-:S03]  /*196f0*/  SEL R10, RZ, 0x1, P1 ;  /* 0x00000001ff0a7807 */ /* 0x000fc60000800000 */
[----:B------:R-:W-:-:S04]  /*19700*/  FADD.FTZ R218, R218, R233 ;  /* 0x000000e9dada7221 */ /* 0x000fc80000010000 */
[----:B------:R-:W-:Y:S02]  /*19710*/  @P0 FADD.FTZ R218, R50, R218 ;  /* 0x000000da32da0221 */ /* 0x000fe40000010000 */
.L_x_14917:
        /* <DEDUP_REMOVED lines=12> */
.L_x_14926:
[----:B------:R-:W-:Y:S02]  /*197e0*/  IMAD.MOV.U32 R220, RZ, RZ, R6 ;  /* 0x000000ffffdc7224 */ /* 0x000fe400078e0006 */
.L_x_14927:
[----:B------:R-:W-:Y:S05]  /*197f0*/  BSYNC B1 ;  /* 0x0000000000017941 */ /* 0x000fea0003800000 */
.L_x_14925:
        /* <DEDUP_REMOVED lines=16> */
.L_x_14931:
[----:B------:R-:W-:Y:S05]  /*19900*/  BSYNC B2 ;  /* 0x0000000000027941 */ /* 0x000fea0003800000 */
.L_x_14930:
        /* <DEDUP_REMOVED lines=44> */
.L_x_14929:
[----:B------:R-:W-:Y:S05]  /*19bd0*/  BSYNC B1 ;  /* 0x0000000000017941 */ /* 0x000fea0003800000 */
.L_x_14928:
        /* <DEDUP_REMOVED lines=12> */
.L_x_14932:
        /* <DEDUP_REMOVED lines=12> */
.L_x_14935:
[----:B------:R-:W-:Y:S02]  /*19d60*/  IMAD.MOV.U32 R233, RZ, RZ, R6 ;  /* 0x000000ffffe97224 */ /* 0x000fe400078e0006 */
.L_x_14936:
[----:B------:R-:W-:Y:S05]  /*19d70*/  BSYNC B1 ;  /* 0x0000000000017941 */ /* 0x000fea0003800000 */
.L_x_14934:
        /* <DEDUP_REMOVED lines=16> */
.L_x_14940:
[----:B------:R-:W-:Y:S05]  /*19e80*/  BSYNC B2 ;  /* 0x0000000000027941 */ /* 0x000fea0003800000 */
.L_x_14939:
        /* <DEDUP_REMOVED lines=44> */
.L_x_14938:
[----:B------:R-:W-:Y:S05]  /*1a150*/  BSYNC B1 ;  /* 0x0000000000017941 */ /* 0x000fea0003800000 */
.L_x_14937:
        /* <DEDUP_REMOVED lines=9> */
.L_x_14933:
        /* <DEDUP_REMOVED lines=12> */
.L_x_14942:
[----:B------:R-:W-:Y:S02]  /*1a2b0*/  IMAD.MOV.U32 R233, RZ, RZ, R6 ;  /* 0x000000ffffe97224 */ /* 0x000fe400078e0006 */
.L_x_14943:
[----:B------:R-:W-:Y:S05]  /*1a2c0*/  BSYNC B1 ;  /* 0x0000000000017941 */ /* 0x000fea0003800000 */
.L_x_14941:
        /* <DEDUP_REMOVED lines=16> */
.L_x_14947:
[----:B------:R-:W-:Y:S05]  /*1a3d0*/  BSYNC B2 ;  /* 0x0000000000027941 */ /* 0x000fea0003800000 */
.L_x_14946:
        /* <DEDUP_REMOVED lines=43> */
[----:B------:R-:W-:Y:S02]  /*1a690*/  LOP3.LUT R3, R221, UR26, R240, 0x96, !PT ;  /* 0x0000001add037c12 */ /* 0x000fe4000f8e96f0 */
.L_x_14945:
[----:B------:R-:W-:Y:S05]  /*1a6a0*/  BSYNC B1 ;  /* 0x0000000000017941 */ /* 0x000fea0003800000 */
.L_x_14944:
        /* <DEDUP_REMOVED lines=12> */
.L_x_14948:
        /* <DEDUP_REMOVED lines=12> */
.L_x_14951:
[----:B------:R-:W-:Y:S02]  /*1a830*/  IMAD.MOV.U32 R221, RZ, RZ, R6 ;  /* 0x000000ffffdd7224 */ /* 0x000fe400078e0006 */
.L_x_14952:
[----:B------:R-:W-:Y:S05]  /*1a840*/  BSYNC B1 ;  /* 0x0000000000017941 */ /* 0x000fea0003800000 */
.L_x_14950:
        /* <DEDUP_REMOVED lines=16> */
.L_x_14956:
[----:B------:R-:W-:Y:S05]  /*1a950*/  BSYNC B2 ;  /* 0x0000000000027941 */ /* 0x000fea0003800000 */
.L_x_14955:
        /* <DEDUP_REMOVED lines=44> */
.L_x_14954:
[----:B------:R-:W-:Y:S05]  /*1ac20*/  BSYNC B1 ;  /* 0x0000000000017941 */ /* 0x000fea0003800000 */
.L_x_14953:
        /* <DEDUP_REMOVED lines=9> */
.L_x_14949:
        /* <DEDUP_REMOVED lines=12> */
.L_x_14958:
[----:B------:R-:W-:Y:S02]  /*1ad80*/  MOV R233, R6 ;  /* 0x0000000600e97202 */ /* 0x000fe40000000f00 */
.L_x_14959:
[----:B------:R-:W-:Y:S05]  /*1ad90*/  BSYNC B1 ;  /* 0x0000000000017941 */ /* 0x000fea0003800000 */
.L_x_14957:
        /* <DEDUP_REMOVED lines=16> */
.L_x_14963:
[----:B------:R-:W-:Y:S05]  /*1aea0*/  BSYNC B2 ;  /* 0x0000000000027941 */ /* 0x000fea0003800000 */
.L_x_14962:
        /* <DEDUP_REMOVED lines=44> */
.L_x_14961:
[----:B------:R-:W-:Y:S05]  /*1b170*/  BSYNC B1 ;  /* 0x0000000000017941 */ /* 0x000fea0003800000 */
.L_x_14960:
        /* <DEDUP_REMOVED lines=12> */
.L_x_14964:
        /* <DEDUP_REMOVED lines=12> */
.L_x_14967:
[----:B------:R-:W-:Y:S02]  /*1b300*/  MOV R222, R6 ;  /* 0x0000000600de7202 */ /* 0x000fe40000000f00 */
.L_x_14968:
[----:B------:R-:W-:Y:S05]  /*1b310*/  BSYNC B1 ;  /* 0x0000000000017941 */ /* 0x000fea0003800000 */
.L_x_14966:
        /* <DEDUP_REMOVED lines=16> */
.L_x_14972:
[----:B------:R-:W-:Y:S05]  /*1b420*/  BSYNC B2 ;  /* 0x0000000000027941 */ /* 0x000fea0003800000 */
.L_x_14971:
        /* <DEDUP_REMOVED lines=44> */
.L_x_14970:
[----:B------:R-:W-:Y:S05]  /*1b6f0*/  BSYNC B1 ;  /* 0x0000000000017941 */ /* 0x000fea0003800000 */
.L_x_14969:
        /* <DEDUP_REMOVED lines=9> */
.L_x_14965:
        /* <DEDUP_REMOVED lines=12> */
.L_x_14974:
[----:B------:R-:W-:Y:S02]  /*1b850*/  IMAD.MOV.U32 R233, RZ, RZ, R6 ;  /* 0x000000ffffe97224 */ /* 0x000fe400078e0006 */
.L_x_14975:
[----:B------:R-:W-:Y:S05]  /*1b860*/  BSYNC B1 ;  /* 0x0000000000017941 */ /* 0x000fea0003800000 */
.L_x_14973:
        /* <DEDUP_REMOVED lines=16> */
.L_x_14979:
[----:B------:R-:W-:Y:S05]  /*1b970*/  BSYNC B2 ;  /* 0x0000000000027941 */ /* 0x000fea0003800000 */
.L_x_14978:
        /* <DEDUP_REMOVED lines=44> */
.L_x_14977:
[----:B------:R-:W-:Y:S05]  /*1bc40*/  BSYNC B1 ;  /* 0x0000000000017941 */ /* 0x000fea0003800000 */
.L_x_14976:
        /* <DEDUP_REMOVED lines=12> */
.L_x_14980:
        /* <DEDUP_REMOVED lines=12> */
.L_x_14983:
[----:B------:R-:W-:Y:S02]  /*1bdd0*/  IMAD.MOV.U32 R233, RZ, RZ, R6 ;  /* 0x000000ffffe97224 */ /* 0x000fe400078e0006 */
.L_x_14984:
[----:B------:R-:W-:Y:S05]  /*1bde0*/  BSYNC B1 ;  /* 0x0000000000017941 */ /* 0x000fea0003800000 */
.L_x_14982:
        /* <DEDUP_REMOVED lines=16> */
.L_x_14988:
[----:B------:R-:W-:Y:S05]  /*1bef0*/  BSYNC B2 ;  /* 0x0000000000027941 */ /* 0x000fea0003800000 */
.L_x_14987:
        /* <DEDUP_REMOVED lines=44> */
.L_x_14986:
[----:B------:R-:W-:Y:S05]  /*1c1c0*/  BSYNC B1 ;  /* 0x0000000000017941 */ /* 0x000fea0003800000 */
.L_x_14985:
        /* <DEDUP_REMOVED lines=9> */
.L_x_14981:
        /* <DEDUP_REMOVED lines=12> */
.L_x_14990:
[----:B------:R-:W-:Y:S02]  /*1c320*/  IMAD.MOV.U32 R233, RZ, RZ, R6 ;  /* 0x000000ffffe97224 */ /* 0x000fe400078e0006 */
.L_x_14991:
[----:B------:R-:W-:Y:S05]  /*1c330*/  BSYNC B1 ;  /* 0x0000000000017941 */ /* 0x000fea0003800000 */
.L_x_14989:
        /* <DEDUP_REMOVED lines=16> */
.L_x_14995:
[----:B------:R-:W-:Y:S05]  /*1c440*/  BSYNC B2 ;  /* 0x0000000000027941 */ /* 0x000fea0003800000 */
.L_x_14994:
        /* <DEDUP_REMOVED lines=44> */
.L_x_14993:
[----:B------:R-:W-:Y:S05]  /*1c710*/  BSYNC B1 ;  /* 0x0000000000017941 */ /* 0x000fea0003800000 */
.L_x_14992:
        /* <DEDUP_REMOVED lines=13> */
.L_x_14996:
        /* <DEDUP_REMOVED lines=12> */
.L_x_14999:
[----:B------:R-:W-:Y:S02]  /*1c8b0*/  IMAD.MOV.U32 R236, RZ, RZ, R6 ;  /* 0x000000ffffec7224 */ /* 0x000fe400078e0006 */
.L_x_15000:
[----:B------:R-:W-:Y:S05]  /*1c8c0*/  BSYNC B1 ;  /* 0x0000000000017941 */ /* 0x000fea0003800000 */
.L_x_14998:
        /* <DEDUP_REMOVED lines=18> */
.L_x_15004:
[----:B------:R-:W-:Y:S05]  /*1c9f0*/  BSYNC B2 ;  /* 0x0000000000027941 */ /* 0x000fea0003800000 */
.L_x_15003:
        /* <DEDUP_REMOVED lines=44> */
.L_x_15002:
[----:B------:R-:W-:Y:S05]  /*1ccc0*/  BSYNC B1 ;  /* 0x0000000000017941 */ /* 0x000fea0003800000 */
.L_x_15001:
        /* <DEDUP_REMOVED lines=9> */
.L_x_14997:
[----:B------:R-:W-:Y:S02]  /*1cd60*/  SEL R238, RZ, 0x1000000, P5 ;  /* 0x01000000ffee7807 */ /* 0x000fe40002800000 */
[C---:B------:R-:W-:Y:S02]  /*1cd70*/  LOP3.LUT P6, RZ, R231.reuse, 0x4, RZ, 0xc0, !PT ;  /* 0x00000004e7ff7812 */ /* 0x040fe400078cc0ff */
[----:B------:R-:W-:Y:S02]  /*1cd80*/  LOP3.LUT P5, RZ, R231, 0x2, RZ, 0xc0, !PT ;  /* 0x00000002e7ff7812 */ /* 0x000fe400078ac0ff */
[----:B------:R-:W-:Y:S02]  /*1cd90*/  SEL R244, RZ, 0x1, P1 ;  /* 0x00000001fff47807 */ /* 0x000fe40000800000 */
[----:B------:R-:W-:Y:S02]  /*1cda0*/  SEL R235, RZ, 0x10000, P4 ;  /* 0x00010000ffeb7807 */ /* 0x000fe40002000000 */
[----:B------:R-:W-:Y:S01]  /*1cdb0*/  SEL R236, RZ, 0x100, P3 ;  /* 0x00000100ffec7807 */ /* 0x000fe20001800000 */
[----:B------:R-:W-:Y:S01]  /*1cdc0*/  IMAD.WIDE.U32 R244, R244, 0x1000000, RZ ;  /* 0x01000000f4f47825 */ /* 0x000fe200078e00ff */
[----:B------:R-:W-:-:S02]  /*1cdd0*/  SEL R242, RZ, 0x1, P5 ;  /* 0x00000001fff27807 */ /* 0x000fc40002800000 */
[----:B------:R-:W-:Y:S02]  /*1cde0*/  SEL R240, RZ, 0x1, P6 ;  /* 0x00000001fff07807 */ /* 0x000fe40003000000 */
[----:B------:R-:W-:Y:S01]  /*1cdf0*/  LOP3.LUT R236, R236, R238, R235, 0xfe, !PT ;  /* 0x000000eeecec7212 */ /* 0x000fe200078efeeb */
[----:B------:R-:W-:Y:S01]  /*1ce00*/  IMAD.WIDE.U32 R242, R242, 0x10000, RZ ;  /* 0x00010000f2f27825 */ /* 0x000fe200078e00ff */
[----:B------:R-:W-:Y:S02]  /*1ce10*/  SEL R235, RZ, 0x1, P2 ;  /* 0x00000001ffeb7807 */ /* 0x000fe40001000000 */
[----:B------:R-:W-:Y:S01]  /*1ce20*/  LOP3.LUT P0, RZ, R231, 0x8, RZ, 0xc0, !PT ;  /* 0x00000008e7ff7812 */ /* 0x000fe2000780c0ff */
[----:B------:R-:W-:Y:S01]  /*1ce30*/  IMAD.WIDE.U32 R240, R240, 0x100, RZ ;  /* 0x00000100f0f07825 */ /* 0x000fe200078e00ff */
[----:B------:R-:W-:-:S03]  /*1ce40*/  LOP3.LUT R235, R245, R236, R235, 0xfe, !PT ;  /* 0x000000ecf5eb7212 */ /* 0x000fc600078efeeb */
[----:B------:R-:W-:Y:S01]  /*1ce50*/  FADD.FTZ R238, RZ, R40 ;  /* 0x00000028ffee7221 */ /* 0x000fe20000010000 */
[----:B------:R-:W-:Y:S02]  /*1ce60*/  LOP3.LUT R241, R241, R235, R243, 0xfe, !PT ;  /* 0x000000ebf1f17212 */ /* 0x000fe400078efef3 */
[----:B------:R-:W-:Y:S01]  /*1ce70*/  LOP3.LUT R244, R240, R244, R242, 0xfe, !PT ;  /* 0x000000f4f0f47212 */ /* 0x000fe200078efef2 */
[C---:B------:R-:W-:Y:S01]  /*1ce80*/  IMAD.WIDE.U32 R242, R234.reuse, R237, c[0x0][0x188] ;  /* 0x00006200eaf27625 */ /* 0x040fe200078e00ed */
[----:B------:R-:W-:Y:S02]  /*1ce90*/  SEL R235, RZ, 0x1, P0 ;  /* 0x00000001ffeb7807 */ /* 0x000fe40000000000 */
[----:B------:R-:W-:Y:S01]  /*1cea0*/  LOP3.LUT P0, RZ, R231, 0x20, RZ, 0xc0, !PT ;  /* 0x00000020e7ff7812 */ /* 0x000fe2000780c0ff */
[----:B------:R-:W-:Y:S01]  /*1ceb0*/  IMAD.WIDE.U32 R236, R234, R239, c[0x0][0x190] ;  /* 0x00006400eaec7625 */ /* 0x000fe200078e00ef */
[----:B------:R-:W-:Y:S01]  /*1cec0*/  LOP3.LUT R240, R244, R235, RZ, 0xfc, !PT ;  /* 0x000000ebf4f07212 */ /* 0x000fe200078efcff */
[----:B------:R-:W-:Y:S02]  /*1ced0*/  STG.E.128 [R242.64], R216 ;  /* 0x000000d8f2007986 */ /* 0x000fe4000c101d06 */
[----:B------:R-:W-:-:S02]  /*1cee0*/  FADD.FTZ R235, R238, R41 ;  /* 0x00000029eeeb7221 */ /* 0x000fc40000010000 */
[----:B------:R-:W-:Y:S02]  /*1cef0*/  STG.E.128 [R242.64+0x10], R220 ;  /* 0x000010dcf2007986 */ /* 0x000fe4000c101d06 */
[----:B------:R-:W-:Y:S02]  /*1cf00*/  FADD.FTZ R238, R235, R42 ;  /* 0x0000002aebee7221 */ /* 0x000fe40000010000 */
[----:B------:R0:W-:Y:S02]  /*1cf10*/  STG.E.64 [R236.64], R240 ;  /* 0x000000f0ec007986 */ /* 0x0001e4000c101b06 */
[----:B------:R-:W-:-:S04]  /*1cf20*/  FADD.FTZ R235, R238, R43 ;  /* 0x0000002beeeb7221 */ /* 0x000fc80000010000 */
[----:B------:R-:W-:-:S04]  /*1cf30*/  FADD.FTZ R238, R235, R36 ;  /* 0x00000024ebee7221 */ /* 0x000fc80000010000 */
        /* <DEDUP_REMOVED lines=34> */
[----:B------:R-:W-:Y:S01]  /*1d160*/  LOP3.LUT R242, R11, 0xff, RZ, 0xc0, !PT ;  /* 0x000000ff0bf27812 */ /* 0x000fe200078ec0ff */
[----:B------:R-:W-:Y:S01]  /*1d170*/  IMAD.WIDE.U32 R238, R234, R239, c[0x0][0x198] ;  /* 0x00006600eaee7625 */ /* 0x000fe200078e00ef */
        /* <DEDUP_REMOVED lines=14> */
[----:B------:R-:W-:-:S05]  /*1d260*/  LOP3.LUT R236, R240, 0xff, R7, 0xf8, !PT ;  /* 0x000000fff0ec7812 */ /* 0x000fca00078ef807 */
[----:B------:R0:W-:Y:S02]  /*1d270*/  STG.E.64 [R238.64], R236 ;  /* 0x000000ecee007986 */ /* 0x0001e4000c101b06 */
.L_x_15005:
[----:B------:R-:W-:Y:S01]  /*1d280*/  FADD.FTZ R235, R244, R221 ;  /* 0x000000ddf4eb7221 */ /* 0x000fe20000010000 */
[----:B------:R-:W-:-:S03]  /*1d290*/  ISETP.NE.AND P1, PT, R229, RZ, PT ;  /* 0x000000ffe500720c */ /* 0x000fc60003f25270 */
[----:B0-----:R-:W-:-:S04]  /*1d2a0*/  FADD.FTZ R236, R235, R222 ;  /* 0x000000deebec7221 */ /* 0x001fc80000010000 */
[----:B------:R-:W-:Y:S01]  /*1d2b0*/  FADD.FTZ R240, R236, R223 ;  /* 0x000000dfecf07221 */ /* 0x000fe20000010000 */
[----:B------:R-:W-:Y:S05]  /*1d2c0*/  BRA.DIV ~URZ, `(.L_x_15006) ;  /* 0x000016127f007947 */ /* 0x000fea000b800000 */
[----:B------:R0:W1:Y:S02]  /*1d2d0*/  SHFL.BFLY PT, R235, R240, 0x1, 0x1f ;  /* 0x0c201f00f0eb7f89 */ /* 0x00006400000e0000 */
.L_x_15010:
        /* <DEDUP_REMOVED lines=100> */
.L_x_15011:
[----:B------:R-:W-:Y:S01]  /*1d920*/  FMUL.FTZ R236, R243, R243 ;  /* 0x000000f3f3ec7220 */ /* 0x000fe20000410000 */
[----:B------:R-:W-:Y:S01]  /*1d930*/  ISETP.NE.AND P0, PT, RZ, UR8, PT ;  /* 0x00000008ff007c0c */ /* 0x000fe2000bf05270 */
[----:B01----:R-:W-:Y:S02]  /*1d940*/  FADD.FTZ R240, R239, R240 ;  /* 0x000000f0eff07221 */ /* 0x003fe40000010000 */
[----:B------:R-:W-:Y:S01]  /*1d950*/  IMAD.MOV.U32 R235, RZ, RZ, c[0x0][0x1e0] ;  /* 0x00007800ffeb7624 */ /* 0x000fe200078e00ff */
[----:B------:R-:W-:Y:S02]  /*1d960*/  FSEL R236, R236, RZ, P0 ;  /* 0x000000ffecec7208 */ /* 0x000fe40000000000 */
[----:B------:R-:W-:Y:S01]  /*1d970*/  FSEL R237, R243, RZ, !P0 ;  /* 0x000000fff3ed7208 */ /* 0x000fe20004000000 */
[----:B------:R-:W-:-:S04]  /*1d980*/  FFMA.FTZ R235, R240, R235, c[0x0][0x228] ;  /* 0x00008a00f0eb7623 */ /* 0x000fc800000100eb */
[----:B------:R-:W-:Y:S02]  /*1d990*/  FADD.FTZ R236, R235, R236 ;  /* 0x000000ecebec7221 */ /* 0x000fe40000010000 */
[----:B------:R-:W-:Y:S02]  /*1d9a0*/  IMAD.MOV.U32 R235, RZ, RZ, 0x4 ;  /* 0x00000004ffeb7424 */ /* 0x000fe400078e00ff */
[----:B------:R-:W-:Y:S02]  /*1d9b0*/  FADD.FTZ R247, -R237, R40 ;  /* 0x00000028edf77221 */ /* 0x000fe40000010100 */
[----:B------:R-:W0:Y:S01]  /*1d9c0*/  MUFU.RSQ R236, R236 ;  /* 0x000000ec00ec7308 */ /* 0x000e220000001400 */
[----:B------:R-:W-:-:S04]  /*1d9d0*/  @!P1 IMAD.WIDE R240, R230, R235, c[0x0][0x1a0] ;  /* 0x00006800e6f09625 */ /* 0x000fc800078e02eb */
[C---:B------:R-:W-:Y:S01]  /*1d9e0*/  FADD.FTZ R41, -R237.reuse, R41 ;  /* 0x00000029ed297221 */ /* 0x040fe20000010100 */
[----:B------:R1:W-:Y:S01]  /*1d9f0*/  @!P1 STG.E [R240.64], R243 ;  /* 0x000000f3f0009986 */ /* 0x0003e2000c101906 */
[C---:B------:R-:W-:Y:S02]  /*1da00*/  FADD.FTZ R245, -R237.reuse, R42 ;  /* 0x0000002aedf57221 */ /* 0x040fe40000010100 */
[----:B------:R-:W-:Y:S02]  /*1da10*/  FADD.FTZ R43, -R237, R43 ;  /* 0x0000002bed2b7221 */ /* 0x000fe40000010100 */
[----:B------:R-:W-:-:S04]  /*1da20*/  @!P1 IMAD.WIDE R238, R230, R235, c[0x0][0x1a8] ;  /* 0x00006a00e6ee9625 */ /* 0x000fc800078e02eb */
[----:B------:R-:W-:Y:S01]  /*1da30*/  FADD.FTZ R33, -R237, R33 ;  /* 0x00000021ed217221 */ /* 0x000fe20000010100 */
[----:B0-----:R0:W-:Y:S01]  /*1da40*/  @!P1 STG.E [R238.64], R236 ;  /* 0x000000ecee009986 */ /* 0x0011e2000c101906 */
[C---:B------:R-:W-:Y:S02]  /*1da50*/  FMUL.FTZ R247, R236.reuse, R247 ;  /* 0x000000f7ecf77220 */ /* 0x040fe40000410000 */
[C---:B------:R-:W-:Y:S02]  /*1da60*/  FMUL.FTZ R242, R236.reuse, R41 ;  /* 0x00000029ecf27220 */ /* 0x040fe40000410000 */
[C---:B------:R-:W-:Y:S02]  /*1da70*/  FMUL.FTZ R245, R236.reuse, R245 ;  /* 0x000000f5ecf57220 */ /* 0x040fe40000410000 */
[----:B-1----:R-:W-:Y:S02]  /*1da80*/  FMUL.FTZ R240, R236, R43 ;  /* 0x0000002becf07220 */ /* 0x002fe40000410000 */
[----:B------:R-:W-:-:S02]  /*1da90*/  FFMA.FTZ R40, R132, R247, R212 ;  /* 0x000000f784287223 */ /* 0x000fc400000100d4 */
[----:B------:R-:W-:Y:S02]  /*1daa0*/  FFMA.FTZ R41, R133, R242, R213 ;  /* 0x000000f285297223 */ /* 0x000fe400000100d5 */
[----:B------:R-:W-:Y:S02]  /*1dab0*/  FFMA.FTZ R42, R134, R245, R214 ;  /* 0x000000f5862a7223 */ /* 0x000fe400000100d6 */
[----:B------:R-:W-:Y:S01]  /*1dac0*/  FFMA.FTZ R43, R135, R240, R215 ;  /* 0x000000f0872b7223 */ /* 0x000fe200000100d7 */
[----:B------:R-:W-:Y:S01]  /*1dad0*/  F2FP.BF16.PACK_AB R40, R41, R40 ;  /* 0x000000282928723e */ /* 0x000fe200000010ff */
[C---:B0-----:R-:W-:Y:S02]  /*1dae0*/  FADD.FTZ R239, -R237.reuse, R37 ;  /* 0x00000025edef7221 */ /* 0x041fe40000010100 */
[----:B------:R-:W-:Y:S01]  /*1daf0*/  FADD.FTZ R241, -R237, R38 ;  /* 0x00000026edf17221 */ /* 0x000fe20000010100 */
[----:B------:R-:W-:Y:S01]  /*1db00*/  F2FP.BF16.PACK_AB R41, R43, R42 ;  /* 0x0000002a2b29723e */ /* 0x000fe200000010ff */
[----:B------:R-:W-:-:S02]  /*1db10*/  FADD.FTZ R43, -R237, R36 ;  /* 0x00000024ed2b7221 */ /* 0x000fc40000010100 */
[----:B------:R-:W-:Y:S02]  /*1db20*/  FADD.FTZ R243, -R237, R39 ;  /* 0x00000027edf37221 */ /* 0x000fe40000010100 */
[C---:B------:R-:W-:Y:S02]  /*1db30*/  FMUL.FTZ R37, R236.reuse, R43 ;  /* 0x0000002bec257220 */ /* 0x040fe40000410000 */
[C---:B------:R-:W-:Y:S02]  /*1db40*/  FMUL.FTZ R36, R236.reuse, R239 ;  /* 0x000000efec247220 */ /* 0x040fe40000410000 */
[----:B------:R-:W-:Y:S01]  /*1db50*/  FMUL.FTZ R39, R236, R241 ;  /* 0x000000f1ec277220 */ /* 0x000fe20000410000 */
[----:B------:R-:W-:Y:S01]  /*1db60*/  SHF.L.U32 R241, R232, 0x4, RZ ;  /* 0x00000004e8f17819 */ /* 0x000fe200000006ff */
[----:B------:R-:W-:Y:S01]  /*1db70*/  FMUL.FTZ R244, R236, R243 ;  /* 0x000000f3ecf47220 */ /* 0x000fe20000410000 */
[----:B------:R-:W-:Y:S01]  /*1db80*/  SHF.R.U32.HI R243, RZ, 0x1c, R232 ;  /* 0x0000001cfff37819 */ /* 0x000fe200000116e8 */
[----:B------:R-:W-:Y:S01]  /*1db90*/  FFMA.FTZ R42, R128, R37, R208 ;  /* 0x00000025802a7223 */ /* 0x000fe200000100d0 */
[----:B------:R-:W-:Y:S01]  /*1dba0*/  IADD3 R238, P0, R241, c[0x0][0x208], RZ ;  /* 0x00008200f1ee7a10 */ /* 0x000fe20007f1e0ff */
        /* <DEDUP_REMOVED lines=8> */
[----:B------:R-:W-:Y:S01]  /*1dc30*/  IADD3.X R239, R243, c[0x0][0x20c], RZ, P0, !PT ;  /* 0x00008300f3ef7a10 */ /* 0x000fe200007fe4ff */
[----:B------:R-:W-:Y:S01]  /*1dc40*/  FFMA.FTZ R247, R92, R247, R172 ;  /* 0x000000f75cf77223 */ /* 0x000fe200000100ac */
[----:B------:R-:W-:Y:S01]  /*1dc50*/  F2FP.BF16.PACK_AB R37, R240, R245 ;  /* 0x000000f5f025723e */ /* 0x000fe200000010ff */
[----:B------:R-:W-:-:S02]  /*1dc60*/  FADD.FTZ R245, -R237, R29 ;  /* 0x0000001dedf57221 */ /* 0x000fc40000010100 */
[----:B------:R0:W-:Y:S01]  /*1dc70*/  STG.E.128 [R238.64], R40 ;  /* 0x00000028ee007986 */ /* 0x0001e2000c101d06 */
[----:B------:R-:W-:Y:S02]  /*1dc80*/  FFMA.FTZ R242, R93, R242, R173 ;  /* 0x000000f25df27223 */ /* 0x000fe400000100ad */
[----:B------:R-:W-:Y:S02]  /*1dc90*/  FFMA.FTZ R249, R89, R36, R169 ;  /* 0x0000002459f97223 */ /* 0x000fe400000100a9 */
[----:B------:R-:W-:Y:S01]  /*1dca0*/  FFMA.FTZ R39, R90, R39, R170 ;  /* 0x000000275a277223 */ /* 0x000fe200000100aa */
[----:B------:R-:W-:Y:S01]  /*1dcb0*/  F2FP.BF16.PACK_AB R36, R242, R247 ;  /* 0x000000f7f224723e */ /* 0x000fe200000010ff */
[----:B------:R-:W-:Y:S01]  /*1dcc0*/  FFMA.FTZ R244, R91, R244, R171 ;  /* 0x000000f45bf47223 */ /* 0x000fe200000100ab */
[----:B------:R-:W-:Y:S01]  /*1dcd0*/  F2FP.BF16.PACK_AB R38, R249, R38 ;  /* 0x00000026f926723e */ /* 0x000fe200000010ff */
[C---:B------:R-:W-:Y:S02]  /*1dce0*/  FADD.FTZ R251, -R237.reuse, R28 ;  /* 0x0000001cedfb7221 */ /* 0x040fe40000010100 */
[----:B------:R-:W-:Y:S01]  /*1dcf0*/  FADD.FTZ R249, -R237, R23 ;  /* 0x00000017edf97221 */ /* 0x000fe20000010100 */
[----:B------:R-:W-:Y:S01]  /*1dd00*/  F2FP.BF16.PACK_AB R39, R244, R39 ;  /* 0x00000027f427723e */ /* 0x000fe200000010ff */
[----:B------:R-:W-:-:S02]  /*1dd10*/  FMUL.FTZ R251, R236, R251 ;  /* 0x000000fbecfb7220 */ /* 0x000fc40000410000 */
[C---:B------:R-:W-:Y:S02]  /*1dd20*/  FADD.FTZ R247, -R237.reuse, R22 ;  /* 0x00000016edf77221 */ /* 0x040fe40000010100 */
[----:B------:R-:W-:Y:S01]  /*1dd30*/  FADD.FTZ R217, -R237, R217 ;  /* 0x000000d9edd97221 */ /* 0x000fe20000010100 */
[----:B0-----:R-:W-:Y:S01]  /*1dd40*/  IADD3 R40, P0, R241, c[0x0][0x210], RZ ;  /* 0x00008400f1287a10 */ /* 0x001fe20007f1e0ff */
[----:B------:R-:W-:Y:S02]  /*1dd50*/  FADD.FTZ R43, -R237, R32 ;  /* 0x00000020ed2b7221 */ /* 0x000fe40000010100 */
[C---:B------:R-:W-:Y:S01]  /*1dd60*/  FMUL.FTZ R32, R236.reuse, R33 ;  /* 0x00000021ec207220 */ /* 0x040fe20000410000 */
[----:B------:R-:W-:Y:S01]  /*1dd70*/  IADD3.X R41, R243, c[0x0][0x214], RZ, P0, !PT ;  /* 0x00008500f3297a10 */ /* 0x000fe200007fe4ff */
[----:B------:R-:W-:Y:S02]  /*1dd80*/  FMUL.FTZ R29, R236, R43 ;  /* 0x0000002bec1d7220 */ /* 0x000fe40000410000 */
[----:B------:R-:W-:-:S02]  /*1dd90*/  FADD.FTZ R239, -R237, R34 ;  /* 0x00000022edef7221 */ /* 0x000fc40000010100 */
[----:B------:R-:W-:Y:S01]  /*1dda0*/  FFMA.FTZ R28, R124, R29, R204 ;  /* 0x0000001d7c1c7223 */ /* 0x000fe200000100cc */
[----:B------:R0:W-:Y:S01]  /*1ddb0*/  STG.E.128 [R40.64], R36 ;  /* 0x0000002428007986 */ /* 0x0001e2000c101d06 */
[----:B------:R-:W-:Y:S02]  /*1ddc0*/  FFMA.FTZ R33, R125, R32, R205 ;  /* 0x000000207d217223 */ /* 0x000fe400000100cd */
[C---:B------:R-:W-:Y:S02]  /*1ddd0*/  FADD.FTZ R34, -R237.reuse, R30 ;  /* 0x0000001eed227221 */ /* 0x040fe40000010100 */
[C---:B------:R-:W-:Y:S02]  /*1dde0*/  FADD.FTZ R42, -R237.reuse, R31 ;  /* 0x0000001fed2a7221 */ /* 0x040fe40000010100 */
[C---:B------:R-:W-:Y:S02]  /*1ddf0*/  FADD.FTZ R241, -R237.reuse, R35 ;  /* 0x00000023edf17221 */ /* 0x040fe40000010100 */
[----:B------:R-:W-:Y:S01]  /*1de00*/  FADD.FTZ R31, -R237, R24 ;  /* 0x00000018ed1f7221 */ /* 0x000fe20000010100 */
[----:B------:R-:W-:Y:S01]  /*1de10*/  F2FP.BF16.PACK_AB R24, R33, R28 ;  /* 0x0000001c2118723e */ /* 0x000fe200000010ff */
[----:B------:R-:W-:-:S02]  /*1de20*/  FADD.FTZ R43, -R237, R20 ;  /* 0x00000014ed2b7221 */ /* 0x000fc40000010100 */
[----:B------:R-:W-:Y:S01]  /*1de30*/  FMUL.FTZ R23, R236, R34 ;  /* 0x00000022ec177220 */ /* 0x000fe20000410000 */
[----:B------:R-:W-:Y:S01]  /*1de40*/  IADD3 R34, R232, 0x20, RZ ;  /* 0x00000020e8227810 */ /* 0x000fe20007ffe0ff */
[C---:B------:R-:W-:Y:S02]  /*1de50*/  FMUL.FTZ R42, R236.reuse, R42 ;  /* 0x0000002aec2a7220 */ /* 0x040fe40000410000 */
[C---:B------:R-:W-:Y:S02]  /*1de60*/  FMUL.FTZ R33, R236.reuse, R239 ;  /* 0x000000efec217220 */ /* 0x040fe40000410000 */
[C---:B------:R-:W-:Y:S02]  /*1de70*/  FMUL.FTZ R20, R236.reuse, R241 ;  /* 0x000000f1ec147220 */ /* 0x040fe40000410000 */
[----:B------:R-:W-:Y:S02]  /*1de80*/  FMUL.FTZ R30, R236, R245 ;  /* 0x000000f5ec1e7220 */ /* 0x000fe40000410000 */
[----:B------:R-:W-:-:S02]  /*1de90*/  FADD.FTZ R239, -R237, R16 ;  /* 0x00000010edef7221 */ /* 0x000fc40000010100 */
[C---:B------:R-:W-:Y:S02]  /*1dea0*/  FADD.FTZ R35, -R237.reuse, R25 ;  /* 0x00000019ed237221 */ /* 0x040fe40000010100 */
[----:B0-----:R-:W-:Y:S02]  /*1deb0*/  FADD.FTZ R37, -R237, R26 ;  /* 0x0000001aed257221 */ /* 0x001fe40000010100 */
[----:B------:R-:W-:Y:S02]  /*1dec0*/  FFMA.FTZ R16, R82, R23, R162 ;  /* 0x0000001752107223 */ /* 0x000fe400000100a2 */
[----:B------:R-:W-:Y:S02]  /*1ded0*/  FFMA.FTZ R39, R83, R42, R163 ;  /* 0x0000002a53277223 */ /* 0x000fe400000100a3 */
[----:B------:R-:W-:Y:S02]  /*1dee0*/  FADD.FTZ R243, -R237, R21 ;  /* 0x00000015edf37221 */ /* 0x000fe40000010100 */
[----:B------:R-:W-:-:S02]  /*1def0*/  FFMA.FTZ R25, R126, R33, R206 ;  /* 0x000000217e197223 */ /* 0x000fc400000100ce */
[----:B------:R-:W-:Y:S02]  /*1df00*/  FFMA.FTZ R26, R127, R20, R207 ;  /* 0x000000147f1a7223 */ /* 0x000fe400000100cf */
[----:B------:R-:W-:Y:S02]  /*1df10*/  FADD.FTZ R41, -R237, R27 ;  /* 0x0000001bed297221 */ /* 0x000fe40000010100 */
[----:B------:R-:W-:Y:S01]  /*1df20*/  FFMA.FTZ R21, R120, R251, R200 ;  /* 0x000000fb78157223 */ /* 0x000fe200000100c8 */
[----:B------:R-:W-:Y:S01]  /*1df30*/  F2FP.BF16.PACK_AB R25, R26, R25 ;  /* 0x000000191a19723e */ /* 0x000fe200000010ff */
[----:B------:R-:W-:Y:S02]  /*1df40*/  FFMA.FTZ R28, R121, R30, R201 ;  /* 0x0000001e791c7223 */ /* 0x000fe400000100c9 */
[----:B------:R-:W-:Y:S02]  /*1df50*/  FFMA.FTZ R27, R122, R23, R202 ;  /* 0x000000177a1b7223 */ /* 0x000fe400000100ca */
[----:B------:R-:W-:Y:S01]  /*1df60*/  FADD.FTZ R23, -R237, R19 ;  /* 0x00000013ed177221 */ /* 0x000fe20000010100 */
[----:B------:R-:W-:Y:S01]  /*1df70*/  F2FP.BF16.PACK_AB R19, R39, R16 ;  /* 0x000000102713723e */ /* 0x000fe200000010ff */
[----:B------:R-:W-:Y:S01]  /*1df80*/  FADD.FTZ R241, -R237, R13 ;  /* 0x0000000dedf17221 */ /* 0x000fe20000010100 */
[----:B------:R-:W-:Y:S01]  /*1df90*/  F2FP.BF16.PACK_AB R26, R28, R21 ;  /* 0x000000151c1a723e */ /* 0x000fe200000010ff */
[----:B------:R-:W-:-:S02]  /*1dfa0*/  FFMA.FTZ R16, R84, R29, R164 ;  /* 0x0000001d54107223 */ /* 0x000fc400000100a4 */
[----:B------:R-:W-:Y:S02]  /*1dfb0*/  FFMA.FTZ R13, R85, R32, R165 ;  /* 0x00000020550d7223 */ /* 0x000fe400000100a5 */
[----:B------:R-:W-:Y:S02]  /*1dfc0*/  FFMA.FTZ R22, R123, R42, R203 ;  /* 0x0000002a7b167223 */ /* 0x000fe400000100cb */
[----:B------:R-:W-:Y:S01]  /*1dfd0*/  IMAD.MOV.U32 R28, RZ, RZ, 0x10 ;  /* 0x00000010ff1c7424 */ /* 0x000fe200078e00ff */
[----:B------:R-:W-:Y:S01]  /*1dfe0*/  F2FP.BF16.PACK_AB R16, R13, R16 ;  /* 0x000000100d10723e */ /* 0x000fe200000010ff */
[C---:B------:R-:W-:Y:S01]  /*1dff0*/  FADD.FTZ R245, -R237.reuse, R17 ;  /* 0x00000011edf57221 */ /* 0x040fe20000010100 */
[----:B------:R-:W-:Y:S01]  /*1e000*/  F2FP.BF16.PACK_AB R27, R22, R27 ;  /* 0x0000001b161b723e */ /* 0x000fe200000010ff */
[----:B------:R-:W-:Y:S02]  /*1e010*/  FADD.FTZ R21, -R237, R18 ;  /* 0x00000012ed157221 */ /* 0x000fe40000010100 */
[----:B------:R-:W-:-:S02]  /*1e020*/  FFMA.FTZ R17, R86, R33, R166 ;  /* 0x0000002156117223 */ /* 0x000fc400000100a6 */
[----:B------:R-:W-:Y:S02]  /*1e030*/  FFMA.FTZ R18, R80, R251, R160 ;  /* 0x000000fb50127223 */ /* 0x000fe400000100a0 */
[----:B------:R-:W-:Y:S02]  /*1e040*/  FFMA.FTZ R29, R81, R30, R161 ;  /* 0x0000001e511d7223 */ /* 0x000fe400000100a1 */
[----:B------:R-:W-:Y:S02]  /*1e050*/  FFMA.FTZ R20, R87, R20, R167 ;  /* 0x0000001457147223 */ /* 0x000fe400000100a7 */
[----:B------:R-:W-:Y:S01]  /*1e060*/  FADD.FTZ R39, -R237, R12 ;  /* 0x0000000ced277221 */ /* 0x000fe20000010100 */
[----:B------:R-:W-:Y:S01]  /*1e070*/  F2FP.BF16.PACK_AB R18, R29, R18 ;  /* 0x000000121d12723e */ /* 0x000fe200000010ff */
[----:B------:R-:W-:Y:S01]  /*1e080*/  IMAD.WIDE.U32 R12, R34, R28, c[0x0][0x208] ;  /* 0x00008200220c7625 */ /* 0x000fe200078e001c */
[----:B------:R-:W-:-:S03]  /*1e090*/  F2FP.BF16.PACK_AB R17, R20, R17 ;  /* 0x000000111411723e */ /* 0x000fc600000010ff */
[C---:B------:R-:W-:Y:S01]  /*1e0a0*/  FADD.FTZ R251, -R237.reuse, R14 ;  /* 0x0000000eedfb7221 */ /* 0x040fe20000010100 */
[----:B------:R0:W-:Y:S01]  /*1e0b0*/  STG.E.128 [R12.64], R24 ;  /* 0x000000180c007986 */ /* 0x0001e2000c101d06 */
[----:B------:R-:W-:Y:S02]  /*1e0c0*/  FADD.FTZ R22, -R237, R15 ;  /* 0x0000000fed167221 */ /* 0x000fe40000010100 */
[----:B------:R-:W-:-:S04]  /*1e0d0*/  IMAD.WIDE.U32 R14, R34, R28, c[0x0][0x210] ;  /* 0x00008400220e7625 */ /* 0x000fc800078e001c */
[C---:B------:R-:W-:Y:S01]  /*1e0e0*/  FMUL.FTZ R31, R236.reuse, R31 ;  /* 0x0000001fec1f7220 */ /* 0x040fe20000410000 */
[----:B------:R1:W-:Y:S01]  /*1e0f0*/  STG.E.128 [R14.64], R16 ;  /* 0x000000100e007986 */ /* 0x0003e2000c101d06 */
[C---:B------:R-:W-:Y:S02]  /*1e100*/  FMUL.FTZ R20, R236.reuse, R35 ;  /* 0x00000023ec147220 */ /* 0x040fe40000410000 */
[C---:B------:R-:W-:Y:S02]  /*1e110*/  FMUL.FTZ R37, R236.reuse, R37 ;  /* 0x00000025ec257220 */ /* 0x040fe40000410000 */
[C---:B------:R-:W-:Y:S02]  /*1e120*/  FMUL.FTZ R30, R236.reuse, R41 ;  /* 0x00000029ec1e7220 */ /* 0x040fe40000410000 */
[C---:B------:R-:W-:Y:S02]  /*1e130*/  FMUL.FTZ R247, R236.reuse, R247 ;  /* 0x000000f7ecf77220 */ /* 0x040fe40000410000 */
[----:B------:R-:W-:-:S02]  /*1e140*/  FMUL.FTZ R43, R236, R43 ;  /* 0x0000002bec2b7220 */ /* 0x000fc40000410000 */
[C---:B0-----:R-:W-:Y:S02]  /*1e150*/  FMUL.FTZ R24, R236.reuse, R249 ;  /* 0x000000f9ec187220 */ /* 0x041fe40000410000 */
[----:B------:R-:W-:Y:S02]  /*1e160*/  FMUL.FTZ R32, R236, R243 ;  /* 0x000000f3ec207220 */ /* 0x000fe40000410000 */
[----:B------:R-:W-:Y:S02]  /*1e170*/  FFMA.FTZ R12, R116, R31, R196 ;  /* 0x0000001f740c7223 */ /* 0x000fe400000100c4 */
[----:B------:R-:W-:Y:S02]  /*1e180*/  FFMA.FTZ R13, R117, R20, R197 ;  /* 0x00000014750d7223 */ /* 0x000fe400000100c5 */
[----:B-1----:R-:W-:Y:S02]  /*1e190*/  FFMA.FTZ R14, R118, R37, R198 ;  /* 0x00000025760e7223 */ /* 0x002fe400000100c6 */
        /* <DEDUP_REMOVED lines=8> */
[C---:B------:R-:W-:Y:S02]  /*1e220*/  FMUL.FTZ R239, R236.reuse, R239 ;  /* 0x000000efecef7220 */ /* 0x040fe40000410000 */
[----:B------:R-:W-:Y:S01]  /*1e230*/  FMUL.FTZ R26, R236, R245 ;  /* 0x000000f5ec1a7220 */ /* 0x000fe20000410000 */
[----:B------:R-:W-:Y:S01]  /*1e240*/  F2FP.BF16.PACK_AB R14, R17, R16 ;  /* 0x00000010110e723e */ /* 0x000fe200000010ff */
[----:B------:R-:W-:-:S02]  /*1e250*/  FFMA.FTZ R19, R74, R247, R154 ;  /* 0x000000f74a137223 */ /* 0x000fc4000001009a */
[----:B------:R-:W-:Y:S02]  /*1e260*/  FFMA.FTZ R24, R75, R24, R155 ;  /* 0x000000184b187223 */ /* 0x000fe4000001009b */
[----:B------:R-:W-:Y:S02]  /*1e270*/  FFMA.FTZ R16, R76, R31, R156 ;  /* 0x0000001f4c107223 */ /* 0x000fe4000001009c */
[----:B------:R-:W-:Y:S01]  /*1e280*/  FFMA.FTZ R25, R77, R20, R157 ;  /* 0x000000144d197223 */ /* 0x000fe2000001009d */
[----:B------:R-:W-:Y:S01]  /*1e290*/  F2FP.BF16.PACK_AB R19, R24, R19 ;  /* 0x000000131813723e */ /* 0x000fe200000010ff */
[----:B------:R-:W-:Y:S01]  /*1e2a0*/  FFMA.FTZ R17, R78, R37, R158 ;  /* 0x000000254e117223 */ /* 0x000fe2000001009e */
[----:B------:R-:W-:Y:S01]  /*1e2b0*/  IADD3 R37, R232, 0x60, RZ ;  /* 0x00000060e8257810 */ /* 0x000fe20007ffe0ff */
[----:B------:R-:W-:Y:S01]  /*1e2c0*/  FFMA.FTZ R30, R79, R30, R159 ;  /* 0x0000001e4f1e7223 */ /* 0x000fe2000001009f */
[----:B------:R-:W-:Y:S01]  /*1e2d0*/  F2FP.BF16.PACK_AB R16, R25, R16 ;  /* 0x000000101910723e */ /* 0x000fe200000010ff */
[----:B------:R-:W-:-:S02]  /*1e2e0*/  FMUL.FTZ R41, R236, R21 ;  /* 0x00000015ec297220 */ /* 0x000fc40000410000 */
[----:B------:R-:W-:Y:S01]  /*1e2f0*/  FMUL.FTZ R38, R236, R23 ;  /* 0x00000017ec267220 */ /* 0x000fe20000410000 */
[----:B------:R-:W-:Y:S01]  /*1e300*/  F2FP.BF16.PACK_AB R17, R30, R17 ;  /* 0x000000111e11723e */ /* 0x000fe200000010ff */
[----:B------:R-:W-:Y:S02]  /*1e310*/  FADD.FTZ R29, -R237, R216 ;  /* 0x000000d8ed1d7221 */ /* 0x000fe40000010100 */
[----:B------:R-:W-:Y:S02]  /*1e320*/  FFMA.FTZ R20, R108, R239, R188 ;  /* 0x000000ef6c147223 */ /* 0x000fe400000100bc */
[----:B------:R-:W-:Y:S02]  /*1e330*/  FFMA.FTZ R31, R109, R26, R189 ;  /* 0x0000001a6d1f7223 */ /* 0x000fe400000100bd */
[C---:B------:R-:W-:Y:S02]  /*1e340*/  FMUL.FTZ R39, R236.reuse, R39 ;  /* 0x00000027ec277220 */ /* 0x040fe40000410000 */
[C---:B------:R-:W-:Y:S01]  /*1e350*/  FMUL.FTZ R40, R236.reuse, R241 ;  /* 0x000000f1ec287220 */ /* 0x040fe20000410000 */
[----:B------:R-:W-:Y:S01]  /*1e360*/  F2FP.BF16.PACK_AB R20, R31, R20 ;  /* 0x000000141f14723e */ /* 0x000fe200000010ff */
[----:B------:R-:W-:Y:S01]  /*1e370*/  FMUL.FTZ R251, R236, R251 ;  /* 0x000000fbecfb7220 */ /* 0x000fe20000410000 */
[----:B------:R-:W-:Y:S01]  /*1e380*/  IADD3 R31, R232, 0x40, RZ ;  /* 0x00000040e81f7810 */ /* 0x000fe20007ffe0ff */
        /* <DEDUP_REMOVED lines=15> */
[C---:B------:R-:W-:Y:S02]  /*1e480*/  FADD.FTZ R33, -R237.reuse, R218 ;  /* 0x000000daed217221 */ /* 0x040fe40000010100 */
[----:B------:R-:W-:Y:S01]  /*1e490*/  FADD.FTZ R219, -R237, R219 ;  /* 0x000000dbeddb7221 */ /* 0x000fe20000010100 */
[----:B------:R-:W-:Y:S01]  /*1e4a0*/  F2FP.BF16.PACK_AB R27, R216, R27 ;  /* 0x0000001bd81b723e */ /* 0x000fe200000010ff */
[----:B------:R-:W-:-:S04]  /*1e4b0*/  IMAD.WIDE.U32 R24, R31, R28, c[0x0][0x208] ;  /* 0x000082001f187625 */ /* 0x000fc800078e001c */
[C---:B------:R-:W-:Y:S01]  /*1e4c0*/  FMUL.FTZ R29, R236.reuse, R29 ;  /* 0x0000001dec1d7220 */ /* 0x040fe20000410000 */
[----:B------:R0:W-:Y:S01]  /*1e4d0*/  STG.E.128 [R24.64], R12 ;  /* 0x0000000c18007986 */ /* 0x0001e2000c101d06 */
[C---:B------:R-:W-:Y:S02]  /*1e4e0*/  FMUL.FTZ R32, R236.reuse, R217 ;  /* 0x000000d9ec207220 */ /* 0x040fe40000410000 */
[C---:B------:R-:W-:Y:S02]  /*1e4f0*/  FMUL.FTZ R33, R236.reuse, R33 ;  /* 0x00000021ec217220 */ /* 0x040fe40000410000 */
[----:B------:R-:W-:Y:S02]  /*1e500*/  FMUL.FTZ R36, R236, R219 ;  /* 0x000000dbec247220 */ /* 0x000fe40000410000 */
[----:B------:R-:W-:Y:S02]  /*1e510*/  FFMA.FTZ R216, R69, R26, R149 ;  /* 0x0000001a45d87223 */ /* 0x000fe40000010095 */
[----:B------:R-:W-:-:S02]  /*1e520*/  FFMA.FTZ R26, R64, R39, R144 ;  /* 0x00000027401a7223 */ /* 0x000fc40000010090 */
[C---:B------:R-:W-:Y:S02]  /*1e530*/  FADD.FTZ R220, -R237.reuse, R220 ;  /* 0x000000dceddc7221 */ /* 0x040fe40000010100 */
[C---:B------:R-:W-:Y:S02]  /*1e540*/  FADD.FTZ R221, -R237.reuse, R221 ;  /* 0x000000ddeddd7221 */ /* 0x040fe40000010100 */
[----:B------:R-:W-:Y:S02]  /*1e550*/  FADD.FTZ R222, -R237, R222 ;  /* 0x000000deedde7221 */ /* 0x000fe40000010100 */
[----:B------:R-:W-:Y:S02]  /*1e560*/  FFMA.FTZ R39, R65, R40, R145 ;  /* 0x0000002841277223 */ /* 0x000fe40000010091 */
[----:B------:R-:W-:Y:S02]  /*1e570*/  FADD.FTZ R223, -R237, R223 ;  /* 0x000000dfeddf7221 */ /* 0x000fe40000010100 */
[----:B------:R-:W-:Y:S01]  /*1e580*/  FFMA.FTZ R40, R100, R29, R180 ;  /* 0x0000001d64287223 */ /* 0x000fe200000100b4 */
[----:B------:R-:W-:Y:S01]  /*1e590*/  F2FP.BF16.PACK_AB R26, R39, R26 ;  /* 0x0000001a271a723e */ /* 0x000fe200000010ff */
[----:B0-----:R-:W-:-:S02]  /*1e5a0*/  FFMA.FTZ R13, R101, R32, R181 ;  /* 0x00000020650d7223 */ /* 0x001fc400000100b5 */
[----:B------:R-:W-:-:S03]  /*1e5b0*/  IMAD.WIDE.U32 R30, R31, R28, c[0x0][0x210] ;  /* 0x000084001f1e7625 */ /* 0x000fc600078e001c */
[----:B------:R-:W-:Y:S01]  /*1e5c0*/  F2FP.BF16.PACK_AB R12, R13, R40 ;  /* 0x000000280d0c723e */ /* 0x000fe200000010ff */
[----:B------:R-:W-:Y:S01]  /*1e5d0*/  FFMA.FTZ R14, R102, R33, R182 ;  /* 0x00000021660e7223 */ /* 0x000fe200000100b6 */
[----:B------:R0:W-:Y:S01]  /*1e5e0*/  STG.E.128 [R30.64], R16 ;  /* 0x000000101e007986 */ /* 0x0001e2000c101d06 */
[----:B------:R-:W-:Y:S02]  /*1e5f0*/  FFMA.FTZ R15, R103, R36, R183 ;  /* 0x00000024670f7223 */ /* 0x000fe400000100b7 */
[----:B------:R-:W-:-:S03]  /*1e600*/  IMAD.WIDE.U32 R34, R37, R28, c[0x0][0x208] ;  /* 0x0000820025227625 */ /* 0x000fc600078e001c */
[----:B------:R-:W-:Y:S01]  /*1e610*/  F2FP.BF16.PACK_AB R13, R15, R14 ;  /* 0x0000000e0f0d723e */ /* 0x000fe200000010ff */
[C---:B------:R-:W-:Y:S01]  /*1e620*/  FMUL.FTZ R217, R236.reuse, R220 ;  /* 0x000000dcecd97220 */ /* 0x040fe20000410000 */
[----:B------:R1:W-:Y:S01]  /*1e630*/  STG.E.128 [R34.64], R20 ;  /* 0x0000001422007986 */ /* 0x0003e2000c101d06 */
[C---:B------:R-:W-:Y:S02]  /*1e640*/  FMUL.FTZ R42, R236.reuse, R221 ;  /* 0x000000ddec2a7220 */ /* 0x040fe40000410000 */
[C---:B------:R-:W-:Y:S02]  /*1e650*/  FMUL.FTZ R43, R236.reuse, R222 ;  /* 0x000000deec2b7220 */ /* 0x040fe40000410000 */
[----:B------:R-:W-:Y:S02]  /*1e660*/  FMUL.FTZ R236, R236, R223 ;  /* 0x000000dfecec7220 */ /* 0x000fe40000410000 */
[----:B------:R-:W-:Y:S02]  /*1e670*/  FFMA.FTZ R14, R96, R217, R176 ;  /* 0x000000d9600e7223 */ /* 0x000fe400000100b0 */
[----:B------:R-:W-:-:S02]  /*1e680*/  FFMA.FTZ R15, R97, R42, R177 ;  /* 0x0000002a610f7223 */ /* 0x000fc400000100b1 */
[----:B0-----:R-:W-:Y:S02]  /*1e690*/  FFMA.FTZ R18, R56, R217, R136 ;  /* 0x000000d938127223 */ /* 0x001fe40000010088 */
[----:B------:R-:W-:Y:S01]  /*1e6a0*/  FFMA.FTZ R16, R98, R43, R178 ;  /* 0x0000002b62107223 */ /* 0x000fe200000100b2 */
[----:B------:R-:W-:Y:S01]  /*1e6b0*/  F2FP.BF16.PACK_AB R14, R15, R14 ;  /* 0x0000000e0f0e723e */ /* 0x000fe200000010ff */
[----:B------:R-:W-:Y:S02]  /*1e6c0*/  FFMA.FTZ R17, R57, R42, R137 ;  /* 0x0000002a39117223 */ /* 0x000fe40000010089 */
[----:B------:R-:W-:Y:S02]  /*1e6d0*/  FFMA.FTZ R239, R68, R239, R148 ;  /* 0x000000ef44ef7223 */ /* 0x000fe40000010094 */
[----:B-1----:R-:W-:Y:S01]  /*1e6e0*/  FFMA.FTZ R21, R99, R236, R179 ;  /* 0x000000ec63157223 */ /* 0x002fe200000100b3 */
[----:B------:R-:W-:Y:S01]  /*1e6f0*/  F2FP.BF16.PACK_AB R18, R17, R18 ;  /* 0x000000121112723e */ /* 0x000fe200000010ff */
        /* <DEDUP_REMOVED lines=17> */
[----:B------:R-:W-:Y:S01]  /*1e810*/  F2FP.BF16.PACK_AB R17, R36, R17 ;  /* 0x000000112411723e */ /* 0x000fe200000010ff */
[----:B------:R-:W-:Y:S01]  /*1e820*/  IMAD.WIDE.U32 R28, R37, R28, c[0x0][0x210] ;  /* 0x00008400251c7625 */ /* 0x000fe200078e001c */
[----:B------:R-:W-:-:S02]  /*1e830*/  IADD3.X R23, R234, c[0x0][0x214], RZ, P1, !PT ;  /* 0x00008500ea177a10 */ /* 0x000fc40000ffe4ff */
        /* <DEDUP_REMOVED lines=8> */
.L_x_15008:
[----:B------:R-:W-:Y:S05]  /*1e8c0*/  BSYNC B0 ;  /* 0x0000000000007941 */ /* 0x000fea0003800000 */
.L_x_14360:
[----:B------:R-:W-:Y:S05]  /*1e8d0*/  EXIT ;  /* 0x000000000000794d */ /* 0x000fea0003800000 */
.L_x_15006:
[----:B------:R-:W-:Y:S01]  /*1e8e0*/  IMAD.MOV.U32 R235, RZ, RZ, 0x1 ;  /* 0x00000001ffeb7424 */ /* 0x000fe200078e00ff */
[----:B------:R-:W-:Y:S01]  /*1e8f0*/  MOV R236, 0x1e930 ;  /* 0x0001e93000ec7802 */ /* 0x000fe20000000f00 */
[----:B------:R-:W-:-:S02]  /*1e900*/  IMAD.MOV.U32 R238, RZ, RZ, 0x1f ;  /* 0x0000001fffee7424 */ /* 0x000fc400078e00ff */
[----:B------:R-:W-:Y:S02]  /*1e910*/  IMAD.MOV.U32 R239, RZ, RZ, -0x1 ;  /* 0xffffffffffef7424 */ /* 0x000fe400078e00ff */
[----:B------:R-:W-:Y:S05]  /*1e920*/  CALL.REL.NOINC `($__internal_37_$__cuda_sm70_shflsync_bfly_p) ;  /* 0x0000089000007944 */ /* 0x000fea0003c00000 */
[----:B01----:R-:W-:Y:S05]  /*1e930*/  BRA `(.L_x_15010) ;  /* 0xffffe9a000007947 */ /* 0x003fea000383ffff */
.L_x_15007:
[----:B------:R-:W-:Y:S01]  /*1e940*/  HFMA2.MMA R235, -RZ, RZ, 0, 1.1920928955078125e-07 ;  /* 0x00000002ffeb7435 */ /* 0x000fe200000001ff */
[----:B------:R-:W-:Y:S01]  /*1e950*/  IMAD.MOV.U32 R238, RZ, RZ, 0x1f ;  /* 0x0000001fffee7424 */ /* 0x000fe200078e00ff */
[----:B------:R-:W-:Y:S01]  /*1e960*/  MOV R236, 0x1e990 ;  /* 0x0001e99000ec7802 */ /* 0x000fe20000000f00 */
[----:B------:R-:W-:-:S03]  /*1e970*/  IMAD.MOV.U32 R239, RZ, RZ, -0x1 ;  /* 0xffffffffffef7424 */ /* 0x000fc600078e00ff */
[----:B------:R-:W-:Y:S05]  /*1e980*/  CALL.REL.NOINC `($__internal_37_$__cuda_sm70_shflsync_bfly_p) ;  /* 0x0000083000007944 */ /* 0x000fea0003c00000 */
[----:B01----:R-:W-:Y:S01]  /*1e990*/  FADD.FTZ R240, R240, R235 ;  /* 0x000000ebf0f07221 */ /* 0x003fe20000010000 */
[----:B------:R-:W-:Y:S01]  /*1e9a0*/  MOV R236, 0x1e9f0 ;  /* 0x0001e9f000ec7802 */ /* 0x000fe20000000f00 */
[----:B------:R-:W-:Y:S02]  /*1e9b0*/  IMAD.MOV.U32 R235, RZ, RZ, 0x4 ;  /* 0x00000004ffeb7424 */ /* 0x000fe400078e00ff */
[----:B------:R-:W-:Y:S02]  /*1e9c0*/  IMAD.MOV.U32 R238, RZ, RZ, 0x1f ;  /* 0x0000001fffee7424 */ /* 0x000fe400078e00ff */
[----:B------:R-:W-:Y:S02]  /*1e9d0*/  IMAD.MOV.U32 R239, RZ, RZ, -0x1 ;  /* 0xffffffffffef7424 */ /* 0x000fe400078e00ff */
[----:B------:R-:W-:Y:S05]  /*1e9e0*/  CALL.REL.NOINC `($__internal_37_$__cuda_sm70_shflsync_bfly_p) ;  /* 0x000007d000007944 */ /* 0x000fea0003c00000 */
[----:B01----:R-:W-:Y:S01]  /*1e9f0*/  FADD.FTZ R240, R240, R235 ;  /* 0x000000ebf0f07221 */ /* 0x003fe20000010000 */
[----:B------:R-:W-:Y:S01]  /*1ea00*/  MOV R235, 0x8 ;  /* 0x0000000800eb7802 */ /* 0x000fe20000000f00 */
[----:B------:R-:W-:Y:S01]  /*1ea10*/  IMAD.MOV.U32 R238, RZ, RZ, 0x1f ;  /* 0x0000001fffee7424 */ /* 0x000fe200078e00ff */
[----:B------:R-:W-:Y:S01]  /*1ea20*/  MOV R236, 0x1ea50 ;  /* 0x0001ea5000ec7802 */ /* 0x000fe20000000f00 */
[----:B------:R-:W-:-:S02]  /*1ea30*/  IMAD.MOV.U32 R239, RZ, RZ, -0x1 ;  /* 0xffffffffffef7424 */ /* 0x000fc400078e00ff */
[----:B------:R-:W-:Y:S05]  /*1ea40*/  CALL.REL.NOINC `($__internal_37_$__cuda_sm70_shflsync_bfly_p) ;  /* 0x0000077000007944 */ /* 0x000fea0003c00000 */
[----:B01----:R-:W-:Y:S01]  /*1ea50*/  FADD.FTZ R240, R240, R235 ;  /* 0x000000ebf0f07221 */ /* 0x003fe20000010000 */
[----:B------:R-:W-:Y:S01]  /*1ea60*/  MOV R236, 0x1eab0 ;  /* 0x0001eab000ec7802 */ /* 0x000fe20000000f00 */
[----:B------:R-:W-:-:S02]  /*1ea70*/  IMAD.MOV.U32 R235, RZ, RZ, 0x10 ;  /* 0x00000010ffeb7424 */ /* 0x000fc400078e00ff */
[----:B------:R-:W-:Y:S02]  /*1ea80*/  IMAD.MOV.U32 R238, RZ, RZ, 0x1f ;  /* 0x0000001fffee7424 */ /* 0x000fe400078e00ff */
[----:B------:R-:W-:Y:S02]  /*1ea90*/  IMAD.MOV.U32 R239, RZ, RZ, -0x1 ;  /* 0xffffffffffef7424 */ /* 0x000fe400078e00ff */
[----:B------:R-:W-:Y:S05]  /*1eaa0*/  CALL.REL.NOINC `($__internal_37_$__cuda_sm70_shflsync_bfly_p) ;  /* 0x0000071000007944 */ /* 0x000fea0003c00000 */
[----:B-1----:R-:W-:Y:S02]  /*1eab0*/  FADD.FTZ R235, R240, R235 ;  /* 0x000000ebf0eb7221 */ /* 0x002fe40000010000 */
[----:B0-----:R-:W-:Y:S02]  /*1eac0*/  IMAD.MOV.U32 R238, RZ, RZ, 0x1f ;  /* 0x0000001fffee7424 */ /* 0x001fe400078e00ff */
[----:B------:R-:W-:Y:S02]  /*1ead0*/  FMUL.FTZ R243, R235, c[0x0][0x1e0] ;  /* 0x00007800ebf37a20 */ /* 0x000fe40000410000 */
[----:B------:R-:W-:Y:S02]  /*1eae0*/  IMAD.MOV.U32 R239, RZ, RZ, -0x1 ;  /* 0xffffffffffef7424 */ /* 0x000fe400078e00ff */
[----:B------:R-:W-:-:S02]  /*1eaf0*/  FADD.FTZ R235, -R243, R40 ;  /* 0x00000028f3eb7221 */ /* 0x000fc40000010100 */
[----:B------:R-:W-:Y:S02]  /*1eb00*/  FADD.FTZ R236, -R243, R41 ;  /* 0x00000029f3ec7221 */ /* 0x000fe40000010100 */
[----:B------:R-:W-:-:S04]  /*1eb10*/  FFMA.FTZ R235, R235, R235, RZ ;  /* 0x000000ebebeb7223 */ /* 0x000fc800000100ff */
        /* <DEDUP_REMOVED lines=77> */
[----:B------:R-:W-:Y:S01]  /*1eff0*/  HFMA2.MMA R235, -RZ, RZ, 0, 5.9604644775390625e-08 ;  /* 0x00000001ffeb7435 */ /* 0x000fe200000001ff */
[----:B------:R-:W-:-:S05]  /*1f000*/  MOV R236, 0x1f020 ;  /* 0x0001f02000ec7802 */ /* 0x000fca0000000f00 */
        /* <DEDUP_REMOVED lines=19> */
[----:B01----:R-:W-:Y:S01]  /*1f140*/  FADD.FTZ R240, R240, R235 ;  /* 0x000000ebf0f07221 */ /* 0x003fe20000010000 */
[----:B------:R-:W-:Y:S01]  /*1f150*/  HFMA2.MMA R235, -RZ, RZ, 0, 9.5367431640625e-07 ;  /* 0x00000010ffeb7435 */ /* 0x000fe200000001ff */
[----:B------:R-:W-:Y:S01]  /*1f160*/  IMAD.MOV.U32 R238, RZ, RZ, 0x1f ;  /* 0x0000001fffee7424 */ /* 0x000fe200078e00ff */
[----:B------:R-:W-:Y:S01]  /*1f170*/  MOV R236, 0x1f1a0 ;  /* 0x0001f1a000ec7802 */ /* 0x000fe20000000f00 */
[----:B------:R-:W-:-:S03]  /*1f180*/  IMAD.MOV.U32 R239, RZ, RZ, -0x1 ;  /* 0xffffffffffef7424 */ /* 0x000fc600078e00ff */
[----:B------:R-:W-:Y:S05]  /*1f190*/  CALL.REL.NOINC `($__internal_37_$__cuda_sm70_shflsync_bfly_p) ;  /* 0x0000002000007944 */ /* 0x000fea0003c00000 */
[----:B01----:R-:W-:Y:S01]  /*1f1a0*/  IMAD.MOV.U32 R239, RZ, RZ, R235 ;  /* 0x000000ffffef7224 */ /* 0x003fe200078e00eb */
[----:B------:R-:W-:Y:S05]  /*1f1b0*/  BRA `(.L_x_15011) ;  /* 0xffffe76000007947 */ /* 0x000fea000383ffff */
        .weak           $__internal_37_$__cuda_sm70_shflsync_bfly_p
        .type           $__internal_37_$__cuda_sm70_shflsync_bfly_p,@function
        .size           $__internal_37_$__cuda_sm70_shflsync_bfly_p,(.L_x_33015 - $__internal_37_$__cuda_sm70_shflsync_bfly_p)
$__internal_37_$__cuda_sm70_shflsync_bfly_p:
[----:B------:R-:W-:Y:S01]  /*1f1c0*/  IMAD.MOV.U32 R237, RZ, RZ, 0x0 ;  /* 0x00000000ffed7424 */ /* 0x000fe200078e00ff */
[----:B------:R-:W-:Y:S04]  /*1f1d0*/  WARPSYNC R239 ;  /* 0x000000ef00007348 */ /* 0x000fe80003800000 */
[----:B------:R0:W1:Y:S01]  /*1f1e0*/  SHFL.BFLY PT, R235, R240, R235, R238 ;  /* 0x0c0000ebf0eb7389 */ /* 0x00006200000e00ee */
[----:B------:R-:W-:Y:S05]  /*1f1f0*/  RET.REL.NODEC R236 `(_ZN10layer_norm31ln_parallel_residual_fwd_kernelINS_13Kernel_traitsIf13__nv_bfloat16fS2_fjLj1280ELj1ELj4ELj1ELj16ENS_18Kernel_traits_baseILj1280EfS2_fS2_fjLj128EEEEELb1ELb0ELb1EEEvNS_9FwdParamsE) ;  /* 0xfffe0e00ec007950 */ /* 0x000fea0003c3ffff */
.L_x_15012:
        /* <DEDUP_REMOVED lines=16> */
.L_x_33015:


//--------------------- .text._ZN10layer_norm31ln_parallel_residual_fwd_kernelINS_13Kernel_traitsIf13__nv_bfloat16fS2_fjLj1280ELj1ELj4ELj1ELj16ENS_18Kernel_traits_baseILj1280EfS2_fS2_fjLj128EEEEELb1ELb1ELb0EEEvNS_9FwdParamsE --------------------------
	.section	.text._ZN10layer_norm31ln_parallel_residual_fwd_kernelINS_13Kernel_traitsIf13__nv_bfloat16fS2_fjLj1280ELj1ELj4ELj1ELj16ENS_18Kernel_traits_baseILj1280EfS2_fS2_fjLj128EEEEELb1ELb1ELb0EEEvNS_9FwdParamsE,"ax",@progbits
	.sectioninfo	@"SHI_REGISTERS=168"
	.align	128
        .global         _ZN10layer_norm31ln_parallel_residual_fwd_kernelINS_13Kernel_traitsIf13__nv_bfloat16fS2_fjLj1280ELj1ELj4ELj1ELj16ENS_18Kernel_traits_baseILj1280EfS2_fS2_fjLj128EEEEELb1ELb1ELb0EEEvNS_9FwdParamsE
        .type           _ZN10layer_norm31ln_parallel_residual_fwd_kernelINS_13Kernel_traitsIf13__nv_bfloat16fS2_fjLj1280ELj1ELj4ELj1ELj16ENS_18Kernel_traits_baseILj1280EfS2_fS2_fjLj128EEEEELb1ELb1ELb0EEEvNS_9FwdParamsE,@function
        .size           _ZN10layer_norm31ln_parallel_residual_fwd_kernelINS_13Kernel_traitsIf13__nv_bfloat16fS2_fjLj1280ELj1ELj4ELj1ELj16ENS_18Kernel_traits_baseILj1280EfS2_fS2_fjLj128EEEEELb1ELb1ELb0EEEvNS_9FwdParamsE,(.L_x_33016 - _ZN10layer_norm31ln_parallel_residual_fwd_kernelINS_13Kernel_traitsIf13__nv_bfloat16fS2_fjLj1280ELj1ELj4ELj1ELj16ENS_18Kernel_traits_baseILj1280EfS2_fS2_fjLj128EEEEELb1ELb1ELb0EEEvNS_9FwdParamsE)
        .other          _ZN10layer_norm31ln_parallel_residual_fwd_kernelINS_13Kernel_traitsIf13__nv_bfloat16fS2_fjLj1280ELj1ELj4ELj1ELj16ENS_18Kernel_traits_baseILj1280EfS2_fS2_fjLj128EEEEELb1ELb1ELb0EEEvNS_9FwdParamsE,@"STO_CUDA_ENTRY STV_DEFAULT"
_ZN10layer_norm31ln_parallel_residual_fwd_kernelINS_13Kernel_traitsIf13__nv_bfloat16fS2_fjLj1280ELj1ELj4ELj1ELj16ENS_18Kernel_traits_baseILj1280EfS2_fS2_fjLj128EEEEELb1ELb1ELb0EEEvNS_9FwdParamsE:
.text._ZN10layer_norm31ln_parallel_residual_fwd_kernelINS_13Kernel_traitsIf13__nv_bfloat16fS2_fjLj1280ELj1ELj4ELj1ELj16ENS_18Kernel_traits_baseILj1280EfS2_fS2_fjLj128EEEEELb1ELb1ELb0EEEvNS_9FwdParamsE:
        /* <DEDUP_REMOVED lines=16> */
[----:B------:R-:W0:Y:S02]  /*0100*/  S2R R11, SR_CTAID.X ;  /* 0x00000000000b7919 */ /* 0x000e240000002500 */
[----:B0-----:R-:W-:-:S04]  /*0110*/  IMAD R155, R11, c[0x0][0x0], R156 ;  /* 0x000000000b9b7a24 */ /* 0x001fc800078e029c */
        /* <DEDUP_REMOVED lines=15> */
[----:B------:R-:W-:Y:S01]  /*0210*/  LOP3.LUT R0, R156, 0x1f, RZ, 0xc0, !PT ;  /* 0x0000001f9c007812 */ /* 0x000fe200078ec0ff */
[----:B------:R-:W-:Y:S01]  /*0220*/  UIADD3 UR12, UR5, 0x76cf5d0a, URZ ;  /* 0x76cf5d0a050c7890 */ /* 0x000fe2000fffe03f */
[----:B------:R-:W-:Y:S01]  /*0230*/  SHF.R.U32.HI R156, RZ, 0x5, R156 ;  /* 0x00000005ff9c7819 */ /* 0x000fe2000001169c */
        /* <DEDUP_REMOVED lines=8> */
[----:B------:R-:W-:-:S02]  /*02c0*/  UIADD3 UR18, UR5, -0x56f99767, URZ ;  /* 0xa906689905127890 */ /* 0x000fc4000fffe03f */
[----:B------:R-:W-:Y:S01]  /*02d0*/  UIADD3 UR17, UR4, 0x1715609d, URZ ;  /* 0x1715609d04117890 */ /* 0x000fe2000fffe03f */
[----:B------:R-:W-:Y:S01]  /*02e0*/  IMAD.WIDE.U32 R4, R4, -0x2daee0ad, RZ ;  /* 0xd2511f5304047825 */ /* 0x000fe200078e00ff */
[----:B------:R-:W-:Y:S01]  /*02f0*/  LOP3.LUT R3, R7, UR11, R8, 0x96, !PT ;  /* 0x0000000b07037c12 */ /* 0x000fe2000f8e9608 */
[----:B------:R-:W-:Y:S02]  /*0300*/  UIADD3 UR20, UR5, 0x646e171e, URZ ;  /* 0x646e171e05147890 */ /* 0x000fe4000fffe03f */
[----:B------:R-:W-:Y:S01]  /*0310*/  UIADD3 UR19, UR4, -0x4ab325aa, URZ ;  /* 0xb54cda5604137890 */ /* 0x000fe2000fffe03f */
        /* <DEDUP_REMOVED lines=9> */
[----:B------:R-:W-:Y:S01]  /*03b0*/  IMAD.WIDE.U32 R6, R7, -0x326172a9, RZ ;  /* 0xcd9e8d5707067825 */ /* 0x000fe200078e00ff */
[----:B------:R-:W-:Y:S02]  /*03c0*/  UIADD3 UR25, UR4, -0x700cb87f, URZ ;  /* 0x8ff3478104197890 */ /* 0x000fe4000fffe03f */
[----:B------:R-:W-:Y:S01]  /*03d0*/  UIADD3 UR26, UR5, -0x695add53, URZ ;  /* 0x96a522ad051a7890 */ /* 0x000fe2000fffe03f */
[----:B------:R-:W-:Y:S01]  /*03e0*/  IMAD.WIDE.U32 R4, R4, -0x2daee0ad, RZ ;  /* 0xd2511f5304047825 */ /* 0x000fe200078e00ff */
[----:B------:R-:W-:-:S04]  /*03f0*/  LOP3.LUT R3, R7, UR15, R8, 0x96, !PT ;  /* 0x0000000f07037c12 */ /* 0x000fc8000f8e9608 */
        /* <DEDUP_REMOVED lines=9> */
[----:B------:R-:W-:Y:S02]  /*0490*/  LOP3.LUT R88, R7, UR19, R8, 0x96, !PT ;  /* 0x0000001307587c12 */ /* 0x000fe4000f8e9608 */
[----:B------:R-:W-:Y:S02]  /*04a0*/  LEA.HI R3, R3, c[0x0][0x168], RZ, 0x3 ;  /* 0x00005a0003037a11 */ /* 0x000fe400078f18ff */
[----:B------:R-:W-:Y:S01]  /*04b0*/  LOP3.LUT R90, R5, UR20, R2, 0x96, !PT ;  /* 0x00000014055a7c12 */ /* 0x000fe2000f8e9602 */
[----:B------:R-:W-:Y:S01]  /*04c0*/  IMAD.WIDE.U32 R88, R88, -0x2daee0ad, RZ ;  /* 0xd2511f5358587825 */ /* 0x000fe200078e00ff */
[----:B------:R-:W-:-:S03]  /*04d0*/  LOP3.LUT R2, R0, 0x1f, RZ, 0x3c, !PT ;  /* 0x0000001f00027812 */ /* 0x000fc600078e3cff */
[----:B------:R-:W-:Y:S01]  /*04e0*/  IMAD.WIDE.U32 R90, R90, -0x326172a9, RZ ;  /* 0xcd9e8d575a5a7825 */ /* 0x000fe200078e00ff */
[----:B------:R-:W-:Y:S02]  /*04f0*/  LEA.HI.SX32 R7, R3, R2, 0x1d ;  /* 0x0000000203077211 */ /* 0x000fe400078feaff */
[----:B------:R-:W-:Y:S02]  /*0500*/  LOP3.LUT R92, R89, UR22, R4, 0x96, !PT ;  /* 0x00000016595c7c12 */ /* 0x000fe4000f8e9604 */
[C---:B------:R-:W-:Y:S02]  /*0510*/  LOP3.LUT P6, RZ, R7.reuse, 0xffffffe0, RZ, 0xc0, !PT ;  /* 0xffffffe007ff7812 */ /* 0x040fe400078cc0ff */
[C---:B------:R-:W-:Y:S01]  /*0520*/  ISETP.GE.U32.AND P5, PT, R7.reuse, 0x40, PT ;  /* 0x000000400700780c */ /* 0x040fe20003fa6070 */
[----:B------:R-:W-:Y:S01]  /*0530*/  IMAD.HI.U32 R95, R92, -0x326172a9, RZ ;  /* 0xcd9e8d575c5f7827 */ /* 0x000fe200078e00ff */
[C---:B------:R-:W-:Y:S02]  /*0540*/  ISETP.GE.U32.AND P4, PT, R7.reuse, 0x60, PT ;  /* 0x000000600700780c */ /* 0x040fe40003f86070 */
[----:B------:R-:W-:-:S02]  /*0550*/  ISETP.GE.U32.AND P3, PT, R7, 0x80, PT ;  /* 0x000000800700780c */ /* 0x000fc40003f66070 */
[----:B------:R-:W-:Y:S02]  /*0560*/  ISETP.GE.U32.AND P2, PT, R7, 0xa0, PT ;  /* 0x000000a00700780c */ /* 0x000fe40003f46070 */
[----:B------:R-:W-:-:S03]  /*0570*/  LOP3.LUT R6, R91, UR21, R6, 0x96, !PT ;  /* 0x000000155b067c12 */ /* 0x000fc6000f8e9606 */
[----:B------:R-:W-:Y:S02]  /*0580*/  @P6 LOP3.LUT R157, R157, 0x20, RZ, 0xfc, !PT ;  /* 0x000000209d9d6812 */ /* 0x000fe400078efcff */
[----:B------:R-:W-:Y:S02]  /*0590*/  IMAD.HI.U32 R93, R6, -0x2daee0ad, RZ ;  /* 0xd2511f53065d7827 */ /* 0x000fe400078e00ff */
        /* <DEDUP_REMOVED lines=24> */
.L_x_15014:
[----:B------:R-:W-:Y:S05]  /*0720*/  BSYNC B0 ;  /* 0x0000000000007941 */ /* 0x000fea0003800000 */
.L_x_15013:
        /* <DEDUP_REMOVED lines=17> */
.L_x_15016:
[----:B------:R-:W-:Y:S05]  /*0840*/  BSYNC B0 ;  /* 0x0000000000007941 */ /* 0x000fea0003800000 */
.L_x_15015:
        /* <DEDUP_REMOVED lines=17> */
.L_x_15018:
[----:B------:R-:W-:Y:S05]  /*0960*/  BSYNC B0 ;  /* 0x0000000000007941 */ /* 0x000fea0003800000 */
.L_x_15017:
        /* <DEDUP_REMOVED lines=17> */
.L_x_15020:
[----:B------:R-:W-:Y:S05]  /*0a80*/  BSYNC B0 ;  /* 0x0000000000007941 */ /* 0x000fea0003800000 */
.L_x_15019:
        /* <DEDUP_REMOVED lines=16> */
.L_x_15022:
[----:B------:R-:W-:Y:S05]  /*0b90*/  BSYNC B0 ;  /* 0x0000000000007941 */ /* 0x000fea0003800000 */
.L_x_15021:
[----:B------:R-:W-:Y:S02]  /*0ba0*/  ISETP.GE.AND P0, PT, R156, c[0x0][0x164], PT ;  /* 0x000059009c007a0c */ /* 0x000fe40003f06270 */
[----:B0-----:R-:W-:Y:S02]  /*0bb0*/  LOP3.LUT R2, R95, UR23, R90, 0x96, !PT ;  /* 0x000000175f027c12 */ /* 0x001fe4000f8e965a */
        /* <DEDUP_REMOVED lines=13> */
[----:B------:R-:W-:Y:S02]  /*0c90*/  IMAD.MOV.U32 R147, RZ, RZ, RZ ;  /* 0x000000ffff937224 */ /* 0x000fe400078e00ff */
.L_x_15691:
        /* <DEDUP_REMOVED lines=15> */
[C---:B------:R-:W-:Y:S01]  /*0d90*/  IMAD.WIDE.U32 R104, R146.reuse, R105, c[0x0][0x170] ;  /* 0x00005c0092687625 */ /* 0x040fe200078e0069 */
        /* <DEDUP_REMOVED lines=22> */
.L_x_15027:
[----:B0-----:R-:W-:Y:S02]  /*0f00*/  IMAD.MOV.U32 R158, RZ, RZ, R154 ;  /* 0x000000ffff9e7224 */ /* 0x001fe400078e009a */
.L_x_15028:
[----:B------:R-:W-:Y:S05]  /*0f10*/  BSYNC B2 ;  /* 0x0000000000027941 */ /* 0x000fea0003800000 */
.L_x_15026:
        /* <DEDUP_REMOVED lines=16> */
.L_x_15032:
[----:B------:R-:W-:Y:S05]  /*1020*/  BSYNC B3 ;  /* 0x0000000000037941 */ /* 0x000fea0003800000 */
.L_x_15031:
        /* <DEDUP_REMOVED lines=44> */
.L_x_15030:
[----:B------:R-:W-:Y:S05]  /*12f0*/  BSYNC B2 ;  /* 0x0000000000027941 */ /* 0x000fea0003800000 */
.L_x_15029:
        /* <DEDUP_REMOVED lines=17> */
.L_x_15033:
        /* <DEDUP_REMOVED lines=12> */
.L_x_15036:
[----:B------:R-:W-:Y:S02]  /*14d0*/  IMAD.MOV.U32 R101, RZ, RZ, R154 ;  /* 0x000000ffff657224 */ /* 0x000fe400078e009a */
.L_x_15037:
[----:B------:R-:W-:Y:S05]  /*14e0*/  BSYNC B2 ;  /* 0x0000000000027941 */ /* 0x000fea0003800000 */
.L_x_15035:
        /* <DEDUP_REMOVED lines=16> */
.L_x_15041:
[----:B------:R-:W-:Y:S05]  /*15f0*/  BSYNC B3 ;  /* 0x0000000000037941 */ /* 0x000fea0003800000 */
.L_x_15040:
        /* <DEDUP_REMOVED lines=44> */
.L_x_15039:
[----:B------:R-:W-:Y:S05]  /*18c0*/  BSYNC B2 ;  /* 0x0000000000027941 */ /* 0x000fea0003800000 */
.L_x_15038:
        /* <DEDUP_REMOVED lines=9> */
.L_x_15034:
        /* <DEDUP_REMOVED lines=12> */
.L_x_15043:
[----:B------:R-:W-:Y:S02]  /*1a20*/  IMAD.MOV.U32 R150, RZ, RZ, R154 ;  /* 0x000000ffff967224 */ /* 0x000fe400078e009a */
.L_x_15044:
[----:B------:R-:W-:Y:S05]  /*1a30*/  BSYNC B2 ;  /* 0x0000000000027941 */ /* 0x000fea0003800000 */
.L_x_15042:
        /* <DEDUP_REMOVED lines=16> */
.L_x_15048:
[----:B------:R-:W-:Y:S05]  /*1b40*/  BSYNC B3 ;  /* 0x0000000000037941 */ /* 0x000fea0003800000 */
.L_x_15047:
        /* <DEDUP_REMOVED lines=44> */
.L_x_15046:
[----:B------:R-:W-:Y:S05]  /*1e10*/  BSYNC B2 ;  /* 0x0000000000027941 */ /* 0x000fea0003800000 */
.L_x_15045:
        /* <DEDUP_REMOVED lines=14> */
.L_x_15049:
        /* <DEDUP_REMOVED lines=12> */
.L_x_15052:
[----:B------:R-:W-:Y:S02]  /*1fc0*/  IMAD.MOV.U32 R104, RZ, RZ, R154 ;  /* 0x000000ffff687224 */ /* 0x000fe400078e009a */
.L_x_15053:
[----:B------:R-:W-:Y:S05]  /*1fd0*/  BSYNC B2 ;  /* 0x0000000000027941 */ /* 0x000fea0003800000 */
.L_x_15051:
        /* <DEDUP_REMOVED lines=16> */
.L_x_15057:
[----:B------:R-:W-:Y:S05]  /*20e0*/  BSYNC B3 ;  /* 0x0000000000037941 */ /* 0x000fea0003800000 */
.L_x_15056:
        /* <DEDUP_REMOVED lines=44> */
.L_x_15055:
[----:B------:R-:W-:Y:S05]  /*23b0*/  BSYNC B2 ;  /* 0x0000000000027941 */ /* 0x000fea0003800000 */
.L_x_15054:
        /* <DEDUP_REMOVED lines=9> */
.L_x_15050:
        /* <DEDUP_REMOVED lines=12> */
.L_x_15059:
[----:B------:R-:W-:Y:S02]  /*2510*/  IMAD.MOV.U32 R104, RZ, RZ, R154 ;  /* 0x000000ffff687224 */ /* 0x000fe400078e009a */
.L_x_15060:
[----:B------:R-:W-:Y:S05]  /*2520*/  BSYNC B2 ;  /* 0x0000000000027941 */ /* 0x000fea0003800000 */
.L_x_15058:
        /* <DEDUP_REMOVED lines=16> */
.L_x_15064:
[----:B------:R-:W-:Y:S05]  /*2630*/  BSYNC B3 ;  /* 0x0000000000037941 */ /* 0x000fea0003800000 */
.L_x_15063:
        /* <DEDUP_REMOVED lines=44> */
.L_x_15062:
[----:B------:R-:W-:Y:S05]  /*2900*/  BSYNC B2 ;  /* 0x0000000000027941 */ /* 0x000fea0003800000 */
.L_x_15061:
        /* <DEDUP_REMOVED lines=14> */
.L_x_15065:
        /* <DEDUP_REMOVED lines=12> */
.L_x_15068:
[----:B------:R-:W-:Y:S02]  /*2ab0*/  IMAD.MOV.U32 R103, RZ, RZ, R154 ;  /* 0x000000ffff677224 */ /* 0x000fe400078e009a */
.L_x_15069:
[----:B------:R-:W-:Y:S05]  /*2ac0*/  BSYNC B2 ;  /* 0x0000000000027941 */ /* 0x000fea0003800000 */
.L_x_15067:
        /* <DEDUP_REMOVED lines=16> */
.L_x_15073:
[----:B------:R-:W-:Y:S05]  /*2bd0*/  BSYNC B3 ;  /* 0x0000000000037941 */ /* 0x000fea0003800000 */
.L_x_15072:
        /* <DEDUP_REMOVED lines=44> */
.L_x_15071:
[----:B------:R-:W-:Y:S05]  /*2ea0*/  BSYNC B2 ;  /* 0x0000000000027941 */ /* 0x000fea0003800000 */
.L_x_15070:
        /* <DEDUP_REMOVED lines=9> */
.L_x_15066:
        /* <DEDUP_REMOVED lines=12> */
.L_x_15075:
[----:B------:R-:W-:Y:S02]  /*3000*/  IMAD.MOV.U32 R104, RZ, RZ, R154 ;  /* 0x000000ffff687224 */ /* 0x000fe400078e009a */
.L_x_15076:
[----:B------:R-:W-:Y:S05]  /*3010*/  BSYNC B2 ;  /* 0x0000000000027941 */ /* 0x000fea0003800000 */
.L_x_15074:
        /* <DEDUP_REMOVED lines=16> */
.L_x_15080:
[----:B------:R-:W-:Y:S05]  /*3120*/  BSYNC B3 ;  /* 0x0000000000037941 */ /* 0x000fea0003800000 */
.L_x_15079:
        /* <DEDUP_REMOVED lines=44> */
.L_x_15078:
[----:B------:R-:W-:Y:S05]  /*33f0*/  BSYNC B2 ;  /* 0x0000000000027941 */ /* 0x000fea0003800000 */
.L_x_15077:
        /* <DEDUP_REMOVED lines=14> */
.L_x_15081:
        /* <DEDUP_REMOVED lines=12> */
.L_x_15084:
[----:B------:R-:W-:Y:S02]  /*35a0*/  IMAD.MOV.U32 R150, RZ, RZ, R154 ;  /* 0x000000ffff967224 */ /* 0x000fe400078e009a */
.L_x_15085:
[----:B------:R-:W-:Y:S05]  /*35b0*/  BSYNC B2 ;  /* 0x0000000000027941 */ /* 0x000fea0003800000 */
.L_x_15083:
        /* <DEDUP_REMOVED lines=16> */
.L_x_15089:
[----:B------:R-:W-:Y:S05]  /*36c0*/  BSYNC B3 ;  /* 0x0000000000037941 */ /* 0x000fea0003800000 */
.L_x_15088:
        /* <DEDUP_REMOVED lines=44> */
.L_x_15087:
[----:B------:R-:W-:Y:S05]  /*3990*/  BSYNC B2 ;  /* 0x0000000000027941 */ /* 0x000fea0003800000 */
.L_x_15086:
        /* <DEDUP_REMOVED lines=9> */
.L_x_15082:
        /* <DEDUP_REMOVED lines=12> */
.L_x_15091:
[----:B------:R-:W-:Y:S02]  /*3af0*/  IMAD.MOV.U32 R150, RZ, RZ, R154 ;  /* 0x000000ffff967224 */ /* 0x000fe400078e009a */
.L_x_15092:
[----:B------:R-:W-:Y:S05]  /*3b00*/  BSYNC B2 ;  /* 0x0000000000027941 */ /* 0x000fea0003800000 */
.L_x_15090:
        /* <DEDUP_REMOVED lines=16> */
.L_x_15096:
[----:B------:R-:W-:Y:S05]  /*3c10*/  BSYNC B3 ;  /* 0x0000000000037941 */ /* 0x000fea0003800000 */
.L_x_15095:
        /* <DEDUP_REMOVED lines=44> */
.L_x_15094:
[----:B------:R-:W-:Y:S05]  /*3ee0*/  BSYNC B2 ;  /* 0x0000000000027941 */ /* 0x000fea0003800000 */
.L_x_15093:
        /* <DEDUP_REMOVED lines=12> */
.L_x_15097:
        /* <DEDUP_REMOVED lines=12> */
.L_x_15100:
[----:B------:R-:W-:Y:S02]  /*4070*/  IMAD.MOV.U32 R105, RZ, RZ, R154 ;  /* 0x000000ffff697224 */ /* 0x000fe400078e009a */
.L_x_15101:
[----:B------:R-:W-:Y:S05]  /*4080*/  BSYNC B2 ;  /* 0x0000000000027941 */ /* 0x000fea0003800000 */
.L_x_15099:
        /* <DEDUP_REMOVED lines=16> */
.L_x_15105:
[----:B------:R-:W-:Y:S05]  /*4190*/  BSYNC B3 ;  /* 0x0000000000037941 */ /* 0x000fea0003800000 */
.L_x_15104:
        /* <DEDUP_REMOVED lines=44> */
.L_x_15103:
[----:B------:R-:W-:Y:S05]  /*4460*/  BSYNC B2 ;  /* 0x0000000000027941 */ /* 0x000fea0003800000 */
.L_x_15102:
        /* <DEDUP_REMOVED lines=9> */
.L_x_15098:
        /* <DEDUP_REMOVED lines=12> */
.L_x_15107:
[----:B------:R-:W-:Y:S02]  /*45c0*/  IMAD.MOV.U32 R150, RZ, RZ, R154 ;  /* 0x000000ffff967224 */ /* 0x000fe400078e009a */
.L_x_15108:
[----:B------:R-:W-:Y:S05]  /*45d0*/  BSYNC B2 ;  /* 0x0000000000027941 */ /* 0x000fea0003800000 */
.L_x_15106:
        /* <DEDUP_REMOVED lines=16> */
.L_x_15112:
[----:B------:R-:W-:Y:S05]  /*46e0*/  BSYNC B3 ;  /* 0x0000000000037941 */ /* 0x000fea0003800000 */
.L_x_15111:
        /* <DEDUP_REMOVED lines=44> */
.L_x_15110:
[----:B------:R-:W-:Y:S05]  /*49b0*/  BSYNC B2 ;  /* 0x0000000000027941 */ /* 0x000fea0003800000 */
.L_x_15109:
        /* <DEDUP_REMOVED lines=12> */
.L_x_15113:
        /* <DEDUP_REMOVED lines=12> */
.L_x_15116:
[----:B------:R-:W-:Y:S02]  /*4b40*/  IMAD.MOV.U32 R106, RZ, RZ, R154 ;  /* 0x000000ffff6a7224 */ /* 0x000fe400078e009a */
.L_x_15117:
[----:B------:R-:W-:Y:S05]  /*4b50*/  BSYNC B2 ;  /* 0x0000000000027941 */ /* 0x000fea0003800000 */
.L_x_15115:
        /* <DEDUP_REMOVED lines=16> */
.L_x_15121:
[----:B------:R-:W-:Y:S05]  /*4c60*/  BSYNC B3 ;  /* 0x0000000000037941 */ /* 0x000fea0003800000 */
.L_x_15120:
        /* <DEDUP_REMOVED lines=44> */
.L_x_15119:
[----:B------:R-:W-:Y:S05]  /*4f30*/  BSYNC B2 ;  /* 0x0000000000027941 */ /* 0x000fea0003800000 */
.L_x_15118:
        /* <DEDUP_REMOVED lines=9> */
.L_x_15114:
        /* <DEDUP_REMOVED lines=12> */
.L_x_15123:
[----:B------:R-:W-:Y:S02]  /*5090*/  MOV R150, R154 ;  /* 0x0000009a00967202 */ /* 0x000fe40000000f00 */
.L_x_15124:
[----:B------:R-:W-:Y:S05]  /*50a0*/  BSYNC B2 ;  /* 0x0000000000027941 */ /* 0x000fea0003800000 */
.L_x_15122:
        /* <DEDUP_REMOVED lines=16> */
.L_x_15128:
[----:B------:R-:W-:Y:S05]  /*51b0*/  BSYNC B3 ;  /* 0x0000000000037941 */ /* 0x000fea0003800000 */
.L_x_15127:
        /* <DEDUP_REMOVED lines=44> */
.L_x_15126:
[----:B------:R-:W-:Y:S05]  /*5480*/  BSYNC B2 ;  /* 0x0000000000027941 */ /* 0x000fea0003800000 */
.L_x_15125:
        /* <DEDUP_REMOVED lines=12> */
.L_x_15129:
        /* <DEDUP_REMOVED lines=12> */
.L_x_15132:
[----:B------:R-:W-:Y:S02]  /*5610*/  IMAD.MOV.U32 R150, RZ, RZ, R154 ;  /* 0x000000ffff967224 */ /* 0x000fe400078e009a */
.L_x_15133:
[----:B------:R-:W-:Y:S05]  /*5620*/  BSYNC B2 ;  /* 0x0000000000027941 */ /* 0x000fea0003800000 */
.L_x_15131:
        /* <DEDUP_REMOVED lines=16> */
.L_x_15137:
[----:B------:R-:W-:Y:S05]  /*5730*/  BSYNC B3 ;  /* 0x0000000000037941 */ /* 0x000fea0003800000 */
.L_x_15136:
        /* <DEDUP_REMOVED lines=44> */
.L_x_15135:
[----:B------:R-:W-:Y:S05]  /*5a00*/  BSYNC B2 ;  /* 0x0000000000027941 */ /* 0x000fea0003800000 */
.L_x_15134:
        /* <DEDUP_REMOVED lines=9> */
.L_x_15130:
        /* <DEDUP_REMOVED lines=12> */
.L_x_15139:
[----:B------:R-:W-:Y:S02]  /*5b60*/  IMAD.MOV.U32 R150, RZ, RZ, R154 ;  /* 0x000000ffff967224 */ /* 0x000fe400078e009a */
.L_x_15140:
[----:B------:R-:W-:Y:S05]  /*5b70*/  BSYNC B2 ;  /* 0x0000000000027941 */ /* 0x000fea0003800000 */
.L_x_15138:
        /* <DEDUP_REMOVED lines=16> */
.L_x_15144:
[----:B------:R-:W-:Y:S05]  /*5c80*/  BSYNC B3 ;  /* 0x0000000000037941 */ /* 0x000fea0003800000 */
.L_x_15143:
        /* <DEDUP_REMOVED lines=44> */
.L_x_15142:
[----:B------:R-:W-:Y:S05]  /*5f50*/  BSYNC B2 ;  /* 0x0000000000027941 */ /* 0x000fea0003800000 */
.L_x_15141:
        /* <DEDUP_REMOVED lines=12> */
.L_x_15145:
        /* <DEDUP_REMOVED lines=12> */
.L_x_15148:
[----:B------:R-:W-:Y:S02]  /*60e0*/  IMAD.MOV.U32 R160, RZ, RZ, R154 ;  /* 0x000000ffffa07224 */ /* 0x000fe400078e009a */
.L_x_15149:
[----:B------:R-:W-:Y:S05]  /*60f0*/  BSYNC B2 ;  /* 0x0000000000027941 */ /* 0x000fea0003800000 */
.L_x_15147:
        /* <DEDUP_REMOVED lines=16> */
.L_x_15153:
[----:B------:R-:W-:Y:S05]  /*6200*/  BSYNC B3 ;  /* 0x0000000000037941 */ /* 0x000fea0003800000 */
.L_x_15152:
[----:B------:R-:W-:Y:S01]  /*6210*/  LOP3.LUT R142, R0, UR5, R147, 0x96, !PT ;  /* 0x00000005008e7c12 */ /* 0x000fe2000f8e9693 */
[----:B------:R-:W-:-:S04]  /*6220*/  IMAD.HI.U32 R0, R155, -0x326172a9, RZ ;  /* 0xcd9e8d579b007827 */ /* 0x000fc800078e00ff */
[----:B------:R-:W-:Y:S01]  /*6230*/  IMAD R149, R155, -0x326172a9, RZ ;  /* 0xcd9e8d579b957824 */ /* 0x000fe200078e02ff */
[----:B------:R-:W-:Y:S01]  /*6240*/  LOP3.LUT R0, R0, UR4, R151, 0x96, !PT ;  /* 0x0000000400007c12 */ /* 0x000fe2000f8e9697 */
[----:B------:R-:W-:-:S04]  /*6250*/  IMAD.WIDE.U32 R142, R142, -0x326172a9, RZ ;  /* 0xcd9e8d578e8e7825 */ /* 0x000fc800078e00ff */
[----:B------:R-:W-:Y:S01]  /*6260*/  IMAD.MOV.U32 R150, RZ, RZ, RZ ;  /* 0x000000ffff967224 */ /* 0x000fe200078e00ff */
        /* <DEDUP_REMOVED lines=37> */
[----:B------:R-:W-:Y:S02]  /*64c0*/  MOV R152, R142 ;  /* 0x0000008e00987202 */ /* 0x000fe40000000f00 */
.L_x_15151:
[----:B------:R-:W-:Y:S05]  /*64d0*/  BSYNC B2 ;  /* 0x0000000000027941 */ /* 0x000fea0003800000 */
.L_x_15150:
        /* <DEDUP_REMOVED lines=9> */
.L_x_15146:
        /* <DEDUP_REMOVED lines=19> */
[C---:B------:R-:W-:Y:S02]  /*66a0*/  LEA R160, P0, R146.reuse, c[0x0][0x188], 0x5 ;  /* 0x0000620092a07a11 */ /* 0x040fe400078028ff */
        /* <DEDUP_REMOVED lines=31> */
.L_x_15154:
[----:B------:R-:W-:Y:S02]  /*68a0*/  IADD3 R141, R146, 0x20, RZ ;  /* 0x00000020928d7810 */ /* 0x000fe40007ffe0ff */
.L_x_15025:
[----:B------:R-:W-:Y:S05]  /*68b0*/  BSYNC B1 ;  /* 0x0000000000017941 */ /* 0x000fea0003800000 */
.L_x_15024:
        /* <DEDUP_REMOVED lines=31> */
.L_x_15158:
[----:B-1----:R-:W-:Y:S02]  /*6ab0*/  IMAD.MOV.U32 R158, RZ, RZ, R154 ;  /* 0x000000ffff9e7224 */ /* 0x002fe400078e009a */
.L_x_15159:
[----:B------:R-:W-:Y:S05]  /*6ac0*/  BSYNC B2 ;  /* 0x0000000000027941 */ /* 0x000fea0003800000 */
.L_x_15157:
        /* <DEDUP_REMOVED lines=16> */
.L_x_15163:
[----:B------:R-:W-:Y:S05]  /*6bd0*/  BSYNC B3 ;  /* 0x0000000000037941 */ /* 0x000fea0003800000 */
.L_x_15162:
        /* <DEDUP_REMOVED lines=41> */
[----:B------:R-:W-:-:S05]  /*6e70*/  IMAD.WIDE.U32 R108, R111, -0x2daee0ad, RZ ;  /* 0xd2511f536f6c7825 */ /* 0x000fca00078e00ff */
[----:B------:R-:W-:Y:S02]  /*6e80*/  LOP3.LUT R149, R109, UR26, R110, 0x96, !PT ;  /* 0x0000001a6d957c12 */ /* 0x000fe4000f8e966e */
[----:B------:R-:W-:Y:S02]  /*6e90*/  MOV R152, R108 ;  /* 0x0000006c00987202 */ /* 0x000fe40000000f00 */
.L_x_15161:
[----:B------:R-:W-:Y:S05]  /*6ea0*/  BSYNC B2 ;  /* 0x0000000000027941 */ /* 0x000fea0003800000 */
.L_x_15160:
        /* <DEDUP_REMOVED lines=17> */
.L_x_15164:
        /* <DEDUP_REMOVED lines=12> */
.L_x_15167:
[----:B------:R-:W-:Y:S02]  /*7080*/  IMAD.MOV.U32 R109, RZ, RZ, R154 ;  /* 0x000000ffff6d7224 */ /* 0x000fe400078e009a */
.L_x_15168:
[----:B------:R-:W-:Y:S05]  /*7090*/  BSYNC B2 ;  /* 0x0000000000027941 */ /* 0x000fea0003800000 */
.L_x_15166:
        /* <DEDUP_REMOVED lines=16> */
.L_x_15172:
[----:B------:R-:W-:Y:S05]  /*71a0*/  BSYNC B3 ;  /* 0x0000000000037941 */ /* 0x000fea0003800000 */
.L_x_15171:
        /* <DEDUP_REMOVED lines=44> */
.L_x_15170:
[----:B------:R-:W-:Y:S05]  /*7470*/  BSYNC B2 ;  /* 0x0000000000027941 */ /* 0x000fea0003800000 */
.L_x_15169:
        /* <DEDUP_REMOVED lines=9> */
.L_x_15165:
        /* <DEDUP_REMOVED lines=12> */
.L_x_15174:
[----:B------:R-:W-:Y:S02]  /*75d0*/  IMAD.MOV.U32 R150, RZ, RZ, R154 ;  /* 0x000000ffff967224 */ /* 0x000fe400078e009a */
.L_x_15175:
[----:B------:R-:W-:Y:S05]  /*75e0*/  BSYNC B2 ;  /* 0x0000000000027941 */ /* 0x000fea0003800000 */
.L_x_15173:
        /* <DEDUP_REMOVED lines=16> */
.L_x_15179:
[----:B------:R-:W-:Y:S05]  /*76f0*/  BSYNC B3 ;  /* 0x0000000000037941 */ /* 0x000fea0003800000 */
.L_x_15178:
        /* <DEDUP_REMOVED lines=44> */
.L_x_15177:
[----:B------:R-:W-:Y:S05]  /*79c0*/  BSYNC B2 ;  /* 0x0000000000027941 */ /* 0x000fea0003800000 */
.L_x_15176:
        /* <DEDUP_REMOVED lines=14> */
.L_x_15180:
        /* <DEDUP_REMOVED lines=12> */
.L_x_15183:
[----:B------:R-:W-:Y:S02]  /*7b70*/  IMAD.MOV.U32 R112, RZ, RZ, R154 ;  /* 0x000000ffff707224 */ /* 0x000fe400078e009a */
.L_x_15184:
[----:B------:R-:W-:Y:S05]  /*7b80*/  BSYNC B2 ;  /* 0x0000000000027941 */ /* 0x000fea0003800000 */
.L_x_15182:
        /* <DEDUP_REMOVED lines=16> */
.L_x_15188:
[----:B------:R-:W-:Y:S05]  /*7c90*/  BSYNC B3 ;  /* 0x0000000000037941 */ /* 0x000fea0003800000 */
.L_x_15187:
        /* <DEDUP_REMOVED lines=44> */
.L_x_15186:
[----:B------:R-:W-:Y:S05]  /*7f60*/  BSYNC B2 ;  /* 0x0000000000027941 */ /* 0x000fea0003800000 */
.L_x_15185:
        /* <DEDUP_REMOVED lines=9> */
.L_x_15181:
        /* <DEDUP_REMOVED lines=12> */
.L_x_15190:
[----:B------:R-:W-:Y:S02]  /*80c0*/  IMAD.MOV.U32 R112, RZ, RZ, R154 ;  /* 0x000000ffff707224 */ /* 0x000fe400078e009a */
.L_x_15191:
[----:B------:R-:W-:Y:S05]  /*80d0*/  BSYNC B2 ;  /* 0x0000000000027941 */ /* 0x000fea0003800000 */
.L_x_15189:
        /* <DEDUP_REMOVED lines=16> */
.L_x_15195:
[----:B------:R-:W-:Y:S05]  /*81e0*/  BSYNC B3 ;  /* 0x0000000000037941 */ /* 0x000fea0003800000 */
.L_x_15194:
        /* <DEDUP_REMOVED lines=44> */
.L_x_15193:
[----:B------:R-:W-:Y:S05]  /*84b0*/  BSYNC B2 ;  /* 0x0000000000027941 */ /* 0x000fea0003800000 */
.L_x_15192:
        /* <DEDUP_REMOVED lines=14> */
.L_x_15196:
        /* <DEDUP_REMOVED lines=12> */
.L_x_15199:
[----:B------:R-:W-:Y:S02]  /*8660*/  MOV R111, R154 ;  /* 0x0000009a006f7202 */ /* 0x000fe40000000f00 */
.L_x_15200:
[----:B------:R-:W-:Y:S05]  /*8670*/  BSYNC B2 ;  /* 0x0000000000027941 */ /* 0x000fea0003800000 */
.L_x_15198:
        /* <DEDUP_REMOVED lines=16> */
.L_x_15204:
[----:B------:R-:W-:Y:S05]  /*8780*/  BSYNC B3 ;  /* 0x0000000000037941 */ /* 0x000fea0003800000 */
.L_x_15203:
        /* <DEDUP_REMOVED lines=44> */
.L_x_15202:
[----:B------:R-:W-:Y:S05]  /*8a50*/  BSYNC B2 ;  /* 0x0000000000027941 */ /* 0x000fea0003800000 */
.L_x_15201:
        /* <DEDUP_REMOVED lines=9> */
.L_x_15197:
        /* <DEDUP_REMOVED lines=12> */
.L_x_15206:
[----:B------:R-:W-:Y:S02]  /*8bb0*/  IMAD.MOV.U32 R112, RZ, RZ, R154 ;  /* 0x000000ffff707224 */ /* 0x000fe400078e009a */
.L_x_15207:
[----:B------:R-:W-:Y:S05]  /*8bc0*/  BSYNC B2 ;  /* 0x0000000000027941 */ /* 0x000fea0003800000 */
.L_x_15205:
        /* <DEDUP_REMOVED lines=16> */
.L_x_15211:
[----:B------:R-:W-:Y:S05]  /*8cd0*/  BSYNC B3 ;  /* 0x0000000000037941 */ /* 0x000fea0003800000 */
.L_x_15210:
        /* <DEDUP_REMOVED lines=44> */
.L_x_15209:
[----:B------:R-:W-:Y:S05]  /*8fa0*/  BSYNC B2 ;  /* 0x0000000000027941 */ /* 0x000fea0003800000 */
.L_x_15208:
        /* <DEDUP_REMOVED lines=14> */
.L_x_15212:
        /* <DEDUP_REMOVED lines=12> */
.L_x_15215:
[----:B------:R-:W-:Y:S02]  /*9150*/  IMAD.MOV.U32 R150, RZ, RZ, R154 ;  /* 0x000000ffff967224 */ /* 0x000fe400078e009a */
.L_x_15216:
[----:B------:R-:W-:Y:S05]  /*9160*/  BSYNC B2 ;  /* 0x0000000000027941 */ /* 0x000fea0003800000 */
.L_x_15214:
        /* <DEDUP_REMOVED lines=16> */
.L_x_15220:
[----:B------:R-:W-:Y:S05]  /*9270*/  BSYNC B3 ;  /* 0x0000000000037941 */ /* 0x000fea0003800000 */
.L_x_15219:
        /* <DEDUP_REMOVED lines=44> */
.L_x_15218:
[----:B------:R-:W-:Y:S05]  /*9540*/  BSYNC B2 ;  /* 0x0000000000027941 */ /* 0x000fea0003800000 */
.L_x_15217:
        /* <DEDUP_REMOVED lines=9> */
.L_x_15213:
        /* <DEDUP_REMOVED lines=12> */
.L_x_15222:
[----:B------:R-:W-:Y:S02]  /*96a0*/  IMAD.MOV.U32 R150, RZ, RZ, R154 ;  /* 0x000000ffff967224 */ /* 0x000fe400078e009a */
.L_x_15223:
[----:B------:R-:W-:Y:S05]  /*96b0*/  BSYNC B2 ;  /* 0x0000000000027941 */ /* 0x000fea0003800000 */
.L_x_15221:
        /* <DEDUP_REMOVED lines=16> */
.L_x_15227:
[----:B------:R-:W-:Y:S05]  /*97c0*/  BSYNC B3 ;  /* 0x0000000000037941 */ /* 0x000fea0003800000 */
.L_x_15226:
        /* <DEDUP_REMOVED lines=44> */
.L_x_15225:
[----:B------:R-:W-:Y:S05]  /*9a90*/  BSYNC B2 ;  /* 0x0000000000027941 */ /* 0x000fea0003800000 */
.L_x_15224:
        /* <DEDUP_REMOVED lines=12> */
.L_x_15228:
        /* <DEDUP_REMOVED lines=12> */
.L_x_15231:
[----:B------:R-:W-:Y:S02]  /*9c20*/  IMAD.MOV.U32 R113, RZ, RZ, R154 ;  /* 0x000000ffff717224 */ /* 0x000fe400078e009a */
.L_x_15232:
[----:B------:R-:W-:Y:S05]  /*9c30*/  BSYNC B2 ;  /* 0x0000000000027941 */ /* 0x000fea0003800000 */
.L_x_15230:
        /* <DEDUP_REMOVED lines=16> */
.L_x_15236:
[----:B------:R-:W-:Y:S05]  /*9d40*/  BSYNC B3 ;  /* 0x0000000000037941 */ /* 0x000fea0003800000 */
.L_x_15235:
        /* <DEDUP_REMOVED lines=44> */
.L_x_15234:
[----:B------:R-:W-:Y:S05]  /*a010*/  BSYNC B2 ;  /* 0x0000000000027941 */ /* 0x000fea0003800000 */
.L_x_15233:
        /* <DEDUP_REMOVED lines=9> */
.L_x_15229:
        /* <DEDUP_REMOVED lines=12> */
.L_x_15238:
[----:B------:R-:W-:Y:S02]  /*a170*/  IMAD.MOV.U32 R150, RZ, RZ, R154 ;  /* 0x000000ffff967224 */ /* 0x000fe400078e009a */
.L_x_15239:
[----:B------:R-:W-:Y:S05]  /*a180*/  BSYNC B2 ;  /* 0x0000000000027941 */ /* 0x000fea0003800000 */
.L_x_15237:
        /* <DEDUP_REMOVED lines=16> */
.L_x_15243:
[----:B------:R-:W-:Y:S05]  /*a290*/  BSYNC B3 ;  /* 0x0000000000037941 */ /* 0x000fea0003800000 */
.L_x_15242:
        /* <DEDUP_REMOVED lines=44> */
.L_x_15241:
[----:B------:R-:W-:Y:S05]  /*a560*/  BSYNC B2 ;  /* 0x0000000000027941 */ /* 0x000fea0003800000 */
.L_x_15240:
        /* <DEDUP_REMOVED lines=12> */
.L_x_15244:
        /* <DEDUP_REMOVED lines=12> */
.L_x_15247:
[----:B------:R-:W-:Y:S02]  /*a6f0*/  IMAD.MOV.U32 R114, RZ, RZ, R154 ;  /* 0x000000ffff727224 */ /* 0x000fe400078e009a */
.L_x_15248:
[----:B------:R-:W-:Y:S05]  /*a700*/  BSYNC B2 ;  /* 0x0000000000027941 */ /* 0x000fea0003800000 */
.L_x_15246:
        /* <DEDUP_REMOVED lines=16> */
.L_x_15252:
[----:B------:R-:W-:Y:S05]  /*a810*/  BSYNC B3 ;  /* 0x0000000000037941 */ /* 0x000fea0003800000 */
.L_x_15251:
        /* <DEDUP_REMOVED lines=44> */
.L_x_15250:
[----:B------:R-:W-:Y:S05]  /*aae0*/  BSYNC B2 ;  /* 0x0000000000027941 */ /* 0x000fea0003800000 */
.L_x_15249:
        /* <DEDUP_REMOVED lines=9> */
.L_x_15245:
        /* <DEDUP_REMOVED lines=12> */
.L_x_15254:
[----:B------:R-:W-:Y:S02]  /*ac40*/  IMAD.MOV.U32 R150, RZ, RZ, R154 ;  /* 0x000000ffff967224 */ /* 0x000fe400078e009a */
.L_x_15255:
[----:B------:R-:W-:Y:S05]  /*ac50*/  BSYNC B2 ;  /* 0x0000000000027941 */ /* 0x000fea0003800000 */
.L_x_15253:
        /* <DEDUP_REMOVED lines=16> */
.L_x_15259:
[----:B------:R-:W-:Y:S05]  /*ad60*/  BSYNC B3 ;  /* 0x0000000000037941 */ /* 0x000fea0003800000 */
.L_x_15258:
        /* <DEDUP_REMOVED lines=44> */
.L_x_15257:
[----:B------:R-:W-:Y:S05]  /*b030*/  BSYNC B2 ;  /* 0x0000000000027941 */ /* 0x000fea0003800000 */
.L_x_15256:
        /* <DEDUP_REMOVED lines=12> */
.L_x_15260:
        /* <DEDUP_REMOVED lines=12> */
.L_x_15263:
[----:B------:R-:W-:Y:S02]  /*b1c0*/  IMAD.MOV.U32 R150, RZ, RZ, R154 ;  /* 0x000000ffff967224 */ /* 0x000fe400078e009a */
.L_x_15264:
[----:B------:R-:W-:Y:S05]  /*b1d0*/  BSYNC B2 ;  /* 0x0000000000027941 */ /* 0x000fea0003800000 */
.L_x_15262:
        /* <DEDUP_REMOVED lines=16> */
.L_x_15268:
[----:B------:R-:W-:Y:S05]  /*b2e0*/  BSYNC B3 ;  /* 0x0000000000037941 */ /* 0x000fea0003800000 */
.L_x_15267:
        /* <DEDUP_REMOVED lines=44> */
.L_x_15266:
[----:B------:R-:W-:Y:S05]  /*b5b0*/  BSYNC B2 ;  /* 0x0000000000027941 */ /* 0x000fea0003800000 */
.L_x_15265:
        /* <DEDUP_REMOVED lines=9> */
.L_x_15261:
        /* <DEDUP_REMOVED lines=12> */
.L_x_15270:
[----:B------:R-:W-:Y:S02]  /*b710*/  IMAD.MOV.U32 R150, RZ, RZ, R154 ;  /* 0x000000ffff967224 */ /* 0x000fe400078e009a */
.L_x_15271:
[----:B------:R-:W-:Y:S05]  /*b720*/  BSYNC B2 ;  /* 0x0000000000027941 */ /* 0x000fea0003800000 */
.L_x_15269:
        /* <DEDUP_REMOVED lines=16> */
.L_x_15275:
[----:B------:R-:W-:Y:S05]  /*b830*/  BSYNC B3 ;  /* 0x0000000000037941 */ /* 0x000fea0003800000 */
.L_x_15274:
        /* <DEDUP_REMOVED lines=44> */
.L_x_15273:
[----:B------:R-:W-:Y:S05]  /*bb00*/  BSYNC B2 ;  /* 0x0000000000027941 */ /* 0x000fea0003800000 */
.L_x_15272:
        /* <DEDUP_REMOVED lines=12> */
.L_x_15276:
        /* <DEDUP_REMOVED lines=12> */
.L_x_15279:
[----:B------:R-:W-:Y:S02]  /*bc90*/  IMAD.MOV.U32 R161, RZ, RZ, R154 ;  /* 0x000000ffffa17224 */ /* 0x000fe400078e009a */
.L_x_15280:
[----:B------:R-:W-:Y:S05]  /*bca0*/  BSYNC B2 ;  /* 0x0000000000027941 */ /* 0x000fea0003800000 */
.L_x_15278:
        /* <DEDUP_REMOVED lines=16> */
.L_x_15284:
[----:B------:R-:W-:Y:S05]  /*bdb0*/  BSYNC B3 ;  /* 0x0000000000037941 */ /* 0x000fea0003800000 */
.L_x_15283:
        /* <DEDUP_REMOVED lines=44> */
.L_x_15282:
[----:B------:R-:W-:Y:S05]  /*c080*/  BSYNC B2 ;  /* 0x0000000000027941 */ /* 0x000fea0003800000 */
.L_x_15281:
        /* <DEDUP_REMOVED lines=9> */
.L_x_15277:
        /* <DEDUP_REMOVED lines=15> */
[C---:B------:R-:W-:Y:S01]  /*c210*/  SHF.L.U32 R163, R141.reuse, 0x3, RZ ;  /* 0x000000038da37819 */ /* 0x040fe200000006ff */
[----:B------:R-:W-:Y:S01]  /*c220*/  IMAD.WIDE.U32 R158, R158, 0x100, RZ ;  /* 0x000001009e9e7825 */ /* 0x000fe200078e00ff */
[----:B------:R-:W-:Y:S02]  /*c230*/  SHF.L.U64.HI R162, R141, 0x3, RZ ;  /* 0x000000038da27819 */ /* 0x000fe400000102ff */
[----:B------:R-:W-:Y:S02]  /*c240*/  LOP3.LUT P1, RZ, R157, 0x10, RZ, 0xc0, !PT ;  /* 0x000000109dff7812 */ /* 0x000fe4000782c0ff */
[----:B------:R-:W-:Y:S02]  /*c250*/  LOP3.LUT R142, R158, R160, R142, 0xfe, !PT ;  /* 0x000000a09e8e7212 */ /* 0x000fe400078efe8e */
[----:B------:R-:W-:Y:S02]  /*c260*/  LOP3.LUT R159, R159, R161, R143, 0xfe, !PT ;  /* 0x000000a19f9f7212 */ /* 0x000fe400078efe8f */
[----:B------:R-:W-:-:S02]  /*c270*/  LEA R160, P0, R141, c[0x0][0x188], 0x5 ;  /* 0x000062008da07a11 */ /* 0x000fc400078028ff */
[----:B------:R-:W-:Y:S02]  /*c280*/  SEL R143, RZ, 0x1, P6 ;  /* 0x00000001ff8f7807 */ /* 0x000fe40003000000 */
[----:B------:R-:W-:Y:S02]  /*c290*/  LEA.HI.X R161, R141, c[0x0][0x18c], RZ, 0x5, P0 ;  /* 0x000063008da17a11 */ /* 0x000fe400000f2cff */
[----:B------:R-:W-:Y:S02]  /*c2a0*/  LOP3.LUT R158, R142, R143, RZ, 0xfc, !PT ;  /* 0x0000008f8e9e7212 */ /* 0x000fe400078efcff */
        /* <DEDUP_REMOVED lines=26> */
.L_x_15285:
[----:B------:R-:W-:Y:S02]  /*c450*/  IADD3 R141, R141, 0x20, RZ ;  /* 0x000000208d8d7810 */ /* 0x000fe40007ffe0ff */
.L_x_15156:
[----:B------:R-:W-:Y:S05]  /*c460*/  BSYNC B1 ;  /* 0x0000000000017941 */ /* 0x000fea0003800000 */
.L_x_15155:
        /* <DEDUP_REMOVED lines=31> */
.L_x_15289:
[----:B-1----:R-:W-:Y:S02]  /*c660*/  IMAD.MOV.U32 R158, RZ, RZ, R154 ;  /* 0x000000ffff9e7224 */ /* 0x002fe400078e009a */
.L_x_15290:
[----:B------:R-:W-:Y:S05]  /*c670*/  BSYNC B2 ;  /* 0x0000000000027941 */ /* 0x000fea0003800000 */
.L_x_15288:
        /* <DEDUP_REMOVED lines=16> */
.L_x_15294:
[----:B------:R-:W-:Y:S05]  /*c780*/  BSYNC B3 ;  /* 0x0000000000037941 */ /* 0x000fea0003800000 */
.L_x_15293:
        /* <DEDUP_REMOVED lines=44> */
.L_x_15292:
[----:B------:R-:W-:Y:S05]  /*ca50*/  BSYNC B2 ;  /* 0x0000000000027941 */ /* 0x000fea0003800000 */
.L_x_15291:
[----:B------:R-:W0:Y:S01]  /*ca60*/  I2F.U32 R117, R158 ;  /* 0x0000009e00757306 */ /* 0x000e220000201000 */
[----:B------:R-:W-:Y:S02]  /*ca70*/  MOV R160, 0x2f800000 ;  /* 0x2f80000000a07802 */ /* 0x000fe40000000f00 */
        /* <DEDUP_REMOVED lines=15> */
.L_x_15295:
        /* <DEDUP_REMOVED lines=12> */
.L_x_15298:
[----:B------:R-:W-:Y:S02]  /*cc30*/  IMAD.MOV.U32 R117, RZ, RZ, R154 ;  /* 0x000000ffff757224 */ /* 0x000fe400078e009a */
.L_x_15299:
[----:B------:R-:W-:Y:S05]  /*cc40*/  BSYNC B2 ;  /* 0x0000000000027941 */ /* 0x000fea0003800000 */
.L_x_15297:
        /* <DEDUP_REMOVED lines=16> */
.L_x_15303:
[----:B------:R-:W-:Y:S05]  /*cd50*/  BSYNC B3 ;  /* 0x0000000000037941 */ /* 0x000fea0003800000 */
.L_x_15302:
        /* <DEDUP_REMOVED lines=44> */
.L_x_15301:
[----:B------:R-:W-:Y:S05]  /*d020*/  BSYNC B2 ;  /* 0x0000000000027941 */ /* 0x000fea0003800000 */
.L_x_15300:
        /* <DEDUP_REMOVED lines=9> */
.L_x_15296:
        /* <DEDUP_REMOVED lines=12> */
.L_x_15305:
[----:B------:R-:W-:Y:S02]  /*d180*/  IMAD.MOV.U32 R150, RZ, RZ, R154 ;  /* 0x000000ffff967224 */ /* 0x000fe400078e009a */
.L_x_15306:
[----:B------:R-:W-:Y:S05]  /*d190*/  BSYNC B2 ;  /* 0x0000000000027941 */ /* 0x000fea0003800000 */
.L_x_15304:
        /* <DEDUP_REMOVED lines=16> */
.L_x_15310:
[----:B------:R-:W-:Y:S05]  /*d2a0*/  BSYNC B3 ;  /* 0x0000000000037941 */ /* 0x000fea0003800000 */
.L_x_15309:
        /* <DEDUP_REMOVED lines=44> */
.L_x_15308:
[----:B------:R-:W-:Y:S05]  /*d570*/  BSYNC B2 ;  /* 0x0000000000027941 */ /* 0x000fea0003800000 */
.L_x_15307:
        /* <DEDUP_REMOVED lines=14> */
.L_x_15311:
        /* <DEDUP_REMOVED lines=12> */
.L_x_15314:
[----:B------:R-:W-:Y:S02]  /*d720*/  IMAD.MOV.U32 R120, RZ, RZ, R154 ;  /* 0x000000ffff787224 */ /* 0x000fe400078e009a */
.L_x_15315:
[----:B------:R-:W-:Y:S05]  /*d730*/  BSYNC B2 ;  /* 0x0000000000027941 */ /* 0x000fea0003800000 */
.L_x_15313:
        /* <DEDUP_REMOVED lines=16> */
.L_x_15319:
[----:B------:R-:W-:Y:S05]  /*d840*/  BSYNC B3 ;  /* 0x0000000000037941 */ /* 0x000fea0003800000 */
.L_x_15318:
        /* <DEDUP_REMOVED lines=44> */
.L_x_15317:
[----:B------:R-:W-:Y:S05]  /*db10*/  BSYNC B2 ;  /* 0x0000000000027941 */ /* 0x000fea0003800000 */
.L_x_15316:
        /* <DEDUP_REMOVED lines=9> */
.L_x_15312:
        /* <DEDUP_REMOVED lines=12> */
.L_x_15321:
[----:B------:R-:W-:Y:S02]  /*dc70*/  IMAD.MOV.U32 R120, RZ, RZ, R154 ;  /* 0x000000ffff787224 */ /* 0x000fe400078e009a */
.L_x_15322:
[----:B------:R-:W-:Y:S05]  /*dc80*/  BSYNC B2 ;  /* 0x0000000000027941 */ /* 0x000fea0003800000 */
.L_x_15320:
        /* <DEDUP_REMOVED lines=16> */
.L_x_15326:
[----:B------:R-:W-:Y:S05]  /*dd90*/  BSYNC B3 ;  /* 0x0000000000037941 */ /* 0x000fea0003800000 */
.L_x_15325:
        /* <DEDUP_REMOVED lines=44> */
.L_x_15324:
[----:B------:R-:W-:Y:S05]  /*e060*/  BSYNC B2 ;  /* 0x0000000000027941 */ /* 0x000fea0003800000 */
.L_x_15323:
        /* <DEDUP_REMOVED lines=14> */
.L_x_15327:
        /* <DEDUP_REMOVED lines=12> */
.L_x_15330:
[----:B------:R-:W-:Y:S02]  /*e210*/  IMAD.MOV.U32 R119, RZ, RZ, R154 ;  /* 0x000000ffff777224 */ /* 0x000fe400078e009a */
.L_x_15331:
[----:B------:R-:W-:Y:S05]  /*e220*/  BSYNC B2 ;  /* 0x0000000000027941 */ /* 0x000fea0003800000 */
.L_x_15329:
        /* <DEDUP_REMOVED lines=16> */
.L_x_15335:
[----:B------:R-:W-:Y:S05]  /*e330*/  BSYNC B3 ;  /* 0x0000000000037941 */ /* 0x000fea0003800000 */
.L_x_15334:
        /* <DEDUP_REMOVED lines=44> */
.L_x_15333:
[----:B------:R-:W-:Y:S05]  /*e600*/  BSYNC B2 ;  /* 0x0000000000027941 */ /* 0x000fea0003800000 */
.L_x_15332:
        /* <DEDUP_REMOVED lines=9> */
.L_x_15328:
        /* <DEDUP_REMOVED lines=12> */
.L_x_15337:
[----:B------:R-:W-:Y:S02]  /*e760*/  IMAD.MOV.U32 R120, RZ, RZ, R154 ;  /* 0x000000ffff787224 */ /* 0x000fe400078e009a */
.L_x_15338:
[----:B------:R-:W-:Y:S05]  /*e770*/  BSYNC B2 ;  /* 0x0000000000027941 */ /* 0x000fea0003800000 */
.L_x_15336:
        /* <DEDUP_REMOVED lines=16> */
.L_x_15342:
[----:B------:R-:W-:Y:S05]  /*e880*/  BSYNC B3 ;  /* 0x0000000000037941 */ /* 0x000fea0003800000 */
.L_x_15341:
        /* <DEDUP_REMOVED lines=44> */
.L_x_15340:
[----:B------:R-:W-:Y:S05]  /*eb50*/  BSYNC B2 ;  /* 0x0000000000027941 */ /* 0x000fea0003800000 */
.L_x_15339:
        /* <DEDUP_REMOVED lines=14> */
.L_x_15343:
        /* <DEDUP_REMOVED lines=12> */
.L_x_15346:
[----:B------:R-:W-:Y:S02]  /*ed00*/  IMAD.MOV.U32 R150, RZ, RZ, R154 ;  /* 0x000000ffff967224 */ /* 0x000fe400078e009a */
.L_x_15347:
[----:B------:R-:W-:Y:S05]  /*ed10*/  BSYNC B2 ;  /* 0x0000000000027941 */ /* 0x000fea0003800000 */
.L_x_15345:
        /* <DEDUP_REMOVED lines=16> */
.L_x_15351:
[----:B------:R-:W-:Y:S05]  /*ee20*/  BSYNC B3 ;  /* 0x0000000000037941 */ /* 0x000fea0003800000 */
.L_x_15350:
        /* <DEDUP_REMOVED lines=44> */
.L_x_15349:
[----:B------:R-:W-:Y:S05]  /*f0f0*/  BSYNC B2 ;  /* 0x0000000000027941 */ /* 0x000fea0003800000 */
.L_x_15348:
        /* <DEDUP_REMOVED lines=9> */
.L_x_15344:
        /* <DEDUP_REMOVED lines=12> */
.L_x_15353:
[----:B------:R-:W-:Y:S02]  /*f250*/  IMAD.MOV.U32 R150, RZ, RZ, R154 ;  /* 0x000000ffff967224 */ /* 0x000fe400078e009a */
.L_x_15354:
[----:B------:R-:W-:Y:S05]  /*f260*/  BSYNC B2 ;  /* 0x0000000000027941 */ /* 0x000fea0003800000 */
.L_x_15352:
        /* <DEDUP_REMOVED lines=16> */
.L_x_15358:
[----:B------:R-:W-:Y:S05]  /*f370*/  BSYNC B3 ;  /* 0x0000000000037941 */ /* 0x000fea0003800000 */
.L_x_15357:
        /* <DEDUP_REMOVED lines=44> */
.L_x_15356:
[----:B------:R-:W-:Y:S05]  /*f640*/  BSYNC B2 ;  /* 0x0000000000027941 */ /* 0x000fea0003800000 */
.L_x_15355:
        /* <DEDUP_REMOVED lines=12> */
.L_x_15359:
        /* <DEDUP_REMOVED lines=12> */
.L_x_15362:
[----:B------:R-:W-:Y:S02]  /*f7d0*/  IMAD.MOV.U32 R121, RZ, RZ, R154 ;  /* 0x000000ffff797224 */ /* 0x000fe400078e009a */
.L_x_15363:
[----:B------:R-:W-:Y:S05]  /*f7e0*/  BSYNC B2 ;  /* 0x0000000000027941 */ /* 0x000fea0003800000 */
.L_x_15361:
        /* <DEDUP_REMOVED lines=16> */
.L_x_15367:
[----:B------:R-:W-:Y:S05]  /*f8f0*/  BSYNC B3 ;  /* 0x0000000000037941 */ /* 0x000fea0003800000 */
.L_x_15366:
        /* <DEDUP_REMOVED lines=44> */
.L_x_15365:
[----:B------:R-:W-:Y:S05]  /*fbc0*/  BSYNC B2 ;  /* 0x0000000000027941 */ /* 0x000fea0003800000 */
.L_x_15364:
        /* <DEDUP_REMOVED lines=9> */
.L_x_15360:
        /* <DEDUP_REMOVED lines=12> */
.L_x_15369:
[----:B------:R-:W-:Y:S02]  /*fd20*/  MOV R150, R154 ;  /* 0x0000009a00967202 */ /* 0x000fe40000000f00 */
.L_x_15370:
[----:B------:R-:W-:Y:S05]  /*fd30*/  BSYNC B2 ;  /* 0x0000000000027941 */ /* 0x000fea0003800000 */
.L_x_15368:
        /* <DEDUP_REMOVED lines=16> */
.L_x_15374:
[----:B------:R-:W-:Y:S05]  /*fe40*/  BSYNC B3 ;  /* 0x0000000000037941 */ /* 0x000fea0003800000 */
.L_x_15373:
        /* <DEDUP_REMOVED lines=44> */
.L_x_15372:
[----:B------:R-:W-:Y:S05]  /*10110*/  BSYNC B2 ;  /* 0x0000000000027941 */ /* 0x000fea0003800000 */
.L_x_15371:
        /* <DEDUP_REMOVED lines=12> */
.L_x_15375:
        /* <DEDUP_REMOVED lines=12> */
.L_x_15378:
[----:B------:R-:W-:Y:S02]  /*102a0*/  IMAD.MOV.U32 R122, RZ, RZ, R154 ;  /* 0x000000ffff7a7224 */ /* 0x000fe400078e009a */
.L_x_15379:
[----:B------:R-:W-:Y:S05]  /*102b0*/  BSYNC B2 ;  /* 0x0000000000027941 */ /* 0x000fea0003800000 */
.L_x_15377:
        /* <DEDUP_REMOVED lines=16> */
.L_x_15383:
[----:B------:R-:W-:Y:S05]  /*103c0*/  BSYNC B3 ;  /* 0x0000000000037941 */ /* 0x000fea0003800000 */
.L_x_15382:
        /* <DEDUP_REMOVED lines=44> */
.L_x_15381:
[----:B------:R-:W-:Y:S05]  /*10690*/  BSYNC B2 ;  /* 0x0000000000027941 */ /* 0x000fea0003800000 */
.L_x_15380:
        /* <DEDUP_REMOVED lines=9> */
.L_x_15376:
        /* <DEDUP_REMOVED lines=12> */
.L_x_15385:
[----:B------:R-:W-:Y:S02]  /*107f0*/  IMAD.MOV.U32 R150, RZ, RZ, R154 ;  /* 0x000000ffff967224 */ /* 0x000fe400078e009a */
.L_x_15386:
[----:B------:R-:W-:Y:S05]  /*10800*/  BSYNC B2 ;  /* 0x0000000000027941 */ /* 0x000fea0003800000 */
.L_x_15384:
        /* <DEDUP_REMOVED lines=16> */
.L_x_15390:
[----:B------:R-:W-:Y:S05]  /*10910*/  BSYNC B3 ;  /* 0x0000000000037941 */ /* 0x000fea0003800000 */
.L_x_15389:
        /* <DEDUP_REMOVED lines=44> */
.L_x_15388:
[----:B------:R-:W-:Y:S05]  /*10be0*/  BSYNC B2 ;  /* 0x0000000000027941 */ /* 0x000fea0003800000 */
.L_x_15387:
        /* <DEDUP_REMOVED lines=12> */
.L_x_15391:
        /* <DEDUP_REMOVED lines=12> */
.L_x_15394:
[----:B------:R-:W-:Y:S02]  /*10d70*/  IMAD.MOV.U32 R150, RZ, RZ, R154 ;  /* 0x000000ffff967224 */ /* 0x000fe400078e009a */
.L_x_15395:
[----:B------:R-:W-:Y:S05]  /*10d80*/  BSYNC B2 ;  /* 0x0000000000027941 */ /* 0x000fea0003800000 */
.L_x_15393:
        /* <DEDUP_REMOVED lines=16> */
.L_x_15399:
[----:B------:R-:W-:Y:S05]  /*10e90*/  BSYNC B3 ;  /* 0x0000000000037941 */ /* 0x000fea0003800000 */
.L_x_15398:
        /* <DEDUP_REMOVED lines=44> */
.L_x_15397:
[----:B------:R-:W-:Y:S05]  /*11160*/  BSYNC B2 ;  /* 0x0000000000027941 */ /* 0x000fea0003800000 */
.L_x_15396:
        /* <DEDUP_REMOVED lines=9> */
.L_x_15392:
        /* <DEDUP_REMOVED lines=12> */
.L_x_15401:
[----:B------:R-:W-:Y:S02]  /*112c0*/  IMAD.MOV.U32 R150, RZ, RZ, R154 ;  /* 0x000000ffff967224 */ /* 0x000fe400078e009a */
.L_x_15402:
[----:B------:R-:W-:Y:S05]  /*112d0*/  BSYNC B2 ;  /* 0x0000000000027941 */ /* 0x000fea0003800000 */
.L_x_15400:
        /* <DEDUP_REMOVED lines=16> */
.L_x_15406:
[----:B------:R-:W-:Y:S05]  /*113e0*/  BSYNC B3 ;  /* 0x0000000000037941 */ /* 0x000fea0003800000 */
.L_x_15405:
        /* <DEDUP_REMOVED lines=44> */
.L_x_15404:
[----:B------:R-:W-:Y:S05]  /*116b0*/  BSYNC B2 ;  /* 0x0000000000027941 */ /* 0x000fea0003800000 */
.L_x_15403:
        /* <DEDUP_REMOVED lines=12> */
.L_x_15407:
        /* <DEDUP_REMOVED lines=12> */
.L_x_15410:
[----:B------:R-:W-:Y:S02]  /*11840*/  IMAD.MOV.U32 R161, RZ, RZ, R154 ;  /* 0x000000ffffa17224 */ /* 0x000fe400078e009a */
.L_x_15411:
[----:B------:R-:W-:Y:S05]  /*11850*/  BSYNC B2 ;  /* 0x0000000000027941 */ /* 0x000fea0003800000 */
.L_x_15409:
        /* <DEDUP_REMOVED lines=16> */
.L_x_15415:
[----:B------:R-:W-:Y:S05]  /*11960*/  BSYNC B3 ;  /* 0x0000000000037941 */ /* 0x000fea0003800000 */
.L_x_15414:
        /* <DEDUP_REMOVED lines=44> */
.L_x_15413:
[----:B------:R-:W-:Y:S05]  /*11c30*/  BSYNC B2 ;  /* 0x0000000000027941 */ /* 0x000fea0003800000 */
.L_x_15412:
        /* <DEDUP_REMOVED lines=9> */
.L_x_15408:
        /* <DEDUP_REMOVED lines=51> */
.L_x_15416:
[----:B------:R-:W-:Y:S02]  /*12000*/  IADD3 R141, R141, 0x20, RZ ;  /* 0x000000208d8d7810 */ /* 0x000fe40007ffe0ff */
.L_x_15287:
[----:B------:R-:W-:Y:S05]  /*12010*/  BSYNC B1 ;  /* 0x0000000000017941 */ /* 0x000fea0003800000 */
.L_x_15286:
        /* <DEDUP_REMOVED lines=31> */
.L_x_15420:
[----:B-1----:R-:W-:Y:S02]  /*12210*/  IMAD.MOV.U32 R158, RZ, RZ, R154 ;  /* 0x000000ffff9e7224 */ /* 0x002fe400078e009a */
.L_x_15421:
[----:B------:R-:W-:Y:S05]  /*12220*/  BSYNC B2 ;  /* 0x0000000000027941 */ /* 0x000fea0003800000 */
.L_x_15419:
        /* <DEDUP_REMOVED lines=16> */
.L_x_15425:
[----:B------:R-:W-:Y:S05]  /*12330*/  BSYNC B3 ;  /* 0x0000000000037941 */ /* 0x000fea0003800000 */
.L_x_15424:
        /* <DEDUP_REMOVED lines=44> */
.L_x_15423:
[----:B------:R-:W-:Y:S05]  /*12600*/  BSYNC B2 ;  /* 0x0000000000027941 */ /* 0x000fea0003800000 */
.L_x_15422:
        /* <DEDUP_REMOVED lines=17> */
.L_x_15426:
        /* <DEDUP_REMOVED lines=12> */
.L_x_15429:
[----:B------:R-:W-:Y:S02]  /*127e0*/  IMAD.MOV.U32 R125, RZ, RZ, R154 ;  /* 0x000000ffff7d7224 */ /* 0x000fe400078e009a */
.L_x_15430:
[----:B------:R-:W-:Y:S05]  /*127f0*/  BSYNC B2 ;  /* 0x0000000000027941 */ /* 0x000fea0003800000 */
.L_x_15428:
        /* <DEDUP_REMOVED lines=16> */
.L_x_15434:
[----:B------:R-:W-:Y:S05]  /*12900*/  BSYNC B3 ;  /* 0x0000000000037941 */ /* 0x000fea0003800000 */
.L_x_15433:
        /* <DEDUP_REMOVED lines=44> */
.L_x_15432:
[----:B------:R-:W-:Y:S05]  /*12bd0*/  BSYNC B2 ;  /* 0x0000000000027941 */ /* 0x000fea0003800000 */
.L_x_15431:
        /* <DEDUP_REMOVED lines=9> */
.L_x_15427:
        /* <DEDUP_REMOVED lines=12> */
.L_x_15436:
[----:B------:R-:W-:Y:S02]  /*12d30*/  IMAD.MOV.U32 R150, RZ, RZ, R154 ;  /* 0x000000ffff967224 */ /* 0x000fe400078e009a */
.L_x_15437:
[----:B------:R-:W-:Y:S05]  /*12d40*/  BSYNC B2 ;  /* 0x0000000000027941 */ /* 0x000fea0003800000 */
.L_x_15435:
        /* <DEDUP_REMOVED lines=16> */
.L_x_15441:
[----:B------:R-:W-:Y:S05]  /*12e50*/  BSYNC B3 ;  /* 0x0000000000037941 */ /* 0x000fea0003800000 */
.L_x_15440:
        /* <DEDUP_REMOVED lines=44> */
.L_x_15439:
[----:B------:R-:W-:Y:S05]  /*13120*/  BSYNC B2 ;  /* 0x0000000000027941 */ /* 0x000fea0003800000 */
.L_x_15438:
        /* <DEDUP_REMOVED lines=14> */
.L_x_15442:
        /* <DEDUP_REMOVED lines=12> */
.L_x_15445:
[----:B------:R-:W-:Y:S02]  /*132d0*/  IMAD.MOV.U32 R128, RZ, RZ, R154 ;  /* 0x000000ffff807224 */ /* 0x000fe400078e009a */
.L_x_15446:
[----:B------:R-:W-:Y:S05]  /*132e0*/  BSYNC B2 ;  /* 0x0000000000027941 */ /* 0x000fea0003800000 */
.L_x_15444:
        /* <DEDUP_REMOVED lines=16> */
.L_x_15450:
[----:B------:R-:W-:Y:S05]  /*133f0*/  BSYNC B3 ;  /* 0x0000000000037941 */ /* 0x000fea0003800000 */
.L_x_15449:
        /* <DEDUP_REMOVED lines=44> */
.L_x_15448:
[----:B------:R-:W-:Y:S05]  /*136c0*/  BSYNC B2 ;  /* 0x0000000000027941 */ /* 0x000fea0003800000 */
.L_x_15447:
        /* <DEDUP_REMOVED lines=9> */
.L_x_15443:
        /* <DEDUP_REMOVED lines=12> */
.L_x_15452:
[----:B------:R-:W-:Y:S02]  /*13820*/  IMAD.MOV.U32 R128, RZ, RZ, R154 ;  /* 0x000000ffff807224 */ /* 0x000fe400078e009a */
.L_x_15453:
[----:B------:R-:W-:Y:S05]  /*13830*/  BSYNC B2 ;  /* 0x0000000000027941 */ /* 0x000fea0003800000 */
.L_x_15451:
        /* <DEDUP_REMOVED lines=16> */
.L_x_15457:
[----:B------:R-:W-:Y:S05]  /*13940*/  BSYNC B3 ;  /* 0x0000000000037941 */ /* 0x000fea0003800000 */
.L_x_15456:
        /* <DEDUP_REMOVED lines=44> */
.L_x_15455:
[----:B------:R-:W-:Y:S05]  /*13c10*/  BSYNC B2 ;  /* 0x0000000000027941 */ /* 0x000fea0003800000 */
.L_x_15454:
        /* <DEDUP_REMOVED lines=14> */
.L_x_15458:
        /* <DEDUP_REMOVED lines=12> */
.L_x_15461:
[----:B------:R-:W-:Y:S02]  /*13dc0*/  IMAD.MOV.U32 R127, RZ, RZ, R154 ;  /* 0x000000ffff7f7224 */ /* 0x000fe400078e009a */
.L_x_15462:
[----:B------:R-:W-:Y:S05]  /*13dd0*/  BSYNC B2 ;  /* 0x0000000000027941 */ /* 0x000fea0003800000 */
.L_x_15460:
        /* <DEDUP_REMOVED lines=16> */
.L_x_15466:
[----:B------:R-:W-:Y:S05]  /*13ee0*/  BSYNC B3 ;  /* 0x0000000000037941 */ /* 0x000fea0003800000 */
.L_x_15465:
        /* <DEDUP_REMOVED lines=44> */
.L_x_15464:
[----:B------:R-:W-:Y:S05]  /*141b0*/  BSYNC B2 ;  /* 0x0000000000027941 */ /* 0x000fea0003800000 */
.L_x_15463:
        /* <DEDUP_REMOVED lines=9> */
.L_x_15459:
        /* <DEDUP_REMOVED lines=12> */
.L_x_15468:
[----:B------:R-:W-:Y:S02]  /*14310*/  IMAD.MOV.U32 R128, RZ, RZ, R154 ;  /* 0x000000ffff807224 */ /* 0x000fe400078e009a */
.L_x_15469:
[----:B------:R-:W-:Y:S05]  /*14320*/  BSYNC B2 ;  /* 0x0000000000027941 */ /* 0x000fea0003800000 */
.L_x_15467:
        /* <DEDUP_REMOVED lines=16> */
.L_x_15473:
[----:B------:R-:W-:Y:S05]  /*14430*/  BSYNC B3 ;  /* 0x0000000000037941 */ /* 0x000fea0003800000 */
.L_x_15472:
        /* <DEDUP_REMOVED lines=44> */
.L_x_15471:
[----:B------:R-:W-:Y:S05]  /*14700*/  BSYNC B2 ;  /* 0x0000000000027941 */ /* 0x000fea0003800000 */
.L_x_15470:
        /* <DEDUP_REMOVED lines=14> */
.L_x_15474:
        /* <DEDUP_REMOVED lines=12> */
.L_x_15477:
[----:B------:R-:W-:Y:S02]  /*148b0*/  IMAD.MOV.U32 R150, RZ, RZ, R154 ;  /* 0x000000ffff967224 */ /* 0x000fe400078e009a */
.L_x_15478:
[----:B------:R-:W-:Y:S05]  /*148c0*/  BSYNC B2 ;  /* 0x0000000000027941 */ /* 0x000fea0003800000 */
.L_x_15476:
        /* <DEDUP_REMOVED lines=16> */
.L_x_15482:
[----:B------:R-:W-:Y:S05]  /*149d0*/  BSYNC B3 ;  /* 0x0000000000037941 */ /* 0x000fea0003800000 */
.L_x_15481:
        /* <DEDUP_REMOVED lines=44> */
.L_x_15480:
[----:B------:R-:W-:Y:S05]  /*14ca0*/  BSYNC B2 ;  /* 0x0000000000027941 */ /* 0x000fea0003800000 */
.L_x_15479:
        /* <DEDUP_REMOVED lines=9> */
.L_x_15475:
        /* <DEDUP_REMOVED lines=12> */
.L_x_15484:
[----:B------:R-:W-:Y:S02]  /*14e00*/  IMAD.MOV.U32 R150, RZ, RZ, R154 ;  /* 0x000000ffff967224 */ /* 0x000fe400078e009a */
.L_x_15485:
[----:B------:R-:W-:Y:S05]  /*14e10*/  BSYNC B2 ;  /* 0x0000000000027941 */ /* 0x000fea0003800000 */
.L_x_15483:
        /* <DEDUP_REMOVED lines=16> */
.L_x_15489:
[----:B------:R-:W-:Y:S05]  /*14f20*/  BSYNC B3 ;  /* 0x0000000000037941 */ /* 0x000fea0003800000 */
.L_x_15488:
        /* <DEDUP_REMOVED lines=44> */
.L_x_15487:
[----:B------:R-:W-:Y:S05]  /*151f0*/  BSYNC B2 ;  /* 0x0000000000027941 */ /* 0x000fea0003800000 */
.L_x_15486:
        /* <DEDUP_REMOVED lines=12> */
.L_x_15490:
        /* <DEDUP_REMOVED lines=12> */
.L_x_15493:
[----:B------:R-:W-:Y:S02]  /*15380*/  IMAD.MOV.U32 R129, RZ, RZ, R154 ;  /* 0x000000ffff817224 */ /* 0x000fe400078e009a */
.L_x_15494:
[----:B------:R-:W-:Y:S05]  /*15390*/  BSYNC B2 ;  /* 0x0000000000027941 */ /* 0x000fea0003800000 */
.L_x_15492:
        /* <DEDUP_REMOVED lines=16> */
.L_x_15498:
[----:B------:R-:W-:Y:S05]  /*154a0*/  BSYNC B3 ;  /* 0x0000000000037941 */ /* 0x000fea0003800000 */
.L_x_15497:
        /* <DEDUP_REMOVED lines=44> */
.L_x_15496:
[----:B------:R-:W-:Y:S05]  /*15770*/  BSYNC B2 ;  /* 0x0000000000027941 */ /* 0x000fea0003800000 */
.L_x_15495:
        /* <DEDUP_REMOVED lines=9> */
.L_x_15491:
        /* <DEDUP_REMOVED lines=12> */
.L_x_15500:
[----:B------:R-:W-:Y:S02]  /*158d0*/  IMAD.MOV.U32 R150, RZ, RZ, R154 ;  /* 0x000000ffff967224 */ /* 0x000fe400078e009a */
.L_x_15501:
[----:B------:R-:W-:Y:S05]  /*158e0*/  BSYNC B2 ;  /* 0x0000000000027941 */ /* 0x000fea0003800000 */
.L_x_15499:
        /* <DEDUP_REMOVED lines=16> */
.L_x_15505:
[----:B------:R-:W-:Y:S05]  /*159f0*/  BSYNC B3 ;  /* 0x0000000000037941 */ /* 0x000fea0003800000 */
.L_x_15504:
        /* <DEDUP_REMOVED lines=44> */
.L_x_15503:
[----:B------:R-:W-:Y:S05]  /*15cc0*/  BSYNC B2 ;  /* 0x0000000000027941 */ /* 0x000fea0003800000 */
.L_x_15502:
        /* <DEDUP_REMOVED lines=12> */
.L_x_15506:
        /* <DEDUP_REMOVED lines=12> */
.L_x_15509:
[----:B------:R-:W-:Y:S02]  /*15e50*/  IMAD.MOV.U32 R130, RZ, RZ, R154 ;  /* 0x000000ffff827224 */ /* 0x000fe400078e009a */
.L_x_15510:
[----:B------:R-:W-:Y:S05]  /*15e60*/  BSYNC B2 ;  /* 0x0000000000027941 */ /* 0x000fea0003800000 */
.L_x_15508:
        /* <DEDUP_REMOVED lines=16> */
.L_x_15514:
[----:B------:R-:W-:Y:S05]  /*15f70*/  BSYNC B3 ;  /* 0x0000000000037941 */ /* 0x000fea0003800000 */
.L_x_15513:
        /* <DEDUP_REMOVED lines=44> */
.L_x_15512:
[----:B------:R-:W-:Y:S05]  /*16240*/  BSYNC B2 ;  /* 0x0000000000027941 */ /* 0x000fea0003800000 */
.L_x_15511:
        /* <DEDUP_REMOVED lines=9> */
.L_x_15507:
        /* <DEDUP_REMOVED lines=12> */
.L_x_15516:
[----:B------:R-:W-:Y:S02]  /*163a0*/  IMAD.MOV.U32 R150, RZ, RZ, R154 ;  /* 0x000000ffff967224 */ /* 0x000fe400078e009a */
.L_x_15517:
[----:B------:R-:W-:Y:S05]  /*163b0*/  BSYNC B2 ;  /* 0x0000000000027941 */ /* 0x000fea0003800000 */
.L_x_15515:
        /* <DEDUP_REMOVED lines=16> */
.L_x_15521:
[----:B------:R-:W-:Y:S05]  /*164c0*/  BSYNC B3 ;  /* 0x0000000000037941 */ /* 0x000fea0003800000 */
.L_x_15520:
        /* <DEDUP_REMOVED lines=44> */
.L_x_15519:
[----:B------:R-:W-:Y:S05]  /*16790*/  BSYNC B2 ;  /* 0x0000000000027941 */ /* 0x000fea0003800000 */
.L_x_15518:
        /* <DEDUP_REMOVED lines=12> */
.L_x_15522:
        /* <DEDUP_REMOVED lines=12> */
.L_x_15525:
[----:B------:R-:W-:Y:S02]  /*16920*/  IMAD.MOV.U32 R150, RZ, RZ, R154 ;  /* 0x000000ffff967224 */ /* 0x000fe400078e009a */
.L_x_15526:
[----:B------:R-:W-:Y:S05]  /*16930*/  BSYNC B2 ;  /* 0x0000000000027941 */ /* 0x000fea0003800000 */
.L_x_15524:
        /* <DEDUP_REMOVED lines=16> */
.L_x_15530:
[----:B------:R-:W-:Y:S05]  /*16a40*/  BSYNC B3 ;  /* 0x0000000000037941 */ /* 0x000fea0003800000 */
.L_x_15529:
        /* <DEDUP_REMOVED lines=44> */
.L_x_15528:
[----:B------:R-:W-:Y:S05]  /*16d10*/  BSYNC B2 ;  /* 0x0000000000027941 */ /* 0x000fea0003800000 */
.L_x_15527:
        /* <DEDUP_REMOVED lines=9> */
.L_x_15523:
        /* <DEDUP_REMOVED lines=12> */
.L_x_15532:
[----:B------:R-:W-:Y:S02]  /*16e70*/  IMAD.MOV.U32 R150, RZ, RZ, R154 ;  /* 0x000000ffff967224 */ /* 0x000fe400078e009a */
.L_x_15533:
[----:B------:R-:W-:Y:S05]  /*16e80*/  BSYNC B2 ;  /* 0x0000000000027941 */ /* 0x000fea0003800000 */
.L_x_15531:
        /* <DEDUP_REMOVED lines=16> */
.L_x_15537:
[----:B------:R-:W-:Y:S05]  /*16f90*/  BSYNC B3 ;  /* 0x0000000000037941 */ /* 0x000fea0003800000 */
.L_x_15536:
        /* <DEDUP_REMOVED lines=44> */
.L_x_15535:
[----:B------:R-:W-:Y:S05]  /*17260*/  BSYNC B2 ;  /* 0x0000000000027941 */ /* 0x000fea0003800000 */
.L_x_15534:
        /* <DEDUP_REMOVED lines=12> */
.L_x_15538:
        /* <DEDUP_REMOVED lines=12> */
.L_x_15541:
[----:B------:R-:W-:Y:S02]  /*173f0*/  IMAD.MOV.U32 R161, RZ, RZ, R154 ;  /* 0x000000ffffa17224 */ /* 0x000fe400078e009a */
.L_x_15542:
[----:B------:R-:W-:Y:S05]  /*17400*/  BSYNC B2 ;  /* 0x0000000000027941 */ /* 0x000fea0003800000 */
.L_x_15540:
        /* <DEDUP_REMOVED lines=16> */
.L_x_15546:
[----:B------:R-:W-:Y:S05]  /*17510*/  BSYNC B3 ;  /* 0x0000000000037941 */ /* 0x000fea0003800000 */
.L_x_15545:
        /* <DEDUP_REMOVED lines=44> */
.L_x_15544:
[----:B------:R-:W-:Y:S05]  /*177e0*/  BSYNC B2 ;  /* 0x0000000000027941 */ /* 0x000fea0003800000 */
.L_x_15543:
        /* <DEDUP_REMOVED lines=9> */
.L_x_15539:
        /* <DEDUP_REMOVED lines=51> */
.L_x_15547:
[----:B------:R-:W-:Y:S02]  /*17bb0*/  IADD3 R141, R141, 0x20, RZ ;  /* 0x000000208d8d7810 */ /* 0x000fe40007ffe0ff */
.L_x_15418:
[----:B------:R-:W-:Y:S05]  /*17bc0*/  BSYNC B1 ;  /* 0x0000000000017941 */ /* 0x000fea0003800000 */
.L_x_15417:
        /* <DEDUP_REMOVED lines=31> */
.L_x_15551:
[----:B-1----:R-:W-:Y:S02]  /*17dc0*/  IMAD.MOV.U32 R158, RZ, RZ, R154 ;  /* 0x000000ffff9e7224 */ /* 0x002fe400078e009a */
.L_x_15552:
[----:B------:R-:W-:Y:S05]  /*17dd0*/  BSYNC B2 ;  /* 0x0000000000027941 */ /* 0x000fea0003800000 */
.L_x_15550:
        /* <DEDUP_REMOVED lines=16> */
.L_x_15556:
[----:B------:R-:W-:Y:S05]  /*17ee0*/  BSYNC B3 ;  /* 0x0000000000037941 */ /* 0x000fea0003800000 */
.L_x_15555:
        /* <DEDUP_REMOVED lines=44> */
.L_x_15554:
[----:B------:R-:W-:Y:S05]  /*181b0*/  BSYNC B2 ;  /* 0x0000000000027941 */ /* 0x000fea0003800000 */
.L_x_15553:
        /* <DEDUP_REMOVED lines=17> */
.L_x_15557:
        /* <DEDUP_REMOVED lines=12> */
.L_x_15560:
[----:B------:R-:W-:Y:S02]  /*18390*/  IMAD.MOV.U32 R133, RZ, RZ, R154 ;  /* 0x000000ffff857224 */ /* 0x000fe400078e009a */
.L_x_15561:
[----:B------:R-:W-:Y:S05]  /*183a0*/  BSYNC B2 ;  /* 0x0000000000027941 */ /* 0x000fea0003800000 */
.L_x_15559:
        /* <DEDUP_REMOVED lines=16> */
.L_x_15565:
[----:B------:R-:W-:Y:S05]  /*184b0*/  BSYNC B3 ;  /* 0x0000000000037941 */ /* 0x000fea0003800000 */
.L_x_15564:
        /* <DEDUP_REMOVED lines=44> */
.L_x_15563:
[----:B------:R-:W-:Y:S05]  /*18780*/  BSYNC B2 ;  /* 0x0000000000027941 */ /* 0x000fea0003800000 */
.L_x_15562:
        /* <DEDUP_REMOVED lines=9> */
.L_x_15558:
        /* <DEDUP_REMOVED lines=12> */
.L_x_15567:
[----:B------:R-:W-:Y:S02]  /*188e0*/  IMAD.MOV.U32 R150, RZ, RZ, R154 ;  /* 0x000000ffff967224 */ /* 0x000fe400078e009a */
.L_x_15568:
[----:B------:R-:W-:Y:S05]  /*188f0*/  BSYNC B2 ;  /* 0x0000000000027941 */ /* 0x000fea0003800000 */
.L_x_15566:
        /* <DEDUP_REMOVED lines=16> */
.L_x_15572:
[----:B------:R-:W-:Y:S05]  /*18a00*/  BSYNC B3 ;  /* 0x0000000000037941 */ /* 0x000fea0003800000 */
.L_x_15571:
        /* <DEDUP_REMOVED lines=44> */
.L_x_15570:
[----:B------:R-:W-:Y:S05]  /*18cd0*/  BSYNC B2 ;  /* 0x0000000000027941 */ /* 0x000fea0003800000 */
.L_x_15569:
        /* <DEDUP_REMOVED lines=14> */
.L_x_15573:
        /* <DEDUP_REMOVED lines=12> */
.L_x_15576:
[----:B------:R-:W-:Y:S02]  /*18e80*/  IMAD.MOV.U32 R136, RZ, RZ, R154 ;  /* 0x000000ffff887224 */ /* 0x000fe400078e009a */
.L_x_15577:
[----:B------:R-:W-:Y:S05]  /*18e90*/  BSYNC B2 ;  /* 0x0000000000027941 */ /* 0x000fea0003800000 */
.L_x_15575:
        /* <DEDUP_REMOVED lines=16> */
.L_x_15581:
[----:B------:R-:W-:Y:S05]  /*18fa0*/  BSYNC B3 ;  /* 0x0000000000037941 */ /* 0x000fea0003800000 */
.L_x_15580:
        /* <DEDUP_REMOVED lines=44> */
.L_x_15579:
[----:B------:R-:W-:Y:S05]  /*19270*/  BSYNC B2 ;  /* 0x0000000000027941 */ /* 0x000fea0003800000 */
.L_x_15578:
        /* <DEDUP_REMOVED lines=9> */
.L_x_15574:
        /* <DEDUP_REMOVED lines=12> */
.L_x_15583:
[----:B------:R-:W-:Y:S02]  /*193d0*/  IMAD.MOV.U32 R136, RZ, RZ, R154 ;  /* 0x000000ffff887224 */ /* 0x000fe400078e009a */
.L_x_15584:
[----:B------:R-:W-:Y:S05]  /*193e0*/  BSYNC B2 ;  /* 0x0000000000027941 */ /* 0x000fea0003800000 */
.L_x_15582:
        /* <DEDUP_REMOVED lines=16> */
.L_x_15588:
[----:B------:R-:W-:Y:S05]  /*194f0*/  BSYNC B3 ;  /* 0x0000000000037941 */ /* 0x000fea0003800000 */
.L_x_15587:
        /* <DEDUP_REMOVED lines=44> */
.L_x_15586:
[----:B------:R-:W-:Y:S05]  /*197c0*/  BSYNC B2 ;  /* 0x0000000000027941 */ /* 0x000fea0003800000 */
.L_x_15585:
        /* <DEDUP_REMOVED lines=14> */
.L_x_15589:
        /* <DEDUP_REMOVED lines=12> */
.L_x_15592:
[----:B------:R-:W-:Y:S02]  /*19970*/  IMAD.MOV.U32 R135, RZ, RZ, R154 ;  /* 0x000000ffff877224 */ /* 0x000fe400078e009a */
.L_x_15593:
[----:B------:R-:W-:Y:S05]  /*19980*/  BSYNC B2 ;  /* 0x0000000000027941 */ /* 0x000fea0003800000 */
.L_x_15591:
        /* <DEDUP_REMOVED lines=16> */
.L_x_15597:
[----:B------:R-:W-:Y:S05]  /*19a90*/  BSYNC B3 ;  /* 0x0000000000037941 */ /* 0x000fea0003800000 */
.L_x_15596:
        /* <DEDUP_REMOVED lines=44> */
.L_x_15595:
[----:B------:R-:W-:Y:S05]  /*19d60*/  BSYNC B2 ;  /* 0x0000000000027941 */ /* 0x000fea0003800000 */
.L_x_15594:
        /* <DEDUP_REMOVED lines=9> */
.L_x_15590:
        /* <DEDUP_REMOVED lines=12> */
.L_x_15599:
[----:B------:R-:W-:Y:S02]  /*19ec0*/  IMAD.MOV.U32 R136, RZ, RZ, R154 ;  /* 0x000000ffff887224 */ /* 0x000fe400078e009a */
.L_x_15600:
[----:B------:R-:W-:Y:S05]  /*19ed0*/  BSYNC B2 ;  /* 0x0000000000027941 */ /* 0x000fea0003800000 */
.L_x_15598:
        /* <DEDUP_REMOVED lines=16> */
.L_x_15604:
[----:B------:R-:W-:Y:S05]  /*19fe0*/  BSYNC B3 ;  /* 0x0000000000037941 */ /* 0x000fea0003800000 */
.L_x_15603:
        /* <DEDUP_REMOVED lines=44> */
.L_x_15602:
[----:B------:R-:W-:Y:S05]  /*1a2b0*/  BSYNC B2 ;  /* 0x0000000000027941 */ /* 0x000fea0003800000 */
.L_x_15601:
        /* <DEDUP_REMOVED lines=14> */
.L_x_15605:
        /* <DEDUP_REMOVED lines=12> */
.L_x_15608:
[----:B------:R-:W-:Y:S02]  /*1a460*/  IMAD.MOV.U32 R150, RZ, RZ, R154 ;  /* 0x000000ffff967224 */ /* 0x000fe400078e009a */
.L_x_15609:
[----:B------:R-:W-:Y:S05]  /*1a470*/  BSYNC B2 ;  /* 0x0000000000027941 */ /* 0x000fea0003800000 */
.L_x_15607:
        /* <DEDUP_REMOVED lines=16> */
.L_x_15613:
[----:B------:R-:W-:Y:S05]  /*1a580*/  BSYNC B3 ;  /* 0x0000000000037941 */ /* 0x000fea0003800000 */
.L_x_15612:
        /* <DEDUP_REMOVED lines=44> */
.L_x_15611:
[----:B------:R-:W-:Y:S05]  /*1a850*/  BSYNC B2 ;  /* 0x0000000000027941 */ /* 0x000fea0003800000 */
.L_x_15610:
        /* <DEDUP_REMOVED lines=9> */
.L_x_15606:
        /* <DEDUP_REMOVED lines=12> */
.L_x_15615:
[----:B------:R-:W-:Y:S02]  /*1a9b0*/  IMAD.MOV.U32 R150, RZ, RZ, R154 ;  /* 0x000000ffff967224 */ /* 0x000fe400078e009a */
.L_x_15616:
[----:B------:R-:W-:Y:S05]  /*1a9c0*/  BSYNC B2 ;  /* 0x0000000000027941 */ /* 0x000fea0003800000 */
.L_x_15614:
        /* <DEDUP_REMOVED lines=16> */
.L_x_15620:
[----:B------:R-:W-:Y:S05]  /*1aad0*/  BSYNC B3 ;  /* 0x0000000000037941 */ /* 0x000fea0003800000 */
.L_x_15619:
        /* <DEDUP_REMOVED lines=44> */
.L_x_15618:
[----:B------:R-:W-:Y:S05]  /*1ada0*/  BSYNC B2 ;  /* 0x0000000000027941 */ /* 0x000fea0003800000 */
.L_x_15617:
        /* <DEDUP_REMOVED lines=12> */
.L_x_15621:
        /* <DEDUP_REMOVED lines=12> */
.L_x_15624:
[----:B------:R-:W-:Y:S02]  /*1af30*/  IMAD.MOV.U32 R137, RZ, RZ, R154 ;  /* 0x000000ffff897224 */ /* 0x000fe400078e009a */
.L_x_15625:
[----:B------:R-:W-:Y:S05]  /*1af40*/  BSYNC B2 ;  /* 0x0000000000027941 */ /* 0x000fea0003800000 */
.L_x_15623:
        /* <DEDUP_REMOVED lines=16> */
.L_x_15629:
[----:B------:R-:W-:Y:S05]  /*1b050*/  BSYNC B3 ;  /* 0x0000000000037941 */ /* 0x000fea0003800000 */
.L_x_15628:
        /* <DEDUP_REMOVED lines=44> */
.L_x_15627:
[----:B------:R-:W-:Y:S05]  /*1b320*/  BSYNC B2 ;  /* 0x0000000000027941 */ /* 0x000fea0003800000 */
.L_x_15626:
        /* <DEDUP_REMOVED lines=9> */
.L_x_15622:
        /* <DEDUP_REMOVED lines=12> */
.L_x_15631:
[----:B------:R-:W-:Y:S02]  /*1b480*/  IMAD.MOV.U32 R150, RZ, RZ, R154 ;  /* 0x000000ffff967224 */ /* 0x000fe400078e009a */
.L_x_15632:
[----:B------:R-:W-:Y:S05]  /*1b490*/  BSYNC B2 ;  /* 0x0000000000027941 */ /* 0x000fea0003800000 */
.L_x_15630:
        /* <DEDUP_REMOVED lines=16> */
.L_x_15636:
[----:B------:R-:W-:Y:S05]  /*1b5a0*/  BSYNC B3 ;  /* 0x0000000000037941 */ /* 0x000fea0003800000 */
.L_x_15635:
        /* <DEDUP_REMOVED lines=44> */
.L_x_15634:
[----:B------:R-:W-:Y:S05]  /*1b870*/  BSYNC B2 ;  /* 0x0000000000027941 */ /* 0x000fea0003800000 */
.L_x_15633:
        /* <DEDUP_REMOVED lines=12> */
.L_x_15637:
        /* <DEDUP_REMOVED lines=12> */
.L_x_15640:
[----:B------:R-:W-:Y:S02]  /*1ba00*/  IMAD.MOV.U32 R138, RZ, RZ, R154 ;  /* 0x000000ffff8a7224 */ /* 0x000fe400078e009a */
.L_x_15641:
[----:B------:R-:W-:Y:S05]  /*1ba10*/  BSYNC B2 ;  /* 0x0000000000027941 */ /* 0x000fea0003800000 */
.L_x_15639:
        /* <DEDUP_REMOVED lines=16> */
.L_x_15645:
[----:B------:R-:W-:Y:S05]  /*1bb20*/  BSYNC B3 ;  /* 0x0000000000037941 */ /* 0x000fea0003800000 */
.L_x_15644:
        /* <DEDUP_REMOVED lines=44> */
.L_x_15643:
[----:B------:R-:W-:Y:S05]  /*1bdf0*/  BSYNC B2 ;  /* 0x0000000000027941 */ /* 0x000fea0003800000 */
.L_x_15642:
        /* <DEDUP_REMOVED lines=9> */
.L_x_15638:
        /* <DEDUP_REMOVED lines=12> */
.L_x_15647:
[----:B------:R-:W-:Y:S02]  /*1bf50*/  IMAD.MOV.U32 R150, RZ, RZ, R154 ;  /* 0x000000ffff967224 */ /* 0x000fe400078e009a */
.L_x_15648:
[----:B------:R-:W-:Y:S05]  /*1bf60*/  BSYNC B2 ;  /* 0x0000000000027941 */ /* 0x000fea0003800000 */
.L_x_15646:
        /* <DEDUP_REMOVED lines=16> */
.L_x_15652:
[----:B------:R-:W-:Y:S05]  /*1c070*/  BSYNC B3 ;  /* 0x0000000000037941 */ /* 0x000fea0003800000 */
.L_x_15651:
        /* <DEDUP_REMOVED lines=44> */
.L_x_15650:
[----:B------:R-:W-:Y:S05]  /*1c340*/  BSYNC B2 ;  /* 0x0000000000027941 */ /* 0x000fea0003800000 */
.L_x_15649:
        /* <DEDUP_REMOVED lines=12> */
.L_x_15653:
        /* <DEDUP_REMOVED lines=12> */
.L_x_15656:
[----:B------:R-:W-:Y:S02]  /*1c4d0*/  IMAD.MOV.U32 R150, RZ, RZ, R154 ;  /* 0x000000ffff967224 */ /* 0x000fe400078e009a */
.L_x_15657:
[----:B------:R-:W-:Y:S05]  /*1c4e0*/  BSYNC B2 ;  /* 0x0000000000027941 */ /* 0x000fea0003800000 */
.L_x_15655:
        /* <DEDUP_REMOVED lines=16> */
.L_x_15661:
[----:B------:R-:W-:Y:S05]  /*1c5f0*/  BSYNC B3 ;  /* 0x0000000000037941 */ /* 0x000fea0003800000 */
.L_x_15660:
        /* <DEDUP_REMOVED lines=44> */
.L_x_15659:
[----:B------:R-:W-:Y:S05]  /*1c8c0*/  BSYNC B2 ;  /* 0x0000000000027941 */ /* 0x000fea0003800000 */
.L_x_15658:
        /* <DEDUP_REMOVED lines=9> */
.L_x_15654:
        /* <DEDUP_REMOVED lines=12> */
.L_x_15663:
[----:B------:R-:W-:Y:S02]  /*1ca20*/  IMAD.MOV.U32 R150, RZ, RZ, R154 ;  /* 0x000000ffff967224 */ /* 0x000fe400078e009a */
.L_x_15664:
[----:B------:R-:W-:Y:S05]  /*1ca30*/  BSYNC B2 ;  /* 0x0000000000027941 */ /* 0x000fea0003800000 */
.L_x_15662:
        /* <DEDUP_REMOVED lines=16> */
.L_x_15668:
[----:B------:R-:W-:Y:S05]  /*1cb40*/  BSYNC B3 ;  /* 0x0000000000037941 */ /* 0x000fea0003800000 */
.L_x_15667:
        /* <DEDUP_REMOVED lines=44> */
.L_x_15666:
[----:B------:R-:W-:Y:S05]  /*1ce10*/  BSYNC B2 ;  /* 0x0000000000027941 */ /* 0x000fea0003800000 */
.L_x_15665:
        /* <DEDUP_REMOVED lines=12> */
.L_x_15669:
        /* <DEDUP_REMOVED lines=12> */
.L_x_15672:
[----:B------:R-:W-:Y:S02]  /*1cfa0*/  IMAD.MOV.U32 R161, RZ, RZ, R154 ;  /* 0x000000ffffa17224 */ /* 0x000fe400078e009a */
.L_x_15673:
[----:B------:R-:W-:Y:S05]  /*1cfb0*/  BSYNC B2 ;  /* 0x0000000000027941 */ /* 0x000fea0003800000 */
.L_x_15671:
        /* <DEDUP_REMOVED lines=16> */
.L_x_15677:
[----:B------:R-:W-:Y:S05]  /*1d0c0*/  BSYNC B3 ;  /* 0x0000000000037941 */ /* 0x000fea0003800000 */
.L_x_15676:
        /* <DEDUP_REMOVED lines=44> */
.L_x_15675:
[----:B------:R-:W-:Y:S05]  /*1d390*/  BSYNC B2 ;  /* 0x0000000000027941 */ /* 0x000fea0003800000 */
.L_x_15674:
        /* <DEDUP_REMOVED lines=9> */
.L_x_15670:
        /* <DEDUP_REMOVED lines=51> */
.L_x_15549:
[----:B------:R-:W-:Y:S05]  /*1d760*/  BSYNC B1 ;  /* 0x0000000000017941 */ /* 0x000fea0003800000 */
.L_x_15548:
        /* <DEDUP_REMOVED lines=49> */
.L_x_15692:
        /* <DEDUP_REMOVED lines=102> */
.L_x_15693:
        /* <DEDUP_REMOVED lines=22> */
[----:B0-----:R-:W-:Y:S02]  /*1e240*/  FADD.FTZ R162, R103, -R158 ;  /* 0x8000009e67a27221 */ /* 0x001fe40000010000 */
        /* <DEDUP_REMOVED lines=11> */
[----:B------:R-:W-:Y:S02]  /*1e300*/  FMUL.FTZ R143, R159, R142 ;  /* 0x0000008e9f8f7220 */ /* 0x000fe40000410000 */
[--C-:B------:R-:W-:Y:S02]  /*1e310*/  FADD.FTZ R142, R105, -R158.reuse ;  /* 0x8000009e698e7221 */ /* 0x100fe40000010000 */
[----:B------:R-:W-:Y:S02]  /*1e320*/  FADD.FTZ R162, R106, -R158 ;  /* 0x8000009e6aa27221 */ /* 0x000fe40000010000 */
[C---:B------:R-:W-:Y:S02]  /*1e330*/  FMUL.FTZ R160, R159.reuse, R142 ;  /* 0x0000008e9fa07220 */ /* 0x040fe40000410000 */
[----:B------:R-:W-:-:S02]  /*1e340*/  FMUL.FTZ R161, R159, R162 ;  /* 0x000000a29fa17220 */ /* 0x000fc40000410000 */
[----:B------:R-:W-:Y:S02]  /*1e350*/  FMUL.FTZ R164, R159, R164 ;  /* 0x000000a49fa47220 */ /* 0x000fe40000410000 */
[----:B------:R-:W-:Y:S02]  /*1e360*/  FFMA.FTZ R142, R20, R143, R12 ;  /* 0x0000008f148e7223 */ /* 0x000fe4000001000c */
[----:B------:R-:W-:Y:S02]  /*1e370*/  FFMA.FTZ R143, R21, R160, R13 ;  /* 0x000000a0158f7223 */ /* 0x000fe4000001000d */
[----:B------:R-:W-:Y:S02]  /*1e380*/  FFMA.FTZ R161, R22, R161, R14 ;  /* 0x000000a116a17223 */ /* 0x000fe4000001000e */
[----:B------:R-:W-:Y:S01]  /*1e390*/  FFMA.FTZ R164, R23, R164, R15 ;  /* 0x000000a417a47223 */ /* 0x000fe2000001000f */
[----:B------:R-:W-:-:S04]  /*1e3a0*/  F2FP.BF16.PACK_AB R142, R143, R142 ;  /* 0x0000008e8f8e723e */ /* 0x000fc800000010ff */
[----:B------:R-:W-:Y:S01]  /*1e3b0*/  F2FP.BF16.PACK_AB R143, R164, R161 ;  /* 0x000000a1a48f723e */ /* 0x000fe200000010ff */
[----:B------:R-:W-:-:S04]  /*1e3c0*/  IMAD.MOV.U32 R161, RZ, RZ, 0x10 ;  /* 0x00000010ffa17424 */ /* 0x000fc800078e00ff */
[C---:B------:R-:W-:Y:S01]  /*1e3d0*/  IMAD.WIDE.U32 R160, R146.reuse, R161, c[0x0][0x208] ;  /* 0x0000820092a07625 */ /* 0x040fe200078e00a1 */
[----:B------:R-:W-:-:S04]  /*1e3e0*/  IADD3 R146, R146, 0x20, RZ ;  /* 0x0000002092927810 */ /* 0x000fc80007ffe0ff */
[----:B------:R0:W-:Y:S03]  /*1e3f0*/  STG.E.128 [R160.64], R140 ;  /* 0x0000008ca0007986 */ /* 0x0001e6000c101d06 */
.L_x_15681:
[----:B------:R-:W-:Y:S05]  /*1e400*/  BSYNC B1 ;  /* 0x0000000000017941 */ /* 0x000fea0003800000 */
.L_x_15680:
        /* <DEDUP_REMOVED lines=35> */
.L_x_15683:
[----:B------:R-:W-:Y:S05]  /*1e640*/  BSYNC B1 ;  /* 0x0000000000017941 */ /* 0x000fea0003800000 */
.L_x_15682:
        /* <DEDUP_REMOVED lines=35> */
.L_x_15685:
[----:B------:R-:W-:Y:S05]  /*1e880*/  BSYNC B1 ;  /* 0x0000000000017941 */ /* 0x000fea0003800000 */
.L_x_15684:
        /* <DEDUP_REMOVED lines=35> */
.L_x_15687:
[----:B------:R-:W-:Y:S05]  /*1eac0*/  BSYNC B1 ;  /* 0x0000000000017941 */ /* 0x000fea0003800000 */
.L_x_15686:
        /* <DEDUP_REMOVED lines=15> */
[----:B------:R-:W-:Y:S02]  /*1ebc0*/  FMUL.FTZ R158, R159, R158 ;  /* 0x0000009e9f9e7220 */ /* 0x000fe40000410000 */
[----:B-----5:R-:W-:Y:S02]  /*1ebd0*/  FFMA.FTZ R143, R86, R143, R78 ;  /* 0x0000008f568f7223 */ /* 0x020fe4000001004e */
[----:B------:R-:W-:Y:S02]  /*1ebe0*/  FFMA.FTZ R158, R87, R158, R79 ;  /* 0x0000009e579e7223 */ /* 0x000fe4000001004f */
[C---:B------:R-:W-:Y:S02]  /*1ebf0*/  FMUL.FTZ R142, R159.reuse, R142 ;  /* 0x0000008e9f8e7220 */ /* 0x040fe40000410000 */
[C---:B------:R-:W-:Y:S01]  /*1ec00*/  FMUL.FTZ R163, R159.reuse, R164 ;  /* 0x000000a49fa37220 */ /* 0x040fe20000410000 */
[----:B------:R-:W-:Y:S01]  /*1ec10*/  F2FP.BF16.PACK_AB R143, R158, R143 ;  /* 0x0000008f9e8f723e */ /* 0x000fe200000010ff */
[----:B------:R-:W-:-:S02]  /*1ec20*/  FMUL.FTZ R162, R159, R162 ;  /* 0x000000a29fa27220 */ /* 0x000fc40000410000 */
[----:B------:R-:W-:Y:S02]  /*1ec30*/  FFMA.FTZ R141, R82, R141, R74 ;  /* 0x0000008d528d7223 */ /* 0x000fe4000001004a */
[----:B------:R-:W-:Y:S02]  /*1ec40*/  FFMA.FTZ R158, R83, R142, R75 ;  /* 0x0000008e539e7223 */ /* 0x000fe4000001004b */
        /* <DEDUP_REMOVED lines=10> */
.L_x_15689:
[----:B------:R-:W-:Y:S05]  /*1ecf0*/  BSYNC B1 ;  /* 0x0000000000017941 */ /* 0x000fea0003800000 */
.L_x_15688:
[----:B01----:R-:W-:-:S10]  /*1ed00*/  HFMA2.MMA R141, -RZ, RZ, 0, 2.384185791015625e-07 ;  /* 0x00000004ff8d7435 */ /* 0x003fd400000001ff */
[----:B------:R-:W-:-:S05]  /*1ed10*/  IMAD R156, R141, c[0x0][0x160], R156 ;  /* 0x000058008d9c7a24 */ /* 0x000fca00078e029c */
[----:B------:R-:W-:-:S13]  /*1ed20*/  ISETP.GE.AND P0, PT, R156, c[0x0][0x164], PT ;  /* 0x000059009c007a0c */ /* 0x000fda0003f06270 */
[----:B-----5:R-:W-:Y:S01]  /*1ed30*/  @P0 CALL.REL.NOINC `(.L_x_15690) ;  /* 0x0000001000000944 */ /* 0x020fe20003c00000 */
[----:B------:R-:W-:Y:S05]  /*1ed40*/  BRA `(.L_x_15691) ;  /* 0xfffe1f5000007947 */ /* 0x000fea000383ffff */
.L_x_15690:
[----:B------:R-:W-:Y:S05]  /*1ed50*/  BSYNC B0 ;  /* 0x0000000000007941 */ /* 0x000fea0003800000 */
.L_x_15023:
[----:B------:R-:W-:Y:S05]  /*1ed60*/  EXIT ;  /* 0x000000000000794d */ /* 0x000fea0003800000 */
.L_x_15678:
[----:B------:R-:W-:Y:S01]  /*1ed70*/  IMAD.MOV.U32 R160, RZ, RZ, 0x1 ;  /* 0x00000001ffa07424 */ /* 0x000fe200078e00ff */
[----:B------:R-:W-:Y:S01]  /*1ed80*/  MOV R140, 0x1edc0 ;  /* 0x0001edc0008c7802 */ /* 0x000fe20000000f00 */
[----:B------:R-:W-:Y:S02]  /*1ed90*/  IMAD.MOV.U32 R158, RZ, RZ, 0x1f ;  /* 0x0000001fff9e7424 */ /* 0x000fe400078e00ff */
[----:B------:R-:W-:Y:S02]  /*1eda0*/  IMAD.MOV.U32 R159, RZ, RZ, -0x1 ;  /* 0xffffffffff9f7424 */ /* 0x000fe400078e00ff */
[----:B-----5:R-:W-:Y:S05]  /*1edb0*/  CALL.REL.NOINC `($__internal_38_$__cuda_sm70_shflsync_bfly_p) ;  /* 0x000008d000007944 */ /* 0x020fea0003c00000 */
[----:B01----:R-:W-:Y:S05]  /*1edc0*/  BRA `(.L_x_15692) ;  /* 0xffffecb000007947 */ /* 0x003fea000383ffff */
.L_x_15679:
[----:B0-----:R-:W-:Y:S01]  /*1edd0*/  IMAD.MOV.U32 R143, RZ, RZ, R162 ;  /* 0x000000ffff8f7224 */ /* 0x001fe200078e00a2 */
[----:B------:R-:W-:Y:S01]  /*1ede0*/  MOV R140, 0x1ee30 ;  /* 0x0001ee30008c7802 */ /* 0x000fe20000000f00 */
[----:B------:R-:W-:Y:S02]  /*1edf0*/  IMAD.MOV.U32 R160, RZ, RZ, 0x2 ;  /* 0x00000002ffa07424 */ /* 0x000fe400078e00ff */
[----:B------:R-:W-:Y:S02]  /*1ee00*/  IMAD.MOV.U32 R158, RZ, RZ, 0x1f ;  /* 0x0000001fff9e7424 */ /* 0x000fe400078e00ff */
[----:B------:R-:W-:-:S02]  /*1ee10*/  IMAD.MOV.U32 R159, RZ, RZ, -0x1 ;  /* 0xffffffffff9f7424 */ /* 0x000fc400078e00ff */
[----:B-----5:R-:W-:Y:S05]  /*1ee20*/  CALL.REL.NOINC `($__internal_38_$__cuda_sm70_shflsync_bfly_p) ;  /* 0x0000086000007944 */ /* 0x020fea0003c00000 */
[----:B01----:R-:W-:Y:S01]  /*1ee30*/  FADD.FTZ R143, R162, R159 ;  /* 0x0000009fa28f7221 */ /* 0x003fe20000010000 */
[----:B------:R-:W-:Y:S01]  /*1ee40*/  MOV R140, 0x1ee90 ;  /* 0x0001ee90008c7802 */ /* 0x000fe20000000f00 */
[----:B------:R-:W-:-:S02]  /*1ee50*/  IMAD.MOV.U32 R160, RZ, RZ, 0x4 ;  /* 0x00000004ffa07424 */ /* 0x000fc400078e00ff */
[----:B------:R-:W-:Y:S02]  /*1ee60*/  IMAD.MOV.U32 R158, RZ, RZ, 0x1f ;  /* 0x0000001fff9e7424 */ /* 0x000fe400078e00ff */
[----:B------:R-:W-:Y:S02]  /*1ee70*/  IMAD.MOV.U32 R159, RZ, RZ, -0x1 ;  /* 0xffffffffff9f7424 */ /* 0x000fe400078e00ff */
[----:B------:R-:W-:Y:S05]  /*1ee80*/  CALL.REL.NOINC `($__internal_38_$__cuda_sm70_shflsync_bfly_p) ;  /* 0x0000080000007944 */ /* 0x000fea0003c00000 */
[----:B01----:R-:W-:Y:S01]  /*1ee90*/  FADD.FTZ R143, R143, R159 ;  /* 0x0000009f8f8f7221 */ /* 0x003fe20000010000 */
[----:B------:R-:W-:Y:S01]  /*1eea0*/  MOV R158, 0x1f ;  /* 0x0000001f009e7802 */ /* 0x000fe20000000f00 */
[----:B------:R-:W-:Y:S01]  /*1eeb0*/  IMAD.MOV.U32 R160, RZ, RZ, 0x8 ;  /* 0x00000008ffa07424 */ /* 0x000fe200078e00ff */
[----:B------:R-:W-:Y:S01]  /*1eec0*/  MOV R140, 0x1eef0 ;  /* 0x0001eef0008c7802 */ /* 0x000fe20000000f00 */
[----:B------:R-:W-:Y:S02]  /*1eed0*/  IMAD.MOV.U32 R159, RZ, RZ, -0x1 ;  /* 0xffffffffff9f7424 */ /* 0x000fe400078e00ff */
[----:B------:R-:W-:Y:S05]  /*1eee0*/  CALL.REL.NOINC `($__internal_38_$__cuda_sm70_shflsync_bfly_p) ;  /* 0x000007a000007944 */ /* 0x000fea0003c00000 */
[----:B01----:R-:W-:Y:S01]  /*1eef0*/  FADD.FTZ R143, R143, R159 ;  /* 0x0000009f8f8f7221 */ /* 0x003fe20000010000 */
[----:B------:R-:W-:Y:S01]  /*1ef00*/  MOV R140, 0x1ef50 ;  /* 0x0001ef50008c7802 */ /* 0x000fe20000000f00 */
[----:B------:R-:W-:Y:S02]  /*1ef10*/  IMAD.MOV.U32 R160, RZ, RZ, 0x10 ;  /* 0x00000010ffa07424 */ /* 0x000fe400078e00ff */
[----:B------:R-:W-:-:S02]  /*1ef20*/  IMAD.MOV.U32 R158, RZ, RZ, 0x1f ;  /* 0x0000001fff9e7424 */ /* 0x000fc400078e00ff */
[----:B------:R-:W-:Y:S02]  /*1ef30*/  IMAD.MOV.U32 R159, RZ, RZ, -0x1 ;  /* 0xffffffffff9f7424 */ /* 0x000fe400078e00ff */
[----:B------:R-:W-:Y:S05]  /*1ef40*/  CALL.REL.NOINC `($__internal_38_$__cuda_sm70_shflsync_bfly_p) ;  /* 0x0000074000007944 */ /* 0x000fea0003c00000 */
[----:B-1----:R-:W-:Y:S01]  /*1ef50*/  FADD.FTZ R159, R143, R159 ;  /* 0x0000009f8f9f7221 */ /* 0x002fe20000010000 */
[----:B------:R-:W-:Y:S01]  /*1ef60*/  LOP3.LUT P5, RZ, R157, 0x20, RZ, 0xc0, !PT ;  /* 0x000000209dff7812 */ /* 0x000fe200078ac0ff */
[----:B0-----:R-:W-:Y:S02]  /*1ef70*/  IMAD.MOV.U32 R160, RZ, RZ, 0x1 ;  /* 0x00000001ffa07424 */ /* 0x001fe400078e00ff */
[----:B------:R-:W-:Y:S02]  /*1ef80*/  FMUL.FTZ R161, R159, c[0x0][0x1e0] ;  /* 0x000078009fa17a20 */ /* 0x000fe40000410000 */
[----:B------:R-:W-:Y:S02]  /*1ef90*/  IMAD.MOV.U32 R158, RZ, RZ, 0x1f ;  /* 0x0000001fff9e7424 */ /* 0x000fe400078e00ff */
[--C-:B------:R-:W-:Y:S02]  /*1efa0*/  FADD.FTZ R140, R100, -R161.reuse ;  /* 0x800000a1648c7221 */ /* 0x100fe40000010000 */
[----:B------:R-:W-:-:S02]  /*1efb0*/  FADD.FTZ R141, R101, -R161 ;  /* 0x800000a1658d7221 */ /* 0x000fc40000010000 */
        /* <DEDUP_REMOVED lines=82> */
[----:B------:R-:W-:Y:S05]  /*1f4e0*/  CALL.REL.NOINC `($__internal_38_$__cuda_sm70_shflsync_bfly_p) ;  /* 0x000001a000007944 */ /* 0x000fea0003c00000 */
[----:B01----:R-:W-:Y:S01]  /*1f4f0*/  FADD.FTZ R143, R142, R159 ;  /* 0x0000009f8e8f7221 */ /* 0x003fe20000010000 */
[----:B------:R-:W-:Y:S01]  /*1f500*/  MOV R140, 0x1f550 ;  /* 0x0001f550008c7802 */ /* 0x000fe20000000f00 */
[----:B------:R-:W-:Y:S02]  /*1f510*/  IMAD.MOV.U32 R160, RZ, RZ, 0x2 ;  /* 0x00000002ffa07424 */ /* 0x000fe400078e00ff */
[----:B------:R-:W-:Y:S02]  /*1f520*/  IMAD.MOV.U32 R158, RZ, RZ, 0x1f ;  /* 0x0000001fff9e7424 */ /* 0x000fe400078e00ff */
[----:B------:R-:W-:Y:S02]  /*1f530*/  IMAD.MOV.U32 R159, RZ, RZ, -0x1 ;  /* 0xffffffffff9f7424 */ /* 0x000fe400078e00ff */
[----:B------:R-:W-:Y:S05]  /*1f540*/  CALL.REL.NOINC `($__internal_38_$__cuda_sm70_shflsync_bfly_p) ;  /* 0x0000014000007944 */ /* 0x000fea0003c00000 */
[----:B0-----:R-:W-:Y:S01]  /*1f550*/  HFMA2.MMA R160, -RZ, RZ, 0, 2.384185791015625e-07 ;  /* 0x00000004ffa07435 */ /* 0x001fe200000001ff */
[----:B-1----:R-:W-:Y:S01]  /*1f560*/  FADD.FTZ R143, R143, R159 ;  /* 0x0000009f8f8f7221 */ /* 0x002fe20000010000 */
[----:B------:R-:W-:Y:S01]  /*1f570*/  MOV R140, 0x1f5b0 ;  /* 0x0001f5b0008c7802 */ /* 0x000fe20000000f00 */
[----:B------:R-:W-:Y:S02]  /*1f580*/  IMAD.MOV.U32 R158, RZ, RZ, 0x1f ;  /* 0x0000001fff9e7424 */ /* 0x000fe400078e00ff */
[----:B------:R-:W-:-:S02]  /*1f590*/  IMAD.MOV.U32 R159, RZ, RZ, -0x1 ;  /* 0xffffffffff9f7424 */ /* 0x000fc400078e00ff */
[----:B------:R-:W-:Y:S05]  /*1f5a0*/  CALL.REL.NOINC `($__internal_38_$__cuda_sm70_shflsync_bfly_p) ;  /* 0x000000e000007944 */ /* 0x000fea0003c00000 */
[----:B01----:R-:W-:Y:S01]  /*1f5b0*/  FADD.FTZ R143, R143, R159 ;  /* 0x0000009f8f8f7221 */ /* 0x003fe20000010000 */
[----:B------:R-:W-:Y:S01]  /*1f5c0*/  MOV R140, 0x1f610 ;  /* 0x0001f610008c7802 */ /* 0x000fe20000000f00 */
[----:B------:R-:W-:-:S02]  /*1f5d0*/  IMAD.MOV.U32 R160, RZ, RZ, 0x8 ;  /* 0x00000008ffa07424 */ /* 0x000fc400078e00ff */
[----:B------:R-:W-:Y:S02]  /*1f5e0*/  IMAD.MOV.U32 R158, RZ, RZ, 0x1f ;  /* 0x0000001fff9e7424 */ /* 0x000fe400078e00ff */
[----:B------:R-:W-:Y:S02]  /*1f5f0*/  IMAD.MOV.U32 R159, RZ, RZ, -0x1 ;  /* 0xffffffffff9f7424 */ /* 0x000fe400078e00ff */
[----:B------:R-:W-:Y:S05]  /*1f600*/  CALL.REL.NOINC `($__internal_38_$__cuda_sm70_shflsync_bfly_p) ;  /* 0x0000008000007944 */ /* 0x000fea0003c00000 */
[----:B-1----:R-:W-:Y:S01]  /*1f610*/  FADD.FTZ R162, R143, R159 ;  /* 0x0000009f8fa27221 */ /* 0x002fe20000010000 */
[----:B------:R-:W-:Y:S01]  /*1f620*/  MOV R140, 0x1f680 ;  /* 0x0001f680008c7802 */ /* 0x000fe20000000f00 */
[----:B0-----:R-:W-:Y:S02]  /*1f630*/  IMAD.MOV.U32 R160, RZ, RZ, 0x10 ;  /* 0x00000010ffa07424 */ /* 0x001fe400078e00ff */
[----:B------:R-:W-:Y:S02]  /*1f640*/  IMAD.MOV.U32 R158, RZ, RZ, 0x1f ;  /* 0x0000001fff9e7424 */ /* 0x000fe400078e00ff */
[----:B------:R-:W-:Y:S02]  /*1f650*/  IMAD.MOV.U32 R159, RZ, RZ, -0x1 ;  /* 0xffffffffff9f7424 */ /* 0x000fe400078e00ff */
[----:B------:R-:W-:-:S02]  /*1f660*/  IMAD.MOV.U32 R143, RZ, RZ, R162 ;  /* 0x000000ffff8f7224 */ /* 0x000fc400078e00a2 */
[----:B------:R-:W-:Y:S05]  /*1f670*/  CALL.REL.NOINC `($__internal_38_$__cuda_sm70_shflsync_bfly_p) ;  /* 0x0000001000007944 */ /* 0x000fea0003c00000 */
[----:B01----:R-:W-:Y:S05]  /*1f680*/  BRA `(.L_x_15693) ;  /* 0xffffea5000007947 */ /* 0x003fea000383ffff */
        .weak           $__internal_38_$__cuda_sm70_shflsync_bfly_p
        .type           $__internal_38_$__cuda_sm70_shflsync_bfly_p,@function
        .size           $__internal_38_$__cuda_sm70_shflsync_bfly_p,(.L_x_33016 - $__internal_38_$__cuda_sm70_shflsync_bfly_p)
$__internal_38_$__cuda_sm70_shflsync_bfly_p:
[----:B------:R-:W-:Y:S01]  /*1f690*/  IMAD.MOV.U32 R141, RZ, RZ, 0x0 ;  /* 0x00000000ff8d7424 */ /* 0x000fe200078e00ff */
[----:B------:R-:W-:Y:S04]  /*1f6a0*/  WARPSYNC R159 ;  /* 0x0000009f00007348 */ /* 0x000fe80003800000 */
[----:B------:R0:W1:Y:S01]  /*1f6b0*/  SHFL.BFLY PT, R159, R143, R160, R158 ;  /* 0x0c0000a08f9f7389 */ /* 0x00006200000e009e */
[----:B------:R-:W-:Y:S05]  /*1f6c0*/  RET.REL.NODEC R140 `(_ZN10layer_norm31ln_parallel_residual_fwd_kernelINS_13Kernel_traitsIf13__nv_bfloat16fS2_fjLj1280ELj1ELj4ELj1ELj16ENS_18Kernel_traits_baseILj1280EfS2_fS2_fjLj128EEEEELb1ELb1ELb0EEEvNS_9FwdParamsE) ;  /* 0xfffe09308c007950 */ /* 0x000fea0003c3ffff */
.L_x_15694:
        /* <DEDUP_REMOVED lines=11> */
.L_x_33016:


//--------------------- .text._ZN10layer_norm31ln_parallel_residual_fwd_kernelINS_13Kernel_traitsIf13__nv_bfloat16fS2_fjLj1280ELj1ELj4ELj1ELj16ENS_18Kernel_traits_baseILj1280EfS2_fS2_fjLj128EEEEELb1ELb1ELb1EEEvNS_9FwdParamsE --------------------------
	.section	.text._ZN10layer_norm31ln_parallel_residual_fwd_kernelINS_13Kernel_traitsIf13__nv_bfloat16fS2_fjLj1280ELj1ELj4ELj1ELj16ENS_18Kernel_traits_baseILj1280EfS2_fS2_fjLj128EEEEELb1ELb1ELb1EEEvNS_9FwdParamsE,"ax",@progbits
	.sectioninfo	@"SHI_REGISTERS=168"
	.align	128
        .global         _ZN10layer_norm31ln_parallel_residual_fwd_kernelINS_13Kernel_traitsIf13__nv_bfloat16fS2_fjLj1280ELj1ELj4ELj1ELj16ENS_18Kernel_traits_baseILj1280EfS2_fS2_fjLj128EEEEELb1ELb1ELb1EEEvNS_9FwdParamsE
        .type           _ZN10layer_norm31ln_parallel_residual_fwd_kernelINS_13Kernel_traitsIf13__nv_bfloat16fS2_fjLj1280ELj1ELj4ELj1ELj16ENS_18Kernel_traits_baseILj1280EfS2_fS2_fjLj128EEEEELb1ELb1ELb1EEEvNS_9FwdParamsE,@function
        .size           _ZN10layer_norm31ln_parallel_residual_fwd_kernelINS_13Kernel_traitsIf13__nv_bfloat16fS2_fjLj1280ELj1ELj4ELj1ELj16ENS_18Kernel_traits_baseILj1280EfS2_fS2_fjLj128EEEEELb1ELb1ELb1EEEvNS_9FwdParamsE,(.L_x_33017 - _ZN10layer_norm31ln_parallel_residual_fwd_kernelINS_13Kernel_traitsIf13__nv_bfloat16fS2_fjLj1280ELj1ELj4ELj1ELj16ENS_18Kernel_traits_baseILj1280EfS2_fS2_fjLj128EEEEELb1ELb1ELb1EEEvNS_9FwdParamsE)
        .other          _ZN10layer_norm31ln_parallel_residual_fwd_kernelINS_13Kernel_traitsIf13__nv_bfloat16fS2_fjLj1280ELj1ELj4ELj1ELj16ENS_18Kernel_traits_baseILj1280EfS2_fS2_fjLj128EEEEELb1ELb1ELb1EEEvNS_9FwdParamsE,@"STO_CUDA_ENTRY STV_DEFAULT"
_ZN10layer_norm31ln_parallel_residual_fwd_kernelINS_13Kernel_traitsIf13__nv_bfloat16fS2_fjLj1280ELj1ELj4ELj1ELj16ENS_18Kernel_traits_baseILj1280EfS2_fS2_fjLj128EEEEELb1ELb1ELb1EEEvNS_9FwdParamsE:
.text._ZN10layer_norm31ln_parallel_residual_fwd_kernelINS_13Kernel_traitsIf13__nv_bfloat16fS2_fjLj1280ELj1ELj4ELj1ELj16ENS_18Kernel_traits_baseILj1280EfS2_fS2_fjLj128EEEEELb1ELb1ELb1EEEvNS_9FwdParamsE:
        /* <DEDUP_REMOVED lines=97> */
[----:B------:R-:W-:-:S03]  /*0610*/  IADD3 R6, P2, R0, c[0x0][0x1b0], RZ ;  /* 0x00006c0000067a10 */ /* 0x000fc60007f5e0ff */
[----:B------:R-:W-:Y:S01]  /*0620*/  IMAD.HI.U32 R3, R4, -0x2daee0ad, RZ ;  /* 0xd2511f5304037827 */ /* 0x000fe200078e00ff */
[----:B------:R-:W-:-:S03]  /*0630*/  LOP3.LUT R5, R5, UR23, R8, 0x96, !PT ;  /* 0x0000001705057c12 */ /* 0x000fc6000f8e9608 */
[----:B------:R-:W-:Y:S01]  /*0640*/  IMAD.X R7, RZ, RZ, c[0x0][0x1b4], P2 ;  /* 0x00006d00ff077624 */ /* 0x000fe200010e06ff */
[----:B------:R-:W-:Y:S02]  /*0650*/  LOP3.LUT R8, R3, UR24, R2, 0x96, !PT ;  /* 0x0000001803087c12 */ /* 0x000fe4000f8e9602 */
[----:B------:R-:W-:-:S05]  /*0660*/  IADD3 R2, P1, R0, c[0x0][0x218], RZ ;  /* 0x0000860000027a10 */ /* 0x000fca0007f3e0ff */
[----:B------:R-:W-:Y:S01]  /*0670*/  IMAD.X R3, RZ, RZ, c[0x0][0x21c], P1 ;  /* 0x00008700ff037624 */ /* 0x000fe200008e06ff */
[----:B------:R-:W-:-:S04]  /*0680*/  ISETP.GE.AND P1, PT, R149, c[0x0][0x164], PT ;  /* 0x0000590095007a0c */ /* 0x000fc80003f26270 */
        /* <DEDUP_REMOVED lines=13> */
[----:B------:R-:W-:Y:S01]  /*0760*/  UIADD3 UR25, UR4, -0x700cb87f, URZ ;  /* 0x8ff3478104197890 */ /* 0x000fe2000fffe03f */
[----:B------:R-:W-:Y:S01]  /*0770*/  IMAD.WIDE.U32 R4, R5, -0x2daee0ad, RZ ;  /* 0xd2511f5305047825 */ /* 0x000fe200078e00ff */
[----:B------:R-:W-:Y:S01]  /*0780*/  BSSY B0, `(.L_x_15695) ;  /* 0x0001da2000007945 */ /* 0x000fe20003800000 */
[----:B------:R0:W5:Y:S02]  /*0790*/  LDG.E.128 R88, [R6.64] ;  /* 0x0000000606587981 */ /* 0x000164000c1e1d00 */
[----:B------:R-:W-:-:S02]  /*07a0*/  IMAD R9, R12, -0x326172a9, RZ ;  /* 0xcd9e8d570c097824 */ /* 0x000fc400078e02ff */
[----:B------:R-:W-:Y:S01]  /*07b0*/  IMAD.HI.U32 R2, R8, -0x326172a9, RZ ;  /* 0xcd9e8d5708027827 */ /* 0x000fe200078e00ff */
[----:B------:R0:W5:Y:S01]  /*07c0*/  LDG.E.128 R84, [R6.64+0x10] ;  /* 0x0000100606547981 */ /* 0x000162000c1e1d00 */
[----:B------:R-:W-:Y:S02]  /*07d0*/  LOP3.LUT R3, R5, UR26, R3, 0x96, !PT ;  /* 0x0000001a05037c12 */ /* 0x000fe4000f8e9603 */
[----:B------:R-:W-:Y:S01]  /*07e0*/  LOP3.LUT R152, R152, 0x3, RZ, 0xc0, !PT ;  /* 0x0000000398987812 */ /* 0x000fe200078ec0ff */
[----:B------:R0:W5:Y:S01]  /*07f0*/  LDG.E.128 R80, [R6.64+0x400] ;  /* 0x0004000606507981 */ /* 0x000162000c1e1d00 */
[----:B------:R-:W-:Y:S01]  /*0800*/  LOP3.LUT R2, R2, UR25, R9, 0x96, !PT ;  /* 0x0000001902027c12 */ /* 0x000fe2000f8e9609 */
[----:B------:R-:W-:Y:S02]  /*0810*/  IMAD.MOV.U32 R5, RZ, RZ, RZ ;  /* 0x000000ffff057224 */ /* 0x000fe400078e00ff */
        /* <DEDUP_REMOVED lines=8> */
[----:B0-----:R-:W-:-:S02]  /*08a0*/  IMAD R6, R8, -0x326172a9, RZ ;  /* 0xcd9e8d5708067824 */ /* 0x001fc400078e02ff */
.L_x_16344:
[----:B------:R-:W0:Y:S01]  /*08b0*/  S2R R155, SR_TID.X ;  /* 0x00000000009b7919 */ /* 0x000e220000002100 */
[----:B------:R-:W-:Y:S01]  /*08c0*/  ISETP.NE.U32.AND P0, PT, RZ, c[0x0][0x180], PT ;  /* 0x00006000ff007a0c */ /* 0x000fe20003f05070 */
[----:B------:R-:W-:Y:S01]  /*08d0*/  IMAD R8, R149, c[0x0][0x168], RZ ;  /* 0x00005a0095087a24 */ /* 0x000fe200078e02ff */
[----:B------:R-:W-:Y:S01]  /*08e0*/  ISETP.NE.U32.AND P1, PT, RZ, c[0x0][0x178], PT ;  /* 0x00005e00ff007a0c */ /* 0x000fe20003f25070 */
[----:B------:R-:W-:Y:S01]  /*08f0*/  HFMA2.MMA R132, -RZ, RZ, 0, 9.5367431640625e-07 ;  /* 0x00000010ff847435 */ /* 0x000fe200000001ff */
[----:B------:R-:W-:-:S02]  /*0900*/  ISETP.NE.AND.EX P0, PT, RZ, c[0x0][0x184], PT, P0 ;  /* 0x00006100ff007a0c */ /* 0x000fc40003f05300 */
[----:B------:R-:W-:Y:S02]  /*0910*/  SHF.R.S32.HI R9, RZ, 0x1f, R8 ;  /* 0x0000001fff097819 */ /* 0x000fe40000011408 */
[----:B------:R-:W-:Y:S02]  /*0920*/  ISETP.NE.AND.EX P2, PT, RZ, c[0x0][0x17c], PT, P1 ;  /* 0x00005f00ff007a0c */ /* 0x000fe40003f45310 */
        /* <DEDUP_REMOVED lines=25> */
.L_x_15697:
[----:B0-----:R-:W-:Y:S02]  /*0ac0*/  IMAD.MOV.U32 R12, RZ, RZ, R6 ;  /* 0x000000ffff0c7224 */ /* 0x001fe400078e0006 */
.L_x_15698:
[----:B------:R-:W-:Y:S05]  /*0ad0*/  BSYNC B1 ;  /* 0x0000000000017941 */ /* 0x000fea0003800000 */
.L_x_15696:
        /* <DEDUP_REMOVED lines=16> */
.L_x_15702:
[----:B------:R-:W-:Y:S05]  /*0be0*/  BSYNC B2 ;  /* 0x0000000000027941 */ /* 0x000fea0003800000 */
.L_x_15701:
        /* <DEDUP_REMOVED lines=44> */
.L_x_15700:
[----:B------:R-:W-:Y:S05]  /*0eb0*/  BSYNC B1 ;  /* 0x0000000000017941 */ /* 0x000fea0003800000 */
.L_x_15699:
[----:B------:R0:W1:Y:S01]  /*0ec0*/  I2F.U32 R13, R12 ;  /* 0x0000000c000d7306 */ /* 0x0000620000201000 */
[----:B------:R-:W-:Y:S01]  /*0ed0*/  IMAD.MOV.U32 R154, RZ, RZ, 0x2f800000 ;  /* 0x2f800000ff9a7424 */ /* 0x000fe200078e00ff */
[----:B------:R-:W-:Y:S02]  /*0ee0*/  ISETP.NE.U32.AND P1, PT, RZ, c[0x0][0x178], PT ;  /* 0x00005e00ff007a0c */ /* 0x000fe40003f25070 */
[----:B------:R-:W-:Y:S02]  /*0ef0*/  LOP3.LUT R150, R150, 0xfffffff7, RZ, 0xc0, !PT ;  /* 0xfffffff796967812 */ /* 0x000fe400078ec0ff */
[----:B------:R-:W-:-:S02]  /*0f00*/  ISETP.NE.AND.EX P6, PT, RZ, c[0x0][0x17c], PT, P1 ;  /* 0x00005f00ff007a0c */ /* 0x000fc40003fc5310 */
[----:B0----5:R-:W-:-:S05]  /*0f10*/  PRMT R12, RZ, 0x5410, R8 ;  /* 0x00005410ff0c7816 */ /* 0x021fca0000000008 */
[----:B------:R-:W-:Y:S02]  /*0f20*/  FMUL.FTZ R36, R12, c[0x0][0x1e8] ;  /* 0x00007a000c247a20 */ /* 0x000fe40000410000 */
[----:B-1----:R-:W-:-:S05]  /*0f30*/  FFMA.FTZ R13, R13, R154, 1.1641532182693481445e-10 ;  /* 0x2f0000000d0d7423 */ /* 0x002fca000001009a */
        /* <DEDUP_REMOVED lines=8> */
[----:B------:R-:W-:Y:S01]  /*0fc0*/  MOV R13, R16 ;  /* 0x00000010000d7202 */ /* 0x000fe20000000f00 */
[----:B------:R-:W-:Y:S01]  /*0fd0*/  FADD.FTZ R36, R44, R36 ;  /* 0x000000242c247221 */ /* 0x000fe20000010000 */
[----:B------:R-:W-:Y:S05]  /*0fe0*/  BRA `(.L_x_15704) ;  /* 0x0000054000007947 */ /* 0x000fea0003800000 */
.L_x_15703:
        /* <DEDUP_REMOVED lines=12> */
.L_x_15706:
[----:B------:R-:W-:Y:S02]  /*10b0*/  IMAD.MOV.U32 R12, RZ, RZ, R6 ;  /* 0x000000ffff0c7224 */ /* 0x000fe400078e0006 */
.L_x_15707:
[----:B------:R-:W-:Y:S05]  /*10c0*/  BSYNC B1 ;  /* 0x0000000000017941 */ /* 0x000fea0003800000 */
.L_x_15705:
        /* <DEDUP_REMOVED lines=16> */
.L_x_15711:
[----:B------:R-:W-:Y:S05]  /*11d0*/  BSYNC B2 ;  /* 0x0000000000027941 */ /* 0x000fea0003800000 */
.L_x_15710:
        /* <DEDUP_REMOVED lines=43> */
.L_x_15709:
[----:B------:R-:W-:Y:S05]  /*1490*/  BSYNC B1 ;  /* 0x0000000000017941 */ /* 0x000fea0003800000 */
.L_x_15708:
        /* <DEDUP_REMOVED lines=9> */
.L_x_15704:
        /* <DEDUP_REMOVED lines=12> */
.L_x_15713:
[----:B------:R-:W-:Y:S02]  /*15f0*/  IMAD.MOV.U32 R12, RZ, RZ, R6 ;  /* 0x000000ffff0c7224 */ /* 0x000fe400078e0006 */
.L_x_15714:
[----:B------:R-:W-:Y:S05]  /*1600*/  BSYNC B1 ;  /* 0x0000000000017941 */ /* 0x000fea0003800000 */
.L_x_15712:
        /* <DEDUP_REMOVED lines=16> */
.L_x_15718:
[----:B------:R-:W-:Y:S05]  /*1710*/  BSYNC B2 ;  /* 0x0000000000027941 */ /* 0x000fea0003800000 */
.L_x_15717:
        /* <DEDUP_REMOVED lines=44> */
.L_x_15716:
[----:B------:R-:W-:Y:S05]  /*19e0*/  BSYNC B1 ;  /* 0x0000000000017941 */ /* 0x000fea0003800000 */
.L_x_15715:
        /* <DEDUP_REMOVED lines=14> */
.L_x_15719:
        /* <DEDUP_REMOVED lines=12> */
.L_x_15722:
[----:B------:R-:W-:Y:S02]  /*1b90*/  IMAD.MOV.U32 R8, RZ, RZ, R6 ;  /* 0x000000ffff087224 */ /* 0x000fe400078e0006 */
.L_x_15723:
[----:B------:R-:W-:Y:S05]  /*1ba0*/  BSYNC B1 ;  /* 0x0000000000017941 */ /* 0x000fea0003800000 */
.L_x_15721:
        /* <DEDUP_REMOVED lines=16> */
.L_x_15727:
[----:B------:R-:W-:Y:S05]  /*1cb0*/  BSYNC B2 ;  /* 0x0000000000027941 */ /* 0x000fea0003800000 */
.L_x_15726:
        /* <DEDUP_REMOVED lines=44> */
.L_x_15725:
[----:B------:R-:W-:Y:S05]  /*1f80*/  BSYNC B1 ;  /* 0x0000000000017941 */ /* 0x000fea0003800000 */
.L_x_15724:
        /* <DEDUP_REMOVED lines=9> */
.L_x_15720:
        /* <DEDUP_REMOVED lines=12> */
.L_x_15729:
[----:B------:R-:W-:Y:S02]  /*20e0*/  MOV R8, R6 ;  /* 0x0000000600087202 */ /* 0x000fe40000000f00 */
.L_x_15730:
[----:B------:R-:W-:Y:S05]  /*20f0*/  BSYNC B1 ;  /* 0x0000000000017941 */ /* 0x000fea0003800000 */
.L_x_15728:
        /* <DEDUP_REMOVED lines=16> */
.L_x_15734:
[----:B------:R-:W-:Y:S05]  /*2200*/  BSYNC B2 ;  /* 0x0000000000027941 */ /* 0x000fea0003800000 */
.L_x_15733:
        /* <DEDUP_REMOVED lines=44> */
.L_x_15732:
[----:B------:R-:W-:Y:S05]  /*24d0*/  BSYNC B1 ;  /* 0x0000000000017941 */ /* 0x000fea0003800000 */
.L_x_15731:
        /* <DEDUP_REMOVED lines=14> */
.L_x_15735:
        /* <DEDUP_REMOVED lines=12> */
.L_x_15738:
[----:B------:R-:W-:Y:S02]  /*2680*/  IMAD.MOV.U32 R8, RZ, RZ, R6 ;  /* 0x000000ffff087224 */ /* 0x000fe400078e0006 */
.L_x_15739:
[----:B------:R-:W-:Y:S05]  /*2690*/  BSYNC B1 ;  /* 0x0000000000017941 */ /* 0x000fea0003800000 */
.L_x_15737:
        /* <DEDUP_REMOVED lines=16> */
.L_x_15743:
[----:B------:R-:W-:Y:S05]  /*27a0*/  BSYNC B2 ;  /* 0x0000000000027941 */ /* 0x000fea0003800000 */
.L_x_15742:
        /* <DEDUP_REMOVED lines=44> */
.L_x_15741:
[----:B------:R-:W-:Y:S05]  /*2a70*/  BSYNC B1 ;  /* 0x0000000000017941 */ /* 0x000fea0003800000 */
.L_x_15740:
        /* <DEDUP_REMOVED lines=9> */
.L_x_15736:
        /* <DEDUP_REMOVED lines=12> */
.L_x_15745:
[----:B------:R-:W-:Y:S02]  /*2bd0*/  IMAD.MOV.U32 R8, RZ, RZ, R6 ;  /* 0x000000ffff087224 */ /* 0x000fe400078e0006 */
.L_x_15746:
[----:B------:R-:W-:Y:S05]  /*2be0*/  BSYNC B1 ;  /* 0x0000000000017941 */ /* 0x000fea0003800000 */
.L_x_15744:
        /* <DEDUP_REMOVED lines=16> */
.L_x_15750:
[----:B------:R-:W-:Y:S05]  /*2cf0*/  BSYNC B2 ;  /* 0x0000000000027941 */ /* 0x000fea0003800000 */
.L_x_15749:
        /* <DEDUP_REMOVED lines=44> */
.L_x_15748:
[----:B------:R-:W-:Y:S05]  /*2fc0*/  BSYNC B1 ;  /* 0x0000000000017941 */ /* 0x000fea0003800000 */
.L_x_15747:
        /* <DEDUP_REMOVED lines=12> */
.L_x_15751:
        /* <DEDUP_REMOVED lines=12> */
.L_x_15754:
[----:B------:R-:W-:Y:S02]  /*3150*/  IMAD.MOV.U32 R8, RZ, RZ, R6 ;  /* 0x000000ffff087224 */ /* 0x000fe400078e0006 */
.L_x_15755:
[----:B------:R-:W-:Y:S05]  /*3160*/  BSYNC B1 ;  /* 0x0000000000017941 */ /* 0x000fea0003800000 */
.L_x_15753:
        /* <DEDUP_REMOVED lines=16> */
.L_x_15759:
[----:B------:R-:W-:Y:S05]  /*3270*/  BSYNC B2 ;  /* 0x0000000000027941 */ /* 0x000fea0003800000 */
.L_x_15758:
        /* <DEDUP_REMOVED lines=44> */
.L_x_15757:
[----:B------:R-:W-:Y:S05]  /*3540*/  BSYNC B1 ;  /* 0x0000000000017941 */ /* 0x000fea0003800000 */
.L_x_15756:
        /* <DEDUP_REMOVED lines=9> */
.L_x_15752:
        /* <DEDUP_REMOVED lines=12> */
.L_x_15761:
[----:B------:R-:W-:Y:S02]  /*36a0*/  IMAD.MOV.U32 R8, RZ, RZ, R6 ;  /* 0x000000ffff087224 */ /* 0x000fe400078e0006 */
.L_x_15762:
[----:B------:R-:W-:Y:S05]  /*36b0*/  BSYNC B1 ;  /* 0x0000000000017941 */ /* 0x000fea0003800000 */
.L_x_15760:
        /* <DEDUP_REMOVED lines=16> */
.L_x_15766:
[----:B------:R-:W-:Y:S05]  /*37c0*/  BSYNC B2 ;  /* 0x0000000000027941 */ /* 0x000fea0003800000 */
.L_x_15765:
        /* <DEDUP_REMOVED lines=44> */
.L_x_15764:
[----:B------:R-:W-:Y:S05]  /*3a90*/  BSYNC B1 ;  /* 0x0000000000017941 */ /* 0x000fea0003800000 */
.L_x_15763:
        /* <DEDUP_REMOVED lines=12> */
.L_x_15767:
        /* <DEDUP_REMOVED lines=12> */
.L_x_15770:
[----:B------:R-:W-:Y:S02]  /*3c20*/  MOV R8, R6 ;  /* 0x0000000600087202 */ /* 0x000fe40000000f00 */
.L_x_15771:
[----:B------:R-:W-:Y:S05]  /*3c30*/  BSYNC B1 ;  /* 0x0000000000017941 */ /* 0x000fea0003800000 */
.L_x_15769:
        /* <DEDUP_REMOVED lines=16> */
.L_x_15775:
[----:B------:R-:W-:Y:S05]  /*3d40*/  BSYNC B2 ;  /* 0x0000000000027941 */ /* 0x000fea0003800000 */
.L_x_15774:
        /* <DEDUP_REMOVED lines=44> */
.L_x_15773:
[----:B------:R-:W-:Y:S05]  /*4010*/  BSYNC B1 ;  /* 0x0000000000017941 */ /* 0x000fea0003800000 */
.L_x_15772:
        /* <DEDUP_REMOVED lines=9> */
.L_x_15768:
        /* <DEDUP_REMOVED lines=12> */
.L_x_15777:
[----:B------:R-:W-:Y:S02]  /*4170*/  IMAD.MOV.U32 R8, RZ, RZ, R6 ;  /* 0x000000ffff087224 */ /* 0x000fe400078e0006 */
.L_x_15778:
[----:B------:R-:W-:Y:S05]  /*4180*/  BSYNC B1 ;  /* 0x0000000000017941 */ /* 0x000fea0003800000 */
.L_x_15776:
        /* <DEDUP_REMOVED lines=16> */
.L_x_15782:
[----:B------:R-:W-:Y:S05]  /*4290*/  BSYNC B2 ;  /* 0x0000000000027941 */ /* 0x000fea0003800000 */
.L_x_15781:
        /* <DEDUP_REMOVED lines=44> */
.L_x_15780:
[----:B------:R-:W-:Y:S05]  /*4560*/  BSYNC B1 ;  /* 0x0000000000017941 */ /* 0x000fea0003800000 */
.L_x_15779:
        /* <DEDUP_REMOVED lines=12> */
.L_x_15783:
        /* <DEDUP_REMOVED lines=12> */
.L_x_15786:
[----:B------:R-:W-:Y:S02]  /*46f0*/  IMAD.MOV.U32 R8, RZ, RZ, R6 ;  /* 0x000000ffff087224 */ /* 0x000fe400078e0006 */
.L_x_15787:
[----:B------:R-:W-:Y:S05]  /*4700*/  BSYNC B1 ;  /* 0x0000000000017941 */ /* 0x000fea0003800000 */
.L_x_15785:
        /* <DEDUP_REMOVED lines=16> */
.L_x_15791:
[----:B------:R-:W-:Y:S05]  /*4810*/  BSYNC B2 ;  /* 0x0000000000027941 */ /* 0x000fea0003800000 */
.L_x_15790:
        /* <DEDUP_REMOVED lines=44> */
.L_x_15789:
[----:B------:R-:W-:Y:S05]  /*4ae0*/  BSYNC B1 ;  /* 0x0000000000017941 */ /* 0x000fea0003800000 */
.L_x_15788:
        /* <DEDUP_REMOVED lines=9> */
.L_x_15784:
        /* <DEDUP_REMOVED lines=12> */
.L_x_15793:
[----:B------:R-:W-:Y:S02]  /*4c40*/  IMAD.MOV.U32 R8, RZ, RZ, R6 ;  /* 0x000000ffff087224 */ /* 0x000fe400078e0006 */
.L_x_15794:
[----:B------:R-:W-:Y:S05]  /*4c50*/  BSYNC B1 ;  /* 0x0000000000017941 */ /* 0x000fea0003800000 */
.L_x_15792:
        /* <DEDUP_REMOVED lines=16> */
.L_x_15798:
[----:B------:R-:W-:Y:S05]  /*4d60*/  BSYNC B2 ;  /* 0x0000000000027941 */ /* 0x000fea0003800000 */
.L_x_15797:
        /* <DEDUP_REMOVED lines=44> */
.L_x_15796:
[----:B------:R-:W-:Y:S05]  /*5030*/  BSYNC B1 ;  /* 0x0000000000017941 */ /* 0x000fea0003800000 */
.L_x_15795:
        /* <DEDUP_REMOVED lines=12> */
.L_x_15799:
        /* <DEDUP_REMOVED lines=12> */
.L_x_15802:
[----:B------:R-:W-:Y:S02]  /*51c0*/  IMAD.MOV.U32 R8, RZ, RZ, R6 ;  /* 0x000000ffff087224 */ /* 0x000fe400078e0006 */
.L_x_15803:
[----:B------:R-:W-:Y:S05]  /*51d0*/  BSYNC B1 ;  /* 0x0000000000017941 */ /* 0x000fea0003800000 */
.L_x_15801:
        /* <DEDUP_REMOVED lines=16> */
.L_x_15807:
[----:B------:R-:W-:Y:S05]  /*52e0*/  BSYNC B2 ;  /* 0x0000000000027941 */ /* 0x000fea0003800000 */
.L_x_15806:
        /* <DEDUP_REMOVED lines=44> */
.L_x_15805:
[----:B------:R-:W-:Y:S05]  /*55b0*/  BSYNC B1 ;  /* 0x0000000000017941 */ /* 0x000fea0003800000 */
.L_x_15804:
        /* <DEDUP_REMOVED lines=9> */
.L_x_15800:
        /* <DEDUP_REMOVED lines=12> */
.L_x_15809:
[----:B------:R-:W-:Y:S02]  /*5710*/  IMAD.MOV.U32 R8, RZ, RZ, R6 ;  /* 0x000000ffff087224 */ /* 0x000fe400078e0006 */
.L_x_15810:
[----:B------:R-:W-:Y:S05]  /*5720*/  BSYNC B1 ;  /* 0x0000000000017941 */ /* 0x000fea0003800000 */
.L_x_15808:
        /* <DEDUP_REMOVED lines=16> */
.L_x_15814:
[----:B------:R-:W-:Y:S05]  /*5830*/  BSYNC B2 ;  /* 0x0000000000027941 */ /* 0x000fea0003800000 */
.L_x_15813:
        /* <DEDUP_REMOVED lines=44> */
.L_x_15812:
[----:B------:R-:W-:Y:S05]  /*5b00*/  BSYNC B1 ;  /* 0x0000000000017941 */ /* 0x000fea0003800000 */
.L_x_15811:
        /* <DEDUP_REMOVED lines=13> */
.L_x_15815:
        /* <DEDUP_REMOVED lines=12> */
.L_x_15818:
[----:B------:R-:W-:Y:S02]  /*5ca0*/  IMAD.MOV.U32 R8, RZ, RZ, R6 ;  /* 0x000000ffff087224 */ /* 0x000fe400078e0006 */
.L_x_15819:
[----:B------:R-:W-:Y:S05]  /*5cb0*/  BSYNC B1 ;  /* 0x0000000000017941 */ /* 0x000fea0003800000 */
.L_x_15817:
        /* <DEDUP_REMOVED lines=18> */
.L_x_15823:
[----:B------:R-:W-:Y:S05]  /*5de0*/  BSYNC B2 ;  /* 0x0000000000027941 */ /* 0x000fea0003800000 */
.L_x_15822:
        /* <DEDUP_REMOVED lines=44> */
.L_x_15821:
[----:B------:R-:W-:Y:S05]  /*60b0*/  BSYNC B1 ;  /* 0x0000000000017941 */ /* 0x000fea0003800000 */
.L_x_15820:
        /* <DEDUP_REMOVED lines=9> */
.L_x_15816:
        /* <DEDUP_REMOVED lines=51> */
.L_x_15824:
        /* <DEDUP_REMOVED lines=11> */
[----:B------:R-:W-:Y:S02]  /*6530*/  ISETP.NE.AND P1, PT, R16, 0x3, PT ;  /* 0x000000031000780c */ /* 0x000fe40003f25270 */
[----:B------:R-:W-:-:S11]  /*6540*/  MOV R12, R2 ;  /* 0x00000002000c7202 */ /* 0x000fd60000000f00 */
[----:B------:R-:W-:Y:S05]  /*6550*/  @P1 BRA `(.L_x_15827) ;  /* 0x0000003000001947 */ /* 0x000fea0003800000 */
[----:B------:R-:W-:Y:S01]  /*6560*/  IMAD.MOV.U32 R12, RZ, RZ, R4 ;  /* 0x000000ffff0c7224 */ /* 0x000fe200078e0004 */
[----:B------:R-:W-:Y:S05]  /*6570*/  BRA `(.L_x_15827) ;  /* 0x0000001000007947 */ /* 0x000fea0003800000 */
.L_x_15826:
[----:B-1----:R-:W-:Y:S02]  /*6580*/  IMAD.MOV.U32 R12, RZ, RZ, R6 ;  /* 0x000000ffff0c7224 */ /* 0x002fe400078e0006 */
.L_x_15827:
[----:B------:R-:W-:Y:S05]  /*6590*/  BSYNC B1 ;  /* 0x0000000000017941 */ /* 0x000fea0003800000 */
.L_x_15825:
        /* <DEDUP_REMOVED lines=16> */
.L_x_15831:
[----:B------:R-:W-:Y:S05]  /*66a0*/  BSYNC B2 ;  /* 0x0000000000027941 */ /* 0x000fea0003800000 */
.L_x_15830:
        /* <DEDUP_REMOVED lines=44> */
.L_x_15829:
[----:B------:R-:W-:Y:S05]  /*6970*/  BSYNC B1 ;  /* 0x0000000000017941 */ /* 0x000fea0003800000 */
.L_x_15828:
[----:B------:R0:W1:Y:S01]  /*6980*/  I2F.U32 R13, R12 ;  /* 0x0000000c000d7306 */ /* 0x0000620000201000 */
[C---:B------:R-:W-:Y:S02]  /*6990*/  LOP3.LUT P6, RZ, R150.reuse, 0x10, RZ, 0xc0, !PT ;  /* 0x0000001096ff7812 */ /* 0x040fe400078cc0ff */
[----:B------:R-:W-:Y:S02]  /*69a0*/  LOP3.LUT R150, R150, 0xfffffff7, RZ, 0xc0, !PT ;  /* 0xfffffff796967812 */ /* 0x000fe400078ec0ff */
[----:B0----5:R-:W-:-:S05]  /*69b0*/  PRMT R12, RZ, 0x5410, R8 ;  /* 0x00005410ff0c7816 */ /* 0x021fca0000000008 */
        /* <DEDUP_REMOVED lines=11> */
.L_x_15832:
        /* <DEDUP_REMOVED lines=12> */
.L_x_15835:
[----:B------:R-:W-:Y:S02]  /*6b30*/  MOV R12, R6 ;  /* 0x00000006000c7202 */ /* 0x000fe40000000f00 */
.L_x_15836:
[----:B------:R-:W-:Y:S05]  /*6b40*/  BSYNC B1 ;  /* 0x0000000000017941 */ /* 0x000fea0003800000 */
.L_x_15834:
        /* <DEDUP_REMOVED lines=16> */
.L_x_15840:
[----:B------:R-:W-:Y:S05]  /*6c50*/  BSYNC B2 ;  /* 0x0000000000027941 */ /* 0x000fea0003800000 */
.L_x_15839:
        /* <DEDUP_REMOVED lines=44> */
.L_x_15838:
[----:B------:R-:W-:Y:S05]  /*6f20*/  BSYNC B1 ;  /* 0x0000000000017941 */ /* 0x000fea0003800000 */
.L_x_15837:
        /* <DEDUP_REMOVED lines=9> */
.L_x_15833:
        /* <DEDUP_REMOVED lines=12> */
.L_x_15842:
[----:B------:R-:W-:Y:S02]  /*7080*/  IMAD.MOV.U32 R12, RZ, RZ, R6 ;  /* 0x000000ffff0c7224 */ /* 0x000fe400078e0006 */
.L_x_15843:
[----:B------:R-:W-:Y:S05]  /*7090*/  BSYNC B1 ;  /* 0x0000000000017941 */ /* 0x000fea0003800000 */
.L_x_15841:
        /* <DEDUP_REMOVED lines=16> */
.L_x_15847:
[----:B------:R-:W-:Y:S05]  /*71a0*/  BSYNC B2 ;  /* 0x0000000000027941 */ /* 0x000fea0003800000 */
.L_x_15846:
        /* <DEDUP_REMOVED lines=44> */
.L_x_15845:
[----:B------:R-:W-:Y:S05]  /*7470*/  BSYNC B1 ;  /* 0x0000000000017941 */ /* 0x000fea0003800000 */
.L_x_15844:
        /* <DEDUP_REMOVED lines=14> */
.L_x_15848:
        /* <DEDUP_REMOVED lines=12> */
.L_x_15851:
[----:B------:R-:W-:Y:S02]  /*7620*/  IMAD.MOV.U32 R8, RZ, RZ, R6 ;  /* 0x000000ffff087224 */ /* 0x000fe400078e0006 */
.L_x_15852:
[----:B------:R-:W-:Y:S05]  /*7630*/  BSYNC B1 ;  /* 0x0000000000017941 */ /* 0x000fea0003800000 */
.L_x_15850:
        /* <DEDUP_REMOVED lines=16> */
.L_x_15856:
[----:B------:R-:W-:Y:S05]  /*7740*/  BSYNC B2 ;  /* 0x0000000000027941 */ /* 0x000fea0003800000 */
.L_x_15855:
        /* <DEDUP_REMOVED lines=44> */
.L_x_15854:
[----:B------:R-:W-:Y:S05]  /*7a10*/  BSYNC B1 ;  /* 0x0000000000017941 */ /* 0x000fea0003800000 */
.L_x_15853:
        /* <DEDUP_REMOVED lines=9> */
.L_x_15849:
        /* <DEDUP_REMOVED lines=12> */
.L_x_15858:
[----:B------:R-:W-:Y:S02]  /*7b70*/  IMAD.MOV.U32 R8, RZ, RZ, R6 ;  /* 0x000000ffff087224 */ /* 0x000fe400078e0006 */
.L_x_15859:
[----:B------:R-:W-:Y:S05]  /*7b80*/  BSYNC B1 ;  /* 0x0000000000017941 */ /* 0x000fea0003800000 */
.L_x_15857:
        /* <DEDUP_REMOVED lines=16> */
.L_x_15863:
[----:B------:R-:W-:Y:S05]  /*7c90*/  BSYNC B2 ;  /* 0x0000000000027941 */ /* 0x000fea0003800000 */
.L_x_15862:
        /* <DEDUP_REMOVED lines=44> */
.L_x_15861:
[----:B------:R-:W-:Y:S05]  /*7f60*/  BSYNC B1 ;  /* 0x0000000000017941 */ /* 0x000fea0003800000 */
.L_x_15860:
        /* <DEDUP_REMOVED lines=14> */
.L_x_15864:
        /* <DEDUP_REMOVED lines=12> */
.L_x_15867:
[----:B------:R-:W-:Y:S02]  /*8110*/  IMAD.MOV.U32 R8, RZ, RZ, R6 ;  /* 0x000000ffff087224 */ /* 0x000fe400078e0006 */
.L_x_15868:
[----:B------:R-:W-:Y:S05]  /*8120*/  BSYNC B1 ;  /* 0x0000000000017941 */ /* 0x000fea0003800000 */
.L_x_15866:
        /* <DEDUP_REMOVED lines=16> */
.L_x_15872:
[----:B------:R-:W-:Y:S05]  /*8230*/  BSYNC B2 ;  /* 0x0000000000027941 */ /* 0x000fea0003800000 */
.L_x_15871:
        /* <DEDUP_REMOVED lines=44> */
.L_x_15870:
[----:B------:R-:W-:Y:S05]  /*8500*/  BSYNC B1 ;  /* 0x0000000000017941 */ /* 0x000fea0003800000 */
.L_x_15869:
        /* <DEDUP_REMOVED lines=9> */
.L_x_15865:
        /* <DEDUP_REMOVED lines=12> */
.L_x_15874:
[----:B------:R-:W-:Y:S02]  /*8660*/  IMAD.MOV.U32 R8, RZ, RZ, R6 ;  /* 0x000000ffff087224 */ /* 0x000fe400078e0006 */
.L_x_15875:
[----:B------:R-:W-:Y:S05]  /*8670*/  BSYNC B1 ;  /* 0x0000000000017941 */ /* 0x000fea0003800000 */
.L_x_15873:
        /* <DEDUP_REMOVED lines=16> */
.L_x_15879:
[----:B------:R-:W-:Y:S05]  /*8780*/  BSYNC B2 ;  /* 0x0000000000027941 */ /* 0x000fea0003800000 */
.L_x_15878:
        /* <DEDUP_REMOVED lines=44> */
.L_x_15877:
[----:B------:R-:W-:Y:S05]  /*8a50*/  BSYNC B1 ;  /* 0x0000000000017941 */ /* 0x000fea0003800000 */
.L_x_15876:
        /* <DEDUP_REMOVED lines=12> */
.L_x_15880:
        /* <DEDUP_REMOVED lines=12> */
.L_x_15883:
[----:B------:R-:W-:Y:S02]  /*8be0*/  IMAD.MOV.U32 R8, RZ, RZ, R6 ;  /* 0x000000ffff087224 */ /* 0x000fe400078e0006 */
.L_x_15884:
[----:B------:R-:W-:Y:S05]  /*8bf0*/  BSYNC B1 ;  /* 0x0000000000017941 */ /* 0x000fea0003800000 */
.L_x_15882:
        /* <DEDUP_REMOVED lines=16> */
.L_x_15888:
[----:B------:R-:W-:Y:S05]  /*8d00*/  BSYNC B2 ;  /* 0x0000000000027941 */ /* 0x000fea0003800000 */
.L_x_15887:
        /* <DEDUP_REMOVED lines=44> */
.L_x_15886:
[----:B------:R-:W-:Y:S05]  /*8fd0*/  BSYNC B1 ;  /* 0x0000000000017941 */ /* 0x000fea0003800000 */
.L_x_15885:
        /* <DEDUP_REMOVED lines=9> */
.L_x_15881:
        /* <DEDUP_REMOVED lines=12> */
.L_x_15890:
[----:B------:R-:W-:Y:S02]  /*9130*/  IMAD.MOV.U32 R8, RZ, RZ, R6 ;  /* 0x000000ffff087224 */ /* 0x000fe400078e0006 */
.L_x_15891:
[----:B------:R-:W-:Y:S05]  /*9140*/  BSYNC B1 ;  /* 0x0000000000017941 */ /* 0x000fea0003800000 */
.L_x_15889:
        /* <DEDUP_REMOVED lines=16> */
.L_x_15895:
[----:B------:R-:W-:Y:S05]  /*9250*/  BSYNC B2 ;  /* 0x0000000000027941 */ /* 0x000fea0003800000 */
.L_x_15894:
        /* <DEDUP_REMOVED lines=44> */
.L_x_15893:
[----:B------:R-:W-:Y:S05]  /*9520*/  BSYNC B1 ;  /* 0x0000000000017941 */ /* 0x000fea0003800000 */
.L_x_15892:
        /* <DEDUP_REMOVED lines=12> */
.L_x_15896:
        /* <DEDUP_REMOVED lines=12> */
.L_x_15899:
[----:B------:R-:W-:Y:S02]  /*96b0*/  IMAD.MOV.U32 R8, RZ, RZ, R6 ;  /* 0x000000ffff087224 */ /* 0x000fe400078e0006 */
.L_x_15900:
[----:B------:R-:W-:Y:S05]  /*96c0*/  BSYNC B1 ;  /* 0x0000000000017941 */ /* 0x000fea0003800000 */
.L_x_15898:
        /* <DEDUP_REMOVED lines=16> */
.L_x_15904:
[----:B------:R-:W-:Y:S05]  /*97d0*/  BSYNC B2 ;  /* 0x0000000000027941 */ /* 0x000fea0003800000 */
.L_x_15903:
        /* <DEDUP_REMOVED lines=44> */
.L_x_15902:
[----:B------:R-:W-:Y:S05]  /*9aa0*/  BSYNC B1 ;  /* 0x0000000000017941 */ /* 0x000fea0003800000 */
.L_x_15901:
        /* <DEDUP_REMOVED lines=9> */
.L_x_15897:
        /* <DEDUP_REMOVED lines=12> */
.L_x_15906:
[----:B------:R-:W-:Y:S02]  /*9c00*/  MOV R8, R6 ;  /* 0x0000000600087202 */ /* 0x000fe40000000f00 */
.L_x_15907:
[----:B------:R-:W-:Y:S05]  /*9c10*/  BSYNC B1 ;  /* 0x0000000000017941 */ /* 0x000fea0003800000 */
.L_x_15905:
        /* <DEDUP_REMOVED lines=16> */
.L_x_15911:
[----:B------:R-:W-:Y:S05]  /*9d20*/  BSYNC B2 ;  /* 0x0000000000027941 */ /* 0x000fea0003800000 */
.L_x_15910:
        /* <DEDUP_REMOVED lines=44> */
.L_x_15909:
[----:B------:R-:W-:Y:S05]  /*9ff0*/  BSYNC B1 ;  /* 0x0000000000017941 */ /* 0x000fea0003800000 */
.L_x_15908:
        /* <DEDUP_REMOVED lines=12> */
.L_x_15912:
        /* <DEDUP_REMOVED lines=12> */
.L_x_15915:
[----:B------:R-:W-:Y:S02]  /*a180*/  IMAD.MOV.U32 R8, RZ, RZ, R6 ;  /* 0x000000ffff087224 */ /* 0x000fe400078e0006 */
.L_x_15916:
[----:B------:R-:W-:Y:S05]  /*a190*/  BSYNC B1 ;  /* 0x0000000000017941 */ /* 0x000fea0003800000 */
.L_x_15914:
        /* <DEDUP_REMOVED lines=16> */
.L_x_15920:
[----:B------:R-:W-:Y:S05]  /*a2a0*/  BSYNC B2 ;  /* 0x0000000000027941 */ /* 0x000fea0003800000 */
.L_x_15919:
        /* <DEDUP_REMOVED lines=44> */
.L_x_15918:
[----:B------:R-:W-:Y:S05]  /*a570*/  BSYNC B1 ;  /* 0x0000000000017941 */ /* 0x000fea0003800000 */
.L_x_15917:
        /* <DEDUP_REMOVED lines=9> */
.L_x_15913:
        /* <DEDUP_REMOVED lines=12> */
.L_x_15922:
[----:B------:R-:W-:Y:S02]  /*a6d0*/  IMAD.MOV.U32 R8, RZ, RZ, R6 ;  /* 0x000000ffff087224 */ /* 0x000fe400078e0006 */
.L_x_15923:
[----:B------:R-:W-:Y:S05]  /*a6e0*/  BSYNC B1 ;  /* 0x0000000000017941 */ /* 0x000fea0003800000 */
.L_x_15921:
        /* <DEDUP_REMOVED lines=16> */
.L_x_15927:
[----:B------:R-:W-:Y:S05]  /*a7f0*/  BSYNC B2 ;  /* 0x0000000000027941 */ /* 0x000fea0003800000 */
.L_x_15926:
        /* <DEDUP_REMOVED lines=44> */
.L_x_15925:
[----:B------:R-:W-:Y:S05]  /*aac0*/  BSYNC B1 ;  /* 0x0000000000017941 */ /* 0x000fea0003800000 */
.L_x_15924:
        /* <DEDUP_REMOVED lines=12> */
.L_x_15928:
        /* <DEDUP_REMOVED lines=12> */
.L_x_15931:
[----:B------:R-:W-:Y:S02]  /*ac50*/  IMAD.MOV.U32 R8, RZ, RZ, R6 ;  /* 0x000000ffff087224 */ /* 0x000fe400078e0006 */
.L_x_15932:
[----:B------:R-:W-:Y:S05]  /*ac60*/  BSYNC B1 ;  /* 0x0000000000017941 */ /* 0x000fea0003800000 */
.L_x_15930:
        /* <DEDUP_REMOVED lines=16> */
.L_x_15936:
[----:B------:R-:W-:Y:S05]  /*ad70*/  BSYNC B2 ;  /* 0x0000000000027941 */ /* 0x000fea0003800000 */
.L_x_15935:
        /* <DEDUP_REMOVED lines=44> */
.L_x_15934:
[----:B------:R-:W-:Y:S05]  /*b040*/  BSYNC B1 ;  /* 0x0000000000017941 */ /* 0x000fea0003800000 */
.L_x_15933:
        /* <DEDUP_REMOVED lines=9> */
.L_x_15929:
        /* <DEDUP_REMOVED lines=12> */
.L_x_15938:
[----:B------:R-:W-:Y:S02]  /*b1a0*/  IMAD.MOV.U32 R10, RZ, RZ, R6 ;  /* 0x000000ffff0a7224 */ /* 0x000fe400078e0006 */
.L_x_15939:
[----:B------:R-:W-:Y:S05]  /*b1b0*/  BSYNC B1 ;  /* 0x0000000000017941 */ /* 0x000fea0003800000 */
.L_x_15937:
        /* <DEDUP_REMOVED lines=16> */
.L_x_15943:
[----:B------:R-:W-:Y:S05]  /*b2c0*/  BSYNC B2 ;  /* 0x0000000000027941 */ /* 0x000fea0003800000 */
.L_x_15942:
        /* <DEDUP_REMOVED lines=44> */
.L_x_15941:
[----:B------:R-:W-:Y:S05]  /*b590*/  BSYNC B1 ;  /* 0x0000000000017941 */ /* 0x000fea0003800000 */
.L_x_15940:
        /* <DEDUP_REMOVED lines=13> */
.L_x_15944:
        /* <DEDUP_REMOVED lines=12> */
.L_x_15947:
[----:B------:R-:W-:Y:S02]  /*b730*/  MOV R8, R6 ;  /* 0x0000000600087202 */ /* 0x000fe40000000f00 */
.L_x_15948:
[----:B------:R-:W-:Y:S05]  /*b740*/  BSYNC B1 ;  /* 0x0000000000017941 */ /* 0x000fea0003800000 */
.L_x_15946:
        /* <DEDUP_REMOVED lines=18> */
.L_x_15952:
[----:B------:R-:W-:Y:S05]  /*b870*/  BSYNC B2 ;  /* 0x0000000000027941 */ /* 0x000fea0003800000 */
.L_x_15951:
        /* <DEDUP_REMOVED lines=44> */
.L_x_15950:
[----:B------:R-:W-:Y:S05]  /*bb40*/  BSYNC B1 ;  /* 0x0000000000017941 */ /* 0x000fea0003800000 */
.L_x_15949:
        /* <DEDUP_REMOVED lines=9> */
.L_x_15945:
        /* <DEDUP_REMOVED lines=34> */
[----:B------:R-:W-:Y:S02]  /*be00*/  LOP3.LUT R10, R142, 0xff, RZ, 0xc0, !PT ;  /* 0x000000ff8e0a7812 */ /* 0x000fe400078ec0ff */
[----:B------:R-:W-:-:S02]  /*be10*/  PRMT R8, R9, 0x4210, R8 ;  /* 0x0000421009087816 */ /* 0x000fc40000000008 */
        /* <DEDUP_REMOVED lines=8> */
[----:B------:R-:W-:Y:S01]  /*bea0*/  LOP3.LUT R8, R12, R8, R10, 0xfe, !PT ;  /* 0x000000080c087212 */ /* 0x000fe200078efe0a */
[----:B------:R-:W-:Y:S01]  /*beb0*/  IMAD.WIDE.U32 R10, R21, R158, c[0x0][0x198] ;  /* 0x00006600150a7625 */ /* 0x000fe200078e009e */
[----:B------:R-:W-:Y:S02]  /*bec0*/  LOP3.LUT R9, R23, R13, RZ, 0xfc, !PT ;  /* 0x0000000d17097212 */ /* 0x000fe400078efcff */
[----:B------:R-:W-:-:S05]  /*bed0*/  LOP3.LUT R8, R8, 0xff, R7, 0xf8, !PT ;  /* 0x000000ff08087812 */ /* 0x000fca00078ef807 */
[----:B------:R0:W-:Y:S02]  /*bee0*/  STG.E.64 [R10.64], R8 ;  /* 0x000000080a007986 */ /* 0x0001e4000c101b06 */
.L_x_15953:
        /* <DEDUP_REMOVED lines=16> */
.L_x_15955:
[----:B-1----:R-:W-:Y:S02]  /*bff0*/  IMAD.MOV.U32 R21, RZ, RZ, R6 ;  /* 0x000000ffff157224 */ /* 0x002fe400078e0006 */
.L_x_15956:
[----:B------:R-:W-:Y:S05]  /*c000*/  BSYNC B1 ;  /* 0x0000000000017941 */ /* 0x000fea0003800000 */
.L_x_15954:
        /* <DEDUP_REMOVED lines=16> */
.L_x_15960:
[----:B------:R-:W-:Y:S05]  /*c110*/  BSYNC B2 ;  /* 0x0000000000027941 */ /* 0x000fea0003800000 */
.L_x_15959:
        /* <DEDUP_REMOVED lines=44> */
.L_x_15958:
[----:B------:R-:W-:Y:S05]  /*c3e0*/  BSYNC B1 ;  /* 0x0000000000017941 */ /* 0x000fea0003800000 */
.L_x_15957:
        /* <DEDUP_REMOVED lines=15> */
.L_x_15961:
        /* <DEDUP_REMOVED lines=12> */
.L_x_15964:
[----:B------:R-:W-:Y:S02]  /*c5a0*/  IMAD.MOV.U32 R18, RZ, RZ, R6 ;  /* 0x000000ffff127224 */ /* 0x000fe400078e0006 */
.L_x_15965:
[----:B------:R-:W-:Y:S05]  /*c5b0*/  BSYNC B1 ;  /* 0x0000000000017941 */ /* 0x000fea0003800000 */
.L_x_15963:
        /* <DEDUP_REMOVED lines=16> */
.L_x_15969:
[----:B------:R-:W-:Y:S05]  /*c6c0*/  BSYNC B2 ;  /* 0x0000000000027941 */ /* 0x000fea0003800000 */
.L_x_15968:
        /* <DEDUP_REMOVED lines=43> */
.L_x_15967:
[----:B------:R-:W-:Y:S05]  /*c980*/  BSYNC B1 ;  /* 0x0000000000017941 */ /* 0x000fea0003800000 */
.L_x_15966:
        /* <DEDUP_REMOVED lines=9> */
.L_x_15962:
        /* <DEDUP_REMOVED lines=12> */
.L_x_15971:
[----:B------:R-:W-:Y:S02]  /*cae0*/  IMAD.MOV.U32 R18, RZ, RZ, R6 ;  /* 0x000000ffff127224 */ /* 0x000fe400078e0006 */
.L_x_15972:
[----:B------:R-:W-:Y:S05]  /*caf0*/  BSYNC B1 ;  /* 0x0000000000017941 */ /* 0x000fea0003800000 */
.L_x_15970:
        /* <DEDUP_REMOVED lines=16> */
.L_x_15976:
[----:B------:R-:W-:Y:S05]  /*cc00*/  BSYNC B2 ;  /* 0x0000000000027941 */ /* 0x000fea0003800000 */
.L_x_15975:
        /* <DEDUP_REMOVED lines=44> */
.L_x_15974:
[----:B------:R-:W-:Y:S05]  /*ced0*/  BSYNC B1 ;  /* 0x0000000000017941 */ /* 0x000fea0003800000 */
.L_x_15973:
        /* <DEDUP_REMOVED lines=14> */
.L_x_15977:
        /* <DEDUP_REMOVED lines=12> */
.L_x_15980:
[----:B------:R-:W-:Y:S02]  /*d080*/  IMAD.MOV.U32 R8, RZ, RZ, R6 ;  /* 0x000000ffff087224 */ /* 0x000fe400078e0006 */
.L_x_15981:
[----:B------:R-:W-:Y:S05]  /*d090*/  BSYNC B1 ;  /* 0x0000000000017941 */ /* 0x000fea0003800000 */
.L_x_15979:
        /* <DEDUP_REMOVED lines=16> */
.L_x_15985:
[----:B------:R-:W-:Y:S05]  /*d1a0*/  BSYNC B2 ;  /* 0x0000000000027941 */ /* 0x000fea0003800000 */
.L_x_15984:
        /* <DEDUP_REMOVED lines=44> */
.L_x_15983:
[----:B------:R-:W-:Y:S05]  /*d470*/  BSYNC B1 ;  /* 0x0000000000017941 */ /* 0x000fea0003800000 */
.L_x_15982:
        /* <DEDUP_REMOVED lines=9> */
.L_x_15978:
        /* <DEDUP_REMOVED lines=12> */
.L_x_15987:
[----:B------:R-:W-:Y:S02]  /*d5d0*/  IMAD.MOV.U32 R8, RZ, RZ, R6 ;  /* 0x000000ffff087224 */ /* 0x000fe400078e0006 */
.L_x_15988:
[----:B------:R-:W-:Y:S05]  /*d5e0*/  BSYNC B1 ;  /* 0x0000000000017941 */ /* 0x000fea0003800000 */
.L_x_15986:
        /* <DEDUP_REMOVED lines=16> */
.L_x_15992:
[----:B------:R-:W-:Y:S05]  /*d6f0*/  BSYNC B2 ;  /* 0x0000000000027941 */ /* 0x000fea0003800000 */
.L_x_15991:
        /* <DEDUP_REMOVED lines=44> */
.L_x_15990:
[----:B------:R-:W-:Y:S05]  /*d9c0*/  BSYNC B1 ;  /* 0x0000000000017941 */ /* 0x000fea0003800000 */
.L_x_15989:
        /* <DEDUP_REMOVED lines=14> */
.L_x_15993:
        /* <DEDUP_REMOVED lines=12> */
.L_x_15996:
[----:B------:R-:W-:Y:S02]  /*db70*/  IMAD.MOV.U32 R8, RZ, RZ, R6 ;  /* 0x000000ffff087224 */ /* 0x000fe400078e0006 */
.L_x_15997:
[----:B------:R-:W-:Y:S05]  /*db80*/  BSYNC B1 ;  /* 0x0000000000017941 */ /* 0x000fea0003800000 */
.L_x_15995:
        /* <DEDUP_REMOVED lines=16> */
.L_x_16001:
[----:B------:R-:W-:Y:S05]  /*dc90*/  BSYNC B2 ;  /* 0x0000000000027941 */ /* 0x000fea0003800000 */
.L_x_16000:
        /* <DEDUP_REMOVED lines=44> */
.L_x_15999:
[----:B------:R-:W-:Y:S05]  /*df60*/  BSYNC B1 ;  /* 0x0000000000017941 */ /* 0x000fea0003800000 */
.L_x_15998:
        /* <DEDUP_REMOVED lines=9> */
.L_x_15994:
        /* <DEDUP_REMOVED lines=12> */
.L_x_16003:
[----:B------:R-:W-:Y:S02]  /*e0c0*/  IMAD.MOV.U32 R8, RZ, RZ, R6 ;  /* 0x000000ffff087224 */ /* 0x000fe400078e0006 */
.L_x_16004:
[----:B------:R-:W-:Y:S05]  /*e0d0*/  BSYNC B1 ;  /* 0x0000000000017941 */ /* 0x000fea0003800000 */
.L_x_16002:
        /* <DEDUP_REMOVED lines=16> */
.L_x_16008:
[----:B------:R-:W-:Y:S05]  /*e1e0*/  BSYNC B2 ;  /* 0x0000000000027941 */ /* 0x000fea0003800000 */
.L_x_16007:
        /* <DEDUP_REMOVED lines=44> */
.L_x_16006:
[----:B------:R-:W-:Y:S05]  /*e4b0*/  BSYNC B1 ;  /* 0x0000000000017941 */ /* 0x000fea0003800000 */
.L_x_16005:
        /* <DEDUP_REMOVED lines=12> */
.L_x_16009:
        /* <DEDUP_REMOVED lines=12> */
.L_x_16012:
[----:B------:R-:W-:Y:S02]  /*e640*/  IMAD.MOV.U32 R18, RZ, RZ, R6 ;  /* 0x000000ffff127224 */ /* 0x000fe400078e0006 */
.L_x_16013:
[----:B------:R-:W-:Y:S05]  /*e650*/  BSYNC B1 ;  /* 0x0000000000017941 */ /* 0x000fea0003800000 */
.L_x_16011:
        /* <DEDUP_REMOVED lines=16> */
.L_x_16017:
[----:B------:R-:W-:Y:S05]  /*e760*/  BSYNC B2 ;  /* 0x0000000000027941 */ /* 0x000fea0003800000 */
.L_x_16016:
        /* <DEDUP_REMOVED lines=44> */
.L_x_16015:
[----:B------:R-:W-:Y:S05]  /*ea30*/  BSYNC B1 ;  /* 0x0000000000017941 */ /* 0x000fea0003800000 */
.L_x_16014:
        /* <DEDUP_REMOVED lines=9> */
.L_x_16010:
        /* <DEDUP_REMOVED lines=12> */
.L_x_16019:
[----:B------:R-:W-:Y:S02]  /*eb90*/  MOV R17, R6 ;  /* 0x0000000600117202 */ /* 0x000fe40000000f00 */
.L_x_16020:
[----:B------:R-:W-:Y:S05]  /*eba0*/  BSYNC B1 ;  /* 0x0000000000017941 */ /* 0x000fea0003800000 */
.L_x_16018:
        /* <DEDUP_REMOVED lines=16> */
.L_x_16024:
[----:B------:R-:W-:Y:S05]  /*ecb0*/  BSYNC B2 ;  /* 0x0000000000027941 */ /* 0x000fea0003800000 */
.L_x_16023:
        /* <DEDUP_REMOVED lines=44> */
.L_x_16022:
[----:B------:R-:W-:Y:S05]  /*ef80*/  BSYNC B1 ;  /* 0x0000000000017941 */ /* 0x000fea0003800000 */
.L_x_16021:
        /* <DEDUP_REMOVED lines=12> */
.L_x_16025:
        /* <DEDUP_REMOVED lines=12> */
.L_x_16028:
[----:B------:R-:W-:Y:S02]  /*f110*/  IMAD.MOV.U32 R17, RZ, RZ, R6 ;  /* 0x000000ffff117224 */ /* 0x000fe400078e0006 */
.L_x_16029:
[----:B------:R-:W-:Y:S05]  /*f120*/  BSYNC B1 ;  /* 0x0000000000017941 */ /* 0x000fea0003800000 */
.L_x_16027:
        /* <DEDUP_REMOVED lines=16> */
.L_x_16033:
[----:B------:R-:W-:Y:S05]  /*f230*/  BSYNC B2 ;  /* 0x0000000000027941 */ /* 0x000fea0003800000 */
.L_x_16032:
        /* <DEDUP_REMOVED lines=44> */
.L_x_16031:
[----:B------:R-:W-:Y:S05]  /*f500*/  BSYNC B1 ;  /* 0x0000000000017941 */ /* 0x000fea0003800000 */
.L_x_16030:
        /* <DEDUP_REMOVED lines=9> */
.L_x_16026:
        /* <DEDUP_REMOVED lines=12> */
.L_x_16035:
[----:B------:R-:W-:Y:S02]  /*f660*/  IMAD.MOV.U32 R18, RZ, RZ, R6 ;  /* 0x000000ffff127224 */ /* 0x000fe400078e0006 */
.L_x_16036:
[----:B------:R-:W-:Y:S05]  /*f670*/  BSYNC B1 ;  /* 0x0000000000017941 */ /* 0x000fea0003800000 */
.L_x_16034:
        /* <DEDUP_REMOVED lines=16> */
.L_x_16040:
[----:B------:R-:W-:Y:S05]  /*f780*/  BSYNC B2 ;  /* 0x0000000000027941 */ /* 0x000fea0003800000 */
.L_x_16039:
        /* <DEDUP_REMOVED lines=44> */
.L_x_16038:
[----:B------:R-:W-:Y:S05]  /*fa50*/  BSYNC B1 ;  /* 0x0000000000017941 */ /* 0x000fea0003800000 */
.L_x_16037:
        /* <DEDUP_REMOVED lines=12> */
.L_x_16041:
        /* <DEDUP_REMOVED lines=12> */
.L_x_16044:
[----:B------:R-:W-:Y:S02]  /*fbe0*/  IMAD.MOV.U32 R10, RZ, RZ, R6 ;  /* 0x000000ffff0a7224 */ /* 0x000fe400078e0006 */
.L_x_16045:
[----:B------:R-:W-:Y:S05]  /*fbf0*/  BSYNC B1 ;  /* 0x0000000000017941 */ /* 0x000fea0003800000 */
.L_x_16043:
        /* <DEDUP_REMOVED lines=16> */
.L_x_16049:
[----:B------:R-:W-:Y:S05]  /*fd00*/  BSYNC B2 ;  /* 0x0000000000027941 */ /* 0x000fea0003800000 */
.L_x_16048:
        /* <DEDUP_REMOVED lines=44> */
.L_x_16047:
[----:B------:R-:W-:Y:S05]  /*ffd0*/  BSYNC B1 ;  /* 0x0000000000017941 */ /* 0x000fea0003800000 */
.L_x_16046:
        /* <DEDUP_REMOVED lines=9> */
.L_x_16042:
        /* <DEDUP_REMOVED lines=12> */
.L_x_16051:
[----:B------:R-:W-:Y:S02]  /*10130*/  IMAD.MOV.U32 R10, RZ, RZ, R6 ;  /* 0x000000ffff0a7224 */ /* 0x000fe400078e0006 */
.L_x_16052:
[----:B------:R-:W-:Y:S05]  /*10140*/  BSYNC B1 ;  /* 0x0000000000017941 */ /* 0x000fea0003800000 */
.L_x_16050:
        /* <DEDUP_REMOVED lines=16> */
.L_x_16056:
[----:B------:R-:W-:Y:S05]  /*10250*/  BSYNC B2 ;  /* 0x0000000000027941 */ /* 0x000fea0003800000 */
.L_x_16055:
        /* <DEDUP_REMOVED lines=44> */
.L_x_16054:
[----:B------:R-:W-:Y:S05]  /*10520*/  BSYNC B1 ;  /* 0x0000000000017941 */ /* 0x000fea0003800000 */
.L_x_16053:
        /* <DEDUP_REMOVED lines=12> */
.L_x_16057:
        /* <DEDUP_REMOVED lines=12> */
.L_x_16060:
[----:B------:R-:W-:Y:S02]  /*106b0*/  MOV R10, R6 ;  /* 0x00000006000a7202 */ /* 0x000fe40000000f00 */
.L_x_16061:
[----:B------:R-:W-:Y:S05]  /*106c0*/  BSYNC B1 ;  /* 0x0000000000017941 */ /* 0x000fea0003800000 */
.L_x_16059:
        /* <DEDUP_REMOVED lines=16> */
.L_x_16065:
[----:B------:R-:W-:Y:S05]  /*107d0*/  BSYNC B2 ;  /* 0x0000000000027941 */ /* 0x000fea0003800000 */
.L_x_16064:
        /* <DEDUP_REMOVED lines=44> */
.L_x_16063:
[----:B------:R-:W-:Y:S05]  /*10aa0*/  BSYNC B1 ;  /* 0x0000000000017941 */ /* 0x000fea0003800000 */
.L_x_16062:
        /* <DEDUP_REMOVED lines=9> */
.L_x_16058:
        /* <DEDUP_REMOVED lines=12> */
.L_x_16067:
[----:B------:R-:W-:Y:S02]  /*10c00*/  IMAD.MOV.U32 R10, RZ, RZ, R6 ;  /* 0x000000ffff0a7224 */ /* 0x000fe400078e0006 */
.L_x_16068:
[----:B------:R-:W-:Y:S05]  /*10c10*/  BSYNC B1 ;  /* 0x0000000000017941 */ /* 0x000fea0003800000 */
.L_x_16066:
        /* <DEDUP_REMOVED lines=16> */
.L_x_16072:
[----:B------:R-:W-:Y:S05]  /*10d20*/  BSYNC B2 ;  /* 0x0000000000027941 */ /* 0x000fea0003800000 */
.L_x_16071:
        /* <DEDUP_REMOVED lines=44> */
.L_x_16070:
[----:B------:R-:W-:Y:S05]  /*10ff0*/  BSYNC B1 ;  /* 0x0000000000017941 */ /* 0x000fea0003800000 */
.L_x_16069:
        /* <DEDUP_REMOVED lines=13> */
.L_x_16073:
        /* <DEDUP_REMOVED lines=12> */
.L_x_16076:
[----:B------:R-:W-:Y:S02]  /*11190*/  IMAD.MOV.U32 R14, RZ, RZ, R6 ;  /* 0x000000ffff0e7224 */ /* 0x000fe400078e0006 */
.L_x_16077:
[----:B------:R-:W-:Y:S05]  /*111a0*/  BSYNC B1 ;  /* 0x0000000000017941 */ /* 0x000fea0003800000 */
.L_x_16075:
        /* <DEDUP_REMOVED lines=18> */
.L_x_16081:
[----:B------:R-:W-:Y:S05]  /*112d0*/  BSYNC B2 ;  /* 0x0000000000027941 */ /* 0x000fea0003800000 */
.L_x_16080:
        /* <DEDUP_REMOVED lines=44> */
.L_x_16079:
[----:B------:R-:W-:Y:S05]  /*115a0*/  BSYNC B1 ;  /* 0x0000000000017941 */ /* 0x000fea0003800000 */
.L_x_16078:
        /* <DEDUP_REMOVED lines=9> */
.L_x_16074:
[----:B------:R-:W-:Y:S02]  /*11640*/  SEL R9, RZ, 0x10000, P4 ;  /* 0x00010000ff097807 */ /* 0x000fe40002000000 */
        /* <DEDUP_REMOVED lines=13> */
[----:B------:R-:W-:-:S02]  /*11720*/  LOP3.LUT R13, R13, R14, R15, 0xfe, !PT ;  /* 0x0000000e0d0d7212 */ /* 0x000fc400078efe0f */
[----:B------:R-:W-:Y:S02]  /*11730*/  SEL R15, RZ, 0x1, P5 ;  /* 0x00000001ff0f7807 */ /* 0x000fe40002800000 */
[----:B------:R-:W-:Y:S02]  /*11740*/  LOP3.LUT R8, R8, R12, R10, 0xfe, !PT ;  /* 0x0000000c08087212 */ /* 0x000fe400078efe0a */
[----:B------:R-:W-:Y:S01]  /*11750*/  LOP3.LUT R9, R9, R13, R11, 0xfe, !PT ;  /* 0x0000000d09097212 */ /* 0x000fe200078efe0b */
[C---:B------:R-:W-:Y:S01]  /*11760*/  IMAD.WIDE.U32 R12, R139.reuse, R156, c[0x0][0x188] ;  /* 0x000062008b0c7625 */ /* 0x040fe200078e009c */
[----:B------:R-:W-:Y:S02]  /*11770*/  LOP3.LUT R8, R8, R15, RZ, 0xfc, !PT ;  /* 0x0000000f08087212 */ /* 0x000fe400078efcff */
[----:B------:R-:W-:Y:S01]  /*11780*/  LOP3.LUT P6, RZ, R150, 0x20, RZ, 0xc0, !PT ;  /* 0x0000002096ff7812 */ /* 0x000fe200078cc0ff */
[----:B------:R-:W-:Y:S01]  /*11790*/  IMAD.WIDE.U32 R10, R139, R158, c[0x0][0x190] ;  /* 0x000064008b0a7625 */ /* 0x000fe200078e009e */
[----:B------:R0:W-:Y:S01]  /*117a0*/  STG.E.128 [R12.64], R20 ;  /* 0x000000140c007986 */ /* 0x0001e2000c101d06 */
[----:B------:R-:W-:-:S03]  /*117b0*/  IADD3 R133, R151, 0x60, RZ ;  /* 0x0000006097857810 */ /* 0x000fc60007ffe0ff */
[----:B------:R0:W-:Y:S02]  /*117c0*/  STG.E.128 [R12.64+0x10], R16 ;  /* 0x000010100c007986 */ /* 0x0001e4000c101d06 */
[C---:B------:R-:W-:Y:S02]  /*117d0*/  @P0 IMAD.WIDE.U32 R14, R133.reuse, R156, c[0x0][0x180] ;  /* 0x00006000850e0625 */ /* 0x040fe400078e009c */
[----:B------:R0:W-:Y:S02]  /*117e0*/  STG.E.64 [R10.64], R8 ;  /* 0x000000080a007986 */ /* 0x0001e4000c101b06 */
[----:B------:R-:W-:-:S04]  /*117f0*/  IMAD.WIDE.U32 R136, R133, R132, c[0x0][0x170] ;  /* 0x00005c0085887625 */ /* 0x000fc800078e0084 */
[----:B------:R-:W-:Y:S01]  /*11800*/  @P6 IMAD.WIDE.U32 R134, R133, R132, c[0x0][0x178] ;  /* 0x00005e0085866625 */ /* 0x000fe200078e0084 */
        /* <DEDUP_REMOVED lines=20> */
.L_x_16082:
        /* <DEDUP_REMOVED lines=16> */
.L_x_16084:
[----:B-1----:R-:W-:Y:S02]  /*11a50*/  IMAD.MOV.U32 R136, RZ, RZ, R6 ;  /* 0x000000ffff887224 */ /* 0x002fe400078e0006 */
.L_x_16085:
[----:B------:R-:W-:Y:S05]  /*11a60*/  BSYNC B1 ;  /* 0x0000000000017941 */ /* 0x000fea0003800000 */
.L_x_16083:
        /* <DEDUP_REMOVED lines=16> */
.L_x_16089:
[----:B------:R-:W-:Y:S05]  /*11b70*/  BSYNC B2 ;  /* 0x0000000000027941 */ /* 0x000fea0003800000 */
.L_x_16088:
        /* <DEDUP_REMOVED lines=44> */
.L_x_16087:
[----:B------:R-:W-:Y:S05]  /*11e40*/  BSYNC B1 ;  /* 0x0000000000017941 */ /* 0x000fea0003800000 */
.L_x_16086:
        /* <DEDUP_REMOVED lines=15> */
.L_x_16090:
        /* <DEDUP_REMOVED lines=12> */
.L_x_16093:
[----:B------:R-:W-:Y:S02]  /*12000*/  IMAD.MOV.U32 R13, RZ, RZ, R6 ;  /* 0x000000ffff0d7224 */ /* 0x000fe400078e0006 */
.L_x_16094:
[----:B------:R-:W-:Y:S05]  /*12010*/  BSYNC B1 ;  /* 0x0000000000017941 */ /* 0x000fea0003800000 */
.L_x_16092:
        /* <DEDUP_REMOVED lines=16> */
.L_x_16098:
[----:B------:R-:W-:Y:S05]  /*12120*/  BSYNC B2 ;  /* 0x0000000000027941 */ /* 0x000fea0003800000 */
.L_x_16097:
        /* <DEDUP_REMOVED lines=43> */
.L_x_16096:
[----:B------:R-:W-:Y:S05]  /*123e0*/  BSYNC B1 ;  /* 0x0000000000017941 */ /* 0x000fea0003800000 */
.L_x_16095:
        /* <DEDUP_REMOVED lines=9> */
.L_x_16091:
        /* <DEDUP_REMOVED lines=12> */
.L_x_16100:
[----:B------:R-:W-:Y:S02]  /*12540*/  IMAD.MOV.U32 R138, RZ, RZ, R6 ;  /* 0x000000ffff8a7224 */ /* 0x000fe400078e0006 */
.L_x_16101:
[----:B------:R-:W-:Y:S05]  /*12550*/  BSYNC B1 ;  /* 0x0000000000017941 */ /* 0x000fea0003800000 */
.L_x_16099:
        /* <DEDUP_REMOVED lines=16> */
.L_x_16105:
[----:B------:R-:W-:Y:S05]  /*12660*/  BSYNC B2 ;  /* 0x0000000000027941 */ /* 0x000fea0003800000 */
.L_x_16104:
        /* <DEDUP_REMOVED lines=44> */
.L_x_16103:
[----:B------:R-:W-:Y:S05]  /*12930*/  BSYNC B1 ;  /* 0x0000000000017941 */ /* 0x000fea0003800000 */
.L_x_16102:
        /* <DEDUP_REMOVED lines=14> */
.L_x_16106:
        /* <DEDUP_REMOVED lines=12> */
.L_x_16109:
[----:B------:R-:W-:Y:S02]  /*12ae0*/  IMAD.MOV.U32 R8, RZ, RZ, R6 ;  /* 0x000000ffff087224 */ /* 0x000fe400078e0006 */
.L_x_16110:
[----:B------:R-:W-:Y:S05]  /*12af0*/  BSYNC B1 ;  /* 0x0000000000017941 */ /* 0x000fea0003800000 */
.L_x_16108:
        /* <DEDUP_REMOVED lines=16> */
.L_x_16114:
[----:B------:R-:W-:Y:S05]  /*12c00*/  BSYNC B2 ;  /* 0x0000000000027941 */ /* 0x000fea0003800000 */
.L_x_16113:
        /* <DEDUP_REMOVED lines=44> */
.L_x_16112:
[----:B------:R-:W-:Y:S05]  /*12ed0*/  BSYNC B1 ;  /* 0x0000000000017941 */ /* 0x000fea0003800000 */
.L_x_16111:
        /* <DEDUP_REMOVED lines=9> */
.L_x_16107:
        /* <DEDUP_REMOVED lines=12> */
.L_x_16116:
[----:B------:R-:W-:Y:S02]  /*13030*/  IMAD.MOV.U32 R8, RZ, RZ, R6 ;  /* 0x000000ffff087224 */ /* 0x000fe400078e0006 */
.L_x_16117:
[----:B------:R-:W-:Y:S05]  /*13040*/  BSYNC B1 ;  /* 0x0000000000017941 */ /* 0x000fea0003800000 */
.L_x_16115:
        /* <DEDUP_REMOVED lines=16> */
.L_x_16121:
[----:B------:R-:W-:Y:S05]  /*13150*/  BSYNC B2 ;  /* 0x0000000000027941 */ /* 0x000fea0003800000 */
.L_x_16120:
        /* <DEDUP_REMOVED lines=44> */
.L_x_16119:
[----:B------:R-:W-:Y:S05]  /*13420*/  BSYNC B1 ;  /* 0x0000000000017941 */ /* 0x000fea0003800000 */
.L_x_16118:
        /* <DEDUP_REMOVED lines=14> */
.L_x_16122:
        /* <DEDUP_REMOVED lines=12> */
.L_x_16125:
[----:B------:R-:W-:Y:S02]  /*135d0*/  IMAD.MOV.U32 R8, RZ, RZ, R6 ;  /* 0x000000ffff087224 */ /* 0x000fe400078e0006 */
.L_x_16126:
[----:B------:R-:W-:Y:S05]  /*135e0*/  BSYNC B1 ;  /* 0x0000000000017941 */ /* 0x000fea0003800000 */
.L_x_16124:
        /* <DEDUP_REMOVED lines=16> */
.L_x_16130:
[----:B------:R-:W-:Y:S05]  /*136f0*/  BSYNC B2 ;  /* 0x0000000000027941 */ /* 0x000fea0003800000 */
.L_x_16129:
        /* <DEDUP_REMOVED lines=44> */
.L_x_16128:
[----:B------:R-:W-:Y:S05]  /*139c0*/  BSYNC B1 ;  /* 0x0000000000017941 */ /* 0x000fea0003800000 */
.L_x_16127:
        /* <DEDUP_REMOVED lines=9> */
.L_x_16123:
        /* <DEDUP_REMOVED lines=12> */
.L_x_16132:
[----:B------:R-:W-:Y:S02]  /*13b20*/  MOV R8, R6 ;  /* 0x0000000600087202 */ /* 0x000fe40000000f00 */
.L_x_16133:
[----:B------:R-:W-:Y:S05]  /*13b30*/  BSYNC B1 ;  /* 0x0000000000017941 */ /* 0x000fea0003800000 */
.L_x_16131:
        /* <DEDUP_REMOVED lines=16> */
.L_x_16137:
[----:B------:R-:W-:Y:S05]  /*13c40*/  BSYNC B2 ;  /* 0x0000000000027941 */ /* 0x000fea0003800000 */
.L_x_16136:
        /* <DEDUP_REMOVED lines=44> */
.L_x_16135:
[----:B------:R-:W-:Y:S05]  /*13f10*/  BSYNC B1 ;  /* 0x0000000000017941 */ /* 0x000fea0003800000 */
.L_x_16134:
        /* <DEDUP_REMOVED lines=12> */
.L_x_16138:
        /* <DEDUP_REMOVED lines=12> */
.L_x_16141:
[----:B------:R-:W-:Y:S02]  /*140a0*/  IMAD.MOV.U32 R138, RZ, RZ, R6 ;  /* 0x000000ffff8a7224 */ /* 0x000fe400078e0006 */
.L_x_16142:
[----:B------:R-:W-:Y:S05]  /*140b0*/  BSYNC B1 ;  /* 0x0000000000017941 */ /* 0x000fea0003800000 */
.L_x_16140:
        /* <DEDUP_REMOVED lines=16> */
.L_x_16146:
[----:B------:R-:W-:Y:S05]  /*141c0*/  BSYNC B2 ;  /* 0x0000000000027941 */ /* 0x000fea0003800000 */
.L_x_16145:
        /* <DEDUP_REMOVED lines=44> */
.L_x_16144:
[----:B------:R-:W-:Y:S05]  /*14490*/  BSYNC B1 ;  /* 0x0000000000017941 */ /* 0x000fea0003800000 */
.L_x_16143:
        /* <DEDUP_REMOVED lines=9> */
.L_x_16139:
        /* <DEDUP_REMOVED lines=12> */
.L_x_16148:
[----:B------:R-:W-:Y:S02]  /*145f0*/  IMAD.MOV.U32 R138, RZ, RZ, R6 ;  /* 0x000000ffff8a7224 */ /* 0x000fe400078e0006 */
.L_x_16149:
[----:B------:R-:W-:Y:S05]  /*14600*/  BSYNC B1 ;  /* 0x0000000000017941 */ /* 0x000fea0003800000 */
.L_x_16147:
        /* <DEDUP_REMOVED lines=16> */
.L_x_16153:
[----:B------:R-:W-:Y:S05]  /*14710*/  BSYNC B2 ;  /* 0x0000000000027941 */ /* 0x000fea0003800000 */
.L_x_16152:
        /* <DEDUP_REMOVED lines=44> */
.L_x_16151:
[----:B------:R-:W-:Y:S05]  /*149e0*/  BSYNC B1 ;  /* 0x0000000000017941 */ /* 0x000fea0003800000 */
.L_x_16150:
        /* <DEDUP_REMOVED lines=12> */
.L_x_16154:
        /* <DEDUP_REMOVED lines=12> */
.L_x_16157:
[----:B------:R-:W-:Y:S02]  /*14b70*/  IMAD.MOV.U32 R9, RZ, RZ, R6 ;  /* 0x000000ffff097224 */ /* 0x000fe400078e0006 */
.L_x_16158:
[----:B------:R-:W-:Y:S05]  /*14b80*/  BSYNC B1 ;  /* 0x0000000000017941 */ /* 0x000fea0003800000 */
.L_x_16156:
        /* <DEDUP_REMOVED lines=16> */
.L_x_16162:
[----:B------:R-:W-:Y:S05]  /*14c90*/  BSYNC B2 ;  /* 0x0000000000027941 */ /* 0x000fea0003800000 */
.L_x_16161:
        /* <DEDUP_REMOVED lines=44> */
.L_x_16160:
[----:B------:R-:W-:Y:S05]  /*14f60*/  BSYNC B1 ;  /* 0x0000000000017941 */ /* 0x000fea0003800000 */
.L_x_16159:
        /* <DEDUP_REMOVED lines=9> */
.L_x_16155:
        /* <DEDUP_REMOVED lines=12> */
.L_x_16164:
[----:B------:R-:W-:Y:S02]  /*150c0*/  IMAD.MOV.U32 R152, RZ, RZ, R6 ;  /* 0x000000ffff987224 */ /* 0x000fe400078e0006 */
.L_x_16165:
[----:B------:R-:W-:Y:S05]  /*150d0*/  BSYNC B1 ;  /* 0x0000000000017941 */ /* 0x000fea0003800000 */
.L_x_16163:
        /* <DEDUP_REMOVED lines=16> */
.L_x_16169:
[----:B------:R-:W-:Y:S05]  /*151e0*/  BSYNC B2 ;  /* 0x0000000000027941 */ /* 0x000fea0003800000 */
.L_x_16168:
        /* <DEDUP_REMOVED lines=40> */
[----:B------:R-:W-:-:S05]  /*15470*/  IMAD.WIDE.U32 R134, R134, -0x2daee0ad, RZ ;  /* 0xd2511f5386867825 */ /* 0x000fca00078e00ff */
[----:B------:R-:W-:Y:S01]  /*15480*/  MOV R4, R134 ;  /* 0x0000008600047202 */ /* 0x000fe20000000f00 */
[----:B------:R-:W-:Y:S01]  /*15490*/  IMAD.MOV.U32 R134, RZ, RZ, RZ ;  /* 0x000000ffff867224 */ /* 0x000fe200078e00ff */
[----:B------:R-:W-:Y:S02]  /*154a0*/  LOP3.LUT R3, R135, UR26, R136, 0x96, !PT ;  /* 0x0000001a87037c12 */ /* 0x000fe4000f8e9688 */
.L_x_16167:
[----:B------:R-:W-:Y:S05]  /*154b0*/  BSYNC B1 ;  /* 0x0000000000017941 */ /* 0x000fea0003800000 */
.L_x_16166:
        /* <DEDUP_REMOVED lines=12> */
.L_x_16170:
        /* <DEDUP_REMOVED lines=12> */
.L_x_16173:
[----:B------:R-:W-:Y:S02]  /*15640*/  IMAD.MOV.U32 R10, RZ, RZ, R6 ;  /* 0x000000ffff0a7224 */ /* 0x000fe400078e0006 */
.L_x_16174:
[----:B------:R-:W-:Y:S05]  /*15650*/  BSYNC B1 ;  /* 0x0000000000017941 */ /* 0x000fea0003800000 */
.L_x_16172:
        /* <DEDUP_REMOVED lines=16> */
.L_x_16178:
[----:B------:R-:W-:Y:S05]  /*15760*/  BSYNC B2 ;  /* 0x0000000000027941 */ /* 0x000fea0003800000 */
.L_x_16177:
        /* <DEDUP_REMOVED lines=44> */
.L_x_16176:
[----:B------:R-:W-:Y:S05]  /*15a30*/  BSYNC B1 ;  /* 0x0000000000017941 */ /* 0x000fea0003800000 */
.L_x_16175:
        /* <DEDUP_REMOVED lines=9> */
.L_x_16171:
        /* <DEDUP_REMOVED lines=12> */
.L_x_16180:
[----:B------:R-:W-:Y:S02]  /*15b90*/  IMAD.MOV.U32 R152, RZ, RZ, R6 ;  /* 0x000000ffff987224 */ /* 0x000fe400078e0006 */
.L_x_16181:
[----:B------:R-:W-:Y:S05]  /*15ba0*/  BSYNC B1 ;  /* 0x0000000000017941 */ /* 0x000fea0003800000 */
.L_x_16179:
        /* <DEDUP_REMOVED lines=16> */
.L_x_16185:
[----:B------:R-:W-:Y:S05]  /*15cb0*/  BSYNC B2 ;  /* 0x0000000000027941 */ /* 0x000fea0003800000 */
.L_x_16184:
        /* <DEDUP_REMOVED lines=43> */
[----:B------:R-:W-:Y:S02]  /*15f70*/  IMAD.MOV.U32 R134, RZ, RZ, RZ ;  /* 0x000000ffff867224 */ /* 0x000fe400078e00ff */
.L_x_16183:
[----:B------:R-:W-:Y:S05]  /*15f80*/  BSYNC B1 ;  /* 0x0000000000017941 */ /* 0x000fea0003800000 */
.L_x_16182:
        /* <DEDUP_REMOVED lines=12> */
.L_x_16186:
        /* <DEDUP_REMOVED lines=12> */
.L_x_16189:
[----:B------:R-:W-:Y:S02]  /*16110*/  IMAD.MOV.U32 R152, RZ, RZ, R6 ;  /* 0x000000ffff987224 */ /* 0x000fe400078e0006 */
.L_x_16190:
[----:B------:R-:W-:Y:S05]  /*16120*/  BSYNC B1 ;  /* 0x0000000000017941 */ /* 0x000fea0003800000 */
.L_x_16188:
        /* <DEDUP_REMOVED lines=16> */
.L_x_16194:
[----:B------:R-:W-:Y:S05]  /*16230*/  BSYNC B2 ;  /* 0x0000000000027941 */ /* 0x000fea0003800000 */
.L_x_16193:
        /* <DEDUP_REMOVED lines=44> */
.L_x_16192:
[----:B------:R-:W-:Y:S05]  /*16500*/  BSYNC B1 ;  /* 0x0000000000017941 */ /* 0x000fea0003800000 */
.L_x_16191:
        /* <DEDUP_REMOVED lines=9> */
.L_x_16187:
        /* <DEDUP_REMOVED lines=12> */
.L_x_16196:
[----:B------:R-:W-:Y:S02]  /*16660*/  IMAD.MOV.U32 R138, RZ, RZ, R6 ;  /* 0x000000ffff8a7224 */ /* 0x000fe400078e0006 */
.L_x_16197:
[----:B------:R-:W-:Y:S05]  /*16670*/  BSYNC B1 ;  /* 0x0000000000017941 */ /* 0x000fea0003800000 */
.L_x_16195:
        /* <DEDUP_REMOVED lines=16> */
.L_x_16201:
[----:B------:R-:W-:Y:S05]  /*16780*/  BSYNC B2 ;  /* 0x0000000000027941 */ /* 0x000fea0003800000 */
.L_x_16200:
        /* <DEDUP_REMOVED lines=44> */
.L_x_16199:
[----:B------:R-:W-:Y:S05]  /*16a50*/  BSYNC B1 ;  /* 0x0000000000017941 */ /* 0x000fea0003800000 */
.L_x_16198:
        /* <DEDUP_REMOVED lines=13> */
.L_x_16202:
        /* <DEDUP_REMOVED lines=12> */
.L_x_16205:
[----:B------:R-:W-:Y:S02]  /*16bf0*/  IMAD.MOV.U32 R153, RZ, RZ, R6 ;  /* 0x000000ffff997224 */ /* 0x000fe400078e0006 */
.L_x_16206:
[----:B------:R-:W-:Y:S05]  /*16c00*/  BSYNC B1 ;  /* 0x0000000000017941 */ /* 0x000fea0003800000 */
.L_x_16204:
        /* <DEDUP_REMOVED lines=18> */
.L_x_16210:
[----:B------:R-:W-:Y:S05]  /*16d30*/  BSYNC B2 ;  /* 0x0000000000027941 */ /* 0x000fea0003800000 */
.L_x_16209:
        /* <DEDUP_REMOVED lines=43> */
[----:B------:R-:W-:Y:S02]  /*16ff0*/  LOP3.LUT R3, R135, UR26, R136, 0x96, !PT ;  /* 0x0000001a87037c12 */ /* 0x000fe4000f8e9688 */
.L_x_16208:
[----:B------:R-:W-:Y:S05]  /*17000*/  BSYNC B1 ;  /* 0x0000000000017941 */ /* 0x000fea0003800000 */
.L_x_16207:
        /* <DEDUP_REMOVED lines=9> */
.L_x_16203:
[----:B------:R-:W-:Y:S02]  /*170a0*/  SEL R138, RZ, 0x1, P1 ;  /* 0x00000001ff8a7807 */ /* 0x000fe40000800000 */
[----:B------:R-:W-:Y:S02]  /*170b0*/  SEL R136, RZ, 0x1000000, P5 ;  /* 0x01000000ff887807 */ /* 0x000fe40002800000 */
[----:B------:R-:W-:Y:S01]  /*170c0*/  SEL R135, RZ, 0x10000, P4 ;  /* 0x00010000ff877807 */ /* 0x000fe20002000000 */
[----:B------:R-:W-:Y:S01]  /*170d0*/  IMAD.WIDE.U32 R138, R138, 0x1000000, RZ ;  /* 0x010000008a8a7825 */ /* 0x000fe200078e00ff */
[----:B------:R-:W-:Y:S02]  /*170e0*/  SEL R134, RZ, 0x100, P3 ;  /* 0x00000100ff867807 */ /* 0x000fe40001800000 */
[----:B------:R-:W-:Y:S02]  /*170f0*/  LOP3.LUT P4, RZ, R150, 0x4, RZ, 0xc0, !PT ;  /* 0x0000000496ff7812 */ /* 0x000fe4000788c0ff */
[----:B------:R-:W-:-:S02]  /*17100*/  LOP3.LUT R134, R134, R136, R135, 0xfe, !PT ;  /* 0x0000008886867212 */ /* 0x000fc400078efe87 */
[----:B------:R-:W-:Y:S02]  /*17110*/  SEL R135, RZ, 0x1, P2 ;  /* 0x00000001ff877807 */ /* 0x000fe40001000000 */
[C---:B------:R-:W-:Y:S02]  /*17120*/  LOP3.LUT P3, RZ, R150.reuse, 0x2, RZ, 0xc0, !PT ;  /* 0x0000000296ff7812 */ /* 0x040fe4000786c0ff */
[----:B------:R-:W-:Y:S02]  /*17130*/  LOP3.LUT R139, R139, R134, R135, 0xfe, !PT ;  /* 0x000000868b8b7212 */ /* 0x000fe400078efe87 */
[----:B------:R-:W-:Y:S02]  /*17140*/  SEL R136, RZ, 0x1, P3 ;  /* 0x00000001ff887807 */ /* 0x000fe40001800000 */
[----:B------:R-:W-:Y:S02]  /*17150*/  SEL R134, RZ, 0x1, P4 ;  /* 0x00000001ff867807 */ /* 0x000fe40002000000 */
[----:B------:R-:W-:Y:S01]  /*17160*/  LOP3.LUT P5, RZ, R150, 0x8, RZ, 0xc0, !PT ;  /* 0x0000000896ff7812 */ /* 0x000fe200078ac0ff */
[----:B------:R-:W-:Y:S01]  /*17170*/  IMAD.WIDE.U32 R136, R136, 0x10000, RZ ;  /* 0x0001000088887825 */ /* 0x000fe200078e00ff */
[----:B------:R-:W-:-:S02]  /*17180*/  LOP3.LUT P6, RZ, R150, 0x20, RZ, 0xc0, !PT ;  /* 0x0000002096ff7812 */ /* 0x000fc400078cc0ff */
[----:B------:R-:W-:Y:S01]  /*17190*/  IADD3 R153, R151, 0x80, RZ ;  /* 0x0000008097997810 */ /* 0x000fe20007ffe0ff */
[----:B------:R-:W-:-:S05]  /*171a0*/  IMAD.WIDE.U32 R134, R134, 0x100, RZ ;  /* 0x0000010086867825 */ /* 0x000fca00078e00ff */
[----:B------:R-:W-:Y:S02]  /*171b0*/  LOP3.LUT R135, R135, R139, R137, 0xfe, !PT ;  /* 0x0000008b87877212 */ /* 0x000fe400078efe89 */
[----:B------:R-:W-:Y:S01]  /*171c0*/  LOP3.LUT R134, R134, R138, R136, 0xfe, !PT ;  /* 0x0000008a86867212 */ /* 0x000fe200078efe88 */
[----:B------:R-:W-:Y:S01]  /*171d0*/  IMAD.WIDE.U32 R138, R133, R156, c[0x0][0x188] ;  /* 0x00006200858a7625 */ /* 0x000fe200078e009c */
[----:B------:R-:W-:-:S04]  /*171e0*/  SEL R137, RZ, 0x1, P5 ;  /* 0x00000001ff897807 */ /* 0x000fc80002800000 */
[----:B------:R-:W-:Y:S01]  /*171f0*/  LOP3.LUT R134, R134, R137, RZ, 0xfc, !PT ;  /* 0x0000008986867212 */ /* 0x000fe200078efcff */
[----:B------:R-:W-:Y:S01]  /*17200*/  IMAD.WIDE.U32 R136, R133, R158, c[0x0][0x190] ;  /* 0x0000640085887625 */ /* 0x000fe200078e009e */
[----:B------:R0:W-:Y:S04]  /*17210*/  STG.E.128 [R138.64], R12 ;  /* 0x0000000c8a007986 */ /* 0x0001e8000c101d06 */
        /* <DEDUP_REMOVED lines=22> */
.L_x_16211:
[----:B0-----:R-:W-:-:S04]  /*17380*/  IMAD.WIDE.U32 R136, R153, R132, c[0x0][0x170] ;  /* 0x00005c0099887625 */ /* 0x001fc800078e0084 */
[-C--:B------:R-:W-:Y:S02]  /*17390*/  @P0 IMAD.WIDE.U32 R134, R156, R153.reuse, c[0x0][0x180] ;  /* 0x000060009c860625 */ /* 0x080fe400078e0099 */
[----:B------:R-:W5:Y:S02]  /*173a0*/  LDG.E.128 R136, [R136.64] ;  /* 0x0000000688887981 */ /* 0x000f64000c1e1d00 */
[----:B------:R-:W-:Y:S02]  /*173b0*/  @P6 IMAD.WIDE.U32 R160, R132, R153, c[0x0][0x178] ;  /* 0x00005e0084a06625 */ /* 0x000fe400078e0099 */
[----:B------:R0:W5:Y:S04]  /*173c0*/  @P0 LDG.E.128 R44, [R134.64] ;  /* 0x00000006862c0981 */ /* 0x000168000c1e1d00 */
[----:B------:R0:W5:Y:S04]  /*173d0*/  @P0 LDG.E.128 R40, [R134.64+0x10] ;  /* 0x0000100686280981 */ /* 0x000168000c1e1d00 */
[----:B------:R0:W5:Y:S01]  /*173e0*/  @P6 LDG.E.128 R48, [R160.64] ;  /* 0x00000006a0306981 */ /* 0x000162000c1e1d00 */
[C---:B------:R-:W-:Y:S01]  /*173f0*/  ISETP.NE.AND P1, PT, R152.reuse, 0x1, PT ;  /* 0x000000019800780c */ /* 0x040fe20003f25270 */
[----:B------:R-:W-:Y:S01]  /*17400*/  BSSY B1, `(.L_x_16212) ;  /* 0x000000c000017945 */ /* 0x000fe20003800000 */
        /* <DEDUP_REMOVED lines=10> */
.L_x_16213:
[----:B0-----:R-:W-:Y:S02]  /*174b0*/  IMAD.MOV.U32 R157, RZ, RZ, R6 ;  /* 0x000000ffff9d7224 */ /* 0x001fe400078e0006 */
.L_x_16214:
[----:B------:R-:W-:Y:S05]  /*174c0*/  BSYNC B1 ;  /* 0x0000000000017941 */ /* 0x000fea0003800000 */
.L_x_16212:
        /* <DEDUP_REMOVED lines=16> */
.L_x_16218:
[----:B------:R-:W-:Y:S05]  /*175d0*/  BSYNC B2 ;  /* 0x0000000000027941 */ /* 0x000fea0003800000 */
.L_x_16217:
        /* <DEDUP_REMOVED lines=44> */
.L_x_16216:
[----:B------:R-:W-:Y:S05]  /*178a0*/  BSYNC B1 ;  /* 0x0000000000017941 */ /* 0x000fea0003800000 */
.L_x_16215:
        /* <DEDUP_REMOVED lines=15> */
.L_x_16219:
        /* <DEDUP_REMOVED lines=12> */
.L_x_16222:
[----:B------:R-:W-:Y:S02]  /*17a60*/  IMAD.MOV.U32 R133, RZ, RZ, R6 ;  /* 0x000000ffff857224 */ /* 0x000fe400078e0006 */
.L_x_16223:
[----:B------:R-:W-:Y:S05]  /*17a70*/  BSYNC B1 ;  /* 0x0000000000017941 */ /* 0x000fea0003800000 */
.L_x_16221:
        /* <DEDUP_REMOVED lines=16> */
.L_x_16227:
[----:B------:R-:W-:Y:S05]  /*17b80*/  BSYNC B2 ;  /* 0x0000000000027941 */ /* 0x000fea0003800000 */
.L_x_16226:
        /* <DEDUP_REMOVED lines=40> */
[----:B------:R-:W-:Y:S01]  /*17e10*/  MOV R4, R134 ;  /* 0x0000008600047202 */ /* 0x000fe20000000f00 */
[----:B------:R-:W-:Y:S01]  /*17e20*/  IMAD.MOV.U32 R134, RZ, RZ, RZ ;  /* 0x000000ffff867224 */ /* 0x000fe200078e00ff */
[----:B------:R-:W-:Y:S02]  /*17e30*/  LOP3.LUT R3, R135, UR26, R160, 0x96, !PT ;  /* 0x0000001a87037c12 */ /* 0x000fe4000f8e96a0 */
.L_x_16225:
[----:B------:R-:W-:Y:S05]  /*17e40*/  BSYNC B1 ;  /* 0x0000000000017941 */ /* 0x000fea0003800000 */
.L_x_16224:
[----:B------:R-:W0:Y:S02]  /*17e50*/  I2F.U32 R7, R133 ;  /* 0x0000008500077306 */ /* 0x000e240000201000 */
        /* <DEDUP_REMOVED lines=8> */
.L_x_16220:
        /* <DEDUP_REMOVED lines=12> */
.L_x_16229:
[----:B------:R-:W-:Y:S02]  /*17fa0*/  IMAD.MOV.U32 R152, RZ, RZ, R6 ;  /* 0x000000ffff987224 */ /* 0x000fe400078e0006 */
.L_x_16230:
[----:B------:R-:W-:Y:S05]  /*17fb0*/  BSYNC B1 ;  /* 0x0000000000017941 */ /* 0x000fea0003800000 */
.L_x_16228:
        /* <DEDUP_REMOVED lines=16> */
.L_x_16234:
[----:B------:R-:W-:Y:S05]  /*180c0*/  BSYNC B2 ;  /* 0x0000000000027941 */ /* 0x000fea0003800000 */
.L_x_16233:
        /* <DEDUP_REMOVED lines=44> */
.L_x_16232:
[----:B------:R-:W-:Y:S05]  /*18390*/  BSYNC B1 ;  /* 0x0000000000017941 */ /* 0x000fea0003800000 */
.L_x_16231:
        /* <DEDUP_REMOVED lines=14> */
.L_x_16235:
        /* <DEDUP_REMOVED lines=12> */
.L_x_16238:
[----:B------:R-:W-:Y:S02]  /*18540*/  IMAD.MOV.U32 R136, RZ, RZ, R6 ;  /* 0x000000ffff887224 */ /* 0x000fe400078e0006 */
.L_x_16239:
[----:B------:R-:W-:Y:S05]  /*18550*/  BSYNC B1 ;  /* 0x0000000000017941 */ /* 0x000fea0003800000 */
.L_x_16237:
        /* <DEDUP_REMOVED lines=16> */
.L_x_16243:
[----:B------:R-:W-:Y:S05]  /*18660*/  BSYNC B2 ;  /* 0x0000000000027941 */ /* 0x000fea0003800000 */
.L_x_16242:
        /* <DEDUP_REMOVED lines=44> */
.L_x_16241:
[----:B------:R-:W-:Y:S05]  /*18930*/  BSYNC B1 ;  /* 0x0000000000017941 */ /* 0x000fea0003800000 */
.L_x_16240:
        /* <DEDUP_REMOVED lines=9> */
.L_x_16236:
        /* <DEDUP_REMOVED lines=12> */
.L_x_16245:
[----:B------:R-:W-:Y:S02]  /*18a90*/  IMAD.MOV.U32 R136, RZ, RZ, R6 ;  /* 0x000000ffff887224 */ /* 0x000fe400078e0006 */
.L_x_16246:
[----:B------:R-:W-:Y:S05]  /*18aa0*/  BSYNC B1 ;  /* 0x0000000000017941 */ /* 0x000fea0003800000 */
.L_x_16244:
        /* <DEDUP_REMOVED lines=16> */
.L_x_16250:
[----:B------:R-:W-:Y:S05]  /*18bb0*/  BSYNC B2 ;  /* 0x0000000000027941 */ /* 0x000fea0003800000 */
.L_x_16249:
        /* <DEDUP_REMOVED lines=44> */
.L_x_16248:
[----:B------:R-:W-:Y:S05]  /*18e80*/  BSYNC B1 ;  /* 0x0000000000017941 */ /* 0x000fea0003800000 */
.L_x_16247:
        /* <DEDUP_REMOVED lines=14> */
.L_x_16251:
        /* <DEDUP_REMOVED lines=12> */
.L_x_16254:
[----:B------:R-:W-:Y:S02]  /*19030*/  IMAD.MOV.U32 R135, RZ, RZ, R6 ;  /* 0x000000ffff877224 */ /* 0x000fe400078e0006 */
.L_x_16255:
[----:B------:R-:W-:Y:S05]  /*19040*/  BSYNC B1 ;  /* 0x0000000000017941 */ /* 0x000fea0003800000 */
.L_x_16253:
        /* <DEDUP_REMOVED lines=16> */
.L_x_16259:
[----:B------:R-:W-:Y:S05]  /*19150*/  BSYNC B2 ;  /* 0x0000000000027941 */ /* 0x000fea0003800000 */
.L_x_16258:
        /* <DEDUP_REMOVED lines=44> */
.L_x_16257:
[----:B------:R-:W-:Y:S05]  /*19420*/  BSYNC B1 ;  /* 0x0000000000017941 */ /* 0x000fea0003800000 */
.L_x_16256:
[----:B------:R-:W0:Y:S02]  /*19430*/  I2F.U32 R135, R135 ;  /* 0x0000008700877306 */ /* 0x000e240000201000 */
[----:B0-----:R-:W-:Y:S01]  /*19440*/  FFMA.FTZ R136, R135, R154, 1.1641532182693481445e-10 ;  /* 0x2f00000087887423 */ /* 0x001fe2000001009a */
[----:B------:R-:W-:-:S04]  /*19450*/  PRMT R135, RZ, 0x5410, R49 ;  /* 0x00005410ff877816 */ /* 0x000fc80000000031 */
[----:B------:R-:W-:Y:S01]  /*19460*/  FSETP.GTU.FTZ.AND P1, PT, R136, c[0x0][0x1e4], PT ;  /* 0x0000790088007a0b */ /* 0x000fe20003f3c000 */
[----:B------:R-:W-:-:S05]  /*19470*/  FMUL.FTZ R141, R135, c[0x0][0x1e8] ;  /* 0x00007a00878d7a20 */ /* 0x000fca0000410000 */
[----:B------:R-:W-:-:S05]  /*19480*/  FSEL R141, R141, RZ, !P1 ;  /* 0x000000ff8d8d7208 */ /* 0x000fca0004800000 */
[----:B------:R-:W-:Y:S01]  /*19490*/  FADD.FTZ R134, R134, R141 ;  /* 0x0000008d86867221 */ /* 0x000fe20000010000 */
[----:B------:R-:W-:-:S03]  /*194a0*/  SEL R141, RZ, 0x1, P1 ;  /* 0x00000001ff8d7807 */ /* 0x000fc60000800000 */
[----:B------:R-:W-:Y:S02]  /*194b0*/  @P0 FADD.FTZ R134, R46, R134 ;  /* 0x000000862e860221 */ /* 0x000fe40000010000 */
.L_x_16252:
        /* <DEDUP_REMOVED lines=12> */
.L_x_16261:
[----:B------:R-:W-:Y:S02]  /*19580*/  IMAD.MOV.U32 R136, RZ, RZ, R6 ;  /* 0x000000ffff887224 */ /* 0x000fe400078e0006 */
.L_x_16262:
[----:B------:R-:W-:Y:S05]  /*19590*/  BSYNC B1 ;  /* 0x0000000000017941 */ /* 0x000fea0003800000 */
.L_x_16260:
        /* <DEDUP_REMOVED lines=16> */
.L_x_16266:
[----:B------:R-:W-:Y:S05]  /*196a0*/  BSYNC B2 ;  /* 0x0000000000027941 */ /* 0x000fea0003800000 */
.L_x_16265:
        /* <DEDUP_REMOVED lines=44> */
.L_x_16264:
[----:B------:R-:W-:Y:S05]  /*19970*/  BSYNC B1 ;  /* 0x0000000000017941 */ /* 0x000fea0003800000 */
.L_x_16263:
        /* <DEDUP_REMOVED lines=12> */
.L_x_16267:
        /* <DEDUP_REMOVED lines=12> */
.L_x_16270:
[----:B------:R-:W-:Y:S02]  /*19b00*/  IMAD.MOV.U32 R152, RZ, RZ, R6 ;  /* 0x000000ffff987224 */ /* 0x000fe400078e0006 */
.L_x_16271:
[----:B------:R-:W-:Y:S05]  /*19b10*/  BSYNC B1 ;  /* 0x0000000000017941 */ /* 0x000fea0003800000 */
.L_x_16269:
        /* <DEDUP_REMOVED lines=16> */
.L_x_16275:
[----:B------:R-:W-:Y:S05]  /*19c20*/  BSYNC B2 ;  /* 0x0000000000027941 */ /* 0x000fea0003800000 */
.L_x_16274:
        /* <DEDUP_REMOVED lines=44> */
.L_x_16273:
[----:B------:R-:W-:Y:S05]  /*19ef0*/  BSYNC B1 ;  /* 0x0000000000017941 */ /* 0x000fea0003800000 */
.L_x_16272:
        /* <DEDUP_REMOVED lines=9> */
.L_x_16268:
        /* <DEDUP_REMOVED lines=12> */
.L_x_16277:
[----:B------:R-:W-:Y:S02]  /*1a050*/  IMAD.MOV.U32 R152, RZ, RZ, R6 ;  /* 0x000000ffff987224 */ /* 0x000fe400078e0006 */
.L_x_16278:
[----:B------:R-:W-:Y:S05]  /*1a060*/  BSYNC B1 ;  /* 0x0000000000017941 */ /* 0x000fea0003800000 */
.L_x_16276:
        /* <DEDUP_REMOVED lines=16> */
.L_x_16282:
[----:B------:R-:W-:Y:S05]  /*1a170*/  BSYNC B2 ;  /* 0x0000000000027941 */ /* 0x000fea0003800000 */
.L_x_16281:
        /* <DEDUP_REMOVED lines=44> */
.L_x_16280:
[----:B------:R-:W-:Y:S05]  /*1a440*/  BSYNC B1 ;  /* 0x0000000000017941 */ /* 0x000fea0003800000 */
.L_x_16279:
        /* <DEDUP_REMOVED lines=12> */
.L_x_16283:
        /* <DEDUP_REMOVED lines=12> */
.L_x_16286:
[----:B------:R-:W-:Y:S02]  /*1a5d0*/  IMAD.MOV.U32 R137, RZ, RZ, R6 ;  /* 0x000000ffff897224 */ /* 0x000fe400078e0006 */
.L_x_16287:
[----:B------:R-:W-:Y:S05]  /*1a5e0*/  BSYNC B1 ;  /* 0x0000000000017941 */ /* 0x000fea0003800000 */
.L_x_16285:
        /* <DEDUP_REMOVED lines=16> */
.L_x_16291:
[----:B------:R-:W-:Y:S05]  /*1a6f0*/  BSYNC B2 ;  /* 0x0000000000027941 */ /* 0x000fea0003800000 */
.L_x_16290:
        /* <DEDUP_REMOVED lines=44> */
.L_x_16289:
[----:B------:R-:W-:Y:S05]  /*1a9c0*/  BSYNC B1 ;  /* 0x0000000000017941 */ /* 0x000fea0003800000 */
.L_x_16288:
        /* <DEDUP_REMOVED lines=9> */
.L_x_16284:
        /* <DEDUP_REMOVED lines=12> */
.L_x_16293:
[----:B------:R-:W-:Y:S02]  /*1ab20*/  IMAD.MOV.U32 R152, RZ, RZ, R6 ;  /* 0x000000ffff987224 */ /* 0x000fe400078e0006 */
.L_x_16294:
[----:B------:R-:W-:Y:S05]  /*1ab30*/  BSYNC B1 ;  /* 0x0000000000017941 */ /* 0x000fea0003800000 */
.L_x_16292:
        /* <DEDUP_REMOVED lines=16> */
.L_x_16298:
[----:B------:R-:W-:Y:S05]  /*1ac40*/  BSYNC B2 ;  /* 0x0000000000027941 */ /* 0x000fea0003800000 */
.L_x_16297:
        /* <DEDUP_REMOVED lines=44> */
.L_x_16296:
[----:B------:R-:W-:Y:S05]  /*1af10*/  BSYNC B1 ;  /* 0x0000000000017941 */ /* 0x000fea0003800000 */
.L_x_16295:
        /* <DEDUP_REMOVED lines=12> */
.L_x_16299:
        /* <DEDUP_REMOVED lines=12> */
.L_x_16302:
[----:B------:R-:W-:Y:S02]  /*1b0a0*/  IMAD.MOV.U32 R138, RZ, RZ, R6 ;  /* 0x000000ffff8a7224 */ /* 0x000fe400078e0006 */
.L_x_16303:
[----:B------:R-:W-:Y:S05]  /*1b0b0*/  BSYNC B1 ;  /* 0x0000000000017941 */ /* 0x000fea0003800000 */
.L_x_16301:
        /* <DEDUP_REMOVED lines=16> */
.L_x_16307:
[----:B------:R-:W-:Y:S05]  /*1b1c0*/  BSYNC B2 ;  /* 0x0000000000027941 */ /* 0x000fea0003800000 */
.L_x_16306:
        /* <DEDUP_REMOVED lines=44> */
.L_x_16305:
[----:B------:R-:W-:Y:S05]  /*1b490*/  BSYNC B1 ;  /* 0x0000000000017941 */ /* 0x000fea0003800000 */
.L_x_16304:
        /* <DEDUP_REMOVED lines=9> */
.L_x_16300:
        /* <DEDUP_REMOVED lines=12> */
.L_x_16309:
[----:B------:R-:W-:Y:S02]  /*1b5f0*/  IMAD.MOV.U32 R152, RZ, RZ, R6 ;  /* 0x000000ffff987224 */ /* 0x000fe400078e0006 */
.L_x_16310:
[----:B------:R-:W-:Y:S05]  /*1b600*/  BSYNC B1 ;  /* 0x0000000000017941 */ /* 0x000fea0003800000 */
.L_x_16308:
        /* <DEDUP_REMOVED lines=16> */
.L_x_16314:
[----:B------:R-:W-:Y:S05]  /*1b710*/  BSYNC B2 ;  /* 0x0000000000027941 */ /* 0x000fea0003800000 */
.L_x_16313:
        /* <DEDUP_REMOVED lines=44> */
.L_x_16312:
[----:B------:R-:W-:Y:S05]  /*1b9e0*/  BSYNC B1 ;  /* 0x0000000000017941 */ /* 0x000fea0003800000 */
.L_x_16311:
        /* <DEDUP_REMOVED lines=12> */
.L_x_16315:
        /* <DEDUP_REMOVED lines=12> */
.L_x_16318:
[----:B------:R-:W-:Y:S02]  /*1bb70*/  IMAD.MOV.U32 R152, RZ, RZ, R6 ;  /* 0x000000ffff987224 */ /* 0x000fe400078e0006 */
.L_x_16319:
[----:B------:R-:W-:Y:S05]  /*1bb80*/  BSYNC B1 ;  /* 0x0000000000017941 */ /* 0x000fea0003800000 */
.L_x_16317:
        /* <DEDUP_REMOVED lines=16> */
.L_x_16323:
[----:B------:R-:W-:Y:S05]  /*1bc90*/  BSYNC B2 ;  /* 0x0000000000027941 */ /* 0x000fea0003800000 */
.L_x_16322:
        /* <DEDUP_REMOVED lines=44> */
.L_x_16321:
[----:B------:R-:W-:Y:S05]  /*1bf60*/  BSYNC B1 ;  /* 0x0000000000017941 */ /* 0x000fea0003800000 */
.L_x_16320:
        /* <DEDUP_REMOVED lines=9> */
.L_x_16316:
        /* <DEDUP_REMOVED lines=12> */
.L_x_16325:
[----:B------:R-:W-:Y:S02]  /*1c0c0*/  IMAD.MOV.U32 R152, RZ, RZ, R6 ;  /* 0x000000ffff987224 */ /* 0x000fe400078e0006 */
.L_x_16326:
[----:B------:R-:W-:Y:S05]  /*1c0d0*/  BSYNC B1 ;  /* 0x0000000000017941 */ /* 0x000fea0003800000 */
.L_x_16324:
        /* <DEDUP_REMOVED lines=16> */
.L_x_16330:
[----:B------:R-:W-:Y:S05]  /*1c1e0*/  BSYNC B2 ;  /* 0x0000000000027941 */ /* 0x000fea0003800000 */
.L_x_16329:
        /* <DEDUP_REMOVED lines=44> */
.L_x_16328:
[----:B------:R-:W-:Y:S05]  /*1c4b0*/  BSYNC B1 ;  /* 0x0000000000017941 */ /* 0x000fea0003800000 */
.L_x_16327:
        /* <DEDUP_REMOVED lines=13> */
.L_x_16331:
        /* <DEDUP_REMOVED lines=12> */
.L_x_16334:
[----:B------:R-:W-:Y:S02]  /*1c650*/  IMAD.MOV.U32 R157, RZ, RZ, R6 ;  /* 0x000000ffff9d7224 */ /* 0x000fe400078e0006 */
.L_x_16335:
[----:B------:R-:W-:Y:S05]  /*1c660*/  BSYNC B1 ;  /* 0x0000000000017941 */ /* 0x000fea0003800000 */
.L_x_16333:
        /* <DEDUP_REMOVED lines=18> */
.L_x_16339:
[----:B------:R-:W-:Y:S05]  /*1c790*/  BSYNC B2 ;  /* 0x0000000000027941 */ /* 0x000fea0003800000 */
.L_x_16338:
        /* <DEDUP_REMOVED lines=44> */
.L_x_16337:
[----:B------:R-:W-:Y:S05]  /*1ca60*/  BSYNC B1 ;  /* 0x0000000000017941 */ /* 0x000fea0003800000 */
.L_x_16336:
        /* <DEDUP_REMOVED lines=9> */
.L_x_16332:
[----:B------:R-:W-:Y:S01]  /*1cb00*/  SEL R159, RZ, 0x1000000, P5 ;  /* 0x01000000ff9f7807 */ /* 0x000fe20002800000 */
[----:B------:R-:W-:Y:S01]  /*1cb10*/  IMAD.WIDE.U32 R164, R153, R156, c[0x0][0x188] ;  /* 0x0000620099a47625 */ /* 0x000fe200078e009c */
[C---:B------:R-:W-:Y:S02]  /*1cb20*/  LOP3.LUT P6, RZ, R150.reuse, 0x4, RZ, 0xc0, !PT ;  /* 0x0000000496ff7812 */ /* 0x040fe400078cc0ff */
[----:B------:R-:W-:Y:S02]  /*1cb30*/  LOP3.LUT P5, RZ, R150, 0x2, RZ, 0xc0, !PT ;  /* 0x0000000296ff7812 */ /* 0x000fe400078ac0ff */
[----:B------:R-:W-:Y:S01]  /*1cb40*/  SEL R162, RZ, 0x1, P1 ;  /* 0x00000001ffa27807 */ /* 0x000fe20000800000 */
[----:B------:R-:W-:Y:S01]  /*1cb50*/  STG.E.128 [R164.64], R132 ;  /* 0x00000084a4007986 */ /* 0x000fe2000c101d06 */
[----:B------:R-:W-:Y:S02]  /*1cb60*/  SEL R157, RZ, 0x10000, P4 ;  /* 0x00010000ff9d7807 */ /* 0x000fe40002000000 */
[----:B------:R-:W-:Y:S01]  /*1cb70*/  SEL R154, RZ, 0x100, P3 ;  /* 0x00000100ff9a7807 */ /* 0x000fe20001800000 */
[----:B------:R-:W-:Y:S01]  /*1cb80*/  IMAD.WIDE.U32 R162, R162, 0x1000000, RZ ;  /* 0x01000000a2a27825 */ /* 0x000fe200078e00ff */
[----:B------:R-:W-:Y:S01]  /*1cb90*/  SEL R160, RZ, 0x1, P5 ;  /* 0x00000001ffa07807 */ /* 0x000fe20002800000 */
[----:B------:R-:W-:Y:S01]  /*1cba0*/  STG.E.128 [R164.64+0x10], R136 ;  /* 0x00001088a4007986 */ /* 0x000fe2000c101d06 */
[----:B------:R-:W-:-:S02]  /*1cbb0*/  SEL R156, RZ, 0x1, P6 ;  /* 0x00000001ff9c7807 */ /* 0x000fc40003000000 */
[----:B------:R-:W-:Y:S01]  /*1cbc0*/  LOP3.LUT R154, R154, R159, R157, 0xfe, !PT ;  /* 0x0000009f9a9a7212 */ /* 0x000fe200078efe9d */
[----:B------:R-:W-:Y:S01]  /*1cbd0*/  IMAD.WIDE.U32 R160, R160, 0x10000, RZ ;  /* 0x00010000a0a07825 */ /* 0x000fe200078e00ff */
[----:B------:R-:W-:Y:S02]  /*1cbe0*/  SEL R159, RZ, 0x1, P2 ;  /* 0x00000001ff9f7807 */ /* 0x000fe40001000000 */
[----:B------:R-:W-:Y:S01]  /*1cbf0*/  LOP3.LUT P0, RZ, R150, 0x8, RZ, 0xc0, !PT ;  /* 0x0000000896ff7812 */ /* 0x000fe2000780c0ff */
[----:B------:R-:W-:Y:S01]  /*1cc00*/  IMAD.WIDE.U32 R156, R156, 0x100, RZ ;  /* 0x000001009c9c7825 */ /* 0x000fe200078e00ff */
[----:B------:R-:W-:Y:S02]  /*1cc10*/  LOP3.LUT R159, R163, R154, R159, 0xfe, !PT ;  /* 0x0000009aa39f7212 */ /* 0x000fe400078efe9f */
[----:B------:R-:W-:Y:S01]  /*1cc20*/  ISETP.NE.AND P1, PT, R155, RZ, PT ;  /* 0x000000ff9b00720c */ /* 0x000fe20003f25270 */
[----:B------:R-:W-:Y:S01]  /*1cc30*/  FADD.FTZ R154, RZ, R36 ;  /* 0x00000024ff9a7221 */ /* 0x000fe20000010000 */
[----:B------:R-:W-:-:S02]  /*1cc40*/  LOP3.LUT R157, R157, R159, R161, 0xfe, !PT ;  /* 0x0000009f9d9d7212 */ /* 0x000fc400078efea1 */
[----:B------:R-:W-:Y:S01]  /*1cc50*/  LOP3.LUT R162, R156, R162, R160, 0xfe, !PT ;  /* 0x000000a29ca27212 */ /* 0x000fe200078efea0 */
[----:B------:R-:W-:Y:S01]  /*1cc60*/  IMAD.WIDE.U32 R160, R153, R158, c[0x0][0x190] ;  /* 0x0000640099a07625 */ /* 0x000fe200078e009e */
[----:B------:R-:W-:Y:S02]  /*1cc70*/  SEL R159, RZ, 0x1, P0 ;  /* 0x00000001ff9f7807 */ /* 0x000fe40000000000 */
[----:B------:R-:W-:Y:S02]  /*1cc80*/  LOP3.LUT P0, RZ, R150, 0x20, RZ, 0xc0, !PT ;  /* 0x0000002096ff7812 */ /* 0x000fe4000780c0ff */
[----:B------:R-:W-:Y:S01]  /*1cc90*/  LOP3.LUT R156, R162, R159, RZ, 0xfc, !PT ;  /* 0x0000009fa29c7212 */ /* 0x000fe200078efcff */
[----:B------:R-:W-:-:S04]  /*1cca0*/  FADD.FTZ R159, R154, R37 ;  /* 0x000000259a9f7221 */ /* 0x000fc80000010000 */
[----:B------:R-:W-:Y:S01]  /*1ccb0*/  FADD.FTZ R154, R159, R38 ;  /* 0x000000269f9a7221 */ /* 0x000fe20000010000 */
[----:B------:R0:W-:Y:S03]  /*1ccc0*/  STG.E.64 [R160.64], R156 ;  /* 0x0000009ca0007986 */ /* 0x0001e6000c101b06 */
        /* <DEDUP_REMOVED lines=36> */
[----:B------:R-:W-:Y:S02]  /*1cf10*/  SHF.L.U32 R154, R145, 0x10, RZ ;  /* 0x00000010919a7819 */ /* 0x000fe400000006ff */
        /* <DEDUP_REMOVED lines=18> */
.L_x_16340:
[----:B0-----:R-:W-:-:S04]  /*1d040*/  FADD.FTZ R154, R163, R138 ;  /* 0x0000008aa39a7221 */ /* 0x001fc80000010000 */
[----:B------:R-:W-:Y:S01]  /*1d050*/  FADD.FTZ R159, R154, R139 ;  /* 0x0000008b9a9f7221 */ /* 0x000fe20000010000 */
[----:B------:R-:W-:Y:S05]  /*1d060*/  BRA.DIV ~URZ, `(.L_x_16341) ;  /* 0x000011527f007947 */ /* 0x000fea000b800000 */
[----:B------:R0:W1:Y:S02]  /*1d070*/  SHFL.BFLY PT, R156, R159, 0x1, 0x1f ;  /* 0x0c201f009f9c7f89 */ /* 0x00006400000e0000 */
.L_x_16345:
        /* <DEDUP_REMOVED lines=100> */
.L_x_16346:
        /* <DEDUP_REMOVED lines=8> */
[C---:B------:R-:W-:Y:S02]  /*1d740*/  FADD.FTZ R34, -R160.reuse, R34 ;  /* 0x00000022a0227221 */ /* 0x040fe40000010100 */
[C---:B------:R-:W-:Y:S02]  /*1d750*/  FADD.FTZ R158, -R160.reuse, R35 ;  /* 0x00000023a09e7221 */ /* 0x040fe40000010100 */
[----:B------:R-:W0:Y:S01]  /*1d760*/  MUFU.RSQ R155, R155 ;  /* 0x0000009b009b7308 */ /* 0x000e220000001400 */
[----:B------:R-:W-:Y:S02]  /*1d770*/  IMAD.MOV.U32 R154, RZ, RZ, 0x4 ;  /* 0x00000004ff9a7424 */ /* 0x000fe400078e00ff */
[----:B------:R-:W-:Y:S02]  /*1d780*/  FADD.FTZ R36, -R160, R36 ;  /* 0x00000024a0247221 */ /* 0x000fe40000010100 */
[----:B------:R-:W-:-:S04]  /*1d790*/  @!P1 IMAD.WIDE R156, R149, R154, c[0x0][0x1a0] ;  /* 0x00006800959c9625 */ /* 0x000fc800078e029a */
[C---:B------:R-:W-:Y:S01]  /*1d7a0*/  FADD.FTZ R38, -R160.reuse, R38 ;  /* 0x00000026a0267221 */ /* 0x040fe20000010100 */
[----:B------:R1:W-:Y:S01]  /*1d7b0*/  @!P1 STG.E [R156.64], R161 ;  /* 0x000000a19c009986 */ /* 0x0003e2000c101906 */
[C---:B------:R-:W-:Y:S02]  /*1d7c0*/  FADD.FTZ R32, -R160.reuse, R32 ;  /* 0x00000020a0207221 */ /* 0x040fe40000010100 */
[C---:B------:R-:W-:Y:S02]  /*1d7d0*/  FADD.FTZ R162, -R160.reuse, R33 ;  /* 0x00000021a0a27221 */ /* 0x040fe40000010100 */
[----:B------:R-:W-:Y:S02]  /*1d7e0*/  FADD.FTZ R28, -R160, R28 ;  /* 0x0000001ca01c7221 */ /* 0x000fe40000010100 */
[C---:B0-----:R-:W-:Y:S02]  /*1d7f0*/  FMUL.FTZ R35, R155.reuse, R34 ;  /* 0x000000229b237220 */ /* 0x041fe40000410000 */
[----:B------:R-:W-:-:S02]  /*1d800*/  FMUL.FTZ R158, R155, R158 ;  /* 0x0000009e9b9e7220 */ /* 0x000fc40000410000 */
[----:B------:R-:W-:Y:S02]  /*1d810*/  FFMA.FTZ R35, R86, R35, R126 ;  /* 0x0000002356237223 */ /* 0x000fe4000001007e */
[----:B------:R-:W-:Y:S02]  /*1d820*/  FFMA.FTZ R34, R87, R158, R127 ;  /* 0x0000009e57227223 */ /* 0x000fe4000001007f */
[----:B-1----:R-:W-:Y:S02]  /*1d830*/  FADD.FTZ R156, -R160, R39 ;  /* 0x00000027a09c7221 */ /* 0x002fe40000010100 */
[----:B------:R-:W-:Y:S01]  /*1d840*/  FMUL.FTZ R33, R155, R36 ;  /* 0x000000249b217220 */ /* 0x000fe20000410000 */
[----:B------:R-:W-:Y:S01]  /*1d850*/  F2FP.BF16.PACK_AB R35, R34, R35 ;  /* 0x000000232223723e */ /* 0x000fe200000010ff */
[----:B------:R-:W-:Y:S01]  /*1d860*/  FADD.FTZ R34, -R160, R37 ;  /* 0x00000025a0227221 */ /* 0x000fe20000010100 */
[----:B------:R-:W-:Y:S01]  /*1d870*/  LEA R36, P0, R151, c[0x0][0x208], 0x4 ;  /* 0x0000820097247a11 */ /* 0x000fe200078020ff */
        /* <DEDUP_REMOVED lines=11> */
[----:B------:R-:W-:Y:S01]  /*1d930*/  FFMA.FTZ R156, R91, R156, R131 ;  /* 0x0000009c5b9c7223 */ /* 0x000fe20000010083 */
[----:B------:R-:W-:Y:S01]  /*1d940*/  LEA.HI.X R37, R151, c[0x0][0x20c], RZ, 0x4, P0 ;  /* 0x0000830097257a11 */ /* 0x000fe200000f24ff */
[----:B------:R-:W-:Y:S01]  /*1d950*/  @!P1 IMAD.WIDE R158, R149, R154, c[0x0][0x1a8] ;  /* 0x00006a00959e9625 */ /* 0x000fe200078e029a */
[----:B------:R-:W-:Y:S02]  /*1d960*/  F2FP.BF16.PACK_AB R34, R162, R39 ;  /* 0x00000027a222723e */ /* 0x000fe400000010ff */
[----:B------:R-:W-:Y:S01]  /*1d970*/  F2FP.BF16.PACK_AB R33, R156, R33 ;  /* 0x000000219c21723e */ /* 0x000fe200000010ff */
[C---:B------:R-:W-:Y:S01]  /*1d980*/  FADD.FTZ R24, -R160.reuse, R24 ;  /* 0x00000018a0187221 */ /* 0x040fe20000010100 */
[----:B------:R0:W-:Y:S01]  /*1d990*/  @!P1 STG.E [R158.64], R155 ;  /* 0x0000009b9e009986 */ /* 0x0001e2000c101906 */
[----:B------:R-:W-:-:S02]  /*1d9a0*/  FADD.FTZ R16, -R160, R16 ;  /* 0x00000010a0107221 */ /* 0x000fc40000010100 */
[C---:B------:R-:W-:Y:S01]  /*1d9b0*/  FADD.FTZ R13, -R160.reuse, R13 ;  /* 0x0000000da00d7221 */ /* 0x040fe20000010100 */
[----:B------:R1:W-:Y:S01]  /*1d9c0*/  STG.E.128 [R36.64], R32 ;  /* 0x0000002024007986 */ /* 0x0003e2000c101d06 */
[C---:B------:R-:W-:Y:S02]  /*1d9d0*/  FADD.FTZ R8, -R160.reuse, R8 ;  /* 0x00000008a0087221 */ /* 0x040fe40000010100 */
[C---:B------:R-:W-:Y:S02]  /*1d9e0*/  FADD.FTZ R30, -R160.reuse, R30 ;  /* 0x0000001ea01e7221 */ /* 0x040fe40000010100 */
[C---:B------:R-:W-:Y:S02]  /*1d9f0*/  FADD.FTZ R156, -R160.reuse, R31 ;  /* 0x0000001fa09c7221 */ /* 0x040fe40000010100 */
[C---:B------:R-:W-:Y:S02]  /*1da00*/  FADD.FTZ R14, -R160.reuse, R14 ;  /* 0x0000000ea00e7221 */ /* 0x040fe40000010100 */
[----:B0-----:R-:W-:-:S02]  /*1da10*/  FADD.FTZ R158, -R160, R25 ;  /* 0x00000019a09e7221 */ /* 0x001fc40000010100 */
[C---:B------:R-:W-:Y:S02]  /*1da20*/  FADD.FTZ R10, -R160.reuse, R10 ;  /* 0x0000000aa00a7221 */ /* 0x040fe40000010100 */
[C---:B------:R-:W-:Y:S02]  /*1da30*/  FADD.FTZ R11, -R160.reuse, R11 ;  /* 0x0000000ba00b7221 */ /* 0x040fe40000010100 */
[C---:B------:R-:W-:Y:S02]  /*1da40*/  FMUL.FTZ R158, R155.reuse, R158 ;  /* 0x0000009e9b9e7220 */ /* 0x040fe40000410000 */
[----:B------:R-:W-:Y:S02]  /*1da50*/  FMUL.FTZ R31, R155, R16 ;  /* 0x000000109b1f7220 */ /* 0x000fe40000410000 */
[C---:B-1----:R-:W-:Y:S02]  /*1da60*/  FADD.FTZ R34, -R160.reuse, R17 ;  /* 0x00000011a0227221 */ /* 0x042fe40000010100 */
[----:B------:R-:W-:-:S02]  /*1da70*/  FADD.FTZ R32, -R160, R23 ;  /* 0x00000017a0207221 */ /* 0x000fc40000010100 */
[C---:B------:R-:W-:Y:S02]  /*1da80*/  FMUL.FTZ R17, R155.reuse, R28 ;  /* 0x0000001c9b117220 */ /* 0x040fe40000410000 */
[----:B------:R-:W-:Y:S02]  /*1da90*/  FMUL.FTZ R23, R155, R24 ;  /* 0x000000189b177220 */ /* 0x000fe40000410000 */
        /* <DEDUP_REMOVED lines=18> */
[C---:B------:R-:W-:Y:S02]  /*1dbc0*/  FMUL.FTZ R16, R155.reuse, R13 ;  /* 0x0000000d9b107220 */ /* 0x040fe40000410000 */
[----:B------:R-:W-:Y:S02]  /*1dbd0*/  FADD.FTZ R160, -R160, R139 ;  /* 0x0000008ba0a07221 */ /* 0x000fe40000010100 */
[C---:B------:R-:W-:Y:S02]  /*1dbe0*/  FMUL.FTZ R13, R155.reuse, R8 ;  /* 0x000000089b0d7220 */ /* 0x040fe40000410000 */
[----:B------:R-:W-:Y:S01]  /*1dbf0*/  FMUL.FTZ R19, R155, R30 ;  /* 0x0000001e9b137220 */ /* 0x000fe20000410000 */
[----:B------:R-:W-:Y:S01]  /*1dc00*/  IADD3 R30, R151, 0x60, RZ ;  /* 0x00000060971e7810 */ /* 0x000fe20007ffe0ff */
[----:B------:R-:W-:-:S02]  /*1dc10*/  FMUL.FTZ R33, R155, R14 ;  /* 0x0000000e9b217220 */ /* 0x000fc40000410000 */
[C---:B------:R-:W-:Y:S02]  /*1dc20*/  FMUL.FTZ R139, R155.reuse, R10 ;  /* 0x0000000a9b8b7220 */ /* 0x040fe40000410000 */
[----:B------:R-:W-:Y:S02]  /*1dc30*/  FFMA.FTZ R8, R80, R17, R120 ;  /* 0x0000001150087223 */ /* 0x000fe40000010078 */
[----:B------:R-:W-:Y:S02]  /*1dc40*/  FMUL.FTZ R14, R155, R11 ;  /* 0x0000000b9b0e7220 */ /* 0x000fe40000410000 */
[----:B------:R-:W-:Y:S02]  /*1dc50*/  FFMA.FTZ R10, R76, R23, R116 ;  /* 0x000000174c0a7223 */ /* 0x000fe40000010074 */
[----:B------:R-:W-:Y:S02]  /*1dc60*/  FFMA.FTZ R17, R77, R158, R117 ;  /* 0x0000009e4d117223 */ /* 0x000fe40000010075 */
[----:B------:R-:W-:-:S02]  /*1dc70*/  FMUL.FTZ R27, R155, R12 ;  /* 0x0000000c9b1b7220 */ /* 0x000fc40000410000 */
[----:B------:R-:W-:Y:S01]  /*1dc80*/  FMUL.FTZ R12, R155, R9 ;  /* 0x000000099b0c7220 */ /* 0x000fe20000410000 */
[----:B------:R-:W-:Y:S01]  /*1dc90*/  F2FP.BF16.PACK_AB R10, R17, R10 ;  /* 0x0000000a110a723e */ /* 0x000fe200000010ff */
[C---:B------:R-:W-:Y:S02]  /*1dca0*/  FMUL.FTZ R21, R155.reuse, R20 ;  /* 0x000000149b157220 */ /* 0x040fe40000410000 */
[----:B------:R-:W-:Y:S02]  /*1dcb0*/  FMUL.FTZ R164, R155, R164 ;  /* 0x000000a49ba47220 */ /* 0x000fe40000410000 */
[----:B------:R-:W-:Y:S02]  /*1dcc0*/  FFMA.FTZ R9, R82, R19, R122 ;  /* 0x0000001352097223 */ /* 0x000fe4000001007a */
[----:B------:R-:W-:Y:S02]  /*1dcd0*/  FFMA.FTZ R19, R62, R139, R102 ;  /* 0x0000008b3e137223 */ /* 0x000fe40000010066 */
[----:B------:R-:W-:-:S02]  /*1dce0*/  FFMA.FTZ R28, R63, R14, R103 ;  /* 0x0000000e3f1c7223 */ /* 0x000fc40000010067 */
[C---:B------:R-:W-:Y:S02]  /*1dcf0*/  FMUL.FTZ R29, R155.reuse, R26 ;  /* 0x0000001a9b1d7220 */ /* 0x040fe40000410000 */
[C---:B------:R-:W-:Y:S01]  /*1dd00*/  FMUL.FTZ R25, R155.reuse, R22 ;  /* 0x000000169b197220 */ /* 0x040fe20000410000 */
[----:B------:R-:W-:Y:S01]  /*1dd10*/  F2FP.BF16.PACK_AB R19, R28, R19 ;  /* 0x000000131c13723e */ /* 0x000fe200000010ff */
        /* <DEDUP_REMOVED lines=11> */
[----:B------:R-:W-:-:S02]  /*1ddd0*/  FMUL.FTZ R20, R155, R15 ;  /* 0x0000000f9b147220 */ /* 0x000fc40000410000 */
[C---:B------:R-:W-:Y:S01]  /*1dde0*/  FMUL.FTZ R39, R155.reuse, R134 ;  /* 0x000000869b277220 */ /* 0x040fe20000410000 */
[----:B------:R-:W-:Y:S01]  /*1ddf0*/  F2FP.BF16.PACK_AB R12, R164, R21 ;  /* 0x00000015a40c723e */ /* 0x000fe200000010ff */
[----:B------:R-:W-:Y:S02]  /*1de00*/  FMUL.FTZ R22, R155, R135 ;  /* 0x000000879b167220 */ /* 0x000fe40000410000 */
[----:B------:R-:W-:Y:S02]  /*1de10*/  FFMA.FTZ R25, R74, R25, R114 ;  /* 0x000000194a197223 */ /* 0x000fe40000010072 */
        /* <DEDUP_REMOVED lines=17> */
[----:B------:R-:W-:Y:S01]  /*1df30*/  FMUL.FTZ R35, R155, R132 ;  /* 0x000000849b237220 */ /* 0x000fe20000410000 */
[----:B------:R-:W-:Y:S01]  /*1df40*/  IADD3 R28, R151, 0x40, RZ ;  /* 0x00000040971c7810 */ /* 0x000fe20007ffe0ff */
[C---:B------:R-:W-:Y:S01]  /*1df50*/  FMUL.FTZ R135, R155.reuse, R138 ;  /* 0x0000008a9b877220 */ /* 0x040fe20000410000 */
[----:B------:R-:W-:Y:S01]  /*1df60*/  F2FP.BF16.PACK_AB R17, R20, R17 ;  /* 0x000000111411723e */ /* 0x000fe200000010ff */
[----:B------:R-:W-:Y:S01]  /*1df70*/  FMUL.FTZ R160, R155, R160 ;  /* 0x000000a09ba07220 */ /* 0x000fe20000410000 */
[----:B------:R-:W-:Y:S01]  /*1df80*/  F2FP.BF16.PACK_AB R21, R26, R21 ;  /* 0x000000151a15723e */ /* 0x000fe200000010ff */
[----:B------:R-:W-:Y:S01]  /*1df90*/  FFMA.FTZ R15, R81, R38, R121 ;  /* 0x00000026510f7223 */ /* 0x000fe20000010079 */
[----:B------:R-:W-:Y:S01]  /*1dfa0*/  LEA R26, P0, R153, c[0x0][0x208], 0x4 ;  /* 0x00008200991a7a11 */ /* 0x000fe200078020ff */
        /* <DEDUP_REMOVED lines=8> */
[----:B------:R-:W-:Y:S02]  /*1e030*/  IMAD.MOV.U32 R31, RZ, RZ, 0x10 ;  /* 0x00000010ff1f7424 */ /* 0x000fe400078e00ff */
[----:B------:R-:W-:Y:S01]  /*1e040*/  FFMA.FTZ R27, R64, R27, R104 ;  /* 0x0000001b401b7223 */ /* 0x000fe20000010068 */
[----:B------:R-:W-:Y:S01]  /*1e050*/  F2FP.BF16.PACK_AB R15, R36, R37 ;  /* 0x00000025240f723e */ /* 0x000fe200000010ff */
[----:B------:R-:W-:-:S02]  /*1e060*/  FFMA.FTZ R16, R65, R16, R105 ;  /* 0x0000001041107223 */ /* 0x000fc40000010069 */
[----:B------:R-:W-:Y:S02]  /*1e070*/  FFMA.FTZ R23, R54, R135, R94 ;  /* 0x0000008736177223 */ /* 0x000fe4000001005e */
[----:B------:R-:W-:Y:S01]  /*1e080*/  FFMA.FTZ R160, R55, R160, R95 ;  /* 0x000000a037a07223 */ /* 0x000fe2000001005f */
[----:B------:R-:W-:Y:S01]  /*1e090*/  F2FP.BF16.PACK_AB R16, R16, R27 ;  /* 0x0000001b1010723e */ /* 0x000fe200000010ff */
[----:B------:R-:W-:Y:S01]  /*1e0a0*/  FFMA.FTZ R20, R56, R35, R96 ;  /* 0x0000002338147223 */ /* 0x000fe20000010060 */
[----:B------:R-:W-:Y:S01]  /*1e0b0*/  LEA.HI.X R27, R153, c[0x0][0x20c], RZ, 0x4, P0 ;  /* 0x00008300991b7a11 */ /* 0x000fe200000f24ff */
        /* <DEDUP_REMOVED lines=14> */
.L_x_16343:
[----:B------:R-:W-:Y:S05]  /*1e1a0*/  BSYNC B0 ;  /* 0x0000000000007941 */ /* 0x000fea0003800000 */
.L_x_15695:
[----:B------:R-:W-:Y:S05]  /*1e1b0*/  EXIT ;  /* 0x000000000000794d */ /* 0x000fea0003800000 */
.L_x_16341:
[----:B------:R-:W-:Y:S01]  /*1e1c0*/  IMAD.MOV.U32 R158, RZ, RZ, 0x1 ;  /* 0x00000001ff9e7424 */ /* 0x000fe200078e00ff */
[----:B------:R-:W-:Y:S01]  /*1e1d0*/  MOV R156, 0xffffffff ;  /* 0xffffffff009c7802 */ /* 0x000fe20000000f00 */
[----:B------:R-:W-:Y:S01]  /*1e1e0*/  IMAD.MOV.U32 R157, RZ, RZ, 0x1f ;  /* 0x0000001fff9d7424 */ /* 0x000fe200078e00ff */
[----:B------:R-:W-:Y:S02]  /*1e1f0*/  MOV R154, 0x1e210 ;  /* 0x0001e210009a7802 */ /* 0x000fe40000000f00 */
[----:B------:R-:W-:Y:S05]  /*1e200*/  CALL.REL.NOINC `($__internal_39_$__cuda_sm70_shflsync_bfly_p) ;  /* 0x0000088000007944 */ /* 0x000fea0003c00000 */
[----:B01----:R-:W-:Y:S05]  /*1e210*/  BRA `(.L_x_16345) ;  /* 0xffffee6000007947 */ /* 0x003fea000383ffff */
.L_x_16342:
[----:B------:R-:W-:Y:S01]  /*1e220*/  IMAD.MOV.U32 R158, RZ, RZ, 0x2 ;  /* 0x00000002ff9e7424 */ /* 0x000fe200078e00ff */
[----:B------:R-:W-:Y:S01]  /*1e230*/  MOV R154, 0x1e270 ;  /* 0x0001e270009a7802 */ /* 0x000fe20000000f00 */
[----:B------:R-:W-:Y:S02]  /*1e240*/  IMAD.MOV.U32 R157, RZ, RZ, 0x1f ;  /* 0x0000001fff9d7424 */ /* 0x000fe400078e00ff */
[----:B------:R-:W-:Y:S02]  /*1e250*/  IMAD.MOV.U32 R156, RZ, RZ, -0x1 ;  /* 0xffffffffff9c7424 */ /* 0x000fe400078e00ff */
[----:B------:R-:W-:Y:S05]  /*1e260*/  CALL.REL.NOINC `($__internal_39_$__cuda_sm70_shflsync_bfly_p) ;  /* 0x0000082000007944 */ /* 0x000fea0003c00000 */
[----:B01----:R-:W-:Y:S01]  /*1e270*/  FADD.FTZ R159, R159, R156 ;  /* 0x0000009c9f9f7221 */ /* 0x003fe20000010000 */
[----:B------:R-:W-:Y:S01]  /*1e280*/  MOV R156, 0xffffffff ;  /* 0xffffffff009c7802 */ /* 0x000fe20000000f00 */
[----:B------:R-:W-:Y:S01]  /*1e290*/  IMAD.MOV.U32 R158, RZ, RZ, 0x4 ;  /* 0x00000004ff9e7424 */ /* 0x000fe200078e00ff */
[----:B------:R-:W-:Y:S01]  /*1e2a0*/  MOV R154, 0x1e2d0 ;  /* 0x0001e2d0009a7802 */ /* 0x000fe20000000f00 */
[----:B------:R-:W-:-:S02]  /*1e2b0*/  IMAD.MOV.U32 R157, RZ, RZ, 0x1f ;  /* 0x0000001fff9d7424 */ /* 0x000fc400078e00ff */
[----:B------:R-:W-:Y:S05]  /*1e2c0*/  CALL.REL.NOINC `($__internal_39_$__cuda_sm70_shflsync_bfly_p) ;  /* 0x000007c000007944 */ /* 0x000fea0003c00000 */
[----:B01----:R-:W-:Y:S01]  /*1e2d0*/  FADD.FTZ R159, R159, R156 ;  /* 0x0000009c9f9f7221 */ /* 0x003fe20000010000 */
[----:B------:R-:W-:Y:S01]  /*1e2e0*/  MOV R154, 0x1e330 ;  /* 0x0001e330009a7802 */ /* 0x000fe20000000f00 */
[----:B------:R-:W-:-:S02]  /*1e2f0*/  IMAD.MOV.U32 R158, RZ, RZ, 0x8 ;  /* 0x00000008ff9e7424 */ /* 0x000fc400078e00ff */
[----:B------:R-:W-:Y:S02]  /*1e300*/  IMAD.MOV.U32 R157, RZ, RZ, 0x1f ;  /* 0x0000001fff9d7424 */ /* 0x000fe400078e00ff */
[----:B------:R-:W-:Y:S02]  /*1e310*/  IMAD.MOV.U32 R156, RZ, RZ, -0x1 ;  /* 0xffffffffff9c7424 */ /* 0x000fe400078e00ff */
[----:B------:R-:W-:Y:S05]  /*1e320*/  CALL.REL.NOINC `($__internal_39_$__cuda_sm70_shflsync_bfly_p) ;  /* 0x0000076000007944 */ /* 0x000fea0003c00000 */
[----:B01----:R-:W-:Y:S01]  /*1e330*/  FADD.FTZ R159, R159, R156 ;  /* 0x0000009c9f9f7221 */ /* 0x003fe20000010000 */
[----:B------:R-:W-:Y:S01]  /*1e340*/  MOV R156, 0xffffffff ;  /* 0xffffffff009c7802 */ /* 0x000fe20000000f00 */
[----:B------:R-:W-:Y:S01]  /*1e350*/  IMAD.MOV.U32 R158, RZ, RZ, 0x10 ;  /* 0x00000010ff9e7424 */ /* 0x000fe200078e00ff */
[----:B------:R-:W-:Y:S01]  /*1e360*/  MOV R154, 0x1e390 ;  /* 0x0001e390009a7802 */ /* 0x000fe20000000f00 */
[----:B------:R-:W-:Y:S02]  /*1e370*/  IMAD.MOV.U32 R157, RZ, RZ, 0x1f ;  /* 0x0000001fff9d7424 */ /* 0x000fe400078e00ff */
[----:B------:R-:W-:Y:S05]  /*1e380*/  CALL.REL.NOINC `($__internal_39_$__cuda_sm70_shflsync_bfly_p) ;  /* 0x0000070000007944 */ /* 0x000fea0003c00000 */
[----:B-1----:R-:W-:Y:S02]  /*1e390*/  FADD.FTZ R156, R159, R156 ;  /* 0x0000009c9f9c7221 */ /* 0x002fe40000010000 */
[----:B0-----:R-:W-:Y:S02]  /*1e3a0*/  IMAD.MOV.U32 R158, RZ, RZ, 0x1 ;  /* 0x00000001ff9e7424 */ /* 0x001fe400078e00ff */
[----:B------:R-:W-:-:S02]  /*1e3b0*/  FMUL.FTZ R161, R156, c[0x0][0x1e0] ;  /* 0x000078009ca17a20 */ /* 0x000fc40000410000 */
[----:B------:R-:W-:Y:S02]  /*1e3c0*/  IMAD.MOV.U32 R157, RZ, RZ, 0x1f ;  /* 0x0000001fff9d7424 */ /* 0x000fe400078e00ff */
[C---:B------:R-:W-:Y:S02]  /*1e3d0*/  FADD.FTZ R154, -R161.reuse, R36 ;  /* 0x00000024a19a7221 */ /* 0x040fe40000010100 */
[----:B------:R-:W-:Y:S02]  /*1e3e0*/  FADD.FTZ R155, -R161, R37 ;  /* 0x00000025a19b7221 */ /* 0x000fe40000010100 */
[----:B------:R-:W-:Y:S02]  /*1e3f0*/  FFMA.FTZ R154, R154, R154, RZ ;  /* 0x0000009a9a9a7223 */ /* 0x000fe400000100ff */
[----:B------:R-:W-:Y:S02]  /*1e400*/  IMAD.MOV.U32 R156, RZ, RZ, -0x1 ;  /* 0xffffffffff9c7424 */ /* 0x000fe400078e00ff */
[----:B------:R-:W-:-:S02]  /*1e410*/  FFMA.FTZ R154, R155, R155, R154 ;  /* 0x0000009b9b9a7223 */ /* 0x000fc4000001009a */
        /* <DEDUP_REMOVED lines=77> */
[----:B------:R-:W-:Y:S05]  /*1e8f0*/  CALL.REL.NOINC `($__internal_39_$__cuda_sm70_shflsync_bfly_p) ;  /* 0x0000019000007944 */ /* 0x000fea0003c00000 */
[----:B01----:R-:W-:Y:S01]  /*1e900*/  FADD.FTZ R159, R159, R156 ;  /* 0x0000009c9f9f7221 */ /* 0x003fe20000010000 */
[----:B------:R-:W-:Y:S01]  /*1e910*/  MOV R156, 0xffffffff ;  /* 0xffffffff009c7802 */ /* 0x000fe20000000f00 */
[----:B------:R-:W-:Y:S01]  /*1e920*/  IMAD.MOV.U32 R158, RZ, RZ, 0x2 ;  /* 0x00000002ff9e7424 */ /* 0x000fe200078e00ff */
[----:B------:R-:W-:Y:S01]  /*1e930*/  MOV R154, 0x1e960 ;  /* 0x0001e960009a7802 */ /* 0x000fe20000000f00 */
[----:B------:R-:W-:Y:S02]  /*1e940*/  IMAD.MOV.U32 R157, RZ, RZ, 0x1f ;  /* 0x0000001fff9d7424 */ /* 0x000fe400078e00ff */
[----:B------:R-:W-:Y:S05]  /*1e950*/  CALL.REL.NOINC `($__internal_39_$__cuda_sm70_shflsync_bfly_p) ;  /* 0x0000013000007944 */ /* 0x000fea0003c00000 */
[----:B01----:R-:W-:Y:S01]  /*1e960*/  FADD.FTZ R159, R159, R156 ;  /* 0x0000009c9f9f7221 */ /* 0x003fe20000010000 */
[----:B------:R-:W-:Y:S01]  /*1e970*/  MOV R154, 0x1e9c0 ;  /* 0x0001e9c0009a7802 */ /* 0x000fe20000000f00 */
[----:B------:R-:W-:Y:S02]  /*1e980*/  IMAD.MOV.U32 R158, RZ, RZ, 0x4 ;  /* 0x00000004ff9e7424 */ /* 0x000fe400078e00ff */
[----:B------:R-:W-:Y:S02]  /*1e990*/  IMAD.MOV.U32 R157, RZ, RZ, 0x1f ;  /* 0x0000001fff9d7424 */ /* 0x000fe400078e00ff */
[----:B------:R-:W-:-:S02]  /*1e9a0*/  IMAD.MOV.U32 R156, RZ, RZ, -0x1 ;  /* 0xffffffffff9c7424 */ /* 0x000fc400078e00ff */
        /* <DEDUP_REMOVED lines=13> */
[----:B01----:R-:W-:Y:S05]  /*1ea80*/  BRA `(.L_x_16346) ;  /* 0xffffec3000007947 */ /* 0x003fea000383ffff */
        .weak           $__internal_39_$__cuda_sm70_shflsync_bfly_p
        .type           $__internal_39_$__cuda_sm70_shflsync_bfly_p,@function
        .size           $__internal_39_$__cuda_sm70_shflsync_bfly_p,(.L_x_33017 - $__internal_39_$__cuda_sm70_shflsync_bfly_p)
$__internal_39_$__cuda_sm70_shflsync_bfly_p:
[----:B------:R-:W-:Y:S01]  /*1ea90*/  IMAD.MOV.U32 R155, RZ, RZ, 0x0 ;  /* 0x00000000ff9b7424 */ /* 0x000fe200078e00ff */
[----:B------:R-:W-:Y:S04]  /*1eaa0*/  WARPSYNC R156 ;  /* 0x0000009c00007348 */ /* 0x000fe80003800000 */
[----:B------:R0:W1:Y:S01]  /*1eab0*/  SHFL.BFLY PT, R156, R159, R158, R157 ;  /* 0x0c00009e9f9c7389 */ /* 0x00006200000e009d */
[----:B------:R-:W-:Y:S05]  /*1eac0*/  RET.REL.NODEC R154 `(_ZN10layer_norm31ln_parallel_residual_fwd_kernelINS_13Kernel_traitsIf13__nv_bfloat16fS2_fjLj1280ELj1ELj4ELj1ELj16ENS_18Kernel_traits_baseILj1280EfS2_fS2_fjLj128EEEEELb1ELb1ELb1EEEvNS_9FwdParamsE) ;  /* 0xfffe15309a007950 */ /* 0x000fea0003c3ffff */
.L_x_16347:
        /* <DEDUP_REMOVED lines=11> */
.L_x_33017:


//--------------------- .text._ZN10layer_norm31ln_parallel_residual_fwd_kernelINS_13Kernel_traitsIf6__halfS2_S2_fjLj1280ELj1ELj4ELj1ELj16ENS_18Kernel_traits_baseILj1280EfS2_S2_S2_fjLj128EEEEELb0ELb0ELb0EEEvNS_9FwdParamsE --------------------------
	.section	.text._ZN10layer_norm31ln_parallel_residual_fwd_kernelINS_13Kernel_traitsIf6__halfS2_S2_fjLj1280ELj1ELj4ELj1ELj16ENS_18Kernel_traits_baseILj1280EfS2_S2_S2_fjLj128EEEEELb0ELb0ELb0EEEvNS_9FwdParamsE,"ax",@progbits
	.sectioninfo	@"SHI_REGISTERS=238"
	.align	128
        .global         _ZN10layer_norm31ln_parallel_residual_fwd_kernelINS_13Kernel_traitsIf6__halfS2_S2_fjLj1280ELj1ELj4ELj1ELj16ENS_18Kernel_traits_baseILj1280EfS2_S2_S2_fjLj128EEEEELb0ELb0ELb0EEEvNS_9FwdParamsE
        .type           _ZN10layer_norm31ln_parallel_residual_fwd_kernelINS_13Kernel_traitsIf6__halfS2_S2_fjLj1280ELj1ELj4ELj1ELj16ENS_18Kernel_traits_baseILj1280EfS2_S2_S2_fjLj128EEEEELb0ELb0ELb0EEEvNS_9FwdParamsE,@function
        .size           _ZN10layer_norm31ln_parallel_residual_fwd_kernelINS_13Kernel_traitsIf6__halfS2_S2_fjLj1280ELj1ELj4ELj1ELj16ENS_18Kernel_traits_baseILj1280EfS2_S2_S2_fjLj128EEEEELb0ELb0ELb0EEEvNS_9FwdParamsE,(.L_x_33018 - _ZN10layer_norm31ln_parallel_residual_fwd_kernelINS_13Kernel_traitsIf6__halfS2_S2_fjLj1280ELj1ELj4ELj1ELj16ENS_18Kernel_traits_baseILj1280EfS2_S2_S2_fjLj128EEEEELb0ELb0ELb0EEEvNS_9FwdParamsE)
        .other          _ZN10layer_norm31ln_parallel_residual_fwd_kernelINS_13Kernel_traitsIf6__halfS2_S2_fjLj1280ELj1ELj4ELj1ELj16ENS_18Kernel_traits_baseILj1280EfS2_S2_S2_fjLj128EEEEELb0ELb0ELb0EEEvNS_9FwdParamsE,@"STO_CUDA_ENTRY STV_DEFAULT"
_ZN10layer_norm31ln_parallel_residual_fwd_kernelINS_13Kernel_traitsIf6__halfS2_S2_fjLj1280ELj1ELj4ELj1ELj16ENS_18Kernel_traits_baseILj1280EfS2_S2_S2_fjLj128EEEEELb0ELb0ELb0EEEvNS_9FwdParamsE:
.text._ZN10layer_norm31ln_parallel_residual_fwd_kernelINS_13Kernel_traitsIf6__halfS2_S2_fjLj1280ELj1ELj4ELj1ELj16ENS_18Kernel_traits_baseILj1280EfS2_S2_S2_fjLj128EEEEELb0ELb0ELb0EEEvNS_9FwdParamsE:
        /* <DEDUP_REMOVED lines=53> */
.L_x_16349:
[----:B-1----:R-:W-:Y:S05]  /*0350*/  BSYNC B0 ;  /* 0x0000000000007941 */ /* 0x002fea0003800000 */
.L_x_16348:
        /* <DEDUP_REMOVED lines=33> */
.L_x_16351:
[----:B------:R-:W-:Y:S05]  /*0570*/  BSYNC B0 ;  /* 0x0000000000007941 */ /* 0x000fea0003800000 */
.L_x_16350:
        /* <DEDUP_REMOVED lines=33> */
.L_x_16353:
[----:B------:R-:W-:Y:S05]  /*0790*/  BSYNC B0 ;  /* 0x0000000000007941 */ /* 0x000fea0003800000 */
.L_x_16352:
        /* <DEDUP_REMOVED lines=33> */
.L_x_16355:
[----:B------:R-:W-:Y:S05]  /*09b0*/  BSYNC B0 ;  /* 0x0000000000007941 */ /* 0x000fea0003800000 */
.L_x_16354:
[----:B------:R-:W-:Y:S01]  /*09c0*/  ISETP.GE.U32.AND P1, PT, R4, 0xa0, PT ;  /* 0x000000a00400780c */ /* 0x000fe20003f26070 */
[----:B------:R-:W-:Y:S01]  /*09d0*/  BSSY B0, `(.L_x_16356) ;  /* 0x0000025000007945 */ /* 0x000fe20003800000 */
[----:B0-----:R-:W-:-:S02]  /*09e0*/  SHF.R.U32.HI R2, RZ, 0x5, R5 ;  /* 0x00000005ff027819 */ /* 0x001fc40000011605 */
[----:B------:R-:W-:Y:S02]  /*09f0*/  LOP3.LUT R12, R12, 0xfffffffe, RZ, 0xc0, !PT ;  /* 0xfffffffe0c0c7812 */ /* 0x000fe400078ec0ff */
[----:B------:R-:W-:Y:S02]  /*0a00*/  LEA R5, R11, R2, 0x2 ;  /* 0x000000020b057211 */ /* 0x000fe400078e10ff */
[----:B------:R-:W-:-:S05]  /*0a10*/  MOV R10, c[0x0][0x180] ;  /* 0x00006000000a7a02 */ /* 0x000fca0000000f00 */
        /* <DEDUP_REMOVED lines=32> */
.L_x_16357:
[----:B------:R-:W-:Y:S05]  /*0c20*/  BSYNC B0 ;  /* 0x0000000000007941 */ /* 0x000fea0003800000 */
.L_x_16356:
[----:B------:R-:W-:Y:S02]  /*0c30*/  ISETP.GE.AND P2, PT, R5, c[0x0][0x164], PT ;  /* 0x0000590005007a0c */ /* 0x000fe40003f46270 */
[----:B------:R-:W-:-:S02]  /*0c40*/  LOP3.LUT P1, RZ, R10, c[0x0][0x178], RZ, 0xfc, !PT ;  /* 0x00005e000aff7a12 */ /* 0x000fc4000782fcff */
[----:B------:R-:W-:-:S04]  /*0c50*/  MOV R0, c[0x0][0x184] ;  /* 0x0000610000007a02 */ /* 0x000fc80000000f00 */
[----:B------:R-:W-:-:S05]  /*0c60*/  LOP3.LUT P1, RZ, R0, c[0x0][0x17c], RZ, 0xfc, P1 ;  /* 0x00005f0000ff7a12 */ /* 0x000fca000082fcff */
[----:B------:R-:W-:Y:S08]  /*0c70*/  @P2 EXIT ;  /* 0x000000000000294d */ /* 0x000ff00003800000 */
[----:B0-----:R-:W-:Y:S01]  /*0c80*/  MOV R3, R5 ;  /* 0x0000000500037202 */ /* 0x001fe20000000f00 */
[----:B------:R-:W-:-:S03]  /*0c90*/  ULDC.U8 UR6, c[0x0][0x1f0] ;  /* 0x00007c0000067ab9 */ /* 0x000fc60000000000 */
.L_x_16541:
        /* <DEDUP_REMOVED lines=31> */
.L_x_16361:
[----:B-----5:R-:W-:-:S05]  /*0e90*/  HADD2.F32 R9, -RZ, R184.H0_H0 ;  /* 0x200000b8ff097230 */ /* 0x020fca0000004100 */
[----:B------:R-:W-:Y:S01]  /*0ea0*/  FADD.FTZ R0, R9, R0 ;  /* 0x0000000009007221 */ /* 0x000fe20000010000 */
[----:B------:R-:W-:Y:S05]  /*0eb0*/  BRA `(.L_x_16362) ;  /* 0x0000004000007947 */ /* 0x000fea0003800000 */
.L_x_16360:
[----:B0----5:R-:W-:Y:S02]  /*0ec0*/  HADD2.F32 R9, -RZ, R180.H0_H0 ;  /* 0x200000b4ff097230 */ /* 0x021fe40000004100 */
[----:B------:R-:W-:-:S03]  /*0ed0*/  @P2 HADD2.F32 R197, -RZ, R184.H0_H0 ;  /* 0x200000b8ffc52230 */ /* 0x000fc60000004100 */
[----:B------:R-:W-:-:S04]  /*0ee0*/  FADD.FTZ R0, R9, R0 ;  /* 0x0000000009007221 */ /* 0x000fc80000010000 */
[----:B------:R-:W-:-:S05]  /*0ef0*/  @P2 FADD.FTZ R0, R197, R0 ;  /* 0x00000000c5002221 */ /* 0x000fca0000010000 */
.L_x_16362:
[----:B------:R-:W-:-:S04]  /*0f00*/  F2FP.PACK_AB R9, RZ, R0 ;  /* 0x00000000ff09723e */ /* 0x000fc800000000ff */
[----:B------:R-:W-:Y:S02]  /*0f10*/  PRMT R188, R9, 0x7610, R188 ;  /* 0x0000761009bc7816 */ /* 0x000fe400000000bc */
.L_x_16363:
[----:B------:R-:W-:Y:S01]  /*0f20*/  HADD2.F32 R10, -RZ, R192.H1_H1 ;  /* 0x300000c0ff0a7230 */ /* 0x000fe20000004100 */
[----:B------:R-:W-:Y:S05]  /*0f30*/  @P3 BRA `(.L_x_16364) ;  /* 0x0000008000003947 */ /* 0x000fea0003800000 */
[----:B------:R-:W-:-:S04]  /*0f40*/  ISETP.NE.U32.AND P4, PT, RZ, c[0x0][0x180], PT ;  /* 0x00006000ff007a0c */ /* 0x000fc80003f85070 */
[----:B------:R-:W-:-:S13]  /*0f50*/  ISETP.NE.AND.EX P4, PT, RZ, c[0x0][0x184], PT, P4 ;  /* 0x00006100ff007a0c */ /* 0x000fda0003f85340 */
[----:B------:R-:W-:Y:S05]  /*0f60*/  @P4 BRA `(.L_x_16365) ;  /* 0x0000002000004947 */ /* 0x000fea0003800000 */
[----:B------:R-:W-:Y:S05]  /*0f70*/  @P1 BRA `(.L_x_16366) ;  /* 0x0000008000001947 */ /* 0x000fea0003800000 */
[----:B------:R-:W-:Y:S05]  /*0f80*/  BRA `(.L_x_16367) ;  /* 0x0000009000007947 */ /* 0x000fea0003800000 */
.L_x_16365:
[----:B-----5:R-:W-:-:S05]  /*0f90*/  HADD2.F32 R9, -RZ, R184.H1_H1 ;  /* 0x300000b8ff097230 */ /* 0x020fca0000004100 */
[----:B------:R-:W-:Y:S01]  /*0fa0*/  FADD.FTZ R10, R9, R10 ;  /* 0x0000000a090a7221 */ /* 0x000fe20000010000 */
[----:B------:R-:W-:Y:S05]  /*0fb0*/  BRA `(.L_x_16366) ;  /* 0x0000004000007947 */ /* 0x000fea0003800000 */
.L_x_16364:
[----:B-----5:R-:W-:Y:S02]  /*0fc0*/  HADD2.F32 R9, -RZ, R180.H1_H1 ;  /* 0x300000b4ff097230 */ /* 0x020fe40000004100 */
[----:B------:R-:W-:-:S03]  /*0fd0*/  @P2 HADD2.F32 R197, -RZ, R184.H1_H1 ;  /* 0x300000b8ffc52230 */ /* 0x000fc60000004100 */
[----:B------:R-:W-:-:S04]  /*0fe0*/  FADD.FTZ R10, R9, R10 ;  /* 0x0000000a090a7221 */ /* 0x000fc80000010000 */
[----:B------:R-:W-:-:S05]  /*0ff0*/  @P2 FADD.FTZ R10, R197, R10 ;  /* 0x0000000ac50a2221 */ /* 0x000fca0000010000 */
.L_x_16366:
[----:B------:R-:W-:-:S04]  /*1000*/  F2FP.PACK_AB R9, RZ, R10 ;  /* 0x0000000aff09723e */ /* 0x000fc800000000ff */
[----:B------:R-:W-:Y:S02]  /*1010*/  PRMT R188, R188, 0x5410, R9 ;  /* 0x00005410bcbc7816 */ /* 0x000fe40000000009 */
.L_x_16367:
[----:B------:R-:W-:Y:S01]  /*1020*/  HADD2.F32 R9, -RZ, R193.H0_H0 ;  /* 0x200000c1ff097230 */ /* 0x000fe20000004100 */
[----:B------:R-:W-:Y:S05]  /*1030*/  @P3 BRA `(.L_x_16368) ;  /* 0x0000008000003947 */ /* 0x000fea0003800000 */
[----:B------:R-:W-:-:S04]  /*1040*/  ISETP.NE.U32.AND P4, PT, RZ, c[0x0][0x180], PT ;  /* 0x00006000ff007a0c */ /* 0x000fc80003f85070 */
[----:B------:R-:W-:-:S13]  /*1050*/  ISETP.NE.AND.EX P4, PT, RZ, c[0x0][0x184], PT, P4 ;  /* 0x00006100ff007a0c */ /* 0x000fda0003f85340 */
[----:B------:R-:W-:Y:S05]  /*1060*/  @P4 BRA `(.L_x_16369) ;  /* 0x0000002000004947 */ /* 0x000fea0003800000 */
[----:B------:R-:W-:Y:S05]  /*1070*/  @P1 BRA `(.L_x_16370) ;  /* 0x0000008000001947 */ /* 0x000fea0003800000 */
[----:B------:R-:W-:Y:S05]  /*1080*/  BRA `(.L_x_16371) ;  /* 0x0000009000007947 */ /* 0x000fea0003800000 */
.L_x_16369:
[----:B-----5:R-:W-:-:S05]  /*1090*/  HADD2.F32 R192, -RZ, R185.H0_H0 ;  /* 0x200000b9ffc07230 */ /* 0x020fca0000004100 */
[----:B------:R-:W-:Y:S01]  /*10a0*/  FADD.FTZ R9, R192, R9 ;  /* 0x00000009c0097221 */ /* 0x000fe20000010000 */
[----:B------:R-:W-:Y:S05]  /*10b0*/  BRA `(.L_x_16370) ;  /* 0x0000004000007947 */ /* 0x000fea0003800000 */
.L_x_16368:
[----:B-----5:R-:W-:Y:S02]  /*10c0*/  HADD2.F32 R192, -RZ, R181.H0_H0 ;  /* 0x200000b5ffc07230 */ /* 0x020fe40000004100 */
[----:B------:R-:W-:-:S03]  /*10d0*/  @P2 HADD2.F32 R198, -RZ, R185.H0_H0 ;  /* 0x200000b9ffc62230 */ /* 0x000fc60000004100 */
[----:B------:R-:W-:-:S04]  /*10e0*/  FADD.FTZ R9, R192, R9 ;  /* 0x00000009c0097221 */ /* 0x000fc80000010000 */
[----:B------:R-:W-:-:S05]  /*10f0*/  @P2 FADD.FTZ R9, R198, R9 ;  /* 0x00000009c6092221 */ /* 0x000fca0000010000 */
.L_x_16370:
[----:B------:R-:W-:-:S04]  /*1100*/  F2FP.PACK_AB R192, RZ, R9 ;  /* 0x00000009ffc0723e */ /* 0x000fc800000000ff */
[----:B------:R-:W-:Y:S02]  /*1110*/  PRMT R189, R192, 0x7610, R189 ;  /* 0x00007610c0bd7816 */ /* 0x000fe400000000bd */
.L_x_16371:
[----:B------:R-:W-:Y:S01]  /*1120*/  HADD2.F32 R202, -RZ, R193.H1_H1 ;  /* 0x300000c1ffca7230 */ /* 0x000fe20000004100 */
[----:B------:R-:W-:Y:S05]  /*1130*/  @P3 BRA `(.L_x_16372) ;  /* 0x0000008000003947 */ /* 0x000fea0003800000 */
[----:B------:R-:W-:-:S04]  /*1140*/  ISETP.NE.U32.AND P4, PT, RZ, c[0x0][0x180], PT ;  /* 0x00006000ff007a0c */ /* 0x000fc80003f85070 */
[----:B------:R-:W-:-:S13]  /*1150*/  ISETP.NE.AND.EX P4, PT, RZ, c[0x0][0x184], PT, P4 ;  /* 0x00006100ff007a0c */ /* 0x000fda0003f85340 */
[----:B------:R-:W-:Y:S05]  /*1160*/  @P4 BRA `(.L_x_16373) ;  /* 0x0000002000004947 */ /* 0x000fea0003800000 */
[----:B------:R-:W-:Y:S05]  /*1170*/  @P1 BRA `(.L_x_16374) ;  /* 0x0000008000001947 */ /* 0x000fea0003800000 */
[----:B------:R-:W-:Y:S05]  /*1180*/  BRA `(.L_x_16375) ;  /* 0x0000009000007947 */ /* 0x000fea0003800000 */
.L_x_16373:
[----:B-----5:R-:W-:-:S05]  /*1190*/  HADD2.F32 R193, -RZ, R185.H1_H1 ;  /* 0x300000b9ffc17230 */ /* 0x020fca0000004100 */
[----:B------:R-:W-:Y:S01]  /*11a0*/  FADD.FTZ R202, R193, R202 ;  /* 0x000000cac1ca7221 */ /* 0x000fe20000010000 */
[----:B------:R-:W-:Y:S05]  /*11b0*/  BRA `(.L_x_16374) ;  /* 0x0000004000007947 */ /* 0x000fea0003800000 */
.L_x_16372:
[----:B-----5:R-:W-:Y:S02]  /*11c0*/  HADD2.F32 R193, -RZ, R181.H1_H1 ;  /* 0x300000b5ffc17230 */ /* 0x020fe40000004100 */
[----:B------:R-:W-:-:S03]  /*11d0*/  @P2 HADD2.F32 R197, -RZ, R185.H1_H1 ;  /* 0x300000b9ffc52230 */ /* 0x000fc60000004100 */
[----:B------:R-:W-:-:S04]  /*11e0*/  FADD.FTZ R202, R193, R202 ;  /* 0x000000cac1ca7221 */ /* 0x000fc80000010000 */
[----:B------:R-:W-:-:S05]  /*11f0*/  @P2 FADD.FTZ R202, R197, R202 ;  /* 0x000000cac5ca2221 */ /* 0x000fca0000010000 */
.L_x_16374:
[----:B------:R-:W-:-:S04]  /*1200*/  F2FP.PACK_AB R192, RZ, R202 ;  /* 0x000000caffc0723e */ /* 0x000fc800000000ff */
[----:B------:R-:W-:Y:S02]  /*1210*/  PRMT R189, R189, 0x5410, R192 ;  /* 0x00005410bdbd7816 */ /* 0x000fe400000000c0 */
.L_x_16375:
[----:B------:R-:W-:Y:S01]  /*1220*/  HADD2.F32 R201, -RZ, R194.H0_H0 ;  /* 0x200000c2ffc97230 */ /* 0x000fe20000004100 */
[----:B------:R-:W-:Y:S05]  /*1230*/  @P3 BRA `(.L_x_16376) ;  /* 0x0000008000003947 */ /* 0x000fea0003800000 */
[----:B------:R-:W-:-:S04]  /*1240*/  ISETP.NE.U32.AND P4, PT, RZ, c[0x0][0x180], PT ;  /* 0x00006000ff007a0c */ /* 0x000fc80003f85070 */
[----:B------:R-:W-:-:S13]  /*1250*/  ISETP.NE.AND.EX P4, PT, RZ, c[0x0][0x184], PT, P4 ;  /* 0x00006100ff007a0c */ /* 0x000fda0003f85340 */
[----:B------:R-:W-:Y:S05]  /*1260*/  @P4 BRA `(.L_x_16377) ;  /* 0x0000002000004947 */ /* 0x000fea0003800000 */
[----:B------:R-:W-:Y:S05]  /*1270*/  @P1 BRA `(.L_x_16378) ;  /* 0x0000008000001947 */ /* 0x000fea0003800000 */
[----:B------:R-:W-:Y:S05]  /*1280*/  BRA `(.L_x_16379) ;  /* 0x0000009000007947 */ /* 0x000fea0003800000 */
.L_x_16377:
[----:B-----5:R-:W-:-:S05]  /*1290*/  HADD2.F32 R192, -RZ, R186.H0_H0 ;  /* 0x200000baffc07230 */ /* 0x020fca0000004100 */
[----:B------:R-:W-:Y:S01]  /*12a0*/  FADD.FTZ R201, R192, R201 ;  /* 0x000000c9c0c97221 */ /* 0x000fe20000010000 */
[----:B------:R-:W-:Y:S05]  /*12b0*/  BRA `(.L_x_16378) ;  /* 0x0000004000007947 */ /* 0x000fea0003800000 */
.L_x_16376:
[----:B-----5:R-:W-:Y:S02]  /*12c0*/  HADD2.F32 R192, -RZ, R182.H0_H0 ;  /* 0x200000b6ffc07230 */ /* 0x020fe40000004100 */
[----:B------:R-:W-:-:S03]  /*12d0*/  @P2 HADD2.F32 R198, -RZ, R186.H0_H0 ;  /* 0x200000baffc62230 */ /* 0x000fc60000004100 */
[----:B------:R-:W-:-:S04]  /*12e0*/  FADD.FTZ R201, R192, R201 ;  /* 0x000000c9c0c97221 */ /* 0x000fc80000010000 */
[----:B------:R-:W-:-:S05]  /*12f0*/  @P2 FADD.FTZ R201, R198, R201 ;  /* 0x000000c9c6c92221 */ /* 0x000fca0000010000 */
.L_x_16378:
[----:B------:R-:W-:-:S04]  /*1300*/  F2FP.PACK_AB R192, RZ, R201 ;  /* 0x000000c9ffc0723e */ /* 0x000fc800000000ff */
[----:B------:R-:W-:Y:S02]  /*1310*/  PRMT R190, R192, 0x7610, R190 ;  /* 0x00007610c0be7816 */ /* 0x000fe400000000be */
.L_x_16379:
[----:B------:R-:W-:Y:S01]  /*1320*/  HADD2.F32 R209, -RZ, R194.H1_H1 ;  /* 0x300000c2ffd17230 */ /* 0x000fe20000004100 */
[----:B------:R-:W-:Y:S05]  /*1330*/  @P3 BRA `(.L_x_16380) ;  /* 0x0000008000003947 */ /* 0x000fea0003800000 */
[----:B------:R-:W-:-:S04]  /*1340*/  ISETP.NE.U32.AND P4, PT, RZ, c[0x0][0x180], PT ;  /* 0x00006000ff007a0c */ /* 0x000fc80003f85070 */
[----:B------:R-:W-:-:S13]  /*1350*/  ISETP.NE.AND.EX P4, PT, RZ, c[0x0][0x184], PT, P4 ;  /* 0x00006100ff007a0c */ /* 0x000fda0003f85340 */
[----:B------:R-:W-:Y:S05]  /*1360*/  @P4 BRA `(.L_x_16381) ;  /* 0x0000002000004947 */ /* 0x000fea0003800000 */
[----:B------:R-:W-:Y:S05]  /*1370*/  @P1 BRA `(.L_x_16382) ;  /* 0x0000008000001947 */ /* 0x000fea0003800000 */
[----:B------:R-:W-:Y:S05]  /*1380*/  BRA `(.L_x_16383) ;  /* 0x0000009000007947 */ /* 0x000fea0003800000 */
.L_x_16381:
[----:B-----5:R-:W-:-:S05]  /*1390*/  HADD2.F32 R192, -RZ, R186.H1_H1 ;  /* 0x300000baffc07230 */ /* 0x020fca0000004100 */
[----:B------:R-:W-:Y:S01]  /*13a0*/  FADD.FTZ R209, R192, R209 ;  /* 0x000000d1c0d17221 */ /* 0x000fe20000010000 */
[----:B------:R-:W-:Y:S05]  /*13b0*/  BRA `(.L_x_16382) ;  /* 0x0000004000007947 */ /* 0x000fea0003800000 */
.L_x_16380:
[----:B-----5:R-:W-:Y:S02]  /*13c0*/  HADD2.F32 R192, -RZ, R182.H1_H1 ;  /* 0x300000b6ffc07230 */ /* 0x020fe40000004100 */
[----:B------:R-:W-:-:S03]  /*13d0*/  @P2 HADD2.F32 R194, -RZ, R186.H1_H1 ;  /* 0x300000baffc22230 */ /* 0x000fc60000004100 */
[----:B------:R-:W-:-:S04]  /*13e0*/  FADD.FTZ R209, R192, R209 ;  /* 0x000000d1c0d17221 */ /* 0x000fc80000010000 */
[----:B------:R-:W-:-:S05]  /*13f0*/  @P2 FADD.FTZ R209, R194, R209 ;  /* 0x000000d1c2d12221 */ /* 0x000fca0000010000 */
.L_x_16382:
[----:B------:R-:W-:-:S04]  /*1400*/  F2FP.PACK_AB R192, RZ, R209 ;  /* 0x000000d1ffc0723e */ /* 0x000fc800000000ff */
[----:B------:R-:W-:Y:S02]  /*1410*/  PRMT R190, R190, 0x5410, R192 ;  /* 0x00005410bebe7816 */ /* 0x000fe400000000c0 */
.L_x_16383:
[----:B------:R-:W-:Y:S01]  /*1420*/  HADD2.F32 R210, -RZ, R195.H0_H0 ;  /* 0x200000c3ffd27230 */ /* 0x000fe20000004100 */
[----:B------:R-:W-:Y:S05]  /*1430*/  @P3 BRA `(.L_x_16384) ;  /* 0x0000008000003947 */ /* 0x000fea0003800000 */
[----:B------:R-:W-:-:S04]  /*1440*/  ISETP.NE.U32.AND P4, PT, RZ, c[0x0][0x180], PT ;  /* 0x00006000ff007a0c */ /* 0x000fc80003f85070 */
[----:B------:R-:W-:-:S13]  /*1450*/  ISETP.NE.AND.EX P4, PT, RZ, c[0x0][0x184], PT, P4 ;  /* 0x00006100ff007a0c */ /* 0x000fda0003f85340 */
[----:B------:R-:W-:Y:S05]  /*1460*/  @P4 BRA `(.L_x_16385) ;  /* 0x0000002000004947 */ /* 0x000fea0003800000 */
[----:B------:R-:W-:Y:S05]  /*1470*/  @P1 BRA `(.L_x_16386) ;  /* 0x0000008000001947 */ /* 0x000fea0003800000 */
[----:B------:R-:W-:Y:S05]  /*1480*/  BRA `(.L_x_16387) ;  /* 0x0000009000007947 */ /* 0x000fea0003800000 */
.L_x_16385:
[----:B-----5:R-:W-:-:S05]  /*1490*/  HADD2.F32 R193, -RZ, R187.H0_H0 ;  /* 0x200000bbffc17230 */ /* 0x020fca0000004100 */
[----:B------:R-:W-:Y:S01]  /*14a0*/  FADD.FTZ R210, R193, R210 ;  /* 0x000000d2c1d27221 */ /* 0x000fe20000010000 */
[----:B------:R-:W-:Y:S05]  /*14b0*/  BRA `(.L_x_16386) ;  /* 0x0000004000007947 */ /* 0x000fea0003800000 */
.L_x_16384:
[----:B-----5:R-:W-:Y:S02]  /*14c0*/  HADD2.F32 R193, -RZ, R183.H0_H0 ;  /* 0x200000b7ffc17230 */ /* 0x020fe40000004100 */
[----:B------:R-:W-:-:S03]  /*14d0*/  @P2 HADD2.F32 R197, -RZ, R187.H0_H0 ;  /* 0x200000bbffc52230 */ /* 0x000fc60000004100 */
[----:B------:R-:W-:-:S04]  /*14e0*/  FADD.FTZ R210, R193, R210 ;  /* 0x000000d2c1d27221 */ /* 0x000fc80000010000 */
[----:B------:R-:W-:-:S05]  /*14f0*/  @P2 FADD.FTZ R210, R197, R210 ;  /* 0x000000d2c5d22221 */ /* 0x000fca0000010000 */
.L_x_16386:
[----:B------:R-:W-:-:S04]  /*1500*/  F2FP.PACK_AB R192, RZ, R210 ;  /* 0x000000d2ffc0723e */ /* 0x000fc800000000ff */
[----:B------:R-:W-:Y:S02]  /*1510*/  PRMT R191, R192, 0x7610, R191 ;  /* 0x00007610c0bf7816 */ /* 0x000fe400000000bf */
.L_x_16387:
[----:B------:R-:W-:Y:S01]  /*1520*/  HADD2.F32 R219, -RZ, R195.H1_H1 ;  /* 0x300000c3ffdb7230 */ /* 0x000fe20000004100 */
[----:B------:R-:W-:Y:S05]  /*1530*/  @P3 BRA `(.L_x_16388) ;  /* 0x0000008000003947 */ /* 0x000fea0003800000 */
[----:B------:R-:W-:-:S04]  /*1540*/  ISETP.NE.U32.AND P2, PT, RZ, c[0x0][0x180], PT ;  /* 0x00006000ff007a0c */ /* 0x000fc80003f45070 */
[----:B------:R-:W-:-:S13]  /*1550*/  ISETP.NE.AND.EX P2, PT, RZ, c[0x0][0x184], PT, P2 ;  /* 0x00006100ff007a0c */ /* 0x000fda0003f45320 */
[----:B------:R-:W-:Y:S05]  /*1560*/  @P2 BRA `(.L_x_16389) ;  /* 0x0000002000002947 */ /* 0x000fea0003800000 */
[----:B------:R-:W-:Y:S05]  /*1570*/  @P1 BRA `(.L_x_16390) ;  /* 0x0000008000001947 */ /* 0x000fea0003800000 */
[----:B------:R-:W-:Y:S05]  /*1580*/  BRA `(.L_x_16391) ;  /* 0x0000009000007947 */ /* 0x000fea0003800000 */
.L_x_16389:
[----:B-----5:R-:W-:-:S05]  /*1590*/  HADD2.F32 R192, -RZ, R187.H1_H1 ;  /* 0x300000bbffc07230 */ /* 0x020fca0000004100 */
[----:B------:R-:W-:Y:S01]  /*15a0*/  FADD.FTZ R219, R192, R219 ;  /* 0x000000dbc0db7221 */ /* 0x000fe20000010000 */
[----:B------:R-:W-:Y:S05]  /*15b0*/  BRA `(.L_x_16390) ;  /* 0x0000004000007947 */ /* 0x000fea0003800000 */
.L_x_16388:
[----:B-----5:R-:W-:Y:S02]  /*15c0*/  HADD2.F32 R192, -RZ, R183.H1_H1 ;  /* 0x300000b7ffc07230 */ /* 0x020fe40000004100 */
[----:B------:R-:W-:-:S03]  /*15d0*/  @P2 HADD2.F32 R194, -RZ, R187.H1_H1 ;  /* 0x300000bbffc22230 */ /* 0x000fc60000004100 */
[----:B------:R-:W-:-:S04]  /*15e0*/  FADD.FTZ R219, R192, R219 ;  /* 0x000000dbc0db7221 */ /* 0x000fc80000010000 */
[----:B------:R-:W-:-:S05]  /*15f0*/  @P2 FADD.FTZ R219, R194, R219 ;  /* 0x000000dbc2db2221 */ /* 0x000fca0000010000 */
.L_x_16390:
[----:B------:R-:W-:-:S04]  /*1600*/  F2FP.PACK_AB R192, RZ, R219 ;  /* 0x000000dbffc0723e */ /* 0x000fc800000000ff */
[----:B------:R-:W-:Y:S02]  /*1610*/  PRMT R191, R191, 0x5410, R192 ;  /* 0x00005410bfbf7816 */ /* 0x000fe400000000c0 */
.L_x_16391:
[C---:B------:R-:W-:Y:S02]  /*1620*/  @P1 LEA R192, P2, R2.reuse, c[0x0][0x188], 0x4 ;  /* 0x0000620002c01a11 */ /* 0x040fe400078420ff */
[C---:B------:R-:W-:Y:S02]  /*1630*/  IADD3 R197, R2.reuse, 0x20, RZ ;  /* 0x0000002002c57810 */ /* 0x040fe40007ffe0ff */
[----:B------:R-:W-:-:S05]  /*1640*/  @P1 LEA.HI.X R193, R2, c[0x0][0x18c], RZ, 0x4, P2 ;  /* 0x0000630002c11a11 */ /* 0x000fca00010f24ff */
[----:B------:R0:W-:Y:S04]  /*1650*/  @P1 STG.E.128 [R192.64], R188 ;  /* 0x000000bcc0001986 */ /* 0x0001e8000c101d04 */
.L_x_16359:
[----:B------:R-:W-:Y:S05]  /*1660*/  BSYNC B0 ;  /* 0x0000000000007941 */ /* 0x000fea0003800000 */
.L_x_16358:
        /* <DEDUP_REMOVED lines=25> */
.L_x_16395:
[----:B-----5:R-:W-:-:S05]  /*1800*/  HADD2.F32 R12, -RZ, R184.H0_H0 ;  /* 0x200000b8ff0c7230 */ /* 0x020fca0000004100 */
[----:B------:R-:W-:Y:S01]  /*1810*/  FADD.FTZ R5, R12, R5 ;  /* 0x000000050c057221 */ /* 0x000fe20000010000 */
[----:B------:R-:W-:Y:S05]  /*1820*/  BRA `(.L_x_16396) ;  /* 0x0000004000007947 */ /* 0x000fea0003800000 */
.L_x_16394:
[----:B0----5:R-:W-:Y:S02]  /*1830*/  HADD2.F32 R12, -RZ, R180.H0_H0 ;  /* 0x200000b4ff0c7230 */ /* 0x021fe40000004100 */
[----:B------:R-:W-:-:S03]  /*1840*/  @P2 HADD2.F32 R198, -RZ, R184.H0_H0 ;  /* 0x200000b8ffc62230 */ /* 0x000fc60000004100 */
[----:B------:R-:W-:-:S04]  /*1850*/  FADD.FTZ R5, R12, R5 ;  /* 0x000000050c057221 */ /* 0x000fc80000010000 */
[----:B------:R-:W-:-:S05]  /*1860*/  @P2 FADD.FTZ R5, R198, R5 ;  /* 0x00000005c6052221 */ /* 0x000fca0000010000 */
.L_x_16396:
[----:B------:R-:W-:-:S04]  /*1870*/  F2FP.PACK_AB R11, RZ, R5 ;  /* 0x00000005ff0b723e */ /* 0x000fc800000000ff */
[----:B------:R-:W-:Y:S02]  /*1880*/  PRMT R188, R11, 0x7610, R188 ;  /* 0x000076100bbc7816 */ /* 0x000fe400000000bc */
.L_x_16397:
[----:B------:R-:W-:Y:S01]  /*1890*/  HADD2.F32 R11, -RZ, R192.H1_H1 ;  /* 0x300000c0ff0b7230 */ /* 0x000fe20000004100 */
[----:B------:R-:W-:Y:S05]  /*18a0*/  @P3 BRA `(.L_x_16398) ;  /* 0x0000008000003947 */ /* 0x000fea0003800000 */
[----:B------:R-:W-:-:S04]  /*18b0*/  ISETP.NE.U32.AND P4, PT, RZ, c[0x0][0x180], PT ;  /* 0x00006000ff007a0c */ /* 0x000fc80003f85070 */
[----:B------:R-:W-:-:S13]  /*18c0*/  ISETP.NE.AND.EX P4, PT, RZ, c[0x0][0x184], PT, P4 ;  /* 0x00006100ff007a0c */ /* 0x000fda0003f85340 */
[----:B------:R-:W-:Y:S05]  /*18d0*/  @P4 BRA `(.L_x_16399) ;  /* 0x0000002000004947 */ /* 0x000fea0003800000 */
[----:B------:R-:W-:Y:S05]  /*18e0*/  @P1 BRA `(.L_x_16400) ;  /* 0x0000008000001947 */ /* 0x000fea0003800000 */
[----:B------:R-:W-:Y:S05]  /*18f0*/  BRA `(.L_x_16401) ;  /* 0x0000009000007947 */ /* 0x000fea0003800000 */
.L_x_16399:
[----:B-----5:R-:W-:-:S05]  /*1900*/  HADD2.F32 R12, -RZ, R184.H1_H1 ;  /* 0x300000b8ff0c7230 */ /* 0x020fca0000004100 */
[----:B------:R-:W-:Y:S01]  /*1910*/  FADD.FTZ R11, R12, R11 ;  /* 0x0000000b0c0b7221 */ /* 0x000fe20000010000 */
[----:B------:R-:W-:Y:S05]  /*1920*/  BRA `(.L_x_16400) ;  /* 0x0000004000007947 */ /* 0x000fea0003800000 */
.L_x_16398:
[----:B-----5:R-:W-:Y:S02]  /*1930*/  HADD2.F32 R12, -RZ, R180.H1_H1 ;  /* 0x300000b4ff0c7230 */ /* 0x020fe40000004100 */
[----:B------:R-:W-:-:S03]  /*1940*/  @P2 HADD2.F32 R192, -RZ, R184.H1_H1 ;  /* 0x300000b8ffc02230 */ /* 0x000fc60000004100 */
[----:B------:R-:W-:-:S04]  /*1950*/  FADD.FTZ R11, R12, R11 ;  /* 0x0000000b0c0b7221 */ /* 0x000fc80000010000 */
[----:B------:R-:W-:-:S05]  /*1960*/  @P2 FADD.FTZ R11, R192, R11 ;  /* 0x0000000bc00b2221 */ /* 0x000fca0000010000 */
.L_x_16400:
[----:B------:R-:W-:-:S04]  /*1970*/  F2FP.PACK_AB R12, RZ, R11 ;  /* 0x0000000bff0c723e */ /* 0x000fc800000000ff */
[----:B------:R-:W-:Y:S02]  /*1980*/  PRMT R188, R188, 0x5410, R12 ;  /* 0x00005410bcbc7816 */ /* 0x000fe4000000000c */
.L_x_16401:
[----:B------:R-:W-:Y:S01]  /*1990*/  HADD2.F32 R12, -RZ, R193.H0_H0 ;  /* 0x200000c1ff0c7230 */ /* 0x000fe20000004100 */
[----:B------:R-:W-:Y:S05]  /*19a0*/  @P3 BRA `(.L_x_16402) ;  /* 0x0000008000003947 */ /* 0x000fea0003800000 */
[----:B------:R-:W-:-:S04]  /*19b0*/  ISETP.NE.U32.AND P4, PT, RZ, c[0x0][0x180], PT ;  /* 0x00006000ff007a0c */ /* 0x000fc80003f85070 */
[----:B------:R-:W-:-:S13]  /*19c0*/  ISETP.NE.AND.EX P4, PT, RZ, c[0x0][0x184], PT, P4 ;  /* 0x00006100ff007a0c */ /* 0x000fda0003f85340 */
[----:B------:R-:W-:Y:S05]  /*19d0*/  @P4 BRA `(.L_x_16403) ;  /* 0x0000002000004947 */ /* 0x000fea0003800000 */
[----:B------:R-:W-:Y:S05]  /*19e0*/  @P1 BRA `(.L_x_16404) ;  /* 0x0000008000001947 */ /* 0x000fea0003800000 */
[----:B------:R-:W-:Y:S05]  /*19f0*/  BRA `(.L_x_16405) ;  /* 0x0000009000007947 */ /* 0x000fea0003800000 */
.L_x_16403:
[----:B-----5:R-:W-:-:S05]  /*1a00*/  HADD2.F32 R19, -RZ, R185.H0_H0 ;  /* 0x200000b9ff137230 */ /* 0x020fca0000004100 */
[----:B------:R-:W-:Y:S01]  /*1a10*/  FADD.FTZ R12, R19, R12 ;  /* 0x0000000c130c7221 */ /* 0x000fe20000010000 */
[----:B------:R-:W-:Y:S05]  /*1a20*/  BRA `(.L_x_16404) ;  /* 0x0000004000007947 */ /* 0x000fea0003800000 */
.L_x_16402:
[----:B-----5:R-:W-:Y:S02]  /*1a30*/  HADD2.F32 R19, -RZ, R181.H0_H0 ;  /* 0x200000b5ff137230 */ /* 0x020fe40000004100 */
[----:B------:R-:W-:-:S03]  /*1a40*/  @P2 HADD2.F32 R199, -RZ, R185.H0_H0 ;  /* 0x200000b9ffc72230 */ /* 0x000fc60000004100 */
[----:B------:R-:W-:-:S04]  /*1a50*/  FADD.FTZ R12, R19, R12 ;  /* 0x0000000c130c7221 */ /* 0x000fc80000010000 */
[----:B------:R-:W-:-:S05]  /*1a60*/  @P2 FADD.FTZ R12, R199, R12 ;  /* 0x0000000cc70c2221 */ /* 0x000fca0000010000 */
.L_x_16404:
[----:B------:R-:W-:-:S04]  /*1a70*/  F2FP.PACK_AB R19, RZ, R12 ;  /* 0x0000000cff13723e */ /* 0x000fc800000000ff */
[----:B------:R-:W-:Y:S02]  /*1a80*/  PRMT R189, R19, 0x7610, R189 ;  /* 0x0000761013bd7816 */ /* 0x000fe400000000bd */
.L_x_16405:
[----:B------:R-:W-:Y:S01]  /*1a90*/  HADD2.F32 R200, -RZ, R193.H1_H1 ;  /* 0x300000c1ffc87230 */ /* 0x000fe20000004100 */
[----:B------:R-:W-:Y:S05]  /*1aa0*/  @P3 BRA `(.L_x_16406) ;  /* 0x0000008000003947 */ /* 0x000fea0003800000 */
[----:B------:R-:W-:-:S04]  /*1ab0*/  ISETP.NE.U32.AND P4, PT, RZ, c[0x0][0x180], PT ;  /* 0x00006000ff007a0c */ /* 0x000fc80003f85070 */
[----:B------:R-:W-:-:S13]  /*1ac0*/  ISETP.NE.AND.EX P4, PT, RZ, c[0x0][0x184], PT, P4 ;  /* 0x00006100ff007a0c */ /* 0x000fda0003f85340 */
[----:B------:R-:W-:Y:S05]  /*1ad0*/  @P4 BRA `(.L_x_16407) ;  /* 0x0000002000004947 */ /* 0x000fea0003800000 */
[----:B------:R-:W-:Y:S05]  /*1ae0*/  @P1 BRA `(.L_x_16408) ;  /* 0x0000008000001947 */ /* 0x000fea0003800000 */
[----:B------:R-:W-:Y:S05]  /*1af0*/  BRA `(.L_x_16409) ;  /* 0x0000009000007947 */ /* 0x000fea0003800000 */
.L_x_16407:
[----:B-----5:R-:W-:-:S05]  /*1b00*/  HADD2.F32 R19, -RZ, R185.H1_H1 ;  /* 0x300000b9ff137230 */ /* 0x020fca0000004100 */
[----:B------:R-:W-:Y:S01]  /*1b10*/  FADD.FTZ R200, R19, R200 ;  /* 0x000000c813c87221 */ /* 0x000fe20000010000 */
[----:B------:R-:W-:Y:S05]  /*1b20*/  BRA `(.L_x_16408) ;  /* 0x0000004000007947 */ /* 0x000fea0003800000 */
.L_x_16406:
[----:B-----5:R-:W-:Y:S02]  /*1b30*/  HADD2.F32 R19, -RZ, R181.H1_H1 ;  /* 0x300000b5ff137230 */ /* 0x020fe40000004100 */
[----:B------:R-:W-:-:S03]  /*1b40*/  @P2 HADD2.F32 R193, -RZ, R185.H1_H1 ;  /* 0x300000b9ffc12230 */ /* 0x000fc60000004100 */
[----:B------:R-:W-:-:S04]  /*1b50*/  FADD.FTZ R200, R19, R200 ;  /* 0x000000c813c87221 */ /* 0x000fc80000010000 */
[----:B------:R-:W-:-:S05]  /*1b60*/  @P2 FADD.FTZ R200, R193, R200 ;  /* 0x000000c8c1c82221 */ /* 0x000fca0000010000 */
.L_x_16408:
[----:B------:R-:W-:-:S04]  /*1b70*/  F2FP.PACK_AB R19, RZ, R200 ;  /* 0x000000c8ff13723e */ /* 0x000fc800000000ff */
[----:B------:R-:W-:Y:S02]  /*1b80*/  PRMT R189, R189, 0x5410, R19 ;  /* 0x00005410bdbd7816 */ /* 0x000fe40000000013 */
.L_x_16409:
[----:B------:R-:W-:Y:S01]  /*1b90*/  HADD2.F32 R19, -RZ, R194.H0_H0 ;  /* 0x200000c2ff137230 */ /* 0x000fe20000004100 */
[----:B------:R-:W-:Y:S05]  /*1ba0*/  @P3 BRA `(.L_x_16410) ;  /* 0x0000008000003947 */ /* 0x000fea0003800000 */
[----:B------:R-:W-:-:S04]  /*1bb0*/  ISETP.NE.U32.AND P4, PT, RZ, c[0x0][0x180], PT ;  /* 0x00006000ff007a0c */ /* 0x000fc80003f85070 */
[----:B------:R-:W-:-:S13]  /*1bc0*/  ISETP.NE.AND.EX P4, PT, RZ, c[0x0][0x184], PT, P4 ;  /* 0x00006100ff007a0c */ /* 0x000fda0003f85340 */
[----:B------:R-:W-:Y:S05]  /*1bd0*/  @P4 BRA `(.L_x_16411) ;  /* 0x0000002000004947 */ /* 0x000fea0003800000 */
[----:B------:R-:W-:Y:S05]  /*1be0*/  @P1 BRA `(.L_x_16412) ;  /* 0x0000008000001947 */ /* 0x000fea0003800000 */
[----:B------:R-:W-:Y:S05]  /*1bf0*/  BRA `(.L_x_16413) ;  /* 0x0000009000007947 */ /* 0x000fea0003800000 */
.L_x_16411:
[----:B-----5:R-:W-:-:S05]  /*1c00*/  HADD2.F32 R192, -RZ, R186.H0_H0 ;  /* 0x200000baffc07230 */ /* 0x020fca0000004100 */
[----:B------:R-:W-:Y:S01]  /*1c10*/  FADD.FTZ R19, R192, R19 ;  /* 0x00000013c0137221 */ /* 0x000fe20000010000 */
[----:B------:R-:W-:Y:S05]  /*1c20*/  BRA `(.L_x_16412) ;  /* 0x0000004000007947 */ /* 0x000fea0003800000 */
.L_x_16410:
[----:B-----5:R-:W-:Y:S02]  /*1c30*/  HADD2.F32 R192, -RZ, R182.H0_H0 ;  /* 0x200000b6ffc07230 */ /* 0x020fe40000004100 */
[----:B------:R-:W-:-:S03]  /*1c40*/  @P2 HADD2.F32 R198, -RZ, R186.H0_H0 ;  /* 0x200000baffc62230 */ /* 0x000fc60000004100 */
[----:B------:R-:W-:-:S04]  /*1c50*/  FADD.FTZ R19, R192, R19 ;  /* 0x00000013c0137221 */ /* 0x000fc80000010000 */
[----:B------:R-:W-:-:S05]  /*1c60*/  @P2 FADD.FTZ R19, R198, R19 ;  /* 0x00000013c6132221 */ /* 0x000fca0000010000 */
.L_x_16412:
[----:B------:R-:W-:-:S04]  /*1c70*/  F2FP.PACK_AB R192, RZ, R19 ;  /* 0x00000013ffc0723e */ /* 0x000fc800000000ff */
[----:B------:R-:W-:Y:S02]  /*1c80*/  PRMT R190, R192, 0x7610, R190 ;  /* 0x00007610c0be7816 */ /* 0x000fe400000000be */
.L_x_16413:
[----:B------:R-:W-:Y:S01]  /*1c90*/  HADD2.F32 R211, -RZ, R194.H1_H1 ;  /* 0x300000c2ffd37230 */ /* 0x000fe20000004100 */
[----:B------:R-:W-:Y:S05]  /*1ca0*/  @P3 BRA `(.L_x_16414) ;  /* 0x0000008000003947 */ /* 0x000fea0003800000 */
[----:B------:R-:W-:-:S04]  /*1cb0*/  ISETP.NE.U32.AND P4, PT, RZ, c[0x0][0x180], PT ;  /* 0x00006000ff007a0c */ /* 0x000fc80003f85070 */
[----:B------:R-:W-:-:S13]  /*1cc0*/  ISETP.NE.AND.EX P4, PT, RZ, c[0x0][0x184], PT, P4 ;  /* 0x00006100ff007a0c */ /* 0x000fda0003f85340 */
[----:B------:R-:W-:Y:S05]  /*1cd0*/  @P4 BRA `(.L_x_16415) ;  /* 0x0000002000004947 */ /* 0x000fea0003800000 */
[----:B------:R-:W-:Y:S05]  /*1ce0*/  @P1 BRA `(.L_x_16416) ;  /* 0x0000008000001947 */ /* 0x000fea0003800000 */
[----:B------:R-:W-:Y:S05]  /*1cf0*/  BRA `(.L_x_16417) ;  /* 0x0000009000007947 */ /* 0x000fea0003800000 */
.L_x_16415:
[----:B-----5:R-:W-:-:S05]  /*1d00*/  HADD2.F32 R192, -RZ, R186.H1_H1 ;  /* 0x300000baffc07230 */ /* 0x020fca0000004100 */
[----:B------:R-:W-:Y:S01]  /*1d10*/  FADD.FTZ R211, R192, R211 ;  /* 0x000000d3c0d37221 */ /* 0x000fe20000010000 */
[----:B------:R-:W-:Y:S05]  /*1d20*/  BRA `(.L_x_16416) ;  /* 0x0000004000007947 */ /* 0x000fea0003800000 */
.L_x_16414:
[----:B-----5:R-:W-:Y:S02]  /*1d30*/  HADD2.F32 R192, -RZ, R182.H1_H1 ;  /* 0x300000b6ffc07230 */ /* 0x020fe40000004100 */
[----:B------:R-:W-:-:S03]  /*1d40*/  @P2 HADD2.F32 R194, -RZ, R186.H1_H1 ;  /* 0x300000baffc22230 */ /* 0x000fc60000004100 */
[----:B------:R-:W-:-:S04]  /*1d50*/  FADD.FTZ R211, R192, R211 ;  /* 0x000000d3c0d37221 */ /* 0x000fc80000010000 */
[----:B------:R-:W-:-:S05]  /*1d60*/  @P2 FADD.FTZ R211, R194, R211 ;  /* 0x000000d3c2d32221 */ /* 0x000fca0000010000 */
.L_x_16416:
[----:B------:R-:W-:-:S04]  /*1d70*/  F2FP.PACK_AB R192, RZ, R211 ;  /* 0x000000d3ffc0723e */ /* 0x000fc800000000ff */
[----:B------:R-:W-:Y:S02]  /*1d80*/  PRMT R190, R190, 0x5410, R192 ;  /* 0x00005410bebe7816 */ /* 0x000fe400000000c0 */
.L_x_16417:
[----:B------:R-:W-:Y:S01]  /*1d90*/  HADD2.F32 R212, -RZ, R195.H0_H0 ;  /* 0x200000c3ffd47230 */ /* 0x000fe20000004100 */
[----:B------:R-:W-:Y:S05]  /*1da0*/  @P3 BRA `(.L_x_16418) ;  /* 0x0000008000003947 */ /* 0x000fea0003800000 */
[----:B------:R-:W-:-:S04]  /*1db0*/  ISETP.NE.U32.AND P4, PT, RZ, c[0x0][0x180], PT ;  /* 0x00006000ff007a0c */ /* 0x000fc80003f85070 */
[----:B------:R-:W-:-:S13]  /*1dc0*/  ISETP.NE.AND.EX P4, PT, RZ, c[0x0][0x184], PT, P4 ;  /* 0x00006100ff007a0c */ /* 0x000fda0003f85340 */
[----:B------:R-:W-:Y:S05]  /*1dd0*/  @P4 BRA `(.L_x_16419) ;  /* 0x0000002000004947 */ /* 0x000fea0003800000 */
[----:B------:R-:W-:Y:S05]  /*1de0*/  @P1 BRA `(.L_x_16420) ;  /* 0x0000008000001947 */ /* 0x000fea0003800000 */
[----:B------:R-:W-:Y:S05]  /*1df0*/  BRA `(.L_x_16421) ;  /* 0x0000009000007947 */ /* 0x000fea0003800000 */
.L_x_16419:
[----:B-----5:R-:W-:-:S05]  /*1e00*/  HADD2.F32 R193, -RZ, R187.H0_H0 ;  /* 0x200000bbffc17230 */ /* 0x020fca0000004100 */
[----:B------:R-:W-:Y:S01]  /*1e10*/  FADD.FTZ R212, R193, R212 ;  /* 0x000000d4c1d47221 */ /* 0x000fe20000010000 */
[----:B------:R-:W-:Y:S05]  /*1e20*/  BRA `(.L_x_16420) ;  /* 0x0000004000007947 */ /* 0x000fea0003800000 */
.L_x_16418:
[----:B-----5:R-:W-:Y:S02]  /*1e30*/  HADD2.F32 R193, -RZ, R183.H0_H0 ;  /* 0x200000b7ffc17230 */ /* 0x020fe40000004100 */
[----:B------:R-:W-:-:S03]  /*1e40*/  @P2 HADD2.F32 R199, -RZ, R187.H0_H0 ;  /* 0x200000bbffc72230 */ /* 0x000fc60000004100 */
[----:B------:R-:W-:-:S04]  /*1e50*/  FADD.FTZ R212, R193, R212 ;  /* 0x000000d4c1d47221 */ /* 0x000fc80000010000 */
[----:B------:R-:W-:-:S05]  /*1e60*/  @P2 FADD.FTZ R212, R199, R212 ;  /* 0x000000d4c7d42221 */ /* 0x000fca0000010000 */
.L_x_16420:
[----:B------:R-:W-:-:S04]  /*1e70*/  F2FP.PACK_AB R192, RZ, R212 ;  /* 0x000000d4ffc0723e */ /* 0x000fc800000000ff */
[----:B------:R-:W-:Y:S02]  /*1e80*/  PRMT R191, R192, 0x7610, R191 ;  /* 0x00007610c0bf7816 */ /* 0x000fe400000000bf */
.L_x_16421:
[----:B------:R-:W-:Y:S01]  /*1e90*/  HADD2.F32 R220, -RZ, R195.H1_H1 ;  /* 0x300000c3ffdc7230 */ /* 0x000fe20000004100 */
[----:B------:R-:W-:Y:S05]  /*1ea0*/  @P3 BRA `(.L_x_16422) ;  /* 0x0000008000003947 */ /* 0x000fea0003800000 */
[----:B------:R-:W-:-:S04]  /*1eb0*/  ISETP.NE.U32.AND P2, PT, RZ, c[0x0][0x180], PT ;  /* 0x00006000ff007a0c */ /* 0x000fc80003f45070 */
[----:B------:R-:W-:-:S13]  /*1ec0*/  ISETP.NE.AND.EX P2, PT, RZ, c[0x0][0x184], PT, P2 ;  /* 0x00006100ff007a0c */ /* 0x000fda0003f45320 */
[----:B------:R-:W-:Y:S05]  /*1ed0*/  @P2 BRA `(.L_x_16423) ;  /* 0x0000002000002947 */ /* 0x000fea0003800000 */
[----:B------:R-:W-:Y:S05]  /*1ee0*/  @P1 BRA `(.L_x_16424) ;  /* 0x0000008000001947 */ /* 0x000fea0003800000 */
[----:B------:R-:W-:Y:S05]  /*1ef0*/  BRA `(.L_x_16425) ;  /* 0x0000009000007947 */ /* 0x000fea0003800000 */
.L_x_16423:
[----:B-----5:R-:W-:-:S05]  /*1f00*/  HADD2.F32 R193, -RZ, R187.H1_H1 ;  /* 0x300000bbffc17230 */ /* 0x020fca0000004100 */
[----:B------:R-:W-:Y:S01]  /*1f10*/  FADD.FTZ R220, R193, R220 ;  /* 0x000000dcc1dc7221 */ /* 0x000fe20000010000 */
[----:B------:R-:W-:Y:S05]  /*1f20*/  BRA `(.L_x_16424) ;  /* 0x0000004000007947 */ /* 0x000fea0003800000 */
.L_x_16422:
[----:B-----5:R-:W-:Y:S02]  /*1f30*/  HADD2.F32 R193, -RZ, R183.H1_H1 ;  /* 0x300000b7ffc17230 */ /* 0x020fe40000004100 */
[----:B------:R-:W-:-:S03]  /*1f40*/  @P2 HADD2.F32 R195, -RZ, R187.H1_H1 ;  /* 0x300000bbffc32230 */ /* 0x000fc60000004100 */
[----:B------:R-:W-:-:S04]  /*1f50*/  FADD.FTZ R220, R193, R220 ;  /* 0x000000dcc1dc7221 */ /* 0x000fc80000010000 */
[----:B------:R-:W-:-:S05]  /*1f60*/  @P2 FADD.FTZ R220, R195, R220 ;  /* 0x000000dcc3dc2221 */ /* 0x000fca0000010000 */
.L_x_16424:
[----:B------:R-:W-:-:S04]  /*1f70*/  F2FP.PACK_AB R192, RZ, R220 ;  /* 0x000000dcffc0723e */ /* 0x000fc800000000ff */
[----:B------:R-:W-:Y:S02]  /*1f80*/  PRMT R191, R191, 0x5410, R192 ;  /* 0x00005410bfbf7816 */ /* 0x000fe400000000c0 */
.L_x_16425:
[----:B------:R-:W-:-:S04]  /*1f90*/  @P1 LEA R192, P2, R197, c[0x0][0x188], 0x4 ;  /* 0x00006200c5c01a11 */ /* 0x000fc800078420ff */
[C---:B------:R-:W-:Y:S02]  /*1fa0*/  @P1 LEA.HI.X R193, R197.reuse, c[0x0][0x18c], RZ, 0x4, P2 ;  /* 0x00006300c5c11a11 */ /* 0x040fe400010f24ff */
[----:B------:R-:W-:-:S03]  /*1fb0*/  IADD3 R197, R197, 0x20, RZ ;  /* 0x00000020c5c57810 */ /* 0x000fc60007ffe0ff */
[----:B------:R0:W-:Y:S04]  /*1fc0*/  @P1 STG.E.128 [R192.64], R188 ;  /* 0x000000bcc0001986 */ /* 0x0001e8000c101d04 */
.L_x_16393:
[----:B------:R-:W-:Y:S05]  /*1fd0*/  BSYNC B0 ;  /* 0x0000000000007941 */ /* 0x000fea0003800000 */
.L_x_16392:
        /* <DEDUP_REMOVED lines=25> */
.L_x_16429:
[----:B-----5:R-:W-:-:S05]  /*2170*/  HADD2.F32 R13, -RZ, R184.H0_H0 ;  /* 0x200000b8ff0d7230 */ /* 0x020fca0000004100 */
[----:B------:R-:W-:Y:S01]  /*2180*/  FADD.FTZ R6, R13, R6 ;  /* 0x000000060d067221 */ /* 0x000fe20000010000 */
[----:B------:R-:W-:Y:S05]  /*2190*/  BRA `(.L_x_16430) ;  /* 0x0000004000007947 */ /* 0x000fea0003800000 */
.L_x_16428:
[----:B0----5:R-:W-:Y:S02]  /*21a0*/  HADD2.F32 R13, -RZ, R180.H0_H0 ;  /* 0x200000b4ff0d7230 */ /* 0x021fe40000004100 */
[----:B------:R-:W-:-:S03]  /*21b0*/  @P2 HADD2.F32 R199, -RZ, R184.H0_H0 ;  /* 0x200000b8ffc72230 */ /* 0x000fc60000004100 */
[----:B------:R-:W-:-:S04]  /*21c0*/  FADD.FTZ R6, R13, R6 ;  /* 0x000000060d067221 */ /* 0x000fc80000010000 */
[----:B------:R-:W-:-:S05]  /*21d0*/  @P2 FADD.FTZ R6, R199, R6 ;  /* 0x00000006c7062221 */ /* 0x000fca0000010000 */
.L_x_16430:
[----:B------:R-:W-:-:S04]  /*21e0*/  F2FP.PACK_AB R13, RZ, R6 ;  /* 0x00000006ff0d723e */ /* 0x000fc800000000ff */
[----:B------:R-:W-:Y:S02]  /*21f0*/  PRMT R188, R13, 0x7610, R188 ;  /* 0x000076100dbc7816 */ /* 0x000fe400000000bc */
.L_x_16431:
[----:B------:R-:W-:Y:S01]  /*2200*/  HADD2.F32 R13, -RZ, R192.H1_H1 ;  /* 0x300000c0ff0d7230 */ /* 0x000fe20000004100 */
[----:B------:R-:W-:Y:S05]  /*2210*/  @P3 BRA `(.L_x_16432) ;  /* 0x0000008000003947 */ /* 0x000fea0003800000 */
[----:B------:R-:W-:-:S04]  /*2220*/  ISETP.NE.U32.AND P4, PT, RZ, c[0x0][0x180], PT ;  /* 0x00006000ff007a0c */ /* 0x000fc80003f85070 */
[----:B------:R-:W-:-:S13]  /*2230*/  ISETP.NE.AND.EX P4, PT, RZ, c[0x0][0x184], PT, P4 ;  /* 0x00006100ff007a0c */ /* 0x000fda0003f85340 */
[----:B------:R-:W-:Y:S05]  /*2240*/  @P4 BRA `(.L_x_16433) ;  /* 0x0000002000004947 */ /* 0x000fea0003800000 */
[----:B------:R-:W-:Y:S05]  /*2250*/  @P1 BRA `(.L_x_16434) ;  /* 0x0000008000001947 */ /* 0x000fea0003800000 */
[----:B------:R-:W-:Y:S05]  /*2260*/  BRA `(.L_x_16435) ;  /* 0x0000009000007947 */ /* 0x000fea0003800000 */
.L_x_16433:
[----:B-----5:R-:W-:-:S05]  /*2270*/  HADD2.F32 R14, -RZ, R184.H1_H1 ;  /* 0x300000b8ff0e7230 */ /* 0x020fca0000004100 */
[----:B------:R-:W-:Y:S01]  /*2280*/  FADD.FTZ R13, R14, R13 ;  /* 0x0000000d0e0d7221 */ /* 0x000fe20000010000 */
[----:B------:R-:W-:Y:S05]  /*2290*/  BRA `(.L_x_16434) ;  /* 0x0000004000007947 */ /* 0x000fea0003800000 */
.L_x_16432:
[----:B-----5:R-:W-:Y:S02]  /*22a0*/  HADD2.F32 R14, -RZ, R180.H1_H1 ;  /* 0x300000b4ff0e7230 */ /* 0x020fe40000004100 */
[----:B------:R-:W-:-:S03]  /*22b0*/  @P2 HADD2.F32 R192, -RZ, R184.H1_H1 ;  /* 0x300000b8ffc02230 */ /* 0x000fc60000004100 */
[----:B------:R-:W-:-:S04]  /*22c0*/  FADD.FTZ R13, R14, R13 ;  /* 0x0000000d0e0d7221 */ /* 0x000fc80000010000 */
[----:B------:R-:W-:-:S05]  /*22d0*/  @P2 FADD.FTZ R13, R192, R13 ;  /* 0x0000000dc00d2221 */ /* 0x000fca0000010000 */
.L_x_16434:
[----:B------:R-:W-:-:S04]  /*22e0*/  F2FP.PACK_AB R14, RZ, R13 ;  /* 0x0000000dff0e723e */ /* 0x000fc800000000ff */
[----:B------:R-:W-:Y:S02]  /*22f0*/  PRMT R188, R188, 0x5410, R14 ;  /* 0x00005410bcbc7816 */ /* 0x000fe4000000000e */
.L_x_16435:
[----:B------:R-:W-:Y:S01]  /*2300*/  HADD2.F32 R14, -RZ, R193.H0_H0 ;  /* 0x200000c1ff0e7230 */ /* 0x000fe20000004100 */
[----:B------:R-:W-:Y:S05]  /*2310*/  @P3 BRA `(.L_x_16436) ;  /* 0x0000008000003947 */ /* 0x000fea0003800000 */
[----:B------:R-:W-:-:S04]  /*2320*/  ISETP.NE.U32.AND P4, PT, RZ, c[0x0][0x180], PT ;  /* 0x00006000ff007a0c */ /* 0x000fc80003f85070 */
[----:B------:R-:W-:-:S13]  /*2330*/  ISETP.NE.AND.EX P4, PT, RZ, c[0x0][0x184], PT, P4 ;  /* 0x00006100ff007a0c */ /* 0x000fda0003f85340 */
[----:B------:R-:W-:Y:S05]  /*2340*/  @P4 BRA `(.L_x_16437) ;  /* 0x0000002000004947 */ /* 0x000fea0003800000 */
[----:B------:R-:W-:Y:S05]  /*2350*/  @P1 BRA `(.L_x_16438) ;  /* 0x0000008000001947 */ /* 0x000fea0003800000 */
[----:B------:R-:W-:Y:S05]  /*2360*/  BRA `(.L_x_16439) ;  /* 0x0000009000007947 */ /* 0x000fea0003800000 */
.L_x_16437:
[----:B-----5:R-:W-:-:S05]  /*2370*/  HADD2.F32 R199, -RZ, R185.H0_H0 ;  /* 0x200000b9ffc77230 */ /* 0x020fca0000004100 */
[----:B------:R-:W-:Y:S01]  /*2380*/  FADD.FTZ R14, R199, R14 ;  /* 0x0000000ec70e7221 */ /* 0x000fe20000010000 */
[----:B------:R-:W-:Y:S05]  /*2390*/  BRA `(.L_x_16438) ;  /* 0x0000004000007947 */ /* 0x000fea0003800000 */
.L_x_16436:
[----:B-----5:R-:W-:Y:S02]  /*23a0*/  HADD2.F32 R199, -RZ, R181.H0_H0 ;  /* 0x200000b5ffc77230 */ /* 0x020fe40000004100 */
[----:B------:R-:W-:-:S03]  /*23b0*/  @P2 HADD2.F32 R203, -RZ, R185.H0_H0 ;  /* 0x200000b9ffcb2230 */ /* 0x000fc60000004100 */
[----:B------:R-:W-:-:S04]  /*23c0*/  FADD.FTZ R14, R199, R14 ;  /* 0x0000000ec70e7221 */ /* 0x000fc80000010000 */
[----:B------:R-:W-:-:S05]  /*23d0*/  @P2 FADD.FTZ R14, R203, R14 ;  /* 0x0000000ecb0e2221 */ /* 0x000fca0000010000 */
.L_x_16438:
[----:B------:R-:W-:-:S04]  /*23e0*/  F2FP.PACK_AB R192, RZ, R14 ;  /* 0x0000000effc0723e */ /* 0x000fc800000000ff */
[----:B------:R-:W-:Y:S02]  /*23f0*/  PRMT R189, R192, 0x7610, R189 ;  /* 0x00007610c0bd7816 */ /* 0x000fe400000000bd */
.L_x_16439:
[----:B------:R-:W-:Y:S01]  /*2400*/  HADD2.F32 R203, -RZ, R193.H1_H1 ;  /* 0x300000c1ffcb7230 */ /* 0x000fe20000004100 */
[----:B------:R-:W-:Y:S05]  /*2410*/  @P3 BRA `(.L_x_16440) ;  /* 0x0000008000003947 */ /* 0x000fea0003800000 */
[----:B------:R-:W-:-:S04]  /*2420*/  ISETP.NE.U32.AND P4, PT, RZ, c[0x0][0x180], PT ;  /* 0x00006000ff007a0c */ /* 0x000fc80003f85070 */
[----:B------:R-:W-:-:S13]  /*2430*/  ISETP.NE.AND.EX P4, PT, RZ, c[0x0][0x184], PT, P4 ;  /* 0x00006100ff007a0c */ /* 0x000fda0003f85340 */
[----:B------:R-:W-:Y:S05]  /*2440*/  @P4 BRA `(.L_x_16441) ;  /* 0x0000002000004947 */ /* 0x000fea0003800000 */
[----:B------:R-:W-:Y:S05]  /*2450*/  @P1 BRA `(.L_x_16442) ;  /* 0x0000008000001947 */ /* 0x000fea0003800000 */
[----:B------:R-:W-:Y:S05]  /*2460*/  BRA `(.L_x_16443) ;  /* 0x0000009000007947 */ /* 0x000fea0003800000 */
.L_x_16441:
[----:B-----5:R-:W-:-:S05]  /*2470*/  HADD2.F32 R192, -RZ, R185.H1_H1 ;  /* 0x300000b9ffc07230 */ /* 0x020fca0000004100 */
[----:B------:R-:W-:Y:S01]  /*2480*/  FADD.FTZ R203, R192, R203 ;  /* 0x000000cbc0cb7221 */ /* 0x000fe20000010000 */
[----:B------:R-:W-:Y:S05]  /*2490*/  BRA `(.L_x_16442) ;  /* 0x0000004000007947 */ /* 0x000fea0003800000 */
.L_x_16440:
[----:B-----5:R-:W-:Y:S02]  /*24a0*/  HADD2.F32 R192, -RZ, R181.H1_H1 ;  /* 0x300000b5ffc07230 */ /* 0x020fe40000004100 */
[----:B------:R-:W-:-:S03]  /*24b0*/  @P2 HADD2.F32 R198, -RZ, R185.H1_H1 ;  /* 0x300000b9ffc62230 */ /* 0x000fc60000004100 */
[----:B------:R-:W-:-:S04]  /*24c0*/  FADD.FTZ R203, R192, R203 ;  /* 0x000000cbc0cb7221 */ /* 0x000fc80000010000 */
[----:B------:R-:W-:-:S05]  /*24d0*/  @P2 FADD.FTZ R203, R198, R203 ;  /* 0x000000cbc6cb2221 */ /* 0x000fca0000010000 */
.L_x_16442:
[----:B------:R-:W-:-:S04]  /*24e0*/  F2FP.PACK_AB R192, RZ, R203 ;  /* 0x000000cbffc0723e */ /* 0x000fc800000000ff */
[----:B------:R-:W-:Y:S02]  /*24f0*/  PRMT R189, R189, 0x5410, R192 ;  /* 0x00005410bdbd7816 */ /* 0x000fe400000000c0 */
.L_x_16443:
[----:B------:R-:W-:Y:S01]  /*2500*/  HADD2.F32 R204, -RZ, R194.H0_H0 ;  /* 0x200000c2ffcc7230 */ /* 0x000fe20000004100 */
[----:B------:R-:W-:Y:S05]  /*2510*/  @P3 BRA `(.L_x_16444) ;  /* 0x0000008000003947 */ /* 0x000fea0003800000 */
[----:B------:R-:W-:-:S04]  /*2520*/  ISETP.NE.U32.AND P4, PT, RZ, c[0x0][0x180], PT ;  /* 0x00006000ff007a0c */ /* 0x000fc80003f85070 */
[----:B------:R-:W-:-:S13]  /*2530*/  ISETP.NE.AND.EX P4, PT, RZ, c[0x0][0x184], PT, P4 ;  /* 0x00006100ff007a0c */ /* 0x000fda0003f85340 */
[----:B------:R-:W-:Y:S05]  /*2540*/  @P4 BRA `(.L_x_16445) ;  /* 0x0000002000004947 */ /* 0x000fea0003800000 */
[----:B------:R-:W-:Y:S05]  /*2550*/  @P1 BRA `(.L_x_16446) ;  /* 0x0000008000001947 */ /* 0x000fea0003800000 */
[----:B------:R-:W-:Y:S05]  /*2560*/  BRA `(.L_x_16447) ;  /* 0x0000009000007947 */ /* 0x000fea0003800000 */
.L_x_16445:
[----:B-----5:R-:W-:-:S05]  /*2570*/  HADD2.F32 R193, -RZ, R186.H0_H0 ;  /* 0x200000baffc17230 */ /* 0x020fca0000004100 */
[----:B------:R-:W-:Y:S01]  /*2580*/  FADD.FTZ R204, R193, R204 ;  /* 0x000000ccc1cc7221 */ /* 0x000fe20000010000 */
[----:B------:R-:W-:Y:S05]  /*2590*/  BRA `(.L_x_16446) ;  /* 0x0000004000007947 */ /* 0x000fea0003800000 */
.L_x_16444:
[----:B-----5:R-:W-:Y:S02]  /*25a0*/  HADD2.F32 R193, -RZ, R182.H0_H0 ;  /* 0x200000b6ffc17230 */ /* 0x020fe40000004100 */
[----:B------:R-:W-:-:S03]  /*25b0*/  @P2 HADD2.F32 R199, -RZ, R186.H0_H0 ;  /* 0x200000baffc72230 */ /* 0x000fc60000004100 */
[----:B------:R-:W-:-:S04]  /*25c0*/  FADD.FTZ R204, R193, R204 ;  /* 0x000000ccc1cc7221 */ /* 0x000fc80000010000 */
[----:B------:R-:W-:-:S05]  /*25d0*/  @P2 FADD.FTZ R204, R199, R204 ;  /* 0x000000ccc7cc2221 */ /* 0x000fca0000010000 */
.L_x_16446:
[----:B------:R-:W-:-:S04]  /*25e0*/  F2FP.PACK_AB R192, RZ, R204 ;  /* 0x000000ccffc0723e */ /* 0x000fc800000000ff */
[----:B------:R-:W-:Y:S02]  /*25f0*/  PRMT R190, R192, 0x7610, R190 ;  /* 0x00007610c0be7816 */ /* 0x000fe400000000be */
.L_x_16447:
[----:B------:R-:W-:Y:S01]  /*2600*/  HADD2.F32 R213, -RZ, R194.H1_H1 ;  /* 0x300000c2ffd57230 */ /* 0x000fe20000004100 */
[----:B------:R-:W-:Y:S05]  /*2610*/  @P3 BRA `(.L_x_16448) ;  /* 0x0000008000003947 */ /* 0x000fea0003800000 */
[----:B------:R-:W-:-:S04]  /*2620*/  ISETP.NE.U32.AND P4, PT, RZ, c[0x0][0x180], PT ;  /* 0x00006000ff007a0c */ /* 0x000fc80003f85070 */
[----:B------:R-:W-:-:S13]  /*2630*/  ISETP.NE.AND.EX P4, PT, RZ, c[0x0][0x184], PT, P4 ;  /* 0x00006100ff007a0c */ /* 0x000fda0003f85340 */
[----:B------:R-:W-:Y:S05]  /*2640*/  @P4 BRA `(.L_x_16449) ;  /* 0x0000002000004947 */ /* 0x000fea0003800000 */
[----:B------:R-:W-:Y:S05]  /*2650*/  @P1 BRA `(.L_x_16450) ;  /* 0x0000008000001947 */ /* 0x000fea0003800000 */
[----:B------:R-:W-:Y:S05]  /*2660*/  BRA `(.L_x_16451) ;  /* 0x0000009000007947 */ /* 0x000fea0003800000 */
.L_x_16449:
[----:B-----5:R-:W-:-:S05]  /*2670*/  HADD2.F32 R192, -RZ, R186.H1_H1 ;  /* 0x300000baffc07230 */ /* 0x020fca0000004100 */
[----:B------:R-:W-:Y:S01]  /*2680*/  FADD.FTZ R213, R192, R213 ;  /* 0x000000d5c0d57221 */ /* 0x000fe20000010000 */
[----:B------:R-:W-:Y:S05]  /*2690*/  BRA `(.L_x_16450) ;  /* 0x0000004000007947 */ /* 0x000fea0003800000 */
.L_x_16448:
[----:B-----5:R-:W-:Y:S02]  /*26a0*/  HADD2.F32 R192, -RZ, R182.H1_H1 ;  /* 0x300000b6ffc07230 */ /* 0x020fe40000004100 */
[----:B------:R-:W-:-:S03]  /*26b0*/  @P2 HADD2.F32 R194, -RZ, R186.H1_H1 ;  /* 0x300000baffc22230 */ /* 0x000fc60000004100 */
[----:B------:R-:W-:-:S04]  /*26c0*/  FADD.FTZ R213, R192, R213 ;  /* 0x000000d5c0d57221 */ /* 0x000fc80000010000 */
[----:B------:R-:W-:-:S05]  /*26d0*/  @P2 FADD.FTZ R213, R194, R213 ;  /* 0x000000d5c2d52221 */ /* 0x000fca0000010000 */
.L_x_16450:
[----:B------:R-:W-:-:S04]  /*26e0*/  F2FP.PACK_AB R192, RZ, R213 ;  /* 0x000000d5ffc0723e */ /* 0x000fc800000000ff */
[----:B------:R-:W-:Y:S02]  /*26f0*/  PRMT R190, R190, 0x5410, R192 ;  /* 0x00005410bebe7816 */ /* 0x000fe400000000c0 */
.L_x_16451:
[----:B------:R-:W-:Y:S01]  /*2700*/  HADD2.F32 R214, -RZ, R195.H0_H0 ;  /* 0x200000c3ffd67230 */ /* 0x000fe20000004100 */
[----:B------:R-:W-:Y:S05]  /*2710*/  @P3 BRA `(.L_x_16452) ;  /* 0x0000008000003947 */ /* 0x000fea0003800000 */
[----:B------:R-:W-:-:S04]  /*2720*/  ISETP.NE.U32.AND P4, PT, RZ, c[0x0][0x180], PT ;  /* 0x00006000ff007a0c */ /* 0x000fc80003f85070 */
[----:B------:R-:W-:-:S13]  /*2730*/  ISETP.NE.AND.EX P4, PT, RZ, c[0x0][0x184], PT, P4 ;  /* 0x00006100ff007a0c */ /* 0x000fda0003f85340 */
[----:B------:R-:W-:Y:S05]  /*2740*/  @P4 BRA `(.L_x_16453) ;  /* 0x0000002000004947 */ /* 0x000fea0003800000 */
[----:B------:R-:W-:Y:S05]  /*2750*/  @P1 BRA `(.L_x_16454) ;  /* 0x0000008000001947 */ /* 0x000fea0003800000 */
[----:B------:R-:W-:Y:S05]  /*2760*/  BRA `(.L_x_16455) ;  /* 0x0000009000007947 */ /* 0x000fea0003800000 */
.L_x_16453:
[----:B-----5:R-:W-:-:S05]  /*2770*/  HADD2.F32 R193, -RZ, R187.H0_H0 ;  /* 0x200000bbffc17230 */ /* 0x020fca0000004100 */
[----:B------:R-:W-:Y:S01]  /*2780*/  FADD.FTZ R214, R193, R214 ;  /* 0x000000d6c1d67221 */ /* 0x000fe20000010000 */
[----:B------:R-:W-:Y:S05]  /*2790*/  BRA `(.L_x_16454) ;  /* 0x0000004000007947 */ /* 0x000fea0003800000 */
.L_x_16452:
[----:B-----5:R-:W-:Y:S02]  /*27a0*/  HADD2.F32 R193, -RZ, R183.H0_H0 ;  /* 0x200000b7ffc17230 */ /* 0x020fe40000004100 */
[----:B------:R-:W-:-:S03]  /*27b0*/  @P2 HADD2.F32 R199, -RZ, R187.H0_H0 ;  /* 0x200000bbffc72230 */ /* 0x000fc60000004100 */
[----:B------:R-:W-:-:S04]  /*27c0*/  FADD.FTZ R214, R193, R214 ;  /* 0x000000d6c1d67221 */ /* 0x000fc80000010000 */
[----:B------:R-:W-:-:S05]  /*27d0*/  @P2 FADD.FTZ R214, R199, R214 ;  /* 0x000000d6c7d62221 */ /* 0x000fca0000010000 */
.L_x_16454:
[----:B------:R-:W-:-:S04]  /*27e0*/  F2FP.PACK_AB R192, RZ, R214 ;  /* 0x000000d6ffc0723e */ /* 0x000fc800000000ff */
[----:B------:R-:W-:Y:S02]  /*27f0*/  PRMT R191, R192, 0x7610, R191 ;  /* 0x00007610c0bf7816 */ /* 0x000fe400000000bf */
.L_x_16455:
[----:B------:R-:W-:Y:S01]  /*2800*/  HADD2.F32 R221, -RZ, R195.H1_H1 ;  /* 0x300000c3ffdd7230 */ /* 0x000fe20000004100 */
[----:B------:R-:W-:Y:S05]  /*2810*/  @P3 BRA `(.L_x_16456) ;  /* 0x0000008000003947 */ /* 0x000fea0003800000 */
[----:B------:R-:W-:-:S04]  /*2820*/  ISETP.NE.U32.AND P2, PT, RZ, c[0x0][0x180], PT ;  /* 0x00006000ff007a0c */ /* 0x000fc80003f45070 */
[----:B------:R-:W-:-:S13]  /*2830*/  ISETP.NE.AND.EX P2, PT, RZ, c[0x0][0x184], PT, P2 ;  /* 0x00006100ff007a0c */ /* 0x000fda0003f45320 */
[----:B------:R-:W-:Y:S05]  /*2840*/  @P2 BRA `(.L_x_16457) ;  /* 0x0000002000002947 */ /* 0x000fea0003800000 */
[----:B------:R-:W-:Y:S05]  /*2850*/  @P1 BRA `(.L_x_16458) ;  /* 0x0000008000001947 */ /* 0x000fea0003800000 */
[----:B------:R-:W-:Y:S05]  /*2860*/  BRA `(.L_x_16459) ;  /* 0x0000009000007947 */ /* 0x000fea0003800000 */
.L_x_16457:
[----:B-----5:R-:W-:-:S05]  /*2870*/  HADD2.F32 R192, -RZ, R187.H1_H1 ;  /* 0x300000bbffc07230 */ /* 0x020fca0000004100 */
[----:B------:R-:W-:Y:S01]  /*2880*/  FADD.FTZ R221, R192, R221 ;  /* 0x000000ddc0dd7221 */ /* 0x000fe20000010000 */
[----:B------:R-:W-:Y:S05]  /*2890*/  BRA `(.L_x_16458) ;  /* 0x0000004000007947 */ /* 0x000fea0003800000 */
.L_x_16456:
[----:B-----5:R-:W-:Y:S02]  /*28a0*/  HADD2.F32 R192, -RZ, R183.H1_H1 ;  /* 0x300000b7ffc07230 */ /* 0x020fe40000004100 */
[----:B------:R-:W-:-:S03]  /*28b0*/  @P2 HADD2.F32 R194, -RZ, R187.H1_H1 ;  /* 0x300000bbffc22230 */ /* 0x000fc60000004100 */
[----:B------:R-:W-:-:S04]  /*28c0*/  FADD.FTZ R221, R192, R221 ;  /* 0x000000ddc0dd7221 */ /* 0x000fc80000010000 */
[----:B------:R-:W-:-:S05]  /*28d0*/  @P2 FADD.FTZ R221, R194, R221 ;  /* 0x000000ddc2dd2221 */ /* 0x000fca0000010000 */
.L_x_16458:
[----:B------:R-:W-:-:S04]  /*28e0*/  F2FP.PACK_AB R192, RZ, R221 ;  /* 0x000000ddffc0723e */ /* 0x000fc800000000ff */
[----:B------:R-:W-:Y:S02]  /*28f0*/  PRMT R191, R191, 0x5410, R192 ;  /* 0x00005410bfbf7816 */ /* 0x000fe400000000c0 */
.L_x_16459:
[----:B------:R-:W-:-:S04]  /*2900*/  @P1 LEA R192, P2, R197, c[0x0][0x188], 0x4 ;  /* 0x00006200c5c01a11 */ /* 0x000fc800078420ff */
[C---:B------:R-:W-:Y:S02]  /*2910*/  @P1 LEA.HI.X R193, R197.reuse, c[0x0][0x18c], RZ, 0x4, P2 ;  /* 0x00006300c5c11a11 */ /* 0x040fe400010f24ff */
[----:B------:R-:W-:-:S03]  /*2920*/  IADD3 R197, R197, 0x20, RZ ;  /* 0x00000020c5c57810 */ /* 0x000fc60007ffe0ff */
[----:B------:R0:W-:Y:S04]  /*2930*/  @P1 STG.E.128 [R192.64], R188 ;  /* 0x000000bcc0001986 */ /* 0x0001e8000c101d04 */
.L_x_16427:
[----:B------:R-:W-:Y:S05]  /*2940*/  BSYNC B0 ;  /* 0x0000000000007941 */ /* 0x000fea0003800000 */
.L_x_16426:
        /* <DEDUP_REMOVED lines=25> */
.L_x_16463:
[----:B-----5:R-:W-:-:S05]  /*2ae0*/  HADD2.F32 R16, -RZ, R184.H0_H0 ;  /* 0x200000b8ff107230 */ /* 0x020fca0000004100 */
[----:B------:R-:W-:Y:S01]  /*2af0*/  FADD.FTZ R7, R16, R7 ;  /* 0x0000000710077221 */ /* 0x000fe20000010000 */
[----:B------:R-:W-:Y:S05]  /*2b00*/  BRA `(.L_x_16464) ;  /* 0x0000004000007947 */ /* 0x000fea0003800000 */
.L_x_16462:
[----:B0----5:R-:W-:Y:S02]  /*2b10*/  HADD2.F32 R16, -RZ, R180.H0_H0 ;  /* 0x200000b4ff107230 */ /* 0x021fe40000004100 */
[----:B------:R-:W-:-:S03]  /*2b20*/  @P2 HADD2.F32 R198, -RZ, R184.H0_H0 ;  /* 0x200000b8ffc62230 */ /* 0x000fc60000004100 */
[----:B------:R-:W-:-:S04]  /*2b30*/  FADD.FTZ R7, R16, R7 ;  /* 0x0000000710077221 */ /* 0x000fc80000010000 */
[----:B------:R-:W-:-:S05]  /*2b40*/  @P2 FADD.FTZ R7, R198, R7 ;  /* 0x00000007c6072221 */ /* 0x000fca0000010000 */
.L_x_16464:
[----:B------:R-:W-:-:S04]  /*2b50*/  F2FP.PACK_AB R15, RZ, R7 ;  /* 0x00000007ff0f723e */ /* 0x000fc800000000ff */
[----:B------:R-:W-:Y:S02]  /*2b60*/  PRMT R188, R15, 0x7610, R188 ;  /* 0x000076100fbc7816 */ /* 0x000fe400000000bc */
.L_x_16465:
[----:B------:R-:W-:Y:S01]  /*2b70*/  HADD2.F32 R15, -RZ, R192.H1_H1 ;  /* 0x300000c0ff0f7230 */ /* 0x000fe20000004100 */
[----:B------:R-:W-:Y:S05]  /*2b80*/  @P3 BRA `(.L_x_16466) ;  /* 0x0000008000003947 */ /* 0x000fea0003800000 */
[----:B------:R-:W-:-:S04]  /*2b90*/  ISETP.NE.U32.AND P4, PT, RZ, c[0x0][0x180], PT ;  /* 0x00006000ff007a0c */ /* 0x000fc80003f85070 */
[----:B------:R-:W-:-:S13]  /*2ba0*/  ISETP.NE.AND.EX P4, PT, RZ, c[0x0][0x184], PT, P4 ;  /* 0x00006100ff007a0c */ /* 0x000fda0003f85340 */
[----:B------:R-:W-:Y:S05]  /*2bb0*/  @P4 BRA `(.L_x_16467) ;  /* 0x0000002000004947 */ /* 0x000fea0003800000 */
[----:B------:R-:W-:Y:S05]  /*2bc0*/  @P1 BRA `(.L_x_16468) ;  /* 0x0000008000001947 */ /* 0x000fea0003800000 */
[----:B------:R-:W-:Y:S05]  /*2bd0*/  BRA `(.L_x_16469) ;  /* 0x0000009000007947 */ /* 0x000fea0003800000 */
.L_x_16467:
[----:B-----5:R-:W-:-:S05]  /*2be0*/  HADD2.F32 R16, -RZ, R184.H1_H1 ;  /* 0x300000b8ff107230 */ /* 0x020fca0000004100 */
[----:B------:R-:W-:Y:S01]  /*2bf0*/  FADD.FTZ R15, R16, R15 ;  /* 0x0000000f100f7221 */ /* 0x000fe20000010000 */
[----:B------:R-:W-:Y:S05]  /*2c00*/  BRA `(.L_x_16468) ;  /* 0x0000004000007947 */ /* 0x000fea0003800000 */
.L_x_16466:
[----:B-----5:R-:W-:Y:S02]  /*2c10*/  HADD2.F32 R16, -RZ, R180.H1_H1 ;  /* 0x300000b4ff107230 */ /* 0x020fe40000004100 */
[----:B------:R-:W-:-:S03]  /*2c20*/  @P2 HADD2.F32 R192, -RZ, R184.H1_H1 ;  /* 0x300000b8ffc02230 */ /* 0x000fc60000004100 */
[----:B------:R-:W-:-:S04]  /*2c30*/  FADD.FTZ R15, R16, R15 ;  /* 0x0000000f100f7221 */ /* 0x000fc80000010000 */
[----:B------:R-:W-:-:S05]  /*2c40*/  @P2 FADD.FTZ R15, R192, R15 ;  /* 0x0000000fc00f2221 */ /* 0x000fca0000010000 */
.L_x_16468:
[----:B------:R-:W-:-:S04]  /*2c50*/  F2FP.PACK_AB R16, RZ, R15 ;  /* 0x0000000fff10723e */ /* 0x000fc800000000ff */
[----:B------:R-:W-:Y:S02]  /*2c60*/  PRMT R188, R188, 0x5410, R16 ;  /* 0x00005410bcbc7816 */ /* 0x000fe40000000010 */
.L_x_16469:
[----:B------:R-:W-:Y:S01]  /*2c70*/  HADD2.F32 R16, -RZ, R193.H0_H0 ;  /* 0x200000c1ff107230 */ /* 0x000fe20000004100 */
[----:B------:R-:W-:Y:S05]  /*2c80*/  @P3 BRA `(.L_x_16470) ;  /* 0x0000008000003947 */ /* 0x000fea0003800000 */
[----:B------:R-:W-:-:S04]  /*2c90*/  ISETP.NE.U32.AND P4, PT, RZ, c[0x0][0x180], PT ;  /* 0x00006000ff007a0c */ /* 0x000fc80003f85070 */
[----:B------:R-:W-:-:S13]  /*2ca0*/  ISETP.NE.AND.EX P4, PT, RZ, c[0x0][0x184], PT, P4 ;  /* 0x00006100ff007a0c */ /* 0x000fda0003f85340 */
[----:B------:R-:W-:Y:S05]  /*2cb0*/  @P4 BRA `(.L_x_16471) ;  /* 0x0000002000004947 */ /* 0x000fea0003800000 */
[----:B------:R-:W-:Y:S05]  /*2cc0*/  @P1 BRA `(.L_x_16472) ;  /* 0x0000008000001947 */ /* 0x000fea0003800000 */
[----:B------:R-:W-:Y:S05]  /*2cd0*/  BRA `(.L_x_16473) ;  /* 0x0000009000007947 */ /* 0x000fea0003800000 */
.L_x_16471:
[----:B-----5:R-:W-:-:S05]  /*2ce0*/  HADD2.F32 R199, -RZ, R185.H0_H0 ;  /* 0x200000b9ffc77230 */ /* 0x020fca0000004100 */
[----:B------:R-:W-:Y:S01]  /*2cf0*/  FADD.FTZ R16, R199, R16 ;  /* 0x00000010c7107221 */ /* 0x000fe20000010000 */
[----:B------:R-:W-:Y:S05]  /*2d00*/  BRA `(.L_x_16472) ;  /* 0x0000004000007947 */ /* 0x000fea0003800000 */
.L_x_16470:
[----:B-----5:R-:W-:Y:S02]  /*2d10*/  HADD2.F32 R199, -RZ, R181.H0_H0 ;  /* 0x200000b5ffc77230 */ /* 0x020fe40000004100 */
[----:B------:R-:W-:-:S03]  /*2d20*/  @P2 HADD2.F32 R205, -RZ, R185.H0_H0 ;  /* 0x200000b9ffcd2230 */ /* 0x000fc60000004100 */
[----:B------:R-:W-:-:S04]  /*2d30*/  FADD.FTZ R16, R199, R16 ;  /* 0x00000010c7107221 */ /* 0x000fc80000010000 */
[----:B------:R-:W-:-:S05]  /*2d40*/  @P2 FADD.FTZ R16, R205, R16 ;  /* 0x00000010cd102221 */ /* 0x000fca0000010000 */
.L_x_16472:
[----:B------:R-:W-:-:S04]  /*2d50*/  F2FP.PACK_AB R192, RZ, R16 ;  /* 0x00000010ffc0723e */ /* 0x000fc800000000ff */
[----:B------:R-:W-:Y:S02]  /*2d60*/  PRMT R189, R192, 0x7610, R189 ;  /* 0x00007610c0bd7816 */ /* 0x000fe400000000bd */
.L_x_16473:
[----:B------:R-:W-:Y:S01]  /*2d70*/  HADD2.F32 R205, -RZ, R193.H1_H1 ;  /* 0x300000c1ffcd7230 */ /* 0x000fe20000004100 */
[----:B------:R-:W-:Y:S05]  /*2d80*/  @P3 BRA `(.L_x_16474) ;  /* 0x0000008000003947 */ /* 0x000fea0003800000 */
[----:B------:R-:W-:-:S04]  /*2d90*/  ISETP.NE.U32.AND P4, PT, RZ, c[0x0][0x180], PT ;  /* 0x00006000ff007a0c */ /* 0x000fc80003f85070 */
[----:B------:R-:W-:-:S13]  /*2da0*/  ISETP.NE.AND.EX P4, PT, RZ, c[0x0][0x184], PT, P4 ;  /* 0x00006100ff007a0c */ /* 0x000fda0003f85340 */
[----:B------:R-:W-:Y:S05]  /*2db0*/  @P4 BRA `(.L_x_16475) ;  /* 0x0000002000004947 */ /* 0x000fea0003800000 */
[----:B------:R-:W-:Y:S05]  /*2dc0*/  @P1 BRA `(.L_x_16476) ;  /* 0x0000008000001947 */ /* 0x000fea0003800000 */
[----:B------:R-:W-:Y:S05]  /*2dd0*/  BRA `(.L_x_16477) ;  /* 0x0000009000007947 */ /* 0x000fea0003800000 */
.L_x_16475:
[----:B-----5:R-:W-:-:S05]  /*2de0*/  HADD2.F32 R192, -RZ, R185.H1_H1 ;  /* 0x300000b9ffc07230 */ /* 0x020fca0000004100 */
[----:B------:R-:W-:Y:S01]  /*2df0*/  FADD.FTZ R205, R192, R205 ;  /* 0x000000cdc0cd7221 */ /* 0x000fe20000010000 */
[----:B------:R-:W-:Y:S05]  /*2e00*/  BRA `(.L_x_16476) ;  /* 0x0000004000007947 */ /* 0x000fea0003800000 */
.L_x_16474:
[----:B-----5:R-:W-:Y:S02]  /*2e10*/  HADD2.F32 R192, -RZ, R181.H1_H1 ;  /* 0x300000b5ffc07230 */ /* 0x020fe40000004100 */
[----:B------:R-:W-:-:S03]  /*2e20*/  @P2 HADD2.F32 R198, -RZ, R185.H1_H1 ;  /* 0x300000b9ffc62230 */ /* 0x000fc60000004100 */
[----:B------:R-:W-:-:S04]  /*2e30*/  FADD.FTZ R205, R192, R205 ;  /* 0x000000cdc0cd7221 */ /* 0x000fc80000010000 */
[----:B------:R-:W-:-:S05]  /*2e40*/  @P2 FADD.FTZ R205, R198, R205 ;  /* 0x000000cdc6cd2221 */ /* 0x000fca0000010000 */
.L_x_16476:
[----:B------:R-:W-:-:S04]  /*2e50*/  F2FP.PACK_AB R192, RZ, R205 ;  /* 0x000000cdffc0723e */ /* 0x000fc800000000ff */
[----:B------:R-:W-:Y:S02]  /*2e60*/  PRMT R189, R189, 0x5410, R192 ;  /* 0x00005410bdbd7816 */ /* 0x000fe400000000c0 */
.L_x_16477:
[----:B------:R-:W-:Y:S01]  /*2e70*/  HADD2.F32 R206, -RZ, R194.H0_H0 ;  /* 0x200000c2ffce7230 */ /* 0x000fe20000004100 */
[----:B------:R-:W-:Y:S05]  /*2e80*/  @P3 BRA `(.L_x_16478) ;  /* 0x0000008000003947 */ /* 0x000fea0003800000 */
[----:B------:R-:W-:-:S04]  /*2e90*/  ISETP.NE.U32.AND P4, PT, RZ, c[0x0][0x180], PT ;  /* 0x00006000ff007a0c */ /* 0x000fc80003f85070 */
[----:B------:R-:W-:-:S13]  /*2ea0*/  ISETP.NE.AND.EX P4, PT, RZ, c[0x0][0x184], PT, P4 ;  /* 0x00006100ff007a0c */ /* 0x000fda0003f85340 */
[----:B------:R-:W-:Y:S05]  /*2eb0*/  @P4 BRA `(.L_x_16479) ;  /* 0x0000002000004947 */ /* 0x000fea0003800000 */
[----:B------:R-:W-:Y:S05]  /*2ec0*/  @P1 BRA `(.L_x_16480) ;  /* 0x0000008000001947 */ /* 0x000fea0003800000 */
[----:B------:R-:W-:Y:S05]  /*2ed0*/  BRA `(.L_x_16481) ;  /* 0x0000009000007947 */ /* 0x000fea0003800000 */
.L_x_16479:
[----:B-----5:R-:W-:-:S05]  /*2ee0*/  HADD2.F32 R193, -RZ, R186.H0_H0 ;  /* 0x200000baffc17230 */ /* 0x020fca0000004100 */
[----:B------:R-:W-:Y:S01]  /*2ef0*/  FADD.FTZ R206, R193, R206 ;  /* 0x000000cec1ce7221 */ /* 0x000fe20000010000 */
[----:B------:R-:W-:Y:S05]  /*2f00*/  BRA `(.L_x_16480) ;  /* 0x0000004000007947 */ /* 0x000fea0003800000 */
.L_x_16478:
[----:B-----5:R-:W-:Y:S02]  /*2f10*/  HADD2.F32 R193, -RZ, R182.H0_H0 ;  /* 0x200000b6ffc17230 */ /* 0x020fe40000004100 */
[----:B------:R-:W-:-:S03]  /*2f20*/  @P2 HADD2.F32 R199, -RZ, R186.H0_H0 ;  /* 0x200000baffc72230 */ /* 0x000fc60000004100 */
[----:B------:R-:W-:-:S04]  /*2f30*/  FADD.FTZ R206, R193, R206 ;  /* 0x000000cec1ce7221 */ /* 0x000fc80000010000 */
[----:B------:R-:W-:-:S05]  /*2f40*/  @P2 FADD.FTZ R206, R199, R206 ;  /* 0x000000cec7ce2221 */ /* 0x000fca0000010000 */
.L_x_16480:
[----:B------:R-:W-:-:S04]  /*2f50*/  F2FP.PACK_AB R192, RZ, R206 ;  /* 0x000000ceffc0723e */ /* 0x000fc800000000ff */
[----:B------:R-:W-:Y:S02]  /*2f60*/  PRMT R190, R192, 0x7610, R190 ;  /* 0x00007610c0be7816 */ /* 0x000fe400000000be */
.L_x_16481:
[----:B------:R-:W-:Y:S01]  /*2f70*/  HADD2.F32 R215, -RZ, R194.H1_H1 ;  /* 0x300000c2ffd77230 */ /* 0x000fe20000004100 */
[----:B------:R-:W-:Y:S05]  /*2f80*/  @P3 BRA `(.L_x_16482) ;  /* 0x0000008000003947 */ /* 0x000fea0003800000 */
[----:B------:R-:W-:-:S04]  /*2f90*/  ISETP.NE.U32.AND P4, PT, RZ, c[0x0][0x180], PT ;  /* 0x00006000ff007a0c */ /* 0x000fc80003f85070 */
[----:B------:R-:W-:-:S13]  /*2fa0*/  ISETP.NE.AND.EX P4, PT, RZ, c[0x0][0x184], PT, P4 ;  /* 0x00006100ff007a0c */ /* 0x000fda0003f85340 */
[----:B------:R-:W-:Y:S05]  /*2fb0*/  @P4 BRA `(.L_x_16483) ;  /* 0x0000002000004947 */ /* 0x000fea0003800000 */
[----:B------:R-:W-:Y:S05]  /*2fc0*/  @P1 BRA `(.L_x_16484) ;  /* 0x0000008000001947 */ /* 0x000fea0003800000 */
[----:B------:R-:W-:Y:S05]  /*2fd0*/  BRA `(.L_x_16485) ;  /* 0x0000009000007947 */ /* 0x000fea0003800000 */
.L_x_16483:
[----:B-----5:R-:W-:-:S05]  /*2fe0*/  HADD2.F32 R192, -RZ, R186.H1_H1 ;  /* 0x300000baffc07230 */ /* 0x020fca0000004100 */
[----:B------:R-:W-:Y:S01]  /*2ff0*/  FADD.FTZ R215, R192, R215 ;  /* 0x000000d7c0d77221 */ /* 0x000fe20000010000 */
[----:B------:R-:W-:Y:S05]  /*3000*/  BRA `(.L_x_16484) ;  /* 0x0000004000007947 */ /* 0x000fea0003800000 */
.L_x_16482:
[----:B-----5:R-:W-:Y:S02]  /*3010*/  HADD2.F32 R192, -RZ, R182.H1_H1 ;  /* 0x300000b6ffc07230 */ /* 0x020fe40000004100 */
[----:B------:R-:W-:-:S03]  /*3020*/  @P2 HADD2.F32 R194, -RZ, R186.H1_H1 ;  /* 0x300000baffc22230 */ /* 0x000fc60000004100 */
[----:B------:R-:W-:-:S04]  /*3030*/  FADD.FTZ R215, R192, R215 ;  /* 0x000000d7c0d77221 */ /* 0x000fc80000010000 */
[----:B------:R-:W-:-:S05]  /*3040*/  @P2 FADD.FTZ R215, R194, R215 ;  /* 0x000000d7c2d72221 */ /* 0x000fca0000010000 */
.L_x_16484:
[----:B------:R-:W-:-:S04]  /*3050*/  F2FP.PACK_AB R192, RZ, R215 ;  /* 0x000000d7ffc0723e */ /* 0x000fc800000000ff */
[----:B------:R-:W-:Y:S02]  /*3060*/  PRMT R190, R190, 0x5410, R192 ;  /* 0x00005410bebe7816 */ /* 0x000fe400000000c0 */
.L_x_16485:
[----:B------:R-:W-:Y:S01]  /*3070*/  HADD2.F32 R216, -RZ, R195.H0_H0 ;  /* 0x200000c3ffd87230 */ /* 0x000fe20000004100 */
[----:B------:R-:W-:Y:S05]  /*3080*/  @P3 BRA `(.L_x_16486) ;  /* 0x0000008000003947 */ /* 0x000fea0003800000 */
[----:B------:R-:W-:-:S04]  /*3090*/  ISETP.NE.U32.AND P4, PT, RZ, c[0x0][0x180], PT ;  /* 0x00006000ff007a0c */ /* 0x000fc80003f85070 */
[----:B------:R-:W-:-:S13]  /*30a0*/  ISETP.NE.AND.EX P4, PT, RZ, c[0x0][0x184], PT, P4 ;  /* 0x00006100ff007a0c */ /* 0x000fda0003f85340 */
[----:B------:R-:W-:Y:S05]  /*30b0*/  @P4 BRA `(.L_x_16487) ;  /* 0x0000002000004947 */ /* 0x000fea0003800000 */
[----:B------:R-:W-:Y:S05]  /*30c0*/  @P1 BRA `(.L_x_16488) ;  /* 0x0000008000001947 */ /* 0x000fea0003800000 */
[----:B------:R-:W-:Y:S05]  /*30d0*/  BRA `(.L_x_16489) ;  /* 0x0000009000007947 */ /* 0x000fea0003800000 */
.L_x_16487:
[----:B-----5:R-:W-:-:S05]  /*30e0*/  HADD2.F32 R193, -RZ, R187.H0_H0 ;  /* 0x200000bbffc17230 */ /* 0x020fca0000004100 */
[----:B------:R-:W-:Y:S01]  /*30f0*/  FADD.FTZ R216, R193, R216 ;  /* 0x000000d8c1d87221 */ /* 0x000fe20000010000 */
[----:B------:R-:W-:Y:S05]  /*3100*/  BRA `(.L_x_16488) ;  /* 0x0000004000007947 */ /* 0x000fea0003800000 */
.L_x_16486:
[----:B-----5:R-:W-:Y:S02]  /*3110*/  HADD2.F32 R193, -RZ, R183.H0_H0 ;  /* 0x200000b7ffc17230 */ /* 0x020fe40000004100 */
[----:B------:R-:W-:-:S03]  /*3120*/  @P2 HADD2.F32 R199, -RZ, R187.H0_H0 ;  /* 0x200000bbffc72230 */ /* 0x000fc60000004100 */
[----:B------:R-:W-:-:S04]  /*3130*/  FADD.FTZ R216, R193, R216 ;  /* 0x000000d8c1d87221 */ /* 0x000fc80000010000 */
[----:B------:R-:W-:-:S05]  /*3140*/  @P2 FADD.FTZ R216, R199, R216 ;  /* 0x000000d8c7d82221 */ /* 0x000fca0000010000 */
.L_x_16488:
[----:B------:R-:W-:-:S04]  /*3150*/  F2FP.PACK_AB R192, RZ, R216 ;  /* 0x000000d8ffc0723e */ /* 0x000fc800000000ff */
[----:B------:R-:W-:Y:S02]  /*3160*/  PRMT R191, R192, 0x7610, R191 ;  /* 0x00007610c0bf7816 */ /* 0x000fe400000000bf */
.L_x_16489:
[----:B------:R-:W-:Y:S01]  /*3170*/  HADD2.F32 R222, -RZ, R195.H1_H1 ;  /* 0x300000c3ffde7230 */ /* 0x000fe20000004100 */
[----:B------:R-:W-:Y:S05]  /*3180*/  @P3 BRA `(.L_x_16490) ;  /* 0x0000008000003947 */ /* 0x000fea0003800000 */
[----:B------:R-:W-:-:S04]  /*3190*/  ISETP.NE.U32.AND P2, PT, RZ, c[0x0][0x180], PT ;  /* 0x00006000ff007a0c */ /* 0x000fc80003f45070 */
[----:B------:R-:W-:-:S13]  /*31a0*/  ISETP.NE.AND.EX P2, PT, RZ, c[0x0][0x184], PT, P2 ;  /* 0x00006100ff007a0c */ /* 0x000fda0003f45320 */
[----:B------:R-:W-:Y:S05]  /*31b0*/  @P2 BRA `(.L_x_16491) ;  /* 0x0000002000002947 */ /* 0x000fea0003800000 */
[----:B------:R-:W-:Y:S05]  /*31c0*/  @P1 BRA `(.L_x_16492) ;  /* 0x0000008000001947 */ /* 0x000fea0003800000 */
[----:B------:R-:W-:Y:S05]  /*31d0*/  BRA `(.L_x_16493) ;  /* 0x0000009000007947 */ /* 0x000fea0003800000 */
.L_x_16491:
[----:B-----5:R-:W-:-:S05]  /*31e0*/  HADD2.F32 R193, -RZ, R187.H1_H1 ;  /* 0x300000bbffc17230 */ /* 0x020fca0000004100 */
[----:B------:R-:W-:Y:S01]  /*31f0*/  FADD.FTZ R222, R193, R222 ;  /* 0x000000dec1de7221 */ /* 0x000fe20000010000 */
[----:B------:R-:W-:Y:S05]  /*3200*/  BRA `(.L_x_16492) ;  /* 0x0000004000007947 */ /* 0x000fea0003800000 */
.L_x_16490:
[----:B-----5:R-:W-:Y:S02]  /*3210*/  HADD2.F32 R193, -RZ, R183.H1_H1 ;  /* 0x300000b7ffc17230 */ /* 0x020fe40000004100 */
[----:B------:R-:W-:-:S03]  /*3220*/  @P2 HADD2.F32 R195, -RZ, R187.H1_H1 ;  /* 0x300000bbffc32230 */ /* 0x000fc60000004100 */
[----:B------:R-:W-:-:S04]  /*3230*/  FADD.FTZ R222, R193, R222 ;  /* 0x000000dec1de7221 */ /* 0x000fc80000010000 */
[----:B------:R-:W-:-:S05]  /*3240*/  @P2 FADD.FTZ R222, R195, R222 ;  /* 0x000000dec3de2221 */ /* 0x000fca0000010000 */
.L_x_16492:
[----:B------:R-:W-:-:S04]  /*3250*/  F2FP.PACK_AB R192, RZ, R222 ;  /* 0x000000deffc0723e */ /* 0x000fc800000000ff */
[----:B------:R-:W-:Y:S02]  /*3260*/  PRMT R191, R191, 0x5410, R192 ;  /* 0x00005410bfbf7816 */ /* 0x000fe400000000c0 */
.L_x_16493:
[----:B------:R-:W-:-:S04]  /*3270*/  @P1 LEA R192, P2, R197, c[0x0][0x188], 0x4 ;  /* 0x00006200c5c01a11 */ /* 0x000fc800078420ff */
[C---:B------:R-:W-:Y:S02]  /*3280*/  @P1 LEA.HI.X R193, R197.reuse, c[0x0][0x18c], RZ, 0x4, P2 ;  /* 0x00006300c5c11a11 */ /* 0x040fe400010f24ff */
[----:B------:R-:W-:-:S03]  /*3290*/  IADD3 R197, R197, 0x20, RZ ;  /* 0x00000020c5c57810 */ /* 0x000fc60007ffe0ff */
[----:B------:R0:W-:Y:S04]  /*32a0*/  @P1 STG.E.128 [R192.64], R188 ;  /* 0x000000bcc0001986 */ /* 0x0001e8000c101d04 */
.L_x_16461:
[----:B------:R-:W-:Y:S05]  /*32b0*/  BSYNC B0 ;  /* 0x0000000000007941 */ /* 0x000fea0003800000 */
.L_x_16460:
        /* <DEDUP_REMOVED lines=25> */
.L_x_16497:
[----:B-----5:R-:W-:-:S05]  /*3450*/  HADD2.F32 R17, -RZ, R184.H0_H0 ;  /* 0x200000b8ff117230 */ /* 0x020fca0000004100 */
[----:B------:R-:W-:Y:S01]  /*3460*/  FADD.FTZ R8, R17, R8 ;  /* 0x0000000811087221 */ /* 0x000fe20000010000 */
[----:B------:R-:W-:Y:S05]  /*3470*/  BRA `(.L_x_16498) ;  /* 0x0000004000007947 */ /* 0x000fea0003800000 */
.L_x_16496:
[----:B0----5:R-:W-:Y:S02]  /*3480*/  HADD2.F32 R17, -RZ, R180.H0_H0 ;  /* 0x200000b4ff117230 */ /* 0x021fe40000004100 */
[----:B------:R-:W-:-:S03]  /*3490*/  @P2 HADD2.F32 R199, -RZ, R184.H0_H0 ;  /* 0x200000b8ffc72230 */ /* 0x000fc60000004100 */
[----:B------:R-:W-:-:S04]  /*34a0*/  FADD.FTZ R8, R17, R8 ;  /* 0x0000000811087221 */ /* 0x000fc80000010000 */
[----:B------:R-:W-:-:S05]  /*34b0*/  @P2 FADD.FTZ R8, R199, R8 ;  /* 0x00000008c7082221 */ /* 0x000fca0000010000 */
.L_x_16498:
[----:B------:R-:W-:-:S04]  /*34c0*/  F2FP.PACK_AB R17, RZ, R8 ;  /* 0x00000008ff11723e */ /* 0x000fc800000000ff */
[----:B------:R-:W-:Y:S02]  /*34d0*/  PRMT R188, R17, 0x7610, R188 ;  /* 0x0000761011bc7816 */ /* 0x000fe400000000bc */
.L_x_16499:
[----:B------:R-:W-:Y:S01]  /*34e0*/  HADD2.F32 R17, -RZ, R192.H1_H1 ;  /* 0x300000c0ff117230 */ /* 0x000fe20000004100 */
[----:B------:R-:W-:Y:S05]  /*34f0*/  @P3 BRA `(.L_x_16500) ;  /* 0x0000008000003947 */ /* 0x000fea0003800000 */
[----:B------:R-:W-:-:S04]  /*3500*/  ISETP.NE.U32.AND P4, PT, RZ, c[0x0][0x180], PT ;  /* 0x00006000ff007a0c */ /* 0x000fc80003f85070 */
[----:B------:R-:W-:-:S13]  /*3510*/  ISETP.NE.AND.EX P4, PT, RZ, c[0x0][0x184], PT, P4 ;  /* 0x00006100ff007a0c */ /* 0x000fda0003f85340 */
[----:B------:R-:W-:Y:S05]  /*3520*/  @P4 BRA `(.L_x_16501) ;  /* 0x0000002000004947 */ /* 0x000fea0003800000 */
[----:B------:R-:W-:Y:S05]  /*3530*/  @P1 BRA `(.L_x_16502) ;  /* 0x0000008000001947 */ /* 0x000fea0003800000 */
[----:B------:R-:W-:Y:S05]  /*3540*/  BRA `(.L_x_16503) ;  /* 0x0000009000007947 */ /* 0x000fea0003800000 */
.L_x_16501:
[----:B-----5:R-:W-:-:S05]  /*3550*/  HADD2.F32 R18, -RZ, R184.H1_H1 ;  /* 0x300000b8ff127230 */ /* 0x020fca0000004100 */
[----:B------:R-:W-:Y:S01]  /*3560*/  FADD.FTZ R17, R18, R17 ;  /* 0x0000001112117221 */ /* 0x000fe20000010000 */
[----:B------:R-:W-:Y:S05]  /*3570*/  BRA `(.L_x_16502) ;  /* 0x0000004000007947 */ /* 0x000fea0003800000 */
.L_x_16500:
[----:B-----5:R-:W-:Y:S02]  /*3580*/  HADD2.F32 R18, -RZ, R180.H1_H1 ;  /* 0x300000b4ff127230 */ /* 0x020fe40000004100 */
[----:B------:R-:W-:-:S03]  /*3590*/  @P2 HADD2.F32 R192, -RZ, R184.H1_H1 ;  /* 0x300000b8ffc02230 */ /* 0x000fc60000004100 */
[----:B------:R-:W-:-:S04]  /*35a0*/  FADD.FTZ R17, R18, R17 ;  /* 0x0000001112117221 */ /* 0x000fc80000010000 */
[----:B------:R-:W-:-:S05]  /*35b0*/  @P2 FADD.FTZ R17, R192, R17 ;  /* 0x00000011c0112221 */ /* 0x000fca0000010000 */
.L_x_16502:
[----:B------:R-:W-:-:S04]  /*35c0*/  F2FP.PACK_AB R18, RZ, R17 ;  /* 0x00000011ff12723e */ /* 0x000fc800000000ff */
[----:B------:R-:W-:Y:S02]  /*35d0*/  PRMT R188, R188, 0x5410, R18 ;  /* 0x00005410bcbc7816 */ /* 0x000fe40000000012 */
.L_x_16503:
[----:B------:R-:W-:Y:S01]  /*35e0*/  HADD2.F32 R18, -RZ, R193.H0_H0 ;  /* 0x200000c1ff127230 */ /* 0x000fe20000004100 */
[----:B------:R-:W-:Y:S05]  /*35f0*/  @P3 BRA `(.L_x_16504) ;  /* 0x0000008000003947 */ /* 0x000fea0003800000 */
[----:B------:R-:W-:-:S04]  /*3600*/  ISETP.NE.U32.AND P4, PT, RZ, c[0x0][0x180], PT ;  /* 0x00006000ff007a0c */ /* 0x000fc80003f85070 */
[----:B------:R-:W-:-:S13]  /*3610*/  ISETP.NE.AND.EX P4, PT, RZ, c[0x0][0x184], PT, P4 ;  /* 0x00006100ff007a0c */ /* 0x000fda0003f85340 */
[----:B------:R-:W-:Y:S05]  /*3620*/  @P4 BRA `(.L_x_16505) ;  /* 0x0000002000004947 */ /* 0x000fea0003800000 */
[----:B------:R-:W-:Y:S05]  /*3630*/  @P1 BRA `(.L_x_16506) ;  /* 0x0000008000001947 */ /* 0x000fea0003800000 */
[----:B------:R-:W-:Y:S05]  /*3640*/  BRA `(.L_x_16507) ;  /* 0x0000009000007947 */ /* 0x000fea0003800000 */
.L_x_16505:
[----:B-----5:R-:W-:-:S05]  /*3650*/  HADD2.F32 R199, -RZ, R185.H0_H0 ;  /* 0x200000b9ffc77230 */ /* 0x020fca0000004100 */
[----:B------:R-:W-:Y:S01]  /*3660*/  FADD.FTZ R18, R199, R18 ;  /* 0x00000012c7127221 */ /* 0x000fe20000010000 */
[----:B------:R-:W-:Y:S05]  /*3670*/  BRA `(.L_x_16506) ;  /* 0x0000004000007947 */ /* 0x000fea0003800000 */
.L_x_16504:
[----:B-----5:R-:W-:Y:S02]  /*3680*/  HADD2.F32 R199, -RZ, R181.H0_H0 ;  /* 0x200000b5ffc77230 */ /* 0x020fe40000004100 */
[----:B------:R-:W-:-:S03]  /*3690*/  @P2 HADD2.F32 R207, -RZ, R185.H0_H0 ;  /* 0x200000b9ffcf2230 */ /* 0x000fc60000004100 */
[----:B------:R-:W-:-:S04]  /*36a0*/  FADD.FTZ R18, R199, R18 ;  /* 0x00000012c7127221 */ /* 0x000fc80000010000 */
[----:B------:R-:W-:-:S05]  /*36b0*/  @P2 FADD.FTZ R18, R207, R18 ;  /* 0x00000012cf122221 */ /* 0x000fca0000010000 */
.L_x_16506:
[----:B------:R-:W-:-:S04]  /*36c0*/  F2FP.PACK_AB R192, RZ, R18 ;  /* 0x00000012ffc0723e */ /* 0x000fc800000000ff */
[----:B------:R-:W-:Y:S02]  /*36d0*/  PRMT R189, R192, 0x7610, R189 ;  /* 0x00007610c0bd7816 */ /* 0x000fe400000000bd */
.L_x_16507:
[----:B------:R-:W-:Y:S01]  /*36e0*/  HADD2.F32 R207, -RZ, R193.H1_H1 ;  /* 0x300000c1ffcf7230 */ /* 0x000fe20000004100 */
[----:B------:R-:W-:Y:S05]  /*36f0*/  @P3 BRA `(.L_x_16508) ;  /* 0x0000008000003947 */ /* 0x000fea0003800000 */
[----:B------:R-:W-:-:S04]  /*3700*/  ISETP.NE.U32.AND P4, PT, RZ, c[0x0][0x180], PT ;  /* 0x00006000ff007a0c */ /* 0x000fc80003f85070 */
[----:B------:R-:W-:-:S13]  /*3710*/  ISETP.NE.AND.EX P4, PT, RZ, c[0x0][0x184], PT, P4 ;  /* 0x00006100ff007a0c */ /* 0x000fda0003f85340 */
[----:B------:R-:W-:Y:S05]  /*3720*/  @P4 BRA `(.L_x_16509) ;  /* 0x0000002000004947 */ /* 0x000fea0003800000 */
[----:B------:R-:W-:Y:S05]  /*3730*/  @P1 BRA `(.L_x_16510) ;  /* 0x0000008000001947 */ /* 0x000fea0003800000 */
[----:B------:R-:W-:Y:S05]  /*3740*/  BRA `(.L_x_16511) ;  /* 0x0000009000007947 */ /* 0x000fea0003800000 */
.L_x_16509:
[----:B-----5:R-:W-:-:S05]  /*3750*/  HADD2.F32 R192, -RZ, R185.H1_H1 ;  /* 0x300000b9ffc07230 */ /* 0x020fca0000004100 */
[----:B------:R-:W-:Y:S01]  /*3760*/  FADD.FTZ R207, R192, R207 ;  /* 0x000000cfc0cf7221 */ /* 0x000fe20000010000 */
[----:B------:R-:W-:Y:S05]  /*3770*/  BRA `(.L_x_16510) ;  /* 0x0000004000007947 */ /* 0x000fea0003800000 */
.L_x_16508:
[----:B-----5:R-:W-:Y:S02]  /*3780*/  HADD2.F32 R192, -RZ, R181.H1_H1 ;  /* 0x300000b5ffc07230 */ /* 0x020fe40000004100 */
[----:B------:R-:W-:-:S03]  /*3790*/  @P2 HADD2.F32 R198, -RZ, R185.H1_H1 ;  /* 0x300000b9ffc62230 */ /* 0x000fc60000004100 */
[----:B------:R-:W-:-:S04]  /*37a0*/  FADD.FTZ R207, R192, R207 ;  /* 0x000000cfc0cf7221 */ /* 0x000fc80000010000 */
[----:B------:R-:W-:-:S05]  /*37b0*/  @P2 FADD.FTZ R207, R198, R207 ;  /* 0x000000cfc6cf2221 */ /* 0x000fca0000010000 */
.L_x_16510:
[----:B------:R-:W-:-:S04]  /*37c0*/  F2FP.PACK_AB R192, RZ, R207 ;  /* 0x000000cfffc0723e */ /* 0x000fc800000000ff */
[----:B------:R-:W-:Y:S02]  /*37d0*/  PRMT R189, R189, 0x5410, R192 ;  /* 0x00005410bdbd7816 */ /* 0x000fe400000000c0 */
.L_x_16511:
[----:B------:R-:W-:Y:S01]  /*37e0*/  HADD2.F32 R208, -RZ, R194.H0_H0 ;  /* 0x200000c2ffd07230 */ /* 0x000fe20000004100 */
[----:B------:R-:W-:Y:S05]  /*37f0*/  @P3 BRA `(.L_x_16512) ;  /* 0x0000008000003947 */ /* 0x000fea0003800000 */
[----:B------:R-:W-:-:S04]  /*3800*/  ISETP.NE.U32.AND P4, PT, RZ, c[0x0][0x180], PT ;  /* 0x00006000ff007a0c */ /* 0x000fc80003f85070 */
[----:B------:R-:W-:-:S13]  /*3810*/  ISETP.NE.AND.EX P4, PT, RZ, c[0x0][0x184], PT, P4 ;  /* 0x00006100ff007a0c */ /* 0x000fda0003f85340 */
[----:B------:R-:W-:Y:S05]  /*3820*/  @P4 BRA `(.L_x_16513) ;  /* 0x0000002000004947 */ /* 0x000fea0003800000 */
[----:B------:R-:W-:Y:S05]  /*3830*/  @P1 BRA `(.L_x_16514) ;  /* 0x0000008000001947 */ /* 0x000fea0003800000 */
[----:B------:R-:W-:Y:S05]  /*3840*/  BRA `(.L_x_16515) ;  /* 0x0000009000007947 */ /* 0x000fea0003800000 */
.L_x_16513:
[----:B-----5:R-:W-:-:S05]  /*3850*/  HADD2.F32 R193, -RZ, R186.H0_H0 ;  /* 0x200000baffc17230 */ /* 0x020fca0000004100 */
[----:B------:R-:W-:Y:S01]  /*3860*/  FADD.FTZ R208, R193, R208 ;  /* 0x000000d0c1d07221 */ /* 0x000fe20000010000 */
[----:B------:R-:W-:Y:S05]  /*3870*/  BRA `(.L_x_16514) ;  /* 0x0000004000007947 */ /* 0x000fea0003800000 */
.L_x_16512:
[----:B-----5:R-:W-:Y:S02]  /*3880*/  HADD2.F32 R193, -RZ, R182.H0_H0 ;  /* 0x200000b6ffc17230 */ /* 0x020fe40000004100 */
[----:B------:R-:W-:-:S03]  /*3890*/  @P2 HADD2.F32 R199, -RZ, R186.H0_H0 ;  /* 0x200000baffc72230 */ /* 0x000fc60000004100 */
[----:B------:R-:W-:-:S04]  /*38a0*/  FADD.FTZ R208, R193, R208 ;  /* 0x000000d0c1d07221 */ /* 0x000fc80000010000 */
[----:B------:R-:W-:-:S05]  /*38b0*/  @P2 FADD.FTZ R208, R199, R208 ;  /* 0x000000d0c7d02221 */ /* 0x000fca0000010000 */
.L_x_16514:
[----:B------:R-:W-:-:S04]  /*38c0*/  F2FP.PACK_AB R192, RZ, R208 ;  /* 0x000000d0ffc0723e */ /* 0x000fc800000000ff */
[----:B------:R-:W-:Y:S02]  /*38d0*/  PRMT R190, R192, 0x7610, R190 ;  /* 0x00007610c0be7816 */ /* 0x000fe400000000be */
.L_x_16515:
[----:B------:R-:W-:Y:S01]  /*38e0*/  HADD2.F32 R217, -RZ, R194.H1_H1 ;  /* 0x300000c2ffd97230 */ /* 0x000fe20000004100 */
[----:B------:R-:W-:Y:S05]  /*38f0*/  @P3 BRA `(.L_x_16516) ;  /* 0x0000008000003947 */ /* 0x000fea0003800000 */
[----:B------:R-:W-:-:S04]  /*3900*/  ISETP.NE.U32.AND P4, PT, RZ, c[0x0][0x180], PT ;  /* 0x00006000ff007a0c */ /* 0x000fc80003f85070 */
[----:B------:R-:W-:-:S13]  /*3910*/  ISETP.NE.AND.EX P4, PT, RZ, c[0x0][0x184], PT, P4 ;  /* 0x00006100ff007a0c */ /* 0x000fda0003f85340 */
[----:B------:R-:W-:Y:S05]  /*3920*/  @P4 BRA `(.L_x_16517) ;  /* 0x0000002000004947 */ /* 0x000fea0003800000 */
[----:B------:R-:W-:Y:S05]  /*3930*/  @P1 BRA `(.L_x_16518) ;  /* 0x0000008000001947 */ /* 0x000fea0003800000 */
[----:B------:R-:W-:Y:S05]  /*3940*/  BRA `(.L_x_16519) ;  /* 0x0000009000007947 */ /* 0x000fea0003800000 */
.L_x_16517:
[----:B-----5:R-:W-:-:S05]  /*3950*/  HADD2.F32 R192, -RZ, R186.H1_H1 ;  /* 0x300000baffc07230 */ /* 0x020fca0000004100 */
[----:B------:R-:W-:Y:S01]  /*3960*/  FADD.FTZ R217, R192, R217 ;  /* 0x000000d9c0d97221 */ /* 0x000fe20000010000 */
[----:B------:R-:W-:Y:S05]  /*3970*/  BRA `(.L_x_16518) ;  /* 0x0000004000007947 */ /* 0x000fea0003800000 */
.L_x_16516:
[----:B-----5:R-:W-:Y:S02]  /*3980*/  HADD2.F32 R192, -RZ, R182.H1_H1 ;  /* 0x300000b6ffc07230 */ /* 0x020fe40000004100 */
[----:B------:R-:W-:-:S03]  /*3990*/  @P2 HADD2.F32 R194, -RZ, R186.H1_H1 ;  /* 0x300000baffc22230 */ /* 0x000fc60000004100 */
[----:B------:R-:W-:-:S04]  /*39a0*/  FADD.FTZ R217, R192, R217 ;  /* 0x000000d9c0d97221 */ /* 0x000fc80000010000 */
[----:B------:R-:W-:-:S05]  /*39b0*/  @P2 FADD.FTZ R217, R194, R217 ;  /* 0x000000d9c2d92221 */ /* 0x000fca0000010000 */
.L_x_16518:
[----:B------:R-:W-:-:S04]  /*39c0*/  F2FP.PACK_AB R192, RZ, R217 ;  /* 0x000000d9ffc0723e */ /* 0x000fc800000000ff */
[----:B------:R-:W-:Y:S02]  /*39d0*/  PRMT R190, R190, 0x5410, R192 ;  /* 0x00005410bebe7816 */ /* 0x000fe400000000c0 */
.L_x_16519:
[----:B------:R-:W-:Y:S01]  /*39e0*/  HADD2.F32 R218, -RZ, R195.H0_H0 ;  /* 0x200000c3ffda7230 */ /* 0x000fe20000004100 */
[----:B------:R-:W-:Y:S05]  /*39f0*/  @P3 BRA `(.L_x_16520) ;  /* 0x0000008000003947 */ /* 0x000fea0003800000 */
[----:B------:R-:W-:-:S04]  /*3a00*/  ISETP.NE.U32.AND P4, PT, RZ, c[0x0][0x180], PT ;  /* 0x00006000ff007a0c */ /* 0x000fc80003f85070 */
[----:B------:R-:W-:-:S13]  /*3a10*/  ISETP.NE.AND.EX P4, PT, RZ, c[0x0][0x184], PT, P4 ;  /* 0x00006100ff007a0c */ /* 0x000fda0003f85340 */
[----:B------:R-:W-:Y:S05]  /*3a20*/  @P4 BRA `(.L_x_16521) ;  /* 0x0000002000004947 */ /* 0x000fea0003800000 */
[----:B------:R-:W-:Y:S05]  /*3a30*/  @P1 BRA `(.L_x_16522) ;  /* 0x0000008000001947 */ /* 0x000fea0003800000 */
[----:B------:R-:W-:Y:S05]  /*3a40*/  BRA `(.L_x_16523) ;  /* 0x0000009000007947 */ /* 0x000fea0003800000 */
.L_x_16521:
[----:B-----5:R-:W-:-:S05]  /*3a50*/  HADD2.F32 R193, -RZ, R187.H0_H0 ;  /* 0x200000bbffc17230 */ /* 0x020fca0000004100 */
[----:B------:R-:W-:Y:S01]  /*3a60*/  FADD.FTZ R218, R193, R218 ;  /* 0x000000dac1da7221 */ /* 0x000fe20000010000 */
[----:B------:R-:W-:Y:S05]  /*3a70*/  BRA `(.L_x_16522) ;  /* 0x0000004000007947 */ /* 0x000fea0003800000 */
.L_x_16520:
[----:B-----5:R-:W-:Y:S02]  /*3a80*/  HADD2.F32 R193, -RZ, R183.H0_H0 ;  /* 0x200000b7ffc17230 */ /* 0x020fe40000004100 */
[----:B------:R-:W-:-:S03]  /*3a90*/  @P2 HADD2.F32 R199, -RZ, R187.H0_H0 ;  /* 0x200000bbffc72230 */ /* 0x000fc60000004100 */
[----:B------:R-:W-:-:S04]  /*3aa0*/  FADD.FTZ R218, R193, R218 ;  /* 0x000000dac1da7221 */ /* 0x000fc80000010000 */
[----:B------:R-:W-:-:S05]  /*3ab0*/  @P2 FADD.FTZ R218, R199, R218 ;  /* 0x000000dac7da2221 */ /* 0x000fca0000010000 */
.L_x_16522:
[----:B------:R-:W-:-:S04]  /*3ac0*/  F2FP.PACK_AB R192, RZ, R218 ;  /* 0x000000daffc0723e */ /* 0x000fc800000000ff */
[----:B------:R-:W-:Y:S02]  /*3ad0*/  PRMT R191, R192, 0x7610, R191 ;  /* 0x00007610c0bf7816 */ /* 0x000fe400000000bf */
.L_x_16523:
[----:B------:R-:W-:Y:S01]  /*3ae0*/  HADD2.F32 R223, -RZ, R195.H1_H1 ;  /* 0x300000c3ffdf7230 */ /* 0x000fe20000004100 */
[----:B------:R-:W-:Y:S05]  /*3af0*/  @P3 BRA `(.L_x_16524) ;  /* 0x0000008000003947 */ /* 0x000fea0003800000 */
[----:B------:R-:W-:-:S04]  /*3b00*/  ISETP.NE.U32.AND P2, PT, RZ, c[0x0][0x180], PT ;  /* 0x00006000ff007a0c */ /* 0x000fc80003f45070 */
[----:B------:R-:W-:-:S13]  /*3b10*/  ISETP.NE.AND.EX P2, PT, RZ, c[0x0][0x184], PT, P2 ;  /* 0x00006100ff007a0c */ /* 0x000fda0003f45320 */
[----:B------:R-:W-:Y:S05]  /*3b20*/  @P2 BRA `(.L_x_16525) ;  /* 0x0000002000002947 */ /* 0x000fea0003800000 */
[----:B------:R-:W-:Y:S05]  /*3b30*/  @P1 BRA `(.L_x_16526) ;  /* 0x0000008000001947 */ /* 0x000fea0003800000 */
[----:B------:R-:W-:Y:S05]  /*3b40*/  BRA `(.L_x_16527) ;  /* 0x0000009000007947 */ /* 0x000fea0003800000 */
.L_x_16525:
[----:B-----5:R-:W-:-:S05]  /*3b50*/  HADD2.F32 R192, -RZ, R187.H1_H1 ;  /* 0x300000bbffc07230 */ /* 0x020fca0000004100 */
[----:B------:R-:W-:Y:S01]  /*3b60*/  FADD.FTZ R223, R192, R223 ;  /* 0x000000dfc0df7221 */ /* 0x000fe20000010000 */
[----:B------:R-:W-:Y:S05]  /*3b70*/  BRA `(.L_x_16526) ;  /* 0x0000004000007947 */ /* 0x000fea0003800000 */
.L_x_16524:
[----:B-----5:R-:W-:Y:S02]  /*3b80*/  HADD2.F32 R192, -RZ, R183.H1_H1 ;  /* 0x300000b7ffc07230 */ /* 0x020fe40000004100 */
[----:B------:R-:W-:-:S03]  /*3b90*/  @P2 HADD2.F32 R194, -RZ, R187.H1_H1 ;  /* 0x300000bbffc22230 */ /* 0x000fc60000004100 */
[----:B------:R-:W-:-:S04]  /*3ba0*/  FADD.FTZ R223, R192, R223 ;  /* 0x000000dfc0df7221 */ /* 0x000fc80000010000 */
[----:B------:R-:W-:-:S05]  /*3bb0*/  @P2 FADD.FTZ R223, R194, R223 ;  /* 0x000000dfc2df2221 */ /* 0x000fca0000010000 */
.L_x_16526:
[----:B------:R-:W-:-:S04]  /*3bc0*/  F2FP.PACK_AB R192, RZ, R223 ;  /* 0x000000dfffc0723e */ /* 0x000fc800000000ff */
[----:B------:R-:W-:Y:S02]  /*3bd0*/  PRMT R191, R191, 0x5410, R192 ;  /* 0x00005410bfbf7816 */ /* 0x000fe400000000c0 */
.L_x_16527:
[----:B------:R-:W-:-:S04]  /*3be0*/  @P1 LEA R192, P2, R197, c[0x0][0x188], 0x4 ;  /* 0x00006200c5c01a11 */ /* 0x000fc800078420ff */
[----:B------:R-:W-:-:S05]  /*3bf0*/  @P1 LEA.HI.X R193, R197, c[0x0][0x18c], RZ, 0x4, P2 ;  /* 0x00006300c5c11a11 */ /* 0x000fca00010f24ff */
[----:B------:R0:W-:Y:S04]  /*3c00*/  @P1 STG.E.128 [R192.64], R188 ;  /* 0x000000bcc0001986 */ /* 0x0001e8000c101d04 */
.L_x_16495:
[----:B------:R-:W-:Y:S05]  /*3c10*/  BSYNC B0 ;  /* 0x0000000000007941 */ /* 0x000fea0003800000 */
.L_x_16494:
        /* <DEDUP_REMOVED lines=48> */
.L_x_16542:
        /* <DEDUP_REMOVED lines=101> */
.L_x_16543:
        /* <DEDUP_REMOVED lines=35> */
[----:B------:R-:W-:Y:S01]  /*47a0*/  F2FP.PACK_AB R192, R193, R192 ;  /* 0x000000c0c1c0723e */ /* 0x000fe200000000ff */
[----:B------:R-:W-:-:S02]  /*47b0*/  FFMA.FTZ R195, R39, R224, R23 ;  /* 0x000000e027c37223 */ /* 0x000fc40000010017 */
[----:B------:R-:W-:Y:S02]  /*47c0*/  FMUL.FTZ R229, R226, R229 ;  /* 0x000000e5e2e57220 */ /* 0x000fe40000410000 */
[----:B------:R-:W-:Y:S01]  /*47d0*/  FFMA.FTZ R230, R42, R233, R26 ;  /* 0x000000e92ae67223 */ /* 0x000fe2000001001a */
[----:B------:R-:W-:Y:S01]  /*47e0*/  F2FP.PACK_AB R193, R195, R194 ;  /* 0x000000c2c3c1723e */ /* 0x000fe200000000ff */
[----:B------:R-:W-:Y:S02]  /*47f0*/  FFMA.FTZ R231, R43, R232, R27 ;  /* 0x000000e82be77223 */ /* 0x000fe4000001001b */
[-C--:B0-----:R-:W-:Y:S02]  /*4800*/  FFMA.FTZ R196, R40, R229.reuse, R24 ;  /* 0x000000e528c47223 */ /* 0x081fe40000010018 */
        /* <DEDUP_REMOVED lines=13> */
[----:B------:R-:W-:Y:S01]  /*48e0*/  FFMA.FTZ R232, R51, R232, R35 ;  /* 0x000000e833e87223 */ /* 0x000fe20000010023 */
[----:B------:R-:W-:Y:S01]  /*48f0*/  F2FP.PACK_AB R196, R225, R196 ;  /* 0x000000c4e1c4723e */ /* 0x000fe200000000ff */
[----:B------:R-:W-:-:S03]  /*4900*/  IMAD.WIDE.U32 R228, R2, R231, c[0x0][0x208] ;  /* 0x0000820002e47625 */ /* 0x000fc600078e00e7 */
[----:B------:R-:W-:Y:S01]  /*4910*/  F2FP.PACK_AB R199, R232, R199 ;  /* 0x000000c7e8c7723e */ /* 0x000fe200000000ff */
[C---:B------:R-:W-:Y:S01]  /*4920*/  IMAD.WIDE.U32 R224, R2.reuse, R231, c[0x0][0x210] ;  /* 0x0000840002e07625 */ /* 0x040fe200078e00e7 */
[----:B------:R0:W-:Y:S01]  /*4930*/  STG.E.128 [R228.64], R192 ;  /* 0x000000c0e4007986 */ /* 0x0001e2000c101d04 */
[----:B------:R-:W-:-:S03]  /*4940*/  IADD3 R2, R2, 0x20, RZ ;  /* 0x0000002002027810 */ /* 0x000fc60007ffe0ff */
[----:B------:R0:W-:Y:S04]  /*4950*/  STG.E.128 [R224.64], R196 ;  /* 0x000000c4e0007986 */ /* 0x0001e8000c101d04 */
.L_x_16531:
[----:B------:R-:W-:Y:S05]  /*4960*/  BSYNC B0 ;  /* 0x0000000000007941 */ /* 0x000fea0003800000 */
.L_x_16530:
        /* <DEDUP_REMOVED lines=49> */
.L_x_16533:
[----:B------:R-:W-:Y:S05]  /*4c80*/  BSYNC B0 ;  /* 0x0000000000007941 */ /* 0x000fea0003800000 */
.L_x_16532:
        /* <DEDUP_REMOVED lines=27> */
[-C--:B------:R-:W-:Y:S02]  /*4e40*/  FFMA.FTZ R196, R104, R229.reuse, R88 ;  /* 0x000000e568c47223 */ /* 0x080fe40000010058 */
        /* <DEDUP_REMOVED lines=21> */
.L_x_16535:
[----:B------:R-:W-:Y:S05]  /*4fa0*/  BSYNC B0 ;  /* 0x0000000000007941 */ /* 0x000fea0003800000 */
.L_x_16534:
        /* <DEDUP_REMOVED lines=49> */
.L_x_16537:
[----:B------:R-:W-:Y:S05]  /*52c0*/  BSYNC B0 ;  /* 0x0000000000007941 */ /* 0x000fea0003800000 */
.L_x_16536:
        /* <DEDUP_REMOVED lines=16> */
[----:B------:R-:W-:Y:S02]  /*53d0*/  FMUL.FTZ R230, R226, R227 ;  /* 0x000000e3e2e67220 */ /* 0x000fe40000410000 */
[----:B-----5:R-:W-:Y:S02]  /*53e0*/  FFMA.FTZ R192, R164, R197, R148 ;  /* 0x000000c5a4c07223 */ /* 0x020fe40000010094 */
[----:B------:R-:W-:Y:S02]  /*53f0*/  FFMA.FTZ R193, R165, R198, R149 ;  /* 0x000000c6a5c17223 */ /* 0x000fe40000010095 */
[C---:B------:R-:W-:Y:S02]  /*5400*/  FMUL.FTZ R229, R226.reuse, R229 ;  /* 0x000000e5e2e57220 */ /* 0x040fe40000410000 */
[----:B------:R-:W-:Y:S01]  /*5410*/  FMUL.FTZ R228, R226, R231 ;  /* 0x000000e7e2e47220 */ /* 0x000fe20000410000 */
[----:B------:R-:W-:Y:S01]  /*5420*/  F2FP.PACK_AB R192, R193, R192 ;  /* 0x000000c0c1c0723e */ /* 0x000fe200000000ff */
[----:B------:R-:W-:-:S02]  /*5430*/  FFMA.FTZ R194, R166, R199, R150 ;  /* 0x000000c7a6c27223 */ /* 0x000fc40000010096 */
[----:B------:R-:W-:Y:S02]  /*5440*/  FFMA.FTZ R195, R167, R224, R151 ;  /* 0x000000e0a7c37223 */ /* 0x000fe40000010097 */
        /* <DEDUP_REMOVED lines=17> */
[----:B------:R-:W-:Y:S02]  /*5560*/  FFMA.FTZ R228, R177, R228, R161 ;  /* 0x000000e4b1e47223 */ /* 0x000fe400000100a1 */
[----:B------:R-:W-:Y:S01]  /*5570*/  IMAD.WIDE.U32 R224, R2, R227, c[0x0][0x208] ;  /* 0x0000820002e07625 */ /* 0x000fe200078e00e3 */
[----:B------:R-:W-:Y:S02]  /*5580*/  F2FP.PACK_AB R199, R230, R199 ;  /* 0x000000c7e6c7723e */ /* 0x000fe400000000ff */
[----:B------:R-:W-:Y:S01]  /*5590*/  F2FP.PACK_AB R198, R228, R229 ;  /* 0x000000e5e4c6723e */ /* 0x000fe200000000ff */
[----:B------:R-:W-:Y:S01]  /*55a0*/  IMAD.WIDE.U32 R226, R2, R227, c[0x0][0x210] ;  /* 0x0000840002e27625 */ /* 0x000fe200078e00e3 */
[----:B------:R0:W-:Y:S04]  /*55b0*/  STG.E.128 [R224.64], R192 ;  /* 0x000000c0e0007986 */ /* 0x0001e8000c101d04 */
[----:B------:R0:W-:Y:S02]  /*55c0*/  STG.E.128 [R226.64], R196 ;  /* 0x000000c4e2007986 */ /* 0x0001e4000c101d04 */
.L_x_16539:
[----:B------:R-:W-:Y:S05]  /*55d0*/  BSYNC B0 ;  /* 0x0000000000007941 */ /* 0x000fea0003800000 */
.L_x_16538:
[----:B------:R-:W-:-:S05]  /*55e0*/  MOV R2, 0x4 ;  /* 0x0000000400027802 */ /* 0x000fca0000000f00 */
[----:B------:R-:W-:-:S05]  /*55f0*/  IMAD R3, R2, c[0x0][0x160], R3 ;  /* 0x0000580002037a24 */ /* 0x000fca00078e0203 */
[----:B------:R-:W-:-:S13]  /*5600*/  ISETP.GE.AND P2, PT, R3, c[0x0][0x164], PT ;  /* 0x0000590003007a0c */ /* 0x000fda0003f46270 */
[----:B01---5:R-:W-:Y:S01]  /*5610*/  @P2 CALL.REL.NOINC `(.L_x_16540) ;  /* 0x0000001000002944 */ /* 0x023fe20003c00000 */
[----:B------:R-:W-:Y:S05]  /*5620*/  BRA `(.L_x_16541) ;  /* 0xffffb67000007947 */ /* 0x000fea000383ffff */
.L_x_16540:
[----:B------:R-:W-:Y:S05]  /*5630*/  EXIT ;  /* 0x000000000000794d */ /* 0x000fea0003800000 */
.L_x_16528:
[----:B------:R-:W-:Y:S01]  /*5640*/  HFMA2.MMA R199, -RZ, RZ, 0, 5.9604644775390625e-08 ;  /* 0x00000001ffc77435 */ /* 0x000fe200000001ff */
[----:B------:R-:W-:Y:S02]  /*5650*/  MOV R195, 0x1f ;  /* 0x0000001f00c37802 */ /* 0x000fe40000000f00 */
[----:B------:R-:W-:Y:S02]  /*5660*/  MOV R198, 0xffffffff ;  /* 0xffffffff00c67802 */ /* 0x000fe40000000f00 */
[----:B------:R-:W-:Y:S02]  /*5670*/  MOV R192, 0x5690 ;  /* 0x0000569000c07802 */ /* 0x000fe40000000f00 */
[----:B-----5:R-:W-:Y:S05]  /*5680*/  CALL.REL.NOINC `($__internal_40_$__cuda_sm70_shflsync_bfly_p) ;  /* 0x000008c000007944 */ /* 0x020fea0003c00000 */
[----:B-1----:R-:W-:Y:S01]  /*5690*/  MOV R193, R199 ;  /* 0x000000c700c17202 */ /* 0x002fe20000000f00 */
[----:B0-----:R-:W-:Y:S05]  /*56a0*/  BRA `(.L_x_16542) ;  /* 0xffffe87000007947 */ /* 0x001fea000383ffff */
.L_x_16529:
[----:B------:R-:W-:Y:S01]  /*56b0*/  HFMA2.MMA R199, -RZ, RZ, 0, 1.1920928955078125e-07 ;  /* 0x00000002ffc77435 */ /* 0x000fe200000001ff */
[----:B0-----:R-:W-:Y:S02]  /*56c0*/  MOV R194, R224 ;  /* 0x000000e000c27202 */ /* 0x001fe40000000f00 */
[----:B------:R-:W-:Y:S02]  /*56d0*/  MOV R195, 0x1f ;  /* 0x0000001f00c37802 */ /* 0x000fe40000000f00 */
[----:B------:R-:W-:-:S02]  /*56e0*/  MOV R198, 0xffffffff ;  /* 0xffffffff00c67802 */ /* 0x000fc40000000f00 */
[----:B------:R-:W-:Y:S02]  /*56f0*/  MOV R192, 0x5710 ;  /* 0x0000571000c07802 */ /* 0x000fe40000000f00 */
[----:B-----5:R-:W-:Y:S05]  /*5700*/  CALL.REL.NOINC `($__internal_40_$__cuda_sm70_shflsync_bfly_p) ;  /* 0x0000084000007944 */ /* 0x020fea0003c00000 */
[----:B01----:R-:W-:Y:S01]  /*5710*/  FADD.FTZ R194, R224, R199 ;  /* 0x000000c7e0c27221 */ /* 0x003fe20000010000 */
[----:B------:R-:W-:Y:S01]  /*5720*/  HFMA2.MMA R199, -RZ, RZ, 0, 2.384185791015625e-07 ;  /* 0x00000004ffc77435 */ /* 0x000fe200000001ff */
[----:B------:R-:W-:Y:S02]  /*5730*/  MOV R195, 0x1f ;  /* 0x0000001f00c37802 */ /* 0x000fe40000000f00 */
[----:B------:R-:W-:Y:S02]  /*5740*/  MOV R198, 0xffffffff ;  /* 0xffffffff00c67802 */ /* 0x000fe40000000f00 */
[----:B------:R-:W-:Y:S02]  /*5750*/  MOV R192, 0x5770 ;  /* 0x0000577000c07802 */ /* 0x000fe40000000f00 */
[----:B------:R-:W-:Y:S05]  /*5760*/  CALL.REL.NOINC `($__internal_40_$__cuda_sm70_shflsync_bfly_p) ;  /* 0x000007e000007944 */ /* 0x000fea0003c00000 */
[----:B01----:R-:W-:Y:S01]  /*5770*/  FADD.FTZ R194, R194, R199 ;  /* 0x000000c7c2c27221 */ /* 0x003fe20000010000 */
[----:B------:R-:W-:Y:S01]  /*5780*/  HFMA2.MMA R199, -RZ, RZ, 0, 4.76837158203125e-07 ;  /* 0x00000008ffc77435 */ /* 0x000fe200000001ff */
[----:B------:R-:W-:Y:S02]  /*5790*/  MOV R195, 0x1f ;  /* 0x0000001f00c37802 */ /* 0x000fe40000000f00 */
[----:B------:R-:W-:-:S02]  /*57a0*/  MOV R198, 0xffffffff ;  /* 0xffffffff00c67802 */ /* 0x000fc40000000f00 */
[----:B------:R-:W-:Y:S02]  /*57b0*/  MOV R192, 0x57d0 ;  /* 0x000057d000c07802 */ /* 0x000fe40000000f00 */
[----:B------:R-:W-:Y:S05]  /*57c0*/  CALL.REL.NOINC `($__internal_40_$__cuda_sm70_shflsync_bfly_p) ;  /* 0x0000078000007944 */ /* 0x000fea0003c00000 */
[----:B01----:R-:W-:Y:S01]  /*57d0*/  FADD.FTZ R194, R194, R199 ;  /* 0x000000c7c2c27221 */ /* 0x003fe20000010000 */
[----:B------:R-:W-:Y:S01]  /*57e0*/  HFMA2.MMA R199, -RZ, RZ, 0, 9.5367431640625e-07 ;  /* 0x00000010ffc77435 */ /* 0x000fe200000001ff */
[----:B------:R-:W-:Y:S02]  /*57f0*/  MOV R195, 0x1f ;  /* 0x0000001f00c37802 */ /* 0x000fe40000000f00 */
[----:B------:R-:W-:Y:S02]  /*5800*/  MOV R198, 0xffffffff ;  /* 0xffffffff00c67802 */ /* 0x000fe40000000f00 */
[----:B------:R-:W-:Y:S02]  /*5810*/  MOV R192, 0x5830 ;  /* 0x0000583000c07802 */ /* 0x000fe40000000f00 */
[----:B------:R-:W-:Y:S05]  /*5820*/  CALL.REL.NOINC `($__internal_40_$__cuda_sm70_shflsync_bfly_p) ;  /* 0x0000072000007944 */ /* 0x000fea0003c00000 */
        /* <DEDUP_REMOVED lines=87> */
[----:B------:R-:W-:Y:S05]  /*5da0*/  CALL.REL.NOINC `($__internal_40_$__cuda_sm70_shflsync_bfly_p) ;  /* 0x000001a000007944 */ /* 0x000fea0003c00000 */
[----:B01----:R-:W-:Y:S01]  /*5db0*/  FADD.FTZ R194, R194, R199 ;  /* 0x000000c7c2c27221 */ /* 0x003fe20000010000 */
[----:B------:R-:W-:Y:S01]  /*5dc0*/  HFMA2.MMA R199, -RZ, RZ, 0, 1.1920928955078125e-07 ;  /* 0x00000002ffc77435 */ /* 0x000fe200000001ff */
[----:B------:R-:W-:Y:S02]  /*5dd0*/  MOV R195, 0x1f ;  /* 0x0000001f00c37802 */ /* 0x000fe40000000f00 */
[----:B------:R-:W-:Y:S02]  /*5de0*/  MOV R198, 0xffffffff ;  /* 0xffffffff00c67802 */ /* 0x000fe40000000f00 */
[----:B------:R-:W-:Y:S02]  /*5df0*/  MOV R192, 0x5e10 ;  /* 0x00005e1000c07802 */ /* 0x000fe40000000f00 */
[----:B------:R-:W-:Y:S05]  /*5e00*/  CALL.REL.NOINC `($__internal_40_$__cuda_sm70_shflsync_bfly_p) ;  /* 0x0000014000007944 */ /* 0x000fea0003c00000 */
[----:B01----:R-:W-:Y:S01]  /*5e10*/  FADD.FTZ R194, R194, R199 ;  /* 0x000000c7c2c27221 */ /* 0x003fe20000010000 */
[----:B------:R-:W-:Y:S01]  /*5e20*/  HFMA2.MMA R199, -RZ, RZ, 0, 2.384185791015625e-07 ;  /* 0x00000004ffc77435 */ /* 0x000fe200000001ff */
[----:B------:R-:W-:Y:S02]  /*5e30*/  MOV R195, 0x1f ;  /* 0x0000001f00c37802 */ /* 0x000fe40000000f00 */
[----:B------:R-:W-:-:S02]  /*5e40*/  MOV R198, 0xffffffff ;  /* 0xffffffff00c67802 */ /* 0x000fc40000000f00 */
[----:B------:R-:W-:Y:S02]  /*5e50*/  MOV R192, 0x5e70 ;  /* 0x00005e7000c07802 */ /* 0x000fe40000000f00 */
[----:B------:R-:W-:Y:S05]  /*5e60*/  CALL.REL.NOINC `($__internal_40_$__cuda_sm70_shflsync_bfly_p) ;  /* 0x000000e000007944 */ /* 0x000fea0003c00000 */
[----:B01----:R-:W-:Y:S01]  /*5e70*/  FADD.FTZ R194, R194, R199 ;  /* 0x000000c7c2c27221 */ /* 0x003fe20000010000 */
[----:B------:R-:W-:Y:S01]  /*5e80*/  HFMA2.MMA R199, -RZ, RZ, 0, 4.76837158203125e-07 ;  /* 0x00000008ffc77435 */ /* 0x000fe200000001ff */
[----:B------:R-:W-:Y:S02]  /*5e90*/  MOV R195, 0x1f ;  /* 0x0000001f00c37802 */ /* 0x000fe40000000f00 */
[----:B------:R-:W-:Y:S02]  /*5ea0*/  MOV R198, 0xffffffff ;  /* 0xffffffff00c67802 */ /* 0x000fe40000000f00 */
[----:B------:R-:W-:Y:S02]  /*5eb0*/  MOV R192, 0x5ed0 ;  /* 0x00005ed000c07802 */ /* 0x000fe40000000f00 */
[----:B------:R-:W-:Y:S05]  /*5ec0*/  CALL.REL.NOINC `($__internal_40_$__cuda_sm70_shflsync_bfly_p) ;  /* 0x0000008000007944 */ /* 0x000fea0003c00000 */
[----:B-1----:R-:W-:Y:S01]  /*5ed0*/  FADD.FTZ R196, R194, R199 ;  /* 0x000000c7c2c47221 */ /* 0x002fe20000010000 */
[----:B------:R-:W-:Y:S01]  /*5ee0*/  HFMA2.MMA R199, -RZ, RZ, 0, 9.5367431640625e-07 ;  /* 0x00000010ffc77435 */ /* 0x000fe200000001ff */
[----:B0-----:R-:W-:Y:S02]  /*5ef0*/  MOV R195, 0x1f ;  /* 0x0000001f00c37802 */ /* 0x001fe40000000f00 */
[----:B------:R-:W-:-:S02]  /*5f00*/  MOV R198, 0xffffffff ;  /* 0xffffffff00c67802 */ /* 0x000fc40000000f00 */
[----:B------:R-:W-:Y:S02]  /*5f10*/  MOV R194, R196 ;  /* 0x000000c400c27202 */ /* 0x000fe40000000f00 */
[----:B------:R-:W-:Y:S02]  /*5f20*/  MOV R192, 0x5f40 ;  /* 0x00005f4000c07802 */ /* 0x000fe40000000f00 */
[----:B------:R-:W-:Y:S05]  /*5f30*/  CALL.REL.NOINC `($__internal_40_$__cuda_sm70_shflsync_bfly_p) ;  /* 0x0000001000007944 */ /* 0x000fea0003c00000 */
[----:B01----:R-:W-:Y:S05]  /*5f40*/  BRA `(.L_x_16543) ;  /* 0xffffe62000007947 */ /* 0x003fea000383ffff */
        .weak           $__internal_40_$__cuda_sm70_shflsync_bfly_p
        .type           $__internal_40_$__cuda_sm70_shflsync_bfly_p,@function
        .size           $__internal_40_$__cuda_sm70_shflsync_bfly_p,(.L_x_33018 - $__internal_40_$__cuda_sm70_shflsync_bfly_p)
$__internal_40_$__cuda_sm70_shflsync_bfly_p:
[----:B------:R-:W-:Y:S01]  /*5f50*/  HFMA2.MMA R193, -RZ, RZ, 0, 0 ;  /* 0x00000000ffc17435 */ /* 0x000fe200000001ff */
[----:B------:R-:W-:Y:S04]  /*5f60*/  WARPSYNC R198 ;  /* 0x000000c600007348 */ /* 0x000fe80003800000 */
[----:B------:R0:W1:Y:S01]  /*5f70*/  SHFL.BFLY PT, R199, R194, R199, R195 ;  /* 0x0c0000c7c2c77389 */ /* 0x00006200000e00c3 */
[----:B------:R-:W-:Y:S05]  /*5f80*/  RET.REL.NODEC R192 `(_ZN10layer_norm31ln_parallel_residual_fwd_kernelINS_13Kernel_traitsIf6__halfS2_S2_fjLj1280ELj1ELj4ELj1ELj16ENS_18Kernel_traits_baseILj1280EfS2_S2_S2_fjLj128EEEEELb0ELb0ELb0EEEvNS_9FwdParamsE) ;  /* 0xffffa070c0007950 */ /* 0x000fea0003c3ffff */
.L_x_16544:
        /* <DEDUP_REMOVED lines=15> */
.L_x_33018:


//--------------------- .text._ZN10layer_norm31ln_parallel_residual_fwd_kernelINS_13Kernel_traitsIf6__halfS2_S2_fjLj1280ELj1ELj4ELj1ELj16ENS_18Kernel_traits_baseILj1280EfS2_S2_S2_fjLj128EEEEELb0ELb0ELb1EEEvNS_9FwdParamsE --------------------------
	.section	.text._ZN10layer_norm31ln_parallel_residual_fwd_kernelINS_13Kernel_traitsIf6__halfS2_S2_fjLj1280ELj1ELj4ELj1ELj16ENS_18Kernel_traits_baseILj1280EfS2_S2_S2_fjLj128EEEEELb0ELb0ELb1EEEvNS_9FwdParamsE,"ax",@progbits
	.sectioninfo	@"SHI_REGISTERS=255"
	.align	128
        .global         _ZN10layer_norm31ln_parallel_residual_fwd_kernelINS_13Kernel_traitsIf6__halfS2_S2_fjLj1280ELj1ELj4ELj1ELj16ENS_18Kernel_traits_baseILj1280EfS2_S2_S2_fjLj128EEEEELb0ELb0ELb1EEEvNS_9FwdParamsE
        .type           _ZN10layer_norm31ln_parallel_residual_fwd_kernelINS_13Kernel_traitsIf6__halfS2_S2_fjLj1280ELj1ELj4ELj1ELj16ENS_18Kernel_traits_baseILj1280EfS2_S2_S2_fjLj128EEEEELb0ELb0ELb1EEEvNS_9FwdParamsE,@function
        .size           _ZN10layer_norm31ln_parallel_residual_fwd_kernelINS_13Kernel_traitsIf6__halfS2_S2_fjLj1280ELj1ELj4ELj1ELj16ENS_18Kernel_traits_baseILj1280EfS2_S2_S2_fjLj128EEEEELb0ELb0ELb1EEEvNS_9FwdParamsE,(.L_x_33019 - _ZN10layer_norm31ln_parallel_residual_fwd_kernelINS_13Kernel_traitsIf6__halfS2_S2_fjLj1280ELj1ELj4ELj1ELj16ENS_18Kernel_traits_baseILj1280EfS2_S2_S2_fjLj128EEEEELb0ELb0ELb1EEEvNS_9FwdParamsE)
        .other          _ZN10layer_norm31ln_parallel_residual_fwd_kernelINS_13Kernel_traitsIf6__halfS2_S2_fjLj1280ELj1ELj4ELj1ELj16ENS_18Kernel_traits_baseILj1280EfS2_S2_S2_fjLj128EEEEELb0ELb0ELb1EEEvNS_9FwdParamsE,@"STO_CUDA_ENTRY STV_DEFAULT"
_ZN10layer_norm31ln_parallel_residual_fwd_kernelINS_13Kernel_traitsIf6__halfS2_S2_fjLj1280ELj1ELj4ELj1ELj16ENS_18Kernel_traits_baseILj1280EfS2_S2_S2_fjLj128EEEEELb0ELb0ELb1EEEvNS_9FwdParamsE:
.text._ZN10layer_norm31ln_parallel_residual_fwd_kernelINS_13Kernel_traitsIf6__halfS2_S2_fjLj1280ELj1ELj4ELj1ELj16ENS_18Kernel_traits_baseILj1280EfS2_S2_S2_fjLj128EEEEELb0ELb0ELb1EEEvNS_9FwdParamsE:
        /* <DEDUP_REMOVED lines=109> */
.L_x_16708:
        /* <DEDUP_REMOVED lines=24> */
.L_x_16546:
[----:B-----5:R-:W-:-:S05]  /*0850*/  HADD2.F32 R2, -RZ, R168.H0_H0 ;  /* 0x200000a8ff027230 */ /* 0x020fca0000004100 */
[----:B------:R-:W-:Y:S01]  /*0860*/  FADD.FTZ R191, R191, R2 ;  /* 0x00000002bfbf7221 */ /* 0x000fe20000010000 */
[----:B------:R-:W-:Y:S05]  /*0870*/  BRA `(.L_x_16547) ;  /* 0x0000004000007947 */ /* 0x000fea0003800000 */
.L_x_16545:
[----:B0----5:R-:W-:Y:S02]  /*0880*/  HADD2.F32 R2, -RZ, R164.H0_H0 ;  /* 0x200000a4ff027230 */ /* 0x021fe40000004100 */
[----:B------:R-:W-:-:S03]  /*0890*/  @P2 HADD2.F32 R180, -RZ, R168.H0_H0 ;  /* 0x200000a8ffb42230 */ /* 0x000fc60000004100 */
[----:B------:R-:W-:-:S04]  /*08a0*/  FADD.FTZ R191, R191, R2 ;  /* 0x00000002bfbf7221 */ /* 0x000fc80000010000 */
[----:B------:R-:W-:-:S05]  /*08b0*/  @P2 FADD.FTZ R191, R191, R180 ;  /* 0x000000b4bfbf2221 */ /* 0x000fca0000010000 */
.L_x_16547:
[----:B------:R-:W-:-:S04]  /*08c0*/  F2FP.PACK_AB R2, RZ, R191 ;  /* 0x000000bfff02723e */ /* 0x000fc800000000ff */
[----:B------:R-:W-:Y:S02]  /*08d0*/  PRMT R172, R2, 0x7610, R172 ;  /* 0x0000761002ac7816 */ /* 0x000fe400000000ac */
.L_x_16548:
[----:B------:R-:W-:Y:S01]  /*08e0*/  HADD2.F32 R203, -RZ, R176.H1_H1 ;  /* 0x300000b0ffcb7230 */ /* 0x000fe20000004100 */
[----:B------:R-:W-:Y:S05]  /*08f0*/  @P3 BRA `(.L_x_16549) ;  /* 0x0000008000003947 */ /* 0x000fea0003800000 */
[----:B------:R-:W-:-:S04]  /*0900*/  ISETP.NE.U32.AND P4, PT, RZ, c[0x0][0x180], PT ;  /* 0x00006000ff007a0c */ /* 0x000fc80003f85070 */
[----:B------:R-:W-:-:S13]  /*0910*/  ISETP.NE.AND.EX P4, PT, RZ, c[0x0][0x184], PT, P4 ;  /* 0x00006100ff007a0c */ /* 0x000fda0003f85340 */
[----:B------:R-:W-:Y:S05]  /*0920*/  @P4 BRA `(.L_x_16550) ;  /* 0x0000002000004947 */ /* 0x000fea0003800000 */
[----:B------:R-:W-:Y:S05]  /*0930*/  @P0 BRA `(.L_x_16551) ;  /* 0x0000008000000947 */ /* 0x000fea0003800000 */
[----:B------:R-:W-:Y:S05]  /*0940*/  BRA `(.L_x_16552) ;  /* 0x0000009000007947 */ /* 0x000fea0003800000 */
.L_x_16550:
[----:B-----5:R-:W-:-:S05]  /*0950*/  HADD2.F32 R2, -RZ, R168.H1_H1 ;  /* 0x300000a8ff027230 */ /* 0x020fca0000004100 */
[----:B------:R-:W-:Y:S01]  /*0960*/  FADD.FTZ R203, R203, R2 ;  /* 0x00000002cbcb7221 */ /* 0x000fe20000010000 */
[----:B------:R-:W-:Y:S05]  /*0970*/  BRA `(.L_x_16551) ;  /* 0x0000004000007947 */ /* 0x000fea0003800000 */
.L_x_16549:
[----:B-----5:R-:W-:Y:S02]  /*0980*/  HADD2.F32 R2, -RZ, R164.H1_H1 ;  /* 0x300000a4ff027230 */ /* 0x020fe40000004100 */
[----:B------:R-:W-:-:S03]  /*0990*/  @P2 HADD2.F32 R176, -RZ, R168.H1_H1 ;  /* 0x300000a8ffb02230 */ /* 0x000fc60000004100 */
[----:B------:R-:W-:-:S04]  /*09a0*/  FADD.FTZ R203, R203, R2 ;  /* 0x00000002cbcb7221 */ /* 0x000fc80000010000 */
[----:B------:R-:W-:-:S05]  /*09b0*/  @P2 FADD.FTZ R203, R203, R176 ;  /* 0x000000b0cbcb2221 */ /* 0x000fca0000010000 */
.L_x_16551:
[----:B------:R-:W-:-:S04]  /*09c0*/  F2FP.PACK_AB R2, RZ, R203 ;  /* 0x000000cbff02723e */ /* 0x000fc800000000ff */
[----:B------:R-:W-:Y:S02]  /*09d0*/  PRMT R172, R172, 0x5410, R2 ;  /* 0x00005410acac7816 */ /* 0x000fe40000000002 */
.L_x_16552:
[----:B------:R-:W-:Y:S01]  /*09e0*/  HADD2.F32 R201, -RZ, R177.H0_H0 ;  /* 0x200000b1ffc97230 */ /* 0x000fe20000004100 */
[----:B------:R-:W-:Y:S05]  /*09f0*/  @P3 BRA `(.L_x_16553) ;  /* 0x0000008000003947 */ /* 0x000fea0003800000 */
[----:B------:R-:W-:-:S04]  /*0a00*/  ISETP.NE.U32.AND P4, PT, RZ, c[0x0][0x180], PT ;  /* 0x00006000ff007a0c */ /* 0x000fc80003f85070 */
[----:B------:R-:W-:-:S13]  /*0a10*/  ISETP.NE.AND.EX P4, PT, RZ, c[0x0][0x184], PT, P4 ;  /* 0x00006100ff007a0c */ /* 0x000fda0003f85340 */
[----:B------:R-:W-:Y:S05]  /*0a20*/  @P4 BRA `(.L_x_16554) ;  /* 0x0000002000004947 */ /* 0x000fea0003800000 */
[----:B------:R-:W-:Y:S05]  /*0a30*/  @P0 BRA `(.L_x_16555) ;  /* 0x0000008000000947 */ /* 0x000fea0003800000 */
[----:B------:R-:W-:Y:S05]  /*0a40*/  BRA `(.L_x_16556) ;  /* 0x0000009000007947 */ /* 0x000fea0003800000 */
.L_x_16554:
[----:B-----5:R-:W-:-:S05]  /*0a50*/  HADD2.F32 R2, -RZ, R169.H0_H0 ;  /* 0x200000a9ff027230 */ /* 0x020fca0000004100 */
[----:B------:R-:W-:Y:S01]  /*0a60*/  FADD.FTZ R201, R201, R2 ;  /* 0x00000002c9c97221 */ /* 0x000fe20000010000 */
[----:B------:R-:W-:Y:S05]  /*0a70*/  BRA `(.L_x_16555) ;  /* 0x0000004000007947 */ /* 0x000fea0003800000 */
.L_x_16553:
[----:B-----5:R-:W-:Y:S02]  /*0a80*/  HADD2.F32 R2, -RZ, R165.H0_H0 ;  /* 0x200000a5ff027230 */ /* 0x020fe40000004100 */
[----:B------:R-:W-:-:S03]  /*0a90*/  @P2 HADD2.F32 R176, -RZ, R169.H0_H0 ;  /* 0x200000a9ffb02230 */ /* 0x000fc60000004100 */
[----:B------:R-:W-:-:S04]  /*0aa0*/  FADD.FTZ R201, R201, R2 ;  /* 0x00000002c9c97221 */ /* 0x000fc80000010000 */
[----:B------:R-:W-:-:S05]  /*0ab0*/  @P2 FADD.FTZ R201, R201, R176 ;  /* 0x000000b0c9c92221 */ /* 0x000fca0000010000 */
.L_x_16555:
[----:B------:R-:W-:-:S04]  /*0ac0*/  F2FP.PACK_AB R2, RZ, R201 ;  /* 0x000000c9ff02723e */ /* 0x000fc800000000ff */
[----:B------:R-:W-:Y:S02]  /*0ad0*/  PRMT R173, R2, 0x7610, R173 ;  /* 0x0000761002ad7816 */ /* 0x000fe400000000ad */
.L_x_16556:
[----:B------:R-:W-:Y:S01]  /*0ae0*/  HADD2.F32 R199, -RZ, R177.H1_H1 ;  /* 0x300000b1ffc77230 */ /* 0x000fe20000004100 */
[----:B------:R-:W-:Y:S05]  /*0af0*/  @P3 BRA `(.L_x_16557) ;  /* 0x0000008000003947 */ /* 0x000fea0003800000 */
[----:B------:R-:W-:-:S04]  /*0b00*/  ISETP.NE.U32.AND P4, PT, RZ, c[0x0][0x180], PT ;  /* 0x00006000ff007a0c */ /* 0x000fc80003f85070 */
[----:B------:R-:W-:-:S13]  /*0b10*/  ISETP.NE.AND.EX P4, PT, RZ, c[0x0][0x184], PT, P4 ;  /* 0x00006100ff007a0c */ /* 0x000fda0003f85340 */
[----:B------:R-:W-:Y:S05]  /*0b20*/  @P4 BRA `(.L_x_16558) ;  /* 0x0000002000004947 */ /* 0x000fea0003800000 */
[----:B------:R-:W-:Y:S05]  /*0b30*/  @P0 BRA `(.L_x_16559) ;  /* 0x0000008000000947 */ /* 0x000fea0003800000 */
[----:B------:R-:W-:Y:S05]  /*0b40*/  BRA `(.L_x_16560) ;  /* 0x0000009000007947 */ /* 0x000fea0003800000 */
.L_x_16558:
[----:B-----5:R-:W-:-:S05]  /*0b50*/  HADD2.F32 R2, -RZ, R169.H1_H1 ;  /* 0x300000a9ff027230 */ /* 0x020fca0000004100 */
[----:B------:R-:W-:Y:S01]  /*0b60*/  FADD.FTZ R199, R199, R2 ;  /* 0x00000002c7c77221 */ /* 0x000fe20000010000 */
[----:B------:R-:W-:Y:S05]  /*0b70*/  BRA `(.L_x_16559) ;  /* 0x0000004000007947 */ /* 0x000fea0003800000 */
.L_x_16557:
[----:B-----5:R-:W-:Y:S02]  /*0b80*/  HADD2.F32 R2, -RZ, R165.H1_H1 ;  /* 0x300000a5ff027230 */ /* 0x020fe40000004100 */
[----:B------:R-:W-:-:S03]  /*0b90*/  @P2 HADD2.F32 R176, -RZ, R169.H1_H1 ;  /* 0x300000a9ffb02230 */ /* 0x000fc60000004100 */
[----:B------:R-:W-:-:S04]  /*0ba0*/  FADD.FTZ R199, R199, R2 ;  /* 0x00000002c7c77221 */ /* 0x000fc80000010000 */
[----:B------:R-:W-:-:S05]  /*0bb0*/  @P2 FADD.FTZ R199, R199, R176 ;  /* 0x000000b0c7c72221 */ /* 0x000fca0000010000 */
.L_x_16559:
[----:B------:R-:W-:-:S04]  /*0bc0*/  F2FP.PACK_AB R2, RZ, R199 ;  /* 0x000000c7ff02723e */ /* 0x000fc800000000ff */
[----:B------:R-:W-:Y:S02]  /*0bd0*/  PRMT R173, R173, 0x5410, R2 ;  /* 0x00005410adad7816 */ /* 0x000fe40000000002 */
.L_x_16560:
[----:B------:R-:W-:Y:S01]  /*0be0*/  HADD2.F32 R182, -RZ, R178.H0_H0 ;  /* 0x200000b2ffb67230 */ /* 0x000fe20000004100 */
[----:B------:R-:W-:Y:S05]  /*0bf0*/  @P3 BRA `(.L_x_16561) ;  /* 0x0000008000003947 */ /* 0x000fea0003800000 */
[----:B------:R-:W-:-:S04]  /*0c00*/  ISETP.NE.U32.AND P4, PT, RZ, c[0x0][0x180], PT ;  /* 0x00006000ff007a0c */ /* 0x000fc80003f85070 */
[----:B------:R-:W-:-:S13]  /*0c10*/  ISETP.NE.AND.EX P4, PT, RZ, c[0x0][0x184], PT, P4 ;  /* 0x00006100ff007a0c */ /* 0x000fda0003f85340 */
[----:B------:R-:W-:Y:S05]  /*0c20*/  @P4 BRA `(.L_x_16562) ;  /* 0x0000002000004947 */ /* 0x000fea0003800000 */
[----:B------:R-:W-:Y:S05]  /*0c30*/  @P0 BRA `(.L_x_16563) ;  /* 0x0000008000000947 */ /* 0x000fea0003800000 */
[----:B------:R-:W-:Y:S05]  /*0c40*/  BRA `(.L_x_16564) ;  /* 0x0000009000007947 */ /* 0x000fea0003800000 */
.L_x_16562:
[----:B-----5:R-:W-:-:S05]  /*0c50*/  HADD2.F32 R3, -RZ, R170.H0_H0 ;  /* 0x200000aaff037230 */ /* 0x020fca0000004100 */
[----:B------:R-:W-:Y:S01]  /*0c60*/  FADD.FTZ R182, R182, R3 ;  /* 0x00000003b6b67221 */ /* 0x000fe20000010000 */
[----:B------:R-:W-:Y:S05]  /*0c70*/  BRA `(.L_x_16563) ;  /* 0x0000004000007947 */ /* 0x000fea0003800000 */
.L_x_16561:
[----:B-----5:R-:W-:Y:S02]  /*0c80*/  HADD2.F32 R3, -RZ, R166.H0_H0 ;  /* 0x200000a6ff037230 */ /* 0x020fe40000004100 */
[----:B------:R-:W-:-:S03]  /*0c90*/  @P2 HADD2.F32 R177, -RZ, R170.H0_H0 ;  /* 0x200000aaffb12230 */ /* 0x000fc60000004100 */
[----:B------:R-:W-:-:S04]  /*0ca0*/  FADD.FTZ R182, R182, R3 ;  /* 0x00000003b6b67221 */ /* 0x000fc80000010000 */
[----:B------:R-:W-:-:S05]  /*0cb0*/  @P2 FADD.FTZ R182, R182, R177 ;  /* 0x000000b1b6b62221 */ /* 0x000fca0000010000 */
.L_x_16563:
[----:B------:R-:W-:-:S04]  /*0cc0*/  F2FP.PACK_AB R2, RZ, R182 ;  /* 0x000000b6ff02723e */ /* 0x000fc800000000ff */
[----:B------:R-:W-:Y:S02]  /*0cd0*/  PRMT R174, R2, 0x7610, R174 ;  /* 0x0000761002ae7816 */ /* 0x000fe400000000ae */
.L_x_16564:
[----:B------:R-:W-:Y:S01]  /*0ce0*/  HADD2.F32 R183, -RZ, R178.H1_H1 ;  /* 0x300000b2ffb77230 */ /* 0x000fe20000004100 */
[----:B------:R-:W-:Y:S05]  /*0cf0*/  @P3 BRA `(.L_x_16565) ;  /* 0x0000008000003947 */ /* 0x000fea0003800000 */
[----:B------:R-:W-:-:S04]  /*0d00*/  ISETP.NE.U32.AND P4, PT, RZ, c[0x0][0x180], PT ;  /* 0x00006000ff007a0c */ /* 0x000fc80003f85070 */
[----:B------:R-:W-:-:S13]  /*0d10*/  ISETP.NE.AND.EX P4, PT, RZ, c[0x0][0x184], PT, P4 ;  /* 0x00006100ff007a0c */ /* 0x000fda0003f85340 */
[----:B------:R-:W-:Y:S05]  /*0d20*/  @P4 BRA `(.L_x_16566) ;  /* 0x0000002000004947 */ /* 0x000fea0003800000 */
[----:B------:R-:W-:Y:S05]  /*0d30*/  @P0 BRA `(.L_x_16567) ;  /* 0x0000008000000947 */ /* 0x000fea0003800000 */
[----:B------:R-:W-:Y:S05]  /*0d40*/  BRA `(.L_x_16568) ;  /* 0x0000009000007947 */ /* 0x000fea0003800000 */
.L_x_16566:
[----:B-----5:R-:W-:-:S05]  /*0d50*/  HADD2.F32 R2, -RZ, R170.H1_H1 ;  /* 0x300000aaff027230 */ /* 0x020fca0000004100 */
[----:B------:R-:W-:Y:S01]  /*0d60*/  FADD.FTZ R183, R183, R2 ;  /* 0x00000002b7b77221 */ /* 0x000fe20000010000 */
[----:B------:R-:W-:Y:S05]  /*0d70*/  BRA `(.L_x_16567) ;  /* 0x0000004000007947 */ /* 0x000fea0003800000 */
.L_x_16565:
[----:B-----5:R-:W-:Y:S02]  /*0d80*/  HADD2.F32 R2, -RZ, R166.H1_H1 ;  /* 0x300000a6ff027230 */ /* 0x020fe40000004100 */
[----:B------:R-:W-:-:S03]  /*0d90*/  @P2 HADD2.F32 R176, -RZ, R170.H1_H1 ;  /* 0x300000aaffb02230 */ /* 0x000fc60000004100 */
[----:B------:R-:W-:-:S04]  /*0da0*/  FADD.FTZ R183, R183, R2 ;  /* 0x00000002b7b77221 */ /* 0x000fc80000010000 */
[----:B------:R-:W-:-:S05]  /*0db0*/  @P2 FADD.FTZ R183, R183, R176 ;  /* 0x000000b0b7b72221 */ /* 0x000fca0000010000 */
.L_x_16567:
[----:B------:R-:W-:-:S04]  /*0dc0*/  F2FP.PACK_AB R2, RZ, R183 ;  /* 0x000000b7ff02723e */ /* 0x000fc800000000ff */
[----:B------:R-:W-:Y:S02]  /*0dd0*/  PRMT R174, R174, 0x5410, R2 ;  /* 0x00005410aeae7816 */ /* 0x000fe40000000002 */
.L_x_16568:
[----:B------:R-:W-:Y:S01]  /*0de0*/  HADD2.F32 R184, -RZ, R179.H0_H0 ;  /* 0x200000b3ffb87230 */ /* 0x000fe20000004100 */
[----:B------:R-:W-:Y:S05]  /*0df0*/  @P3 BRA `(.L_x_16569) ;  /* 0x0000008000003947 */ /* 0x000fea0003800000 */
[----:B------:R-:W-:-:S04]  /*0e00*/  ISETP.NE.U32.AND P4, PT, RZ, c[0x0][0x180], PT ;  /* 0x00006000ff007a0c */ /* 0x000fc80003f85070 */
[----:B------:R-:W-:-:S13]  /*0e10*/  ISETP.NE.AND.EX P4, PT, RZ, c[0x0][0x184], PT, P4 ;  /* 0x00006100ff007a0c */ /* 0x000fda0003f85340 */
[----:B------:R-:W-:Y:S05]  /*0e20*/  @P4 BRA `(.L_x_16570) ;  /* 0x0000002000004947 */ /* 0x000fea0003800000 */
[----:B------:R-:W-:Y:S05]  /*0e30*/  @P0 BRA `(.L_x_16571) ;  /* 0x0000008000000947 */ /* 0x000fea0003800000 */
[----:B------:R-:W-:Y:S05]  /*0e40*/  BRA `(.L_x_16572) ;  /* 0x0000009000007947 */ /* 0x000fea0003800000 */
.L_x_16570:
[----:B-----5:R-:W-:-:S05]  /*0e50*/  HADD2.F32 R3, -RZ, R171.H0_H0 ;  /* 0x200000abff037230 */ /* 0x020fca0000004100 */
[----:B------:R-:W-:Y:S01]  /*0e60*/  FADD.FTZ R184, R184, R3 ;  /* 0x00000003b8b87221 */ /* 0x000fe20000010000 */
[----:B------:R-:W-:Y:S05]  /*0e70*/  BRA `(.L_x_16571) ;  /* 0x0000004000007947 */ /* 0x000fea0003800000 */
.L_x_16569:
[----:B-----5:R-:W-:Y:S02]  /*0e80*/  HADD2.F32 R3, -RZ, R167.H0_H0 ;  /* 0x200000a7ff037230 */ /* 0x020fe40000004100 */
[----:B------:R-:W-:-:S03]  /*0e90*/  @P2 HADD2.F32 R177, -RZ, R171.H0_H0 ;  /* 0x200000abffb12230 */ /* 0x000fc60000004100 */
[----:B------:R-:W-:-:S04]  /*0ea0*/  FADD.FTZ R184, R184, R3 ;  /* 0x00000003b8b87221 */ /* 0x000fc80000010000 */
[----:B------:R-:W-:-:S05]  /*0eb0*/  @P2 FADD.FTZ R184, R184, R177 ;  /* 0x000000b1b8b82221 */ /* 0x000fca0000010000 */
.L_x_16571:
[----:B------:R-:W-:-:S04]  /*0ec0*/  F2FP.PACK_AB R2, RZ, R184 ;  /* 0x000000b8ff02723e */ /* 0x000fc800000000ff */
[----:B------:R-:W-:Y:S02]  /*0ed0*/  PRMT R175, R2, 0x7610, R175 ;  /* 0x0000761002af7816 */ /* 0x000fe400000000af */
.L_x_16572:
[----:B------:R-:W-:Y:S01]  /*0ee0*/  HADD2.F32 R197, -RZ, R179.H1_H1 ;  /* 0x300000b3ffc57230 */ /* 0x000fe20000004100 */
[----:B------:R-:W-:Y:S05]  /*0ef0*/  @P3 BRA `(.L_x_16573) ;  /* 0x0000008000003947 */ /* 0x000fea0003800000 */
[----:B------:R-:W-:-:S04]  /*0f00*/  ISETP.NE.U32.AND P4, PT, RZ, c[0x0][0x180], PT ;  /* 0x00006000ff007a0c */ /* 0x000fc80003f85070 */
[----:B------:R-:W-:-:S13]  /*0f10*/  ISETP.NE.AND.EX P4, PT, RZ, c[0x0][0x184], PT, P4 ;  /* 0x00006100ff007a0c */ /* 0x000fda0003f85340 */
[----:B------:R-:W-:Y:S05]  /*0f20*/  @P4 BRA `(.L_x_16574) ;  /* 0x0000002000004947 */ /* 0x000fea0003800000 */
[----:B------:R-:W-:Y:S05]  /*0f30*/  @P0 BRA `(.L_x_16575) ;  /* 0x0000008000000947 */ /* 0x000fea0003800000 */
[----:B------:R-:W-:Y:S05]  /*0f40*/  BRA `(.L_x_16576) ;  /* 0x0000009000007947 */ /* 0x000fea0003800000 */
.L_x_16574:
[----:B-----5:R-:W-:-:S05]  /*0f50*/  HADD2.F32 R2, -RZ, R171.H1_H1 ;  /* 0x300000abff027230 */ /* 0x020fca0000004100 */
[----:B------:R-:W-:Y:S01]  /*0f60*/  FADD.FTZ R197, R197, R2 ;  /* 0x00000002c5c57221 */ /* 0x000fe20000010000 */
[----:B------:R-:W-:Y:S05]  /*0f70*/  BRA `(.L_x_16575) ;  /* 0x0000004000007947 */ /* 0x000fea0003800000 */
.L_x_16573:
[----:B-----5:R-:W-:Y:S02]  /*0f80*/  HADD2.F32 R2, -RZ, R167.H1_H1 ;  /* 0x300000a7ff027230 */ /* 0x020fe40000004100 */
[----:B------:R-:W-:-:S03]  /*0f90*/  @P2 HADD2.F32 R176, -RZ, R171.H1_H1 ;  /* 0x300000abffb02230 */ /* 0x000fc60000004100 */
[----:B------:R-:W-:-:S04]  /*0fa0*/  FADD.FTZ R197, R197, R2 ;  /* 0x00000002c5c57221 */ /* 0x000fc80000010000 */
[----:B------:R-:W-:-:S05]  /*0fb0*/  @P2 FADD.FTZ R197, R197, R176 ;  /* 0x000000b0c5c52221 */ /* 0x000fca0000010000 */
.L_x_16575:
[----:B------:R-:W-:-:S04]  /*0fc0*/  F2FP.PACK_AB R2, RZ, R197 ;  /* 0x000000c5ff02723e */ /* 0x000fc800000000ff */
[----:B------:R-:W-:Y:S02]  /*0fd0*/  PRMT R175, R175, 0x5410, R2 ;  /* 0x00005410afaf7816 */ /* 0x000fe40000000002 */
.L_x_16576:
        /* <DEDUP_REMOVED lines=16> */
.L_x_16578:
[----:B-----5:R-:W-:-:S05]  /*10e0*/  HADD2.F32 R2, -RZ, R168.H0_H0 ;  /* 0x200000a8ff027230 */ /* 0x020fca0000004100 */
[----:B------:R-:W-:Y:S01]  /*10f0*/  FADD.FTZ R195, R2, R195 ;  /* 0x000000c302c37221 */ /* 0x000fe20000010000 */
[----:B------:R-:W-:Y:S05]  /*1100*/  BRA `(.L_x_16579) ;  /* 0x0000004000007947 */ /* 0x000fea0003800000 */
.L_x_16577:
[----:B0----5:R-:W-:Y:S02]  /*1110*/  HADD2.F32 R2, -RZ, R164.H0_H0 ;  /* 0x200000a4ff027230 */ /* 0x021fe40000004100 */
[----:B------:R-:W-:-:S03]  /*1120*/  @P2 HADD2.F32 R180, -RZ, R168.H0_H0 ;  /* 0x200000a8ffb42230 */ /* 0x000fc60000004100 */
[----:B------:R-:W-:-:S04]  /*1130*/  FADD.FTZ R195, R2, R195 ;  /* 0x000000c302c37221 */ /* 0x000fc80000010000 */
[----:B------:R-:W-:-:S05]  /*1140*/  @P2 FADD.FTZ R195, R180, R195 ;  /* 0x000000c3b4c32221 */ /* 0x000fca0000010000 */
.L_x_16579:
[----:B------:R-:W-:-:S04]  /*1150*/  F2FP.PACK_AB R2, RZ, R195 ;  /* 0x000000c3ff02723e */ /* 0x000fc800000000ff */
[----:B------:R-:W-:Y:S02]  /*1160*/  PRMT R172, R2, 0x7610, R172 ;  /* 0x0000761002ac7816 */ /* 0x000fe400000000ac */
.L_x_16580:
[----:B------:R-:W-:Y:S01]  /*1170*/  HADD2.F32 R193, -RZ, R176.H1_H1 ;  /* 0x300000b0ffc17230 */ /* 0x000fe20000004100 */
[----:B------:R-:W-:Y:S05]  /*1180*/  @P3 BRA `(.L_x_16581) ;  /* 0x0000008000003947 */ /* 0x000fea0003800000 */
[----:B------:R-:W-:-:S04]  /*1190*/  ISETP.NE.U32.AND P4, PT, RZ, c[0x0][0x180], PT ;  /* 0x00006000ff007a0c */ /* 0x000fc80003f85070 */
[----:B------:R-:W-:-:S13]  /*11a0*/  ISETP.NE.AND.EX P4, PT, RZ, c[0x0][0x184], PT, P4 ;  /* 0x00006100ff007a0c */ /* 0x000fda0003f85340 */
[----:B------:R-:W-:Y:S05]  /*11b0*/  @P4 BRA `(.L_x_16582) ;  /* 0x0000002000004947 */ /* 0x000fea0003800000 */
[----:B------:R-:W-:Y:S05]  /*11c0*/  @P0 BRA `(.L_x_16583) ;  /* 0x0000008000000947 */ /* 0x000fea0003800000 */
[----:B------:R-:W-:Y:S05]  /*11d0*/  BRA `(.L_x_16584) ;  /* 0x0000009000007947 */ /* 0x000fea0003800000 */
.L_x_16582:
[----:B-----5:R-:W-:-:S05]  /*11e0*/  HADD2.F32 R2, -RZ, R168.H1_H1 ;  /* 0x300000a8ff027230 */ /* 0x020fca0000004100 */
[----:B------:R-:W-:Y:S01]  /*11f0*/  FADD.FTZ R193, R2, R193 ;  /* 0x000000c102c17221 */ /* 0x000fe20000010000 */
[----:B------:R-:W-:Y:S05]  /*1200*/  BRA `(.L_x_16583) ;  /* 0x0000004000007947 */ /* 0x000fea0003800000 */
.L_x_16581:
[----:B-----5:R-:W-:Y:S02]  /*1210*/  HADD2.F32 R2, -RZ, R164.H1_H1 ;  /* 0x300000a4ff027230 */ /* 0x020fe40000004100 */
[----:B------:R-:W-:-:S03]  /*1220*/  @P2 HADD2.F32 R176, -RZ, R168.H1_H1 ;  /* 0x300000a8ffb02230 */ /* 0x000fc60000004100 */
[----:B------:R-:W-:-:S04]  /*1230*/  FADD.FTZ R193, R2, R193 ;  /* 0x000000c102c17221 */ /* 0x000fc80000010000 */
[----:B------:R-:W-:-:S05]  /*1240*/  @P2 FADD.FTZ R193, R176, R193 ;  /* 0x000000c1b0c12221 */ /* 0x000fca0000010000 */
.L_x_16583:
[----:B------:R-:W-:-:S04]  /*1250*/  F2FP.PACK_AB R2, RZ, R193 ;  /* 0x000000c1ff02723e */ /* 0x000fc800000000ff */
[----:B------:R-:W-:Y:S02]  /*1260*/  PRMT R172, R172, 0x5410, R2 ;  /* 0x00005410acac7816 */ /* 0x000fe40000000002 */
.L_x_16584:
[----:B------:R-:W-:Y:S01]  /*1270*/  HADD2.F32 R252, -RZ, R177.H0_H0 ;  /* 0x200000b1fffc7230 */ /* 0x000fe20000004100 */
[----:B------:R-:W-:Y:S05]  /*1280*/  @P3 BRA `(.L_x_16585) ;  /* 0x0000008000003947 */ /* 0x000fea0003800000 */
[----:B------:R-:W-:-:S04]  /*1290*/  ISETP.NE.U32.AND P4, PT, RZ, c[0x0][0x180], PT ;  /* 0x00006000ff007a0c */ /* 0x000fc80003f85070 */
[----:B------:R-:W-:-:S13]  /*12a0*/  ISETP.NE.AND.EX P4, PT, RZ, c[0x0][0x184], PT, P4 ;  /* 0x00006100ff007a0c */ /* 0x000fda0003f85340 */
[----:B------:R-:W-:Y:S05]  /*12b0*/  @P4 BRA `(.L_x_16586) ;  /* 0x0000002000004947 */ /* 0x000fea0003800000 */
[----:B------:R-:W-:Y:S05]  /*12c0*/  @P0 BRA `(.L_x_16587) ;  /* 0x0000008000000947 */ /* 0x000fea0003800000 */
[----:B------:R-:W-:Y:S05]  /*12d0*/  BRA `(.L_x_16588) ;  /* 0x0000009000007947 */ /* 0x000fea0003800000 */
.L_x_16586:
[----:B-----5:R-:W-:-:S05]  /*12e0*/  HADD2.F32 R3, -RZ, R169.H0_H0 ;  /* 0x200000a9ff037230 */ /* 0x020fca0000004100 */
[----:B------:R-:W-:Y:S01]  /*12f0*/  FADD.FTZ R252, R3, R252 ;  /* 0x000000fc03fc7221 */ /* 0x000fe20000010000 */
[----:B------:R-:W-:Y:S05]  /*1300*/  BRA `(.L_x_16587) ;  /* 0x0000004000007947 */ /* 0x000fea0003800000 */
.L_x_16585:
[----:B-----5:R-:W-:Y:S02]  /*1310*/  HADD2.F32 R3, -RZ, R165.H0_H0 ;  /* 0x200000a5ff037230 */ /* 0x020fe40000004100 */
[----:B------:R-:W-:-:S03]  /*1320*/  @P2 HADD2.F32 R181, -RZ, R169.H0_H0 ;  /* 0x200000a9ffb52230 */ /* 0x000fc60000004100 */
[----:B------:R-:W-:-:S04]  /*1330*/  FADD.FTZ R252, R3, R252 ;  /* 0x000000fc03fc7221 */ /* 0x000fc80000010000 */
[----:B------:R-:W-:-:S05]  /*1340*/  @P2 FADD.FTZ R252, R181, R252 ;  /* 0x000000fcb5fc2221 */ /* 0x000fca0000010000 */
.L_x_16587:
[----:B------:R-:W-:-:S04]  /*1350*/  F2FP.PACK_AB R2, RZ, R252 ;  /* 0x000000fcff02723e */ /* 0x000fc800000000ff */
[----:B------:R-:W-:Y:S02]  /*1360*/  PRMT R173, R2, 0x7610, R173 ;  /* 0x0000761002ad7816 */ /* 0x000fe400000000ad */
.L_x_16588:
[----:B------:R-:W-:Y:S01]  /*1370*/  HADD2.F32 R187, -RZ, R177.H1_H1 ;  /* 0x300000b1ffbb7230 */ /* 0x000fe20000004100 */
[----:B------:R-:W-:Y:S05]  /*1380*/  @P3 BRA `(.L_x_16589) ;  /* 0x0000008000003947 */ /* 0x000fea0003800000 */
[----:B------:R-:W-:-:S04]  /*1390*/  ISETP.NE.U32.AND P4, PT, RZ, c[0x0][0x180], PT ;  /* 0x00006000ff007a0c */ /* 0x000fc80003f85070 */
[----:B------:R-:W-:-:S13]  /*13a0*/  ISETP.NE.AND.EX P4, PT, RZ, c[0x0][0x184], PT, P4 ;  /* 0x00006100ff007a0c */ /* 0x000fda0003f85340 */
[----:B------:R-:W-:Y:S05]  /*13b0*/  @P4 BRA `(.L_x_16590) ;  /* 0x0000002000004947 */ /* 0x000fea0003800000 */
[----:B------:R-:W-:Y:S05]  /*13c0*/  @P0 BRA `(.L_x_16591) ;  /* 0x0000008000000947 */ /* 0x000fea0003800000 */
[----:B------:R-:W-:Y:S05]  /*13d0*/  BRA `(.L_x_16592) ;  /* 0x0000009000007947 */ /* 0x000fea0003800000 */
.L_x_16590:
[----:B-----5:R-:W-:-:S05]  /*13e0*/  HADD2.F32 R2, -RZ, R169.H1_H1 ;  /* 0x300000a9ff027230 */ /* 0x020fca0000004100 */
[----:B------:R-:W-:Y:S01]  /*13f0*/  FADD.FTZ R187, R2, R187 ;  /* 0x000000bb02bb7221 */ /* 0x000fe20000010000 */
[----:B------:R-:W-:Y:S05]  /*1400*/  BRA `(.L_x_16591) ;  /* 0x0000004000007947 */ /* 0x000fea0003800000 */
.L_x_16589:
[----:B-----5:R-:W-:Y:S02]  /*1410*/  HADD2.F32 R2, -RZ, R165.H1_H1 ;  /* 0x300000a5ff027230 */ /* 0x020fe40000004100 */
[----:B------:R-:W-:-:S03]  /*1420*/  @P2 HADD2.F32 R176, -RZ, R169.H1_H1 ;  /* 0x300000a9ffb02230 */ /* 0x000fc60000004100 */
[----:B------:R-:W-:-:S04]  /*1430*/  FADD.FTZ R187, R2, R187 ;  /* 0x000000bb02bb7221 */ /* 0x000fc80000010000 */
[----:B------:R-:W-:-:S05]  /*1440*/  @P2 FADD.FTZ R187, R176, R187 ;  /* 0x000000bbb0bb2221 */ /* 0x000fca0000010000 */
.L_x_16591:
[----:B------:R-:W-:-:S04]  /*1450*/  F2FP.PACK_AB R2, RZ, R187 ;  /* 0x000000bbff02723e */ /* 0x000fc800000000ff */
[----:B------:R-:W-:Y:S02]  /*1460*/  PRMT R173, R173, 0x5410, R2 ;  /* 0x00005410adad7816 */ /* 0x000fe40000000002 */
.L_x_16592:
[----:B------:R-:W-:Y:S01]  /*1470*/  HADD2.F32 R250, -RZ, R178.H0_H0 ;  /* 0x200000b2fffa7230 */ /* 0x000fe20000004100 */
[----:B------:R-:W-:Y:S05]  /*1480*/  @P3 BRA `(.L_x_16593) ;  /* 0x0000008000003947 */ /* 0x000fea0003800000 */
[----:B------:R-:W-:-:S04]  /*1490*/  ISETP.NE.U32.AND P4, PT, RZ, c[0x0][0x180], PT ;  /* 0x00006000ff007a0c */ /* 0x000fc80003f85070 */
[----:B------:R-:W-:-:S13]  /*14a0*/  ISETP.NE.AND.EX P4, PT, RZ, c[0x0][0x184], PT, P4 ;  /* 0x00006100ff007a0c */ /* 0x000fda0003f85340 */
[----:B------:R-:W-:Y:S05]  /*14b0*/  @P4 BRA `(.L_x_16594) ;  /* 0x0000002000004947 */ /* 0x000fea0003800000 */
[----:B------:R-:W-:Y:S05]  /*14c0*/  @P0 BRA `(.L_x_16595) ;  /* 0x0000008000000947 */ /* 0x000fea0003800000 */
[----:B------:R-:W-:Y:S05]  /*14d0*/  BRA `(.L_x_16596) ;  /* 0x0000009000007947 */ /* 0x000fea0003800000 */
.L_x_16594:
[----:B-----5:R-:W-:-:S05]  /*14e0*/  HADD2.F32 R3, -RZ, R170.H0_H0 ;  /* 0x200000aaff037230 */ /* 0x020fca0000004100 */
[----:B------:R-:W-:Y:S01]  /*14f0*/  FADD.FTZ R250, R3, R250 ;  /* 0x000000fa03fa7221 */ /* 0x000fe20000010000 */
[----:B------:R-:W-:Y:S05]  /*1500*/  BRA `(.L_x_16595) ;  /* 0x0000004000007947 */ /* 0x000fea0003800000 */
.L_x_16593:
[----:B-----5:R-:W-:Y:S02]  /*1510*/  HADD2.F32 R3, -RZ, R166.H0_H0 ;  /* 0x200000a6ff037230 */ /* 0x020fe40000004100 */
[----:B------:R-:W-:-:S03]  /*1520*/  @P2 HADD2.F32 R177, -RZ, R170.H0_H0 ;  /* 0x200000aaffb12230 */ /* 0x000fc60000004100 */
[----:B------:R-:W-:-:S04]  /*1530*/  FADD.FTZ R250, R3, R250 ;  /* 0x000000fa03fa7221 */ /* 0x000fc80000010000 */
[----:B------:R-:W-:-:S05]  /*1540*/  @P2 FADD.FTZ R250, R177, R250 ;  /* 0x000000fab1fa2221 */ /* 0x000fca0000010000 */
.L_x_16595:
[----:B------:R-:W-:-:S04]  /*1550*/  F2FP.PACK_AB R2, RZ, R250 ;  /* 0x000000faff02723e */ /* 0x000fc800000000ff */
[----:B------:R-:W-:Y:S02]  /*1560*/  PRMT R174, R2, 0x7610, R174 ;  /* 0x0000761002ae7816 */ /* 0x000fe400000000ae */
.L_x_16596:
[----:B------:R-:W-:Y:S01]  /*1570*/  HADD2.F32 R190, -RZ, R178.H1_H1 ;  /* 0x300000b2ffbe7230 */ /* 0x000fe20000004100 */
[----:B------:R-:W-:Y:S05]  /*1580*/  @P3 BRA `(.L_x_16597) ;  /* 0x0000008000003947 */ /* 0x000fea0003800000 */
[----:B------:R-:W-:-:S04]  /*1590*/  ISETP.NE.U32.AND P4, PT, RZ, c[0x0][0x180], PT ;  /* 0x00006000ff007a0c */ /* 0x000fc80003f85070 */
[----:B------:R-:W-:-:S13]  /*15a0*/  ISETP.NE.AND.EX P4, PT, RZ, c[0x0][0x184], PT, P4 ;  /* 0x00006100ff007a0c */ /* 0x000fda0003f85340 */
[----:B------:R-:W-:Y:S05]  /*15b0*/  @P4 BRA `(.L_x_16598) ;  /* 0x0000002000004947 */ /* 0x000fea0003800000 */
[----:B------:R-:W-:Y:S05]  /*15c0*/  @P0 BRA `(.L_x_16599) ;  /* 0x0000008000000947 */ /* 0x000fea0003800000 */
[----:B------:R-:W-:Y:S05]  /*15d0*/  BRA `(.L_x_16600) ;  /* 0x0000009000007947 */ /* 0x000fea0003800000 */
.L_x_16598:
[----:B-----5:R-:W-:-:S05]  /*15e0*/  HADD2.F32 R3, -RZ, R170.H1_H1 ;  /* 0x300000aaff037230 */ /* 0x020fca0000004100 */
[----:B------:R-:W-:Y:S01]  /*15f0*/  FADD.FTZ R190, R3, R190 ;  /* 0x000000be03be7221 */ /* 0x000fe20000010000 */
[----:B------:R-:W-:Y:S05]  /*1600*/  BRA `(.L_x_16599) ;  /* 0x0000004000007947 */ /* 0x000fea0003800000 */
.L_x_16597:
[----:B-----5:R-:W-:Y:S02]  /*1610*/  HADD2.F32 R3, -RZ, R166.H1_H1 ;  /* 0x300000a6ff037230 */ /* 0x020fe40000004100 */
[----:B------:R-:W-:-:S03]  /*1620*/  @P2 HADD2.F32 R177, -RZ, R170.H1_H1 ;  /* 0x300000aaffb12230 */ /* 0x000fc60000004100 */
[----:B------:R-:W-:-:S04]  /*1630*/  FADD.FTZ R190, R3, R190 ;  /* 0x000000be03be7221 */ /* 0x000fc80000010000 */
[----:B------:R-:W-:-:S05]  /*1640*/  @P2 FADD.FTZ R190, R177, R190 ;  /* 0x000000beb1be2221 */ /* 0x000fca0000010000 */
.L_x_16599:
[----:B------:R-:W-:-:S04]  /*1650*/  F2FP.PACK_AB R2, RZ, R190 ;  /* 0x000000beff02723e */ /* 0x000fc800000000ff */
[----:B------:R-:W-:Y:S02]  /*1660*/  PRMT R174, R174, 0x5410, R2 ;  /* 0x00005410aeae7816 */ /* 0x000fe40000000002 */
.L_x_16600:
[----:B------:R-:W-:Y:S01]  /*1670*/  HADD2.F32 R248, -RZ, R179.H0_H0 ;  /* 0x200000b3fff87230 */ /* 0x000fe20000004100 */
[----:B------:R-:W-:Y:S05]  /*1680*/  @P3 BRA `(.L_x_16601) ;  /* 0x0000008000003947 */ /* 0x000fea0003800000 */
[----:B------:R-:W-:-:S04]  /*1690*/  ISETP.NE.U32.AND P4, PT, RZ, c[0x0][0x180], PT ;  /* 0x00006000ff007a0c */ /* 0x000fc80003f85070 */
[----:B------:R-:W-:-:S13]  /*16a0*/  ISETP.NE.AND.EX P4, PT, RZ, c[0x0][0x184], PT, P4 ;  /* 0x00006100ff007a0c */ /* 0x000fda0003f85340 */
[----:B------:R-:W-:Y:S05]  /*16b0*/  @P4 BRA `(.L_x_16602) ;  /* 0x0000002000004947 */ /* 0x000fea0003800000 */
[----:B------:R-:W-:Y:S05]  /*16c0*/  @P0 BRA `(.L_x_16603) ;  /* 0x0000008000000947 */ /* 0x000fea0003800000 */
[----:B------:R-:W-:Y:S05]  /*16d0*/  BRA `(.L_x_16604) ;  /* 0x0000009000007947 */ /* 0x000fea0003800000 */
.L_x_16602:
[----:B-----5:R-:W-:-:S05]  /*16e0*/  HADD2.F32 R3, -RZ, R171.H0_H0 ;  /* 0x200000abff037230 */ /* 0x020fca0000004100 */
[----:B------:R-:W-:Y:S01]  /*16f0*/  FADD.FTZ R248, R3, R248 ;  /* 0x000000f803f87221 */ /* 0x000fe20000010000 */
[----:B------:R-:W-:Y:S05]  /*1700*/  BRA `(.L_x_16603) ;  /* 0x0000004000007947 */ /* 0x000fea0003800000 */
.L_x_16601:
[----:B-----5:R-:W-:Y:S02]  /*1710*/  HADD2.F32 R3, -RZ, R167.H0_H0 ;  /* 0x200000a7ff037230 */ /* 0x020fe40000004100 */
[----:B------:R-:W-:-:S03]  /*1720*/  @P2 HADD2.F32 R177, -RZ, R171.H0_H0 ;  /* 0x200000abffb12230 */ /* 0x000fc60000004100 */
[----:B------:R-:W-:-:S04]  /*1730*/  FADD.FTZ R248, R3, R248 ;  /* 0x000000f803f87221 */ /* 0x000fc80000010000 */
[----:B------:R-:W-:-:S05]  /*1740*/  @P2 FADD.FTZ R248, R177, R248 ;  /* 0x000000f8b1f82221 */ /* 0x000fca0000010000 */
.L_x_16603:
[----:B------:R-:W-:-:S04]  /*1750*/  F2FP.PACK_AB R2, RZ, R248 ;  /* 0x000000f8ff02723e */ /* 0x000fc800000000ff */
[----:B------:R-:W-:Y:S02]  /*1760*/  PRMT R175, R2, 0x7610, R175 ;  /* 0x0000761002af7816 */ /* 0x000fe400000000af */
.L_x_16604:
[----:B------:R-:W-:Y:S01]  /*1770*/  HADD2.F32 R192, -RZ, R179.H1_H1 ;  /* 0x300000b3ffc07230 */ /* 0x000fe20000004100 */
[----:B------:R-:W-:Y:S05]  /*1780*/  @P3 BRA `(.L_x_16605) ;  /* 0x0000008000003947 */ /* 0x000fea0003800000 */
[----:B------:R-:W-:-:S04]  /*1790*/  ISETP.NE.U32.AND P4, PT, RZ, c[0x0][0x180], PT ;  /* 0x00006000ff007a0c */ /* 0x000fc80003f85070 */
[----:B------:R-:W-:-:S13]  /*17a0*/  ISETP.NE.AND.EX P4, PT, RZ, c[0x0][0x184], PT, P4 ;  /* 0x00006100ff007a0c */ /* 0x000fda0003f85340 */
[----:B------:R-:W-:Y:S05]  /*17b0*/  @P4 BRA `(.L_x_16606) ;  /* 0x0000002000004947 */ /* 0x000fea0003800000 */
[----:B------:R-:W-:Y:S05]  /*17c0*/  @P0 BRA `(.L_x_16607) ;  /* 0x0000008000000947 */ /* 0x000fea0003800000 */
[----:B------:R-:W-:Y:S05]  /*17d0*/  BRA `(.L_x_16608) ;  /* 0x0000009000007947 */ /* 0x000fea0003800000 */
.L_x_16606:
[----:B-----5:R-:W-:-:S05]  /*17e0*/  HADD2.F32 R3, -RZ, R171.H1_H1 ;  /* 0x300000abff037230 */ /* 0x020fca0000004100 */
[----:B------:R-:W-:Y:S01]  /*17f0*/  FADD.FTZ R192, R3, R192 ;  /* 0x000000c003c07221 */ /* 0x000fe20000010000 */
[----:B------:R-:W-:Y:S05]  /*1800*/  BRA `(.L_x_16607) ;  /* 0x0000004000007947 */ /* 0x000fea0003800000 */
.L_x_16605:
[----:B-----5:R-:W-:Y:S02]  /*1810*/  HADD2.F32 R3, -RZ, R167.H1_H1 ;  /* 0x300000a7ff037230 */ /* 0x020fe40000004100 */
[----:B------:R-:W-:-:S03]  /*1820*/  @P2 HADD2.F32 R177, -RZ, R171.H1_H1 ;  /* 0x300000abffb12230 */ /* 0x000fc60000004100 */
[----:B------:R-:W-:-:S04]  /*1830*/  FADD.FTZ R192, R3, R192 ;  /* 0x000000c003c07221 */ /* 0x000fc80000010000 */
[----:B------:R-:W-:-:S05]  /*1840*/  @P2 FADD.FTZ R192, R177, R192 ;  /* 0x000000c0b1c02221 */ /* 0x000fca0000010000 */
.L_x_16607:
[----:B------:R-:W-:-:S04]  /*1850*/  F2FP.PACK_AB R2, RZ, R192 ;  /* 0x000000c0ff02723e */ /* 0x000fc800000000ff */
[----:B------:R-:W-:Y:S02]  /*1860*/  PRMT R175, R175, 0x5410, R2 ;  /* 0x00005410afaf7816 */ /* 0x000fe40000000002 */
.L_x_16608:
        /* <DEDUP_REMOVED lines=16> */
.L_x_16610:
[----:B-----5:R-:W-:-:S05]  /*1970*/  HADD2.F32 R3, -RZ, R168.H0_H0 ;  /* 0x200000a8ff037230 */ /* 0x020fca0000004100 */
[----:B------:R-:W-:Y:S01]  /*1980*/  FADD.FTZ R246, R3, R246 ;  /* 0x000000f603f67221 */ /* 0x000fe20000010000 */
[----:B------:R-:W-:Y:S05]  /*1990*/  BRA `(.L_x_16611) ;  /* 0x0000004000007947 */ /* 0x000fea0003800000 */
.L_x_16609:
[----:B0----5:R-:W-:Y:S02]  /*19a0*/  HADD2.F32 R3, -RZ, R164.H0_H0 ;  /* 0x200000a4ff037230 */ /* 0x021fe40000004100 */
[----:B------:R-:W-:-:S03]  /*19b0*/  @P2 HADD2.F32 R181, -RZ, R168.H0_H0 ;  /* 0x200000a8ffb52230 */ /* 0x000fc60000004100 */
[----:B------:R-:W-:-:S04]  /*19c0*/  FADD.FTZ R246, R3, R246 ;  /* 0x000000f603f67221 */ /* 0x000fc80000010000 */
[----:B------:R-:W-:-:S05]  /*19d0*/  @P2 FADD.FTZ R246, R181, R246 ;  /* 0x000000f6b5f62221 */ /* 0x000fca0000010000 */
.L_x_16611:
[----:B------:R-:W-:-:S04]  /*19e0*/  F2FP.PACK_AB R2, RZ, R246 ;  /* 0x000000f6ff02723e */ /* 0x000fc800000000ff */
[----:B------:R-:W-:Y:S02]  /*19f0*/  PRMT R172, R2, 0x7610, R172 ;  /* 0x0000761002ac7816 */ /* 0x000fe400000000ac */
.L_x_16612:
[----:B------:R-:W-:Y:S01]  /*1a00*/  HADD2.F32 R226, -RZ, R176.H1_H1 ;  /* 0x300000b0ffe27230 */ /* 0x000fe20000004100 */
[----:B------:R-:W-:Y:S05]  /*1a10*/  @P3 BRA `(.L_x_16613) ;  /* 0x0000008000003947 */ /* 0x000fea0003800000 */
[----:B------:R-:W-:-:S04]  /*1a20*/  ISETP.NE.U32.AND P4, PT, RZ, c[0x0][0x180], PT ;  /* 0x00006000ff007a0c */ /* 0x000fc80003f85070 */
[----:B------:R-:W-:-:S13]  /*1a30*/  ISETP.NE.AND.EX P4, PT, RZ, c[0x0][0x184], PT, P4 ;  /* 0x00006100ff007a0c */ /* 0x000fda0003f85340 */
[----:B------:R-:W-:Y:S05]  /*1a40*/  @P4 BRA `(.L_x_16614) ;  /* 0x0000002000004947 */ /* 0x000fea0003800000 */
[----:B------:R-:W-:Y:S05]  /*1a50*/  @P0 BRA `(.L_x_16615) ;  /* 0x0000008000000947 */ /* 0x000fea0003800000 */
[----:B------:R-:W-:Y:S05]  /*1a60*/  BRA `(.L_x_16616) ;  /* 0x0000009000007947 */ /* 0x000fea0003800000 */
.L_x_16614:
[----:B-----5:R-:W-:-:S05]  /*1a70*/  HADD2.F32 R3, -RZ, R168.H1_H1 ;  /* 0x300000a8ff037230 */ /* 0x020fca0000004100 */
[----:B------:R-:W-:Y:S01]  /*1a80*/  FADD.FTZ R226, R3, R226 ;  /* 0x000000e203e27221 */ /* 0x000fe20000010000 */
[----:B------:R-:W-:Y:S05]  /*1a90*/  BRA `(.L_x_16615) ;  /* 0x0000004000007947 */ /* 0x000fea0003800000 */
.L_x_16613:
[----:B-----5:R-:W-:Y:S02]  /*1aa0*/  HADD2.F32 R3, -RZ, R164.H1_H1 ;  /* 0x300000a4ff037230 */ /* 0x020fe40000004100 */
[----:B------:R-:W-:-:S03]  /*1ab0*/  @P2 HADD2.F32 R181, -RZ, R168.H1_H1 ;  /* 0x300000a8ffb52230 */ /* 0x000fc60000004100 */
[----:B------:R-:W-:-:S04]  /*1ac0*/  FADD.FTZ R226, R3, R226 ;  /* 0x000000e203e27221 */ /* 0x000fc80000010000 */
[----:B------:R-:W-:-:S05]  /*1ad0*/  @P2 FADD.FTZ R226, R181, R226 ;  /* 0x000000e2b5e22221 */ /* 0x000fca0000010000 */
.L_x_16615:
[----:B------:R-:W-:-:S04]  /*1ae0*/  F2FP.PACK_AB R2, RZ, R226 ;  /* 0x000000e2ff02723e */ /* 0x000fc800000000ff */
[----:B------:R-:W-:Y:S02]  /*1af0*/  PRMT R172, R172, 0x5410, R2 ;  /* 0x00005410acac7816 */ /* 0x000fe40000000002 */
.L_x_16616:
[----:B------:R-:W-:Y:S01]  /*1b00*/  HADD2.F32 R244, -RZ, R177.H0_H0 ;  /* 0x200000b1fff47230 */ /* 0x000fe20000004100 */
[----:B------:R-:W-:Y:S05]  /*1b10*/  @P3 BRA `(.L_x_16617) ;  /* 0x0000008000003947 */ /* 0x000fea0003800000 */
[----:B------:R-:W-:-:S04]  /*1b20*/  ISETP.NE.U32.AND P4, PT, RZ, c[0x0][0x180], PT ;  /* 0x00006000ff007a0c */ /* 0x000fc80003f85070 */
[----:B------:R-:W-:-:S13]  /*1b30*/  ISETP.NE.AND.EX P4, PT, RZ, c[0x0][0x184], PT, P4 ;  /* 0x00006100ff007a0c */ /* 0x000fda0003f85340 */
[----:B------:R-:W-:Y:S05]  /*1b40*/  @P4 BRA `(.L_x_16618) ;  /* 0x0000002000004947 */ /* 0x000fea0003800000 */
[----:B------:R-:W-:Y:S05]  /*1b50*/  @P0 BRA `(.L_x_16619) ;  /* 0x0000008000000947 */ /* 0x000fea0003800000 */
[----:B------:R-:W-:Y:S05]  /*1b60*/  BRA `(.L_x_16620) ;  /* 0x0000009000007947 */ /* 0x000fea0003800000 */
.L_x_16618:
[----:B-----5:R-:W-:-:S05]  /*1b70*/  HADD2.F32 R3, -RZ, R169.H0_H0 ;  /* 0x200000a9ff037230 */ /* 0x020fca0000004100 */
[----:B------:R-:W-:Y:S01]  /*1b80*/  FADD.FTZ R244, R3, R244 ;  /* 0x000000f403f47221 */ /* 0x000fe20000010000 */
[----:B------:R-:W-:Y:S05]  /*1b90*/  BRA `(.L_x_16619) ;  /* 0x0000004000007947 */ /* 0x000fea0003800000 */
.L_x_16617:
[----:B-----5:R-:W-:Y:S02]  /*1ba0*/  HADD2.F32 R3, -RZ, R165.H0_H0 ;  /* 0x200000a5ff037230 */ /* 0x020fe40000004100 */
[----:B------:R-:W-:-:S03]  /*1bb0*/  @P2 HADD2.F32 R181, -RZ, R169.H0_H0 ;  /* 0x200000a9ffb52230 */ /* 0x000fc60000004100 */
[----:B------:R-:W-:-:S04]  /*1bc0*/  FADD.FTZ R244, R3, R244 ;  /* 0x000000f403f47221 */ /* 0x000fc80000010000 */
[----:B------:R-:W-:-:S05]  /*1bd0*/  @P2 FADD.FTZ R244, R181, R244 ;  /* 0x000000f4b5f42221 */ /* 0x000fca0000010000 */
.L_x_16619:
[----:B------:R-:W-:-:S04]  /*1be0*/  F2FP.PACK_AB R2, RZ, R244 ;  /* 0x000000f4ff02723e */ /* 0x000fc800000000ff */
[----:B------:R-:W-:Y:S02]  /*1bf0*/  PRMT R173, R2, 0x7610, R173 ;  /* 0x0000761002ad7816 */ /* 0x000fe400000000ad */
.L_x_16620:
[----:B------:R-:W-:Y:S01]  /*1c00*/  HADD2.F32 R228, -RZ, R177.H1_H1 ;  /* 0x300000b1ffe47230 */ /* 0x000fe20000004100 */
[----:B------:R-:W-:Y:S05]  /*1c10*/  @P3 BRA `(.L_x_16621) ;  /* 0x0000008000003947 */ /* 0x000fea0003800000 */
[----:B------:R-:W-:-:S04]  /*1c20*/  ISETP.NE.U32.AND P4, PT, RZ, c[0x0][0x180], PT ;  /* 0x00006000ff007a0c */ /* 0x000fc80003f85070 */
[----:B------:R-:W-:-:S13]  /*1c30*/  ISETP.NE.AND.EX P4, PT, RZ, c[0x0][0x184], PT, P4 ;  /* 0x00006100ff007a0c */ /* 0x000fda0003f85340 */
[----:B------:R-:W-:Y:S05]  /*1c40*/  @P4 BRA `(.L_x_16622) ;  /* 0x0000002000004947 */ /* 0x000fea0003800000 */
[----:B------:R-:W-:Y:S05]  /*1c50*/  @P0 BRA `(.L_x_16623) ;  /* 0x0000008000000947 */ /* 0x000fea0003800000 */
[----:B------:R-:W-:Y:S05]  /*1c60*/  BRA `(.L_x_16624) ;  /* 0x0000009000007947 */ /* 0x000fea0003800000 */
.L_x_16622:
[----:B-----5:R-:W-:-:S05]  /*1c70*/  HADD2.F32 R3, -RZ, R169.H1_H1 ;  /* 0x300000a9ff037230 */ /* 0x020fca0000004100 */
[----:B------:R-:W-:Y:S01]  /*1c80*/  FADD.FTZ R228, R3, R228 ;  /* 0x000000e403e47221 */ /* 0x000fe20000010000 */
[----:B------:R-:W-:Y:S05]  /*1c90*/  BRA `(.L_x_16623) ;  /* 0x0000004000007947 */ /* 0x000fea0003800000 */
.L_x_16621:
[----:B-----5:R-:W-:Y:S02]  /*1ca0*/  HADD2.F32 R3, -RZ, R165.H1_H1 ;  /* 0x300000a5ff037230 */ /* 0x020fe40000004100 */
[----:B------:R-:W-:-:S03]  /*1cb0*/  @P2 HADD2.F32 R177, -RZ, R169.H1_H1 ;  /* 0x300000a9ffb12230 */ /* 0x000fc60000004100 */
[----:B------:R-:W-:-:S04]  /*1cc0*/  FADD.FTZ R228, R3, R228 ;  /* 0x000000e403e47221 */ /* 0x000fc80000010000 */
[----:B------:R-:W-:-:S05]  /*1cd0*/  @P2 FADD.FTZ R228, R177, R228 ;  /* 0x000000e4b1e42221 */ /* 0x000fca0000010000 */
.L_x_16623:
[----:B------:R-:W-:-:S04]  /*1ce0*/  F2FP.PACK_AB R2, RZ, R228 ;  /* 0x000000e4ff02723e */ /* 0x000fc800000000ff */
[----:B------:R-:W-:Y:S02]  /*1cf0*/  PRMT R173, R173, 0x5410, R2 ;  /* 0x00005410adad7816 */ /* 0x000fe40000000002 */
.L_x_16624:
[----:B------:R-:W-:Y:S01]  /*1d00*/  HADD2.F32 R242, -RZ, R178.H0_H0 ;  /* 0x200000b2fff27230 */ /* 0x000fe20000004100 */
[----:B------:R-:W-:Y:S05]  /*1d10*/  @P3 BRA `(.L_x_16625) ;  /* 0x0000008000003947 */ /* 0x000fea0003800000 */
[----:B------:R-:W-:-:S04]  /*1d20*/  ISETP.NE.U32.AND P4, PT, RZ, c[0x0][0x180], PT ;  /* 0x00006000ff007a0c */ /* 0x000fc80003f85070 */
[----:B------:R-:W-:-:S13]  /*1d30*/  ISETP.NE.AND.EX P4, PT, RZ, c[0x0][0x184], PT, P4 ;  /* 0x00006100ff007a0c */ /* 0x000fda0003f85340 */
[----:B------:R-:W-:Y:S05]  /*1d40*/  @P4 BRA `(.L_x_16626) ;  /* 0x0000002000004947 */ /* 0x000fea0003800000 */
[----:B------:R-:W-:Y:S05]  /*1d50*/  @P0 BRA `(.L_x_16627) ;  /* 0x0000008000000947 */ /* 0x000fea0003800000 */
[----:B------:R-:W-:Y:S05]  /*1d60*/  BRA `(.L_x_16628) ;  /* 0x0000009000007947 */ /* 0x000fea0003800000 */
.L_x_16626:
[----:B-----5:R-:W-:-:S05]  /*1d70*/  HADD2.F32 R3, -RZ, R170.H0_H0 ;  /* 0x200000aaff037230 */ /* 0x020fca0000004100 */
[----:B------:R-:W-:Y:S01]  /*1d80*/  FADD.FTZ R242, R3, R242 ;  /* 0x000000f203f27221 */ /* 0x000fe20000010000 */
[----:B------:R-:W-:Y:S05]  /*1d90*/  BRA `(.L_x_16627) ;  /* 0x0000004000007947 */ /* 0x000fea0003800000 */
.L_x_16625:
[----:B-----5:R-:W-:Y:S02]  /*1da0*/  HADD2.F32 R3, -RZ, R166.H0_H0 ;  /* 0x200000a6ff037230 */ /* 0x020fe40000004100 */
[----:B------:R-:W-:-:S03]  /*1db0*/  @P2 HADD2.F32 R177, -RZ, R170.H0_H0 ;  /* 0x200000aaffb12230 */ /* 0x000fc60000004100 */
[----:B------:R-:W-:-:S04]  /*1dc0*/  FADD.FTZ R242, R3, R242 ;  /* 0x000000f203f27221 */ /* 0x000fc80000010000 */
[----:B------:R-:W-:-:S05]  /*1dd0*/  @P2 FADD.FTZ R242, R177, R242 ;  /* 0x000000f2b1f22221 */ /* 0x000fca0000010000 */
.L_x_16627:
[----:B------:R-:W-:-:S04]  /*1de0*/  F2FP.PACK_AB R2, RZ, R242 ;  /* 0x000000f2ff02723e */ /* 0x000fc800000000ff */
[----:B------:R-:W-:Y:S02]  /*1df0*/  PRMT R174, R2, 0x7610, R174 ;  /* 0x0000761002ae7816 */ /* 0x000fe400000000ae */
.L_x_16628:
[----:B------:R-:W-:Y:S01]  /*1e00*/  HADD2.F32 R230, -RZ, R178.H1_H1 ;  /* 0x300000b2ffe67230 */ /* 0x000fe20000004100 */
[----:B------:R-:W-:Y:S05]  /*1e10*/  @P3 BRA `(.L_x_16629) ;  /* 0x0000008000003947 */ /* 0x000fea0003800000 */
[----:B------:R-:W-:-:S04]  /*1e20*/  ISETP.NE.U32.AND P4, PT, RZ, c[0x0][0x180], PT ;  /* 0x00006000ff007a0c */ /* 0x000fc80003f85070 */
[----:B------:R-:W-:-:S13]  /*1e30*/  ISETP.NE.AND.EX P4, PT, RZ, c[0x0][0x184], PT, P4 ;  /* 0x00006100ff007a0c */ /* 0x000fda0003f85340 */
[----:B------:R-:W-:Y:S05]  /*1e40*/  @P4 BRA `(.L_x_16630) ;  /* 0x0000002000004947 */ /* 0x000fea0003800000 */
[----:B------:R-:W-:Y:S05]  /*1e50*/  @P0 BRA `(.L_x_16631) ;  /* 0x0000008000000947 */ /* 0x000fea0003800000 */
[----:B------:R-:W-:Y:S05]  /*1e60*/  BRA `(.L_x_16632) ;  /* 0x0000009000007947 */ /* 0x000fea0003800000 */
.L_x_16630:
[----:B-----5:R-:W-:-:S05]  /*1e70*/  HADD2.F32 R3, -RZ, R170.H1_H1 ;  /* 0x300000aaff037230 */ /* 0x020fca0000004100 */
[----:B------:R-:W-:Y:S01]  /*1e80*/  FADD.FTZ R230, R3, R230 ;  /* 0x000000e603e67221 */ /* 0x000fe20000010000 */
[----:B------:R-:W-:Y:S05]  /*1e90*/  BRA `(.L_x_16631) ;  /* 0x0000004000007947 */ /* 0x000fea0003800000 */
.L_x_16629:
[----:B-----5:R-:W-:Y:S02]  /*1ea0*/  HADD2.F32 R3, -RZ, R166.H1_H1 ;  /* 0x300000a6ff037230 */ /* 0x020fe40000004100 */
[----:B------:R-:W-:-:S03]  /*1eb0*/  @P2 HADD2.F32 R177, -RZ, R170.H1_H1 ;  /* 0x300000aaffb12230 */ /* 0x000fc60000004100 */
[----:B------:R-:W-:-:S04]  /*1ec0*/  FADD.FTZ R230, R3, R230 ;  /* 0x000000e603e67221 */ /* 0x000fc80000010000 */
[----:B------:R-:W-:-:S05]  /*1ed0*/  @P2 FADD.FTZ R230, R177, R230 ;  /* 0x000000e6b1e62221 */ /* 0x000fca0000010000 */
.L_x_16631:
[----:B------:R-:W-:-:S04]  /*1ee0*/  F2FP.PACK_AB R2, RZ, R230 ;  /* 0x000000e6ff02723e */ /* 0x000fc800000000ff */
[----:B------:R-:W-:Y:S02]  /*1ef0*/  PRMT R174, R174, 0x5410, R2 ;  /* 0x00005410aeae7816 */ /* 0x000fe40000000002 */
.L_x_16632:
[----:B------:R-:W-:Y:S01]  /*1f00*/  HADD2.F32 R240, -RZ, R179.H0_H0 ;  /* 0x200000b3fff07230 */ /* 0x000fe20000004100 */
[----:B------:R-:W-:Y:S05]  /*1f10*/  @P3 BRA `(.L_x_16633) ;  /* 0x0000008000003947 */ /* 0x000fea0003800000 */
[----:B------:R-:W-:-:S04]  /*1f20*/  ISETP.NE.U32.AND P4, PT, RZ, c[0x0][0x180], PT ;  /* 0x00006000ff007a0c */ /* 0x000fc80003f85070 */
[----:B------:R-:W-:-:S13]  /*1f30*/  ISETP.NE.AND.EX P4, PT, RZ, c[0x0][0x184], PT, P4 ;  /* 0x00006100ff007a0c */ /* 0x000fda0003f85340 */
[----:B------:R-:W-:Y:S05]  /*1f40*/  @P4 BRA `(.L_x_16634) ;  /* 0x0000002000004947 */ /* 0x000fea0003800000 */
[----:B------:R-:W-:Y:S05]  /*1f50*/  @P0 BRA `(.L_x_16635) ;  /* 0x0000008000000947 */ /* 0x000fea0003800000 */
[----:B------:R-:W-:Y:S05]  /*1f60*/  BRA `(.L_x_16636) ;  /* 0x0000009000007947 */ /* 0x000fea0003800000 */
.L_x_16634:
[----:B-----5:R-:W-:-:S05]  /*1f70*/  HADD2.F32 R3, -RZ, R171.H0_H0 ;  /* 0x200000abff037230 */ /* 0x020fca0000004100 */
[----:B------:R-:W-:Y:S01]  /*1f80*/  FADD.FTZ R240, R3, R240 ;  /* 0x000000f003f07221 */ /* 0x000fe20000010000 */
[----:B------:R-:W-:Y:S05]  /*1f90*/  BRA `(.L_x_16635) ;  /* 0x0000004000007947 */ /* 0x000fea0003800000 */
.L_x_16633:
[----:B-----5:R-:W-:Y:S02]  /*1fa0*/  HADD2.F32 R3, -RZ, R167.H0_H0 ;  /* 0x200000a7ff037230 */ /* 0x020fe40000004100 */
[----:B------:R-:W-:-:S03]  /*1fb0*/  @P2 HADD2.F32 R177, -RZ, R171.H0_H0 ;  /* 0x200000abffb12230 */ /* 0x000fc60000004100 */
[----:B------:R-:W-:-:S04]  /*1fc0*/  FADD.FTZ R240, R3, R240 ;  /* 0x000000f003f07221 */ /* 0x000fc80000010000 */
[----:B------:R-:W-:-:S05]  /*1fd0*/  @P2 FADD.FTZ R240, R177, R240 ;  /* 0x000000f0b1f02221 */ /* 0x000fca0000010000 */
.L_x_16635:
[----:B------:R-:W-:-:S04]  /*1fe0*/  F2FP.PACK_AB R2, RZ, R240 ;  /* 0x000000f0ff02723e */ /* 0x000fc800000000ff */
[----:B------:R-:W-:Y:S02]  /*1ff0*/  PRMT R175, R2, 0x7610, R175 ;  /* 0x0000761002af7816 */ /* 0x000fe400000000af */
.L_x_16636:
[----:B------:R-:W-:Y:S01]  /*2000*/  HADD2.F32 R232, -RZ, R179.H1_H1 ;  /* 0x300000b3ffe87230 */ /* 0x000fe20000004100 */
[----:B------:R-:W-:Y:S05]  /*2010*/  @P3 BRA `(.L_x_16637) ;  /* 0x0000008000003947 */ /* 0x000fea0003800000 */
[----:B------:R-:W-:-:S04]  /*2020*/  ISETP.NE.U32.AND P4, PT, RZ, c[0x0][0x180], PT ;  /* 0x00006000ff007a0c */ /* 0x000fc80003f85070 */
[----:B------:R-:W-:-:S13]  /*2030*/  ISETP.NE.AND.EX P4, PT, RZ, c[0x0][0x184], PT, P4 ;  /* 0x00006100ff007a0c */ /* 0x000fda0003f85340 */
[----:B------:R-:W-:Y:S05]  /*2040*/  @P4 BRA `(.L_x_16638) ;  /* 0x0000002000004947 */ /* 0x000fea0003800000 */
[----:B------:R-:W-:Y:S05]  /*2050*/  @P0 BRA `(.L_x_16639) ;  /* 0x0000008000000947 */ /* 0x000fea0003800000 */
[----:B------:R-:W-:Y:S05]  /*2060*/  BRA `(.L_x_16640) ;  /* 0x0000009000007947 */ /* 0x000fea0003800000 */
.L_x_16638:
[----:B-----5:R-:W-:-:S05]  /*2070*/  HADD2.F32 R3, -RZ, R171.H1_H1 ;  /* 0x300000abff037230 */ /* 0x020fca0000004100 */
[----:B------:R-:W-:Y:S01]  /*2080*/  FADD.FTZ R232, R3, R232 ;  /* 0x000000e803e87221 */ /* 0x000fe20000010000 */
[----:B------:R-:W-:Y:S05]  /*2090*/  BRA `(.L_x_16639) ;  /* 0x0000004000007947 */ /* 0x000fea0003800000 */
.L_x_16637:
[----:B-----5:R-:W-:Y:S02]  /*20a0*/  HADD2.F32 R3, -RZ, R167.H1_H1 ;  /* 0x300000a7ff037230 */ /* 0x020fe40000004100 */
[----:B------:R-:W-:-:S03]  /*20b0*/  @P2 HADD2.F32 R177, -RZ, R171.H1_H1 ;  /* 0x300000abffb12230 */ /* 0x000fc60000004100 */
[----:B------:R-:W-:-:S04]  /*20c0*/  FADD.FTZ R232, R3, R232 ;  /* 0x000000e803e87221 */ /* 0x000fc80000010000 */
[----:B------:R-:W-:-:S05]  /*20d0*/  @P2 FADD.FTZ R232, R177, R232 ;  /* 0x000000e8b1e82221 */ /* 0x000fca0000010000 */
.L_x_16639:
[----:B------:R-:W-:-:S04]  /*20e0*/  F2FP.PACK_AB R2, RZ, R232 ;  /* 0x000000e8ff02723e */ /* 0x000fc800000000ff */
[----:B------:R-:W-:Y:S02]  /*20f0*/  PRMT R175, R175, 0x5410, R2 ;  /* 0x00005410afaf7816 */ /* 0x000fe40000000002 */
.L_x_16640:
        /* <DEDUP_REMOVED lines=16> */
.L_x_16642:
[----:B-----5:R-:W-:-:S05]  /*2200*/  HADD2.F32 R3, -RZ, R168.H0_H0 ;  /* 0x200000a8ff037230 */ /* 0x020fca0000004100 */
[----:B------:R-:W-:Y:S01]  /*2210*/  FADD.FTZ R238, R3, R238 ;  /* 0x000000ee03ee7221 */ /* 0x000fe20000010000 */
[----:B------:R-:W-:Y:S05]  /*2220*/  BRA `(.L_x_16643) ;  /* 0x0000004000007947 */ /* 0x000fea0003800000 */
.L_x_16641:
[----:B0----5:R-:W-:Y:S02]  /*2230*/  HADD2.F32 R3, -RZ, R164.H0_H0 ;  /* 0x200000a4ff037230 */ /* 0x021fe40000004100 */
[----:B------:R-:W-:-:S03]  /*2240*/  @P2 HADD2.F32 R181, -RZ, R168.H0_H0 ;  /* 0x200000a8ffb52230 */ /* 0x000fc60000004100 */
[----:B------:R-:W-:-:S04]  /*2250*/  FADD.FTZ R238, R3, R238 ;  /* 0x000000ee03ee7221 */ /* 0x000fc80000010000 */
[----:B------:R-:W-:-:S05]  /*2260*/  @P2 FADD.FTZ R238, R181, R238 ;  /* 0x000000eeb5ee2221 */ /* 0x000fca0000010000 */
.L_x_16643:
[----:B------:R-:W-:-:S04]  /*2270*/  F2FP.PACK_AB R2, RZ, R238 ;  /* 0x000000eeff02723e */ /* 0x000fc800000000ff */
[----:B------:R-:W-:Y:S02]  /*2280*/  PRMT R172, R2, 0x7610, R172 ;  /* 0x0000761002ac7816 */ /* 0x000fe400000000ac */
.L_x_16644:
[----:B------:R-:W-:Y:S01]  /*2290*/  HADD2.F32 R218, -RZ, R176.H1_H1 ;  /* 0x300000b0ffda7230 */ /* 0x000fe20000004100 */
[----:B------:R-:W-:Y:S05]  /*22a0*/  @P3 BRA `(.L_x_16645) ;  /* 0x0000008000003947 */ /* 0x000fea0003800000 */
[----:B------:R-:W-:-:S04]  /*22b0*/  ISETP.NE.U32.AND P4, PT, RZ, c[0x0][0x180], PT ;  /* 0x00006000ff007a0c */ /* 0x000fc80003f85070 */
[----:B------:R-:W-:-:S13]  /*22c0*/  ISETP.NE.AND.EX P4, PT, RZ, c[0x0][0x184], PT, P4 ;  /* 0x00006100ff007a0c */ /* 0x000fda0003f85340 */
[----:B------:R-:W-:Y:S05]  /*22d0*/  @P4 BRA `(.L_x_16646) ;  /* 0x0000002000004947 */ /* 0x000fea0003800000 */
[----:B------:R-:W-:Y:S05]  /*22e0*/  @P0 BRA `(.L_x_16647) ;  /* 0x0000008000000947 */ /* 0x000fea0003800000 */
[----:B------:R-:W-:Y:S05]  /*22f0*/  BRA `(.L_x_16648) ;  /* 0x0000009000007947 */ /* 0x000fea0003800000 */
.L_x_16646:
[----:B-----5:R-:W-:-:S05]  /*2300*/  HADD2.F32 R3, -RZ, R168.H1_H1 ;  /* 0x300000a8ff037230 */ /* 0x020fca0000004100 */
[----:B------:R-:W-:Y:S01]  /*2310*/  FADD.FTZ R218, R3, R218 ;  /* 0x000000da03da7221 */ /* 0x000fe20000010000 */
[----:B------:R-:W-:Y:S05]  /*2320*/  BRA `(.L_x_16647) ;  /* 0x0000004000007947 */ /* 0x000fea0003800000 */
.L_x_16645:
[----:B-----5:R-:W-:Y:S02]  /*2330*/  HADD2.F32 R3, -RZ, R164.H1_H1 ;  /* 0x300000a4ff037230 */ /* 0x020fe40000004100 */
[----:B------:R-:W-:-:S03]  /*2340*/  @P2 HADD2.F32 R181, -RZ, R168.H1_H1 ;  /* 0x300000a8ffb52230 */ /* 0x000fc60000004100 */
[----:B------:R-:W-:-:S04]  /*2350*/  FADD.FTZ R218, R3, R218 ;  /* 0x000000da03da7221 */ /* 0x000fc80000010000 */
[----:B------:R-:W-:-:S05]  /*2360*/  @P2 FADD.FTZ R218, R181, R218 ;  /* 0x000000dab5da2221 */ /* 0x000fca0000010000 */
.L_x_16647:
[----:B------:R-:W-:-:S04]  /*2370*/  F2FP.PACK_AB R2, RZ, R218 ;  /* 0x000000daff02723e */ /* 0x000fc800000000ff */
[----:B------:R-:W-:Y:S02]  /*2380*/  PRMT R172, R172, 0x5410, R2 ;  /* 0x00005410acac7816 */ /* 0x000fe40000000002 */
.L_x_16648:
[----:B------:R-:W-:Y:S01]  /*2390*/  HADD2.F32 R236, -RZ, R177.H0_H0 ;  /* 0x200000b1ffec7230 */ /* 0x000fe20000004100 */
[----:B------:R-:W-:Y:S05]  /*23a0*/  @P3 BRA `(.L_x_16649) ;  /* 0x0000008000003947 */ /* 0x000fea0003800000 */
[----:B------:R-:W-:-:S04]  /*23b0*/  ISETP.NE.U32.AND P4, PT, RZ, c[0x0][0x180], PT ;  /* 0x00006000ff007a0c */ /* 0x000fc80003f85070 */
[----:B------:R-:W-:-:S13]  /*23c0*/  ISETP.NE.AND.EX P4, PT, RZ, c[0x0][0x184], PT, P4 ;  /* 0x00006100ff007a0c */ /* 0x000fda0003f85340 */
[----:B------:R-:W-:Y:S05]  /*23d0*/  @P4 BRA `(.L_x_16650) ;  /* 0x0000002000004947 */ /* 0x000fea0003800000 */
[----:B------:R-:W-:Y:S05]  /*23e0*/  @P0 BRA `(.L_x_16651) ;  /* 0x0000008000000947 */ /* 0x000fea0003800000 */
[----:B------:R-:W-:Y:S05]  /*23f0*/  BRA `(.L_x_16652) ;  /* 0x0000009000007947 */ /* 0x000fea0003800000 */
.L_x_16650:
[----:B-----5:R-:W-:-:S05]  /*2400*/  HADD2.F32 R3, -RZ, R169.H0_H0 ;  /* 0x200000a9ff037230 */ /* 0x020fca0000004100 */
[----:B------:R-:W-:Y:S01]  /*2410*/  FADD.FTZ R236, R3, R236 ;  /* 0x000000ec03ec7221 */ /* 0x000fe20000010000 */
[----:B------:R-:W-:Y:S05]  /*2420*/  BRA `(.L_x_16651) ;  /* 0x0000004000007947 */ /* 0x000fea0003800000 */
.L_x_16649:
[----:B-----5:R-:W-:Y:S02]  /*2430*/  HADD2.F32 R3, -RZ, R165.H0_H0 ;  /* 0x200000a5ff037230 */ /* 0x020fe40000004100 */
[----:B------:R-:W-:-:S03]  /*2440*/  @P2 HADD2.F32 R181, -RZ, R169.H0_H0 ;  /* 0x200000a9ffb52230 */ /* 0x000fc60000004100 */
[----:B------:R-:W-:-:S04]  /*2450*/  FADD.FTZ R236, R3, R236 ;  /* 0x000000ec03ec7221 */ /* 0x000fc80000010000 */
[----:B------:R-:W-:-:S05]  /*2460*/  @P2 FADD.FTZ R236, R181, R236 ;  /* 0x000000ecb5ec2221 */ /* 0x000fca0000010000 */
.L_x_16651:
[----:B------:R-:W-:-:S04]  /*2470*/  F2FP.PACK_AB R2, RZ, R236 ;  /* 0x000000ecff02723e */ /* 0x000fc800000000ff */
[----:B------:R-:W-:Y:S02]  /*2480*/  PRMT R173, R2, 0x7610, R173 ;  /* 0x0000761002ad7816 */ /* 0x000fe400000000ad */
.L_x_16652:
[----:B------:R-:W-:Y:S01]  /*2490*/  HADD2.F32 R220, -RZ, R177.H1_H1 ;  /* 0x300000b1ffdc7230 */ /* 0x000fe20000004100 */
[----:B------:R-:W-:Y:S05]  /*24a0*/  @P3 BRA `(.L_x_16653) ;  /* 0x0000008000003947 */ /* 0x000fea0003800000 */
[----:B------:R-:W-:-:S04]  /*24b0*/  ISETP.NE.U32.AND P4, PT, RZ, c[0x0][0x180], PT ;  /* 0x00006000ff007a0c */ /* 0x000fc80003f85070 */
[----:B------:R-:W-:-:S13]  /*24c0*/  ISETP.NE.AND.EX P4, PT, RZ, c[0x0][0x184], PT, P4 ;  /* 0x00006100ff007a0c */ /* 0x000fda0003f85340 */
[----:B------:R-:W-:Y:S05]  /*24d0*/  @P4 BRA `(.L_x_16654) ;  /* 0x0000002000004947 */ /* 0x000fea0003800000 */
[----:B------:R-:W-:Y:S05]  /*24e0*/  @P0 BRA `(.L_x_16655) ;  /* 0x0000008000000947 */ /* 0x000fea0003800000 */
[----:B------:R-:W-:Y:S05]  /*24f0*/  BRA `(.L_x_16656) ;  /* 0x0000009000007947 */ /* 0x000fea0003800000 */
.L_x_16654:
[----:B-----5:R-:W-:-:S05]  /*2500*/  HADD2.F32 R3, -RZ, R169.H1_H1 ;  /* 0x300000a9ff037230 */ /* 0x020fca0000004100 */
[----:B------:R-:W-:Y:S01]  /*2510*/  FADD.FTZ R220, R3, R220 ;  /* 0x000000dc03dc7221 */ /* 0x000fe20000010000 */
[----:B------:R-:W-:Y:S05]  /*2520*/  BRA `(.L_x_16655) ;  /* 0x0000004000007947 */ /* 0x000fea0003800000 */
.L_x_16653:
[----:B-----5:R-:W-:Y:S02]  /*2530*/  HADD2.F32 R3, -RZ, R165.H1_H1 ;  /* 0x300000a5ff037230 */ /* 0x020fe40000004100 */
[----:B------:R-:W-:-:S03]  /*2540*/  @P2 HADD2.F32 R177, -RZ, R169.H1_H1 ;  /* 0x300000a9ffb12230 */ /* 0x000fc60000004100 */
[----:B------:R-:W-:-:S04]  /*2550*/  FADD.FTZ R220, R3, R220 ;  /* 0x000000dc03dc7221 */ /* 0x000fc80000010000 */
[----:B------:R-:W-:-:S05]  /*2560*/  @P2 FADD.FTZ R220, R177, R220 ;  /* 0x000000dcb1dc2221 */ /* 0x000fca0000010000 */
.L_x_16655:
[----:B------:R-:W-:-:S04]  /*2570*/  F2FP.PACK_AB R2, RZ, R220 ;  /* 0x000000dcff02723e */ /* 0x000fc800000000ff */
[----:B------:R-:W-:Y:S02]  /*2580*/  PRMT R173, R173, 0x5410, R2 ;  /* 0x00005410adad7816 */ /* 0x000fe40000000002 */
.L_x_16656:
[----:B------:R-:W-:Y:S01]  /*2590*/  HADD2.F32 R234, -RZ, R178.H0_H0 ;  /* 0x200000b2ffea7230 */ /* 0x000fe20000004100 */
[----:B------:R-:W-:Y:S05]  /*25a0*/  @P3 BRA `(.L_x_16657) ;  /* 0x0000008000003947 */ /* 0x000fea0003800000 */
[----:B------:R-:W-:-:S04]  /*25b0*/  ISETP.NE.U32.AND P4, PT, RZ, c[0x0][0x180], PT ;  /* 0x00006000ff007a0c */ /* 0x000fc80003f85070 */
[----:B------:R-:W-:-:S13]  /*25c0*/  ISETP.NE.AND.EX P4, PT, RZ, c[0x0][0x184], PT, P4 ;  /* 0x00006100ff007a0c */ /* 0x000fda0003f85340 */
[----:B------:R-:W-:Y:S05]  /*25d0*/  @P4 BRA `(.L_x_16658) ;  /* 0x0000002000004947 */ /* 0x000fea0003800000 */
[----:B------:R-:W-:Y:S05]  /*25e0*/  @P0 BRA `(.L_x_16659) ;  /* 0x0000008000000947 */ /* 0x000fea0003800000 */
[----:B------:R-:W-:Y:S05]  /*25f0*/  BRA `(.L_x_16660) ;  /* 0x0000009000007947 */ /* 0x000fea0003800000 */
.L_x_16658:
[----:B-----5:R-:W-:-:S05]  /*2600*/  HADD2.F32 R3, -RZ, R170.H0_H0 ;  /* 0x200000aaff037230 */ /* 0x020fca0000004100 */
[----:B------:R-:W-:Y:S01]  /*2610*/  FADD.FTZ R234, R3, R234 ;  /* 0x000000ea03ea7221 */ /* 0x000fe20000010000 */
[----:B------:R-:W-:Y:S05]  /*2620*/  BRA `(.L_x_16659) ;  /* 0x0000004000007947 */ /* 0x000fea0003800000 */
.L_x_16657:
[----:B-----5:R-:W-:Y:S02]  /*2630*/  HADD2.F32 R3, -RZ, R166.H0_H0 ;  /* 0x200000a6ff037230 */ /* 0x020fe40000004100 */
[----:B------:R-:W-:-:S03]  /*2640*/  @P2 HADD2.F32 R177, -RZ, R170.H0_H0 ;  /* 0x200000aaffb12230 */ /* 0x000fc60000004100 */
[----:B------:R-:W-:-:S04]  /*2650*/  FADD.FTZ R234, R3, R234 ;  /* 0x000000ea03ea7221 */ /* 0x000fc80000010000 */
[----:B------:R-:W-:-:S05]  /*2660*/  @P2 FADD.FTZ R234, R177, R234 ;  /* 0x000000eab1ea2221 */ /* 0x000fca0000010000 */
.L_x_16659:
[----:B------:R-:W-:-:S04]  /*2670*/  F2FP.PACK_AB R2, RZ, R234 ;  /* 0x000000eaff02723e */ /* 0x000fc800000000ff */
[----:B------:R-:W-:Y:S02]  /*2680*/  PRMT R174, R2, 0x7610, R174 ;  /* 0x0000761002ae7816 */ /* 0x000fe400000000ae */
.L_x_16660:
[----:B------:R-:W-:Y:S01]  /*2690*/  HADD2.F32 R222, -RZ, R178.H1_H1 ;  /* 0x300000b2ffde7230 */ /* 0x000fe20000004100 */
[----:B------:R-:W-:Y:S05]  /*26a0*/  @P3 BRA `(.L_x_16661) ;  /* 0x0000008000003947 */ /* 0x000fea0003800000 */
[----:B------:R-:W-:-:S04]  /*26b0*/  ISETP.NE.U32.AND P4, PT, RZ, c[0x0][0x180], PT ;  /* 0x00006000ff007a0c */ /* 0x000fc80003f85070 */
[----:B------:R-:W-:-:S13]  /*26c0*/  ISETP.NE.AND.EX P4, PT, RZ, c[0x0][0x184], PT, P4 ;  /* 0x00006100ff007a0c */ /* 0x000fda0003f85340 */
[----:B------:R-:W-:Y:S05]  /*26d0*/  @P4 BRA `(.L_x_16662) ;  /* 0x0000002000004947 */ /* 0x000fea0003800000 */
[----:B------:R-:W-:Y:S05]  /*26e0*/  @P0 BRA `(.L_x_16663) ;  /* 0x0000008000000947 */ /* 0x000fea0003800000 */
[----:B------:R-:W-:Y:S05]  /*26f0*/  BRA `(.L_x_16664) ;  /* 0x0000009000007947 */ /* 0x000fea0003800000 */
.L_x_16662:
[----:B-----5:R-:W-:-:S05]  /*2700*/  HADD2.F32 R3, -RZ, R170.H1_H1 ;  /* 0x300000aaff037230 */ /* 0x020fca0000004100 */
[----:B------:R-:W-:Y:S01]  /*2710*/  FADD.FTZ R222, R3, R222 ;  /* 0x000000de03de7221 */ /* 0x000fe20000010000 */
[----:B------:R-:W-:Y:S05]  /*2720*/  BRA `(.L_x_16663) ;  /* 0x0000004000007947 */ /* 0x000fea0003800000 */
.L_x_16661:
[----:B-----5:R-:W-:Y:S02]  /*2730*/  HADD2.F32 R3, -RZ, R166.H1_H1 ;  /* 0x300000a6ff037230 */ /* 0x020fe40000004100 */
[----:B------:R-:W-:-:S03]  /*2740*/  @P2 HADD2.F32 R177, -RZ, R170.H1_H1 ;  /* 0x300000aaffb12230 */ /* 0x000fc60000004100 */
[----:B------:R-:W-:-:S04]  /*2750*/  FADD.FTZ R222, R3, R222 ;  /* 0x000000de03de7221 */ /* 0x000fc80000010000 */
[----:B------:R-:W-:-:S05]  /*2760*/  @P2 FADD.FTZ R222, R177, R222 ;  /* 0x000000deb1de2221 */ /* 0x000fca0000010000 */
.L_x_16663:
[----:B------:R-:W-:-:S04]  /*2770*/  F2FP.PACK_AB R2, RZ, R222 ;  /* 0x000000deff02723e */ /* 0x000fc800000000ff */
[----:B------:R-:W-:Y:S02]  /*2780*/  PRMT R174, R174, 0x5410, R2 ;  /* 0x00005410aeae7816 */ /* 0x000fe40000000002 */
.L_x_16664:
[----:B------:R-:W-:Y:S01]  /*2790*/  HADD2.F32 R202, -RZ, R179.H0_H0 ;  /* 0x200000b3ffca7230 */ /* 0x000fe20000004100 */
[----:B------:R-:W-:Y:S05]  /*27a0*/  @P3 BRA `(.L_x_16665) ;  /* 0x0000008000003947 */ /* 0x000fea0003800000 */
[----:B------:R-:W-:-:S04]  /*27b0*/  ISETP.NE.U32.AND P4, PT, RZ, c[0x0][0x180], PT ;  /* 0x00006000ff007a0c */ /* 0x000fc80003f85070 */
[----:B------:R-:W-:-:S13]  /*27c0*/  ISETP.NE.AND.EX P4, PT, RZ, c[0x0][0x184], PT, P4 ;  /* 0x00006100ff007a0c */ /* 0x000fda0003f85340 */
[----:B------:R-:W-:Y:S05]  /*27d0*/  @P4 BRA `(.L_x_16666) ;  /* 0x0000002000004947 */ /* 0x000fea0003800000 */
[----:B------:R-:W-:Y:S05]  /*27e0*/  @P0 BRA `(.L_x_16667) ;  /* 0x0000008000000947 */ /* 0x000fea0003800000 */
[----:B------:R-:W-:Y:S05]  /*27f0*/  BRA `(.L_x_16668) ;  /* 0x0000009000007947 */ /* 0x000fea0003800000 */
.L_x_16666:
[----:B-----5:R-:W-:-:S05]  /*2800*/  HADD2.F32 R3, -RZ, R171.H0_H0 ;  /* 0x200000abff037230 */ /* 0x020fca0000004100 */
[----:B------:R-:W-:Y:S01]  /*2810*/  FADD.FTZ R202, R3, R202 ;  /* 0x000000ca03ca7221 */ /* 0x000fe20000010000 */
[----:B------:R-:W-:Y:S05]  /*2820*/  BRA `(.L_x_16667) ;  /* 0x0000004000007947 */ /* 0x000fea0003800000 */
.L_x_16665:
[----:B-----5:R-:W-:Y:S02]  /*2830*/  HADD2.F32 R3, -RZ, R167.H0_H0 ;  /* 0x200000a7ff037230 */ /* 0x020fe40000004100 */
[----:B------:R-:W-:-:S03]  /*2840*/  @P2 HADD2.F32 R177, -RZ, R171.H0_H0 ;  /* 0x200000abffb12230 */ /* 0x000fc60000004100 */
[----:B------:R-:W-:-:S04]  /*2850*/  FADD.FTZ R202, R3, R202 ;  /* 0x000000ca03ca7221 */ /* 0x000fc80000010000 */
[----:B------:R-:W-:-:S05]  /*2860*/  @P2 FADD.FTZ R202, R177, R202 ;  /* 0x000000cab1ca2221 */ /* 0x000fca0000010000 */
.L_x_16667:
[----:B------:R-:W-:-:S04]  /*2870*/  F2FP.PACK_AB R2, RZ, R202 ;  /* 0x000000caff02723e */ /* 0x000fc800000000ff */
[----:B------:R-:W-:Y:S02]  /*2880*/  PRMT R175, R2, 0x7610, R175 ;  /* 0x0000761002af7816 */ /* 0x000fe400000000af */
.L_x_16668:
[----:B------:R-:W-:Y:S01]  /*2890*/  HADD2.F32 R224, -RZ, R179.H1_H1 ;  /* 0x300000b3ffe07230 */ /* 0x000fe20000004100 */
[----:B------:R-:W-:Y:S05]  /*28a0*/  @P3 BRA `(.L_x_16669) ;  /* 0x0000008000003947 */ /* 0x000fea0003800000 */
[----:B------:R-:W-:-:S04]  /*28b0*/  ISETP.NE.U32.AND P4, PT, RZ, c[0x0][0x180], PT ;  /* 0x00006000ff007a0c */ /* 0x000fc80003f85070 */
[----:B------:R-:W-:-:S13]  /*28c0*/  ISETP.NE.AND.EX P4, PT, RZ, c[0x0][0x184], PT, P4 ;  /* 0x00006100ff007a0c */ /* 0x000fda0003f85340 */
[----:B------:R-:W-:Y:S05]  /*28d0*/  @P4 BRA `(.L_x_16670) ;  /* 0x0000002000004947 */ /* 0x000fea0003800000 */
[----:B------:R-:W-:Y:S05]  /*28e0*/  @P0 BRA `(.L_x_16671) ;  /* 0x0000008000000947 */ /* 0x000fea0003800000 */
[----:B------:R-:W-:Y:S05]  /*28f0*/  BRA `(.L_x_16672) ;  /* 0x0000009000007947 */ /* 0x000fea0003800000 */
.L_x_16670:
[----:B-----5:R-:W-:-:S05]  /*2900*/  HADD2.F32 R3, -RZ, R171.H1_H1 ;  /* 0x300000abff037230 */ /* 0x020fca0000004100 */
[----:B------:R-:W-:Y:S01]  /*2910*/  FADD.FTZ R224, R3, R224 ;  /* 0x000000e003e07221 */ /* 0x000fe20000010000 */
[----:B------:R-:W-:Y:S05]  /*2920*/  BRA `(.L_x_16671) ;  /* 0x0000004000007947 */ /* 0x000fea0003800000 */
.L_x_16669:
[----:B-----5:R-:W-:Y:S02]  /*2930*/  HADD2.F32 R3, -RZ, R167.H1_H1 ;  /* 0x300000a7ff037230 */ /* 0x020fe40000004100 */
[----:B------:R-:W-:-:S03]  /*2940*/  @P2 HADD2.F32 R177, -RZ, R171.H1_H1 ;  /* 0x300000abffb12230 */ /* 0x000fc60000004100 */
[----:B------:R-:W-:-:S04]  /*2950*/  FADD.FTZ R224, R3, R224 ;  /* 0x000000e003e07221 */ /* 0x000fc80000010000 */
[----:B------:R-:W-:-:S05]  /*2960*/  @P2 FADD.FTZ R224, R177, R224 ;  /* 0x000000e0b1e02221 */ /* 0x000fca0000010000 */
.L_x_16671:
[----:B------:R-:W-:-:S04]  /*2970*/  F2FP.PACK_AB R2, RZ, R224 ;  /* 0x000000e0ff02723e */ /* 0x000fc800000000ff */
[----:B------:R-:W-:Y:S02]  /*2980*/  PRMT R175, R175, 0x5410, R2 ;  /* 0x00005410afaf7816 */ /* 0x000fe40000000002 */
.L_x_16672:
        /* <DEDUP_REMOVED lines=16> */
.L_x_16674:
[----:B-----5:R-:W-:-:S05]  /*2a90*/  HADD2.F32 R3, -RZ, R168.H0_H0 ;  /* 0x200000a8ff037230 */ /* 0x020fca0000004100 */
[----:B------:R-:W-:Y:S01]  /*2aa0*/  FADD.FTZ R200, R3, R200 ;  /* 0x000000c803c87221 */ /* 0x000fe20000010000 */
[----:B------:R-:W-:Y:S05]  /*2ab0*/  BRA `(.L_x_16675) ;  /* 0x0000004000007947 */ /* 0x000fea0003800000 */
.L_x_16673:
[----:B0----5:R-:W-:Y:S02]  /*2ac0*/  HADD2.F32 R3, -RZ, R164.H0_H0 ;  /* 0x200000a4ff037230 */ /* 0x021fe40000004100 */
[----:B------:R-:W-:-:S03]  /*2ad0*/  @P2 HADD2.F32 R181, -RZ, R168.H0_H0 ;  /* 0x200000a8ffb52230 */ /* 0x000fc60000004100 */
[----:B------:R-:W-:-:S04]  /*2ae0*/  FADD.FTZ R200, R3, R200 ;  /* 0x000000c803c87221 */ /* 0x000fc80000010000 */
[----:B------:R-:W-:-:S05]  /*2af0*/  @P2 FADD.FTZ R200, R181, R200 ;  /* 0x000000c8b5c82221 */ /* 0x000fca0000010000 */
.L_x_16675:
[----:B------:R-:W-:-:S04]  /*2b00*/  F2FP.PACK_AB R2, RZ, R200 ;  /* 0x000000c8ff02723e */ /* 0x000fc800000000ff */
[----:B------:R-:W-:Y:S02]  /*2b10*/  PRMT R172, R2, 0x7610, R172 ;  /* 0x0000761002ac7816 */ /* 0x000fe400000000ac */
.L_x_16676:
[----:B------:R-:W-:Y:S01]  /*2b20*/  HADD2.F32 R210, -RZ, R176.H1_H1 ;  /* 0x300000b0ffd27230 */ /* 0x000fe20000004100 */
[----:B------:R-:W-:Y:S05]  /*2b30*/  @P3 BRA `(.L_x_16677) ;  /* 0x0000008000003947 */ /* 0x000fea0003800000 */
[----:B------:R-:W-:-:S04]  /*2b40*/  ISETP.NE.U32.AND P1, PT, RZ, c[0x0][0x180], PT ;  /* 0x00006000ff007a0c */ /* 0x000fc80003f25070 */
[----:B------:R-:W-:-:S13]  /*2b50*/  ISETP.NE.AND.EX P1, PT, RZ, c[0x0][0x184], PT, P1 ;  /* 0x00006100ff007a0c */ /* 0x000fda0003f25310 */
[----:B------:R-:W-:Y:S05]  /*2b60*/  @P1 BRA `(.L_x_16678) ;  /* 0x0000002000001947 */ /* 0x000fea0003800000 */
[----:B------:R-:W-:Y:S05]  /*2b70*/  @P0 BRA `(.L_x_16679) ;  /* 0x0000008000000947 */ /* 0x000fea0003800000 */
[----:B------:R-:W-:Y:S05]  /*2b80*/  BRA `(.L_x_16680) ;  /* 0x0000009000007947 */ /* 0x000fea0003800000 */
.L_x_16678:
[----:B-----5:R-:W-:-:S05]  /*2b90*/  HADD2.F32 R3, -RZ, R168.H1_H1 ;  /* 0x300000a8ff037230 */ /* 0x020fca0000004100 */
[----:B------:R-:W-:Y:S01]  /*2ba0*/  FADD.FTZ R210, R3, R210 ;  /* 0x000000d203d27221 */ /* 0x000fe20000010000 */
[----:B------:R-:W-:Y:S05]  /*2bb0*/  BRA `(.L_x_16679) ;  /* 0x0000004000007947 */ /* 0x000fea0003800000 */
.L_x_16677:
[----:B-----5:R-:W-:Y:S02]  /*2bc0*/  HADD2.F32 R3, -RZ, R164.H1_H1 ;  /* 0x300000a4ff037230 */ /* 0x020fe40000004100 */
[----:B------:R-:W-:-:S03]  /*2bd0*/  @P2 HADD2.F32 R181, -RZ, R168.H1_H1 ;  /* 0x300000a8ffb52230 */ /* 0x000fc60000004100 */
[----:B------:R-:W-:-:S04]  /*2be0*/  FADD.FTZ R210, R3, R210 ;  /* 0x000000d203d27221 */ /* 0x000fc80000010000 */
[----:B------:R-:W-:-:S05]  /*2bf0*/  @P2 FADD.FTZ R210, R181, R210 ;  /* 0x000000d2b5d22221 */ /* 0x000fca0000010000 */
.L_x_16679:
[----:B------:R-:W-:-:S04]  /*2c00*/  F2FP.PACK_AB R2, RZ, R210 ;  /* 0x000000d2ff02723e */ /* 0x000fc800000000ff */
[----:B------:R-:W-:Y:S02]  /*2c10*/  PRMT R172, R172, 0x5410, R2 ;  /* 0x00005410acac7816 */ /* 0x000fe40000000002 */
.L_x_16680:
[----:B------:R-:W-:Y:S01]  /*2c20*/  HADD2.F32 R198, -RZ, R177.H0_H0 ;  /* 0x200000b1ffc67230 */ /* 0x000fe20000004100 */
[----:B------:R-:W-:Y:S05]  /*2c30*/  @P3 BRA `(.L_x_16681) ;  /* 0x0000008000003947 */ /* 0x000fea0003800000 */
[----:B------:R-:W-:-:S04]  /*2c40*/  ISETP.NE.U32.AND P1, PT, RZ, c[0x0][0x180], PT ;  /* 0x00006000ff007a0c */ /* 0x000fc80003f25070 */
[----:B------:R-:W-:-:S13]  /*2c50*/  ISETP.NE.AND.EX P1, PT, RZ, c[0x0][0x184], PT, P1 ;  /* 0x00006100ff007a0c */ /* 0x000fda0003f25310 */
[----:B------:R-:W-:Y:S05]  /*2c60*/  @P1 BRA `(.L_x_16682) ;  /* 0x0000002000001947 */ /* 0x000fea0003800000 */
[----:B------:R-:W-:Y:S05]  /*2c70*/  @P0 BRA `(.L_x_16683) ;  /* 0x0000008000000947 */ /* 0x000fea0003800000 */
[----:B------:R-:W-:Y:S05]  /*2c80*/  BRA `(.L_x_16684) ;  /* 0x0000009000007947 */ /* 0x000fea0003800000 */
.L_x_16682:
[----:B-----5:R-:W-:-:S05]  /*2c90*/  HADD2.F32 R3, -RZ, R169.H0_H0 ;  /* 0x200000a9ff037230 */ /* 0x020fca0000004100 */
[----:B------:R-:W-:Y:S01]  /*2ca0*/  FADD.FTZ R198, R3, R198 ;  /* 0x000000c603c67221 */ /* 0x000fe20000010000 */
[----:B------:R-:W-:Y:S05]  /*2cb0*/  BRA `(.L_x_16683) ;  /* 0x0000004000007947 */ /* 0x000fea0003800000 */
.L_x_16681:
[----:B-----5:R-:W-:Y:S02]  /*2cc0*/  HADD2.F32 R3, -RZ, R165.H0_H0 ;  /* 0x200000a5ff037230 */ /* 0x020fe40000004100 */
[----:B------:R-:W-:-:S03]  /*2cd0*/  @P2 HADD2.F32 R181, -RZ, R169.H0_H0 ;  /* 0x200000a9ffb52230 */ /* 0x000fc60000004100 */
[----:B------:R-:W-:-:S04]  /*2ce0*/  FADD.FTZ R198, R3, R198 ;  /* 0x000000c603c67221 */ /* 0x000fc80000010000 */
[----:B------:R-:W-:-:S05]  /*2cf0*/  @P2 FADD.FTZ R198, R181, R198 ;  /* 0x000000c6b5c62221 */ /* 0x000fca0000010000 */
.L_x_16683:
[----:B------:R-:W-:-:S04]  /*2d00*/  F2FP.PACK_AB R2, RZ, R198 ;  /* 0x000000c6ff02723e */ /* 0x000fc800000000ff */
[----:B------:R-:W-:Y:S02]  /*2d10*/  PRMT R173, R2, 0x7610, R173 ;  /* 0x0000761002ad7816 */ /* 0x000fe400000000ad */
.L_x_16684:
[----:B------:R-:W-:Y:S01]  /*2d20*/  HADD2.F32 R212, -RZ, R177.H1_H1 ;  /* 0x300000b1ffd47230 */ /* 0x000fe20000004100 */
[----:B------:R-:W-:Y:S05]  /*2d30*/  @P3 BRA `(.L_x_16685) ;  /* 0x0000008000003947 */ /* 0x000fea0003800000 */
[----:B------:R-:W-:-:S04]  /*2d40*/  ISETP.NE.U32.AND P1, PT, RZ, c[0x0][0x180], PT ;  /* 0x00006000ff007a0c */ /* 0x000fc80003f25070 */
[----:B------:R-:W-:-:S13]  /*2d50*/  ISETP.NE.AND.EX P1, PT, RZ, c[0x0][0x184], PT, P1 ;  /* 0x00006100ff007a0c */ /* 0x000fda0003f25310 */
[----:B------:R-:W-:Y:S05]  /*2d60*/  @P1 BRA `(.L_x_16686) ;  /* 0x0000002000001947 */ /* 0x000fea0003800000 */
[----:B------:R-:W-:Y:S05]  /*2d70*/  @P0 BRA `(.L_x_16687) ;  /* 0x0000008000000947 */ /* 0x000fea0003800000 */
[----:B------:R-:W-:Y:S05]  /*2d80*/  BRA `(.L_x_16688) ;  /* 0x0000009000007947 */ /* 0x000fea0003800000 */
.L_x_16686:
[----:B-----5:R-:W-:-:S05]  /*2d90*/  HADD2.F32 R3, -RZ, R169.H1_H1 ;  /* 0x300000a9ff037230 */ /* 0x020fca0000004100 */
[----:B------:R-:W-:Y:S01]  /*2da0*/  FADD.FTZ R212, R3, R212 ;  /* 0x000000d403d47221 */ /* 0x000fe20000010000 */
[----:B------:R-:W-:Y:S05]  /*2db0*/  BRA `(.L_x_16687) ;  /* 0x0000004000007947 */ /* 0x000fea0003800000 */
.L_x_16685:
[----:B-----5:R-:W-:Y:S02]  /*2dc0*/  HADD2.F32 R3, -RZ, R165.H1_H1 ;  /* 0x300000a5ff037230 */ /* 0x020fe40000004100 */
[----:B------:R-:W-:-:S03]  /*2dd0*/  @P2 HADD2.F32 R177, -RZ, R169.H1_H1 ;  /* 0x300000a9ffb12230 */ /* 0x000fc60000004100 */
[----:B------:R-:W-:-:S04]  /*2de0*/  FADD.FTZ R212, R3, R212 ;  /* 0x000000d403d47221 */ /* 0x000fc80000010000 */
[----:B------:R-:W-:-:S05]  /*2df0*/  @P2 FADD.FTZ R212, R177, R212 ;  /* 0x000000d4b1d42221 */ /* 0x000fca0000010000 */
.L_x_16687:
[----:B------:R-:W-:-:S04]  /*2e00*/  F2FP.PACK_AB R2, RZ, R212 ;  /* 0x000000d4ff02723e */ /* 0x000fc800000000ff */
[----:B------:R-:W-:Y:S02]  /*2e10*/  PRMT R173, R173, 0x5410, R2 ;  /* 0x00005410adad7816 */ /* 0x000fe40000000002 */
.L_x_16688:
[----:B------:R-:W-:Y:S01]  /*2e20*/  HADD2.F32 R194, -RZ, R178.H0_H0 ;  /* 0x200000b2ffc27230 */ /* 0x000fe20000004100 */
[----:B------:R-:W-:Y:S05]  /*2e30*/  @P3 BRA `(.L_x_16689) ;  /* 0x0000008000003947 */ /* 0x000fea0003800000 */
[----:B------:R-:W-:-:S04]  /*2e40*/  ISETP.NE.U32.AND P1, PT, RZ, c[0x0][0x180], PT ;  /* 0x00006000ff007a0c */ /* 0x000fc80003f25070 */
[----:B------:R-:W-:-:S13]  /*2e50*/  ISETP.NE.AND.EX P1, PT, RZ, c[0x0][0x184], PT, P1 ;  /* 0x00006100ff007a0c */ /* 0x000fda0003f25310 */
[----:B------:R-:W-:Y:S05]  /*2e60*/  @P1 BRA `(.L_x_16690) ;  /* 0x0000002000001947 */ /* 0x000fea0003800000 */
[----:B------:R-:W-:Y:S05]  /*2e70*/  @P0 BRA `(.L_x_16691) ;  /* 0x0000008000000947 */ /* 0x000fea0003800000 */
[----:B------:R-:W-:Y:S05]  /*2e80*/  BRA `(.L_x_16692) ;  /* 0x0000009000007947 */ /* 0x000fea0003800000 */
.L_x_16690:
[----:B-----5:R-:W-:-:S05]  /*2e90*/  HADD2.F32 R3, -RZ, R170.H0_H0 ;  /* 0x200000aaff037230 */ /* 0x020fca0000004100 */
[----:B------:R-:W-:Y:S01]  /*2ea0*/  FADD.FTZ R194, R3, R194 ;  /* 0x000000c203c27221 */ /* 0x000fe20000010000 */
[----:B------:R-:W-:Y:S05]  /*2eb0*/  BRA `(.L_x_16691) ;  /* 0x0000004000007947 */ /* 0x000fea0003800000 */
.L_x_16689:
[----:B-----5:R-:W-:Y:S02]  /*2ec0*/  HADD2.F32 R3, -RZ, R166.H0_H0 ;  /* 0x200000a6ff037230 */ /* 0x020fe40000004100 */
[----:B------:R-:W-:-:S03]  /*2ed0*/  @P2 HADD2.F32 R177, -RZ, R170.H0_H0 ;  /* 0x200000aaffb12230 */ /* 0x000fc60000004100 */
[----:B------:R-:W-:-:S04]  /*2ee0*/  FADD.FTZ R194, R3, R194 ;  /* 0x000000c203c27221 */ /* 0x000fc80000010000 */
[----:B------:R-:W-:-:S05]  /*2ef0*/  @P2 FADD.FTZ R194, R177, R194 ;  /* 0x000000c2b1c22221 */ /* 0x000fca0000010000 */
.L_x_16691:
[----:B------:R-:W-:-:S04]  /*2f00*/  F2FP.PACK_AB R2, RZ, R194 ;  /* 0x000000c2ff02723e */ /* 0x000fc800000000ff */
[----:B------:R-:W-:Y:S02]  /*2f10*/  PRMT R174, R2, 0x7610, R174 ;  /* 0x0000761002ae7816 */ /* 0x000fe400000000ae */
.L_x_16692:
[----:B------:R-:W-:Y:S01]  /*2f20*/  HADD2.F32 R214, -RZ, R178.H1_H1 ;  /* 0x300000b2ffd67230 */ /* 0x000fe20000004100 */
[----:B------:R-:W-:Y:S05]  /*2f30*/  @P3 BRA `(.L_x_16693) ;  /* 0x0000008000003947 */ /* 0x000fea0003800000 */
[----:B------:R-:W-:-:S04]  /*2f40*/  ISETP.NE.U32.AND P1, PT, RZ, c[0x0][0x180], PT ;  /* 0x00006000ff007a0c */ /* 0x000fc80003f25070 */
[----:B------:R-:W-:-:S13]  /*2f50*/  ISETP.NE.AND.EX P1, PT, RZ, c[0x0][0x184], PT, P1 ;  /* 0x00006100ff007a0c */ /* 0x000fda0003f25310 */
[----:B------:R-:W-:Y:S05]  /*2f60*/  @P1 BRA `(.L_x_16694) ;  /* 0x0000002000001947 */ /* 0x000fea0003800000 */
[----:B------:R-:W-:Y:S05]  /*2f70*/  @P0 BRA `(.L_x_16695) ;  /* 0x0000008000000947 */ /* 0x000fea0003800000 */
[----:B------:R-:W-:Y:S05]  /*2f80*/  BRA `(.L_x_16696) ;  /* 0x0000009000007947 */ /* 0x000fea0003800000 */
.L_x_16694:
[----:B-----5:R-:W-:-:S05]  /*2f90*/  HADD2.F32 R3, -RZ, R170.H1_H1 ;  /* 0x300000aaff037230 */ /* 0x020fca0000004100 */
[----:B------:R-:W-:Y:S01]  /*2fa0*/  FADD.FTZ R214, R3, R214 ;  /* 0x000000d603d67221 */ /* 0x000fe20000010000 */
[----:B------:R-:W-:Y:S05]  /*2fb0*/  BRA `(.L_x_16695) ;  /* 0x0000004000007947 */ /* 0x000fea0003800000 */
.L_x_16693:
[----:B-----5:R-:W-:Y:S02]  /*2fc0*/  HADD2.F32 R3, -RZ, R166.H1_H1 ;  /* 0x300000a6ff037230 */ /* 0x020fe40000004100 */
[----:B------:R-:W-:-:S03]  /*2fd0*/  @P2 HADD2.F32 R177, -RZ, R170.H1_H1 ;  /* 0x300000aaffb12230 */ /* 0x000fc60000004100 */
[----:B------:R-:W-:-:S04]  /*2fe0*/  FADD.FTZ R214, R3, R214 ;  /* 0x000000d603d67221 */ /* 0x000fc80000010000 */
[----:B------:R-:W-:-:S05]  /*2ff0*/  @P2 FADD.FTZ R214, R177, R214 ;  /* 0x000000d6b1d62221 */ /* 0x000fca0000010000 */
.L_x_16695:
[----:B------:R-:W-:-:S04]  /*3000*/  F2FP.PACK_AB R2, RZ, R214 ;  /* 0x000000d6ff02723e */ /* 0x000fc800000000ff */
[----:B------:R-:W-:Y:S02]  /*3010*/  PRMT R174, R174, 0x5410, R2 ;  /* 0x00005410aeae7816 */ /* 0x000fe40000000002 */
.L_x_16696:
[----:B------:R-:W-:Y:S01]  /*3020*/  HADD2.F32 R186, -RZ, R179.H0_H0 ;  /* 0x200000b3ffba7230 */ /* 0x000fe20000004100 */
[----:B------:R-:W-:Y:S05]  /*3030*/  @P3 BRA `(.L_x_16697) ;  /* 0x0000008000003947 */ /* 0x000fea0003800000 */
[----:B------:R-:W-:-:S04]  /*3040*/  ISETP.NE.U32.AND P1, PT, RZ, c[0x0][0x180], PT ;  /* 0x00006000ff007a0c */ /* 0x000fc80003f25070 */
[----:B------:R-:W-:-:S13]  /*3050*/  ISETP.NE.AND.EX P1, PT, RZ, c[0x0][0x184], PT, P1 ;  /* 0x00006100ff007a0c */ /* 0x000fda0003f25310 */
[----:B------:R-:W-:Y:S05]  /*3060*/  @P1 BRA `(.L_x_16698) ;  /* 0x0000002000001947 */ /* 0x000fea0003800000 */
[----:B------:R-:W-:Y:S05]  /*3070*/  @P0 BRA `(.L_x_16699) ;  /* 0x0000008000000947 */ /* 0x000fea0003800000 */
[----:B------:R-:W-:Y:S05]  /*3080*/  BRA `(.L_x_16700) ;  /* 0x0000009000007947 */ /* 0x000fea0003800000 */
.L_x_16698:
[----:B-----5:R-:W-:-:S05]  /*3090*/  HADD2.F32 R3, -RZ, R171.H0_H0 ;  /* 0x200000abff037230 */ /* 0x020fca0000004100 */
[----:B------:R-:W-:Y:S01]  /*30a0*/  FADD.FTZ R186, R3, R186 ;  /* 0x000000ba03ba7221 */ /* 0x000fe20000010000 */
[----:B------:R-:W-:Y:S05]  /*30b0*/  BRA `(.L_x_16699) ;  /* 0x0000004000007947 */ /* 0x000fea0003800000 */
.L_x_16697:
[----:B-----5:R-:W-:Y:S02]  /*30c0*/  HADD2.F32 R3, -RZ, R167.H0_H0 ;  /* 0x200000a7ff037230 */ /* 0x020fe40000004100 */
[----:B------:R-:W-:-:S03]  /*30d0*/  @P2 HADD2.F32 R177, -RZ, R171.H0_H0 ;  /* 0x200000abffb12230 */ /* 0x000fc60000004100 */
[----:B------:R-:W-:-:S04]  /*30e0*/  FADD.FTZ R186, R3, R186 ;  /* 0x000000ba03ba7221 */ /* 0x000fc80000010000 */
[----:B------:R-:W-:-:S05]  /*30f0*/  @P2 FADD.FTZ R186, R177, R186 ;  /* 0x000000bab1ba2221 */ /* 0x000fca0000010000 */
.L_x_16699:
[----:B------:R-:W-:-:S04]  /*3100*/  F2FP.PACK_AB R2, RZ, R186 ;  /* 0x000000baff02723e */ /* 0x000fc800000000ff */
[----:B------:R-:W-:Y:S02]  /*3110*/  PRMT R175, R2, 0x7610, R175 ;  /* 0x0000761002af7816 */ /* 0x000fe400000000af */
.L_x_16700:
[----:B------:R-:W-:Y:S01]  /*3120*/  HADD2.F32 R216, -RZ, R179.H1_H1 ;  /* 0x300000b3ffd87230 */ /* 0x000fe20000004100 */
[----:B------:R-:W-:Y:S05]  /*3130*/  @P3 BRA `(.L_x_16701) ;  /* 0x0000008000003947 */ /* 0x000fea0003800000 */
[----:B------:R-:W-:-:S04]  /*3140*/  ISETP.NE.U32.AND P1, PT, RZ, c[0x0][0x180], PT ;  /* 0x00006000ff007a0c */ /* 0x000fc80003f25070 */
[----:B------:R-:W-:-:S13]  /*3150*/  ISETP.NE.AND.EX P1, PT, RZ, c[0x0][0x184], PT, P1 ;  /* 0x00006100ff007a0c */ /* 0x000fda0003f25310 */
[----:B------:R-:W-:Y:S05]  /*3160*/  @P1 BRA `(.L_x_16702) ;  /* 0x0000002000001947 */ /* 0x000fea0003800000 */
[----:B------:R-:W-:Y:S05]  /*3170*/  @P0 BRA `(.L_x_16703) ;  /* 0x0000008000000947 */ /* 0x000fea0003800000 */
[----:B------:R-:W-:Y:S05]  /*3180*/  BRA `(.L_x_16704) ;  /* 0x0000009000007947 */ /* 0x000fea0003800000 */
.L_x_16702:
[----:B-----5:R-:W-:-:S05]  /*3190*/  HADD2.F32 R3, -RZ, R171.H1_H1 ;  /* 0x300000abff037230 */ /* 0x020fca0000004100 */
[----:B------:R-:W-:Y:S01]  /*31a0*/  FADD.FTZ R216, R3, R216 ;  /* 0x000000d803d87221 */ /* 0x000fe20000010000 */
[----:B------:R-:W-:Y:S05]  /*31b0*/  BRA `(.L_x_16703) ;  /* 0x0000004000007947 */ /* 0x000fea0003800000 */
.L_x_16701:
[----:B-----5:R-:W-:Y:S02]  /*31c0*/  HADD2.F32 R3, -RZ, R167.H1_H1 ;  /* 0x300000a7ff037230 */ /* 0x020fe40000004100 */
[----:B------:R-:W-:-:S03]  /*31d0*/  @P2 HADD2.F32 R177, -RZ, R171.H1_H1 ;  /* 0x300000abffb12230 */ /* 0x000fc60000004100 */
[----:B------:R-:W-:-:S04]  /*31e0*/  FADD.FTZ R216, R3, R216 ;  /* 0x000000d803d87221 */ /* 0x000fc80000010000 */
[----:B------:R-:W-:-:S05]  /*31f0*/  @P2 FADD.FTZ R216, R177, R216 ;  /* 0x000000d8b1d82221 */ /* 0x000fca0000010000 */
.L_x_16703:
[----:B------:R-:W-:-:S04]  /*3200*/  F2FP.PACK_AB R2, RZ, R216 ;  /* 0x000000d8ff02723e */ /* 0x000fc800000000ff */
[----:B------:R-:W-:Y:S02]  /*3210*/  PRMT R175, R175, 0x5410, R2 ;  /* 0x00005410afaf7816 */ /* 0x000fe40000000002 */
.L_x_16704:
        /* <DEDUP_REMOVED lines=45> */
.L_x_16709:
        /* <DEDUP_REMOVED lines=100> */
.L_x_16710:
[----:B------:R-:W-:Y:S01]  /*3b30*/  FMUL.FTZ R2, R209, R209 ;  /* 0x000000d1d1027220 */ /* 0x000fe20000410000 */
[----:B------:R-:W-:Y:S01]  /*3b40*/  ISETP.NE.AND P1, PT, RZ, UR6, PT ;  /* 0x00000006ff007c0c */ /* 0x000fe2000bf25270 */
[----:B01----:R-:W-:Y:S01]  /*3b50*/  FADD.FTZ R179, R178, R179 ;  /* 0x000000b3b2b37221 */ /* 0x003fe20000010000 */
[----:B------:R-:W-:Y:S01]  /*3b60*/  MOV R176, c[0x0][0x1e0] ;  /* 0x0000780000b07a02 */ /* 0x000fe20000000f00 */
[----:B------:R-:W-:Y:S01]  /*3b70*/  IMAD R177, R205, c[0x0][0x168], RZ ;  /* 0x00005a00cdb17a24 */ /* 0x000fe200078e02ff */
[----:B------:R-:W-:Y:S01]  /*3b80*/  MOV R204, 0x4 ;  /* 0x0000000400cc7802 */ /* 0x000fe20000000f00 */
[----:B------:R-:W-:Y:S01]  /*3b90*/  HFMA2.MMA R233, -RZ, RZ, 0, 9.5367431640625e-07 ;  /* 0x00000010ffe97435 */ /* 0x000fe200000001ff */
[----:B------:R-:W-:Y:S01]  /*3ba0*/  FSEL R3, R2, RZ, P1 ;  /* 0x000000ff02037208 */ /* 0x000fe20000800000 */
[----:B------:R-:W-:Y:S01]  /*3bb0*/  FFMA.FTZ R2, R179, R176, c[0x0][0x228] ;  /* 0x00008a00b3027623 */ /* 0x000fe200000100b0 */
[----:B------:R-:W-:Y:S01]  /*3bc0*/  FSEL R185, R209, RZ, !P1 ;  /* 0x000000ffd1b97208 */ /* 0x000fe20004800000 */
[----:B------:R-:W-:Y:S01]  /*3bd0*/  @!P2 IMAD.WIDE R188, R205, R204, c[0x0][0x1a0] ;  /* 0x00006800cdbca625 */ /* 0x000fe200078e02cc */
[----:B------:R-:W-:-:S03]  /*3be0*/  SHF.R.S32.HI R176, RZ, 0x1f, R177 ;  /* 0x0000001fffb07819 */ /* 0x000fc600000114b1 */
[----:B------:R-:W-:Y:S01]  /*3bf0*/  FADD.FTZ R211, R2, R3 ;  /* 0x0000000302d37221 */ /* 0x000fe20000010000 */
[----:B------:R0:W-:Y:S01]  /*3c00*/  @!P2 STG.E [R188.64], R209 ;  /* 0x000000d1bc00a986 */ /* 0x0001e2000c101904 */
[C---:B------:R-:W-:Y:S01]  /*3c10*/  FADD.FTZ R191, -R185.reuse, R191 ;  /* 0x000000bfb9bf7221 */ /* 0x040fe20000010100 */
[----:B------:R-:W-:Y:S01]  /*3c20*/  LEA.HI R3, R176, R177, RZ, 0x3 ;  /* 0x000000b1b0037211 */ /* 0x000fe200078f18ff */
[C---:B------:R-:W-:Y:S02]  /*3c30*/  FADD.FTZ R180, -R185.reuse, R203 ;  /* 0x000000cbb9b47221 */ /* 0x040fe40000010100 */
[C---:B------:R-:W-:Y:S02]  /*3c40*/  FADD.FTZ R181, -R185.reuse, R182 ;  /* 0x000000b6b9b57221 */ /* 0x040fe40000010100 */
[C---:B------:R-:W-:Y:S02]  /*3c50*/  FADD.FTZ R179, -R185.reuse, R201 ;  /* 0x000000c9b9b37221 */ /* 0x040fe40000010100 */
[----:B------:R-:W-:-:S02]  /*3c60*/  FADD.FTZ R178, -R185, R199 ;  /* 0x000000c7b9b27221 */ /* 0x000fc40000010100 */
[C---:B------:R-:W-:Y:S02]  /*3c70*/  FADD.FTZ R182, -R185.reuse, R183 ;  /* 0x000000b7b9b67221 */ /* 0x040fe40000010100 */
[----:B0-----:R-:W-:Y:S02]  /*3c80*/  FADD.FTZ R188, -R185, R187 ;  /* 0x000000bbb9bc7221 */ /* 0x001fe40000010100 */
[----:B------:R-:W0:Y:S01]  /*3c90*/  MUFU.RSQ R187, R211 ;  /* 0x000000d300bb7308 */ /* 0x000e220000001400 */
[----:B------:R-:W-:-:S04]  /*3ca0*/  @!P2 IMAD.WIDE R176, R205, R204, c[0x0][0x1a8] ;  /* 0x00006a00cdb0a625 */ /* 0x000fc800078e02cc */
[C---:B------:R-:W-:Y:S02]  /*3cb0*/  FADD.FTZ R183, -R185.reuse, R184 ;  /* 0x000000b8b9b77221 */ /* 0x040fe40000010100 */
[C---:B------:R-:W-:Y:S02]  /*3cc0*/  FADD.FTZ R184, -R185.reuse, R197 ;  /* 0x000000c5b9b87221 */ /* 0x040fe40000010100 */
[C---:B------:R-:W-:Y:S02]  /*3cd0*/  FADD.FTZ R189, -R185.reuse, R195 ;  /* 0x000000c3b9bd7221 */ /* 0x040fe40000010100 */
[C---:B------:R-:W-:Y:S02]  /*3ce0*/  FADD.FTZ R2, -R185.reuse, R193 ;  /* 0x000000c1b9027221 */ /* 0x040fe40000010100 */
[C---:B------:R-:W-:Y:S02]  /*3cf0*/  FADD.FTZ R252, -R185.reuse, R252 ;  /* 0x000000fcb9fc7221 */ /* 0x040fe40000010100 */
[C---:B------:R-:W-:Y:S01]  /*3d00*/  FADD.FTZ R250, -R185.reuse, R250 ;  /* 0x000000fab9fa7221 */ /* 0x040fe20000010100 */
[----:B0-----:R0:W-:Y:S01]  /*3d10*/  @!P2 STG.E [R176.64], R187 ;  /* 0x000000bbb000a986 */ /* 0x0011e2000c101904 */
        /* <DEDUP_REMOVED lines=31> */
[----:B------:R-:W-:Y:S02]  /*3f10*/  FMUL.FTZ R213, R187, R194 ;  /* 0x000000c2bbd57220 */ /* 0x000fe40000410000 */
[----:B0-----:R-:W-:Y:S02]  /*3f20*/  FFMA.FTZ R176, R84, R185, R4 ;  /* 0x000000b954b07223 */ /* 0x001fe40000010004 */
[----:B------:R-:W-:Y:S02]  /*3f30*/  FFMA.FTZ R177, R85, R180, R5 ;  /* 0x000000b455b17223 */ /* 0x000fe40000010005 */
[----:B------:R-:W-:Y:S02]  /*3f40*/  FFMA.FTZ R194, R86, R179, R6 ;  /* 0x000000b356c27223 */ /* 0x000fe40000010006 */
[----:B------:R-:W-:Y:S01]  /*3f50*/  FFMA.FTZ R197, R87, R178, R7 ;  /* 0x000000b257c57223 */ /* 0x000fe20000010007 */
[----:B------:R-:W-:Y:S01]  /*3f60*/  F2FP.PACK_AB R176, R177, R176 ;  /* 0x000000b0b1b0723e */ /* 0x000fe200000000ff */
[----:B------:R-:W-:-:S02]  /*3f70*/  FMUL.FTZ R181, R187, R181 ;  /* 0x000000b5bbb57220 */ /* 0x000fc40000410000 */
[----:B------:R-:W-:Y:S01]  /*3f80*/  FMUL.FTZ R182, R187, R182 ;  /* 0x000000b6bbb67220 */ /* 0x000fe20000410000 */
[----:B------:R-:W-:Y:S01]  /*3f90*/  F2FP.PACK_AB R177, R197, R194 ;  /* 0x000000c2c5b1723e */ /* 0x000fe200000000ff */
        /* <DEDUP_REMOVED lines=27> */
[----:B------:R-:W-:Y:S01]  /*4150*/  FMUL.FTZ R209, R187, R200 ;  /* 0x000000c8bbd17220 */ /* 0x000fe20000410000 */
[----:B------:R-:W-:Y:S01]  /*4160*/  LEA.HI.SX32 R200, R3, R0, 0x1d ;  /* 0x0000000003c87211 */ /* 0x000fe200078feaff */
[----:B------:R-:W-:-:S02]  /*4170*/  FMUL.FTZ R210, R187, R210 ;  /* 0x000000d2bbd27220 */ /* 0x000fc40000410000 */
[C---:B------:R-:W-:Y:S01]  /*4180*/  FMUL.FTZ R211, R187.reuse, R198 ;  /* 0x000000c6bbd37220 */ /* 0x040fe20000410000 */
[----:B------:R-:W-:Y:S01]  /*4190*/  IADD3 R200, R200, 0x20, RZ ;  /* 0x00000020c8c87810 */ /* 0x000fe20007ffe0ff */
[C---:B------:R-:W-:Y:S02]  /*41a0*/  FMUL.FTZ R212, R187.reuse, R212 ;  /* 0x000000d4bbd47220 */ /* 0x040fe40000410000 */
[C---:B------:R-:W-:Y:S02]  /*41b0*/  FMUL.FTZ R214, R187.reuse, R214 ;  /* 0x000000d6bbd67220 */ /* 0x040fe40000410000 */
[----:B------:R-:W-:Y:S02]  /*41c0*/  FMUL.FTZ R216, R187, R216 ;  /* 0x000000d8bbd87220 */ /* 0x000fe40000410000 */
[----:B------:R-:W-:Y:S02]  /*41d0*/  FFMA.FTZ R186, R126, R179, R46 ;  /* 0x000000b37eba7223 */ /* 0x000fe4000001002e */
[----:B------:R-:W-:-:S02]  /*41e0*/  FFMA.FTZ R179, R88, R181, R8 ;  /* 0x000000b558b37223 */ /* 0x000fc40000010008 */
        /* <DEDUP_REMOVED lines=10> */
[----:B------:R-:W-:-:S02]  /*4290*/  FFMA.FTZ R186, R94, R191, R14 ;  /* 0x000000bf5eba7223 */ /* 0x000fc4000001000e */
        /* <DEDUP_REMOVED lines=9> */
[-C--:B------:R-:W-:Y:S01]  /*4330*/  FFMA.FTZ R184, R92, R189.reuse, R12 ;  /* 0x000000bd5cb87223 */ /* 0x080fe2000001000c */
[----:B------:R-:W-:Y:S01]  /*4340*/  F2FP.PACK_AB R186, R199, R194 ;  /* 0x000000c2c7ba723e */ /* 0x000fe200000000ff */
[----:B------:R-:W-:Y:S01]  /*4350*/  FFMA.FTZ R194, R132, R189, R52 ;  /* 0x000000bd84c27223 */ /* 0x000fe20000010034 */
[----:B------:R-:W-:Y:S01]  /*4360*/  F2FP.PACK_AB R182, R182, R187 ;  /* 0x000000bbb6b6723e */ /* 0x000fe200000000ff */
[----:B------:R-:W-:Y:S02]  /*4370*/  FFMA.FTZ R201, R99, R192, R19 ;  /* 0x000000c063c97223 */ /* 0x000fe40000010013 */
[----:B------:R-:W-:Y:S02]  /*4380*/  FFMA.FTZ R189, R134, R191, R54 ;  /* 0x000000bf86bd7223 */ /* 0x000fe40000010036 */
[----:B------:R-:W-:Y:S02]  /*4390*/  FFMA.FTZ R187, R93, R2, R13 ;  /* 0x000000025dbb7223 */ /* 0x000fe4000001000d */
[----:B------:R-:W-:-:S02]  /*43a0*/  FFMA.FTZ R198, R98, R195, R18 ;  /* 0x000000c362c67223 */ /* 0x000fc40000010012 */
[----:B------:R-:W-:Y:S01]  /*43b0*/  FFMA.FTZ R197, R133, R2, R53 ;  /* 0x0000000285c57223 */ /* 0x000fe20000010035 */
[----:B------:R-:W-:Y:S01]  /*43c0*/  F2FP.PACK_AB R184, R187, R184 ;  /* 0x000000b8bbb8723e */ /* 0x000fe200000000ff */
[----:B------:R-:W-:Y:S01]  /*43d0*/  FFMA.FTZ R191, R138, R195, R58 ;  /* 0x000000c38abf7223 */ /* 0x000fe2000001003a */
[----:B------:R-:W-:Y:S01]  /*43e0*/  F2FP.PACK_AB R187, R201, R198 ;  /* 0x000000c6c9bb723e */ /* 0x000fe200000000ff */
        /* <DEDUP_REMOVED lines=19> */
[----:B------:R-:W-:-:S03]  /*4520*/  IMAD.WIDE.U32 R2, R196, R233, c[0x0][0x208] ;  /* 0x00008200c4027625 */ /* 0x000fc600078e00e9 */
[----:B------:R-:W-:Y:S01]  /*4530*/  F2FP.PACK_AB R195, R198, R195 ;  /* 0x000000c3c6c3723e */ /* 0x000fe200000000ff */
        /* <DEDUP_REMOVED lines=13> */
[----:B------:R-:W-:Y:S01]  /*4610*/  F2FP.PACK_AB R176, R226, R225 ;  /* 0x000000e1e2b0723e */ /* 0x000fe200000000ff */
[----:B-1----:R-:W-:Y:S02]  /*4620*/  FFMA.FTZ R180, R108, R217, R28 ;  /* 0x000000d96cb47223 */ /* 0x002fe4000001001c */
[----:B------:R-:W-:Y:S02]  /*4630*/  FFMA.FTZ R182, R112, R221, R32 ;  /* 0x000000dd70b67223 */ /* 0x000fe40000010020 */
[----:B------:R-:W-:Y:S01]  /*4640*/  FFMA.FTZ R183, R114, R223, R34 ;  /* 0x000000df72b77223 */ /* 0x000fe20000010022 */
[----:B------:R-:W-:Y:S01]  /*4650*/  F2FP.PACK_AB R180, R3, R180 ;  /* 0x000000b403b4723e */ /* 0x000fe200000000ff */
[----:B------:R-:W-:-:S02]  /*4660*/  FFMA.FTZ R181, R110, R219, R30 ;  /* 0x000000db6eb57223 */ /* 0x000fc4000001001e */
[----:B------:R-:W-:Y:S02]  /*4670*/  FFMA.FTZ R3, R113, R222, R33 ;  /* 0x000000de71037223 */ /* 0x000fe40000010021 */
[----:B--2---:R-:W-:Y:S01]  /*4680*/  FFMA.FTZ R184, R115, R224, R35 ;  /* 0x000000e073b87223 */ /* 0x004fe20000010023 */
[----:B------:R-:W-:Y:S01]  /*4690*/  F2FP.PACK_AB R181, R2, R181 ;  /* 0x000000b502b5723e */ /* 0x000fe200000000ff */
[----:B---3--:R-:W-:Y:S01]  /*46a0*/  FFMA.FTZ R188, R116, R209, R36 ;  /* 0x000000d174bc7223 */ /* 0x008fe20000010024 */
[----:B------:R-:W-:Y:S01]  /*46b0*/  F2FP.PACK_AB R182, R3, R182 ;  /* 0x000000b603b6723e */ /* 0x000fe200000000ff */
        /* <DEDUP_REMOVED lines=12> */
[----:B----4-:R-:W-:Y:S01]  /*4780*/  FFMA.FTZ R193, R121, R214, R41 ;  /* 0x000000d679c17223 */ /* 0x010fe20000010029 */
        /* <DEDUP_REMOVED lines=29> */
[----:B------:R-:W-:Y:S02]  /*4960*/  FFMA.FTZ R212, R159, R212, R79 ;  /* 0x000000d49fd47223 */ /* 0x000fe4000001004f */
[----:B------:R-:W-:Y:S01]  /*4970*/  IMAD.WIDE.U32 R2, R206, R233, c[0x0][0x210] ;  /* 0x00008400ce027625 */ /* 0x000fe200078e00e9 */
[----:B------:R-:W-:Y:S02]  /*4980*/  F2FP.PACK_AB R195, R216, R195 ;  /* 0x000000c3d8c3723e */ /* 0x000fe400000000ff */
[----:B------:R-:W-:Y:S01]  /*4990*/  F2FP.PACK_AB R193, R212, R193 ;  /* 0x000000c1d4c1723e */ /* 0x000fe200000000ff */
        /* <DEDUP_REMOVED lines=13> */
.L_x_16707:
[----:B------:R-:W-:Y:S05]  /*4a70*/  EXIT ;  /* 0x000000000000794d */ /* 0x000fea0003800000 */
.L_x_16705:
[----:B0-----:R-:W-:Y:S01]  /*4a80*/  HFMA2.MMA R176, -RZ, RZ, 0, 1.847743988037109375e-06 ;  /* 0x0000001fffb07435 */ /* 0x001fe200000001ff */
[----:B------:R-:W-:Y:S02]  /*4a90*/  MOV R178, 0x1 ;  /* 0x0000000100b27802 */ /* 0x000fe40000000f00 */
[----:B------:R-:W-:Y:S02]  /*4aa0*/  MOV R177, 0xffffffff ;  /* 0xffffffff00b17802 */ /* 0x000fe40000000f00 */
[----:B------:R-:W-:Y:S02]  /*4ab0*/  MOV R2, 0x4ad0 ;  /* 0x00004ad000027802 */ /* 0x000fe40000000f00 */
[----:B-----5:R-:W-:Y:S05]  /*4ac0*/  CALL.REL.NOINC `($__internal_41_$__cuda_sm70_shflsync_bfly_p) ;  /* 0x0000089000007944 */ /* 0x020fea0003c00000 */
[----:B-1----:R-:W-:Y:S01]  /*4ad0*/  MOV R2, R178 ;  /* 0x000000b200027202 */ /* 0x002fe20000000f00 */
[----:B0-----:R-:W-:Y:S05]  /*4ae0*/  BRA `(.L_x_16709) ;  /* 0xffffea0000007947 */ /* 0x001fea000383ffff */
.L_x_16706:
[----:B------:R-:W-:Y:S01]  /*4af0*/  HFMA2.MMA R178, -RZ, RZ, 0, 1.1920928955078125e-07 ;  /* 0x00000002ffb27435 */ /* 0x000fe200000001ff */
[----:B------:R-:W-:Y:S02]  /*4b00*/  MOV R176, 0x1f ;  /* 0x0000001f00b07802 */ /* 0x000fe40000000f00 */
[----:B------:R-:W-:Y:S02]  /*4b10*/  MOV R177, 0xffffffff ;  /* 0xffffffff00b17802 */ /* 0x000fe40000000f00 */
[----:B------:R-:W-:-:S02]  /*4b20*/  MOV R2, 0x4b40 ;  /* 0x00004b4000027802 */ /* 0x000fc40000000f00 */
[----:B-----5:R-:W-:Y:S05]  /*4b30*/  CALL.REL.NOINC `($__internal_41_$__cuda_sm70_shflsync_bfly_p) ;  /* 0x0000082000007944 */ /* 0x020fea0003c00000 */
[----:B01----:R-:W-:Y:S01]  /*4b40*/  FADD.FTZ R179, R179, R178 ;  /* 0x000000b2b3b37221 */ /* 0x003fe20000010000 */
[----:B------:R-:W-:Y:S01]  /*4b50*/  HFMA2.MMA R178, -RZ, RZ, 0, 2.384185791015625e-07 ;  /* 0x00000004ffb27435 */ /* 0x000fe200000001ff */
[----:B------:R-:W-:-:S02]  /*4b60*/  MOV R176, 0x1f ;  /* 0x0000001f00b07802 */ /* 0x000fc40000000f00 */
[----:B------:R-:W-:Y:S02]  /*4b70*/  MOV R177, 0xffffffff ;  /* 0xffffffff00b17802 */ /* 0x000fe40000000f00 */
[----:B------:R-:W-:Y:S02]  /*4b80*/  MOV R2, 0x4ba0 ;  /* 0x00004ba000027802 */ /* 0x000fe40000000f00 */
[----:B------:R-:W-:Y:S05]  /*4b90*/  CALL.REL.NOINC `($__internal_41_$__cuda_sm70_shflsync_bfly_p) ;  /* 0x000007c000007944 */ /* 0x000fea0003c00000 */
[----:B01----:R-:W-:Y:S01]  /*4ba0*/  FADD.FTZ R179, R179, R178 ;  /* 0x000000b2b3b37221 */ /* 0x003fe20000010000 */
[----:B------:R-:W-:Y:S01]  /*4bb0*/  HFMA2.MMA R178, -RZ, RZ, 0, 4.76837158203125e-07 ;  /* 0x00000008ffb27435 */ /* 0x000fe200000001ff */
[----:B------:R-:W-:Y:S02]  /*4bc0*/  MOV R176, 0x1f ;  /* 0x0000001f00b07802 */ /* 0x000fe40000000f00 */
[----:B------:R-:W-:Y:S02]  /*4bd0*/  MOV R177, 0xffffffff ;  /* 0xffffffff00b17802 */ /* 0x000fe40000000f00 */
[----:B------:R-:W-:Y:S02]  /*4be0*/  MOV R2, 0x4c00 ;  /* 0x00004c0000027802 */ /* 0x000fe40000000f00 */
[----:B------:R-:W-:Y:S05]  /*4bf0*/  CALL.REL.NOINC `($__internal_41_$__cuda_sm70_shflsync_bfly_p) ;  /* 0x0000076000007944 */ /* 0x000fea0003c00000 */
[----:B01----:R-:W-:Y:S01]  /*4c00*/  FADD.FTZ R179, R179, R178 ;  /* 0x000000b2b3b37221 */ /* 0x003fe20000010000 */
[----:B------:R-:W-:Y:S01]  /*4c10*/  HFMA2.MMA R178, -RZ, RZ, 0, 9.5367431640625e-07 ;  /* 0x00000010ffb27435 */ /* 0x000fe200000001ff */
[----:B------:R-:W-:-:S02]  /*4c20*/  MOV R176, 0x1f ;  /* 0x0000001f00b07802 */ /* 0x000fc40000000f00 */
[----:B------:R-:W-:Y:S02]  /*4c30*/  MOV R177, 0xffffffff ;  /* 0xffffffff00b17802 */ /* 0x000fe40000000f00 */
[----:B------:R-:W-:Y:S02]  /*4c40*/  MOV R2, 0x4c60 ;  /* 0x00004c6000027802 */ /* 0x000fe40000000f00 */
[----:B------:R-:W-:Y:S05]  /*4c50*/  CALL.REL.NOINC `($__internal_41_$__cuda_sm70_shflsync_bfly_p) ;  /* 0x0000070000007944 */ /* 0x000fea0003c00000 */
        /* <DEDUP_REMOVED lines=86> */
[----:B------:R-:W-:Y:S05]  /*51c0*/  CALL.REL.NOINC `($__internal_41_$__cuda_sm70_shflsync_bfly_p) ;  /* 0x0000019000007944 */ /* 0x000fea0003c00000 */
[----:B01----:R-:W-:Y:S01]  /*51d0*/  FADD.FTZ R179, R179, R178 ;  /* 0x000000b2b3b37221 */ /* 0x003fe20000010000 */
[----:B------:R-:W-:Y:S01]  /*51e0*/  HFMA2.MMA R178, -RZ, RZ, 0, 1.1920928955078125e-07 ;  /* 0x00000002ffb27435 */ /* 0x000fe200000001ff */
[----:B------:R-:W-:Y:S02]  /*51f0*/  MOV R176, 0x1f ;  /* 0x0000001f00b07802 */ /* 0x000fe40000000f00 */
[----:B------:R-:W-:Y:S02]  /*5200*/  MOV R177, 0xffffffff ;  /* 0xffffffff00b17802 */ /* 0x000fe40000000f00 */
[----:B------:R-:W-:Y:S02]  /*5210*/  MOV R2, 0x5230 ;  /* 0x0000523000027802 */ /* 0x000fe40000000f00 */
[----:B------:R-:W-:Y:S05]  /*5220*/  CALL.REL.NOINC `($__internal_41_$__cuda_sm70_shflsync_bfly_p) ;  /* 0x0000013000007944 */ /* 0x000fea0003c00000 */
[----:B01----:R-:W-:Y:S01]  /*5230*/  FADD.FTZ R179, R179, R178 ;  /* 0x000000b2b3b37221 */ /* 0x003fe20000010000 */
[----:B------:R-:W-:Y:S01]  /*5240*/  HFMA2.MMA R178, -RZ, RZ, 0, 2.384185791015625e-07 ;  /* 0x00000004ffb27435 */ /* 0x000fe200000001ff */
[----:B------:R-:W-:Y:S02]  /*5250*/  MOV R176, 0x1f ;  /* 0x0000001f00b07802 */ /* 0x000fe40000000f00 */
[----:B------:R-:W-:-:S02]  /*5260*/  MOV R177, 0xffffffff ;  /* 0xffffffff00b17802 */ /* 0x000fc40000000f00 */
        /* <DEDUP_REMOVED lines=10> */
[----:B------:R-:W-:Y:S02]  /*5310*/  MOV R176, 0x1f ;  /* 0x0000001f00b07802 */ /* 0x000fe40000000f00 */
[----:B------:R-:W-:-:S02]  /*5320*/  MOV R177, 0xffffffff ;  /* 0xffffffff00b17802 */ /* 0x000fc40000000f00 */
[----:B------:R-:W-:Y:S02]  /*5330*/  MOV R2, 0x5350 ;  /* 0x0000535000027802 */ /* 0x000fe40000000f00 */
[----:B------:R-:W-:Y:S05]  /*5340*/  CALL.REL.NOINC `($__internal_41_$__cuda_sm70_shflsync_bfly_p) ;  /* 0x0000001000007944 */ /* 0x000fea0003c00000 */
[----:B01----:R-:W-:Y:S05]  /*5350*/  BRA `(.L_x_16710) ;  /* 0xffffe7d000007947 */ /* 0x003fea000383ffff */
        .weak           $__internal_41_$__cuda_sm70_shflsync_bfly_p
        .type           $__internal_41_$__cuda_sm70_shflsync_bfly_p,@function
        .size           $__internal_41_$__cuda_sm70_shflsync_bfly_p,(.L_x_33019 - $__internal_41_$__cuda_sm70_shflsync_bfly_p)
$__internal_41_$__cuda_sm70_shflsync_bfly_p:
[----:B------:R-:W-:Y:S01]  /*5360*/  HFMA2.MMA R3, -RZ, RZ, 0, 0 ;  /* 0x00000000ff037435 */ /* 0x000fe200000001ff */
[----:B------:R-:W-:Y:S04]  /*5370*/  WARPSYNC R177 ;  /* 0x000000b100007348 */ /* 0x000fe80003800000 */
[----:B------:R0:W1:Y:S01]  /*5380*/  SHFL.BFLY PT, R178, R179, R178, R176 ;  /* 0x0c0000b2b3b27389 */ /* 0x00006200000e00b0 */
[----:B------:R-:W-:Y:S05]  /*5390*/  RET.REL.NODEC R2 `(_ZN10layer_norm31ln_parallel_residual_fwd_kernelINS_13Kernel_traitsIf6__halfS2_S2_fjLj1280ELj1ELj4ELj1ELj16ENS_18Kernel_traits_baseILj1280EfS2_S2_S2_fjLj128EEEEELb0ELb0ELb1EEEvNS_9FwdParamsE) ;  /* 0xffffac6002007950 */ /* 0x000fea0003c3ffff */
.L_x_16711:
        /* <DEDUP_REMOVED lines=14> */
.L_x_33019:


//--------------------- .text._ZN10layer_norm31ln_parallel_residual_fwd_kernelINS_13Kernel_traitsIf6__halfS2_S2_fjLj1280ELj1ELj4ELj1ELj16ENS_18Kernel_traits_baseILj1280EfS2_S2_S2_fjLj128EEEEELb0ELb1ELb0EEEvNS_9FwdParamsE --------------------------
	.section	.text._ZN10layer_norm31ln_parallel_residual_fwd_kernelINS_13Kernel_traitsIf6__halfS2_S2_fjLj1280ELj1ELj4ELj1ELj16ENS_18Kernel_traits_baseILj1280EfS2_S2_S2_fjLj128EEEEELb0ELb1ELb0EEEvNS_9FwdParamsE,"ax",@progbits
	.sectioninfo	@"SHI_REGISTERS=153"
	.align	128
        .global         _ZN10layer_norm31ln_parallel_residual_fwd_kernelINS_13Kernel_traitsIf6__halfS2_S2_fjLj1280ELj1ELj4ELj1ELj16ENS_18Kernel_traits_baseILj1280EfS2_S2_S2_fjLj128EEEEELb0ELb1ELb0EEEvNS_9FwdParamsE
        .type           _ZN10layer_norm31ln_parallel_residual_fwd_kernelINS_13Kernel_traitsIf6__halfS2_S2_fjLj1280ELj1ELj4ELj1ELj16ENS_18Kernel_traits_baseILj1280EfS2_S2_S2_fjLj128EEEEELb0ELb1ELb0EEEvNS_9FwdParamsE,@function
        .size           _ZN10layer_norm31ln_parallel_residual_fwd_kernelINS_13Kernel_traitsIf6__halfS2_S2_fjLj1280ELj1ELj4ELj1ELj16ENS_18Kernel_traits_baseILj1280EfS2_S2_S2_fjLj128EEEEELb0ELb1ELb0EEEvNS_9FwdParamsE,(.L_x_33020 - _ZN10layer_norm31ln_parallel_residual_fwd_kernelINS_13Kernel_traitsIf6__halfS2_S2_fjLj1280ELj1ELj4ELj1ELj16ENS_18Kernel_traits_baseILj1280EfS2_S2_S2_fjLj128EEEEELb0ELb1ELb0EEEvNS_9FwdParamsE)
        .other          _ZN10layer_norm31ln_parallel_residual_fwd_kernelINS_13Kernel_traitsIf6__halfS2_S2_fjLj1280ELj1ELj4ELj1ELj16ENS_18Kernel_traits_baseILj1280EfS2_S2_S2_fjLj128EEEEELb0ELb1ELb0EEEvNS_9FwdParamsE,@"STO_CUDA_ENTRY STV_DEFAULT"
_ZN10layer_norm31ln_parallel_residual_fwd_kernelINS_13Kernel_traitsIf6__halfS2_S2_fjLj1280ELj1ELj4ELj1ELj16ENS_18Kernel_traits_baseILj1280EfS2_S2_S2_fjLj128EEEEELb0ELb1ELb0EEEvNS_9FwdParamsE:
.text._ZN10layer_norm31ln_parallel_residual_fwd_kernelINS_13Kernel_traitsIf6__halfS2_S2_fjLj1280ELj1ELj4ELj1ELj16ENS_18Kernel_traits_baseILj1280EfS2_S2_S2_fjLj128EEEEELb0ELb1ELb0EEEvNS_9FwdParamsE:
        /* <DEDUP_REMOVED lines=39> */
.L_x_16713:
[----:B------:R-:W-:Y:S05]  /*0270*/  BSYNC B0 ;  /* 0x0000000000007941 */ /* 0x000fea0003800000 */
.L_x_16712:
        /* <DEDUP_REMOVED lines=17> */
.L_x_16715:
[----:B------:R-:W-:Y:S05]  /*0390*/  BSYNC B0 ;  /* 0x0000000000007941 */ /* 0x000fea0003800000 */
.L_x_16714:
        /* <DEDUP_REMOVED lines=17> */
.L_x_16717:
[----:B------:R-:W-:Y:S05]  /*04b0*/  BSYNC B0 ;  /* 0x0000000000007941 */ /* 0x000fea0003800000 */
.L_x_16716:
        /* <DEDUP_REMOVED lines=17> */
.L_x_16719:
[----:B------:R-:W-:Y:S05]  /*05d0*/  BSYNC B0 ;  /* 0x0000000000007941 */ /* 0x000fea0003800000 */
.L_x_16718:
        /* <DEDUP_REMOVED lines=16> */
.L_x_16721:
[----:B------:R-:W-:Y:S05]  /*06e0*/  BSYNC B0 ;  /* 0x0000000000007941 */ /* 0x000fea0003800000 */
.L_x_16720:
[----:B------:R-:W-:Y:S02]  /*06f0*/  ISETP.GE.AND P2, PT, R4, c[0x0][0x164], PT ;  /* 0x0000590004007a0c */ /* 0x000fe40003f46270 */
[----:B------:R-:W-:Y:S02]  /*0700*/  LOP3.LUT P1, RZ, R8, c[0x0][0x178], RZ, 0xfc, !PT ;  /* 0x00005e0008ff7a12 */ /* 0x000fe4000782fcff */
[----:B------:R-:W-:-:S04]  /*0710*/  MOV R0, c[0x0][0x184] ;  /* 0x0000610000007a02 */ /* 0x000fc80000000f00 */
[----:B------:R-:W-:-:S05]  /*0720*/  LOP3.LUT P1, RZ, R0, c[0x0][0x17c], RZ, 0xfc, P1 ;  /* 0x00005f0000ff7a12 */ /* 0x000fca000082fcff */
[----:B------:R-:W-:Y:S08]  /*0730*/  @P2 EXIT ;  /* 0x000000000000294d */ /* 0x000ff00003800000 */
[----:B------:R-:W-:Y:S02]  /*0740*/  ULDC.U8 UR6, c[0x0][0x1f0] ;  /* 0x00007c0000067ab9 */ /* 0x000fe40000000000 */
.L_x_16905:
        /* <DEDUP_REMOVED lines=31> */
.L_x_16725:
[----:B-----5:R-:W-:-:S05]  /*0940*/  HADD2.F32 R9, -RZ, R24.H0_H0 ;  /* 0x20000018ff097230 */ /* 0x020fca0000004100 */
[----:B------:R-:W-:Y:S01]  /*0950*/  FADD.FTZ R2, R9, R2 ;  /* 0x0000000209027221 */ /* 0x000fe20000010000 */
[----:B------:R-:W-:Y:S05]  /*0960*/  BRA `(.L_x_16726) ;  /* 0x0000004000007947 */ /* 0x000fea0003800000 */
.L_x_16724:
[----:B0----5:R-:W-:Y:S02]  /*0970*/  HADD2.F32 R9, -RZ, R28.H0_H0 ;  /* 0x2000001cff097230 */ /* 0x021fe40000004100 */
[----:B------:R-:W-:-:S03]  /*0980*/  @P2 HADD2.F32 R119, -RZ, R24.H0_H0 ;  /* 0x20000018ff772230 */ /* 0x000fc60000004100 */
[----:B------:R-:W-:-:S04]  /*0990*/  FADD.FTZ R2, R9, R2 ;  /* 0x0000000209027221 */ /* 0x000fc80000010000 */
[----:B------:R-:W-:-:S05]  /*09a0*/  @P2 FADD.FTZ R2, R119, R2 ;  /* 0x0000000277022221 */ /* 0x000fca0000010000 */
.L_x_16726:
[----:B------:R-:W-:-:S04]  /*09b0*/  F2FP.PACK_AB R10, RZ, R2 ;  /* 0x00000002ff0a723e */ /* 0x000fc800000000ff */
[----:B------:R-:W-:Y:S02]  /*09c0*/  PRMT R20, R10, 0x7610, R20 ;  /* 0x000076100a147816 */ /* 0x000fe40000000014 */
.L_x_16727:
[----:B------:R-:W-:Y:S01]  /*09d0*/  HADD2.F32 R10, -RZ, R112.H1_H1 ;  /* 0x30000070ff0a7230 */ /* 0x000fe20000004100 */
[----:B------:R-:W-:Y:S05]  /*09e0*/  @P3 BRA `(.L_x_16728) ;  /* 0x0000008000003947 */ /* 0x000fea0003800000 */
[----:B------:R-:W-:-:S04]  /*09f0*/  ISETP.NE.U32.AND P4, PT, RZ, c[0x0][0x180], PT ;  /* 0x00006000ff007a0c */ /* 0x000fc80003f85070 */
[----:B------:R-:W-:-:S13]  /*0a00*/  ISETP.NE.AND.EX P4, PT, RZ, c[0x0][0x184], PT, P4 ;  /* 0x00006100ff007a0c */ /* 0x000fda0003f85340 */
[----:B------:R-:W-:Y:S05]  /*0a10*/  @P4 BRA `(.L_x_16729) ;  /* 0x0000002000004947 */ /* 0x000fea0003800000 */
[----:B------:R-:W-:Y:S05]  /*0a20*/  @P1 BRA `(.L_x_16730) ;  /* 0x0000008000001947 */ /* 0x000fea0003800000 */
[----:B------:R-:W-:Y:S05]  /*0a30*/  BRA `(.L_x_16731) ;  /* 0x0000009000007947 */ /* 0x000fea0003800000 */
.L_x_16729:
[----:B-----5:R-:W-:-:S05]  /*0a40*/  HADD2.F32 R9, -RZ, R24.H1_H1 ;  /* 0x30000018ff097230 */ /* 0x020fca0000004100 */
[----:B------:R-:W-:Y:S01]  /*0a50*/  FADD.FTZ R10, R9, R10 ;  /* 0x0000000a090a7221 */ /* 0x000fe20000010000 */
[----:B------:R-:W-:Y:S05]  /*0a60*/  BRA `(.L_x_16730) ;  /* 0x0000004000007947 */ /* 0x000fea0003800000 */
.L_x_16728:
[----:B-----5:R-:W-:Y:S02]  /*0a70*/  HADD2.F32 R9, -RZ, R28.H1_H1 ;  /* 0x3000001cff097230 */ /* 0x020fe40000004100 */
[----:B------:R-:W-:-:S03]  /*0a80*/  @P2 HADD2.F32 R119, -RZ, R24.H1_H1 ;  /* 0x30000018ff772230 */ /* 0x000fc60000004100 */
[----:B------:R-:W-:-:S04]  /*0a90*/  FADD.FTZ R10, R9, R10 ;  /* 0x0000000a090a7221 */ /* 0x000fc80000010000 */
[----:B------:R-:W-:-:S05]  /*0aa0*/  @P2 FADD.FTZ R10, R119, R10 ;  /* 0x0000000a770a2221 */ /* 0x000fca0000010000 */
.L_x_16730:
[----:B------:R-:W-:-:S04]  /*0ab0*/  F2FP.PACK_AB R9, RZ, R10 ;  /* 0x0000000aff09723e */ /* 0x000fc800000000ff */
[----:B------:R-:W-:Y:S02]  /*0ac0*/  PRMT R20, R20, 0x5410, R9 ;  /* 0x0000541014147816 */ /* 0x000fe40000000009 */
.L_x_16731:
[----:B------:R-:W-:Y:S01]  /*0ad0*/  HADD2.F32 R9, -RZ, R113.H0_H0 ;  /* 0x20000071ff097230 */ /* 0x000fe20000004100 */
[----:B------:R-:W-:Y:S05]  /*0ae0*/  @P3 BRA `(.L_x_16732) ;  /* 0x0000008000003947 */ /* 0x000fea0003800000 */
[----:B------:R-:W-:-:S04]  /*0af0*/  ISETP.NE.U32.AND P4, PT, RZ, c[0x0][0x180], PT ;  /* 0x00006000ff007a0c */ /* 0x000fc80003f85070 */
[----:B------:R-:W-:-:S13]  /*0b00*/  ISETP.NE.AND.EX P4, PT, RZ, c[0x0][0x184], PT, P4 ;  /* 0x00006100ff007a0c */ /* 0x000fda0003f85340 */
[----:B------:R-:W-:Y:S05]  /*0b10*/  @P4 BRA `(.L_x_16733) ;  /* 0x0000002000004947 */ /* 0x000fea0003800000 */
[----:B------:R-:W-:Y:S05]  /*0b20*/  @P1 BRA `(.L_x_16734) ;  /* 0x0000008000001947 */ /* 0x000fea0003800000 */
[----:B------:R-:W-:Y:S05]  /*0b30*/  BRA `(.L_x_16735) ;  /* 0x0000009000007947 */ /* 0x000fea0003800000 */
.L_x_16733:
[----:B-----5:R-:W-:-:S05]  /*0b40*/  HADD2.F32 R112, -RZ, R25.H0_H0 ;  /* 0x20000019ff707230 */ /* 0x020fca0000004100 */
[----:B------:R-:W-:Y:S01]  /*0b50*/  FADD.FTZ R9, R112, R9 ;  /* 0x0000000970097221 */ /* 0x000fe20000010000 */
[----:B------:R-:W-:Y:S05]  /*0b60*/  BRA `(.L_x_16734) ;  /* 0x0000004000007947 */ /* 0x000fea0003800000 */
.L_x_16732:
[----:B-----5:R-:W-:Y:S02]  /*0b70*/  HADD2.F32 R112, -RZ, R29.H0_H0 ;  /* 0x2000001dff707230 */ /* 0x020fe40000004100 */
[----:B------:R-:W-:-:S03]  /*0b80*/  @P2 HADD2.F32 R118, -RZ, R25.H0_H0 ;  /* 0x20000019ff762230 */ /* 0x000fc60000004100 */
[----:B------:R-:W-:-:S04]  /*0b90*/  FADD.FTZ R9, R112, R9 ;  /* 0x0000000970097221 */ /* 0x000fc80000010000 */
[----:B------:R-:W-:-:S05]  /*0ba0*/  @P2 FADD.FTZ R9, R118, R9 ;  /* 0x0000000976092221 */ /* 0x000fca0000010000 */
.L_x_16734:
[----:B------:R-:W-:-:S04]  /*0bb0*/  F2FP.PACK_AB R112, RZ, R9 ;  /* 0x00000009ff70723e */ /* 0x000fc800000000ff */
[----:B------:R-:W-:Y:S02]  /*0bc0*/  PRMT R21, R112, 0x7610, R21 ;  /* 0x0000761070157816 */ /* 0x000fe40000000015 */
.L_x_16735:
[----:B------:R-:W-:Y:S01]  /*0bd0*/  HADD2.F32 R119, -RZ, R113.H1_H1 ;  /* 0x30000071ff777230 */ /* 0x000fe20000004100 */
[----:B------:R-:W-:Y:S05]  /*0be0*/  @P3 BRA `(.L_x_16736) ;  /* 0x0000008000003947 */ /* 0x000fea0003800000 */
[----:B------:R-:W-:-:S04]  /*0bf0*/  ISETP.NE.U32.AND P4, PT, RZ, c[0x0][0x180], PT ;  /* 0x00006000ff007a0c */ /* 0x000fc80003f85070 */
[----:B------:R-:W-:-:S13]  /*0c00*/  ISETP.NE.AND.EX P4, PT, RZ, c[0x0][0x184], PT, P4 ;  /* 0x00006100ff007a0c */ /* 0x000fda0003f85340 */
[----:B------:R-:W-:Y:S05]  /*0c10*/  @P4 BRA `(.L_x_16737) ;  /* 0x0000002000004947 */ /* 0x000fea0003800000 */
[----:B------:R-:W-:Y:S05]  /*0c20*/  @P1 BRA `(.L_x_16738) ;  /* 0x0000008000001947 */ /* 0x000fea0003800000 */
[----:B------:R-:W-:Y:S05]  /*0c30*/  BRA `(.L_x_16739) ;  /* 0x0000009000007947 */ /* 0x000fea0003800000 */
.L_x_16737:
[----:B-----5:R-:W-:-:S05]  /*0c40*/  HADD2.F32 R112, -RZ, R25.H1_H1 ;  /* 0x30000019ff707230 */ /* 0x020fca0000004100 */
[----:B------:R-:W-:Y:S01]  /*0c50*/  FADD.FTZ R119, R112, R119 ;  /* 0x0000007770777221 */ /* 0x000fe20000010000 */
[----:B------:R-:W-:Y:S05]  /*0c60*/  BRA `(.L_x_16738) ;  /* 0x0000004000007947 */ /* 0x000fea0003800000 */
.L_x_16736:
[----:B-----5:R-:W-:Y:S02]  /*0c70*/  HADD2.F32 R112, -RZ, R29.H1_H1 ;  /* 0x3000001dff707230 */ /* 0x020fe40000004100 */
[----:B------:R-:W-:-:S03]  /*0c80*/  @P2 HADD2.F32 R118, -RZ, R25.H1_H1 ;  /* 0x30000019ff762230 */ /* 0x000fc60000004100 */
[----:B------:R-:W-:-:S04]  /*0c90*/  FADD.FTZ R119, R112, R119 ;  /* 0x0000007770777221 */ /* 0x000fc80000010000 */
[----:B------:R-:W-:-:S05]  /*0ca0*/  @P2 FADD.FTZ R119, R118, R119 ;  /* 0x0000007776772221 */ /* 0x000fca0000010000 */
.L_x_16738:
[----:B------:R-:W-:-:S04]  /*0cb0*/  F2FP.PACK_AB R112, RZ, R119 ;  /* 0x00000077ff70723e */ /* 0x000fc800000000ff */
[----:B------:R-:W-:Y:S02]  /*0cc0*/  PRMT R21, R21, 0x5410, R112 ;  /* 0x0000541015157816 */ /* 0x000fe40000000070 */
.L_x_16739:
[----:B------:R-:W-:Y:S01]  /*0cd0*/  HADD2.F32 R118, -RZ, R114.H0_H0 ;  /* 0x20000072ff767230 */ /* 0x000fe20000004100 */
[----:B------:R-:W-:Y:S05]  /*0ce0*/  @P3 BRA `(.L_x_16740) ;  /* 0x0000008000003947 */ /* 0x000fea0003800000 */
[----:B------:R-:W-:-:S04]  /*0cf0*/  ISETP.NE.U32.AND P4, PT, RZ, c[0x0][0x180], PT ;  /* 0x00006000ff007a0c */ /* 0x000fc80003f85070 */
[----:B------:R-:W-:-:S13]  /*0d00*/  ISETP.NE.AND.EX P4, PT, RZ, c[0x0][0x184], PT, P4 ;  /* 0x00006100ff007a0c */ /* 0x000fda0003f85340 */
[----:B------:R-:W-:Y:S05]  /*0d10*/  @P4 BRA `(.L_x_16741) ;  /* 0x0000002000004947 */ /* 0x000fea0003800000 */
[----:B------:R-:W-:Y:S05]  /*0d20*/  @P1 BRA `(.L_x_16742) ;  /* 0x0000008000001947 */ /* 0x000fea0003800000 */
[----:B------:R-:W-:Y:S05]  /*0d30*/  BRA `(.L_x_16743) ;  /* 0x0000009000007947 */ /* 0x000fea0003800000 */
.L_x_16741:
[----:B-----5:R-:W-:-:S05]  /*0d40*/  HADD2.F32 R113, -RZ, R26.H0_H0 ;  /* 0x2000001aff717230 */ /* 0x020fca0000004100 */
[----:B------:R-:W-:Y:S01]  /*0d50*/  FADD.FTZ R118, R113, R118 ;  /* 0x0000007671767221 */ /* 0x000fe20000010000 */
[----:B------:R-:W-:Y:S05]  /*0d60*/  BRA `(.L_x_16742) ;  /* 0x0000004000007947 */ /* 0x000fea0003800000 */
.L_x_16740:
[----:B-----5:R-:W-:Y:S02]  /*0d70*/  HADD2.F32 R113, -RZ, R30.H0_H0 ;  /* 0x2000001eff717230 */ /* 0x020fe40000004100 */
[----:B------:R-:W-:-:S03]  /*0d80*/  @P2 HADD2.F32 R133, -RZ, R26.H0_H0 ;  /* 0x2000001aff852230 */ /* 0x000fc60000004100 */
[----:B------:R-:W-:-:S04]  /*0d90*/  FADD.FTZ R118, R113, R118 ;  /* 0x0000007671767221 */ /* 0x000fc80000010000 */
[----:B------:R-:W-:-:S05]  /*0da0*/  @P2 FADD.FTZ R118, R133, R118 ;  /* 0x0000007685762221 */ /* 0x000fca0000010000 */
.L_x_16742:
[----:B------:R-:W-:-:S04]  /*0db0*/  F2FP.PACK_AB R112, RZ, R118 ;  /* 0x00000076ff70723e */ /* 0x000fc800000000ff */
[----:B------:R-:W-:Y:S02]  /*0dc0*/  PRMT R22, R112, 0x7610, R22 ;  /* 0x0000761070167816 */ /* 0x000fe40000000016 */
.L_x_16743:
[----:B------:R-:W-:Y:S01]  /*0dd0*/  HADD2.F32 R133, -RZ, R114.H1_H1 ;  /* 0x30000072ff857230 */ /* 0x000fe20000004100 */
[----:B------:R-:W-:Y:S05]  /*0de0*/  @P3 BRA `(.L_x_16744) ;  /* 0x0000008000003947 */ /* 0x000fea0003800000 */
[----:B------:R-:W-:-:S04]  /*0df0*/  ISETP.NE.U32.AND P4, PT, RZ, c[0x0][0x180], PT ;  /* 0x00006000ff007a0c */ /* 0x000fc80003f85070 */
[----:B------:R-:W-:-:S13]  /*0e00*/  ISETP.NE.AND.EX P4, PT, RZ, c[0x0][0x184], PT, P4 ;  /* 0x00006100ff007a0c */ /* 0x000fda0003f85340 */
[----:B------:R-:W-:Y:S05]  /*0e10*/  @P4 BRA `(.L_x_16745) ;  /* 0x0000002000004947 */ /* 0x000fea0003800000 */
[----:B------:R-:W-:Y:S05]  /*0e20*/  @P1 BRA `(.L_x_16746) ;  /* 0x0000008000001947 */ /* 0x000fea0003800000 */
[----:B------:R-:W-:Y:S05]  /*0e30*/  BRA `(.L_x_16747) ;  /* 0x0000009000007947 */ /* 0x000fea0003800000 */
.L_x_16745:
[----:B-----5:R-:W-:-:S05]  /*0e40*/  HADD2.F32 R112, -RZ, R26.H1_H1 ;  /* 0x3000001aff707230 */ /* 0x020fca0000004100 */
[----:B------:R-:W-:Y:S01]  /*0e50*/  FADD.FTZ R133, R112, R133 ;  /* 0x0000008570857221 */ /* 0x000fe20000010000 */
[----:B------:R-:W-:Y:S05]  /*0e60*/  BRA `(.L_x_16746) ;  /* 0x0000004000007947 */ /* 0x000fea0003800000 */
.L_x_16744:
[----:B-----5:R-:W-:Y:S02]  /*0e70*/  HADD2.F32 R112, -RZ, R30.H1_H1 ;  /* 0x3000001eff707230 */ /* 0x020fe40000004100 */
[----:B------:R-:W-:-:S03]  /*0e80*/  @P2 HADD2.F32 R114, -RZ, R26.H1_H1 ;  /* 0x3000001aff722230 */ /* 0x000fc60000004100 */
[----:B------:R-:W-:-:S04]  /*0e90*/  FADD.FTZ R133, R112, R133 ;  /* 0x0000008570857221 */ /* 0x000fc80000010000 */
[----:B------:R-:W-:-:S05]  /*0ea0*/  @P2 FADD.FTZ R133, R114, R133 ;  /* 0x0000008572852221 */ /* 0x000fca0000010000 */
.L_x_16746:
[----:B------:R-:W-:-:S04]  /*0eb0*/  F2FP.PACK_AB R112, RZ, R133 ;  /* 0x00000085ff70723e */ /* 0x000fc800000000ff */
[----:B------:R-:W-:Y:S02]  /*0ec0*/  PRMT R22, R22, 0x5410, R112 ;  /* 0x0000541016167816 */ /* 0x000fe40000000070 */
.L_x_16747:
[----:B------:R-:W-:Y:S01]  /*0ed0*/  HADD2.F32 R132, -RZ, R115.H0_H0 ;  /* 0x20000073ff847230 */ /* 0x000fe20000004100 */
[----:B------:R-:W-:Y:S05]  /*0ee0*/  @P3 BRA `(.L_x_16748) ;  /* 0x0000008000003947 */ /* 0x000fea0003800000 */
[----:B------:R-:W-:-:S04]  /*0ef0*/  ISETP.NE.U32.AND P4, PT, RZ, c[0x0][0x180], PT ;  /* 0x00006000ff007a0c */ /* 0x000fc80003f85070 */
[----:B------:R-:W-:-:S13]  /*0f00*/  ISETP.NE.AND.EX P4, PT, RZ, c[0x0][0x184], PT, P4 ;  /* 0x00006100ff007a0c */ /* 0x000fda0003f85340 */
[----:B------:R-:W-:Y:S05]  /*0f10*/  @P4 BRA `(.L_x_16749) ;  /* 0x0000002000004947 */ /* 0x000fea0003800000 */
[----:B------:R-:W-:Y:S05]  /*0f20*/  @P1 BRA `(.L_x_16750) ;  /* 0x0000008000001947 */ /* 0x000fea0003800000 */
[----:B------:R-:W-:Y:S05]  /*0f30*/  BRA `(.L_x_16751) ;  /* 0x0000009000007947 */ /* 0x000fea0003800000 */
.L_x_16749:
[----:B-----5:R-:W-:-:S05]  /*0f40*/  HADD2.F32 R113, -RZ, R27.H0_H0 ;  /* 0x2000001bff717230 */ /* 0x020fca0000004100 */
[----:B------:R-:W-:Y:S01]  /*0f50*/  FADD.FTZ R132, R113, R132 ;  /* 0x0000008471847221 */ /* 0x000fe20000010000 */
[----:B------:R-:W-:Y:S05]  /*0f60*/  BRA `(.L_x_16750) ;  /* 0x0000004000007947 */ /* 0x000fea0003800000 */
.L_x_16748:
[----:B-----5:R-:W-:Y:S02]  /*0f70*/  HADD2.F32 R113, -RZ, R31.H0_H0 ;  /* 0x2000001fff717230 */ /* 0x020fe40000004100 */
[----:B------:R-:W-:-:S03]  /*0f80*/  @P2 HADD2.F32 R141, -RZ, R27.H0_H0 ;  /* 0x2000001bff8d2230 */ /* 0x000fc60000004100 */
[----:B------:R-:W-:-:S04]  /*0f90*/  FADD.FTZ R132, R113, R132 ;  /* 0x0000008471847221 */ /* 0x000fc80000010000 */
[----:B------:R-:W-:-:S05]  /*0fa0*/  @P2 FADD.FTZ R132, R141, R132 ;  /* 0x000000848d842221 */ /* 0x000fca0000010000 */
.L_x_16750:
[----:B------:R-:W-:-:S04]  /*0fb0*/  F2FP.PACK_AB R112, RZ, R132 ;  /* 0x00000084ff70723e */ /* 0x000fc800000000ff */
[----:B------:R-:W-:Y:S02]  /*0fc0*/  PRMT R23, R112, 0x7610, R23 ;  /* 0x0000761070177816 */ /* 0x000fe40000000017 */
.L_x_16751:
[----:B------:R-:W-:Y:S01]  /*0fd0*/  HADD2.F32 R136, -RZ, R115.H1_H1 ;  /* 0x30000073ff887230 */ /* 0x000fe20000004100 */
[----:B------:R-:W-:Y:S05]  /*0fe0*/  @P3 BRA `(.L_x_16752) ;  /* 0x0000008000003947 */ /* 0x000fea0003800000 */
[----:B------:R-:W-:-:S04]  /*0ff0*/  ISETP.NE.U32.AND P2, PT, RZ, c[0x0][0x180], PT ;  /* 0x00006000ff007a0c */ /* 0x000fc80003f45070 */
[----:B------:R-:W-:-:S13]  /*1000*/  ISETP.NE.AND.EX P2, PT, RZ, c[0x0][0x184], PT, P2 ;  /* 0x00006100ff007a0c */ /* 0x000fda0003f45320 */
[----:B------:R-:W-:Y:S05]  /*1010*/  @P2 BRA `(.L_x_16753) ;  /* 0x0000002000002947 */ /* 0x000fea0003800000 */
[----:B------:R-:W-:Y:S05]  /*1020*/  @P1 BRA `(.L_x_16754) ;  /* 0x0000008000001947 */ /* 0x000fea0003800000 */
[----:B------:R-:W-:Y:S05]  /*1030*/  BRA `(.L_x_16755) ;  /* 0x0000009000007947 */ /* 0x000fea0003800000 */
.L_x_16753:
[----:B-----5:R-:W-:-:S05]  /*1040*/  HADD2.F32 R113, -RZ, R27.H1_H1 ;  /* 0x3000001bff717230 */ /* 0x020fca0000004100 */
[----:B------:R-:W-:Y:S01]  /*1050*/  FADD.FTZ R136, R113, R136 ;  /* 0x0000008871887221 */ /* 0x000fe20000010000 */
[----:B------:R-:W-:Y:S05]  /*1060*/  BRA `(.L_x_16754) ;  /* 0x0000004000007947 */ /* 0x000fea0003800000 */
.L_x_16752:
[----:B-----5:R-:W-:Y:S02]  /*1070*/  HADD2.F32 R113, -RZ, R31.H1_H1 ;  /* 0x3000001fff717230 */ /* 0x020fe40000004100 */
[----:B------:R-:W-:-:S03]  /*1080*/  @P2 HADD2.F32 R115, -RZ, R27.H1_H1 ;  /* 0x3000001bff732230 */ /* 0x000fc60000004100 */
[----:B------:R-:W-:-:S04]  /*1090*/  FADD.FTZ R136, R113, R136 ;  /* 0x0000008871887221 */ /* 0x000fc80000010000 */
[----:B------:R-:W-:-:S05]  /*10a0*/  @P2 FADD.FTZ R136, R115, R136 ;  /* 0x0000008873882221 */ /* 0x000fca0000010000 */
.L_x_16754:
[----:B------:R-:W-:-:S04]  /*10b0*/  F2FP.PACK_AB R112, RZ, R136 ;  /* 0x00000088ff70723e */ /* 0x000fc800000000ff */
[----:B------:R-:W-:Y:S02]  /*10c0*/  PRMT R23, R23, 0x5410, R112 ;  /* 0x0000541017177816 */ /* 0x000fe40000000070 */
.L_x_16755:
[C---:B------:R-:W-:Y:S02]  /*10d0*/  @P1 LEA R112, P2, R3.reuse, c[0x0][0x188], 0x4 ;  /* 0x0000620003701a11 */ /* 0x040fe400078420ff */
[C---:B------:R-:W-:Y:S02]  /*10e0*/  IADD3 R141, R3.reuse, 0x20, RZ ;  /* 0x00000020038d7810 */ /* 0x040fe40007ffe0ff */
[----:B------:R-:W-:-:S05]  /*10f0*/  @P1 LEA.HI.X R113, R3, c[0x0][0x18c], RZ, 0x4, P2 ;  /* 0x0000630003711a11 */ /* 0x000fca00010f24ff */
[----:B------:R0:W-:Y:S04]  /*1100*/  @P1 STG.E.128 [R112.64], R20 ;  /* 0x0000001470001986 */ /* 0x0001e8000c101d04 */
.L_x_16723:
[----:B------:R-:W-:Y:S05]  /*1110*/  BSYNC B0 ;  /* 0x0000000000007941 */ /* 0x000fea0003800000 */
.L_x_16722:
        /* <DEDUP_REMOVED lines=25> */
.L_x_16759:
[----:B-----5:R-:W-:-:S05]  /*12b0*/  HADD2.F32 R11, -RZ, R24.H0_H0 ;  /* 0x20000018ff0b7230 */ /* 0x020fca0000004100 */
[----:B------:R-:W-:Y:S01]  /*12c0*/  FADD.FTZ R0, R11, R0 ;  /* 0x000000000b007221 */ /* 0x000fe20000010000 */
[----:B------:R-:W-:Y:S05]  /*12d0*/  BRA `(.L_x_16760) ;  /* 0x0000004000007947 */ /* 0x000fea0003800000 */
.L_x_16758:
[----:B0----5:R-:W-:Y:S02]  /*12e0*/  HADD2.F32 R11, -RZ, R28.H0_H0 ;  /* 0x2000001cff0b7230 */ /* 0x021fe40000004100 */
[----:B------:R-:W-:-:S03]  /*12f0*/  @P2 HADD2.F32 R121, -RZ, R24.H0_H0 ;  /* 0x20000018ff792230 */ /* 0x000fc60000004100 */
[----:B------:R-:W-:-:S04]  /*1300*/  FADD.FTZ R0, R11, R0 ;  /* 0x000000000b007221 */ /* 0x000fc80000010000 */
[----:B------:R-:W-:-:S05]  /*1310*/  @P2 FADD.FTZ R0, R121, R0 ;  /* 0x0000000079002221 */ /* 0x000fca0000010000 */
.L_x_16760:
[----:B------:R-:W-:-:S04]  /*1320*/  F2FP.PACK_AB R11, RZ, R0 ;  /* 0x00000000ff0b723e */ /* 0x000fc800000000ff */
[----:B------:R-:W-:Y:S02]  /*1330*/  PRMT R20, R11, 0x7610, R20 ;  /* 0x000076100b147816 */ /* 0x000fe40000000014 */
.L_x_16761:
[----:B------:R-:W-:Y:S01]  /*1340*/  HADD2.F32 R11, -RZ, R112.H1_H1 ;  /* 0x30000070ff0b7230 */ /* 0x000fe20000004100 */
[----:B------:R-:W-:Y:S05]  /*1350*/  @P3 BRA `(.L_x_16762) ;  /* 0x0000008000003947 */ /* 0x000fea0003800000 */
[----:B------:R-:W-:-:S04]  /*1360*/  ISETP.NE.U32.AND P4, PT, RZ, c[0x0][0x180], PT ;  /* 0x00006000ff007a0c */ /* 0x000fc80003f85070 */
[----:B------:R-:W-:-:S13]  /*1370*/  ISETP.NE.AND.EX P4, PT, RZ, c[0x0][0x184], PT, P4 ;  /* 0x00006100ff007a0c */ /* 0x000fda0003f85340 */
[----:B------:R-:W-:Y:S05]  /*1380*/  @P4 BRA `(.L_x_16763) ;  /* 0x0000002000004947 */ /* 0x000fea0003800000 */
[----:B------:R-:W-:Y:S05]  /*1390*/  @P1 BRA `(.L_x_16764) ;  /* 0x0000008000001947 */ /* 0x000fea0003800000 */
[----:B------:R-:W-:Y:S05]  /*13a0*/  BRA `(.L_x_16765) ;  /* 0x0000009000007947 */ /* 0x000fea0003800000 */
.L_x_16763:
[----:B-----5:R-:W-:-:S05]  /*13b0*/  HADD2.F32 R12, -RZ, R24.H1_H1 ;  /* 0x30000018ff0c7230 */ /* 0x020fca0000004100 */
[----:B------:R-:W-:Y:S01]  /*13c0*/  FADD.FTZ R11, R12, R11 ;  /* 0x0000000b0c0b7221 */ /* 0x000fe20000010000 */
[----:B------:R-:W-:Y:S05]  /*13d0*/  BRA `(.L_x_16764) ;  /* 0x0000004000007947 */ /* 0x000fea0003800000 */
.L_x_16762:
[----:B-----5:R-:W-:Y:S02]  /*13e0*/  HADD2.F32 R12, -RZ, R28.H1_H1 ;  /* 0x3000001cff0c7230 */ /* 0x020fe40000004100 */
[----:B------:R-:W-:-:S03]  /*13f0*/  @P2 HADD2.F32 R112, -RZ, R24.H1_H1 ;  /* 0x30000018ff702230 */ /* 0x000fc60000004100 */
[----:B------:R-:W-:-:S04]  /*1400*/  FADD.FTZ R11, R12, R11 ;  /* 0x0000000b0c0b7221 */ /* 0x000fc80000010000 */
[----:B------:R-:W-:-:S05]  /*1410*/  @P2 FADD.FTZ R11, R112, R11 ;  /* 0x0000000b700b2221 */ /* 0x000fca0000010000 */
.L_x_16764:
[----:B------:R-:W-:-:S04]  /*1420*/  F2FP.PACK_AB R12, RZ, R11 ;  /* 0x0000000bff0c723e */ /* 0x000fc800000000ff */
[----:B------:R-:W-:Y:S02]  /*1430*/  PRMT R20, R20, 0x5410, R12 ;  /* 0x0000541014147816 */ /* 0x000fe4000000000c */
.L_x_16765:
[----:B------:R-:W-:Y:S01]  /*1440*/  HADD2.F32 R12, -RZ, R113.H0_H0 ;  /* 0x20000071ff0c7230 */ /* 0x000fe20000004100 */
[----:B------:R-:W-:Y:S05]  /*1450*/  @P3 BRA `(.L_x_16766) ;  /* 0x0000008000003947 */ /* 0x000fea0003800000 */
[----:B------:R-:W-:-:S04]  /*1460*/  ISETP.NE.U32.AND P4, PT, RZ, c[0x0][0x180], PT ;  /* 0x00006000ff007a0c */ /* 0x000fc80003f85070 */
[----:B------:R-:W-:-:S13]  /*1470*/  ISETP.NE.AND.EX P4, PT, RZ, c[0x0][0x184], PT, P4 ;  /* 0x00006100ff007a0c */ /* 0x000fda0003f85340 */
[----:B------:R-:W-:Y:S05]  /*1480*/  @P4 BRA `(.L_x_16767) ;  /* 0x0000002000004947 */ /* 0x000fea0003800000 */
[----:B------:R-:W-:Y:S05]  /*1490*/  @P1 BRA `(.L_x_16768) ;  /* 0x0000008000001947 */ /* 0x000fea0003800000 */
[----:B------:R-:W-:Y:S05]  /*14a0*/  BRA `(.L_x_16769) ;  /* 0x0000009000007947 */ /* 0x000fea0003800000 */
.L_x_16767:
[----:B-----5:R-:W-:-:S05]  /*14b0*/  HADD2.F32 R121, -RZ, R25.H0_H0 ;  /* 0x20000019ff797230 */ /* 0x020fca0000004100 */
[----:B------:R-:W-:Y:S01]  /*14c0*/  FADD.FTZ R12, R121, R12 ;  /* 0x0000000c790c7221 */ /* 0x000fe20000010000 */
[----:B------:R-:W-:Y:S05]  /*14d0*/  BRA `(.L_x_16768) ;  /* 0x0000004000007947 */ /* 0x000fea0003800000 */
.L_x_16766:
[----:B-----5:R-:W-:Y:S02]  /*14e0*/  HADD2.F32 R121, -RZ, R29.H0_H0 ;  /* 0x2000001dff797230 */ /* 0x020fe40000004100 */
[----:B------:R-:W-:-:S03]  /*14f0*/  @P2 HADD2.F32 R131, -RZ, R25.H0_H0 ;  /* 0x20000019ff832230 */ /* 0x000fc60000004100 */
[----:B------:R-:W-:-:S04]  /*1500*/  FADD.FTZ R12, R121, R12 ;  /* 0x0000000c790c7221 */ /* 0x000fc80000010000 */
[----:B------:R-:W-:-:S05]  /*1510*/  @P2 FADD.FTZ R12, R131, R12 ;  /* 0x0000000c830c2221 */ /* 0x000fca0000010000 */
.L_x_16768:
[----:B------:R-:W-:-:S04]  /*1520*/  F2FP.PACK_AB R112, RZ, R12 ;  /* 0x0000000cff70723e */ /* 0x000fc800000000ff */
[----:B------:R-:W-:Y:S02]  /*1530*/  PRMT R21, R112, 0x7610, R21 ;  /* 0x0000761070157816 */ /* 0x000fe40000000015 */
.L_x_16769:
[----:B------:R-:W-:Y:S01]  /*1540*/  HADD2.F32 R120, -RZ, R113.H1_H1 ;  /* 0x30000071ff787230 */ /* 0x000fe20000004100 */
[----:B------:R-:W-:Y:S05]  /*1550*/  @P3 BRA `(.L_x_16770) ;  /* 0x0000008000003947 */ /* 0x000fea0003800000 */
[----:B------:R-:W-:-:S04]  /*1560*/  ISETP.NE.U32.AND P4, PT, RZ, c[0x0][0x180], PT ;  /* 0x00006000ff007a0c */ /* 0x000fc80003f85070 */
[----:B------:R-:W-:-:S13]  /*1570*/  ISETP.NE.AND.EX P4, PT, RZ, c[0x0][0x184], PT, P4 ;  /* 0x00006100ff007a0c */ /* 0x000fda0003f85340 */
[----:B------:R-:W-:Y:S05]  /*1580*/  @P4 BRA `(.L_x_16771) ;  /* 0x0000002000004947 */ /* 0x000fea0003800000 */
[----:B------:R-:W-:Y:S05]  /*1590*/  @P1 BRA `(.L_x_16772) ;  /* 0x0000008000001947 */ /* 0x000fea0003800000 */
[----:B------:R-:W-:Y:S05]  /*15a0*/  BRA `(.L_x_16773) ;  /* 0x0000009000007947 */ /* 0x000fea0003800000 */
.L_x_16771:
[----:B-----5:R-:W-:-:S05]  /*15b0*/  HADD2.F32 R113, -RZ, R25.H1_H1 ;  /* 0x30000019ff717230 */ /* 0x020fca0000004100 */
[----:B------:R-:W-:Y:S01]  /*15c0*/  FADD.FTZ R120, R113, R120 ;  /* 0x0000007871787221 */ /* 0x000fe20000010000 */
[----:B------:R-:W-:Y:S05]  /*15d0*/  BRA `(.L_x_16772) ;  /* 0x0000004000007947 */ /* 0x000fea0003800000 */
.L_x_16770:
[----:B-----5:R-:W-:Y:S02]  /*15e0*/  HADD2.F32 R113, -RZ, R29.H1_H1 ;  /* 0x3000001dff717230 */ /* 0x020fe40000004100 */
[----:B------:R-:W-:-:S03]  /*15f0*/  @P2 HADD2.F32 R121, -RZ, R25.H1_H1 ;  /* 0x30000019ff792230 */ /* 0x000fc60000004100 */
[----:B------:R-:W-:-:S04]  /*1600*/  FADD.FTZ R120, R113, R120 ;  /* 0x0000007871787221 */ /* 0x000fc80000010000 */
[----:B------:R-:W-:-:S05]  /*1610*/  @P2 FADD.FTZ R120, R121, R120 ;  /* 0x0000007879782221 */ /* 0x000fca0000010000 */
.L_x_16772:
[----:B------:R-:W-:-:S04]  /*1620*/  F2FP.PACK_AB R112, RZ, R120 ;  /* 0x00000078ff70723e */ /* 0x000fc800000000ff */
[----:B------:R-:W-:Y:S02]  /*1630*/  PRMT R21, R21, 0x5410, R112 ;  /* 0x0000541015157816 */ /* 0x000fe40000000070 */
.L_x_16773:
[----:B------:R-:W-:Y:S01]  /*1640*/  HADD2.F32 R121, -RZ, R114.H0_H0 ;  /* 0x20000072ff797230 */ /* 0x000fe20000004100 */
[----:B------:R-:W-:Y:S05]  /*1650*/  @P3 BRA `(.L_x_16774) ;  /* 0x0000008000003947 */ /* 0x000fea0003800000 */
[----:B------:R-:W-:-:S04]  /*1660*/  ISETP.NE.U32.AND P4, PT, RZ, c[0x0][0x180], PT ;  /* 0x00006000ff007a0c */ /* 0x000fc80003f85070 */
[----:B------:R-:W-:-:S13]  /*1670*/  ISETP.NE.AND.EX P4, PT, RZ, c[0x0][0x184], PT, P4 ;  /* 0x00006100ff007a0c */ /* 0x000fda0003f85340 */
[----:B------:R-:W-:Y:S05]  /*1680*/  @P4 BRA `(.L_x_16775) ;  /* 0x0000002000004947 */ /* 0x000fea0003800000 */
[----:B------:R-:W-:Y:S05]  /*1690*/  @P1 BRA `(.L_x_16776) ;  /* 0x0000008000001947 */ /* 0x000fea0003800000 */
[----:B------:R-:W-:Y:S05]  /*16a0*/  BRA `(.L_x_16777) ;  /* 0x0000009000007947 */ /* 0x000fea0003800000 */
.L_x_16775:
[----:B-----5:R-:W-:-:S05]  /*16b0*/  HADD2.F32 R112, -RZ, R26.H0_H0 ;  /* 0x2000001aff707230 */ /* 0x020fca0000004100 */
[----:B------:R-:W-:Y:S01]  /*16c0*/  FADD.FTZ R121, R112, R121 ;  /* 0x0000007970797221 */ /* 0x000fe20000010000 */
[----:B------:R-:W-:Y:S05]  /*16d0*/  BRA `(.L_x_16776) ;  /* 0x0000004000007947 */ /* 0x000fea0003800000 */
.L_x_16774:
[----:B-----5:R-:W-:Y:S02]  /*16e0*/  HADD2.F32 R112, -RZ, R30.H0_H0 ;  /* 0x2000001eff707230 */ /* 0x020fe40000004100 */
[----:B------:R-:W-:-:S03]  /*16f0*/  @P2 HADD2.F32 R130, -RZ, R26.H0_H0 ;  /* 0x2000001aff822230 */ /* 0x000fc60000004100 */
[----:B------:R-:W-:-:S04]  /*1700*/  FADD.FTZ R121, R112, R121 ;  /* 0x0000007970797221 */ /* 0x000fc80000010000 */
[----:B------:R-:W-:-:S05]  /*1710*/  @P2 FADD.FTZ R121, R130, R121 ;  /* 0x0000007982792221 */ /* 0x000fca0000010000 */
.L_x_16776:
[----:B------:R-:W-:-:S04]  /*1720*/  F2FP.PACK_AB R112, RZ, R121 ;  /* 0x00000079ff70723e */ /* 0x000fc800000000ff */
[----:B------:R-:W-:Y:S02]  /*1730*/  PRMT R22, R112, 0x7610, R22 ;  /* 0x0000761070167816 */ /* 0x000fe40000000016 */
.L_x_16777:
[----:B------:R-:W-:Y:S01]  /*1740*/  HADD2.F32 R131, -RZ, R114.H1_H1 ;  /* 0x30000072ff837230 */ /* 0x000fe20000004100 */
[----:B------:R-:W-:Y:S05]  /*1750*/  @P3 BRA `(.L_x_16778) ;  /* 0x0000008000003947 */ /* 0x000fea0003800000 */
[----:B------:R-:W-:-:S04]  /*1760*/  ISETP.NE.U32.AND P4, PT, RZ, c[0x0][0x180], PT ;  /* 0x00006000ff007a0c */ /* 0x000fc80003f85070 */
[----:B------:R-:W-:-:S13]  /*1770*/  ISETP.NE.AND.EX P4, PT, RZ, c[0x0][0x184], PT, P4 ;  /* 0x00006100ff007a0c */ /* 0x000fda0003f85340 */
[----:B------:R-:W-:Y:S05]  /*1780*/  @P4 BRA `(.L_x_16779) ;  /* 0x0000002000004947 */ /* 0x000fea0003800000 */
[----:B------:R-:W-:Y:S05]  /*1790*/  @P1 BRA `(.L_x_16780) ;  /* 0x0000008000001947 */ /* 0x000fea0003800000 */
[----:B------:R-:W-:Y:S05]  /*17a0*/  BRA `(.L_x_16781) ;  /* 0x0000009000007947 */ /* 0x000fea0003800000 */
.L_x_16779:
[----:B-----5:R-:W-:-:S05]  /*17b0*/  HADD2.F32 R112, -RZ, R26.H1_H1 ;  /* 0x3000001aff707230 */ /* 0x020fca0000004100 */
[----:B------:R-:W-:Y:S01]  /*17c0*/  FADD.FTZ R131, R112, R131 ;  /* 0x0000008370837221 */ /* 0x000fe20000010000 */
[----:B------:R-:W-:Y:S05]  /*17d0*/  BRA `(.L_x_16780) ;  /* 0x0000004000007947 */ /* 0x000fea0003800000 */
.L_x_16778:
[----:B-----5:R-:W-:Y:S02]  /*17e0*/  HADD2.F32 R112, -RZ, R30.H1_H1 ;  /* 0x3000001eff707230 */ /* 0x020fe40000004100 */
[----:B------:R-:W-:-:S03]  /*17f0*/  @P2 HADD2.F32 R114, -RZ, R26.H1_H1 ;  /* 0x3000001aff722230 */ /* 0x000fc60000004100 */
[----:B------:R-:W-:-:S04]  /*1800*/  FADD.FTZ R131, R112, R131 ;  /* 0x0000008370837221 */ /* 0x000fc80000010000 */
[----:B------:R-:W-:-:S05]  /*1810*/  @P2 FADD.FTZ R131, R114, R131 ;  /* 0x0000008372832221 */ /* 0x000fca0000010000 */
.L_x_16780:
[----:B------:R-:W-:-:S04]  /*1820*/  F2FP.PACK_AB R112, RZ, R131 ;  /* 0x00000083ff70723e */ /* 0x000fc800000000ff */
[----:B------:R-:W-:Y:S02]  /*1830*/  PRMT R22, R22, 0x5410, R112 ;  /* 0x0000541016167816 */ /* 0x000fe40000000070 */
.L_x_16781:
[----:B------:R-:W-:Y:S01]  /*1840*/  HADD2.F32 R130, -RZ, R115.H0_H0 ;  /* 0x20000073ff827230 */ /* 0x000fe20000004100 */
[----:B------:R-:W-:Y:S05]  /*1850*/  @P3 BRA `(.L_x_16782) ;  /* 0x0000008000003947 */ /* 0x000fea0003800000 */
[----:B------:R-:W-:-:S04]  /*1860*/  ISETP.NE.U32.AND P4, PT, RZ, c[0x0][0x180], PT ;  /* 0x00006000ff007a0c */ /* 0x000fc80003f85070 */
[----:B------:R-:W-:-:S13]  /*1870*/  ISETP.NE.AND.EX P4, PT, RZ, c[0x0][0x184], PT, P4 ;  /* 0x00006100ff007a0c */ /* 0x000fda0003f85340 */
[----:B------:R-:W-:Y:S05]  /*1880*/  @P4 BRA `(.L_x_16783) ;  /* 0x0000002000004947 */ /* 0x000fea0003800000 */
[----:B------:R-:W-:Y:S05]  /*1890*/  @P1 BRA `(.L_x_16784) ;  /* 0x0000008000001947 */ /* 0x000fea0003800000 */
[----:B------:R-:W-:Y:S05]  /*18a0*/  BRA `(.L_x_16785) ;  /* 0x0000009000007947 */ /* 0x000fea0003800000 */
.L_x_16783:
[----:B-----5:R-:W-:-:S05]  /*18b0*/  HADD2.F32 R113, -RZ, R27.H0_H0 ;  /* 0x2000001bff717230 */ /* 0x020fca0000004100 */
[----:B------:R-:W-:Y:S01]  /*18c0*/  FADD.FTZ R130, R113, R130 ;  /* 0x0000008271827221 */ /* 0x000fe20000010000 */
[----:B------:R-:W-:Y:S05]  /*18d0*/  BRA `(.L_x_16784) ;  /* 0x0000004000007947 */ /* 0x000fea0003800000 */
.L_x_16782:
[----:B-----5:R-:W-:Y:S02]  /*18e0*/  HADD2.F32 R113, -RZ, R31.H0_H0 ;  /* 0x2000001fff717230 */ /* 0x020fe40000004100 */
[----:B------:R-:W-:-:S03]  /*18f0*/  @P2 HADD2.F32 R137, -RZ, R27.H0_H0 ;  /* 0x2000001bff892230 */ /* 0x000fc60000004100 */
[----:B------:R-:W-:-:S04]  /*1900*/  FADD.FTZ R130, R113, R130 ;  /* 0x0000008271827221 */ /* 0x000fc80000010000 */
[----:B------:R-:W-:-:S05]  /*1910*/  @P2 FADD.FTZ R130, R137, R130 ;  /* 0x0000008289822221 */ /* 0x000fca0000010000 */
.L_x_16784:
[----:B------:R-:W-:-:S04]  /*1920*/  F2FP.PACK_AB R112, RZ, R130 ;  /* 0x00000082ff70723e */ /* 0x000fc800000000ff */
[----:B------:R-:W-:Y:S02]  /*1930*/  PRMT R23, R112, 0x7610, R23 ;  /* 0x0000761070177816 */ /* 0x000fe40000000017 */
.L_x_16785:
[----:B------:R-:W-:Y:S01]  /*1940*/  HADD2.F32 R137, -RZ, R115.H1_H1 ;  /* 0x30000073ff897230 */ /* 0x000fe20000004100 */
[----:B------:R-:W-:Y:S05]  /*1950*/  @P3 BRA `(.L_x_16786) ;  /* 0x0000008000003947 */ /* 0x000fea0003800000 */
[----:B------:R-:W-:-:S04]  /*1960*/  ISETP.NE.U32.AND P2, PT, RZ, c[0x0][0x180], PT ;  /* 0x00006000ff007a0c */ /* 0x000fc80003f45070 */
[----:B------:R-:W-:-:S13]  /*1970*/  ISETP.NE.AND.EX P2, PT, RZ, c[0x0][0x184], PT, P2 ;  /* 0x00006100ff007a0c */ /* 0x000fda0003f45320 */
[----:B------:R-:W-:Y:S05]  /*1980*/  @P2 BRA `(.L_x_16787) ;  /* 0x0000002000002947 */ /* 0x000fea0003800000 */
[----:B------:R-:W-:Y:S05]  /*1990*/  @P1 BRA `(.L_x_16788) ;  /* 0x0000008000001947 */ /* 0x000fea0003800000 */
[----:B------:R-:W-:Y:S05]  /*19a0*/  BRA `(.L_x_16789) ;  /* 0x0000009000007947 */ /* 0x000fea0003800000 */
.L_x_16787:
[----:B-----5:R-:W-:-:S05]  /*19b0*/  HADD2.F32 R112, -RZ, R27.H1_H1 ;  /* 0x3000001bff707230 */ /* 0x020fca0000004100 */
[----:B------:R-:W-:Y:S01]  /*19c0*/  FADD.FTZ R137, R112, R137 ;  /* 0x0000008970897221 */ /* 0x000fe20000010000 */
[----:B------:R-:W-:Y:S05]  /*19d0*/  BRA `(.L_x_16788) ;  /* 0x0000004000007947 */ /* 0x000fea0003800000 */
.L_x_16786:
[----:B-----5:R-:W-:Y:S02]  /*19e0*/  HADD2.F32 R112, -RZ, R31.H1_H1 ;  /* 0x3000001fff707230 */ /* 0x020fe40000004100 */
[----:B------:R-:W-:-:S03]  /*19f0*/  @P2 HADD2.F32 R114, -RZ, R27.H1_H1 ;  /* 0x3000001bff722230 */ /* 0x000fc60000004100 */
[----:B------:R-:W-:-:S04]  /*1a00*/  FADD.FTZ R137, R112, R137 ;  /* 0x0000008970897221 */ /* 0x000fc80000010000 */
[----:B------:R-:W-:-:S05]  /*1a10*/  @P2 FADD.FTZ R137, R114, R137 ;  /* 0x0000008972892221 */ /* 0x000fca0000010000 */
.L_x_16788:
[----:B------:R-:W-:-:S04]  /*1a20*/  F2FP.PACK_AB R112, RZ, R137 ;  /* 0x00000089ff70723e */ /* 0x000fc800000000ff */
[----:B------:R-:W-:Y:S02]  /*1a30*/  PRMT R23, R23, 0x5410, R112 ;  /* 0x0000541017177816 */ /* 0x000fe40000000070 */
.L_x_16789:
[----:B------:R-:W-:-:S04]  /*1a40*/  @P1 LEA R112, P2, R141, c[0x0][0x188], 0x4 ;  /* 0x000062008d701a11 */ /* 0x000fc800078420ff */
[C---:B------:R-:W-:Y:S02]  /*1a50*/  @P1 LEA.HI.X R113, R141.reuse, c[0x0][0x18c], RZ, 0x4, P2 ;  /* 0x000063008d711a11 */ /* 0x040fe400010f24ff */
[----:B------:R-:W-:-:S03]  /*1a60*/  IADD3 R141, R141, 0x20, RZ ;  /* 0x000000208d8d7810 */ /* 0x000fc60007ffe0ff */
[----:B------:R0:W-:Y:S04]  /*1a70*/  @P1 STG.E.128 [R112.64], R20 ;  /* 0x0000001470001986 */ /* 0x0001e8000c101d04 */
.L_x_16757:
[----:B------:R-:W-:Y:S05]  /*1a80*/  BSYNC B0 ;  /* 0x0000000000007941 */ /* 0x000fea0003800000 */
.L_x_16756:
        /* <DEDUP_REMOVED lines=25> */
.L_x_16793:
[----:B-----5:R-:W-:-:S05]  /*1c20*/  HADD2.F32 R13, -RZ, R24.H0_H0 ;  /* 0x20000018ff0d7230 */ /* 0x020fca0000004100 */
[----:B------:R-:W-:Y:S01]  /*1c30*/  FADD.FTZ R6, R13, R6 ;  /* 0x000000060d067221 */ /* 0x000fe20000010000 */
[----:B------:R-:W-:Y:S05]  /*1c40*/  BRA `(.L_x_16794) ;  /* 0x0000004000007947 */ /* 0x000fea0003800000 */
.L_x_16792:
[----:B0----5:R-:W-:Y:S02]  /*1c50*/  HADD2.F32 R13, -RZ, R28.H0_H0 ;  /* 0x2000001cff0d7230 */ /* 0x021fe40000004100 */
[----:B------:R-:W-:-:S03]  /*1c60*/  @P2 HADD2.F32 R123, -RZ, R24.H0_H0 ;  /* 0x20000018ff7b2230 */ /* 0x000fc60000004100 */
[----:B------:R-:W-:-:S04]  /*1c70*/  FADD.FTZ R6, R13, R6 ;  /* 0x000000060d067221 */ /* 0x000fc80000010000 */
[----:B------:R-:W-:-:S05]  /*1c80*/  @P2 FADD.FTZ R6, R123, R6 ;  /* 0x000000067b062221 */ /* 0x000fca0000010000 */
.L_x_16794:
[----:B------:R-:W-:-:S04]  /*1c90*/  F2FP.PACK_AB R13, RZ, R6 ;  /* 0x00000006ff0d723e */ /* 0x000fc800000000ff */
[----:B------:R-:W-:Y:S02]  /*1ca0*/  PRMT R20, R13, 0x7610, R20 ;  /* 0x000076100d147816 */ /* 0x000fe40000000014 */
.L_x_16795:
[----:B------:R-:W-:Y:S01]  /*1cb0*/  HADD2.F32 R13, -RZ, R112.H1_H1 ;  /* 0x30000070ff0d7230 */ /* 0x000fe20000004100 */
[----:B------:R-:W-:Y:S05]  /*1cc0*/  @P3 BRA `(.L_x_16796) ;  /* 0x0000008000003947 */ /* 0x000fea0003800000 */
[----:B------:R-:W-:-:S04]  /*1cd0*/  ISETP.NE.U32.AND P4, PT, RZ, c[0x0][0x180], PT ;  /* 0x00006000ff007a0c */ /* 0x000fc80003f85070 */
[----:B------:R-:W-:-:S13]  /*1ce0*/  ISETP.NE.AND.EX P4, PT, RZ, c[0x0][0x184], PT, P4 ;  /* 0x00006100ff007a0c */ /* 0x000fda0003f85340 */
[----:B------:R-:W-:Y:S05]  /*1cf0*/  @P4 BRA `(.L_x_16797) ;  /* 0x0000002000004947 */ /* 0x000fea0003800000 */
[----:B------:R-:W-:Y:S05]  /*1d00*/  @P1 BRA `(.L_x_16798) ;  /* 0x0000008000001947 */ /* 0x000fea0003800000 */
[----:B------:R-:W-:Y:S05]  /*1d10*/  BRA `(.L_x_16799) ;  /* 0x0000009000007947 */ /* 0x000fea0003800000 */
.L_x_16797:
[----:B-----5:R-:W-:-:S05]  /*1d20*/  HADD2.F32 R14, -RZ, R24.H1_H1 ;  /* 0x30000018ff0e7230 */ /* 0x020fca0000004100 */
[----:B------:R-:W-:Y:S01]  /*1d30*/  FADD.FTZ R13, R14, R13 ;  /* 0x0000000d0e0d7221 */ /* 0x000fe20000010000 */
[----:B------:R-:W-:Y:S05]  /*1d40*/  BRA `(.L_x_16798) ;  /* 0x0000004000007947 */ /* 0x000fea0003800000 */
.L_x_16796:
[----:B-----5:R-:W-:Y:S02]  /*1d50*/  HADD2.F32 R14, -RZ, R28.H1_H1 ;  /* 0x3000001cff0e7230 */ /* 0x020fe40000004100 */
[----:B------:R-:W-:-:S03]  /*1d60*/  @P2 HADD2.F32 R112, -RZ, R24.H1_H1 ;  /* 0x30000018ff702230 */ /* 0x000fc60000004100 */
[----:B------:R-:W-:-:S04]  /*1d70*/  FADD.FTZ R13, R14, R13 ;  /* 0x0000000d0e0d7221 */ /* 0x000fc80000010000 */
[----:B------:R-:W-:-:S05]  /*1d80*/  @P2 FADD.FTZ R13, R112, R13 ;  /* 0x0000000d700d2221 */ /* 0x000fca0000010000 */
.L_x_16798:
[----:B------:R-:W-:-:S04]  /*1d90*/  F2FP.PACK_AB R14, RZ, R13 ;  /* 0x0000000dff0e723e */ /* 0x000fc800000000ff */
[----:B------:R-:W-:Y:S02]  /*1da0*/  PRMT R20, R20, 0x5410, R14 ;  /* 0x0000541014147816 */ /* 0x000fe4000000000e */
.L_x_16799:
[----:B------:R-:W-:Y:S01]  /*1db0*/  HADD2.F32 R14, -RZ, R113.H0_H0 ;  /* 0x20000071ff0e7230 */ /* 0x000fe20000004100 */
[----:B------:R-:W-:Y:S05]  /*1dc0*/  @P3 BRA `(.L_x_16800) ;  /* 0x0000008000003947 */ /* 0x000fea0003800000 */
[----:B------:R-:W-:-:S04]  /*1dd0*/  ISETP.NE.U32.AND P4, PT, RZ, c[0x0][0x180], PT ;  /* 0x00006000ff007a0c */ /* 0x000fc80003f85070 */
[----:B------:R-:W-:-:S13]  /*1de0*/  ISETP.NE.AND.EX P4, PT, RZ, c[0x0][0x184], PT, P4 ;  /* 0x00006100ff007a0c */ /* 0x000fda0003f85340 */
[----:B------:R-:W-:Y:S05]  /*1df0*/  @P4 BRA `(.L_x_16801) ;  /* 0x0000002000004947 */ /* 0x000fea0003800000 */
[----:B------:R-:W-:Y:S05]  /*1e00*/  @P1 BRA `(.L_x_16802) ;  /* 0x0000008000001947 */ /* 0x000fea0003800000 */
[----:B------:R-:W-:Y:S05]  /*1e10*/  BRA `(.L_x_16803) ;  /* 0x0000009000007947 */ /* 0x000fea0003800000 */
.L_x_16801:
[----:B-----5:R-:W-:-:S05]  /*1e20*/  HADD2.F32 R123, -RZ, R25.H0_H0 ;  /* 0x20000019ff7b7230 */ /* 0x020fca0000004100 */
[----:B------:R-:W-:Y:S01]  /*1e30*/  FADD.FTZ R14, R123, R14 ;  /* 0x0000000e7b0e7221 */ /* 0x000fe20000010000 */
[----:B------:R-:W-:Y:S05]  /*1e40*/  BRA `(.L_x_16802) ;  /* 0x0000004000007947 */ /* 0x000fea0003800000 */
.L_x_16800:
[----:B-----5:R-:W-:Y:S02]  /*1e50*/  HADD2.F32 R123, -RZ, R29.H0_H0 ;  /* 0x2000001dff7b7230 */ /* 0x020fe40000004100 */
[----:B------:R-:W-:-:S03]  /*1e60*/  @P2 HADD2.F32 R129, -RZ, R25.H0_H0 ;  /* 0x20000019ff812230 */ /* 0x000fc60000004100 */
[----:B------:R-:W-:-:S04]  /*1e70*/  FADD.FTZ R14, R123, R14 ;  /* 0x0000000e7b0e7221 */ /* 0x000fc80000010000 */
[----:B------:R-:W-:-:S05]  /*1e80*/  @P2 FADD.FTZ R14, R129, R14 ;  /* 0x0000000e810e2221 */ /* 0x000fca0000010000 */
.L_x_16802:
[----:B------:R-:W-:-:S04]  /*1e90*/  F2FP.PACK_AB R112, RZ, R14 ;  /* 0x0000000eff70723e */ /* 0x000fc800000000ff */
[----:B------:R-:W-:Y:S02]  /*1ea0*/  PRMT R21, R112, 0x7610, R21 ;  /* 0x0000761070157816 */ /* 0x000fe40000000015 */
.L_x_16803:
[----:B------:R-:W-:Y:S01]  /*1eb0*/  HADD2.F32 R122, -RZ, R113.H1_H1 ;  /* 0x30000071ff7a7230 */ /* 0x000fe20000004100 */
[----:B------:R-:W-:Y:S05]  /*1ec0*/  @P3 BRA `(.L_x_16804) ;  /* 0x0000008000003947 */ /* 0x000fea0003800000 */
[----:B------:R-:W-:-:S04]  /*1ed0*/  ISETP.NE.U32.AND P4, PT, RZ, c[0x0][0x180], PT ;  /* 0x00006000ff007a0c */ /* 0x000fc80003f85070 */
[----:B------:R-:W-:-:S13]  /*1ee0*/  ISETP.NE.AND.EX P4, PT, RZ, c[0x0][0x184], PT, P4 ;  /* 0x00006100ff007a0c */ /* 0x000fda0003f85340 */
[----:B------:R-:W-:Y:S05]  /*1ef0*/  @P4 BRA `(.L_x_16805) ;  /* 0x0000002000004947 */ /* 0x000fea0003800000 */
[----:B------:R-:W-:Y:S05]  /*1f00*/  @P1 BRA `(.L_x_16806) ;  /* 0x0000008000001947 */ /* 0x000fea0003800000 */
[----:B------:R-:W-:Y:S05]  /*1f10*/  BRA `(.L_x_16807) ;  /* 0x0000009000007947 */ /* 0x000fea0003800000 */
.L_x_16805:
[----:B-----5:R-:W-:-:S05]  /*1f20*/  HADD2.F32 R113, -RZ, R25.H1_H1 ;  /* 0x30000019ff717230 */ /* 0x020fca0000004100 */
[----:B------:R-:W-:Y:S01]  /*1f30*/  FADD.FTZ R122, R113, R122 ;  /* 0x0000007a717a7221 */ /* 0x000fe20000010000 */
[----:B------:R-:W-:Y:S05]  /*1f40*/  BRA `(.L_x_16806) ;  /* 0x0000004000007947 */ /* 0x000fea0003800000 */
.L_x_16804:
[----:B-----5:R-:W-:Y:S02]  /*1f50*/  HADD2.F32 R113, -RZ, R29.H1_H1 ;  /* 0x3000001dff717230 */ /* 0x020fe40000004100 */
[----:B------:R-:W-:-:S03]  /*1f60*/  @P2 HADD2.F32 R123, -RZ, R25.H1_H1 ;  /* 0x30000019ff7b2230 */ /* 0x000fc60000004100 */
[----:B------:R-:W-:-:S04]  /*1f70*/  FADD.FTZ R122, R113, R122 ;  /* 0x0000007a717a7221 */ /* 0x000fc80000010000 */
[----:B------:R-:W-:-:S05]  /*1f80*/  @P2 FADD.FTZ R122, R123, R122 ;  /* 0x0000007a7b7a2221 */ /* 0x000fca0000010000 */
.L_x_16806:
[----:B------:R-:W-:-:S04]  /*1f90*/  F2FP.PACK_AB R112, RZ, R122 ;  /* 0x0000007aff70723e */ /* 0x000fc800000000ff */
[----:B------:R-:W-:Y:S02]  /*1fa0*/  PRMT R21, R21, 0x5410, R112 ;  /* 0x0000541015157816 */ /* 0x000fe40000000070 */
.L_x_16807:
[----:B------:R-:W-:Y:S01]  /*1fb0*/  HADD2.F32 R123, -RZ, R114.H0_H0 ;  /* 0x20000072ff7b7230 */ /* 0x000fe20000004100 */
[----:B------:R-:W-:Y:S05]  /*1fc0*/  @P3 BRA `(.L_x_16808) ;  /* 0x0000008000003947 */ /* 0x000fea0003800000 */
[----:B------:R-:W-:-:S04]  /*1fd0*/  ISETP.NE.U32.AND P4, PT, RZ, c[0x0][0x180], PT ;  /* 0x00006000ff007a0c */ /* 0x000fc80003f85070 */
[----:B------:R-:W-:-:S13]  /*1fe0*/  ISETP.NE.AND.EX P4, PT, RZ, c[0x0][0x184], PT, P4 ;  /* 0x00006100ff007a0c */ /* 0x000fda0003f85340 */
[----:B------:R-:W-:Y:S05]  /*1ff0*/  @P4 BRA `(.L_x_16809) ;  /* 0x0000002000004947 */ /* 0x000fea0003800000 */
[----:B------:R-:W-:Y:S05]  /*2000*/  @P1 BRA `(.L_x_16810) ;  /* 0x0000008000001947 */ /* 0x000fea0003800000 */
[----:B------:R-:W-:Y:S05]  /*2010*/  BRA `(.L_x_16811) ;  /* 0x0000009000007947 */ /* 0x000fea0003800000 */
.L_x_16809:
[----:B-----5:R-:W-:-:S05]  /*2020*/  HADD2.F32 R112, -RZ, R26.H0_H0 ;  /* 0x2000001aff707230 */ /* 0x020fca0000004100 */
[----:B------:R-:W-:Y:S01]  /*2030*/  FADD.FTZ R123, R112, R123 ;  /* 0x0000007b707b7221 */ /* 0x000fe20000010000 */
[----:B------:R-:W-:Y:S05]  /*2040*/  BRA `(.L_x_16810) ;  /* 0x0000004000007947 */ /* 0x000fea0003800000 */
.L_x_16808:
[----:B-----5:R-:W-:Y:S02]  /*2050*/  HADD2.F32 R112, -RZ, R30.H0_H0 ;  /* 0x2000001eff707230 */ /* 0x020fe40000004100 */
[----:B------:R-:W-:-:S03]  /*2060*/  @P2 HADD2.F32 R128, -RZ, R26.H0_H0 ;  /* 0x2000001aff802230 */ /* 0x000fc60000004100 */
[----:B------:R-:W-:-:S04]  /*2070*/  FADD.FTZ R123, R112, R123 ;  /* 0x0000007b707b7221 */ /* 0x000fc80000010000 */
[----:B------:R-:W-:-:S05]  /*2080*/  @P2 FADD.FTZ R123, R128, R123 ;  /* 0x0000007b807b2221 */ /* 0x000fca0000010000 */
.L_x_16810:
[----:B------:R-:W-:-:S04]  /*2090*/  F2FP.PACK_AB R112, RZ, R123 ;  /* 0x0000007bff70723e */ /* 0x000fc800000000ff */
[----:B------:R-:W-:Y:S02]  /*20a0*/  PRMT R22, R112, 0x7610, R22 ;  /* 0x0000761070167816 */ /* 0x000fe40000000016 */
.L_x_16811:
[----:B------:R-:W-:Y:S01]  /*20b0*/  HADD2.F32 R129, -RZ, R114.H1_H1 ;  /* 0x30000072ff817230 */ /* 0x000fe20000004100 */
[----:B------:R-:W-:Y:S05]  /*20c0*/  @P3 BRA `(.L_x_16812) ;  /* 0x0000008000003947 */ /* 0x000fea0003800000 */
[----:B------:R-:W-:-:S04]  /*20d0*/  ISETP.NE.U32.AND P4, PT, RZ, c[0x0][0x180], PT ;  /* 0x00006000ff007a0c */ /* 0x000fc80003f85070 */
[----:B------:R-:W-:-:S13]  /*20e0*/  ISETP.NE.AND.EX P4, PT, RZ, c[0x0][0x184], PT, P4 ;  /* 0x00006100ff007a0c */ /* 0x000fda0003f85340 */
[----:B------:R-:W-:Y:S05]  /*20f0*/  @P4 BRA `(.L_x_16813) ;  /* 0x0000002000004947 */ /* 0x000fea0003800000 */
[----:B------:R-:W-:Y:S05]  /*2100*/  @P1 BRA `(.L_x_16814) ;  /* 0x0000008000001947 */ /* 0x000fea0003800000 */
[----:B------:R-:W-:Y:S05]  /*2110*/  BRA `(.L_x_16815) ;  /* 0x0000009000007947 */ /* 0x000fea0003800000 */
.L_x_16813:
[----:B-----5:R-:W-:-:S05]  /*2120*/  HADD2.F32 R112, -RZ, R26.H1_H1 ;  /* 0x3000001aff707230 */ /* 0x020fca0000004100 */
[----:B------:R-:W-:Y:S01]  /*2130*/  FADD.FTZ R129, R112, R129 ;  /* 0x0000008170817221 */ /* 0x000fe20000010000 */
[----:B------:R-:W-:Y:S05]  /*2140*/  BRA `(.L_x_16814) ;  /* 0x0000004000007947 */ /* 0x000fea0003800000 */
.L_x_16812:
[----:B-----5:R-:W-:Y:S02]  /*2150*/  HADD2.F32 R112, -RZ, R30.H1_H1 ;  /* 0x3000001eff707230 */ /* 0x020fe40000004100 */
[----:B------:R-:W-:-:S03]  /*2160*/  @P2 HADD2.F32 R114, -RZ, R26.H1_H1 ;  /* 0x3000001aff722230 */ /* 0x000fc60000004100 */
[----:B------:R-:W-:-:S04]  /*2170*/  FADD.FTZ R129, R112, R129 ;  /* 0x0000008170817221 */ /* 0x000fc80000010000 */
[----:B------:R-:W-:-:S05]  /*2180*/  @P2 FADD.FTZ R129, R114, R129 ;  /* 0x0000008172812221 */ /* 0x000fca0000010000 */
.L_x_16814:
[----:B------:R-:W-:-:S04]  /*2190*/  F2FP.PACK_AB R112, RZ, R129 ;  /* 0x00000081ff70723e */ /* 0x000fc800000000ff */
[----:B------:R-:W-:Y:S02]  /*21a0*/  PRMT R22, R22, 0x5410, R112 ;  /* 0x0000541016167816 */ /* 0x000fe40000000070 */
.L_x_16815:
[----:B------:R-:W-:Y:S01]  /*21b0*/  HADD2.F32 R128, -RZ, R115.H0_H0 ;  /* 0x20000073ff807230 */ /* 0x000fe20000004100 */
[----:B------:R-:W-:Y:S05]  /*21c0*/  @P3 BRA `(.L_x_16816) ;  /* 0x0000008000003947 */ /* 0x000fea0003800000 */
[----:B------:R-:W-:-:S04]  /*21d0*/  ISETP.NE.U32.AND P4, PT, RZ, c[0x0][0x180], PT ;  /* 0x00006000ff007a0c */ /* 0x000fc80003f85070 */
[----:B------:R-:W-:-:S13]  /*21e0*/  ISETP.NE.AND.EX P4, PT, RZ, c[0x0][0x184], PT, P4 ;  /* 0x00006100ff007a0c */ /* 0x000fda0003f85340 */
[----:B------:R-:W-:Y:S05]  /*21f0*/  @P4 BRA `(.L_x_16817) ;  /* 0x0000002000004947 */ /* 0x000fea0003800000 */
[----:B------:R-:W-:Y:S05]  /*2200*/  @P1 BRA `(.L_x_16818) ;  /* 0x0000008000001947 */ /* 0x000fea0003800000 */
[----:B------:R-:W-:Y:S05]  /*2210*/  BRA `(.L_x_16819) ;  /* 0x0000009000007947 */ /* 0x000fea0003800000 */
.L_x_16817:
[----:B-----5:R-:W-:-:S05]  /*2220*/  HADD2.F32 R113, -RZ, R27.H0_H0 ;  /* 0x2000001bff717230 */ /* 0x020fca0000004100 */
[----:B------:R-:W-:Y:S01]  /*2230*/  FADD.FTZ R128, R113, R128 ;  /* 0x0000008071807221 */ /* 0x000fe20000010000 */
[----:B------:R-:W-:Y:S05]  /*2240*/  BRA `(.L_x_16818) ;  /* 0x0000004000007947 */ /* 0x000fea0003800000 */
.L_x_16816:
[----:B-----5:R-:W-:Y:S02]  /*2250*/  HADD2.F32 R113, -RZ, R31.H0_H0 ;  /* 0x2000001fff717230 */ /* 0x020fe40000004100 */
[----:B------:R-:W-:-:S03]  /*2260*/  @P2 HADD2.F32 R143, -RZ, R27.H0_H0 ;  /* 0x2000001bff8f2230 */ /* 0x000fc60000004100 */
[----:B------:R-:W-:-:S04]  /*2270*/  FADD.FTZ R128, R113, R128 ;  /* 0x0000008071807221 */ /* 0x000fc80000010000 */
[----:B------:R-:W-:-:S05]  /*2280*/  @P2 FADD.FTZ R128, R143, R128 ;  /* 0x000000808f802221 */ /* 0x000fca0000010000 */
.L_x_16818:
[----:B------:R-:W-:-:S04]  /*2290*/  F2FP.PACK_AB R112, RZ, R128 ;  /* 0x00000080ff70723e */ /* 0x000fc800000000ff */
[----:B------:R-:W-:Y:S02]  /*22a0*/  PRMT R23, R112, 0x7610, R23 ;  /* 0x0000761070177816 */ /* 0x000fe40000000017 */
.L_x_16819:
[----:B------:R-:W-:Y:S01]  /*22b0*/  HADD2.F32 R138, -RZ, R115.H1_H1 ;  /* 0x30000073ff8a7230 */ /* 0x000fe20000004100 */
[----:B------:R-:W-:Y:S05]  /*22c0*/  @P3 BRA `(.L_x_16820) ;  /* 0x0000008000003947 */ /* 0x000fea0003800000 */
[----:B------:R-:W-:-:S04]  /*22d0*/  ISETP.NE.U32.AND P2, PT, RZ, c[0x0][0x180], PT ;  /* 0x00006000ff007a0c */ /* 0x000fc80003f45070 */
[----:B------:R-:W-:-:S13]  /*22e0*/  ISETP.NE.AND.EX P2, PT, RZ, c[0x0][0x184], PT, P2 ;  /* 0x00006100ff007a0c */ /* 0x000fda0003f45320 */
[----:B------:R-:W-:Y:S05]  /*22f0*/  @P2 BRA `(.L_x_16821) ;  /* 0x0000002000002947 */ /* 0x000fea0003800000 */
[----:B------:R-:W-:Y:S05]  /*2300*/  @P1 BRA `(.L_x_16822) ;  /* 0x0000008000001947 */ /* 0x000fea0003800000 */
[----:B------:R-:W-:Y:S05]  /*2310*/  BRA `(.L_x_16823) ;  /* 0x0000009000007947 */ /* 0x000fea0003800000 */
.L_x_16821:
[----:B-----5:R-:W-:-:S05]  /*2320*/  HADD2.F32 R113, -RZ, R27.H1_H1 ;  /* 0x3000001bff717230 */ /* 0x020fca0000004100 */
[----:B------:R-:W-:Y:S01]  /*2330*/  FADD.FTZ R138, R113, R138 ;  /* 0x0000008a718a7221 */ /* 0x000fe20000010000 */
[----:B------:R-:W-:Y:S05]  /*2340*/  BRA `(.L_x_16822) ;  /* 0x0000004000007947 */ /* 0x000fea0003800000 */
.L_x_16820:
[----:B-----5:R-:W-:Y:S02]  /*2350*/  HADD2.F32 R113, -RZ, R31.H1_H1 ;  /* 0x3000001fff717230 */ /* 0x020fe40000004100 */
[----:B------:R-:W-:-:S03]  /*2360*/  @P2 HADD2.F32 R115, -RZ, R27.H1_H1 ;  /* 0x3000001bff732230 */ /* 0x000fc60000004100 */
[----:B------:R-:W-:-:S04]  /*2370*/  FADD.FTZ R138, R113, R138 ;  /* 0x0000008a718a7221 */ /* 0x000fc80000010000 */
[----:B------:R-:W-:-:S05]  /*2380*/  @P2 FADD.FTZ R138, R115, R138 ;  /* 0x0000008a738a2221 */ /* 0x000fca0000010000 */
.L_x_16822:
[----:B------:R-:W-:-:S04]  /*2390*/  F2FP.PACK_AB R112, RZ, R138 ;  /* 0x0000008aff70723e */ /* 0x000fc800000000ff */
[----:B------:R-:W-:Y:S02]  /*23a0*/  PRMT R23, R23, 0x5410, R112 ;  /* 0x0000541017177816 */ /* 0x000fe40000000070 */
.L_x_16823:
[----:B------:R-:W-:-:S04]  /*23b0*/  @P1 LEA R112, P2, R141, c[0x0][0x188], 0x4 ;  /* 0x000062008d701a11 */ /* 0x000fc800078420ff */
[C---:B------:R-:W-:Y:S02]  /*23c0*/  @P1 LEA.HI.X R113, R141.reuse, c[0x0][0x18c], RZ, 0x4, P2 ;  /* 0x000063008d711a11 */ /* 0x040fe400010f24ff */
[----:B------:R-:W-:-:S03]  /*23d0*/  IADD3 R141, R141, 0x20, RZ ;  /* 0x000000208d8d7810 */ /* 0x000fc60007ffe0ff */
[----:B------:R0:W-:Y:S04]  /*23e0*/  @P1 STG.E.128 [R112.64], R20 ;  /* 0x0000001470001986 */ /* 0x0001e8000c101d04 */
.L_x_16791:
[----:B------:R-:W-:Y:S05]  /*23f0*/  BSYNC B0 ;  /* 0x0000000000007941 */ /* 0x000fea0003800000 */
.L_x_16790:
        /* <DEDUP_REMOVED lines=17> */
[----:B------:R-:W-:Y:S01]  /*2510*/  ISETP.NE.AND.EX P3, PT, RZ, c[0x0][0x17c], PT, P3 ;  /* 0x00005f00ff007a0c */ /* 0x000fe20003f65330 */
[----:B--2---:R-:W-:-:S12]  /*2520*/  HADD2.F32 R7, -RZ, R16.H0_H0 ;  /* 0x20000010ff077230 */ /* 0x004fd80000004100 */
[----:B------:R-:W-:Y:S05]  /*2530*/  @P3 BRA `(.L_x_16826) ;  /* 0x0000008000003947 */ /* 0x000fea0003800000 */
[----:B-1----:R-:W-:-:S04]  /*2540*/  ISETP.NE.U32.AND P4, PT, RZ, c[0x0][0x180], PT ;  /* 0x00006000ff007a0c */ /* 0x002fc80003f85070 */
[----:B------:R-:W-:-:S13]  /*2550*/  ISETP.NE.AND.EX P4, PT, RZ, c[0x0][0x184], PT, P4 ;  /* 0x00006100ff007a0c */ /* 0x000fda0003f85340 */
[----:B------:R-:W-:Y:S05]  /*2560*/  @P4 BRA `(.L_x_16827) ;  /* 0x0000002000004947 */ /* 0x000fea0003800000 */
[----:B------:R-:W-:Y:S05]  /*2570*/  @P1 BRA `(.L_x_16828) ;  /* 0x0000008000001947 */ /* 0x000fea0003800000 */
[----:B------:R-:W-:Y:S05]  /*2580*/  BRA `(.L_x_16829) ;  /* 0x0000009000007947 */ /* 0x000fea0003800000 */
.L_x_16827:
[----:B-----5:R-:W-:-:S05]  /*2590*/  HADD2.F32 R112, -RZ, R24.H0_H0 ;  /* 0x20000018ff707230 */ /* 0x020fca0000004100 */
[----:B------:R-:W-:Y:S01]  /*25a0*/  FADD.FTZ R7, R112, R7 ;  /* 0x0000000770077221 */ /* 0x000fe20000010000 */
[----:B------:R-:W-:Y:S05]  /*25b0*/  BRA `(.L_x_16828) ;  /* 0x0000004000007947 */ /* 0x000fea0003800000 */
.L_x_16826:
[----:B-1---5:R-:W-:Y:S02]  /*25c0*/  HADD2.F32 R112, -RZ, R28.H0_H0 ;  /* 0x2000001cff707230 */ /* 0x022fe40000004100 */
[----:B------:R-:W-:-:S03]  /*25d0*/  @P2 HADD2.F32 R114, -RZ, R24.H0_H0 ;  /* 0x20000018ff722230 */ /* 0x000fc60000004100 */
[----:B------:R-:W-:-:S04]  /*25e0*/  FADD.FTZ R7, R112, R7 ;  /* 0x0000000770077221 */ /* 0x000fc80000010000 */
[----:B------:R-:W-:-:S05]  /*25f0*/  @P2 FADD.FTZ R7, R114, R7 ;  /* 0x0000000772072221 */ /* 0x000fca0000010000 */
.L_x_16828:
[----:B------:R-:W-:-:S04]  /*2600*/  F2FP.PACK_AB R15, RZ, R7 ;  /* 0x00000007ff0f723e */ /* 0x000fc800000000ff */
[----:B------:R-:W-:Y:S02]  /*2610*/  PRMT R20, R15, 0x7610, R20 ;  /* 0x000076100f147816 */ /* 0x000fe40000000014 */
.L_x_16829:
[----:B------:R-:W-:Y:S01]  /*2620*/  HADD2.F32 R15, -RZ, R16.H1_H1 ;  /* 0x30000010ff0f7230 */ /* 0x000fe20000004100 */
[----:B------:R-:W-:Y:S05]  /*2630*/  @P3 BRA `(.L_x_16830) ;  /* 0x0000008000003947 */ /* 0x000fea0003800000 */
[----:B------:R-:W-:-:S04]  /*2640*/  ISETP.NE.U32.AND P4, PT, RZ, c[0x0][0x180], PT ;  /* 0x00006000ff007a0c */ /* 0x000fc80003f85070 */
[----:B------:R-:W-:-:S13]  /*2650*/  ISETP.NE.AND.EX P4, PT, RZ, c[0x0][0x184], PT, P4 ;  /* 0x00006100ff007a0c */ /* 0x000fda0003f85340 */
[----:B------:R-:W-:Y:S05]  /*2660*/  @P4 BRA `(.L_x_16831) ;  /* 0x0000002000004947 */ /* 0x000fea0003800000 */
[----:B------:R-:W-:Y:S05]  /*2670*/  @P1 BRA `(.L_x_16832) ;  /* 0x0000008000001947 */ /* 0x000fea0003800000 */
[----:B------:R-:W-:Y:S05]  /*2680*/  BRA `(.L_x_16833) ;  /* 0x0000009000007947 */ /* 0x000fea0003800000 */
.L_x_16831:
[----:B-----5:R-:W-:-:S05]  /*2690*/  HADD2.F32 R16, -RZ, R24.H1_H1 ;  /* 0x30000018ff107230 */ /* 0x020fca0000004100 */
[----:B------:R-:W-:Y:S01]  /*26a0*/  FADD.FTZ R15, R16, R15 ;  /* 0x0000000f100f7221 */ /* 0x000fe20000010000 */
[----:B------:R-:W-:Y:S05]  /*26b0*/  BRA `(.L_x_16832) ;  /* 0x0000004000007947 */ /* 0x000fea0003800000 */
.L_x_16830:
[----:B-----5:R-:W-:Y:S02]  /*26c0*/  HADD2.F32 R16, -RZ, R28.H1_H1 ;  /* 0x3000001cff107230 */ /* 0x020fe40000004100 */
[----:B------:R-:W-:-:S03]  /*26d0*/  @P2 HADD2.F32 R112, -RZ, R24.H1_H1 ;  /* 0x30000018ff702230 */ /* 0x000fc60000004100 */
[----:B------:R-:W-:-:S04]  /*26e0*/  FADD.FTZ R15, R16, R15 ;  /* 0x0000000f100f7221 */ /* 0x000fc80000010000 */
[----:B------:R-:W-:-:S05]  /*26f0*/  @P2 FADD.FTZ R15, R112, R15 ;  /* 0x0000000f700f2221 */ /* 0x000fca0000010000 */
.L_x_16832:
[----:B------:R-:W-:-:S04]  /*2700*/  F2FP.PACK_AB R16, RZ, R15 ;  /* 0x0000000fff10723e */ /* 0x000fc800000000ff */
[----:B------:R-:W-:Y:S02]  /*2710*/  PRMT R20, R20, 0x5410, R16 ;  /* 0x0000541014147816 */ /* 0x000fe40000000010 */
.L_x_16833:
[----:B------:R-:W-:Y:S01]  /*2720*/  HADD2.F32 R16, -RZ, R17.H0_H0 ;  /* 0x20000011ff107230 */ /* 0x000fe20000004100 */
[----:B------:R-:W-:Y:S05]  /*2730*/  @P3 BRA `(.L_x_16834) ;  /* 0x0000008000003947 */ /* 0x000fea0003800000 */
[----:B------:R-:W-:-:S04]  /*2740*/  ISETP.NE.U32.AND P4, PT, RZ, c[0x0][0x180], PT ;  /* 0x00006000ff007a0c */ /* 0x000fc80003f85070 */
[----:B------:R-:W-:-:S13]  /*2750*/  ISETP.NE.AND.EX P4, PT, RZ, c[0x0][0x184], PT, P4 ;  /* 0x00006100ff007a0c */ /* 0x000fda0003f85340 */
[----:B------:R-:W-:Y:S05]  /*2760*/  @P4 BRA `(.L_x_16835) ;  /* 0x0000002000004947 */ /* 0x000fea0003800000 */
[----:B------:R-:W-:Y:S05]  /*2770*/  @P1 BRA `(.L_x_16836) ;  /* 0x0000008000001947 */ /* 0x000fea0003800000 */
[----:B------:R-:W-:Y:S05]  /*2780*/  BRA `(.L_x_16837) ;  /* 0x0000009000007947 */ /* 0x000fea0003800000 */
.L_x_16835:
[----:B-----5:R-:W-:-:S05]  /*2790*/  HADD2.F32 R113, -RZ, R25.H0_H0 ;  /* 0x20000019ff717230 */ /* 0x020fca0000004100 */
[----:B------:R-:W-:Y:S01]  /*27a0*/  FADD.FTZ R16, R113, R16 ;  /* 0x0000001071107221 */ /* 0x000fe20000010000 */
[----:B------:R-:W-:Y:S05]  /*27b0*/  BRA `(.L_x_16836) ;  /* 0x0000004000007947 */ /* 0x000fea0003800000 */
.L_x_16834:
[----:B-----5:R-:W-:Y:S02]  /*27c0*/  HADD2.F32 R113, -RZ, R29.H0_H0 ;  /* 0x2000001dff717230 */ /* 0x020fe40000004100 */
[----:B------:R-:W-:-:S03]  /*27d0*/  @P2 HADD2.F32 R115, -RZ, R25.H0_H0 ;  /* 0x20000019ff732230 */ /* 0x000fc60000004100 */
[----:B------:R-:W-:-:S04]  /*27e0*/  FADD.FTZ R16, R113, R16 ;  /* 0x0000001071107221 */ /* 0x000fc80000010000 */
[----:B------:R-:W-:-:S05]  /*27f0*/  @P2 FADD.FTZ R16, R115, R16 ;  /* 0x0000001073102221 */ /* 0x000fca0000010000 */
.L_x_16836:
[----:B------:R-:W-:-:S04]  /*2800*/  F2FP.PACK_AB R112, RZ, R16 ;  /* 0x00000010ff70723e */ /* 0x000fc800000000ff */
[----:B------:R-:W-:Y:S02]  /*2810*/  PRMT R21, R112, 0x7610, R21 ;  /* 0x0000761070157816 */ /* 0x000fe40000000015 */
.L_x_16837:
[----:B------:R-:W-:Y:S01]  /*2820*/  HADD2.F32 R17, -RZ, R17.H1_H1 ;  /* 0x30000011ff117230 */ /* 0x000fe20000004100 */
[----:B------:R-:W-:Y:S05]  /*2830*/  @P3 BRA `(.L_x_16838) ;  /* 0x0000008000003947 */ /* 0x000fea0003800000 */
[----:B------:R-:W-:-:S04]  /*2840*/  ISETP.NE.U32.AND P4, PT, RZ, c[0x0][0x180], PT ;  /* 0x00006000ff007a0c */ /* 0x000fc80003f85070 */
[----:B------:R-:W-:-:S13]  /*2850*/  ISETP.NE.AND.EX P4, PT, RZ, c[0x0][0x184], PT, P4 ;  /* 0x00006100ff007a0c */ /* 0x000fda0003f85340 */
[----:B------:R-:W-:Y:S05]  /*2860*/  @P4 BRA `(.L_x_16839) ;  /* 0x0000002000004947 */ /* 0x000fea0003800000 */
[----:B------:R-:W-:Y:S05]  /*2870*/  @P1 BRA `(.L_x_16840) ;  /* 0x0000008000001947 */ /* 0x000fea0003800000 */
[----:B------:R-:W-:Y:S05]  /*2880*/  BRA `(.L_x_16841) ;  /* 0x0000009000007947 */ /* 0x000fea0003800000 */
.L_x_16839:
[----:B-----5:R-:W-:-:S05]  /*2890*/  HADD2.F32 R112, -RZ, R25.H1_H1 ;  /* 0x30000019ff707230 */ /* 0x020fca0000004100 */
[----:B------:R-:W-:Y:S01]  /*28a0*/  FADD.FTZ R17, R112, R17 ;  /* 0x0000001170117221 */ /* 0x000fe20000010000 */
[----:B------:R-:W-:Y:S05]  /*28b0*/  BRA `(.L_x_16840) ;  /* 0x0000004000007947 */ /* 0x000fea0003800000 */
.L_x_16838:
[----:B-----5:R-:W-:Y:S02]  /*28c0*/  HADD2.F32 R112, -RZ, R29.H1_H1 ;  /* 0x3000001dff707230 */ /* 0x020fe40000004100 */
[----:B------:R-:W-:-:S03]  /*28d0*/  @P2 HADD2.F32 R114, -RZ, R25.H1_H1 ;  /* 0x30000019ff722230 */ /* 0x000fc60000004100 */
[----:B------:R-:W-:-:S04]  /*28e0*/  FADD.FTZ R17, R112, R17 ;  /* 0x0000001170117221 */ /* 0x000fc80000010000 */
[----:B------:R-:W-:-:S05]  /*28f0*/  @P2 FADD.FTZ R17, R114, R17 ;  /* 0x0000001172112221 */ /* 0x000fca0000010000 */
.L_x_16840:
[----:B------:R-:W-:-:S04]  /*2900*/  F2FP.PACK_AB R112, RZ, R17 ;  /* 0x00000011ff70723e */ /* 0x000fc800000000ff */
[----:B------:R-:W-:Y:S02]  /*2910*/  PRMT R21, R21, 0x5410, R112 ;  /* 0x0000541015157816 */ /* 0x000fe40000000070 */
.L_x_16841:
[----:B------:R-:W-:Y:S01]  /*2920*/  HADD2.F32 R124, -RZ, R18.H0_H0 ;  /* 0x20000012ff7c7230 */ /* 0x000fe20000004100 */
[----:B------:R-:W-:Y:S05]  /*2930*/  @P3 BRA `(.L_x_16842) ;  /* 0x0000008000003947 */ /* 0x000fea0003800000 */
[----:B------:R-:W-:-:S04]  /*2940*/  ISETP.NE.U32.AND P4, PT, RZ, c[0x0][0x180], PT ;  /* 0x00006000ff007a0c */ /* 0x000fc80003f85070 */
[----:B------:R-:W-:-:S13]  /*2950*/  ISETP.NE.AND.EX P4, PT, RZ, c[0x0][0x184], PT, P4 ;  /* 0x00006100ff007a0c */ /* 0x000fda0003f85340 */
[----:B------:R-:W-:Y:S05]  /*2960*/  @P4 BRA `(.L_x_16843) ;  /* 0x0000002000004947 */ /* 0x000fea0003800000 */
[----:B------:R-:W-:Y:S05]  /*2970*/  @P1 BRA `(.L_x_16844) ;  /* 0x0000008000001947 */ /* 0x000fea0003800000 */
[----:B------:R-:W-:Y:S05]  /*2980*/  BRA `(.L_x_16845) ;  /* 0x0000009000007947 */ /* 0x000fea0003800000 */
.L_x_16843:
[----:B-----5:R-:W-:-:S05]  /*2990*/  HADD2.F32 R113, -RZ, R26.H0_H0 ;  /* 0x2000001aff717230 */ /* 0x020fca0000004100 */
[----:B------:R-:W-:Y:S01]  /*29a0*/  FADD.FTZ R124, R113, R124 ;  /* 0x0000007c717c7221 */ /* 0x000fe20000010000 */
[----:B------:R-:W-:Y:S05]  /*29b0*/  BRA `(.L_x_16844) ;  /* 0x0000004000007947 */ /* 0x000fea0003800000 */
.L_x_16842:
[----:B-----5:R-:W-:Y:S02]  /*29c0*/  HADD2.F32 R113, -RZ, R30.H0_H0 ;  /* 0x2000001eff717230 */ /* 0x020fe40000004100 */
[----:B------:R-:W-:-:S03]  /*29d0*/  @P2 HADD2.F32 R115, -RZ, R26.H0_H0 ;  /* 0x2000001aff732230 */ /* 0x000fc60000004100 */
[----:B------:R-:W-:-:S04]  /*29e0*/  FADD.FTZ R124, R113, R124 ;  /* 0x0000007c717c7221 */ /* 0x000fc80000010000 */
[----:B------:R-:W-:-:S05]  /*29f0*/  @P2 FADD.FTZ R124, R115, R124 ;  /* 0x0000007c737c2221 */ /* 0x000fca0000010000 */
.L_x_16844:
[----:B------:R-:W-:-:S04]  /*2a00*/  F2FP.PACK_AB R112, RZ, R124 ;  /* 0x0000007cff70723e */ /* 0x000fc800000000ff */
[----:B------:R-:W-:Y:S02]  /*2a10*/  PRMT R22, R112, 0x7610, R22 ;  /* 0x0000761070167816 */ /* 0x000fe40000000016 */
.L_x_16845:
[----:B------:R-:W-:Y:S01]  /*2a20*/  HADD2.F32 R127, -RZ, R18.H1_H1 ;  /* 0x30000012ff7f7230 */ /* 0x000fe20000004100 */
[----:B------:R-:W-:Y:S05]  /*2a30*/  @P3 BRA `(.L_x_16846) ;  /* 0x0000008000003947 */ /* 0x000fea0003800000 */
[----:B------:R-:W-:-:S04]  /*2a40*/  ISETP.NE.U32.AND P4, PT, RZ, c[0x0][0x180], PT ;  /* 0x00006000ff007a0c */ /* 0x000fc80003f85070 */
[----:B------:R-:W-:-:S13]  /*2a50*/  ISETP.NE.AND.EX P4, PT, RZ, c[0x0][0x184], PT, P4 ;  /* 0x00006100ff007a0c */ /* 0x000fda0003f85340 */
[----:B------:R-:W-:Y:S05]  /*2a60*/  @P4 BRA `(.L_x_16847) ;  /* 0x0000002000004947 */ /* 0x000fea0003800000 */
[----:B------:R-:W-:Y:S05]  /*2a70*/  @P1 BRA `(.L_x_16848) ;  /* 0x0000008000001947 */ /* 0x000fea0003800000 */
[----:B------:R-:W-:Y:S05]  /*2a80*/  BRA `(.L_x_16849) ;  /* 0x0000009000007947 */ /* 0x000fea0003800000 */
.L_x_16847:
[----:B-----5:R-:W-:-:S05]  /*2a90*/  HADD2.F32 R18, -RZ, R26.H1_H1 ;  /* 0x3000001aff127230 */ /* 0x020fca0000004100 */
[----:B------:R-:W-:Y:S01]  /*2aa0*/  FADD.FTZ R127, R18, R127 ;  /* 0x0000007f127f7221 */ /* 0x000fe20000010000 */
[----:B------:R-:W-:Y:S05]  /*2ab0*/  BRA `(.L_x_16848) ;  /* 0x0000004000007947 */ /* 0x000fea0003800000 */
.L_x_16846:
[----:B-----5:R-:W-:Y:S02]  /*2ac0*/  HADD2.F32 R18, -RZ, R30.H1_H1 ;  /* 0x3000001eff127230 */ /* 0x020fe40000004100 */
[----:B------:R-:W-:-:S03]  /*2ad0*/  @P2 HADD2.F32 R112, -RZ, R26.H1_H1 ;  /* 0x3000001aff702230 */ /* 0x000fc60000004100 */
[----:B------:R-:W-:-:S04]  /*2ae0*/  FADD.FTZ R127, R18, R127 ;  /* 0x0000007f127f7221 */ /* 0x000fc80000010000 */
[----:B------:R-:W-:-:S05]  /*2af0*/  @P2 FADD.FTZ R127, R112, R127 ;  /* 0x0000007f707f2221 */ /* 0x000fca0000010000 */
.L_x_16848:
[----:B------:R-:W-:-:S04]  /*2b00*/  F2FP.PACK_AB R18, RZ, R127 ;  /* 0x0000007fff12723e */ /* 0x000fc800000000ff */
[----:B------:R-:W-:Y:S02]  /*2b10*/  PRMT R22, R22, 0x5410, R18 ;  /* 0x0000541016167816 */ /* 0x000fe40000000012 */
.L_x_16849:
[----:B------:R-:W-:Y:S01]  /*2b20*/  HADD2.F32 R18, -RZ, R19.H0_H0 ;  /* 0x20000013ff127230 */ /* 0x000fe20000004100 */
[----:B------:R-:W-:Y:S05]  /*2b30*/  @P3 BRA `(.L_x_16850) ;  /* 0x0000008000003947 */ /* 0x000fea0003800000 */
[----:B------:R-:W-:-:S04]  /*2b40*/  ISETP.NE.U32.AND P4, PT, RZ, c[0x0][0x180], PT ;  /* 0x00006000ff007a0c */ /* 0x000fc80003f85070 */
[----:B------:R-:W-:-:S13]  /*2b50*/  ISETP.NE.AND.EX P4, PT, RZ, c[0x0][0x184], PT, P4 ;  /* 0x00006100ff007a0c */ /* 0x000fda0003f85340 */
[----:B------:R-:W-:Y:S05]  /*2b60*/  @P4 BRA `(.L_x_16851) ;  /* 0x0000002000004947 */ /* 0x000fea0003800000 */
[----:B------:R-:W-:Y:S05]  /*2b70*/  @P1 BRA `(.L_x_16852) ;  /* 0x0000008000001947 */ /* 0x000fea0003800000 */
[----:B------:R-:W-:Y:S05]  /*2b80*/  BRA `(.L_x_16853) ;  /* 0x0000009000007947 */ /* 0x000fea0003800000 */
.L_x_16851:
[----:B-----5:R-:W-:-:S05]  /*2b90*/  HADD2.F32 R113, -RZ, R27.H0_H0 ;  /* 0x2000001bff717230 */ /* 0x020fca0000004100 */
[----:B------:R-:W-:Y:S01]  /*2ba0*/  FADD.FTZ R18, R113, R18 ;  /* 0x0000001271127221 */ /* 0x000fe20000010000 */
[----:B------:R-:W-:Y:S05]  /*2bb0*/  BRA `(.L_x_16852) ;  /* 0x0000004000007947 */ /* 0x000fea0003800000 */
.L_x_16850:
[----:B-----5:R-:W-:Y:S02]  /*2bc0*/  HADD2.F32 R113, -RZ, R31.H0_H0 ;  /* 0x2000001fff717230 */ /* 0x020fe40000004100 */
[----:B------:R-:W-:-:S03]  /*2bd0*/  @P2 HADD2.F32 R115, -RZ, R27.H0_H0 ;  /* 0x2000001bff732230 */ /* 0x000fc60000004100 */
[----:B------:R-:W-:-:S04]  /*2be0*/  FADD.FTZ R18, R113, R18 ;  /* 0x0000001271127221 */ /* 0x000fc80000010000 */
[----:B------:R-:W-:-:S05]  /*2bf0*/  @P2 FADD.FTZ R18, R115, R18 ;  /* 0x0000001273122221 */ /* 0x000fca0000010000 */
.L_x_16852:
[----:B------:R-:W-:-:S04]  /*2c00*/  F2FP.PACK_AB R112, RZ, R18 ;  /* 0x00000012ff70723e */ /* 0x000fc800000000ff */
[----:B------:R-:W-:Y:S02]  /*2c10*/  PRMT R23, R112, 0x7610, R23 ;  /* 0x0000761070177816 */ /* 0x000fe40000000017 */
.L_x_16853:
[----:B------:R-:W-:Y:S01]  /*2c20*/  HADD2.F32 R19, -RZ, R19.H1_H1 ;  /* 0x30000013ff137230 */ /* 0x000fe20000004100 */
[----:B------:R-:W-:Y:S05]  /*2c30*/  @P3 BRA `(.L_x_16854) ;  /* 0x0000008000003947 */ /* 0x000fea0003800000 */
[----:B------:R-:W-:-:S04]  /*2c40*/  ISETP.NE.U32.AND P2, PT, RZ, c[0x0][0x180], PT ;  /* 0x00006000ff007a0c */ /* 0x000fc80003f45070 */
[----:B------:R-:W-:-:S13]  /*2c50*/  ISETP.NE.AND.EX P2, PT, RZ, c[0x0][0x184], PT, P2 ;  /* 0x00006100ff007a0c */ /* 0x000fda0003f45320 */
[----:B------:R-:W-:Y:S05]  /*2c60*/  @P2 BRA `(.L_x_16855) ;  /* 0x0000002000002947 */ /* 0x000fea0003800000 */
[----:B------:R-:W-:Y:S05]  /*2c70*/  @P1 BRA `(.L_x_16856) ;  /* 0x0000008000001947 */ /* 0x000fea0003800000 */
[----:B------:R-:W-:Y:S05]  /*2c80*/  BRA `(.L_x_16857) ;  /* 0x0000009000007947 */ /* 0x000fea0003800000 */
.L_x_16855:
[----:B-----5:R-:W-:-:S05]  /*2c90*/  HADD2.F32 R112, -RZ, R27.H1_H1 ;  /* 0x3000001bff707230 */ /* 0x020fca0000004100 */
[----:B------:R-:W-:Y:S01]  /*2ca0*/  FADD.FTZ R19, R112, R19 ;  /* 0x0000001370137221 */ /* 0x000fe20000010000 */
[----:B------:R-:W-:Y:S05]  /*2cb0*/  BRA `(.L_x_16856) ;  /* 0x0000004000007947 */ /* 0x000fea0003800000 */
.L_x_16854:
[----:B-----5:R-:W-:Y:S02]  /*2cc0*/  HADD2.F32 R112, -RZ, R31.H1_H1 ;  /* 0x3000001fff707230 */ /* 0x020fe40000004100 */
[----:B------:R-:W-:-:S03]  /*2cd0*/  @P2 HADD2.F32 R114, -RZ, R27.H1_H1 ;  /* 0x3000001bff722230 */ /* 0x000fc60000004100 */
[----:B------:R-:W-:-:S04]  /*2ce0*/  FADD.FTZ R19, R112, R19 ;  /* 0x0000001370137221 */ /* 0x000fc80000010000 */
[----:B------:R-:W-:-:S05]  /*2cf0*/  @P2 FADD.FTZ R19, R114, R19 ;  /* 0x0000001372132221 */ /* 0x000fca0000010000 */
.L_x_16856:
[----:B------:R-:W-:-:S04]  /*2d00*/  F2FP.PACK_AB R112, RZ, R19 ;  /* 0x00000013ff70723e */ /* 0x000fc800000000ff */
[----:B------:R-:W-:Y:S02]  /*2d10*/  PRMT R23, R23, 0x5410, R112 ;  /* 0x0000541017177816 */ /* 0x000fe40000000070 */
.L_x_16857:
[----:B------:R-:W-:-:S04]  /*2d20*/  @P1 LEA R112, P2, R141, c[0x0][0x188], 0x4 ;  /* 0x000062008d701a11 */ /* 0x000fc800078420ff */
[C---:B------:R-:W-:Y:S02]  /*2d30*/  @P1 LEA.HI.X R113, R141.reuse, c[0x0][0x18c], RZ, 0x4, P2 ;  /* 0x000063008d711a11 */ /* 0x040fe400010f24ff */
[----:B------:R-:W-:-:S03]  /*2d40*/  IADD3 R141, R141, 0x20, RZ ;  /* 0x000000208d8d7810 */ /* 0x000fc60007ffe0ff */
[----:B------:R0:W-:Y:S04]  /*2d50*/  @P1 STG.E.128 [R112.64], R20 ;  /* 0x0000001470001986 */ /* 0x0001e8000c101d04 */
.L_x_16825:
[----:B------:R-:W-:Y:S05]  /*2d60*/  BSYNC B0 ;  /* 0x0000000000007941 */ /* 0x000fea0003800000 */
.L_x_16824:
        /* <DEDUP_REMOVED lines=25> */
.L_x_16861:
[----:B-----5:R-:W-:-:S05]  /*2f00*/  HADD2.F32 R117, -RZ, R24.H0_H0 ;  /* 0x20000018ff757230 */ /* 0x020fca0000004100 */
[----:B------:R-:W-:Y:S01]  /*2f10*/  FADD.FTZ R8, R117, R8 ;  /* 0x0000000875087221 */ /* 0x000fe20000010000 */
[----:B------:R-:W-:Y:S05]  /*2f20*/  BRA `(.L_x_16862) ;  /* 0x0000004000007947 */ /* 0x000fea0003800000 */
.L_x_16860:
[----:B0----5:R-:W-:Y:S02]  /*2f30*/  HADD2.F32 R117, -RZ, R28.H0_H0 ;  /* 0x2000001cff757230 */ /* 0x021fe40000004100 */
[----:B------:R-:W-:-:S03]  /*2f40*/  @P2 HADD2.F32 R125, -RZ, R24.H0_H0 ;  /* 0x20000018ff7d2230 */ /* 0x000fc60000004100 */
[----:B------:R-:W-:-:S04]  /*2f50*/  FADD.FTZ R8, R117, R8 ;  /* 0x0000000875087221 */ /* 0x000fc80000010000 */
[----:B------:R-:W-:-:S05]  /*2f60*/  @P2 FADD.FTZ R8, R125, R8 ;  /* 0x000000087d082221 */ /* 0x000fca0000010000 */
.L_x_16862:
[----:B------:R-:W-:-:S04]  /*2f70*/  F2FP.PACK_AB R116, RZ, R8 ;  /* 0x00000008ff74723e */ /* 0x000fc800000000ff */
[----:B------:R-:W-:Y:S02]  /*2f80*/  PRMT R20, R116, 0x7610, R20 ;  /* 0x0000761074147816 */ /* 0x000fe40000000014 */
.L_x_16863:
[----:B------:R-:W-:Y:S01]  /*2f90*/  HADD2.F32 R116, -RZ, R112.H1_H1 ;  /* 0x30000070ff747230 */ /* 0x000fe20000004100 */
[----:B------:R-:W-:Y:S05]  /*2fa0*/  @P3 BRA `(.L_x_16864) ;  /* 0x0000008000003947 */ /* 0x000fea0003800000 */
[----:B------:R-:W-:-:S04]  /*2fb0*/  ISETP.NE.U32.AND P4, PT, RZ, c[0x0][0x180], PT ;  /* 0x00006000ff007a0c */ /* 0x000fc80003f85070 */
[----:B------:R-:W-:-:S13]  /*2fc0*/  ISETP.NE.AND.EX P4, PT, RZ, c[0x0][0x184], PT, P4 ;  /* 0x00006100ff007a0c */ /* 0x000fda0003f85340 */
[----:B------:R-:W-:Y:S05]  /*2fd0*/  @P4 BRA `(.L_x_16865) ;  /* 0x0000002000004947 */ /* 0x000fea0003800000 */
[----:B------:R-:W-:Y:S05]  /*2fe0*/  @P1 BRA `(.L_x_16866) ;  /* 0x0000008000001947 */ /* 0x000fea0003800000 */
[----:B------:R-:W-:Y:S05]  /*2ff0*/  BRA `(.L_x_16867) ;  /* 0x0000009000007947 */ /* 0x000fea0003800000 */
.L_x_16865:
[----:B-----5:R-:W-:-:S05]  /*3000*/  HADD2.F32 R117, -RZ, R24.H1_H1 ;  /* 0x30000018ff757230 */ /* 0x020fca0000004100 */
[----:B------:R-:W-:Y:S01]  /*3010*/  FADD.FTZ R116, R117, R116 ;  /* 0x0000007475747221 */ /* 0x000fe20000010000 */
[----:B------:R-:W-:Y:S05]  /*3020*/  BRA `(.L_x_16866) ;  /* 0x0000004000007947 */ /* 0x000fea0003800000 */
.L_x_16864:
[----:B-----5:R-:W-:Y:S02]  /*3030*/  HADD2.F32 R117, -RZ, R28.H1_H1 ;  /* 0x3000001cff757230 */ /* 0x020fe40000004100 */
[----:B------:R-:W-:-:S03]  /*3040*/  @P2 HADD2.F32 R125, -RZ, R24.H1_H1 ;  /* 0x30000018ff7d2230 */ /* 0x000fc60000004100 */
[----:B------:R-:W-:-:S04]  /*3050*/  FADD.FTZ R116, R117, R116 ;  /* 0x0000007475747221 */ /* 0x000fc80000010000 */
[----:B------:R-:W-:-:S05]  /*3060*/  @P2 FADD.FTZ R116, R125, R116 ;  /* 0x000000747d742221 */ /* 0x000fca0000010000 */
.L_x_16866:
[----:B------:R-:W-:-:S04]  /*3070*/  F2FP.PACK_AB R112, RZ, R116 ;  /* 0x00000074ff70723e */ /* 0x000fc800000000ff */
[----:B------:R-:W-:Y:S02]  /*3080*/  PRMT R20, R20, 0x5410, R112 ;  /* 0x0000541014147816 */ /* 0x000fe40000000070 */
.L_x_16867:
[----:B------:R-:W-:Y:S01]  /*3090*/  HADD2.F32 R117, -RZ, R113.H0_H0 ;  /* 0x20000071ff757230 */ /* 0x000fe20000004100 */
[----:B------:R-:W-:Y:S05]  /*30a0*/  @P3 BRA `(.L_x_16868) ;  /* 0x0000008000003947 */ /* 0x000fea0003800000 */
[----:B------:R-:W-:-:S04]  /*30b0*/  ISETP.NE.U32.AND P4, PT, RZ, c[0x0][0x180], PT ;  /* 0x00006000ff007a0c */ /* 0x000fc80003f85070 */
[----:B------:R-:W-:-:S13]  /*30c0*/  ISETP.NE.AND.EX P4, PT, RZ, c[0x0][0x184], PT, P4 ;  /* 0x00006100ff007a0c */ /* 0x000fda0003f85340 */
[----:B------:R-:W-:Y:S05]  /*30d0*/  @P4 BRA `(.L_x_16869) ;  /* 0x0000002000004947 */ /* 0x000fea0003800000 */
[----:B------:R-:W-:Y:S05]  /*30e0*/  @P1 BRA `(.L_x_16870) ;  /* 0x0000008000001947 */ /* 0x000fea0003800000 */
[----:B------:R-:W-:Y:S05]  /*30f0*/  BRA `(.L_x_16871) ;  /* 0x0000009000007947 */ /* 0x000fea0003800000 */
.L_x_16869:
[----:B-----5:R-:W-:-:S05]  /*3100*/  HADD2.F32 R112, -RZ, R25.H0_H0 ;  /* 0x20000019ff707230 */ /* 0x020fca0000004100 */
[----:B------:R-:W-:Y:S01]  /*3110*/  FADD.FTZ R117, R112, R117 ;  /* 0x0000007570757221 */ /* 0x000fe20000010000 */
[----:B------:R-:W-:Y:S05]  /*3120*/  BRA `(.L_x_16870) ;  /* 0x0000004000007947 */ /* 0x000fea0003800000 */
.L_x_16868:
[----:B-----5:R-:W-:Y:S02]  /*3130*/  HADD2.F32 R112, -RZ, R29.H0_H0 ;  /* 0x2000001dff707230 */ /* 0x020fe40000004100 */
[----:B------:R-:W-:-:S03]  /*3140*/  @P2 HADD2.F32 R126, -RZ, R25.H0_H0 ;  /* 0x20000019ff7e2230 */ /* 0x000fc60000004100 */
[----:B------:R-:W-:-:S04]  /*3150*/  FADD.FTZ R117, R112, R117 ;  /* 0x0000007570757221 */ /* 0x000fc80000010000 */
[----:B------:R-:W-:-:S05]  /*3160*/  @P2 FADD.FTZ R117, R126, R117 ;  /* 0x000000757e752221 */ /* 0x000fca0000010000 */
.L_x_16870:
[----:B------:R-:W-:-:S04]  /*3170*/  F2FP.PACK_AB R112, RZ, R117 ;  /* 0x00000075ff70723e */ /* 0x000fc800000000ff */
[----:B------:R-:W-:Y:S02]  /*3180*/  PRMT R21, R112, 0x7610, R21 ;  /* 0x0000761070157816 */ /* 0x000fe40000000015 */
.L_x_16871:
[----:B------:R-:W-:Y:S01]  /*3190*/  HADD2.F32 R125, -RZ, R113.H1_H1 ;  /* 0x30000071ff7d7230 */ /* 0x000fe20000004100 */
[----:B------:R-:W-:Y:S05]  /*31a0*/  @P3 BRA `(.L_x_16872) ;  /* 0x0000008000003947 */ /* 0x000fea0003800000 */
[----:B------:R-:W-:-:S04]  /*31b0*/  ISETP.NE.U32.AND P4, PT, RZ, c[0x0][0x180], PT ;  /* 0x00006000ff007a0c */ /* 0x000fc80003f85070 */
[----:B------:R-:W-:-:S13]  /*31c0*/  ISETP.NE.AND.EX P4, PT, RZ, c[0x0][0x184], PT, P4 ;  /* 0x00006100ff007a0c */ /* 0x000fda0003f85340 */
[----:B------:R-:W-:Y:S05]  /*31d0*/  @P4 BRA `(.L_x_16873) ;  /* 0x0000002000004947 */ /* 0x000fea0003800000 */
[----:B------:R-:W-:Y:S05]  /*31e0*/  @P1 BRA `(.L_x_16874) ;  /* 0x0000008000001947 */ /* 0x000fea0003800000 */
[----:B------:R-:W-:Y:S05]  /*31f0*/  BRA `(.L_x_16875) ;  /* 0x0000009000007947 */ /* 0x000fea0003800000 */
.L_x_16873:
[----:B-----5:R-:W-:-:S05]  /*3200*/  HADD2.F32 R112, -RZ, R25.H1_H1 ;  /* 0x30000019ff707230 */ /* 0x020fca0000004100 */
[----:B------:R-:W-:Y:S01]  /*3210*/  FADD.FTZ R125, R112, R125 ;  /* 0x0000007d707d7221 */ /* 0x000fe20000010000 */
[----:B------:R-:W-:Y:S05]  /*3220*/  BRA `(.L_x_16874) ;  /* 0x0000004000007947 */ /* 0x000fea0003800000 */
.L_x_16872:
[----:B-----5:R-:W-:Y:S02]  /*3230*/  HADD2.F32 R112, -RZ, R29.H1_H1 ;  /* 0x3000001dff707230 */ /* 0x020fe40000004100 */
[----:B------:R-:W-:-:S03]  /*3240*/  @P2 HADD2.F32 R126, -RZ, R25.H1_H1 ;  /* 0x30000019ff7e2230 */ /* 0x000fc60000004100 */
[----:B------:R-:W-:-:S04]  /*3250*/  FADD.FTZ R125, R112, R125 ;  /* 0x0000007d707d7221 */ /* 0x000fc80000010000 */
[----:B------:R-:W-:-:S05]  /*3260*/  @P2 FADD.FTZ R125, R126, R125 ;  /* 0x0000007d7e7d2221 */ /* 0x000fca0000010000 */
.L_x_16874:
[----:B------:R-:W-:-:S04]  /*3270*/  F2FP.PACK_AB R112, RZ, R125 ;  /* 0x0000007dff70723e */ /* 0x000fc800000000ff */
[----:B------:R-:W-:Y:S02]  /*3280*/  PRMT R21, R21, 0x5410, R112 ;  /* 0x0000541015157816 */ /* 0x000fe40000000070 */
.L_x_16875:
[----:B------:R-:W-:Y:S01]  /*3290*/  HADD2.F32 R126, -RZ, R114.H0_H0 ;  /* 0x20000072ff7e7230 */ /* 0x000fe20000004100 */
[----:B------:R-:W-:Y:S05]  /*32a0*/  @P3 BRA `(.L_x_16876) ;  /* 0x0000008000003947 */ /* 0x000fea0003800000 */
[----:B------:R-:W-:-:S04]  /*32b0*/  ISETP.NE.U32.AND P4, PT, RZ, c[0x0][0x180], PT ;  /* 0x00006000ff007a0c */ /* 0x000fc80003f85070 */
[----:B------:R-:W-:-:S13]  /*32c0*/  ISETP.NE.AND.EX P4, PT, RZ, c[0x0][0x184], PT, P4 ;  /* 0x00006100ff007a0c */ /* 0x000fda0003f85340 */
[----:B------:R-:W-:Y:S05]  /*32d0*/  @P4 BRA `(.L_x_16877) ;  /* 0x0000002000004947 */ /* 0x000fea0003800000 */
[----:B------:R-:W-:Y:S05]  /*32e0*/  @P1 BRA `(.L_x_16878) ;  /* 0x0000008000001947 */ /* 0x000fea0003800000 */
[----:B------:R-:W-:Y:S05]  /*32f0*/  BRA `(.L_x_16879) ;  /* 0x0000009000007947 */ /* 0x000fea0003800000 */
.L_x_16877:
[----:B-----5:R-:W-:-:S05]  /*3300*/  HADD2.F32 R113, -RZ, R26.H0_H0 ;  /* 0x2000001aff717230 */ /* 0x020fca0000004100 */
[----:B------:R-:W-:Y:S01]  /*3310*/  FADD.FTZ R126, R113, R126 ;  /* 0x0000007e717e7221 */ /* 0x000fe20000010000 */
[----:B------:R-:W-:Y:S05]  /*3320*/  BRA `(.L_x_16878) ;  /* 0x0000004000007947 */ /* 0x000fea0003800000 */
.L_x_16876:
[----:B-----5:R-:W-:Y:S02]  /*3330*/  HADD2.F32 R113, -RZ, R30.H0_H0 ;  /* 0x2000001eff717230 */ /* 0x020fe40000004100 */
[----:B------:R-:W-:-:S03]  /*3340*/  @P2 HADD2.F32 R135, -RZ, R26.H0_H0 ;  /* 0x2000001aff872230 */ /* 0x000fc60000004100 */
[----:B------:R-:W-:-:S04]  /*3350*/  FADD.FTZ R126, R113, R126 ;  /* 0x0000007e717e7221 */ /* 0x000fc80000010000 */
[----:B------:R-:W-:-:S05]  /*3360*/  @P2 FADD.FTZ R126, R135, R126 ;  /* 0x0000007e877e2221 */ /* 0x000fca0000010000 */
.L_x_16878:
[----:B------:R-:W-:-:S04]  /*3370*/  F2FP.PACK_AB R112, RZ, R126 ;  /* 0x0000007eff70723e */ /* 0x000fc800000000ff */
[----:B------:R-:W-:Y:S02]  /*3380*/  PRMT R22, R112, 0x7610, R22 ;  /* 0x0000761070167816 */ /* 0x000fe40000000016 */
.L_x_16879:
[----:B------:R-:W-:Y:S01]  /*3390*/  HADD2.F32 R134, -RZ, R114.H1_H1 ;  /* 0x30000072ff867230 */ /* 0x000fe20000004100 */
[----:B------:R-:W-:Y:S05]  /*33a0*/  @P3 BRA `(.L_x_16880) ;  /* 0x0000008000003947 */ /* 0x000fea0003800000 */
[----:B------:R-:W-:-:S04]  /*33b0*/  ISETP.NE.U32.AND P4, PT, RZ, c[0x0][0x180], PT ;  /* 0x00006000ff007a0c */ /* 0x000fc80003f85070 */
[----:B------:R-:W-:-:S13]  /*33c0*/  ISETP.NE.AND.EX P4, PT, RZ, c[0x0][0x184], PT, P4 ;  /* 0x00006100ff007a0c */ /* 0x000fda0003f85340 */
[----:B------:R-:W-:Y:S05]  /*33d0*/  @P4 BRA `(.L_x_16881) ;  /* 0x0000002000004947 */ /* 0x000fea0003800000 */
[----:B------:R-:W-:Y:S05]  /*33e0*/  @P1 BRA `(.L_x_16882) ;  /* 0x0000008000001947 */ /* 0x000fea0003800000 */
[----:B------:R-:W-:Y:S05]  /*33f0*/  BRA `(.L_x_16883) ;  /* 0x0000009000007947 */ /* 0x000fea0003800000 */
.L_x_16881:
[----:B-----5:R-:W-:-:S05]  /*3400*/  HADD2.F32 R113, -RZ, R26.H1_H1 ;  /* 0x3000001aff717230 */ /* 0x020fca0000004100 */
[----:B------:R-:W-:Y:S01]  /*3410*/  FADD.FTZ R134, R113, R134 ;  /* 0x0000008671867221 */ /* 0x000fe20000010000 */
[----:B------:R-:W-:Y:S05]  /*3420*/  BRA `(.L_x_16882) ;  /* 0x0000004000007947 */ /* 0x000fea0003800000 */
.L_x_16880:
[----:B-----5:R-:W-:Y:S02]  /*3430*/  HADD2.F32 R113, -RZ, R30.H1_H1 ;  /* 0x3000001eff717230 */ /* 0x020fe40000004100 */
[----:B------:R-:W-:-:S03]  /*3440*/  @P2 HADD2.F32 R135, -RZ, R26.H1_H1 ;  /* 0x3000001aff872230 */ /* 0x000fc60000004100 */
[----:B------:R-:W-:-:S04]  /*3450*/  FADD.FTZ R134, R113, R134 ;  /* 0x0000008671867221 */ /* 0x000fc80000010000 */
[----:B------:R-:W-:-:S05]  /*3460*/  @P2 FADD.FTZ R134, R135, R134 ;  /* 0x0000008687862221 */ /* 0x000fca0000010000 */
.L_x_16882:
[----:B------:R-:W-:-:S04]  /*3470*/  F2FP.PACK_AB R112, RZ, R134 ;  /* 0x00000086ff70723e */ /* 0x000fc800000000ff */
[----:B------:R-:W-:Y:S02]  /*3480*/  PRMT R22, R22, 0x5410, R112 ;  /* 0x0000541016167816 */ /* 0x000fe40000000070 */
.L_x_16883:
[----:B------:R-:W-:Y:S01]  /*3490*/  HADD2.F32 R135, -RZ, R115.H0_H0 ;  /* 0x20000073ff877230 */ /* 0x000fe20000004100 */
[----:B------:R-:W-:Y:S05]  /*34a0*/  @P3 BRA `(.L_x_16884) ;  /* 0x0000008000003947 */ /* 0x000fea0003800000 */
[----:B------:R-:W-:-:S04]  /*34b0*/  ISETP.NE.U32.AND P4, PT, RZ, c[0x0][0x180], PT ;  /* 0x00006000ff007a0c */ /* 0x000fc80003f85070 */
[----:B------:R-:W-:-:S13]  /*34c0*/  ISETP.NE.AND.EX P4, PT, RZ, c[0x0][0x184], PT, P4 ;  /* 0x00006100ff007a0c */ /* 0x000fda0003f85340 */
[----:B------:R-:W-:Y:S05]  /*34d0*/  @P4 BRA `(.L_x_16885) ;  /* 0x0000002000004947 */ /* 0x000fea0003800000 */
[----:B------:R-:W-:Y:S05]  /*34e0*/  @P1 BRA `(.L_x_16886) ;  /* 0x0000008000001947 */ /* 0x000fea0003800000 */
[----:B------:R-:W-:Y:S05]  /*34f0*/  BRA `(.L_x_16887) ;  /* 0x0000009000007947 */ /* 0x000fea0003800000 */
.L_x_16885:
[----:B-----5:R-:W-:-:S05]  /*3500*/  HADD2.F32 R112, -RZ, R27.H0_H0 ;  /* 0x2000001bff707230 */ /* 0x020fca0000004100 */
[----:B------:R-:W-:Y:S01]  /*3510*/  FADD.FTZ R135, R112, R135 ;  /* 0x0000008770877221 */ /* 0x000fe20000010000 */
[----:B------:R-:W-:Y:S05]  /*3520*/  BRA `(.L_x_16886) ;  /* 0x0000004000007947 */ /* 0x000fea0003800000 */
.L_x_16884:
[----:B-----5:R-:W-:Y:S02]  /*3530*/  HADD2.F32 R112, -RZ, R31.H0_H0 ;  /* 0x2000001fff707230 */ /* 0x020fe40000004100 */
[----:B------:R-:W-:-:S03]  /*3540*/  @P2 HADD2.F32 R114, -RZ, R27.H0_H0 ;  /* 0x2000001bff722230 */ /* 0x000fc60000004100 */
[----:B------:R-:W-:-:S04]  /*3550*/  FADD.FTZ R135, R112, R135 ;  /* 0x0000008770877221 */ /* 0x000fc80000010000 */
[----:B------:R-:W-:-:S05]  /*3560*/  @P2 FADD.FTZ R135, R114, R135 ;  /* 0x0000008772872221 */ /* 0x000fca0000010000 */
.L_x_16886:
[----:B------:R-:W-:-:S04]  /*3570*/  F2FP.PACK_AB R112, RZ, R135 ;  /* 0x00000087ff70723e */ /* 0x000fc800000000ff */
[----:B------:R-:W-:Y:S02]  /*3580*/  PRMT R23, R112, 0x7610, R23 ;  /* 0x0000761070177816 */ /* 0x000fe40000000017 */
.L_x_16887:
[----:B------:R-:W-:Y:S01]  /*3590*/  HADD2.F32 R139, -RZ, R115.H1_H1 ;  /* 0x30000073ff8b7230 */ /* 0x000fe20000004100 */
[----:B------:R-:W-:Y:S05]  /*35a0*/  @P3 BRA `(.L_x_16888) ;  /* 0x0000008000003947 */ /* 0x000fea0003800000 */
[----:B------:R-:W-:-:S04]  /*35b0*/  ISETP.NE.U32.AND P2, PT, RZ, c[0x0][0x180], PT ;  /* 0x00006000ff007a0c */ /* 0x000fc80003f45070 */
[----:B------:R-:W-:-:S13]  /*35c0*/  ISETP.NE.AND.EX P2, PT, RZ, c[0x0][0x184], PT, P2 ;  /* 0x00006100ff007a0c */ /* 0x000fda0003f45320 */
[----:B------:R-:W-:Y:S05]  /*35d0*/  @P2 BRA `(.L_x_16889) ;  /* 0x0000002000002947 */ /* 0x000fea0003800000 */
[----:B------:R-:W-:Y:S05]  /*35e0*/  @P1 BRA `(.L_x_16890) ;  /* 0x0000008000001947 */ /* 0x000fea0003800000 */
[----:B------:R-:W-:Y:S05]  /*35f0*/  BRA `(.L_x_16891) ;  /* 0x0000009000007947 */ /* 0x000fea0003800000 */
.L_x_16889:
[----:B-----5:R-:W-:-:S05]  /*3600*/  HADD2.F32 R112, -RZ, R27.H1_H1 ;  /* 0x3000001bff707230 */ /* 0x020fca0000004100 */
[----:B------:R-:W-:Y:S01]  /*3610*/  FADD.FTZ R139, R112, R139 ;  /* 0x0000008b708b7221 */ /* 0x000fe20000010000 */
[----:B------:R-:W-:Y:S05]  /*3620*/  BRA `(.L_x_16890) ;  /* 0x0000004000007947 */ /* 0x000fea0003800000 */
.L_x_16888:
[----:B-----5:R-:W-:Y:S02]  /*3630*/  HADD2.F32 R112, -RZ, R31.H1_H1 ;  /* 0x3000001fff707230 */ /* 0x020fe40000004100 */
[----:B------:R-:W-:-:S03]  /*3640*/  @P2 HADD2.F32 R114, -RZ, R27.H1_H1 ;  /* 0x3000001bff722230 */ /* 0x000fc60000004100 */
[----:B------:R-:W-:-:S04]  /*3650*/  FADD.FTZ R139, R112, R139 ;  /* 0x0000008b708b7221 */ /* 0x000fc80000010000 */
[----:B------:R-:W-:-:S05]  /*3660*/  @P2 FADD.FTZ R139, R114, R139 ;  /* 0x0000008b728b2221 */ /* 0x000fca0000010000 */
.L_x_16890:
[----:B------:R-:W-:-:S04]  /*3670*/  F2FP.PACK_AB R112, RZ, R139 ;  /* 0x0000008bff70723e */ /* 0x000fc800000000ff */
[----:B------:R-:W-:Y:S02]  /*3680*/  PRMT R23, R23, 0x5410, R112 ;  /* 0x0000541017177816 */ /* 0x000fe40000000070 */
.L_x_16891:
[----:B------:R-:W-:-:S04]  /*3690*/  @P1 LEA R112, P2, R141, c[0x0][0x188], 0x4 ;  /* 0x000062008d701a11 */ /* 0x000fc800078420ff */
[----:B------:R-:W-:-:S05]  /*36a0*/  @P1 LEA.HI.X R113, R141, c[0x0][0x18c], RZ, 0x4, P2 ;  /* 0x000063008d711a11 */ /* 0x000fca00010f24ff */
[----:B------:R0:W-:Y:S04]  /*36b0*/  @P1 STG.E.128 [R112.64], R20 ;  /* 0x0000001470001986 */ /* 0x0001e8000c101d04 */
.L_x_16859:
[----:B------:R-:W-:Y:S05]  /*36c0*/  BSYNC B0 ;  /* 0x0000000000007941 */ /* 0x000fea0003800000 */
.L_x_16858:
        /* <DEDUP_REMOVED lines=48> */
.L_x_16906:
        /* <DEDUP_REMOVED lines=101> */
.L_x_16907:
        /* <DEDUP_REMOVED lines=45> */
[C---:B------:R-:W-:Y:S01]  /*42f0*/  IMAD.WIDE.U32 R140, R3.reuse, R140, c[0x0][0x208] ;  /* 0x00008200038c7625 */ /* 0x040fe200078e008c */
[----:B------:R-:W-:-:S02]  /*4300*/  IADD3 R3, R3, 0x20, RZ ;  /* 0x0000002003037810 */ /* 0x000fc40007ffe0ff */
[----:B------:R-:W-:-:S05]  /*4310*/  F2FP.PACK_AB R115, R150, R147 ;  /* 0x000000939673723e */ /* 0x000fca00000000ff */
[----:B------:R0:W-:Y:S02]  /*4320*/  STG.E.128 [R140.64], R112 ;  /* 0x000000708c007986 */ /* 0x0001e4000c101d04 */
.L_x_16895:
[----:B------:R-:W-:Y:S05]  /*4330*/  BSYNC B0 ;  /* 0x0000000000007941 */ /* 0x000fea0003800000 */
.L_x_16894:
        /* <DEDUP_REMOVED lines=35> */
.L_x_16897:
[----:B------:R-:W-:Y:S05]  /*4570*/  BSYNC B0 ;  /* 0x0000000000007941 */ /* 0x000fea0003800000 */
.L_x_16896:
        /* <DEDUP_REMOVED lines=35> */
.L_x_16899:
[----:B------:R-:W-:Y:S05]  /*47b0*/  BSYNC B0 ;  /* 0x0000000000007941 */ /* 0x000fea0003800000 */
.L_x_16898:
        /* <DEDUP_REMOVED lines=35> */
.L_x_16901:
[----:B------:R-:W-:Y:S05]  /*49f0*/  BSYNC B0 ;  /* 0x0000000000007941 */ /* 0x000fea0003800000 */
.L_x_16900:
        /* <DEDUP_REMOVED lines=30> */
[----:B------:R-:W-:Y:S01]  /*4be0*/  IMAD.WIDE.U32 R140, R3, R144, c[0x0][0x208] ;  /* 0x00008200038c7625 */ /* 0x000fe200078e0090 */
[----:B------:R-:W-:-:S02]  /*4bf0*/  F2FP.PACK_AB R115, R150, R115 ;  /* 0x000000739673723e */ /* 0x000fc400000000ff */
[----:B------:R-:W-:-:S05]  /*4c00*/  F2FP.PACK_AB R113, R142, R113 ;  /* 0x000000718e71723e */ /* 0x000fca00000000ff */
[----:B------:R0:W-:Y:S02]  /*4c10*/  STG.E.128 [R140.64], R112 ;  /* 0x000000708c007986 */ /* 0x0001e4000c101d04 */
.L_x_16903:
[----:B------:R-:W-:Y:S05]  /*4c20*/  BSYNC B0 ;  /* 0x0000000000007941 */ /* 0x000fea0003800000 */
.L_x_16902:
[----:B------:R-:W-:-:S05]  /*4c30*/  MOV R3, 0x4 ;  /* 0x0000000400037802 */ /* 0x000fca0000000f00 */
[----:B------:R-:W-:-:S05]  /*4c40*/  IMAD R4, R3, c[0x0][0x160], R4 ;  /* 0x0000580003047a24 */ /* 0x000fca00078e0204 */
[----:B------:R-:W-:-:S13]  /*4c50*/  ISETP.GE.AND P2, PT, R4, c[0x0][0x164], PT ;  /* 0x0000590004007a0c */ /* 0x000fda0003f46270 */
[----:B01---5:R-:W-:Y:S01]  /*4c60*/  @P2 CALL.REL.NOINC `(.L_x_16904) ;  /* 0x0000001000002944 */ /* 0x023fe20003c00000 */
[----:B------:R-:W-:Y:S05]  /*4c70*/  BRA `(.L_x_16905) ;  /* 0xffffbad000007947 */ /* 0x000fea000383ffff */
.L_x_16904:
[----:B------:R-:W-:Y:S05]  /*4c80*/  EXIT ;  /* 0x000000000000794d */ /* 0x000fea0003800000 */
.L_x_16892:
[----:B------:R-:W-:Y:S01]  /*4c90*/  HFMA2.MMA R145, -RZ, RZ, 0, 5.9604644775390625e-08 ;  /* 0x00000001ff917435 */ /* 0x000fe200000001ff */
[----:B------:R-:W-:Y:S02]  /*4ca0*/  MOV R114, R115 ;  /* 0x0000007300727202 */ /* 0x000fe40000000f00 */
[----:B------:R-:W-:Y:S02]  /*4cb0*/  MOV R142, 0x1f ;  /* 0x0000001f008e7802 */ /* 0x000fe40000000f00 */
[----:B------:R-:W-:Y:S02]  /*4cc0*/  MOV R143, 0xffffffff ;  /* 0xffffffff008f7802 */ /* 0x000fe40000000f00 */
[----:B------:R-:W-:Y:S02]  /*4cd0*/  MOV R112, 0x4cf0 ;  /* 0x00004cf000707802 */ /* 0x000fe40000000f00 */
[----:B-----5:R-:W-:Y:S05]  /*4ce0*/  CALL.REL.NOINC `($__internal_42_$__cuda_sm70_shflsync_bfly_p) ;  /* 0x000008c000007944 */ /* 0x020fea0003c00000 */
[----:B-1----:R-:W-:Y:S01]  /*4cf0*/  MOV R112, R145 ;  /* 0x0000009100707202 */ /* 0x002fe20000000f00 */
[----:B0-----:R-:W-:Y:S05]  /*4d00*/  BRA `(.L_x_16906) ;  /* 0xffffecc000007947 */ /* 0x001fea000383ffff */
.L_x_16893:
[----:B------:R-:W-:Y:S01]  /*4d10*/  HFMA2.MMA R145, -RZ, RZ, 0, 1.1920928955078125e-07 ;  /* 0x00000002ff917435 */ /* 0x000fe200000001ff */
[----:B------:R-:W-:Y:S02]  /*4d20*/  MOV R114, R144 ;  /* 0x0000009000727202 */ /* 0x000fe40000000f00 */
[----:B------:R-:W-:-:S02]  /*4d30*/  MOV R142, 0x1f ;  /* 0x0000001f008e7802 */ /* 0x000fc40000000f00 */
[----:B------:R-:W-:Y:S02]  /*4d40*/  MOV R143, 0xffffffff ;  /* 0xffffffff008f7802 */ /* 0x000fe40000000f00 */
[----:B------:R-:W-:Y:S02]  /*4d50*/  MOV R112, 0x4d70 ;  /* 0x00004d7000707802 */ /* 0x000fe40000000f00 */
[----:B0----5:R-:W-:Y:S05]  /*4d60*/  CALL.REL.NOINC `($__internal_42_$__cuda_sm70_shflsync_bfly_p) ;  /* 0x0000084000007944 */ /* 0x021fea0003c00000 */
[----:B01----:R-:W-:Y:S01]  /*4d70*/  FADD.FTZ R114, R144, R145 ;  /* 0x0000009190727221 */ /* 0x003fe20000010000 */
[----:B------:R-:W-:Y:S01]  /*4d80*/  HFMA2.MMA R145, -RZ, RZ, 0, 2.384185791015625e-07 ;  /* 0x00000004ff917435 */ /* 0x000fe200000001ff */
[----:B------:R-:W-:Y:S02]  /*4d90*/  MOV R142, 0x1f ;  /* 0x0000001f008e7802 */ /* 0x000fe40000000f00 */
[----:B------:R-:W-:Y:S02]  /*4da0*/  MOV R143, 0xffffffff ;  /* 0xffffffff008f7802 */ /* 0x000fe40000000f00 */
[----:B------:R-:W-:Y:S02]  /*4db0*/  MOV R112, 0x4dd0 ;  /* 0x00004dd000707802 */ /* 0x000fe40000000f00 */
[----:B------:R-:W-:Y:S05]  /*4dc0*/  CALL.REL.NOINC `($__internal_42_$__cuda_sm70_shflsync_bfly_p) ;  /* 0x000007e000007944 */ /* 0x000fea0003c00000 */
[----:B01----:R-:W-:Y:S01]  /*4dd0*/  FADD.FTZ R114, R114, R145 ;  /* 0x0000009172727221 */ /* 0x003fe20000010000 */
[----:B------:R-:W-:Y:S01]  /*4de0*/  HFMA2.MMA R145, -RZ, RZ, 0, 4.76837158203125e-07 ;  /* 0x00000008ff917435 */ /* 0x000fe200000001ff */
[----:B------:R-:W-:-:S02]  /*4df0*/  MOV R142, 0x1f ;  /* 0x0000001f008e7802 */ /* 0x000fc40000000f00 */
[----:B------:R-:W-:Y:S02]  /*4e00*/  MOV R143, 0xffffffff ;  /* 0xffffffff008f7802 */ /* 0x000fe40000000f00 */
[----:B------:R-:W-:Y:S02]  /*4e10*/  MOV R112, 0x4e30 ;  /* 0x00004e3000707802 */ /* 0x000fe40000000f00 */
[----:B------:R-:W-:Y:S05]  /*4e20*/  CALL.REL.NOINC `($__internal_42_$__cuda_sm70_shflsync_bfly_p) ;  /* 0x0000078000007944 */ /* 0x000fea0003c00000 */
[----:B01----:R-:W-:Y:S01]  /*4e30*/  FADD.FTZ R114, R114, R145 ;  /* 0x0000009172727221 */ /* 0x003fe20000010000 */
[----:B------:R-:W-:Y:S01]  /*4e40*/  HFMA2.MMA R145, -RZ, RZ, 0, 9.5367431640625e-07 ;  /* 0x00000010ff917435 */ /* 0x000fe200000001ff */
[----:B------:R-:W-:Y:S02]  /*4e50*/  MOV R142, 0x1f ;  /* 0x0000001f008e7802 */ /* 0x000fe40000000f00 */
[----:B------:R-:W-:Y:S02]  /*4e60*/  MOV R143, 0xffffffff ;  /* 0xffffffff008f7802 */ /* 0x000fe40000000f00 */
[----:B------:R-:W-:Y:S02]  /*4e70*/  MOV R112, 0x4e90 ;  /* 0x00004e9000707802 */ /* 0x000fe40000000f00 */
[----:B------:R-:W-:Y:S05]  /*4e80*/  CALL.REL.NOINC `($__internal_42_$__cuda_sm70_shflsync_bfly_p) ;  /* 0x0000072000007944 */ /* 0x000fea0003c00000 */
        /* <DEDUP_REMOVED lines=87> */
[----:B------:R-:W-:Y:S05]  /*5400*/  CALL.REL.NOINC `($__internal_42_$__cuda_sm70_shflsync_bfly_p) ;  /* 0x000001a000007944 */ /* 0x000fea0003c00000 */
[----:B01----:R-:W-:Y:S01]  /*5410*/  FADD.FTZ R114, R114, R145 ;  /* 0x0000009172727221 */ /* 0x003fe20000010000 */
[----:B------:R-:W-:Y:S01]  /*5420*/  HFMA2.MMA R145, -RZ, RZ, 0, 1.1920928955078125e-07 ;  /* 0x00000002ff917435 */ /* 0x000fe200000001ff */
[----:B------:R-:W-:Y:S02]  /*5430*/  MOV R142, 0x1f ;  /* 0x0000001f008e7802 */ /* 0x000fe40000000f00 */
[----:B------:R-:W-:Y:S02]  /*5440*/  MOV R143, 0xffffffff ;  /* 0xffffffff008f7802 */ /* 0x000fe40000000f00 */
[----:B------:R-:W-:Y:S02]  /*5450*/  MOV R112, 0x5470 ;  /* 0x0000547000707802 */ /* 0x000fe40000000f00 */
[----:B------:R-:W-:Y:S05]  /*5460*/  CALL.REL.NOINC `($__internal_42_$__cuda_sm70_shflsync_bfly_p) ;  /* 0x0000014000007944 */ /* 0x000fea0003c00000 */
[----:B01----:R-:W-:Y:S01]  /*5470*/  FADD.FTZ R114, R114, R145 ;  /* 0x0000009172727221 */ /* 0x003fe20000010000 */
[----:B------:R-:W-:Y:S01]  /*5480*/  HFMA2.MMA R145, -RZ, RZ, 0, 2.384185791015625e-07 ;  /* 0x00000004ff917435 */ /* 0x000fe200000001ff */
[----:B------:R-:W-:Y:S02]  /*5490*/  MOV R142, 0x1f ;  /* 0x0000001f008e7802 */ /* 0x000fe40000000f00 */
[----:B------:R-:W-:-:S02]  /*54a0*/  MOV R143, 0xffffffff ;  /* 0xffffffff008f7802 */ /* 0x000fc40000000f00 */
[----:B------:R-:W-:Y:S02]  /*54b0*/  MOV R112, 0x54d0 ;  /* 0x000054d000707802 */ /* 0x000fe40000000f00 */
[----:B------:R-:W-:Y:S05]  /*54c0*/  CALL.REL.NOINC `($__internal_42_$__cuda_sm70_shflsync_bfly_p) ;  /* 0x000000e000007944 */ /* 0x000fea0003c00000 */
[----:B01----:R-:W-:Y:S01]  /*54d0*/  FADD.FTZ R114, R114, R145 ;  /* 0x0000009172727221 */ /* 0x003fe20000010000 */
[----:B------:R-:W-:Y:S01]  /*54e0*/  HFMA2.MMA R145, -RZ, RZ, 0, 4.76837158203125e-07 ;  /* 0x00000008ff917435 */ /* 0x000fe200000001ff */
[----:B------:R-:W-:Y:S02]  /*54f0*/  MOV R142, 0x1f ;  /* 0x0000001f008e7802 */ /* 0x000fe40000000f00 */
[----:B------:R-:W-:Y:S02]  /*5500*/  MOV R143, 0xffffffff ;  /* 0xffffffff008f7802 */ /* 0x000fe40000000f00 */
[----:B------:R-:W-:Y:S02]  /*5510*/  MOV R112, 0x5530 ;  /* 0x0000553000707802 */ /* 0x000fe40000000f00 */
[----:B------:R-:W-:Y:S05]  /*5520*/  CALL.REL.NOINC `($__internal_42_$__cuda_sm70_shflsync_bfly_p) ;  /* 0x0000008000007944 */ /* 0x000fea0003c00000 */
[----:B-1----:R-:W-:Y:S01]  /*5530*/  FADD.FTZ R140, R114, R145 ;  /* 0x00000091728c7221 */ /* 0x002fe20000010000 */
[----:B------:R-:W-:Y:S01]  /*5540*/  HFMA2.MMA R145, -RZ, RZ, 0, 9.5367431640625e-07 ;  /* 0x00000010ff917435 */ /* 0x000fe200000001ff */
[----:B0-----:R-:W-:Y:S02]  /*5550*/  MOV R142, 0x1f ;  /* 0x0000001f008e7802 */ /* 0x001fe40000000f00 */
[----:B------:R-:W-:-:S02]  /*5560*/  MOV R143, 0xffffffff ;  /* 0xffffffff008f7802 */ /* 0x000fc40000000f00 */
[----:B------:R-:W-:Y:S02]  /*5570*/  MOV R114, R140 ;  /* 0x0000008c00727202 */ /* 0x000fe40000000f00 */
[----:B------:R-:W-:Y:S02]  /*5580*/  MOV R112, 0x55a0 ;  /* 0x000055a000707802 */ /* 0x000fe40000000f00 */
[----:B------:R-:W-:Y:S05]  /*5590*/  CALL.REL.NOINC `($__internal_42_$__cuda_sm70_shflsync_bfly_p) ;  /* 0x0000001000007944 */ /* 0x000fea0003c00000 */
[----:B01----:R-:W-:Y:S05]  /*55a0*/  BRA `(.L_x_16907) ;  /* 0xffffea7000007947 */ /* 0x003fea000383ffff */
        .weak           $__internal_42_$__cuda_sm70_shflsync_bfly_p
        .type           $__internal_42_$__cuda_sm70_shflsync_bfly_p,@function
        .size           $__internal_42_$__cuda_sm70_shflsync_bfly_p,(.L_x_33020 - $__internal_42_$__cuda_sm70_shflsync_bfly_p)
$__internal_42_$__cuda_sm70_shflsync_bfly_p:
[----:B------:R-:W-:Y:S01]  /*55b0*/  HFMA2.MMA R113, -RZ, RZ, 0, 0 ;  /* 0x00000000ff717435 */ /* 0x000fe200000001ff */
[----:B------:R-:W-:Y:S04]  /*55c0*/  WARPSYNC R143 ;  /* 0x0000008f00007348 */ /* 0x000fe80003800000 */
[----:B------:R0:W1:Y:S01]  /*55d0*/  SHFL.BFLY PT, R145, R114, R145, R142 ;  /* 0x0c00009172917389 */ /* 0x00006200000e008e */
[----:B------:R-:W-:Y:S05]  /*55e0*/  RET.REL.NODEC R112 `(_ZN10layer_norm31ln_parallel_residual_fwd_kernelINS_13Kernel_traitsIf6__halfS2_S2_fjLj1280ELj1ELj4ELj1ELj16ENS_18Kernel_traits_baseILj1280EfS2_S2_S2_fjLj128EEEEELb0ELb1ELb0EEEvNS_9FwdParamsE) ;  /* 0xffffaa1070007950 */ /* 0x000fea0003c3ffff */
.L_x_16908:
        /* <DEDUP_REMOVED lines=9> */
.L_x_33020:


//--------------------- .text._ZN10layer_norm31ln_parallel_residual_fwd_kernelINS_13Kernel_traitsIf6__halfS2_S2_fjLj1280ELj1ELj4ELj1ELj16ENS_18Kernel_traits_baseILj1280EfS2_S2_S2_fjLj128EEEEELb0ELb1ELb1EEEvNS_9FwdParamsE --------------------------
	.section	.text._ZN10layer_norm31ln_parallel_residual_fwd_kernelINS_13Kernel_traitsIf6__halfS2_S2_fjLj1280ELj1ELj4ELj1ELj16ENS_18Kernel_traits_baseILj1280EfS2_S2_S2_fjLj128EEEEELb0ELb1ELb1EEEvNS_9FwdParamsE,"ax",@progbits
	.sectioninfo	@"SHI_REGISTERS=159"
	.align	128
        .global         _ZN10layer_norm31ln_parallel_residual_fwd_kernelINS_13Kernel_traitsIf6__halfS2_S2_fjLj1280ELj1ELj4ELj1ELj16ENS_18Kernel_traits_baseILj1280EfS2_S2_S2_fjLj128EEEEELb0ELb1ELb1EEEvNS_9FwdParamsE
        .type           _ZN10layer_norm31ln_parallel_residual_fwd_kernelINS_13Kernel_traitsIf6__halfS2_S2_fjLj1280ELj1ELj4ELj1ELj16ENS_18Kernel_traits_baseILj1280EfS2_S2_S2_fjLj128EEEEELb0ELb1ELb1EEEvNS_9FwdParamsE,@function
        .size           _ZN10layer_norm31ln_parallel_residual_fwd_kernelINS_13Kernel_traitsIf6__halfS2_S2_fjLj1280ELj1ELj4ELj1ELj16ENS_18Kernel_traits_baseILj1280EfS2_S2_S2_fjLj128EEEEELb0ELb1ELb1EEEvNS_9FwdParamsE,(.L_x_33021 - _ZN10layer_norm31ln_parallel_residual_fwd_kernelINS_13Kernel_traitsIf6__halfS2_S2_fjLj1280ELj1ELj4ELj1ELj16ENS_18Kernel_traits_baseILj1280EfS2_S2_S2_fjLj128EEEEELb0ELb1ELb1EEEvNS_9FwdParamsE)
        .other          _ZN10layer_norm31ln_parallel_residual_fwd_kernelINS_13Kernel_traitsIf6__halfS2_S2_fjLj1280ELj1ELj4ELj1ELj16ENS_18Kernel_traits_baseILj1280EfS2_S2_S2_fjLj128EEEEELb0ELb1ELb1EEEvNS_9FwdParamsE,@"STO_CUDA_ENTRY STV_DEFAULT"
_ZN10layer_norm31ln_parallel_residual_fwd_kernelINS_13Kernel_traitsIf6__halfS2_S2_fjLj1280ELj1ELj4ELj1ELj16ENS_18Kernel_traits_baseILj1280EfS2_S2_S2_fjLj128EEEEELb0ELb1ELb1EEEvNS_9FwdParamsE:
.text._ZN10layer_norm31ln_parallel_residual_fwd_kernelINS_13Kernel_traitsIf6__halfS2_S2_fjLj1280ELj1ELj4ELj1ELj16ENS_18Kernel_traits_baseILj1280EfS2_S2_S2_fjLj128EEEEELb0ELb1ELb1EEEvNS_9FwdParamsE:
        /* <DEDUP_REMOVED lines=61> */
.L_x_17072:
        /* <DEDUP_REMOVED lines=26> */
.L_x_16910:
[----:B-----5:R-:W-:-:S05]  /*0570*/  HADD2.F32 R0, -RZ, R4.H0_H0 ;  /* 0x20000004ff007230 */ /* 0x020fca0000004100 */
[----:B------:R-:W-:Y:S01]  /*0580*/  FADD.FTZ R111, R111, R0 ;  /* 0x000000006f6f7221 */ /* 0x000fe20000010000 */
[----:B------:R-:W-:Y:S05]  /*0590*/  BRA `(.L_x_16911) ;  /* 0x0000004000007947 */ /* 0x000fea0003800000 */
.L_x_16909:
[----:B-1---5:R-:W-:Y:S02]  /*05a0*/  HADD2.F32 R0, -RZ, R8.H0_H0 ;  /* 0x20000008ff007230 */ /* 0x022fe40000004100 */
[----:B------:R-:W-:-:S03]  /*05b0*/  @P2 HADD2.F32 R2, -RZ, R4.H0_H0 ;  /* 0x20000004ff022230 */ /* 0x000fc60000004100 */
[----:B------:R-:W-:-:S04]  /*05c0*/  FADD.FTZ R111, R111, R0 ;  /* 0x000000006f6f7221 */ /* 0x000fc80000010000 */
[----:B------:R-:W-:-:S05]  /*05d0*/  @P2 FADD.FTZ R111, R111, R2 ;  /* 0x000000026f6f2221 */ /* 0x000fca0000010000 */
.L_x_16911:
[----:B------:R-:W-:-:S04]  /*05e0*/  F2FP.PACK_AB R0, RZ, R111 ;  /* 0x0000006fff00723e */ /* 0x000fc800000000ff */
[----:B------:R-:W-:Y:S02]  /*05f0*/  PRMT R92, R0, 0x7610, R92 ;  /* 0x00007610005c7816 */ /* 0x000fe4000000005c */
.L_x_16912:
[----:B------:R-:W-:Y:S01]  /*0600*/  HADD2.F32 R110, -RZ, R96.H1_H1 ;  /* 0x30000060ff6e7230 */ /* 0x000fe20000004100 */
[----:B------:R-:W-:Y:S05]  /*0610*/  @P3 BRA `(.L_x_16913) ;  /* 0x0000008000003947 */ /* 0x000fea0003800000 */
[----:B------:R-:W-:-:S04]  /*0620*/  ISETP.NE.U32.AND P4, PT, RZ, c[0x0][0x180], PT ;  /* 0x00006000ff007a0c */ /* 0x000fc80003f85070 */
[----:B------:R-:W-:-:S13]  /*0630*/  ISETP.NE.AND.EX P4, PT, RZ, c[0x0][0x184], PT, P4 ;  /* 0x00006100ff007a0c */ /* 0x000fda0003f85340 */
[----:B------:R-:W-:Y:S05]  /*0640*/  @P4 BRA `(.L_x_16914) ;  /* 0x0000002000004947 */ /* 0x000fea0003800000 */
[----:B------:R-:W-:Y:S05]  /*0650*/  @P0 BRA `(.L_x_16915) ;  /* 0x0000008000000947 */ /* 0x000fea0003800000 */
[----:B------:R-:W-:Y:S05]  /*0660*/  BRA `(.L_x_16916) ;  /* 0x0000009000007947 */ /* 0x000fea0003800000 */
.L_x_16914:
[----:B-----5:R-:W-:-:S05]  /*0670*/  HADD2.F32 R3, -RZ, R4.H1_H1 ;  /* 0x30000004ff037230 */ /* 0x020fca0000004100 */
[----:B------:R-:W-:Y:S01]  /*0680*/  FADD.FTZ R110, R110, R3 ;  /* 0x000000036e6e7221 */ /* 0x000fe20000010000 */
[----:B------:R-:W-:Y:S05]  /*0690*/  BRA `(.L_x_16915) ;  /* 0x0000004000007947 */ /* 0x000fea0003800000 */
.L_x_16913:
[----:B-----5:R-:W-:Y:S02]  /*06a0*/  HADD2.F32 R3, -RZ, R8.H1_H1 ;  /* 0x30000008ff037230 */ /* 0x020fe40000004100 */
[----:B------:R-:W-:-:S03]  /*06b0*/  @P2 HADD2.F32 R101, -RZ, R4.H1_H1 ;  /* 0x30000004ff652230 */ /* 0x000fc60000004100 */
[----:B------:R-:W-:-:S04]  /*06c0*/  FADD.FTZ R110, R110, R3 ;  /* 0x000000036e6e7221 */ /* 0x000fc80000010000 */
[----:B------:R-:W-:-:S05]  /*06d0*/  @P2 FADD.FTZ R110, R110, R101 ;  /* 0x000000656e6e2221 */ /* 0x000fca0000010000 */
.L_x_16915:
[----:B------:R-:W-:-:S04]  /*06e0*/  F2FP.PACK_AB R0, RZ, R110 ;  /* 0x0000006eff00723e */ /* 0x000fc800000000ff */
[----:B------:R-:W-:Y:S02]  /*06f0*/  PRMT R92, R92, 0x5410, R0 ;  /* 0x000054105c5c7816 */ /* 0x000fe40000000000 */
.L_x_16916:
[----:B------:R-:W-:Y:S01]  /*0700*/  HADD2.F32 R109, -RZ, R97.H0_H0 ;  /* 0x20000061ff6d7230 */ /* 0x000fe20000004100 */
[----:B------:R-:W-:Y:S05]  /*0710*/  @P3 BRA `(.L_x_16917) ;  /* 0x0000008000003947 */ /* 0x000fea0003800000 */
[----:B------:R-:W-:-:S04]  /*0720*/  ISETP.NE.U32.AND P4, PT, RZ, c[0x0][0x180], PT ;  /* 0x00006000ff007a0c */ /* 0x000fc80003f85070 */
[----:B------:R-:W-:-:S13]  /*0730*/  ISETP.NE.AND.EX P4, PT, RZ, c[0x0][0x184], PT, P4 ;  /* 0x00006100ff007a0c */ /* 0x000fda0003f85340 */
[----:B------:R-:W-:Y:S05]  /*0740*/  @P4 BRA `(.L_x_16918) ;  /* 0x0000002000004947 */ /* 0x000fea0003800000 */
[----:B------:R-:W-:Y:S05]  /*0750*/  @P0 BRA `(.L_x_16919) ;  /* 0x0000008000000947 */ /* 0x000fea0003800000 */
[----:B------:R-:W-:Y:S05]  /*0760*/  BRA `(.L_x_16920) ;  /* 0x0000009000007947 */ /* 0x000fea0003800000 */
.L_x_16918:
[----:B-----5:R-:W-:-:S05]  /*0770*/  HADD2.F32 R0, -RZ, R5.H0_H0 ;  /* 0x20000005ff007230 */ /* 0x020fca0000004100 */
[----:B------:R-:W-:Y:S01]  /*0780*/  FADD.FTZ R109, R109, R0 ;  /* 0x000000006d6d7221 */ /* 0x000fe20000010000 */
[----:B------:R-:W-:Y:S05]  /*0790*/  BRA `(.L_x_16919) ;  /* 0x0000004000007947 */ /* 0x000fea0003800000 */
.L_x_16917:
[----:B-----5:R-:W-:Y:S02]  /*07a0*/  HADD2.F32 R0, -RZ, R9.H0_H0 ;  /* 0x20000009ff007230 */ /* 0x020fe40000004100 */
[----:B------:R-:W-:-:S03]  /*07b0*/  @P2 HADD2.F32 R2, -RZ, R5.H0_H0 ;  /* 0x20000005ff022230 */ /* 0x000fc60000004100 */
[----:B------:R-:W-:-:S04]  /*07c0*/  FADD.FTZ R109, R109, R0 ;  /* 0x000000006d6d7221 */ /* 0x000fc80000010000 */
[----:B------:R-:W-:-:S05]  /*07d0*/  @P2 FADD.FTZ R109, R109, R2 ;  /* 0x000000026d6d2221 */ /* 0x000fca0000010000 */
.L_x_16919:
[----:B------:R-:W-:-:S04]  /*07e0*/  F2FP.PACK_AB R0, RZ, R109 ;  /* 0x0000006dff00723e */ /* 0x000fc800000000ff */
[----:B------:R-:W-:Y:S02]  /*07f0*/  PRMT R93, R0, 0x7610, R93 ;  /* 0x00007610005d7816 */ /* 0x000fe4000000005d */
.L_x_16920:
[----:B------:R-:W-:Y:S01]  /*0800*/  HADD2.F32 R108, -RZ, R97.H1_H1 ;  /* 0x30000061ff6c7230 */ /* 0x000fe20000004100 */
[----:B------:R-:W-:Y:S05]  /*0810*/  @P3 BRA `(.L_x_16921) ;  /* 0x0000008000003947 */ /* 0x000fea0003800000 */
[----:B------:R-:W-:-:S04]  /*0820*/  ISETP.NE.U32.AND P4, PT, RZ, c[0x0][0x180], PT ;  /* 0x00006000ff007a0c */ /* 0x000fc80003f85070 */
[----:B------:R-:W-:-:S13]  /*0830*/  ISETP.NE.AND.EX P4, PT, RZ, c[0x0][0x184], PT, P4 ;  /* 0x00006100ff007a0c */ /* 0x000fda0003f85340 */
[----:B------:R-:W-:Y:S05]  /*0840*/  @P4 BRA `(.L_x_16922) ;  /* 0x0000002000004947 */ /* 0x000fea0003800000 */
[----:B------:R-:W-:Y:S05]  /*0850*/  @P0 BRA `(.L_x_16923) ;  /* 0x0000008000000947 */ /* 0x000fea0003800000 */
[----:B------:R-:W-:Y:S05]  /*0860*/  BRA `(.L_x_16924) ;  /* 0x0000009000007947 */ /* 0x000fea0003800000 */
.L_x_16922:
[----:B-----5:R-:W-:-:S05]  /*0870*/  HADD2.F32 R3, -RZ, R5.H1_H1 ;  /* 0x30000005ff037230 */ /* 0x020fca0000004100 */
[----:B------:R-:W-:Y:S01]  /*0880*/  FADD.FTZ R108, R108, R3 ;  /* 0x000000036c6c7221 */ /* 0x000fe20000010000 */
[----:B------:R-:W-:Y:S05]  /*0890*/  BRA `(.L_x_16923) ;  /* 0x0000004000007947 */ /* 0x000fea0003800000 */
.L_x_16921:
[----:B-----5:R-:W-:Y:S02]  /*08a0*/  HADD2.F32 R3, -RZ, R9.H1_H1 ;  /* 0x30000009ff037230 */ /* 0x020fe40000004100 */
[----:B------:R-:W-:-:S03]  /*08b0*/  @P2 HADD2.F32 R97, -RZ, R5.H1_H1 ;  /* 0x30000005ff612230 */ /* 0x000fc60000004100 */
[----:B------:R-:W-:-:S04]  /*08c0*/  FADD.FTZ R108, R108, R3 ;  /* 0x000000036c6c7221 */ /* 0x000fc80000010000 */
[----:B------:R-:W-:-:S05]  /*08d0*/  @P2 FADD.FTZ R108, R108, R97 ;  /* 0x000000616c6c2221 */ /* 0x000fca0000010000 */
.L_x_16923:
[----:B------:R-:W-:-:S04]  /*08e0*/  F2FP.PACK_AB R0, RZ, R108 ;  /* 0x0000006cff00723e */ /* 0x000fc800000000ff */
[----:B------:R-:W-:Y:S02]  /*08f0*/  PRMT R93, R93, 0x5410, R0 ;  /* 0x000054105d5d7816 */ /* 0x000fe40000000000 */
.L_x_16924:
[----:B------:R-:W-:Y:S01]  /*0900*/  HADD2.F32 R107, -RZ, R98.H0_H0 ;  /* 0x20000062ff6b7230 */ /* 0x000fe20000004100 */
[----:B------:R-:W-:Y:S05]  /*0910*/  @P3 BRA `(.L_x_16925) ;  /* 0x0000008000003947 */ /* 0x000fea0003800000 */
[----:B------:R-:W-:-:S04]  /*0920*/  ISETP.NE.U32.AND P4, PT, RZ, c[0x0][0x180], PT ;  /* 0x00006000ff007a0c */ /* 0x000fc80003f85070 */
[----:B------:R-:W-:-:S13]  /*0930*/  ISETP.NE.AND.EX P4, PT, RZ, c[0x0][0x184], PT, P4 ;  /* 0x00006100ff007a0c */ /* 0x000fda0003f85340 */
[----:B------:R-:W-:Y:S05]  /*0940*/  @P4 BRA `(.L_x_16926) ;  /* 0x0000002000004947 */ /* 0x000fea0003800000 */
[----:B------:R-:W-:Y:S05]  /*0950*/  @P0 BRA `(.L_x_16927) ;  /* 0x0000008000000947 */ /* 0x000fea0003800000 */
[----:B------:R-:W-:Y:S05]  /*0960*/  BRA `(.L_x_16928) ;  /* 0x0000009000007947 */ /* 0x000fea0003800000 */
.L_x_16926:
[----:B-----5:R-:W-:-:S05]  /*0970*/  HADD2.F32 R0, -RZ, R6.H0_H0 ;  /* 0x20000006ff007230 */ /* 0x020fca0000004100 */
[----:B------:R-:W-:Y:S01]  /*0980*/  FADD.FTZ R107, R107, R0 ;  /* 0x000000006b6b7221 */ /* 0x000fe20000010000 */
[----:B------:R-:W-:Y:S05]  /*0990*/  BRA `(.L_x_16927) ;  /* 0x0000004000007947 */ /* 0x000fea0003800000 */
.L_x_16925:
[----:B-----5:R-:W-:Y:S02]  /*09a0*/  HADD2.F32 R0, -RZ, R10.H0_H0 ;  /* 0x2000000aff007230 */ /* 0x020fe40000004100 */
[----:B------:R-:W-:-:S03]  /*09b0*/  @P2 HADD2.F32 R2, -RZ, R6.H0_H0 ;  /* 0x20000006ff022230 */ /* 0x000fc60000004100 */
[----:B------:R-:W-:-:S04]  /*09c0*/  FADD.FTZ R107, R107, R0 ;  /* 0x000000006b6b7221 */ /* 0x000fc80000010000 */
[----:B------:R-:W-:-:S05]  /*09d0*/  @P2 FADD.FTZ R107, R107, R2 ;  /* 0x000000026b6b2221 */ /* 0x000fca0000010000 */
.L_x_16927:
[----:B------:R-:W-:-:S04]  /*09e0*/  F2FP.PACK_AB R0, RZ, R107 ;  /* 0x0000006bff00723e */ /* 0x000fc800000000ff */
[----:B------:R-:W-:Y:S02]  /*09f0*/  PRMT R94, R0, 0x7610, R94 ;  /* 0x00007610005e7816 */ /* 0x000fe4000000005e */
.L_x_16928:
[----:B------:R-:W-:Y:S01]  /*0a00*/  HADD2.F32 R106, -RZ, R98.H1_H1 ;  /* 0x30000062ff6a7230 */ /* 0x000fe20000004100 */
[----:B------:R-:W-:Y:S05]  /*0a10*/  @P3 BRA `(.L_x_16929) ;  /* 0x0000008000003947 */ /* 0x000fea0003800000 */
[----:B------:R-:W-:-:S04]  /*0a20*/  ISETP.NE.U32.AND P4, PT, RZ, c[0x0][0x180], PT ;  /* 0x00006000ff007a0c */ /* 0x000fc80003f85070 */
[----:B------:R-:W-:-:S13]  /*0a30*/  ISETP.NE.AND.EX P4, PT, RZ, c[0x0][0x184], PT, P4 ;  /* 0x00006100ff007a0c */ /* 0x000fda0003f85340 */
[----:B------:R-:W-:Y:S05]  /*0a40*/  @P4 BRA `(.L_x_16930) ;  /* 0x0000002000004947 */ /* 0x000fea0003800000 */
[----:B------:R-:W-:Y:S05]  /*0a50*/  @P0 BRA `(.L_x_16931) ;  /* 0x0000008000000947 */ /* 0x000fea0003800000 */
[----:B------:R-:W-:Y:S05]  /*0a60*/  BRA `(.L_x_16932) ;  /* 0x0000009000007947 */ /* 0x000fea0003800000 */
.L_x_16930:
[----:B-----5:R-:W-:-:S05]  /*0a70*/  HADD2.F32 R3, -RZ, R6.H1_H1 ;  /* 0x30000006ff037230 */ /* 0x020fca0000004100 */
[----:B------:R-:W-:Y:S01]  /*0a80*/  FADD.FTZ R106, R106, R3 ;  /* 0x000000036a6a7221 */ /* 0x000fe20000010000 */
[----:B------:R-:W-:Y:S05]  /*0a90*/  BRA `(.L_x_16931) ;  /* 0x0000004000007947 */ /* 0x000fea0003800000 */
.L_x_16929:
[----:B-----5:R-:W-:Y:S02]  /*0aa0*/  HADD2.F32 R3, -RZ, R10.H1_H1 ;  /* 0x3000000aff037230 */ /* 0x020fe40000004100 */
[----:B------:R-:W-:-:S03]  /*0ab0*/  @P2 HADD2.F32 R97, -RZ, R6.H1_H1 ;  /* 0x30000006ff612230 */ /* 0x000fc60000004100 */
[----:B------:R-:W-:-:S04]  /*0ac0*/  FADD.FTZ R106, R106, R3 ;  /* 0x000000036a6a7221 */ /* 0x000fc80000010000 */
[----:B------:R-:W-:-:S05]  /*0ad0*/  @P2 FADD.FTZ R106, R106, R97 ;  /* 0x000000616a6a2221 */ /* 0x000fca0000010000 */
.L_x_16931:
[----:B------:R-:W-:-:S04]  /*0ae0*/  F2FP.PACK_AB R0, RZ, R106 ;  /* 0x0000006aff00723e */ /* 0x000fc800000000ff */
[----:B------:R-:W-:Y:S02]  /*0af0*/  PRMT R94, R94, 0x5410, R0 ;  /* 0x000054105e5e7816 */ /* 0x000fe40000000000 */
.L_x_16932:
[----:B------:R-:W-:Y:S01]  /*0b00*/  HADD2.F32 R105, -RZ, R99.H0_H0 ;  /* 0x20000063ff697230 */ /* 0x000fe20000004100 */
[----:B------:R-:W-:Y:S05]  /*0b10*/  @P3 BRA `(.L_x_16933) ;  /* 0x0000008000003947 */ /* 0x000fea0003800000 */
[----:B------:R-:W-:-:S04]  /*0b20*/  ISETP.NE.U32.AND P4, PT, RZ, c[0x0][0x180], PT ;  /* 0x00006000ff007a0c */ /* 0x000fc80003f85070 */
[----:B------:R-:W-:-:S13]  /*0b30*/  ISETP.NE.AND.EX P4, PT, RZ, c[0x0][0x184], PT, P4 ;  /* 0x00006100ff007a0c */ /* 0x000fda0003f85340 */
[----:B------:R-:W-:Y:S05]  /*0b40*/  @P4 BRA `(.L_x_16934) ;  /* 0x0000002000004947 */ /* 0x000fea0003800000 */
[----:B------:R-:W-:Y:S05]  /*0b50*/  @P0 BRA `(.L_x_16935) ;  /* 0x0000008000000947 */ /* 0x000fea0003800000 */
[----:B------:R-:W-:Y:S05]  /*0b60*/  BRA `(.L_x_16936) ;  /* 0x0000009000007947 */ /* 0x000fea0003800000 */
.L_x_16934:
[----:B-----5:R-:W-:-:S05]  /*0b70*/  HADD2.F32 R0, -RZ, R7.H0_H0 ;  /* 0x20000007ff007230 */ /* 0x020fca0000004100 */
[----:B------:R-:W-:Y:S01]  /*0b80*/  FADD.FTZ R105, R105, R0 ;  /* 0x0000000069697221 */ /* 0x000fe20000010000 */
[----:B------:R-:W-:Y:S05]  /*0b90*/  BRA `(.L_x_16935) ;  /* 0x0000004000007947 */ /* 0x000fea0003800000 */
.L_x_16933:
[----:B-----5:R-:W-:Y:S02]  /*0ba0*/  HADD2.F32 R0, -RZ, R11.H0_H0 ;  /* 0x2000000bff007230 */ /* 0x020fe40000004100 */
[----:B------:R-:W-:-:S03]  /*0bb0*/  @P2 HADD2.F32 R2, -RZ, R7.H0_H0 ;  /* 0x20000007ff022230 */ /* 0x000fc60000004100 */
[----:B------:R-:W-:-:S04]  /*0bc0*/  FADD.FTZ R105, R105, R0 ;  /* 0x0000000069697221 */ /* 0x000fc80000010000 */
[----:B------:R-:W-:-:S05]  /*0bd0*/  @P2 FADD.FTZ R105, R105, R2 ;  /* 0x0000000269692221 */ /* 0x000fca0000010000 */
.L_x_16935:
[----:B------:R-:W-:-:S04]  /*0be0*/  F2FP.PACK_AB R0, RZ, R105 ;  /* 0x00000069ff00723e */ /* 0x000fc800000000ff */
[----:B------:R-:W-:Y:S02]  /*0bf0*/  PRMT R95, R0, 0x7610, R95 ;  /* 0x00007610005f7816 */ /* 0x000fe4000000005f */
.L_x_16936:
[----:B------:R-:W-:Y:S01]  /*0c00*/  HADD2.F32 R104, -RZ, R99.H1_H1 ;  /* 0x30000063ff687230 */ /* 0x000fe20000004100 */
[----:B------:R-:W-:Y:S05]  /*0c10*/  @P3 BRA `(.L_x_16937) ;  /* 0x0000008000003947 */ /* 0x000fea0003800000 */
[----:B------:R-:W-:-:S04]  /*0c20*/  ISETP.NE.U32.AND P4, PT, RZ, c[0x0][0x180], PT ;  /* 0x00006000ff007a0c */ /* 0x000fc80003f85070 */
[----:B------:R-:W-:-:S13]  /*0c30*/  ISETP.NE.AND.EX P4, PT, RZ, c[0x0][0x184], PT, P4 ;  /* 0x00006100ff007a0c */ /* 0x000fda0003f85340 */
[----:B------:R-:W-:Y:S05]  /*0c40*/  @P4 BRA `(.L_x_16938) ;  /* 0x0000002000004947 */ /* 0x000fea0003800000 */
[----:B------:R-:W-:Y:S05]  /*0c50*/  @P0 BRA `(.L_x_16939) ;  /* 0x0000008000000947 */ /* 0x000fea0003800000 */
[----:B------:R-:W-:Y:S05]  /*0c60*/  BRA `(.L_x_16940) ;  /* 0x0000009000007947 */ /* 0x000fea0003800000 */
.L_x_16938:
[----:B-----5:R-:W-:-:S05]  /*0c70*/  HADD2.F32 R3, -RZ, R7.H1_H1 ;  /* 0x30000007ff037230 */ /* 0x020fca0000004100 */
[----:B------:R-:W-:Y:S01]  /*0c80*/  FADD.FTZ R104, R104, R3 ;  /* 0x0000000368687221 */ /* 0x000fe20000010000 */
[----:B------:R-:W-:Y:S05]  /*0c90*/  BRA `(.L_x_16939) ;  /* 0x0000004000007947 */ /* 0x000fea0003800000 */
.L_x_16937:
[----:B-----5:R-:W-:Y:S02]  /*0ca0*/  HADD2.F32 R3, -RZ, R11.H1_H1 ;  /* 0x3000000bff037230 */ /* 0x020fe40000004100 */
[----:B------:R-:W-:-:S03]  /*0cb0*/  @P2 HADD2.F32 R97, -RZ, R7.H1_H1 ;  /* 0x30000007ff612230 */ /* 0x000fc60000004100 */
[----:B------:R-:W-:-:S04]  /*0cc0*/  FADD.FTZ R104, R104, R3 ;  /* 0x0000000368687221 */ /* 0x000fc80000010000 */
[----:B------:R-:W-:-:S05]  /*0cd0*/  @P2 FADD.FTZ R104, R104, R97 ;  /* 0x0000006168682221 */ /* 0x000fca0000010000 */
.L_x_16939:
[----:B------:R-:W-:-:S04]  /*0ce0*/  F2FP.PACK_AB R0, RZ, R104 ;  /* 0x00000068ff00723e */ /* 0x000fc800000000ff */
[----:B------:R-:W-:Y:S02]  /*0cf0*/  PRMT R95, R95, 0x5410, R0 ;  /* 0x000054105f5f7816 */ /* 0x000fe40000000000 */
.L_x_16940:
        /* <DEDUP_REMOVED lines=18> */
.L_x_16942:
[----:B-----5:R-:W-:-:S05]  /*0e20*/  HADD2.F32 R3, -RZ, R4.H0_H0 ;  /* 0x20000004ff037230 */ /* 0x020fca0000004100 */
[----:B------:R-:W-:Y:S01]  /*0e30*/  FADD.FTZ R0, R3, R0 ;  /* 0x0000000003007221 */ /* 0x000fe20000010000 */
[----:B------:R-:W-:Y:S05]  /*0e40*/  BRA `(.L_x_16943) ;  /* 0x0000004000007947 */ /* 0x000fea0003800000 */
.L_x_16941:
[----:B0----5:R-:W-:Y:S02]  /*0e50*/  HADD2.F32 R3, -RZ, R8.H0_H0 ;  /* 0x20000008ff037230 */ /* 0x021fe40000004100 */
[----:B------:R-:W-:-:S03]  /*0e60*/  @P2 HADD2.F32 R101, -RZ, R4.H0_H0 ;  /* 0x20000004ff652230 */ /* 0x000fc60000004100 */
[----:B------:R-:W-:-:S04]  /*0e70*/  FADD.FTZ R0, R3, R0 ;  /* 0x0000000003007221 */ /* 0x000fc80000010000 */
[----:B------:R-:W-:-:S05]  /*0e80*/  @P2 FADD.FTZ R0, R101, R0 ;  /* 0x0000000065002221 */ /* 0x000fca0000010000 */
.L_x_16943:
[----:B------:R-:W-:-:S04]  /*0e90*/  F2FP.PACK_AB R2, RZ, R0 ;  /* 0x00000000ff02723e */ /* 0x000fc800000000ff */
[----:B------:R-:W-:Y:S02]  /*0ea0*/  PRMT R92, R2, 0x7610, R92 ;  /* 0x00007610025c7816 */ /* 0x000fe4000000005c */
.L_x_16944:
[----:B------:R-:W-:Y:S01]  /*0eb0*/  HADD2.F32 R115, -RZ, R96.H1_H1 ;  /* 0x30000060ff737230 */ /* 0x000fe20000004100 */
[----:B------:R-:W-:Y:S05]  /*0ec0*/  @P3 BRA `(.L_x_16945) ;  /* 0x0000008000003947 */ /* 0x000fea0003800000 */
[----:B------:R-:W-:-:S04]  /*0ed0*/  ISETP.NE.U32.AND P4, PT, RZ, c[0x0][0x180], PT ;  /* 0x00006000ff007a0c */ /* 0x000fc80003f85070 */
[----:B------:R-:W-:-:S13]  /*0ee0*/  ISETP.NE.AND.EX P4, PT, RZ, c[0x0][0x184], PT, P4 ;  /* 0x00006100ff007a0c */ /* 0x000fda0003f85340 */
[----:B------:R-:W-:Y:S05]  /*0ef0*/  @P4 BRA `(.L_x_16946) ;  /* 0x0000002000004947 */ /* 0x000fea0003800000 */
[----:B------:R-:W-:Y:S05]  /*0f00*/  @P0 BRA `(.L_x_16947) ;  /* 0x0000008000000947 */ /* 0x000fea0003800000 */
[----:B------:R-:W-:Y:S05]  /*0f10*/  BRA `(.L_x_16948) ;  /* 0x0000009000007947 */ /* 0x000fea0003800000 */
.L_x_16946:
[----:B-----5:R-:W-:-:S05]  /*0f20*/  HADD2.F32 R2, -RZ, R4.H1_H1 ;  /* 0x30000004ff027230 */ /* 0x020fca0000004100 */
[----:B------:R-:W-:Y:S01]  /*0f30*/  FADD.FTZ R115, R2, R115 ;  /* 0x0000007302737221 */ /* 0x000fe20000010000 */
[----:B------:R-:W-:Y:S05]  /*0f40*/  BRA `(.L_x_16947) ;  /* 0x0000004000007947 */ /* 0x000fea0003800000 */
.L_x_16945:
[----:B-----5:R-:W-:Y:S02]  /*0f50*/  HADD2.F32 R2, -RZ, R8.H1_H1 ;  /* 0x30000008ff027230 */ /* 0x020fe40000004100 */
[----:B------:R-:W-:-:S03]  /*0f60*/  @P2 HADD2.F32 R96, -RZ, R4.H1_H1 ;  /* 0x30000004ff602230 */ /* 0x000fc60000004100 */
[----:B------:R-:W-:-:S04]  /*0f70*/  FADD.FTZ R115, R2, R115 ;  /* 0x0000007302737221 */ /* 0x000fc80000010000 */
[----:B------:R-:W-:-:S05]  /*0f80*/  @P2 FADD.FTZ R115, R96, R115 ;  /* 0x0000007360732221 */ /* 0x000fca0000010000 */
.L_x_16947:
[----:B------:R-:W-:-:S04]  /*0f90*/  F2FP.PACK_AB R2, RZ, R115 ;  /* 0x00000073ff02723e */ /* 0x000fc800000000ff */
[----:B------:R-:W-:Y:S02]  /*0fa0*/  PRMT R92, R92, 0x5410, R2 ;  /* 0x000054105c5c7816 */ /* 0x000fe40000000002 */
.L_x_16948:
[----:B------:R-:W-:Y:S01]  /*0fb0*/  HADD2.F32 R114, -RZ, R97.H0_H0 ;  /* 0x20000061ff727230 */ /* 0x000fe20000004100 */
[----:B------:R-:W-:Y:S05]  /*0fc0*/  @P3 BRA `(.L_x_16949) ;  /* 0x0000008000003947 */ /* 0x000fea0003800000 */
[----:B------:R-:W-:-:S04]  /*0fd0*/  ISETP.NE.U32.AND P4, PT, RZ, c[0x0][0x180], PT ;  /* 0x00006000ff007a0c */ /* 0x000fc80003f85070 */
[----:B------:R-:W-:-:S13]  /*0fe0*/  ISETP.NE.AND.EX P4, PT, RZ, c[0x0][0x184], PT, P4 ;  /* 0x00006100ff007a0c */ /* 0x000fda0003f85340 */
[----:B------:R-:W-:Y:S05]  /*0ff0*/  @P4 BRA `(.L_x_16950) ;  /* 0x0000002000004947 */ /* 0x000fea0003800000 */
[----:B------:R-:W-:Y:S05]  /*1000*/  @P0 BRA `(.L_x_16951) ;  /* 0x0000008000000947 */ /* 0x000fea0003800000 */
[----:B------:R-:W-:Y:S05]  /*1010*/  BRA `(.L_x_16952) ;  /* 0x0000009000007947 */ /* 0x000fea0003800000 */
.L_x_16950:
[----:B-----5:R-:W-:-:S05]  /*1020*/  HADD2.F32 R3, -RZ, R5.H0_H0 ;  /* 0x20000005ff037230 */ /* 0x020fca0000004100 */
[----:B------:R-:W-:Y:S01]  /*1030*/  FADD.FTZ R114, R3, R114 ;  /* 0x0000007203727221 */ /* 0x000fe20000010000 */
[----:B------:R-:W-:Y:S05]  /*1040*/  BRA `(.L_x_16951) ;  /* 0x0000004000007947 */ /* 0x000fea0003800000 */
.L_x_16949:
[----:B-----5:R-:W-:Y:S02]  /*1050*/  HADD2.F32 R3, -RZ, R9.H0_H0 ;  /* 0x20000009ff037230 */ /* 0x020fe40000004100 */
[----:B------:R-:W-:-:S03]  /*1060*/  @P2 HADD2.F32 R101, -RZ, R5.H0_H0 ;  /* 0x20000005ff652230 */ /* 0x000fc60000004100 */
[----:B------:R-:W-:-:S04]  /*1070*/  FADD.FTZ R114, R3, R114 ;  /* 0x0000007203727221 */ /* 0x000fc80000010000 */
[----:B------:R-:W-:-:S05]  /*1080*/  @P2 FADD.FTZ R114, R101, R114 ;  /* 0x0000007265722221 */ /* 0x000fca0000010000 */
.L_x_16951:
[----:B------:R-:W-:-:S04]  /*1090*/  F2FP.PACK_AB R2, RZ, R114 ;  /* 0x00000072ff02723e */ /* 0x000fc800000000ff */
[----:B------:R-:W-:Y:S02]  /*10a0*/  PRMT R93, R2, 0x7610, R93 ;  /* 0x00007610025d7816 */ /* 0x000fe4000000005d */
.L_x_16952:
[----:B------:R-:W-:Y:S01]  /*10b0*/  HADD2.F32 R117, -RZ, R97.H1_H1 ;  /* 0x30000061ff757230 */ /* 0x000fe20000004100 */
[----:B------:R-:W-:Y:S05]  /*10c0*/  @P3 BRA `(.L_x_16953) ;  /* 0x0000008000003947 */ /* 0x000fea0003800000 */
[----:B------:R-:W-:-:S04]  /*10d0*/  ISETP.NE.U32.AND P4, PT, RZ, c[0x0][0x180], PT ;  /* 0x00006000ff007a0c */ /* 0x000fc80003f85070 */
[----:B------:R-:W-:-:S13]  /*10e0*/  ISETP.NE.AND.EX P4, PT, RZ, c[0x0][0x184], PT, P4 ;  /* 0x00006100ff007a0c */ /* 0x000fda0003f85340 */
[----:B------:R-:W-:Y:S05]  /*10f0*/  @P4 BRA `(.L_x_16954) ;  /* 0x0000002000004947 */ /* 0x000fea0003800000 */
[----:B------:R-:W-:Y:S05]  /*1100*/  @P0 BRA `(.L_x_16955) ;  /* 0x0000008000000947 */ /* 0x000fea0003800000 */
[----:B------:R-:W-:Y:S05]  /*1110*/  BRA `(.L_x_16956) ;  /* 0x0000009000007947 */ /* 0x000fea0003800000 */
.L_x_16954:
[----:B-----5:R-:W-:-:S05]  /*1120*/  HADD2.F32 R2, -RZ, R5.H1_H1 ;  /* 0x30000005ff027230 */ /* 0x020fca0000004100 */
[----:B------:R-:W-:Y:S01]  /*1130*/  FADD.FTZ R117, R2, R117 ;  /* 0x0000007502757221 */ /* 0x000fe20000010000 */
[----:B------:R-:W-:Y:S05]  /*1140*/  BRA `(.L_x_16955) ;  /* 0x0000004000007947 */ /* 0x000fea0003800000 */
.L_x_16953:
[----:B-----5:R-:W-:Y:S02]  /*1150*/  HADD2.F32 R2, -RZ, R9.H1_H1 ;  /* 0x30000009ff027230 */ /* 0x020fe40000004100 */
[----:B------:R-:W-:-:S03]  /*1160*/  @P2 HADD2.F32 R96, -RZ, R5.H1_H1 ;  /* 0x30000005ff602230 */ /* 0x000fc60000004100 */
[----:B------:R-:W-:-:S04]  /*1170*/  FADD.FTZ R117, R2, R117 ;  /* 0x0000007502757221 */ /* 0x000fc80000010000 */
[----:B------:R-:W-:-:S05]  /*1180*/  @P2 FADD.FTZ R117, R96, R117 ;  /* 0x0000007560752221 */ /* 0x000fca0000010000 */
.L_x_16955:
[----:B------:R-:W-:-:S04]  /*1190*/  F2FP.PACK_AB R2, RZ, R117 ;  /* 0x00000075ff02723e */ /* 0x000fc800000000ff */
[----:B------:R-:W-:Y:S02]  /*11a0*/  PRMT R93, R93, 0x5410, R2 ;  /* 0x000054105d5d7816 */ /* 0x000fe40000000002 */
.L_x_16956:
[----:B------:R-:W-:Y:S01]  /*11b0*/  HADD2.F32 R116, -RZ, R98.H0_H0 ;  /* 0x20000062ff747230 */ /* 0x000fe20000004100 */
[----:B------:R-:W-:Y:S05]  /*11c0*/  @P3 BRA `(.L_x_16957) ;  /* 0x0000008000003947 */ /* 0x000fea0003800000 */
[----:B------:R-:W-:-:S04]  /*11d0*/  ISETP.NE.U32.AND P4, PT, RZ, c[0x0][0x180], PT ;  /* 0x00006000ff007a0c */ /* 0x000fc80003f85070 */
[----:B------:R-:W-:-:S13]  /*11e0*/  ISETP.NE.AND.EX P4, PT, RZ, c[0x0][0x184], PT, P4 ;  /* 0x00006100ff007a0c */ /* 0x000fda0003f85340 */
[----:B------:R-:W-:Y:S05]  /*11f0*/  @P4 BRA `(.L_x_16958) ;  /* 0x0000002000004947 */ /* 0x000fea0003800000 */
[----:B------:R-:W-:Y:S05]  /*1200*/  @P0 BRA `(.L_x_16959) ;  /* 0x0000008000000947 */ /* 0x000fea0003800000 */
[----:B------:R-:W-:Y:S05]  /*1210*/  BRA `(.L_x_16960) ;  /* 0x0000009000007947 */ /* 0x000fea0003800000 */
.L_x_16958:
[----:B-----5:R-:W-:-:S05]  /*1220*/  HADD2.F32 R3, -RZ, R6.H0_H0 ;  /* 0x20000006ff037230 */ /* 0x020fca0000004100 */
[----:B------:R-:W-:Y:S01]  /*1230*/  FADD.FTZ R116, R3, R116 ;  /* 0x0000007403747221 */ /* 0x000fe20000010000 */
[----:B------:R-:W-:Y:S05]  /*1240*/  BRA `(.L_x_16959) ;  /* 0x0000004000007947 */ /* 0x000fea0003800000 */
.L_x_16957:
[----:B-----5:R-:W-:Y:S02]  /*1250*/  HADD2.F32 R3, -RZ, R10.H0_H0 ;  /* 0x2000000aff037230 */ /* 0x020fe40000004100 */
[----:B------:R-:W-:-:S03]  /*1260*/  @P2 HADD2.F32 R97, -RZ, R6.H0_H0 ;  /* 0x20000006ff612230 */ /* 0x000fc60000004100 */
[----:B------:R-:W-:-:S04]  /*1270*/  FADD.FTZ R116, R3, R116 ;  /* 0x0000007403747221 */ /* 0x000fc80000010000 */
[----:B------:R-:W-:-:S05]  /*1280*/  @P2 FADD.FTZ R116, R97, R116 ;  /* 0x0000007461742221 */ /* 0x000fca0000010000 */
.L_x_16959:
[----:B------:R-:W-:-:S04]  /*1290*/  F2FP.PACK_AB R2, RZ, R116 ;  /* 0x00000074ff02723e */ /* 0x000fc800000000ff */
[----:B------:R-:W-:Y:S02]  /*12a0*/  PRMT R94, R2, 0x7610, R94 ;  /* 0x00007610025e7816 */ /* 0x000fe4000000005e */
.L_x_16960:
[----:B------:R-:W-:Y:S01]  /*12b0*/  HADD2.F32 R119, -RZ, R98.H1_H1 ;  /* 0x30000062ff777230 */ /* 0x000fe20000004100 */
[----:B------:R-:W-:Y:S05]  /*12c0*/  @P3 BRA `(.L_x_16961) ;  /* 0x0000008000003947 */ /* 0x000fea0003800000 */
[----:B------:R-:W-:-:S04]  /*12d0*/  ISETP.NE.U32.AND P4, PT, RZ, c[0x0][0x180], PT ;  /* 0x00006000ff007a0c */ /* 0x000fc80003f85070 */
[----:B------:R-:W-:-:S13]  /*12e0*/  ISETP.NE.AND.EX P4, PT, RZ, c[0x0][0x184], PT, P4 ;  /* 0x00006100ff007a0c */ /* 0x000fda0003f85340 */
[----:B------:R-:W-:Y:S05]  /*12f0*/  @P4 BRA `(.L_x_16962) ;  /* 0x0000002000004947 */ /* 0x000fea0003800000 */
[----:B------:R-:W-:Y:S05]  /*1300*/  @P0 BRA `(.L_x_16963) ;  /* 0x0000008000000947 */ /* 0x000fea0003800000 */
[----:B------:R-:W-:Y:S05]  /*1310*/  BRA `(.L_x_16964) ;  /* 0x0000009000007947 */ /* 0x000fea0003800000 */
.L_x_16962:
[----:B-----5:R-:W-:-:S05]  /*1320*/  HADD2.F32 R2, -RZ, R6.H1_H1 ;  /* 0x30000006ff027230 */ /* 0x020fca0000004100 */
[----:B------:R-:W-:Y:S01]  /*1330*/  FADD.FTZ R119, R2, R119 ;  /* 0x0000007702777221 */ /* 0x000fe20000010000 */
[----:B------:R-:W-:Y:S05]  /*1340*/  BRA `(.L_x_16963) ;  /* 0x0000004000007947 */ /* 0x000fea0003800000 */
.L_x_16961:
[----:B-----5:R-:W-:Y:S02]  /*1350*/  HADD2.F32 R2, -RZ, R10.H1_H1 ;  /* 0x3000000aff027230 */ /* 0x020fe40000004100 */
[----:B------:R-:W-:-:S03]  /*1360*/  @P2 HADD2.F32 R96, -RZ, R6.H1_H1 ;  /* 0x30000006ff602230 */ /* 0x000fc60000004100 */
[----:B------:R-:W-:-:S04]  /*1370*/  FADD.FTZ R119, R2, R119 ;  /* 0x0000007702777221 */ /* 0x000fc80000010000 */
[----:B------:R-:W-:-:S05]  /*1380*/  @P2 FADD.FTZ R119, R96, R119 ;  /* 0x0000007760772221 */ /* 0x000fca0000010000 */
.L_x_16963:
[----:B------:R-:W-:-:S04]  /*1390*/  F2FP.PACK_AB R2, RZ, R119 ;  /* 0x00000077ff02723e */ /* 0x000fc800000000ff */
[----:B------:R-:W-:Y:S02]  /*13a0*/  PRMT R94, R94, 0x5410, R2 ;  /* 0x000054105e5e7816 */ /* 0x000fe40000000002 */
.L_x_16964:
[----:B------:R-:W-:Y:S01]  /*13b0*/  HADD2.F32 R118, -RZ, R99.H0_H0 ;  /* 0x20000063ff767230 */ /* 0x000fe20000004100 */
[----:B------:R-:W-:Y:S05]  /*13c0*/  @P3 BRA `(.L_x_16965) ;  /* 0x0000008000003947 */ /* 0x000fea0003800000 */
[----:B------:R-:W-:-:S04]  /*13d0*/  ISETP.NE.U32.AND P4, PT, RZ, c[0x0][0x180], PT ;  /* 0x00006000ff007a0c */ /* 0x000fc80003f85070 */
[----:B------:R-:W-:-:S13]  /*13e0*/  ISETP.NE.AND.EX P4, PT, RZ, c[0x0][0x184], PT, P4 ;  /* 0x00006100ff007a0c */ /* 0x000fda0003f85340 */
[----:B------:R-:W-:Y:S05]  /*13f0*/  @P4 BRA `(.L_x_16966) ;  /* 0x0000002000004947 */ /* 0x000fea0003800000 */
[----:B------:R-:W-:Y:S05]  /*1400*/  @P0 BRA `(.L_x_16967) ;  /* 0x0000008000000947 */ /* 0x000fea0003800000 */
[----:B------:R-:W-:Y:S05]  /*1410*/  BRA `(.L_x_16968) ;  /* 0x0000009000007947 */ /* 0x000fea0003800000 */
.L_x_16966:
[----:B-----5:R-:W-:-:S05]  /*1420*/  HADD2.F32 R3, -RZ, R7.H0_H0 ;  /* 0x20000007ff037230 */ /* 0x020fca0000004100 */
[----:B------:R-:W-:Y:S01]  /*1430*/  FADD.FTZ R118, R3, R118 ;  /* 0x0000007603767221 */ /* 0x000fe20000010000 */
[----:B------:R-:W-:Y:S05]  /*1440*/  BRA `(.L_x_16967) ;  /* 0x0000004000007947 */ /* 0x000fea0003800000 */
.L_x_16965:
[----:B-----5:R-:W-:Y:S02]  /*1450*/  HADD2.F32 R3, -RZ, R11.H0_H0 ;  /* 0x2000000bff037230 */ /* 0x020fe40000004100 */
[----:B------:R-:W-:-:S03]  /*1460*/  @P2 HADD2.F32 R97, -RZ, R7.H0_H0 ;  /* 0x20000007ff612230 */ /* 0x000fc60000004100 */
[----:B------:R-:W-:-:S04]  /*1470*/  FADD.FTZ R118, R3, R118 ;  /* 0x0000007603767221 */ /* 0x000fc80000010000 */
[----:B------:R-:W-:-:S05]  /*1480*/  @P2 FADD.FTZ R118, R97, R118 ;  /* 0x0000007661762221 */ /* 0x000fca0000010000 */
.L_x_16967:
[----:B------:R-:W-:-:S04]  /*1490*/  F2FP.PACK_AB R2, RZ, R118 ;  /* 0x00000076ff02723e */ /* 0x000fc800000000ff */
[----:B------:R-:W-:Y:S02]  /*14a0*/  PRMT R95, R2, 0x7610, R95 ;  /* 0x00007610025f7816 */ /* 0x000fe4000000005f */
.L_x_16968:
[----:B------:R-:W-:Y:S01]  /*14b0*/  HADD2.F32 R122, -RZ, R99.H1_H1 ;  /* 0x30000063ff7a7230 */ /* 0x000fe20000004100 */
[----:B------:R-:W-:Y:S05]  /*14c0*/  @P3 BRA `(.L_x_16969) ;  /* 0x0000008000003947 */ /* 0x000fea0003800000 */
[----:B------:R-:W-:-:S04]  /*14d0*/  ISETP.NE.U32.AND P4, PT, RZ, c[0x0][0x180], PT ;  /* 0x00006000ff007a0c */ /* 0x000fc80003f85070 */
[----:B------:R-:W-:-:S13]  /*14e0*/  ISETP.NE.AND.EX P4, PT, RZ, c[0x0][0x184], PT, P4 ;  /* 0x00006100ff007a0c */ /* 0x000fda0003f85340 */
[----:B------:R-:W-:Y:S05]  /*14f0*/  @P4 BRA `(.L_x_16970) ;  /* 0x0000002000004947 */ /* 0x000fea0003800000 */
[----:B------:R-:W-:Y:S05]  /*1500*/  @P0 BRA `(.L_x_16971) ;  /* 0x0000008000000947 */ /* 0x000fea0003800000 */
[----:B------:R-:W-:Y:S05]  /*1510*/  BRA `(.L_x_16972) ;  /* 0x0000009000007947 */ /* 0x000fea0003800000 */
.L_x_16970:
[----:B-----5:R-:W-:-:S05]  /*1520*/  HADD2.F32 R3, -RZ, R7.H1_H1 ;  /* 0x30000007ff037230 */ /* 0x020fca0000004100 */
[----:B------:R-:W-:Y:S01]  /*1530*/  FADD.FTZ R122, R3, R122 ;  /* 0x0000007a037a7221 */ /* 0x000fe20000010000 */
[----:B------:R-:W-:Y:S05]  /*1540*/  BRA `(.L_x_16971) ;  /* 0x0000004000007947 */ /* 0x000fea0003800000 */
.L_x_16969:
[----:B-----5:R-:W-:Y:S02]  /*1550*/  HADD2.F32 R3, -RZ, R11.H1_H1 ;  /* 0x3000000bff037230 */ /* 0x020fe40000004100 */
[----:B------:R-:W-:-:S03]  /*1560*/  @P2 HADD2.F32 R97, -RZ, R7.H1_H1 ;  /* 0x30000007ff612230 */ /* 0x000fc60000004100 */
[----:B------:R-:W-:-:S04]  /*1570*/  FADD.FTZ R122, R3, R122 ;  /* 0x0000007a037a7221 */ /* 0x000fc80000010000 */
[----:B------:R-:W-:-:S05]  /*1580*/  @P2 FADD.FTZ R122, R97, R122 ;  /* 0x0000007a617a2221 */ /* 0x000fca0000010000 */
.L_x_16971:
[----:B------:R-:W-:-:S04]  /*1590*/  F2FP.PACK_AB R2, RZ, R122 ;  /* 0x0000007aff02723e */ /* 0x000fc800000000ff */
[----:B------:R-:W-:Y:S02]  /*15a0*/  PRMT R95, R95, 0x5410, R2 ;  /* 0x000054105f5f7816 */ /* 0x000fe40000000002 */
.L_x_16972:
        /* <DEDUP_REMOVED lines=19> */
.L_x_16974:
[----:B-----5:R-:W-:-:S05]  /*16e0*/  HADD2.F32 R3, -RZ, R4.H0_H0 ;  /* 0x20000004ff037230 */ /* 0x020fca0000004100 */
[----:B------:R-:W-:Y:S01]  /*16f0*/  FADD.FTZ R120, R3, R120 ;  /* 0x0000007803787221 */ /* 0x000fe20000010000 */
[----:B------:R-:W-:Y:S05]  /*1700*/  BRA `(.L_x_16975) ;  /* 0x0000004000007947 */ /* 0x000fea0003800000 */
.L_x_16973:
[----:B0----5:R-:W-:Y:S02]  /*1710*/  HADD2.F32 R3, -RZ, R8.H0_H0 ;  /* 0x20000008ff037230 */ /* 0x021fe40000004100 */
[----:B------:R-:W-:-:S03]  /*1720*/  @P2 HADD2.F32 R101, -RZ, R4.H0_H0 ;  /* 0x20000004ff652230 */ /* 0x000fc60000004100 */
[----:B------:R-:W-:-:S04]  /*1730*/  FADD.FTZ R120, R3, R120 ;  /* 0x0000007803787221 */ /* 0x000fc80000010000 */
[----:B------:R-:W-:-:S05]  /*1740*/  @P2 FADD.FTZ R120, R101, R120 ;  /* 0x0000007865782221 */ /* 0x000fca0000010000 */
.L_x_16975:
[----:B------:R-:W-:-:S04]  /*1750*/  F2FP.PACK_AB R2, RZ, R120 ;  /* 0x00000078ff02723e */ /* 0x000fc800000000ff */
[----:B------:R-:W-:Y:S02]  /*1760*/  PRMT R92, R2, 0x7610, R92 ;  /* 0x00007610025c7816 */ /* 0x000fe4000000005c */
.L_x_16976:
[----:B------:R-:W-:Y:S01]  /*1770*/  HADD2.F32 R124, -RZ, R96.H1_H1 ;  /* 0x30000060ff7c7230 */ /* 0x000fe20000004100 */
[----:B------:R-:W-:Y:S05]  /*1780*/  @P3 BRA `(.L_x_16977) ;  /* 0x0000008000003947 */ /* 0x000fea0003800000 */
[----:B------:R-:W-:-:S04]  /*1790*/  ISETP.NE.U32.AND P4, PT, RZ, c[0x0][0x180], PT ;  /* 0x00006000ff007a0c */ /* 0x000fc80003f85070 */
[----:B------:R-:W-:-:S13]  /*17a0*/  ISETP.NE.AND.EX P4, PT, RZ, c[0x0][0x184], PT, P4 ;  /* 0x00006100ff007a0c */ /* 0x000fda0003f85340 */
[----:B------:R-:W-:Y:S05]  /*17b0*/  @P4 BRA `(.L_x_16978) ;  /* 0x0000002000004947 */ /* 0x000fea0003800000 */
[----:B------:R-:W-:Y:S05]  /*17c0*/  @P0 BRA `(.L_x_16979) ;  /* 0x0000008000000947 */ /* 0x000fea0003800000 */
[----:B------:R-:W-:Y:S05]  /*17d0*/  BRA `(.L_x_16980) ;  /* 0x0000009000007947 */ /* 0x000fea0003800000 */
.L_x_16978:
[----:B-----5:R-:W-:-:S05]  /*17e0*/  HADD2.F32 R3, -RZ, R4.H1_H1 ;  /* 0x30000004ff037230 */ /* 0x020fca0000004100 */
[----:B------:R-:W-:Y:S01]  /*17f0*/  FADD.FTZ R124, R3, R124 ;  /* 0x0000007c037c7221 */ /* 0x000fe20000010000 */
[----:B------:R-:W-:Y:S05]  /*1800*/  BRA `(.L_x_16979) ;  /* 0x0000004000007947 */ /* 0x000fea0003800000 */
.L_x_16977:
[----:B-----5:R-:W-:Y:S02]  /*1810*/  HADD2.F32 R3, -RZ, R8.H1_H1 ;  /* 0x30000008ff037230 */ /* 0x020fe40000004100 */
[----:B------:R-:W-:-:S03]  /*1820*/  @P2 HADD2.F32 R101, -RZ, R4.H1_H1 ;  /* 0x30000004ff652230 */ /* 0x000fc60000004100 */
[----:B------:R-:W-:-:S04]  /*1830*/  FADD.FTZ R124, R3, R124 ;  /* 0x0000007c037c7221 */ /* 0x000fc80000010000 */
[----:B------:R-:W-:-:S05]  /*1840*/  @P2 FADD.FTZ R124, R101, R124 ;  /* 0x0000007c657c2221 */ /* 0x000fca0000010000 */
.L_x_16979:
[----:B------:R-:W-:-:S04]  /*1850*/  F2FP.PACK_AB R2, RZ, R124 ;  /* 0x0000007cff02723e */ /* 0x000fc800000000ff */
[----:B------:R-:W-:Y:S02]  /*1860*/  PRMT R92, R92, 0x5410, R2 ;  /* 0x000054105c5c7816 */ /* 0x000fe40000000002 */
.L_x_16980:
[----:B------:R-:W-:Y:S01]  /*1870*/  HADD2.F32 R123, -RZ, R97.H0_H0 ;  /* 0x20000061ff7b7230 */ /* 0x000fe20000004100 */
[----:B------:R-:W-:Y:S05]  /*1880*/  @P3 BRA `(.L_x_16981) ;  /* 0x0000008000003947 */ /* 0x000fea0003800000 */
[----:B------:R-:W-:-:S04]  /*1890*/  ISETP.NE.U32.AND P4, PT, RZ, c[0x0][0x180], PT ;  /* 0x00006000ff007a0c */ /* 0x000fc80003f85070 */
[----:B------:R-:W-:-:S13]  /*18a0*/  ISETP.NE.AND.EX P4, PT, RZ, c[0x0][0x184], PT, P4 ;  /* 0x00006100ff007a0c */ /* 0x000fda0003f85340 */
[----:B------:R-:W-:Y:S05]  /*18b0*/  @P4 BRA `(.L_x_16982) ;  /* 0x0000002000004947 */ /* 0x000fea0003800000 */
[----:B------:R-:W-:Y:S05]  /*18c0*/  @P0 BRA `(.L_x_16983) ;  /* 0x0000008000000947 */ /* 0x000fea0003800000 */
[----:B------:R-:W-:Y:S05]  /*18d0*/  BRA `(.L_x_16984) ;  /* 0x0000009000007947 */ /* 0x000fea0003800000 */
.L_x_16982:
[----:B-----5:R-:W-:-:S05]  /*18e0*/  HADD2.F32 R2, -RZ, R5.H0_H0 ;  /* 0x20000005ff027230 */ /* 0x020fca0000004100 */
[----:B------:R-:W-:Y:S01]  /*18f0*/  FADD.FTZ R123, R2, R123 ;  /* 0x0000007b027b7221 */ /* 0x000fe20000010000 */
[----:B------:R-:W-:Y:S05]  /*1900*/  BRA `(.L_x_16983) ;  /* 0x0000004000007947 */ /* 0x000fea0003800000 */
.L_x_16981:
[----:B-----5:R-:W-:Y:S02]  /*1910*/  HADD2.F32 R2, -RZ, R9.H0_H0 ;  /* 0x20000009ff027230 */ /* 0x020fe40000004100 */
[----:B------:R-:W-:-:S03]  /*1920*/  @P2 HADD2.F32 R96, -RZ, R5.H0_H0 ;  /* 0x20000005ff602230 */ /* 0x000fc60000004100 */
[----:B------:R-:W-:-:S04]  /*1930*/  FADD.FTZ R123, R2, R123 ;  /* 0x0000007b027b7221 */ /* 0x000fc80000010000 */
[----:B------:R-:W-:-:S05]  /*1940*/  @P2 FADD.FTZ R123, R96, R123 ;  /* 0x0000007b607b2221 */ /* 0x000fca0000010000 */
.L_x_16983:
[----:B------:R-:W-:-:S04]  /*1950*/  F2FP.PACK_AB R2, RZ, R123 ;  /* 0x0000007bff02723e */ /* 0x000fc800000000ff */
[----:B------:R-:W-:Y:S02]  /*1960*/  PRMT R93, R2, 0x7610, R93 ;  /* 0x00007610025d7816 */ /* 0x000fe4000000005d */
.L_x_16984:
[----:B------:R-:W-:Y:S01]  /*1970*/  HADD2.F32 R125, -RZ, R97.H1_H1 ;  /* 0x30000061ff7d7230 */ /* 0x000fe20000004100 */
[----:B------:R-:W-:Y:S05]  /*1980*/  @P3 BRA `(.L_x_16985) ;  /* 0x0000008000003947 */ /* 0x000fea0003800000 */
[----:B------:R-:W-:-:S04]  /*1990*/  ISETP.NE.U32.AND P4, PT, RZ, c[0x0][0x180], PT ;  /* 0x00006000ff007a0c */ /* 0x000fc80003f85070 */
[----:B------:R-:W-:-:S13]  /*19a0*/  ISETP.NE.AND.EX P4, PT, RZ, c[0x0][0x184], PT, P4 ;  /* 0x00006100ff007a0c */ /* 0x000fda0003f85340 */
[----:B------:R-:W-:Y:S05]  /*19b0*/  @P4 BRA `(.L_x_16986) ;  /* 0x0000002000004947 */ /* 0x000fea0003800000 */
[----:B------:R-:W-:Y:S05]  /*19c0*/  @P0 BRA `(.L_x_16987) ;  /* 0x0000008000000947 */ /* 0x000fea0003800000 */
[----:B------:R-:W-:Y:S05]  /*19d0*/  BRA `(.L_x_16988) ;  /* 0x0000009000007947 */ /* 0x000fea0003800000 */
.L_x_16986:
[----:B-----5:R-:W-:-:S05]  /*19e0*/  HADD2.F32 R2, -RZ, R5.H1_H1 ;  /* 0x30000005ff027230 */ /* 0x020fca0000004100 */
[----:B------:R-:W-:Y:S01]  /*19f0*/  FADD.FTZ R125, R2, R125 ;  /* 0x0000007d027d7221 */ /* 0x000fe20000010000 */
[----:B------:R-:W-:Y:S05]  /*1a00*/  BRA `(.L_x_16987) ;  /* 0x0000004000007947 */ /* 0x000fea0003800000 */
.L_x_16985:
[----:B-----5:R-:W-:Y:S02]  /*1a10*/  HADD2.F32 R2, -RZ, R9.H1_H1 ;  /* 0x30000009ff027230 */ /* 0x020fe40000004100 */
[----:B------:R-:W-:-:S03]  /*1a20*/  @P2 HADD2.F32 R96, -RZ, R5.H1_H1 ;  /* 0x30000005ff602230 */ /* 0x000fc60000004100 */
[----:B------:R-:W-:-:S04]  /*1a30*/  FADD.FTZ R125, R2, R125 ;  /* 0x0000007d027d7221 */ /* 0x000fc80000010000 */
[----:B------:R-:W-:-:S05]  /*1a40*/  @P2 FADD.FTZ R125, R96, R125 ;  /* 0x0000007d607d2221 */ /* 0x000fca0000010000 */
.L_x_16987:
[----:B------:R-:W-:-:S04]  /*1a50*/  F2FP.PACK_AB R2, RZ, R125 ;  /* 0x0000007dff02723e */ /* 0x000fc800000000ff */
[----:B------:R-:W-:Y:S02]  /*1a60*/  PRMT R93, R93, 0x5410, R2 ;  /* 0x000054105d5d7816 */ /* 0x000fe40000000002 */
.L_x_16988:
[----:B------:R-:W-:Y:S01]  /*1a70*/  HADD2.F32 R126, -RZ, R98.H0_H0 ;  /* 0x20000062ff7e7230 */ /* 0x000fe20000004100 */
[----:B------:R-:W-:Y:S05]  /*1a80*/  @P3 BRA `(.L_x_16989) ;  /* 0x0000008000003947 */ /* 0x000fea0003800000 */
[----:B------:R-:W-:-:S04]  /*1a90*/  ISETP.NE.U32.AND P4, PT, RZ, c[0x0][0x180], PT ;  /* 0x00006000ff007a0c */ /* 0x000fc80003f85070 */
[----:B------:R-:W-:-:S13]  /*1aa0*/  ISETP.NE.AND.EX P4, PT, RZ, c[0x0][0x184], PT, P4 ;  /* 0x00006100ff007a0c */ /* 0x000fda0003f85340 */
[----:B------:R-:W-:Y:S05]  /*1ab0*/  @P4 BRA `(.L_x_16990) ;  /* 0x0000002000004947 */ /* 0x000fea0003800000 */
[----:B------:R-:W-:Y:S05]  /*1ac0*/  @P0 BRA `(.L_x_16991) ;  /* 0x0000008000000947 */ /* 0x000fea0003800000 */
[----:B------:R-:W-:Y:S05]  /*1ad0*/  BRA `(.L_x_16992) ;  /* 0x0000009000007947 */ /* 0x000fea0003800000 */
.L_x_16990:
[----:B-----5:R-:W-:-:S05]  /*1ae0*/  HADD2.F32 R3, -RZ, R6.H0_H0 ;  /* 0x20000006ff037230 */ /* 0x020fca0000004100 */
[----:B------:R-:W-:Y:S01]  /*1af0*/  FADD.FTZ R126, R3, R126 ;  /* 0x0000007e037e7221 */ /* 0x000fe20000010000 */
[----:B------:R-:W-:Y:S05]  /*1b00*/  BRA `(.L_x_16991) ;  /* 0x0000004000007947 */ /* 0x000fea0003800000 */
.L_x_16989:
[----:B-----5:R-:W-:Y:S02]  /*1b10*/  HADD2.F32 R3, -RZ, R10.H0_H0 ;  /* 0x2000000aff037230 */ /* 0x020fe40000004100 */
[----:B------:R-:W-:-:S03]  /*1b20*/  @P2 HADD2.F32 R97, -RZ, R6.H0_H0 ;  /* 0x20000006ff612230 */ /* 0x000fc60000004100 */
[----:B------:R-:W-:-:S04]  /*1b30*/  FADD.FTZ R126, R3, R126 ;  /* 0x0000007e037e7221 */ /* 0x000fc80000010000 */
[----:B------:R-:W-:-:S05]  /*1b40*/  @P2 FADD.FTZ R126, R97, R126 ;  /* 0x0000007e617e2221 */ /* 0x000fca0000010000 */
.L_x_16991:
[----:B------:R-:W-:-:S04]  /*1b50*/  F2FP.PACK_AB R2, RZ, R126 ;  /* 0x0000007eff02723e */ /* 0x000fc800000000ff */
[----:B------:R-:W-:Y:S02]  /*1b60*/  PRMT R94, R2, 0x7610, R94 ;  /* 0x00007610025e7816 */ /* 0x000fe4000000005e */
.L_x_16992:
[----:B------:R-:W-:Y:S01]  /*1b70*/  HADD2.F32 R127, -RZ, R98.H1_H1 ;  /* 0x30000062ff7f7230 */ /* 0x000fe20000004100 */
[----:B------:R-:W-:Y:S05]  /*1b80*/  @P3 BRA `(.L_x_16993) ;  /* 0x0000008000003947 */ /* 0x000fea0003800000 */
[----:B------:R-:W-:-:S04]  /*1b90*/  ISETP.NE.U32.AND P4, PT, RZ, c[0x0][0x180], PT ;  /* 0x00006000ff007a0c */ /* 0x000fc80003f85070 */
[----:B------:R-:W-:-:S13]  /*1ba0*/  ISETP.NE.AND.EX P4, PT, RZ, c[0x0][0x184], PT, P4 ;  /* 0x00006100ff007a0c */ /* 0x000fda0003f85340 */
[----:B------:R-:W-:Y:S05]  /*1bb0*/  @P4 BRA `(.L_x_16994) ;  /* 0x0000002000004947 */ /* 0x000fea0003800000 */
[----:B------:R-:W-:Y:S05]  /*1bc0*/  @P0 BRA `(.L_x_16995) ;  /* 0x0000008000000947 */ /* 0x000fea0003800000 */
[----:B------:R-:W-:Y:S05]  /*1bd0*/  BRA `(.L_x_16996) ;  /* 0x0000009000007947 */ /* 0x000fea0003800000 */
.L_x_16994:
[----:B-----5:R-:W-:-:S05]  /*1be0*/  HADD2.F32 R2, -RZ, R6.H1_H1 ;  /* 0x30000006ff027230 */ /* 0x020fca0000004100 */
[----:B------:R-:W-:Y:S01]  /*1bf0*/  FADD.FTZ R127, R2, R127 ;  /* 0x0000007f027f7221 */ /* 0x000fe20000010000 */
[----:B------:R-:W-:Y:S05]  /*1c00*/  BRA `(.L_x_16995) ;  /* 0x0000004000007947 */ /* 0x000fea0003800000 */
.L_x_16993:
[----:B-----5:R-:W-:Y:S02]  /*1c10*/  HADD2.F32 R2, -RZ, R10.H1_H1 ;  /* 0x3000000aff027230 */ /* 0x020fe40000004100 */
[----:B------:R-:W-:-:S03]  /*1c20*/  @P2 HADD2.F32 R96, -RZ, R6.H1_H1 ;  /* 0x30000006ff602230 */ /* 0x000fc60000004100 */
[----:B------:R-:W-:-:S04]  /*1c30*/  FADD.FTZ R127, R2, R127 ;  /* 0x0000007f027f7221 */ /* 0x000fc80000010000 */
[----:B------:R-:W-:-:S05]  /*1c40*/  @P2 FADD.FTZ R127, R96, R127 ;  /* 0x0000007f607f2221 */ /* 0x000fca0000010000 */
.L_x_16995:
[----:B------:R-:W-:-:S04]  /*1c50*/  F2FP.PACK_AB R2, RZ, R127 ;  /* 0x0000007fff02723e */ /* 0x000fc800000000ff */
[----:B------:R-:W-:Y:S02]  /*1c60*/  PRMT R94, R94, 0x5410, R2 ;  /* 0x000054105e5e7816 */ /* 0x000fe40000000002 */
.L_x_16996:
[----:B------:R-:W-:Y:S01]  /*1c70*/  HADD2.F32 R128, -RZ, R99.H0_H0 ;  /* 0x20000063ff807230 */ /* 0x000fe20000004100 */
[----:B------:R-:W-:Y:S05]  /*1c80*/  @P3 BRA `(.L_x_16997) ;  /* 0x0000008000003947 */ /* 0x000fea0003800000 */
[----:B------:R-:W-:-:S04]  /*1c90*/  ISETP.NE.U32.AND P4, PT, RZ, c[0x0][0x180], PT ;  /* 0x00006000ff007a0c */ /* 0x000fc80003f85070 */
[----:B------:R-:W-:-:S13]  /*1ca0*/  ISETP.NE.AND.EX P4, PT, RZ, c[0x0][0x184], PT, P4 ;  /* 0x00006100ff007a0c */ /* 0x000fda0003f85340 */
[----:B------:R-:W-:Y:S05]  /*1cb0*/  @P4 BRA `(.L_x_16998) ;  /* 0x0000002000004947 */ /* 0x000fea0003800000 */
[----:B------:R-:W-:Y:S05]  /*1cc0*/  @P0 BRA `(.L_x_16999) ;  /* 0x0000008000000947 */ /* 0x000fea0003800000 */
[----:B------:R-:W-:Y:S05]  /*1cd0*/  BRA `(.L_x_17000) ;  /* 0x0000009000007947 */ /* 0x000fea0003800000 */
.L_x_16998:
[----:B-----5:R-:W-:-:S05]  /*1ce0*/  HADD2.F32 R3, -RZ, R7.H0_H0 ;  /* 0x20000007ff037230 */ /* 0x020fca0000004100 */
[----:B------:R-:W-:Y:S01]  /*1cf0*/  FADD.FTZ R128, R3, R128 ;  /* 0x0000008003807221 */ /* 0x000fe20000010000 */
[----:B------:R-:W-:Y:S05]  /*1d00*/  BRA `(.L_x_16999) ;  /* 0x0000004000007947 */ /* 0x000fea0003800000 */
.L_x_16997:
[----:B-----5:R-:W-:Y:S02]  /*1d10*/  HADD2.F32 R3, -RZ, R11.H0_H0 ;  /* 0x2000000bff037230 */ /* 0x020fe40000004100 */
[----:B------:R-:W-:-:S03]  /*1d20*/  @P2 HADD2.F32 R97, -RZ, R7.H0_H0 ;  /* 0x20000007ff612230 */ /* 0x000fc60000004100 */
[----:B------:R-:W-:-:S04]  /*1d30*/  FADD.FTZ R128, R3, R128 ;  /* 0x0000008003807221 */ /* 0x000fc80000010000 */
[----:B------:R-:W-:-:S05]  /*1d40*/  @P2 FADD.FTZ R128, R97, R128 ;  /* 0x0000008061802221 */ /* 0x000fca0000010000 */
.L_x_16999:
[----:B------:R-:W-:-:S04]  /*1d50*/  F2FP.PACK_AB R2, RZ, R128 ;  /* 0x00000080ff02723e */ /* 0x000fc800000000ff */
[----:B------:R-:W-:Y:S02]  /*1d60*/  PRMT R95, R2, 0x7610, R95 ;  /* 0x00007610025f7816 */ /* 0x000fe4000000005f */
.L_x_17000:
[----:B------:R-:W-:Y:S01]  /*1d70*/  HADD2.F32 R130, -RZ, R99.H1_H1 ;  /* 0x30000063ff827230 */ /* 0x000fe20000004100 */
[----:B------:R-:W-:Y:S05]  /*1d80*/  @P3 BRA `(.L_x_17001) ;  /* 0x0000008000003947 */ /* 0x000fea0003800000 */
[----:B------:R-:W-:-:S04]  /*1d90*/  ISETP.NE.U32.AND P4, PT, RZ, c[0x0][0x180], PT ;  /* 0x00006000ff007a0c */ /* 0x000fc80003f85070 */
[----:B------:R-:W-:-:S13]  /*1da0*/  ISETP.NE.AND.EX P4, PT, RZ, c[0x0][0x184], PT, P4 ;  /* 0x00006100ff007a0c */ /* 0x000fda0003f85340 */
[----:B------:R-:W-:Y:S05]  /*1db0*/  @P4 BRA `(.L_x_17002) ;  /* 0x0000002000004947 */ /* 0x000fea0003800000 */
[----:B------:R-:W-:Y:S05]  /*1dc0*/  @P0 BRA `(.L_x_17003) ;  /* 0x0000008000000947 */ /* 0x000fea0003800000 */
[----:B------:R-:W-:Y:S05]  /*1dd0*/  BRA `(.L_x_17004) ;  /* 0x0000009000007947 */ /* 0x000fea0003800000 */
.L_x_17002:
[----:B-----5:R-:W-:-:S05]  /*1de0*/  HADD2.F32 R3, -RZ, R7.H1_H1 ;  /* 0x30000007ff037230 */ /* 0x020fca0000004100 */
[----:B------:R-:W-:Y:S01]  /*1df0*/  FADD.FTZ R130, R3, R130 ;  /* 0x0000008203827221 */ /* 0x000fe20000010000 */
[----:B------:R-:W-:Y:S05]  /*1e00*/  BRA `(.L_x_17003) ;  /* 0x0000004000007947 */ /* 0x000fea0003800000 */
.L_x_17001:
[----:B-----5:R-:W-:Y:S02]  /*1e10*/  HADD2.F32 R3, -RZ, R11.H1_H1 ;  /* 0x3000000bff037230 */ /* 0x020fe40000004100 */
[----:B------:R-:W-:-:S03]  /*1e20*/  @P2 HADD2.F32 R97, -RZ, R7.H1_H1 ;  /* 0x30000007ff612230 */ /* 0x000fc60000004100 */
[----:B------:R-:W-:-:S04]  /*1e30*/  FADD.FTZ R130, R3, R130 ;  /* 0x0000008203827221 */ /* 0x000fc80000010000 */
[----:B------:R-:W-:-:S05]  /*1e40*/  @P2 FADD.FTZ R130, R97, R130 ;  /* 0x0000008261822221 */ /* 0x000fca0000010000 */
.L_x_17003:
[----:B------:R-:W-:-:S04]  /*1e50*/  F2FP.PACK_AB R2, RZ, R130 ;  /* 0x00000082ff02723e */ /* 0x000fc800000000ff */
[----:B------:R-:W-:Y:S02]  /*1e60*/  PRMT R95, R95, 0x5410, R2 ;  /* 0x000054105f5f7816 */ /* 0x000fe40000000002 */
.L_x_17004:
        /* <DEDUP_REMOVED lines=19> */
.L_x_17006:
[----:B-----5:R-:W-:-:S05]  /*1fa0*/  HADD2.F32 R2, -RZ, R4.H0_H0 ;  /* 0x20000004ff027230 */ /* 0x020fca0000004100 */
[----:B------:R-:W-:Y:S01]  /*1fb0*/  FADD.FTZ R131, R2, R131 ;  /* 0x0000008302837221 */ /* 0x000fe20000010000 */
[----:B------:R-:W-:Y:S05]  /*1fc0*/  BRA `(.L_x_17007) ;  /* 0x0000004000007947 */ /* 0x000fea0003800000 */
.L_x_17005:
[----:B0----5:R-:W-:Y:S02]  /*1fd0*/  HADD2.F32 R2, -RZ, R8.H0_H0 ;  /* 0x20000008ff027230 */ /* 0x021fe40000004100 */
[----:B------:R-:W-:-:S03]  /*1fe0*/  @P2 HADD2.F32 R100, -RZ, R4.H0_H0 ;  /* 0x20000004ff642230 */ /* 0x000fc60000004100 */
[----:B------:R-:W-:-:S04]  /*1ff0*/  FADD.FTZ R131, R2, R131 ;  /* 0x0000008302837221 */ /* 0x000fc80000010000 */
[----:B------:R-:W-:-:S05]  /*2000*/  @P2 FADD.FTZ R131, R100, R131 ;  /* 0x0000008364832221 */ /* 0x000fca0000010000 */
.L_x_17007:
[----:B------:R-:W-:-:S04]  /*2010*/  F2FP.PACK_AB R2, RZ, R131 ;  /* 0x00000083ff02723e */ /* 0x000fc800000000ff */
[----:B------:R-:W-:Y:S02]  /*2020*/  PRMT R92, R2, 0x7610, R92 ;  /* 0x00007610025c7816 */ /* 0x000fe4000000005c */
.L_x_17008:
[----:B------:R-:W-:Y:S01]  /*2030*/  HADD2.F32 R132, -RZ, R96.H1_H1 ;  /* 0x30000060ff847230 */ /* 0x000fe20000004100 */
[----:B------:R-:W-:Y:S05]  /*2040*/  @P3 BRA `(.L_x_17009) ;  /* 0x0000008000003947 */ /* 0x000fea0003800000 */
[----:B------:R-:W-:-:S04]  /*2050*/  ISETP.NE.U32.AND P4, PT, RZ, c[0x0][0x180], PT ;  /* 0x00006000ff007a0c */ /* 0x000fc80003f85070 */
[----:B------:R-:W-:-:S13]  /*2060*/  ISETP.NE.AND.EX P4, PT, RZ, c[0x0][0x184], PT, P4 ;  /* 0x00006100ff007a0c */ /* 0x000fda0003f85340 */
[----:B------:R-:W-:Y:S05]  /*2070*/  @P4 BRA `(.L_x_17010) ;  /* 0x0000002000004947 */ /* 0x000fea0003800000 */
[----:B------:R-:W-:Y:S05]  /*2080*/  @P0 BRA `(.L_x_17011) ;  /* 0x0000008000000947 */ /* 0x000fea0003800000 */
[----:B------:R-:W-:Y:S05]  /*2090*/  BRA `(.L_x_17012) ;  /* 0x0000009000007947 */ /* 0x000fea0003800000 */
.L_x_17010:
[----:B-----5:R-:W-:-:S05]  /*20a0*/  HADD2.F32 R3, -RZ, R4.H1_H1 ;  /* 0x30000004ff037230 */ /* 0x020fca0000004100 */
[----:B------:R-:W-:Y:S01]  /*20b0*/  FADD.FTZ R132, R3, R132 ;  /* 0x0000008403847221 */ /* 0x000fe20000010000 */
[----:B------:R-:W-:Y:S05]  /*20c0*/  BRA `(.L_x_17011) ;  /* 0x0000004000007947 */ /* 0x000fea0003800000 */
.L_x_17009:
[----:B-----5:R-:W-:Y:S02]  /*20d0*/  HADD2.F32 R3, -RZ, R8.H1_H1 ;  /* 0x30000008ff037230 */ /* 0x020fe40000004100 */
[----:B------:R-:W-:-:S03]  /*20e0*/  @P2 HADD2.F32 R101, -RZ, R4.H1_H1 ;  /* 0x30000004ff652230 */ /* 0x000fc60000004100 */
[----:B------:R-:W-:-:S04]  /*20f0*/  FADD.FTZ R132, R3, R132 ;  /* 0x0000008403847221 */ /* 0x000fc80000010000 */
[----:B------:R-:W-:-:S05]  /*2100*/  @P2 FADD.FTZ R132, R101, R132 ;  /* 0x0000008465842221 */ /* 0x000fca0000010000 */
.L_x_17011:
[----:B------:R-:W-:-:S04]  /*2110*/  F2FP.PACK_AB R2, RZ, R132 ;  /* 0x00000084ff02723e */ /* 0x000fc800000000ff */
[----:B------:R-:W-:Y:S02]  /*2120*/  PRMT R92, R92, 0x5410, R2 ;  /* 0x000054105c5c7816 */ /* 0x000fe40000000002 */
.L_x_17012:
[----:B------:R-:W-:Y:S01]  /*2130*/  HADD2.F32 R133, -RZ, R97.H0_H0 ;  /* 0x20000061ff857230 */ /* 0x000fe20000004100 */
[----:B------:R-:W-:Y:S05]  /*2140*/  @P3 BRA `(.L_x_17013) ;  /* 0x0000008000003947 */ /* 0x000fea0003800000 */
[----:B------:R-:W-:-:S04]  /*2150*/  ISETP.NE.U32.AND P4, PT, RZ, c[0x0][0x180], PT ;  /* 0x00006000ff007a0c */ /* 0x000fc80003f85070 */
[----:B------:R-:W-:-:S13]  /*2160*/  ISETP.NE.AND.EX P4, PT, RZ, c[0x0][0x184], PT, P4 ;  /* 0x00006100ff007a0c */ /* 0x000fda0003f85340 */
[----:B------:R-:W-:Y:S05]  /*2170*/  @P4 BRA `(.L_x_17014) ;  /* 0x0000002000004947 */ /* 0x000fea0003800000 */
[----:B------:R-:W-:Y:S05]  /*2180*/  @P0 BRA `(.L_x_17015) ;  /* 0x0000008000000947 */ /* 0x000fea0003800000 */
[----:B------:R-:W-:Y:S05]  /*2190*/  BRA `(.L_x_17016) ;  /* 0x0000009000007947 */ /* 0x000fea0003800000 */
.L_x_17014:
[----:B-----5:R-:W-:-:S05]  /*21a0*/  HADD2.F32 R2, -RZ, R5.H0_H0 ;  /* 0x20000005ff027230 */ /* 0x020fca0000004100 */
[----:B------:R-:W-:Y:S01]  /*21b0*/  FADD.FTZ R133, R2, R133 ;  /* 0x0000008502857221 */ /* 0x000fe20000010000 */
[----:B------:R-:W-:Y:S05]  /*21c0*/  BRA `(.L_x_17015) ;  /* 0x0000004000007947 */ /* 0x000fea0003800000 */
.L_x_17013:
[----:B-----5:R-:W-:Y:S02]  /*21d0*/  HADD2.F32 R2, -RZ, R9.H0_H0 ;  /* 0x20000009ff027230 */ /* 0x020fe40000004100 */
[----:B------:R-:W-:-:S03]  /*21e0*/  @P2 HADD2.F32 R96, -RZ, R5.H0_H0 ;  /* 0x20000005ff602230 */ /* 0x000fc60000004100 */
[----:B------:R-:W-:-:S04]  /*21f0*/  FADD.FTZ R133, R2, R133 ;  /* 0x0000008502857221 */ /* 0x000fc80000010000 */
[----:B------:R-:W-:-:S05]  /*2200*/  @P2 FADD.FTZ R133, R96, R133 ;  /* 0x0000008560852221 */ /* 0x000fca0000010000 */
.L_x_17015:
[----:B------:R-:W-:-:S04]  /*2210*/  F2FP.PACK_AB R2, RZ, R133 ;  /* 0x00000085ff02723e */ /* 0x000fc800000000ff */
[----:B------:R-:W-:Y:S02]  /*2220*/  PRMT R93, R2, 0x7610, R93 ;  /* 0x00007610025d7816 */ /* 0x000fe4000000005d */
.L_x_17016:
[----:B------:R-:W-:Y:S01]  /*2230*/  HADD2.F32 R135, -RZ, R97.H1_H1 ;  /* 0x30000061ff877230 */ /* 0x000fe20000004100 */
[----:B------:R-:W-:Y:S05]  /*2240*/  @P3 BRA `(.L_x_17017) ;  /* 0x0000008000003947 */ /* 0x000fea0003800000 */
[----:B------:R-:W-:-:S04]  /*2250*/  ISETP.NE.U32.AND P4, PT, RZ, c[0x0][0x180], PT ;  /* 0x00006000ff007a0c */ /* 0x000fc80003f85070 */
[----:B------:R-:W-:-:S13]  /*2260*/  ISETP.NE.AND.EX P4, PT, RZ, c[0x0][0x184], PT, P4 ;  /* 0x00006100ff007a0c */ /* 0x000fda0003f85340 */
[----:B------:R-:W-:Y:S05]  /*2270*/  @P4 BRA `(.L_x_17018) ;  /* 0x0000002000004947 */ /* 0x000fea0003800000 */
[----:B------:R-:W-:Y:S05]  /*2280*/  @P0 BRA `(.L_x_17019) ;  /* 0x0000008000000947 */ /* 0x000fea0003800000 */
[----:B------:R-:W-:Y:S05]  /*2290*/  BRA `(.L_x_17020) ;  /* 0x0000009000007947 */ /* 0x000fea0003800000 */
.L_x_17018:
[----:B-----5:R-:W-:-:S05]  /*22a0*/  HADD2.F32 R2, -RZ, R5.H1_H1 ;  /* 0x30000005ff027230 */ /* 0x020fca0000004100 */
[----:B------:R-:W-:Y:S01]  /*22b0*/  FADD.FTZ R135, R2, R135 ;  /* 0x0000008702877221 */ /* 0x000fe20000010000 */
[----:B------:R-:W-:Y:S05]  /*22c0*/  BRA `(.L_x_17019) ;  /* 0x0000004000007947 */ /* 0x000fea0003800000 */
.L_x_17017:
[----:B-----5:R-:W-:Y:S02]  /*22d0*/  HADD2.F32 R2, -RZ, R9.H1_H1 ;  /* 0x30000009ff027230 */ /* 0x020fe40000004100 */
[----:B------:R-:W-:-:S03]  /*22e0*/  @P2 HADD2.F32 R96, -RZ, R5.H1_H1 ;  /* 0x30000005ff602230 */ /* 0x000fc60000004100 */
[----:B------:R-:W-:-:S04]  /*22f0*/  FADD.FTZ R135, R2, R135 ;  /* 0x0000008702877221 */ /* 0x000fc80000010000 */
[----:B------:R-:W-:-:S05]  /*2300*/  @P2 FADD.FTZ R135, R96, R135 ;  /* 0x0000008760872221 */ /* 0x000fca0000010000 */
.L_x_17019:
[----:B------:R-:W-:-:S04]  /*2310*/  F2FP.PACK_AB R2, RZ, R135 ;  /* 0x00000087ff02723e */ /* 0x000fc800000000ff */
[----:B------:R-:W-:Y:S02]  /*2320*/  PRMT R93, R93, 0x5410, R2 ;  /* 0x000054105d5d7816 */ /* 0x000fe40000000002 */
.L_x_17020:
[----:B------:R-:W-:Y:S01]  /*2330*/  HADD2.F32 R134, -RZ, R98.H0_H0 ;  /* 0x20000062ff867230 */ /* 0x000fe20000004100 */
[----:B------:R-:W-:Y:S05]  /*2340*/  @P3 BRA `(.L_x_17021) ;  /* 0x0000008000003947 */ /* 0x000fea0003800000 */
[----:B------:R-:W-:-:S04]  /*2350*/  ISETP.NE.U32.AND P4, PT, RZ, c[0x0][0x180], PT ;  /* 0x00006000ff007a0c */ /* 0x000fc80003f85070 */
[----:B------:R-:W-:-:S13]  /*2360*/  ISETP.NE.AND.EX P4, PT, RZ, c[0x0][0x184], PT, P4 ;  /* 0x00006100ff007a0c */ /* 0x000fda0003f85340 */
[----:B------:R-:W-:Y:S05]  /*2370*/  @P4 BRA `(.L_x_17022) ;  /* 0x0000002000004947 */ /* 0x000fea0003800000 */
[----:B------:R-:W-:Y:S05]  /*2380*/  @P0 BRA `(.L_x_17023) ;  /* 0x0000008000000947 */ /* 0x000fea0003800000 */
[----:B------:R-:W-:Y:S05]  /*2390*/  BRA `(.L_x_17024) ;  /* 0x0000009000007947 */ /* 0x000fea0003800000 */
.L_x_17022:
[----:B-----5:R-:W-:-:S05]  /*23a0*/  HADD2.F32 R3, -RZ, R6.H0_H0 ;  /* 0x20000006ff037230 */ /* 0x020fca0000004100 */
[----:B------:R-:W-:Y:S01]  /*23b0*/  FADD.FTZ R134, R3, R134 ;  /* 0x0000008603867221 */ /* 0x000fe20000010000 */
[----:B------:R-:W-:Y:S05]  /*23c0*/  BRA `(.L_x_17023) ;  /* 0x0000004000007947 */ /* 0x000fea0003800000 */
.L_x_17021:
[----:B-----5:R-:W-:Y:S02]  /*23d0*/  HADD2.F32 R3, -RZ, R10.H0_H0 ;  /* 0x2000000aff037230 */ /* 0x020fe40000004100 */
[----:B------:R-:W-:-:S03]  /*23e0*/  @P2 HADD2.F32 R97, -RZ, R6.H0_H0 ;  /* 0x20000006ff612230 */ /* 0x000fc60000004100 */
[----:B------:R-:W-:-:S04]  /*23f0*/  FADD.FTZ R134, R3, R134 ;  /* 0x0000008603867221 */ /* 0x000fc80000010000 */
[----:B------:R-:W-:-:S05]  /*2400*/  @P2 FADD.FTZ R134, R97, R134 ;  /* 0x0000008661862221 */ /* 0x000fca0000010000 */
.L_x_17023:
[----:B------:R-:W-:-:S04]  /*2410*/  F2FP.PACK_AB R2, RZ, R134 ;  /* 0x00000086ff02723e */ /* 0x000fc800000000ff */
[----:B------:R-:W-:Y:S02]  /*2420*/  PRMT R94, R2, 0x7610, R94 ;  /* 0x00007610025e7816 */ /* 0x000fe4000000005e */
.L_x_17024:
[----:B------:R-:W-:Y:S01]  /*2430*/  HADD2.F32 R136, -RZ, R98.H1_H1 ;  /* 0x30000062ff887230 */ /* 0x000fe20000004100 */
[----:B------:R-:W-:Y:S05]  /*2440*/  @P3 BRA `(.L_x_17025) ;  /* 0x0000008000003947 */ /* 0x000fea0003800000 */
[----:B------:R-:W-:-:S04]  /*2450*/  ISETP.NE.U32.AND P4, PT, RZ, c[0x0][0x180], PT ;  /* 0x00006000ff007a0c */ /* 0x000fc80003f85070 */
[----:B------:R-:W-:-:S13]  /*2460*/  ISETP.NE.AND.EX P4, PT, RZ, c[0x0][0x184], PT, P4 ;  /* 0x00006100ff007a0c */ /* 0x000fda0003f85340 */
[----:B------:R-:W-:Y:S05]  /*2470*/  @P4 BRA `(.L_x_17026) ;  /* 0x0000002000004947 */ /* 0x000fea0003800000 */
[----:B------:R-:W-:Y:S05]  /*2480*/  @P0 BRA `(.L_x_17027) ;  /* 0x0000008000000947 */ /* 0x000fea0003800000 */
[----:B------:R-:W-:Y:S05]  /*2490*/  BRA `(.L_x_17028) ;  /* 0x0000009000007947 */ /* 0x000fea0003800000 */
.L_x_17026:
[----:B-----5:R-:W-:-:S05]  /*24a0*/  HADD2.F32 R3, -RZ, R6.H1_H1 ;  /* 0x30000006ff037230 */ /* 0x020fca0000004100 */
[----:B------:R-:W-:Y:S01]  /*24b0*/  FADD.FTZ R136, R3, R136 ;  /* 0x0000008803887221 */ /* 0x000fe20000010000 */
[----:B------:R-:W-:Y:S05]  /*24c0*/  BRA `(.L_x_17027) ;  /* 0x0000004000007947 */ /* 0x000fea0003800000 */
.L_x_17025:
[----:B-----5:R-:W-:Y:S02]  /*24d0*/  HADD2.F32 R3, -RZ, R10.H1_H1 ;  /* 0x3000000aff037230 */ /* 0x020fe40000004100 */
[----:B------:R-:W-:-:S03]  /*24e0*/  @P2 HADD2.F32 R97, -RZ, R6.H1_H1 ;  /* 0x30000006ff612230 */ /* 0x000fc60000004100 */
[----:B------:R-:W-:-:S04]  /*24f0*/  FADD.FTZ R136, R3, R136 ;  /* 0x0000008803887221 */ /* 0x000fc80000010000 */
[----:B------:R-:W-:-:S05]  /*2500*/  @P2 FADD.FTZ R136, R97, R136 ;  /* 0x0000008861882221 */ /* 0x000fca0000010000 */
.L_x_17027:
[----:B------:R-:W-:-:S04]  /*2510*/  F2FP.PACK_AB R2, RZ, R136 ;  /* 0x00000088ff02723e */ /* 0x000fc800000000ff */
[----:B------:R-:W-:Y:S02]  /*2520*/  PRMT R94, R94, 0x5410, R2 ;  /* 0x000054105e5e7816 */ /* 0x000fe40000000002 */
.L_x_17028:
[----:B------:R-:W-:Y:S01]  /*2530*/  HADD2.F32 R137, -RZ, R99.H0_H0 ;  /* 0x20000063ff897230 */ /* 0x000fe20000004100 */
[----:B------:R-:W-:Y:S05]  /*2540*/  @P3 BRA `(.L_x_17029) ;  /* 0x0000008000003947 */ /* 0x000fea0003800000 */
[----:B------:R-:W-:-:S04]  /*2550*/  ISETP.NE.U32.AND P4, PT, RZ, c[0x0][0x180], PT ;  /* 0x00006000ff007a0c */ /* 0x000fc80003f85070 */
[----:B------:R-:W-:-:S13]  /*2560*/  ISETP.NE.AND.EX P4, PT, RZ, c[0x0][0x184], PT, P4 ;  /* 0x00006100ff007a0c */ /* 0x000fda0003f85340 */
[----:B------:R-:W-:Y:S05]  /*2570*/  @P4 BRA `(.L_x_17030) ;  /* 0x0000002000004947 */ /* 0x000fea0003800000 */
[----:B------:R-:W-:Y:S05]  /*2580*/  @P0 BRA `(.L_x_17031) ;  /* 0x0000008000000947 */ /* 0x000fea0003800000 */
[----:B------:R-:W-:Y:S05]  /*2590*/  BRA `(.L_x_17032) ;  /* 0x0000009000007947 */ /* 0x000fea0003800000 */
.L_x_17030:
[----:B-----5:R-:W-:-:S05]  /*25a0*/  HADD2.F32 R2, -RZ, R7.H0_H0 ;  /* 0x20000007ff027230 */ /* 0x020fca0000004100 */
[----:B------:R-:W-:Y:S01]  /*25b0*/  FADD.FTZ R137, R2, R137 ;  /* 0x0000008902897221 */ /* 0x000fe20000010000 */
[----:B------:R-:W-:Y:S05]  /*25c0*/  BRA `(.L_x_17031) ;  /* 0x0000004000007947 */ /* 0x000fea0003800000 */
.L_x_17029:
[----:B-----5:R-:W-:Y:S02]  /*25d0*/  HADD2.F32 R2, -RZ, R11.H0_H0 ;  /* 0x2000000bff027230 */ /* 0x020fe40000004100 */
[----:B------:R-:W-:-:S03]  /*25e0*/  @P2 HADD2.F32 R96, -RZ, R7.H0_H0 ;  /* 0x20000007ff602230 */ /* 0x000fc60000004100 */
[----:B------:R-:W-:-:S04]  /*25f0*/  FADD.FTZ R137, R2, R137 ;  /* 0x0000008902897221 */ /* 0x000fc80000010000 */
[----:B------:R-:W-:-:S05]  /*2600*/  @P2 FADD.FTZ R137, R96, R137 ;  /* 0x0000008960892221 */ /* 0x000fca0000010000 */
.L_x_17031:
[----:B------:R-:W-:-:S04]  /*2610*/  F2FP.PACK_AB R2, RZ, R137 ;  /* 0x00000089ff02723e */ /* 0x000fc800000000ff */
[----:B------:R-:W-:Y:S02]  /*2620*/  PRMT R95, R2, 0x7610, R95 ;  /* 0x00007610025f7816 */ /* 0x000fe4000000005f */
.L_x_17032:
[----:B------:R-:W-:Y:S01]  /*2630*/  HADD2.F32 R138, -RZ, R99.H1_H1 ;  /* 0x30000063ff8a7230 */ /* 0x000fe20000004100 */
[----:B------:R-:W-:Y:S05]  /*2640*/  @P3 BRA `(.L_x_17033) ;  /* 0x0000008000003947 */ /* 0x000fea0003800000 */
[----:B------:R-:W-:-:S04]  /*2650*/  ISETP.NE.U32.AND P4, PT, RZ, c[0x0][0x180], PT ;  /* 0x00006000ff007a0c */ /* 0x000fc80003f85070 */
[----:B------:R-:W-:-:S13]  /*2660*/  ISETP.NE.AND.EX P4, PT, RZ, c[0x0][0x184], PT, P4 ;  /* 0x00006100ff007a0c */ /* 0x000fda0003f85340 */
[----:B------:R-:W-:Y:S05]  /*2670*/  @P4 BRA `(.L_x_17034) ;  /* 0x0000002000004947 */ /* 0x000fea0003800000 */
[----:B------:R-:W-:Y:S05]  /*2680*/  @P0 BRA `(.L_x_17035) ;  /* 0x0000008000000947 */ /* 0x000fea0003800000 */
[----:B------:R-:W-:Y:S05]  /*2690*/  BRA `(.L_x_17036) ;  /* 0x0000009000007947 */ /* 0x000fea0003800000 */
.L_x_17034:
[----:B-----5:R-:W-:-:S05]  /*26a0*/  HADD2.F32 R3, -RZ, R7.H1_H1 ;  /* 0x30000007ff037230 */ /* 0x020fca0000004100 */
[----:B------:R-:W-:Y:S01]  /*26b0*/  FADD.FTZ R138, R3, R138 ;  /* 0x0000008a038a7221 */ /* 0x000fe20000010000 */
[----:B------:R-:W-:Y:S05]  /*26c0*/  BRA `(.L_x_17035) ;  /* 0x0000004000007947 */ /* 0x000fea0003800000 */
.L_x_17033:
[----:B-----5:R-:W-:Y:S02]  /*26d0*/  HADD2.F32 R3, -RZ, R11.H1_H1 ;  /* 0x3000000bff037230 */ /* 0x020fe40000004100 */
[----:B------:R-:W-:-:S03]  /*26e0*/  @P2 HADD2.F32 R97, -RZ, R7.H1_H1 ;  /* 0x30000007ff612230 */ /* 0x000fc60000004100 */
[----:B------:R-:W-:-:S04]  /*26f0*/  FADD.FTZ R138, R3, R138 ;  /* 0x0000008a038a7221 */ /* 0x000fc80000010000 */
[----:B------:R-:W-:-:S05]  /*2700*/  @P2 FADD.FTZ R138, R97, R138 ;  /* 0x0000008a618a2221 */ /* 0x000fca0000010000 */
.L_x_17035:
[----:B------:R-:W-:-:S04]  /*2710*/  F2FP.PACK_AB R2, RZ, R138 ;  /* 0x0000008aff02723e */ /* 0x000fc800000000ff */
[----:B------:R-:W-:Y:S02]  /*2720*/  PRMT R95, R95, 0x5410, R2 ;  /* 0x000054105f5f7816 */ /* 0x000fe40000000002 */
.L_x_17036:
        /* <DEDUP_REMOVED lines=19> */
.L_x_17038:
[----:B-----5:R-:W-:-:S05]  /*2860*/  HADD2.F32 R3, -RZ, R4.H0_H0 ;  /* 0x20000004ff037230 */ /* 0x020fca0000004100 */
[----:B------:R-:W-:Y:S01]  /*2870*/  FADD.FTZ R140, R3, R140 ;  /* 0x0000008c038c7221 */ /* 0x000fe20000010000 */
[----:B------:R-:W-:Y:S05]  /*2880*/  BRA `(.L_x_17039) ;  /* 0x0000004000007947 */ /* 0x000fea0003800000 */
.L_x_17037:
[----:B0----5:R-:W-:Y:S02]  /*2890*/  HADD2.F32 R3, -RZ, R8.H0_H0 ;  /* 0x20000008ff037230 */ /* 0x021fe40000004100 */
[----:B------:R-:W-:-:S03]  /*28a0*/  @P2 HADD2.F32 R101, -RZ, R4.H0_H0 ;  /* 0x20000004ff652230 */ /* 0x000fc60000004100 */
[----:B------:R-:W-:-:S04]  /*28b0*/  FADD.FTZ R140, R3, R140 ;  /* 0x0000008c038c7221 */ /* 0x000fc80000010000 */
[----:B------:R-:W-:-:S05]  /*28c0*/  @P2 FADD.FTZ R140, R101, R140 ;  /* 0x0000008c658c2221 */ /* 0x000fca0000010000 */
.L_x_17039:
[----:B------:R-:W-:-:S04]  /*28d0*/  F2FP.PACK_AB R2, RZ, R140 ;  /* 0x0000008cff02723e */ /* 0x000fc800000000ff */
[----:B------:R-:W-:Y:S02]  /*28e0*/  PRMT R92, R2, 0x7610, R92 ;  /* 0x00007610025c7816 */ /* 0x000fe4000000005c */
.L_x_17040:
[----:B------:R-:W-:Y:S01]  /*28f0*/  HADD2.F32 R101, -RZ, R96.H1_H1 ;  /* 0x30000060ff657230 */ /* 0x000fe20000004100 */
[----:B------:R-:W-:Y:S05]  /*2900*/  @P3 BRA `(.L_x_17041) ;  /* 0x0000008000003947 */ /* 0x000fea0003800000 */
[----:B------:R-:W-:-:S04]  /*2910*/  ISETP.NE.U32.AND P1, PT, RZ, c[0x0][0x180], PT ;  /* 0x00006000ff007a0c */ /* 0x000fc80003f25070 */
[----:B------:R-:W-:-:S13]  /*2920*/  ISETP.NE.AND.EX P1, PT, RZ, c[0x0][0x184], PT, P1 ;  /* 0x00006100ff007a0c */ /* 0x000fda0003f25310 */
[----:B------:R-:W-:Y:S05]  /*2930*/  @P1 BRA `(.L_x_17042) ;  /* 0x0000002000001947 */ /* 0x000fea0003800000 */
[----:B------:R-:W-:Y:S05]  /*2940*/  @P0 BRA `(.L_x_17043) ;  /* 0x0000008000000947 */ /* 0x000fea0003800000 */
[----:B------:R-:W-:Y:S05]  /*2950*/  BRA `(.L_x_17044) ;  /* 0x0000009000007947 */ /* 0x000fea0003800000 */
.L_x_17042:
[----:B-----5:R-:W-:-:S05]  /*2960*/  HADD2.F32 R2, -RZ, R4.H1_H1 ;  /* 0x30000004ff027230 */ /* 0x020fca0000004100 */
[----:B------:R-:W-:Y:S01]  /*2970*/  FADD.FTZ R101, R2, R101 ;  /* 0x0000006502657221 */ /* 0x000fe20000010000 */
[----:B------:R-:W-:Y:S05]  /*2980*/  BRA `(.L_x_17043) ;  /* 0x0000004000007947 */ /* 0x000fea0003800000 */
.L_x_17041:
[----:B-----5:R-:W-:Y:S02]  /*2990*/  HADD2.F32 R2, -RZ, R8.H1_H1 ;  /* 0x30000008ff027230 */ /* 0x020fe40000004100 */
[----:B------:R-:W-:-:S03]  /*29a0*/  @P2 HADD2.F32 R96, -RZ, R4.H1_H1 ;  /* 0x30000004ff602230 */ /* 0x000fc60000004100 */
[----:B------:R-:W-:-:S04]  /*29b0*/  FADD.FTZ R101, R2, R101 ;  /* 0x0000006502657221 */ /* 0x000fc80000010000 */
[----:B------:R-:W-:-:S05]  /*29c0*/  @P2 FADD.FTZ R101, R96, R101 ;  /* 0x0000006560652221 */ /* 0x000fca0000010000 */
.L_x_17043:
[----:B------:R-:W-:-:S04]  /*29d0*/  F2FP.PACK_AB R2, RZ, R101 ;  /* 0x00000065ff02723e */ /* 0x000fc800000000ff */
[----:B------:R-:W-:Y:S02]  /*29e0*/  PRMT R92, R92, 0x5410, R2 ;  /* 0x000054105c5c7816 */ /* 0x000fe40000000002 */
.L_x_17044:
[----:B------:R-:W-:Y:S01]  /*29f0*/  HADD2.F32 R100, -RZ, R97.H0_H0 ;  /* 0x20000061ff647230 */ /* 0x000fe20000004100 */
[----:B------:R-:W-:Y:S05]  /*2a00*/  @P3 BRA `(.L_x_17045) ;  /* 0x0000008000003947 */ /* 0x000fea0003800000 */
[----:B------:R-:W-:-:S04]  /*2a10*/  ISETP.NE.U32.AND P1, PT, RZ, c[0x0][0x180], PT ;  /* 0x00006000ff007a0c */ /* 0x000fc80003f25070 */
[----:B------:R-:W-:-:S13]  /*2a20*/  ISETP.NE.AND.EX P1, PT, RZ, c[0x0][0x184], PT, P1 ;  /* 0x00006100ff007a0c */ /* 0x000fda0003f25310 */
[----:B------:R-:W-:Y:S05]  /*2a30*/  @P1 BRA `(.L_x_17046) ;  /* 0x0000002000001947 */ /* 0x000fea0003800000 */
[----:B------:R-:W-:Y:S05]  /*2a40*/  @P0 BRA `(.L_x_17047) ;  /* 0x0000008000000947 */ /* 0x000fea0003800000 */
[----:B------:R-:W-:Y:S05]  /*2a50*/  BRA `(.L_x_17048) ;  /* 0x0000009000007947 */ /* 0x000fea0003800000 */
.L_x_17046:
[----:B-----5:R-:W-:-:S05]  /*2a60*/  HADD2.F32 R3, -RZ, R5.H0_H0 ;  /* 0x20000005ff037230 */ /* 0x020fca0000004100 */
[----:B------:R-:W-:Y:S01]  /*2a70*/  FADD.FTZ R100, R3, R100 ;  /* 0x0000006403647221 */ /* 0x000fe20000010000 */
[----:B------:R-:W-:Y:S05]  /*2a80*/  BRA `(.L_x_17047) ;  /* 0x0000004000007947 */ /* 0x000fea0003800000 */
.L_x_17045:
[----:B-----5:R-:W-:Y:S02]  /*2a90*/  HADD2.F32 R3, -RZ, R9.H0_H0 ;  /* 0x20000009ff037230 */ /* 0x020fe40000004100 */
[----:B------:R-:W-:-:S03]  /*2aa0*/  @P2 HADD2.F32 R103, -RZ, R5.H0_H0 ;  /* 0x20000005ff672230 */ /* 0x000fc60000004100 */
[----:B------:R-:W-:-:S04]  /*2ab0*/  FADD.FTZ R100, R3, R100 ;  /* 0x0000006403647221 */ /* 0x000fc80000010000 */
[----:B------:R-:W-:-:S05]  /*2ac0*/  @P2 FADD.FTZ R100, R103, R100 ;  /* 0x0000006467642221 */ /* 0x000fca0000010000 */
.L_x_17047:
[----:B------:R-:W-:-:S04]  /*2ad0*/  F2FP.PACK_AB R2, RZ, R100 ;  /* 0x00000064ff02723e */ /* 0x000fc800000000ff */
[----:B------:R-:W-:Y:S02]  /*2ae0*/  PRMT R93, R2, 0x7610, R93 ;  /* 0x00007610025d7816 */ /* 0x000fe4000000005d */
.L_x_17048:
[----:B------:R-:W-:Y:S01]  /*2af0*/  HADD2.F32 R102, -RZ, R97.H1_H1 ;  /* 0x30000061ff667230 */ /* 0x000fe20000004100 */
[----:B------:R-:W-:Y:S05]  /*2b00*/  @P3 BRA `(.L_x_17049) ;  /* 0x0000008000003947 */ /* 0x000fea0003800000 */
[----:B------:R-:W-:-:S04]  /*2b10*/  ISETP.NE.U32.AND P1, PT, RZ, c[0x0][0x180], PT ;  /* 0x00006000ff007a0c */ /* 0x000fc80003f25070 */
[----:B------:R-:W-:-:S13]  /*2b20*/  ISETP.NE.AND.EX P1, PT, RZ, c[0x0][0x184], PT, P1 ;  /* 0x00006100ff007a0c */ /* 0x000fda0003f25310 */
[----:B------:R-:W-:Y:S05]  /*2b30*/  @P1 BRA `(.L_x_17050) ;  /* 0x0000002000001947 */ /* 0x000fea0003800000 */
[----:B------:R-:W-:Y:S05]  /*2b40*/  @P0 BRA `(.L_x_17051) ;  /* 0x0000008000000947 */ /* 0x000fea0003800000 */
[----:B------:R-:W-:Y:S05]  /*2b50*/  BRA `(.L_x_17052) ;  /* 0x0000009000007947 */ /* 0x000fea0003800000 */
.L_x_17050:
[----:B-----5:R-:W-:-:S05]  /*2b60*/  HADD2.F32 R3, -RZ, R5.H1_H1 ;  /* 0x30000005ff037230 */ /* 0x020fca0000004100 */
[----:B------:R-:W-:Y:S01]  /*2b70*/  FADD.FTZ R102, R3, R102 ;  /* 0x0000006603667221 */ /* 0x000fe20000010000 */
[----:B------:R-:W-:Y:S05]  /*2b80*/  BRA `(.L_x_17051) ;  /* 0x0000004000007947 */ /* 0x000fea0003800000 */
.L_x_17049:
[----:B-----5:R-:W-:Y:S02]  /*2b90*/  HADD2.F32 R3, -RZ, R9.H1_H1 ;  /* 0x30000009ff037230 */ /* 0x020fe40000004100 */
[----:B------:R-:W-:-:S03]  /*2ba0*/  @P2 HADD2.F32 R97, -RZ, R5.H1_H1 ;  /* 0x30000005ff612230 */ /* 0x000fc60000004100 */
[----:B------:R-:W-:-:S04]  /*2bb0*/  FADD.FTZ R102, R3, R102 ;  /* 0x0000006603667221 */ /* 0x000fc80000010000 */
[----:B------:R-:W-:-:S05]  /*2bc0*/  @P2 FADD.FTZ R102, R97, R102 ;  /* 0x0000006661662221 */ /* 0x000fca0000010000 */
.L_x_17051:
[----:B------:R-:W-:-:S04]  /*2bd0*/  F2FP.PACK_AB R2, RZ, R102 ;  /* 0x00000066ff02723e */ /* 0x000fc800000000ff */
[----:B------:R-:W-:Y:S02]  /*2be0*/  PRMT R93, R93, 0x5410, R2 ;  /* 0x000054105d5d7816 */ /* 0x000fe40000000002 */
.L_x_17052:
[----:B------:R-:W-:Y:S01]  /*2bf0*/  HADD2.F32 R103, -RZ, R98.H0_H0 ;  /* 0x20000062ff677230 */ /* 0x000fe20000004100 */
[----:B------:R-:W-:Y:S05]  /*2c00*/  @P3 BRA `(.L_x_17053) ;  /* 0x0000008000003947 */ /* 0x000fea0003800000 */
[----:B------:R-:W-:-:S04]  /*2c10*/  ISETP.NE.U32.AND P1, PT, RZ, c[0x0][0x180], PT ;  /* 0x00006000ff007a0c */ /* 0x000fc80003f25070 */
[----:B------:R-:W-:-:S13]  /*2c20*/  ISETP.NE.AND.EX P1, PT, RZ, c[0x0][0x184], PT, P1 ;  /* 0x00006100ff007a0c */ /* 0x000fda0003f25310 */
[----:B------:R-:W-:Y:S05]  /*2c30*/  @P1 BRA `(.L_x_17054) ;  /* 0x0000002000001947 */ /* 0x000fea0003800000 */
[----:B------:R-:W-:Y:S05]  /*2c40*/  @P0 BRA `(.L_x_17055) ;  /* 0x0000008000000947 */ /* 0x000fea0003800000 */
[----:B------:R-:W-:Y:S05]  /*2c50*/  BRA `(.L_x_17056) ;  /* 0x0000009000007947 */ /* 0x000fea0003800000 */
.L_x_17054:
[----:B-----5:R-:W-:-:S05]  /*2c60*/  HADD2.F32 R2, -RZ, R6.H0_H0 ;  /* 0x20000006ff027230 */ /* 0x020fca0000004100 */
[----:B------:R-:W-:Y:S01]  /*2c70*/  FADD.FTZ R103, R2, R103 ;  /* 0x0000006702677221 */ /* 0x000fe20000010000 */
[----:B------:R-:W-:Y:S05]  /*2c80*/  BRA `(.L_x_17055) ;  /* 0x0000004000007947 */ /* 0x000fea0003800000 */
.L_x_17053:
[----:B-----5:R-:W-:Y:S02]  /*2c90*/  HADD2.F32 R2, -RZ, R10.H0_H0 ;  /* 0x2000000aff027230 */ /* 0x020fe40000004100 */
[----:B------:R-:W-:-:S03]  /*2ca0*/  @P2 HADD2.F32 R96, -RZ, R6.H0_H0 ;  /* 0x20000006ff602230 */ /* 0x000fc60000004100 */
[----:B------:R-:W-:-:S04]  /*2cb0*/  FADD.FTZ R103, R2, R103 ;  /* 0x0000006702677221 */ /* 0x000fc80000010000 */
[----:B------:R-:W-:-:S05]  /*2cc0*/  @P2 FADD.FTZ R103, R96, R103 ;  /* 0x0000006760672221 */ /* 0x000fca0000010000 */
.L_x_17055:
[----:B------:R-:W-:-:S04]  /*2cd0*/  F2FP.PACK_AB R2, RZ, R103 ;  /* 0x00000067ff02723e */ /* 0x000fc800000000ff */
[----:B------:R-:W-:Y:S02]  /*2ce0*/  PRMT R94, R2, 0x7610, R94 ;  /* 0x00007610025e7816 */ /* 0x000fe4000000005e */
.L_x_17056:
[----:B------:R-:W-:Y:S01]  /*2cf0*/  HADD2.F32 R98, -RZ, R98.H1_H1 ;  /* 0x30000062ff627230 */ /* 0x000fe20000004100 */
[----:B------:R-:W-:Y:S05]  /*2d00*/  @P3 BRA `(.L_x_17057) ;  /* 0x0000008000003947 */ /* 0x000fea0003800000 */
[----:B------:R-:W-:-:S04]  /*2d10*/  ISETP.NE.U32.AND P1, PT, RZ, c[0x0][0x180], PT ;  /* 0x00006000ff007a0c */ /* 0x000fc80003f25070 */
[----:B------:R-:W-:-:S13]  /*2d20*/  ISETP.NE.AND.EX P1, PT, RZ, c[0x0][0x184], PT, P1 ;  /* 0x00006100ff007a0c */ /* 0x000fda0003f25310 */
[----:B------:R-:W-:Y:S05]  /*2d30*/  @P1 BRA `(.L_x_17058) ;  /* 0x0000002000001947 */ /* 0x000fea0003800000 */
[----:B------:R-:W-:Y:S05]  /*2d40*/  @P0 BRA `(.L_x_17059) ;  /* 0x0000008000000947 */ /* 0x000fea0003800000 */
[----:B------:R-:W-:Y:S05]  /*2d50*/  BRA `(.L_x_17060) ;  /* 0x0000009000007947 */ /* 0x000fea0003800000 */
.L_x_17058:
[----:B-----5:R-:W-:-:S05]  /*2d60*/  HADD2.F32 R3, -RZ, R6.H1_H1 ;  /* 0x30000006ff037230 */ /* 0x020fca0000004100 */
[----:B------:R-:W-:Y:S01]  /*2d70*/  FADD.FTZ R98, R3, R98 ;  /* 0x0000006203627221 */ /* 0x000fe20000010000 */
[----:B------:R-:W-:Y:S05]  /*2d80*/  BRA `(.L_x_17059) ;  /* 0x0000004000007947 */ /* 0x000fea0003800000 */
.L_x_17057:
[----:B-----5:R-:W-:Y:S02]  /*2d90*/  HADD2.F32 R3, -RZ, R10.H1_H1 ;  /* 0x3000000aff037230 */ /* 0x020fe40000004100 */
[----:B------:R-:W-:-:S03]  /*2da0*/  @P2 HADD2.F32 R97, -RZ, R6.H1_H1 ;  /* 0x30000006ff612230 */ /* 0x000fc60000004100 */
[----:B------:R-:W-:-:S04]  /*2db0*/  FADD.FTZ R98, R3, R98 ;  /* 0x0000006203627221 */ /* 0x000fc80000010000 */
[----:B------:R-:W-:-:S05]  /*2dc0*/  @P2 FADD.FTZ R98, R97, R98 ;  /* 0x0000006261622221 */ /* 0x000fca0000010000 */
.L_x_17059:
[----:B------:R-:W-:-:S04]  /*2dd0*/  F2FP.PACK_AB R2, RZ, R98 ;  /* 0x00000062ff02723e */ /* 0x000fc800000000ff */
[----:B------:R-:W-:Y:S02]  /*2de0*/  PRMT R94, R94, 0x5410, R2 ;  /* 0x000054105e5e7816 */ /* 0x000fe40000000002 */
.L_x_17060:
[----:B------:R-:W-:Y:S01]  /*2df0*/  HADD2.F32 R141, -RZ, R99.H0_H0 ;  /* 0x20000063ff8d7230 */ /* 0x000fe20000004100 */
[----:B------:R-:W-:Y:S05]  /*2e00*/  @P3 BRA `(.L_x_17061) ;  /* 0x0000008000003947 */ /* 0x000fea0003800000 */
[----:B------:R-:W-:-:S04]  /*2e10*/  ISETP.NE.U32.AND P1, PT, RZ, c[0x0][0x180], PT ;  /* 0x00006000ff007a0c */ /* 0x000fc80003f25070 */
[----:B------:R-:W-:-:S13]  /*2e20*/  ISETP.NE.AND.EX P1, PT, RZ, c[0x0][0x184], PT, P1 ;  /* 0x00006100ff007a0c */ /* 0x000fda0003f25310 */
[----:B------:R-:W-:Y:S05]  /*2e30*/  @P1 BRA `(.L_x_17062) ;  /* 0x0000002000001947 */ /* 0x000fea0003800000 */
[----:B------:R-:W-:Y:S05]  /*2e40*/  @P0 BRA `(.L_x_17063) ;  /* 0x0000008000000947 */ /* 0x000fea0003800000 */
[----:B------:R-:W-:Y:S05]  /*2e50*/  BRA `(.L_x_17064) ;  /* 0x0000009000007947 */ /* 0x000fea0003800000 */
.L_x_17062:
[----:B-----5:R-:W-:-:S05]  /*2e60*/  HADD2.F32 R2, -RZ, R7.H0_H0 ;  /* 0x20000007ff027230 */ /* 0x020fca0000004100 */
[----:B------:R-:W-:Y:S01]  /*2e70*/  FADD.FTZ R141, R2, R141 ;  /* 0x0000008d028d7221 */ /* 0x000fe20000010000 */
[----:B------:R-:W-:Y:S05]  /*2e80*/  BRA `(.L_x_17063) ;  /* 0x0000004000007947 */ /* 0x000fea0003800000 */
.L_x_17061:
[----:B-----5:R-:W-:Y:S02]  /*2e90*/  HADD2.F32 R2, -RZ, R11.H0_H0 ;  /* 0x2000000bff027230 */ /* 0x020fe40000004100 */
[----:B------:R-:W-:-:S03]  /*2ea0*/  @P2 HADD2.F32 R96, -RZ, R7.H0_H0 ;  /* 0x20000007ff602230 */ /* 0x000fc60000004100 */
[----:B------:R-:W-:-:S04]  /*2eb0*/  FADD.FTZ R141, R2, R141 ;  /* 0x0000008d028d7221 */ /* 0x000fc80000010000 */
[----:B------:R-:W-:-:S05]  /*2ec0*/  @P2 FADD.FTZ R141, R96, R141 ;  /* 0x0000008d608d2221 */ /* 0x000fca0000010000 */
.L_x_17063:
[----:B------:R-:W-:-:S04]  /*2ed0*/  F2FP.PACK_AB R2, RZ, R141 ;  /* 0x0000008dff02723e */ /* 0x000fc800000000ff */
[----:B------:R-:W-:Y:S02]  /*2ee0*/  PRMT R95, R2, 0x7610, R95 ;  /* 0x00007610025f7816 */ /* 0x000fe4000000005f */
.L_x_17064:
[----:B------:R-:W-:Y:S01]  /*2ef0*/  HADD2.F32 R99, -RZ, R99.H1_H1 ;  /* 0x30000063ff637230 */ /* 0x000fe20000004100 */
[----:B------:R-:W-:Y:S05]  /*2f00*/  @P3 BRA `(.L_x_17065) ;  /* 0x0000008000003947 */ /* 0x000fea0003800000 */
[----:B------:R-:W-:-:S04]  /*2f10*/  ISETP.NE.U32.AND P1, PT, RZ, c[0x0][0x180], PT ;  /* 0x00006000ff007a0c */ /* 0x000fc80003f25070 */
[----:B------:R-:W-:-:S13]  /*2f20*/  ISETP.NE.AND.EX P1, PT, RZ, c[0x0][0x184], PT, P1 ;  /* 0x00006100ff007a0c */ /* 0x000fda0003f25310 */
[----:B------:R-:W-:Y:S05]  /*2f30*/  @P1 BRA `(.L_x_17066) ;  /* 0x0000002000001947 */ /* 0x000fea0003800000 */
[----:B------:R-:W-:Y:S05]  /*2f40*/  @P0 BRA `(.L_x_17067) ;  /* 0x0000008000000947 */ /* 0x000fea0003800000 */
[----:B------:R-:W-:Y:S05]  /*2f50*/  BRA `(.L_x_17068) ;  /* 0x0000009000007947 */ /* 0x000fea0003800000 */
.L_x_17066:
[----:B-----5:R-:W-:-:S05]  /*2f60*/  HADD2.F32 R2, -RZ, R7.H1_H1 ;  /* 0x30000007ff027230 */ /* 0x020fca0000004100 */
[----:B------:R-:W-:Y:S01]  /*2f70*/  FADD.FTZ R99, R2, R99 ;  /* 0x0000006302637221 */ /* 0x000fe20000010000 */
[----:B------:R-:W-:Y:S05]  /*2f80*/  BRA `(.L_x_17067) ;  /* 0x0000004000007947 */ /* 0x000fea0003800000 */
.L_x_17065:
[----:B-----5:R-:W-:Y:S02]  /*2f90*/  HADD2.F32 R2, -RZ, R11.H1_H1 ;  /* 0x3000000bff027230 */ /* 0x020fe40000004100 */
[----:B------:R-:W-:-:S03]  /*2fa0*/  @P2 HADD2.F32 R96, -RZ, R7.H1_H1 ;  /* 0x30000007ff602230 */ /* 0x000fc60000004100 */
[----:B------:R-:W-:-:S04]  /*2fb0*/  FADD.FTZ R99, R2, R99 ;  /* 0x0000006302637221 */ /* 0x000fc80000010000 */
[----:B------:R-:W-:-:S05]  /*2fc0*/  @P2 FADD.FTZ R99, R96, R99 ;  /* 0x0000006360632221 */ /* 0x000fca0000010000 */
.L_x_17067:
[----:B------:R-:W-:-:S04]  /*2fd0*/  F2FP.PACK_AB R2, RZ, R99 ;  /* 0x00000063ff02723e */ /* 0x000fc800000000ff */
[----:B------:R-:W-:Y:S02]  /*2fe0*/  PRMT R95, R95, 0x5410, R2 ;  /* 0x000054105f5f7816 */ /* 0x000fe40000000002 */
.L_x_17068:
        /* <DEDUP_REMOVED lines=45> */
.L_x_17073:
        /* <DEDUP_REMOVED lines=100> */
.L_x_17074:
        /* <DEDUP_REMOVED lines=30> */
[C---:B------:R-:W-:Y:S01]  /*3ae0*/  FADD.FTZ R127, -R145.reuse, R127 ;  /* 0x0000007f917f7221 */ /* 0x040fe20000010100 */
[----:B-1----:R0:W-:Y:S01]  /*3af0*/  @!P2 STG.E [R96.64], R3 ;  /* 0x000000036000a986 */ /* 0x0021e2000c101904 */
[----:B------:R-:W-:-:S02]  /*3b00*/  FADD.FTZ R152, -R145, R101 ;  /* 0x0000006591987221 */ /* 0x000fc40000010100 */
[C---:B------:R-:W-:Y:S02]  /*3b10*/  FADD.FTZ R102, -R145.reuse, R102 ;  /* 0x0000006691667221 */ /* 0x040fe40000010100 */
[C---:B------:R-:W-:Y:S02]  /*3b20*/  FADD.FTZ R156, -R145.reuse, R99 ;  /* 0x00000063919c7221 */ /* 0x040fe40000010100 */
[C---:B------:R-:W-:Y:S02]  /*3b30*/  FADD.FTZ R111, -R145.reuse, R111 ;  /* 0x0000006f916f7221 */ /* 0x040fe40000010100 */
[C---:B------:R-:W-:Y:S02]  /*3b40*/  FADD.FTZ R110, -R145.reuse, R110 ;  /* 0x0000006e916e7221 */ /* 0x040fe40000010100 */
[----:B------:R-:W-:Y:S02]  /*3b50*/  FADD.FTZ R109, -R145, R109 ;  /* 0x0000006d916d7221 */ /* 0x000fe40000010100 */
[----:B0-----:R-:W-:-:S02]  /*3b60*/  FMUL.FTZ R97, R3, R114 ;  /* 0x0000007203617220 */ /* 0x001fc40000410000 */
        /* <DEDUP_REMOVED lines=62> */
[----:B------:R-:W-:Y:S01]  /*3f50*/  FFMA.FTZ R102, R37, R114, R77 ;  /* 0x0000007225667223 */ /* 0x000fe2000001004d */
[----:B------:R-:W-:Y:S01]  /*3f60*/  IADD3 R114, R143, 0x20, RZ ;  /* 0x000000208f727810 */ /* 0x000fe20007ffe0ff */
        /* <DEDUP_REMOVED lines=23> */
[----:B------:R-:W-:Y:S01]  /*40e0*/  FFMA.FTZ R3, R25, R132, R65 ;  /* 0x0000008419037223 */ /* 0x000fe20000010041 */
[----:B------:R-:W-:Y:S01]  /*40f0*/  F2FP.PACK_AB R105, R116, R105 ;  /* 0x000000697469723e */ /* 0x000fe200000000ff */
[----:B------:R-:W-:Y:S01]  /*4100*/  FFMA.FTZ R109, R33, R124, R73 ;  /* 0x0000007c216d7223 */ /* 0x000fe20000010049 */
[----:B------:R-:W-:Y:S01]  /*4110*/  HFMA2.MMA R124, -RZ, RZ, 0, 9.5367431640625e-07 ;  /* 0x00000010ff7c7435 */ /* 0x000fe200000001ff */
        /* <DEDUP_REMOVED lines=30> */
[----:B------:R-:W-:Y:S01]  /*4300*/  F2FP.PACK_AB R109, R148, R109 ;  /* 0x0000006d946d723e */ /* 0x000fe200000000ff */
[----:B------:R-:W-:-:S03]  /*4310*/  IMAD.WIDE.U32 R2, R112, R124, c[0x0][0x208] ;  /* 0x0000820070027625 */ /* 0x000fc600078e007c */
[----:B------:R-:W-:Y:S01]  /*4320*/  F2FP.PACK_AB R119, R156, R119 ;  /* 0x000000779c77723e */ /* 0x000fe200000000ff */
        /* <DEDUP_REMOVED lines=13> */
.L_x_17071:
[----:B------:R-:W-:Y:S05]  /*4400*/  EXIT ;  /* 0x000000000000794d */ /* 0x000fea0003800000 */
.L_x_17069:
[----:B0-----:R-:W-:Y:S01]  /*4410*/  HFMA2.MMA R96, -RZ, RZ, 0, 1.847743988037109375e-06 ;  /* 0x0000001fff607435 */ /* 0x001fe200000001ff */
[----:B------:R-:W-:Y:S02]  /*4420*/  MOV R142, 0x1 ;  /* 0x00000001008e7802 */ /* 0x000fe40000000f00 */
[----:B------:R-:W-:Y:S02]  /*4430*/  MOV R97, 0xffffffff ;  /* 0xffffffff00617802 */ /* 0x000fe40000000f00 */
[----:B------:R-:W-:Y:S02]  /*4440*/  MOV R2, 0x4460 ;  /* 0x0000446000027802 */ /* 0x000fe40000000f00 */
[----:B-----5:R-:W-:Y:S05]  /*4450*/  CALL.REL.NOINC `($__internal_43_$__cuda_sm70_shflsync_bfly_p) ;  /* 0x0000089000007944 */ /* 0x020fea0003c00000 */
[----:B-1----:R-:W-:Y:S01]  /*4460*/  MOV R2, R142 ;  /* 0x0000008e00027202 */ /* 0x002fe20000000f00 */
[----:B0-----:R-:W-:Y:S05]  /*4470*/  BRA `(.L_x_17073) ;  /* 0xffffee4000007947 */ /* 0x001fea000383ffff */
.L_x_17070:
[----:B------:R-:W-:Y:S01]  /*4480*/  HFMA2.MMA R142, -RZ, RZ, 0, 1.1920928955078125e-07 ;  /* 0x00000002ff8e7435 */ /* 0x000fe200000001ff */
[----:B------:R-:W-:Y:S02]  /*4490*/  MOV R96, 0x1f ;  /* 0x0000001f00607802 */ /* 0x000fe40000000f00 */
[----:B------:R-:W-:Y:S02]  /*44a0*/  MOV R97, 0xffffffff ;  /* 0xffffffff00617802 */ /* 0x000fe40000000f00 */
[----:B------:R-:W-:-:S02]  /*44b0*/  MOV R2, 0x44d0 ;  /* 0x000044d000027802 */ /* 0x000fc40000000f00 */
[----:B-----5:R-:W-:Y:S05]  /*44c0*/  CALL.REL.NOINC `($__internal_43_$__cuda_sm70_shflsync_bfly_p) ;  /* 0x0000082000007944 */ /* 0x020fea0003c00000 */
[----:B01----:R-:W-:Y:S01]  /*44d0*/  FADD.FTZ R143, R143, R142 ;  /* 0x0000008e8f8f7221 */ /* 0x003fe20000010000 */
[----:B------:R-:W-:Y:S01]  /*44e0*/  HFMA2.MMA R142, -RZ, RZ, 0, 2.384185791015625e-07 ;  /* 0x00000004ff8e7435 */ /* 0x000fe200000001ff */
[----:B------:R-:W-:-:S02]  /*44f0*/  MOV R96, 0x1f ;  /* 0x0000001f00607802 */ /* 0x000fc40000000f00 */
[----:B------:R-:W-:Y:S02]  /*4500*/  MOV R97, 0xffffffff ;  /* 0xffffffff00617802 */ /* 0x000fe40000000f00 */
[----:B------:R-:W-:Y:S02]  /*4510*/  MOV R2, 0x4530 ;  /* 0x0000453000027802 */ /* 0x000fe40000000f00 */
[----:B------:R-:W-:Y:S05]  /*4520*/  CALL.REL.NOINC `($__internal_43_$__cuda_sm70_shflsync_bfly_p) ;  /* 0x000007c000007944 */ /* 0x000fea0003c00000 */
[----:B01----:R-:W-:Y:S01]  /*4530*/  FADD.FTZ R143, R143, R142 ;  /* 0x0000008e8f8f7221 */ /* 0x003fe20000010000 */
[----:B------:R-:W-:Y:S01]  /*4540*/  HFMA2.MMA R142, -RZ, RZ, 0, 4.76837158203125e-07 ;  /* 0x00000008ff8e7435 */ /* 0x000fe200000001ff */
[----:B------:R-:W-:Y:S02]  /*4550*/  MOV R96, 0x1f ;  /* 0x0000001f00607802 */ /* 0x000fe40000000f00 */
[----:B------:R-:W-:Y:S02]  /*4560*/  MOV R97, 0xffffffff ;  /* 0xffffffff00617802 */ /* 0x000fe40000000f00 */
[----:B------:R-:W-:Y:S02]  /*4570*/  MOV R2, 0x4590 ;  /* 0x0000459000027802 */ /* 0x000fe40000000f00 */
[----:B------:R-:W-:Y:S05]  /*4580*/  CALL.REL.NOINC `($__internal_43_$__cuda_sm70_shflsync_bfly_p) ;  /* 0x0000076000007944 */ /* 0x000fea0003c00000 */
[----:B01----:R-:W-:Y:S01]  /*4590*/  FADD.FTZ R143, R143, R142 ;  /* 0x0000008e8f8f7221 */ /* 0x003fe20000010000 */
[----:B------:R-:W-:Y:S01]  /*45a0*/  HFMA2.MMA R142, -RZ, RZ, 0, 9.5367431640625e-07 ;  /* 0x00000010ff8e7435 */ /* 0x000fe200000001ff */
[----:B------:R-:W-:-:S02]  /*45b0*/  MOV R96, 0x1f ;  /* 0x0000001f00607802 */ /* 0x000fc40000000f00 */
[----:B------:R-:W-:Y:S02]  /*45c0*/  MOV R97, 0xffffffff ;  /* 0xffffffff00617802 */ /* 0x000fe40000000f00 */
[----:B------:R-:W-:Y:S02]  /*45d0*/  MOV R2, 0x45f0 ;  /* 0x000045f000027802 */ /* 0x000fe40000000f00 */
[----:B------:R-:W-:Y:S05]  /*45e0*/  CALL.REL.NOINC `($__internal_43_$__cuda_sm70_shflsync_bfly_p) ;  /* 0x0000070000007944 */ /* 0x000fea0003c00000 */
        /* <DEDUP_REMOVED lines=86> */
[----:B------:R-:W-:Y:S05]  /*4b50*/  CALL.REL.NOINC `($__internal_43_$__cuda_sm70_shflsync_bfly_p) ;  /* 0x0000019000007944 */ /* 0x000fea0003c00000 */
[----:B01----:R-:W-:Y:S01]  /*4b60*/  FADD.FTZ R143, R143, R142 ;  /* 0x0000008e8f8f7221 */ /* 0x003fe20000010000 */
[----:B------:R-:W-:Y:S01]  /*4b70*/  HFMA2.MMA R142, -RZ, RZ, 0, 1.1920928955078125e-07 ;  /* 0x00000002ff8e7435 */ /* 0x000fe200000001ff */
[----:B------:R-:W-:Y:S02]  /*4b80*/  MOV R96, 0x1f ;  /* 0x0000001f00607802 */ /* 0x000fe40000000f00 */
[----:B------:R-:W-:Y:S02]  /*4b90*/  MOV R97, 0xffffffff ;  /* 0xffffffff00617802 */ /* 0x000fe40000000f00 */
[----:B------:R-:W-:Y:S02]  /*4ba0*/  MOV R2, 0x4bc0 ;  /* 0x00004bc000027802 */ /* 0x000fe40000000f00 */
[----:B------:R-:W-:Y:S05]  /*4bb0*/  CALL.REL.NOINC `($__internal_43_$__cuda_sm70_shflsync_bfly_p) ;  /* 0x0000013000007944 */ /* 0x000fea0003c00000 */
[----:B01----:R-:W-:Y:S01]  /*4bc0*/  FADD.FTZ R143, R143, R142 ;  /* 0x0000008e8f8f7221 */ /* 0x003fe20000010000 */
[----:B------:R-:W-:Y:S01]  /*4bd0*/  HFMA2.MMA R142, -RZ, RZ, 0, 2.384185791015625e-07 ;  /* 0x00000004ff8e7435 */ /* 0x000fe200000001ff */
[----:B------:R-:W-:Y:S02]  /*4be0*/  MOV R96, 0x1f ;  /* 0x0000001f00607802 */ /* 0x000fe40000000f00 */
[----:B------:R-:W-:-:S02]  /*4bf0*/  MOV R97, 0xffffffff ;  /* 0xffffffff00617802 */ /* 0x000fc40000000f00 */
        /* <DEDUP_REMOVED lines=10> */
[----:B------:R-:W-:Y:S02]  /*4ca0*/  MOV R96, 0x1f ;  /* 0x0000001f00607802 */ /* 0x000fe40000000f00 */
[----:B------:R-:W-:-:S02]  /*4cb0*/  MOV R97, 0xffffffff ;  /* 0xffffffff00617802 */ /* 0x000fc40000000f00 */
[----:B------:R-:W-:Y:S02]  /*4cc0*/  MOV R2, 0x4ce0 ;  /* 0x00004ce000027802 */ /* 0x000fe40000000f00 */
[----:B------:R-:W-:Y:S05]  /*4cd0*/  CALL.REL.NOINC `($__internal_43_$__cuda_sm70_shflsync_bfly_p) ;  /* 0x0000001000007944 */ /* 0x000fea0003c00000 */
[----:B01----:R-:W-:Y:S05]  /*4ce0*/  BRA `(.L_x_17074) ;  /* 0xffffec1000007947 */ /* 0x003fea000383ffff */
        .weak           $__internal_43_$__cuda_sm70_shflsync_bfly_p
        .type           $__internal_43_$__cuda_sm70_shflsync_bfly_p,@function
        .size           $__internal_43_$__cuda_sm70_shflsync_bfly_p,(.L_x_33021 - $__internal_43_$__cuda_sm70_shflsync_bfly_p)
$__internal_43_$__cuda_sm70_shflsync_bfly_p:
[----:B------:R-:W-:Y:S01]  /*4cf0*/  HFMA2.MMA R3, -RZ, RZ, 0, 0 ;  /* 0x00000000ff037435 */ /* 0x000fe200000001ff */
[----:B------:R-:W-:Y:S04]  /*4d00*/  WARPSYNC R97 ;  /* 0x0000006100007348 */ /* 0x000fe80003800000 */
[----:B------:R0:W1:Y:S01]  /*4d10*/  SHFL.BFLY PT, R142, R143, R142, R96 ;  /* 0x0c00008e8f8e7389 */ /* 0x00006200000e0060 */
[----:B------:R-:W-:Y:S05]  /*4d20*/  RET.REL.NODEC R2 `(_ZN10layer_norm31ln_parallel_residual_fwd_kernelINS_13Kernel_traitsIf6__halfS2_S2_fjLj1280ELj1ELj4ELj1ELj16ENS_18Kernel_traits_baseILj1280EfS2_S2_S2_fjLj128EEEEELb0ELb1ELb1EEEvNS_9FwdParamsE) ;  /* 0xffffb2d002007950 */ /* 0x000fea0003c3ffff */
.L_x_17075:
        /* <DEDUP_REMOVED lines=13> */
.L_x_33021:


//--------------------- .text._ZN10layer_norm31ln_parallel_residual_fwd_kernelINS_13Kernel_traitsIf6__halfS2_S2_fjLj1280ELj1ELj4ELj1ELj16ENS_18Kernel_traits_baseILj1280EfS2_S2_S2_fjLj128EEEEELb1ELb0ELb0EEEvNS_9FwdParamsE --------------------------
	.section	.text._ZN10layer_norm31ln_parallel_residual_fwd_kernelINS_13Kernel_traitsIf6__halfS2_S2_fjLj1280ELj1ELj4ELj1ELj16ENS_18Kernel_traits_baseILj1280EfS2_S2_S2_fjLj128EEEEELb1ELb0ELb0EEEvNS_9FwdParamsE,"ax",@progbits
	.sectioninfo	@"SHI_REGISTERS=249"
	.align	128
        .global         _ZN10layer_norm31ln_parallel_residual_fwd_kernelINS_13Kernel_traitsIf6__halfS2_S2_fjLj1280ELj1ELj4ELj1ELj16ENS_18Kernel_traits_baseILj1280EfS2_S2_S2_fjLj128EEEEELb1ELb0ELb0EEEvNS_9FwdParamsE
        .type           _ZN10layer_norm31ln_parallel_residual_fwd_kernelINS_13Kernel_traitsIf6__halfS2_S2_fjLj1280ELj1ELj4ELj1ELj16ENS_18Kernel_traits_baseILj1280EfS2_S2_S2_fjLj128EEEEELb1ELb0ELb0EEEvNS_9FwdParamsE,@function
        .size           _ZN10layer_norm31ln_parallel_residual_fwd_kernelINS_13Kernel_traitsIf6__halfS2_S2_fjLj1280ELj1ELj4ELj1ELj16ENS_18Kernel_traits_baseILj1280EfS2_S2_S2_fjLj128EEEEELb1ELb0ELb0EEEvNS_9FwdParamsE,(.L_x_33022 - _ZN10layer_norm31ln_parallel_residual_fwd_kernelINS_13Kernel_traitsIf6__halfS2_S2_fjLj1280ELj1ELj4ELj1ELj16ENS_18Kernel_traits_baseILj1280EfS2_S2_S2_fjLj128EEEEELb1ELb0ELb0EEEvNS_9FwdParamsE)
        .other          _ZN10layer_norm31ln_parallel_residual_fwd_kernelINS_13Kernel_traitsIf6__halfS2_S2_fjLj1280ELj1ELj4ELj1ELj16ENS_18Kernel_traits_baseILj1280EfS2_S2_S2_fjLj128EEEEELb1ELb0ELb0EEEvNS_9FwdParamsE,@"STO_CUDA_ENTRY STV_DEFAULT"
_ZN10layer_norm31ln_parallel_residual_fwd_kernelINS_13Kernel_traitsIf6__halfS2_S2_fjLj1280ELj1ELj4ELj1ELj16ENS_18Kernel_traits_baseILj1280EfS2_S2_S2_fjLj128EEEEELb1ELb0ELb0EEEvNS_9FwdParamsE:
.text._ZN10layer_norm31ln_parallel_residual_fwd_kernelINS_13Kernel_traitsIf6__halfS2_S2_fjLj1280ELj1ELj4ELj1ELj16ENS_18Kernel_traits_baseILj1280EfS2_S2_S2_fjLj128EEEEELb1ELb0ELb0EEEvNS_9FwdParamsE:
        /* <DEDUP_REMOVED lines=119> */
.L_x_17077:
[----:B------:R-:W-:Y:S05]  /*0770*/  BSYNC B0 ;  /* 0x0000000000007941 */ /* 0x000fea0003800000 */
.L_x_17076:
        /* <DEDUP_REMOVED lines=33> */
.L_x_17079:
[----:B------:R-:W-:Y:S05]  /*0990*/  BSYNC B0 ;  /* 0x0000000000007941 */ /* 0x000fea0003800000 */
.L_x_17078:
        /* <DEDUP_REMOVED lines=33> */
.L_x_17081:
[----:B------:R-:W-:Y:S05]  /*0bb0*/  BSYNC B0 ;  /* 0x0000000000007941 */ /* 0x000fea0003800000 */
.L_x_17080:
        /* <DEDUP_REMOVED lines=33> */
.L_x_17083:
[----:B------:R-:W-:Y:S05]  /*0dd0*/  BSYNC B0 ;  /* 0x0000000000007941 */ /* 0x000fea0003800000 */
.L_x_17082:
        /* <DEDUP_REMOVED lines=41> */
.L_x_17085:
[----:B------:R-:W-:Y:S05]  /*1070*/  BSYNC B0 ;  /* 0x0000000000007941 */ /* 0x000fea0003800000 */
.L_x_17084:
        /* <DEDUP_REMOVED lines=11> */
[----:B------:R-:W-:Y:S01]  /*1130*/  IMAD.WIDE.U32 R6, R6, -0x2daee0ad, RZ ;  /* 0xd2511f5306067825 */ /* 0x000fe200078e00ff */
[----:B------:R-:W-:-:S03]  /*1140*/  HFMA2.MMA R5, -RZ, RZ, 0, 0 ;  /* 0x00000000ff057435 */ /* 0x000fc600000001ff */
[----:B------:R-:W-:Y:S01]  /*1150*/  IMAD.MOV.U32 R196, RZ, RZ, R6 ;  /* 0x000000ffffc47224 */ /* 0x000fe200078e0006 */
[----:B------:R-:W-:Y:S01]  /*1160*/  LOP3.LUT R3, R7, UR26, R3, 0x96, !PT ;  /* 0x0000001a07037c12 */ /* 0x000fe2000f8e9603 */
[----:B------:R-:W-:Y:S02]  /*1170*/  IMAD R198, R15, -0x326172a9, RZ ;  /* 0xcd9e8d570fc67824 */ /* 0x000fe400078e02ff */
.L_x_17754:
        /* <DEDUP_REMOVED lines=37> */
.L_x_17090:
[----:B-1----:R-:W-:Y:S02]  /*13d0*/  IMAD.MOV.U32 R203, RZ, RZ, R198 ;  /* 0x000000ffffcb7224 */ /* 0x002fe400078e00c6 */
.L_x_17091:
[----:B------:R-:W-:Y:S05]  /*13e0*/  BSYNC B2 ;  /* 0x0000000000027941 */ /* 0x000fea0003800000 */
.L_x_17089:
        /* <DEDUP_REMOVED lines=16> */
.L_x_17095:
[----:B------:R-:W-:Y:S05]  /*14f0*/  BSYNC B3 ;  /* 0x0000000000037941 */ /* 0x000fea0003800000 */
.L_x_17094:
        /* <DEDUP_REMOVED lines=44> */
.L_x_17093:
[----:B------:R-:W-:Y:S05]  /*17c0*/  BSYNC B2 ;  /* 0x0000000000027941 */ /* 0x000fea0003800000 */
.L_x_17092:
[----:B------:R-:W1:Y:S01]  /*17d0*/  I2F.U32 R4, R203 ;  /* 0x000000cb00047306 */ /* 0x000e620000201000 */
[----:B------:R-:W-:Y:S01]  /*17e0*/  IMAD.MOV.U32 R193, RZ, RZ, 0x2f800000 ;  /* 0x2f800000ffc17424 */ /* 0x000fe200078e00ff */
[----:B------:R-:W-:Y:S01]  /*17f0*/  ISETP.NE.U32.AND P1, PT, RZ, c[0x0][0x178], PT ;  /* 0x00005e00ff007a0c */ /* 0x000fe20003f25070 */
[----:B-----5:R-:W-:Y:S01]  /*1800*/  HADD2.F32 R6, -RZ, R188.H0_H0 ;  /* 0x200000bcff067230 */ /* 0x020fe20000004100 */
[----:B------:R-:W-:Y:S02]  /*1810*/  LOP3.LUT R202, R202, 0xfffffff7, RZ, 0xc0, !PT ;  /* 0xfffffff7caca7812 */ /* 0x000fe400078ec0ff */
[----:B------:R-:W-:-:S02]  /*1820*/  ISETP.NE.AND.EX P1, PT, RZ, c[0x0][0x17c], PT, P1 ;  /* 0x00005f00ff007a0c */ /* 0x000fc40003f25310 */
        /* <DEDUP_REMOVED lines=12> */
.L_x_17096:
        /* <DEDUP_REMOVED lines=12> */
.L_x_17099:
[----:B------:R-:W-:Y:S02]  /*19b0*/  IMAD.MOV.U32 R4, RZ, RZ, R198 ;  /* 0x000000ffff047224 */ /* 0x000fe400078e00c6 */
.L_x_17100:
[----:B------:R-:W-:Y:S05]  /*19c0*/  BSYNC B2 ;  /* 0x0000000000027941 */ /* 0x000fea0003800000 */
.L_x_17098:
        /* <DEDUP_REMOVED lines=16> */
.L_x_17104:
[----:B------:R-:W-:Y:S05]  /*1ad0*/  BSYNC B3 ;  /* 0x0000000000037941 */ /* 0x000fea0003800000 */
.L_x_17103:
        /* <DEDUP_REMOVED lines=44> */
.L_x_17102:
[----:B------:R-:W-:Y:S05]  /*1da0*/  BSYNC B2 ;  /* 0x0000000000027941 */ /* 0x000fea0003800000 */
.L_x_17101:
[----:B------:R-:W1:Y:S01]  /*1db0*/  I2F.U32 R4, R4 ;  /* 0x0000000400047306 */ /* 0x000e620000201000 */
[----:B------:R-:W-:Y:S02]  /*1dc0*/  HADD2.F32 R195, -RZ, R24.H0_H0 ;  /* 0x20000018ffc37230 */ /* 0x000fe40000004100 */
[----:B------:R-:W-:-:S03]  /*1dd0*/  @P0 HADD2.F32 R203, -RZ, R20.H0_H0 ;  /* 0x20000014ffcb0230 */ /* 0x000fc60000004100 */
[----:B------:R-:W-:Y:S02]  /*1de0*/  FMUL.FTZ R195, R195, c[0x0][0x1e8] ;  /* 0x00007a00c3c37a20 */ /* 0x000fe40000410000 */
[----:B-1----:R-:W-:-:S05]  /*1df0*/  FFMA.FTZ R7, R4, R193, 1.1641532182693481445e-10 ;  /* 0x2f00000004077423 */ /* 0x002fca00000100c1 */
[----:B------:R-:W-:-:S04]  /*1e00*/  FSETP.GTU.FTZ.AND P2, PT, R7, c[0x0][0x1e4], PT ;  /* 0x0000790007007a0b */ /* 0x000fc80003f5c000 */
[----:B------:R-:W-:Y:S02]  /*1e10*/  FSEL R195, R195, RZ, !P2 ;  /* 0x000000ffc3c37208 */ /* 0x000fe40005000000 */
[----:B------:R-:W-:-:S03]  /*1e20*/  SEL R7, RZ, 0x1, P2 ;  /* 0x00000001ff077807 */ /* 0x000fc60001000000 */
[----:B------:R-:W-:-:S04]  /*1e30*/  FADD.FTZ R6, R195, R6 ;  /* 0x00000006c3067221 */ /* 0x000fc80000010000 */
[----:B------:R-:W-:Y:S02]  /*1e40*/  @P0 FADD.FTZ R6, R203, R6 ;  /* 0x00000006cb060221 */ /* 0x000fe40000010000 */
.L_x_17097:
        /* <DEDUP_REMOVED lines=12> */
.L_x_17106:
[----:B------:R-:W-:Y:S02]  /*1f10*/  IMAD.MOV.U32 R4, RZ, RZ, R198 ;  /* 0x000000ffff047224 */ /* 0x000fe400078e00c6 */
.L_x_17107:
[----:B------:R-:W-:Y:S05]  /*1f20*/  BSYNC B2 ;  /* 0x0000000000027941 */ /* 0x000fea0003800000 */
.L_x_17105:
        /* <DEDUP_REMOVED lines=16> */
.L_x_17111:
[----:B------:R-:W-:Y:S05]  /*2030*/  BSYNC B3 ;  /* 0x0000000000037941 */ /* 0x000fea0003800000 */
.L_x_17110:
        /* <DEDUP_REMOVED lines=44> */
.L_x_17109:
[----:B------:R-:W-:Y:S05]  /*2300*/  BSYNC B2 ;  /* 0x0000000000027941 */ /* 0x000fea0003800000 */
.L_x_17108:
[----:B------:R-:W1:Y:S01]  /*2310*/  I2F.U32 R4, R4 ;  /* 0x0000000400047306 */ /* 0x000e620000201000 */
[----:B------:R-:W-:Y:S01]  /*2320*/  HADD2.F32 R194, -RZ, R188.H1_H1 ;  /* 0x300000bcffc27230 */ /* 0x000fe20000004100 */
[----:B------:R-:W-:-:S04]  /*2330*/  LOP3.LUT R202, R202, 0xfffffffb, RZ, 0xc0, !PT ;  /* 0xfffffffbcaca7812 */ /* 0x000fc800078ec0ff */
        /* <DEDUP_REMOVED lines=12> */
.L_x_17112:
        /* <DEDUP_REMOVED lines=12> */
.L_x_17115:
[----:B------:R-:W-:Y:S02]  /*24c0*/  IMAD.MOV.U32 R4, RZ, RZ, R198 ;  /* 0x000000ffff047224 */ /* 0x000fe400078e00c6 */
.L_x_17116:
[----:B------:R-:W-:Y:S05]  /*24d0*/  BSYNC B2 ;  /* 0x0000000000027941 */ /* 0x000fea0003800000 */
.L_x_17114:
        /* <DEDUP_REMOVED lines=16> */
.L_x_17120:
[----:B------:R-:W-:Y:S05]  /*25e0*/  BSYNC B3 ;  /* 0x0000000000037941 */ /* 0x000fea0003800000 */
.L_x_17119:
        /* <DEDUP_REMOVED lines=44> */
.L_x_17118:
[----:B------:R-:W-:Y:S05]  /*28b0*/  BSYNC B2 ;  /* 0x0000000000027941 */ /* 0x000fea0003800000 */
.L_x_17117:
[----:B------:R-:W1:Y:S01]  /*28c0*/  I2F.U32 R4, R4 ;  /* 0x0000000400047306 */ /* 0x000e620000201000 */
[----:B------:R-:W-:Y:S02]  /*28d0*/  HADD2.F32 R194, -RZ, R24.H1_H1 ;  /* 0x30000018ffc27230 */ /* 0x000fe40000004100 */
[----:B------:R-:W-:-:S03]  /*28e0*/  @P0 HADD2.F32 R204, -RZ, R20.H1_H1 ;  /* 0x30000014ffcc0230 */ /* 0x000fc60000004100 */
[----:B------:R-:W-:Y:S02]  /*28f0*/  FMUL.FTZ R194, R194, c[0x0][0x1e8] ;  /* 0x00007a00c2c27a20 */ /* 0x000fe40000410000 */
[----:B01----:R-:W-:-:S05]  /*2900*/  FFMA.FTZ R8, R4, R193, 1.1641532182693481445e-10 ;  /* 0x2f00000004087423 */ /* 0x003fca00000100c1 */
[----:B------:R-:W-:-:S04]  /*2910*/  FSETP.GTU.FTZ.AND P2, PT, R8, c[0x0][0x1e4], PT ;  /* 0x0000790008007a0b */ /* 0x000fc80003f5c000 */
[----:B------:R-:W-:Y:S02]  /*2920*/  FSEL R194, R194, RZ, !P2 ;  /* 0x000000ffc2c27208 */ /* 0x000fe40005000000 */
[----:B------:R-:W-:-:S03]  /*2930*/  SEL R8, RZ, 0x1, P2 ;  /* 0x00000001ff087807 */ /* 0x000fc60001000000 */
[----:B------:R-:W-:-:S04]  /*2940*/  FADD.FTZ R203, R194, R203 ;  /* 0x000000cbc2cb7221 */ /* 0x000fc80000010000 */
[----:B------:R-:W-:Y:S02]  /*2950*/  @P0 FADD.FTZ R203, R204, R203 ;  /* 0x000000cbcccb0221 */ /* 0x000fe40000010000 */
.L_x_17113:
        /* <DEDUP_REMOVED lines=12> */
.L_x_17122:
[----:B------:R-:W-:Y:S02]  /*2a20*/  IMAD.MOV.U32 R4, RZ, RZ, R198 ;  /* 0x000000ffff047224 */ /* 0x000fe400078e00c6 */
.L_x_17123:
[----:B------:R-:W-:Y:S05]  /*2a30*/  BSYNC B2 ;  /* 0x0000000000027941 */ /* 0x000fea0003800000 */
.L_x_17121:
        /* <DEDUP_REMOVED lines=16> */
.L_x_17127:
[----:B------:R-:W-:Y:S05]  /*2b40*/  BSYNC B3 ;  /* 0x0000000000037941 */ /* 0x000fea0003800000 */
.L_x_17126:
        /* <DEDUP_REMOVED lines=44> */
.L_x_17125:
[----:B------:R-:W-:Y:S05]  /*2e10*/  BSYNC B2 ;  /* 0x0000000000027941 */ /* 0x000fea0003800000 */
.L_x_17124:
[----:B------:R-:W1:Y:S01]  /*2e20*/  I2F.U32 R4, R4 ;  /* 0x0000000400047306 */ /* 0x000e620000201000 */
[----:B------:R-:W-:Y:S01]  /*2e30*/  HADD2.F32 R195, -RZ, R189.H0_H0 ;  /* 0x200000bdffc37230 */ /* 0x000fe20000004100 */
        /* <DEDUP_REMOVED lines=13> */
.L_x_17128:
        /* <DEDUP_REMOVED lines=12> */
.L_x_17131:
[----:B------:R-:W-:Y:S02]  /*2fd0*/  IMAD.MOV.U32 R4, RZ, RZ, R198 ;  /* 0x000000ffff047224 */ /* 0x000fe400078e00c6 */
.L_x_17132:
[----:B------:R-:W-:Y:S05]  /*2fe0*/  BSYNC B2 ;  /* 0x0000000000027941 */ /* 0x000fea0003800000 */
.L_x_17130:
        /* <DEDUP_REMOVED lines=16> */
.L_x_17136:
[----:B------:R-:W-:Y:S05]  /*30f0*/  BSYNC B3 ;  /* 0x0000000000037941 */ /* 0x000fea0003800000 */
.L_x_17135:
        /* <DEDUP_REMOVED lines=44> */
.L_x_17134:
[----:B------:R-:W-:Y:S05]  /*33c0*/  BSYNC B2 ;  /* 0x0000000000027941 */ /* 0x000fea0003800000 */
.L_x_17133:
[----:B------:R-:W1:Y:S01]  /*33d0*/  I2F.U32 R4, R4 ;  /* 0x0000000400047306 */ /* 0x000e620000201000 */
[----:B------:R-:W-:Y:S02]  /*33e0*/  HADD2.F32 R194, -RZ, R25.H0_H0 ;  /* 0x20000019ffc27230 */ /* 0x000fe40000004100 */
[----:B------:R-:W-:-:S03]  /*33f0*/  @P0 HADD2.F32 R213, -RZ, R21.H0_H0 ;  /* 0x20000015ffd50230 */ /* 0x000fc60000004100 */
[----:B------:R-:W-:Y:S02]  /*3400*/  FMUL.FTZ R194, R194, c[0x0][0x1e8] ;  /* 0x00007a00c2c27a20 */ /* 0x000fe40000410000 */
[----:B01----:R-:W-:-:S05]  /*3410*/  FFMA.FTZ R9, R4, R193, 1.1641532182693481445e-10 ;  /* 0x2f00000004097423 */ /* 0x003fca00000100c1 */
[----:B------:R-:W-:-:S04]  /*3420*/  FSETP.GTU.FTZ.AND P2, PT, R9, c[0x0][0x1e4], PT ;  /* 0x0000790009007a0b */ /* 0x000fc80003f5c000 */
[----:B------:R-:W-:Y:S02]  /*3430*/  FSEL R195, R194, RZ, !P2 ;  /* 0x000000ffc2c37208 */ /* 0x000fe40005000000 */
[----:B------:R-:W-:-:S03]  /*3440*/  SEL R9, RZ, 0x1, P2 ;  /* 0x00000001ff097807 */ /* 0x000fc60001000000 */
[----:B------:R-:W-:-:S04]  /*3450*/  FADD.FTZ R204, R195, R204 ;  /* 0x000000ccc3cc7221 */ /* 0x000fc80000010000 */
[----:B------:R-:W-:Y:S02]  /*3460*/  @P0 FADD.FTZ R204, R213, R204 ;  /* 0x000000ccd5cc0221 */ /* 0x000fe40000010000 */
.L_x_17129:
        /* <DEDUP_REMOVED lines=12> */
.L_x_17138:
[----:B------:R-:W-:Y:S02]  /*3530*/  IMAD.MOV.U32 R4, RZ, RZ, R198 ;  /* 0x000000ffff047224 */ /* 0x000fe400078e00c6 */
.L_x_17139:
[----:B------:R-:W-:Y:S05]  /*3540*/  BSYNC B2 ;  /* 0x0000000000027941 */ /* 0x000fea0003800000 */
.L_x_17137:
        /* <DEDUP_REMOVED lines=16> */
.L_x_17143:
[----:B------:R-:W-:Y:S05]  /*3650*/  BSYNC B3 ;  /* 0x0000000000037941 */ /* 0x000fea0003800000 */
.L_x_17142:
        /* <DEDUP_REMOVED lines=44> */
.L_x_17141:
[----:B------:R-:W-:Y:S05]  /*3920*/  BSYNC B2 ;  /* 0x0000000000027941 */ /* 0x000fea0003800000 */
.L_x_17140:
        /* <DEDUP_REMOVED lines=15> */
.L_x_17144:
        /* <DEDUP_REMOVED lines=12> */
.L_x_17147:
[----:B------:R-:W-:Y:S02]  /*3ae0*/  IMAD.MOV.U32 R4, RZ, RZ, R198 ;  /* 0x000000ffff047224 */ /* 0x000fe400078e00c6 */
.L_x_17148:
[----:B------:R-:W-:Y:S05]  /*3af0*/  BSYNC B2 ;  /* 0x0000000000027941 */ /* 0x000fea0003800000 */
.L_x_17146:
        /* <DEDUP_REMOVED lines=16> */
.L_x_17152:
[----:B------:R-:W-:Y:S05]  /*3c00*/  BSYNC B3 ;  /* 0x0000000000037941 */ /* 0x000fea0003800000 */
.L_x_17151:
        /* <DEDUP_REMOVED lines=44> */
.L_x_17150:
[----:B------:R-:W-:Y:S05]  /*3ed0*/  BSYNC B2 ;  /* 0x0000000000027941 */ /* 0x000fea0003800000 */
.L_x_17149:
        /* <DEDUP_REMOVED lines=10> */
.L_x_17145:
        /* <DEDUP_REMOVED lines=12> */
.L_x_17154:
[----:B------:R-:W-:Y:S02]  /*4040*/  IMAD.MOV.U32 R4, RZ, RZ, R198 ;  /* 0x000000ffff047224 */ /* 0x000fe400078e00c6 */
.L_x_17155:
[----:B------:R-:W-:Y:S05]  /*4050*/  BSYNC B2 ;  /* 0x0000000000027941 */ /* 0x000fea0003800000 */
.L_x_17153:
        /* <DEDUP_REMOVED lines=16> */
.L_x_17159:
[----:B------:R-:W-:Y:S05]  /*4160*/  BSYNC B3 ;  /* 0x0000000000037941 */ /* 0x000fea0003800000 */
.L_x_17158:
        /* <DEDUP_REMOVED lines=44> */
.L_x_17157:
[----:B------:R-:W-:Y:S05]  /*4430*/  BSYNC B2 ;  /* 0x0000000000027941 */ /* 0x000fea0003800000 */
.L_x_17156:
[----:B------:R-:W1:Y:S01]  /*4440*/  I2F.U32 R4, R4 ;  /* 0x0000000400047306 */ /* 0x000e620000201000 */
[----:B------:R-:W-:-:S05]  /*4450*/  HADD2.F32 R194, -RZ, R190.H0_H0 ;  /* 0x200000beffc27230 */ /* 0x000fca0000004100 */
[----:B------:R-:W-:Y:S02]  /*4460*/  FMUL.FTZ R194, R194, c[0x0][0x1e8] ;  /* 0x00007a00c2c27a20 */ /* 0x000fe40000410000 */
[----:B-1----:R-:W-:-:S05]  /*4470*/  FFMA.FTZ R188, R4, R193, 1.1641532182693481445e-10 ;  /* 0x2f00000004bc7423 */ /* 0x002fca00000100c1 */
        /* <DEDUP_REMOVED lines=9> */
.L_x_17160:
        /* <DEDUP_REMOVED lines=12> */
.L_x_17163:
[----:B------:R-:W-:Y:S02]  /*45d0*/  IMAD.MOV.U32 R4, RZ, RZ, R198 ;  /* 0x000000ffff047224 */ /* 0x000fe400078e00c6 */
.L_x_17164:
[----:B------:R-:W-:Y:S05]  /*45e0*/  BSYNC B2 ;  /* 0x0000000000027941 */ /* 0x000fea0003800000 */
.L_x_17162:
        /* <DEDUP_REMOVED lines=16> */
.L_x_17168:
[----:B------:R-:W-:Y:S05]  /*46f0*/  BSYNC B3 ;  /* 0x0000000000037941 */ /* 0x000fea0003800000 */
.L_x_17167:
        /* <DEDUP_REMOVED lines=44> */
.L_x_17166:
[----:B------:R-:W-:Y:S05]  /*49c0*/  BSYNC B2 ;  /* 0x0000000000027941 */ /* 0x000fea0003800000 */
.L_x_17165:
        /* <DEDUP_REMOVED lines=10> */
.L_x_17161:
        /* <DEDUP_REMOVED lines=12> */
.L_x_17170:
[----:B------:R-:W-:Y:S02]  /*4b30*/  IMAD.MOV.U32 R4, RZ, RZ, R198 ;  /* 0x000000ffff047224 */ /* 0x000fe400078e00c6 */
.L_x_17171:
[----:B------:R-:W-:Y:S05]  /*4b40*/  BSYNC B2 ;  /* 0x0000000000027941 */ /* 0x000fea0003800000 */
.L_x_17169:
        /* <DEDUP_REMOVED lines=16> */
.L_x_17175:
[----:B------:R-:W-:Y:S05]  /*4c50*/  BSYNC B3 ;  /* 0x0000000000037941 */ /* 0x000fea0003800000 */
.L_x_17174:
        /* <DEDUP_REMOVED lines=44> */
.L_x_17173:
[----:B------:R-:W-:Y:S05]  /*4f20*/  BSYNC B2 ;  /* 0x0000000000027941 */ /* 0x000fea0003800000 */
.L_x_17172:
[----:B------:R-:W1:Y:S01]  /*4f30*/  I2F.U32 R4, R4 ;  /* 0x0000000400047306 */ /* 0x000e620000201000 */
[----:B------:R-:W-:-:S05]  /*4f40*/  HADD2.F32 R190, -RZ, R190.H1_H1 ;  /* 0x300000beffbe7230 */ /* 0x000fca0000004100 */
[----:B------:R-:W-:Y:S02]  /*4f50*/  FMUL.FTZ R190, R190, c[0x0][0x1e8] ;  /* 0x00007a00bebe7a20 */ /* 0x000fe40000410000 */
[----:B-1----:R-:W-:-:S05]  /*4f60*/  FFMA.FTZ R188, R4, R193, 1.1641532182693481445e-10 ;  /* 0x2f00000004bc7423 */ /* 0x002fca00000100c1 */
        /* <DEDUP_REMOVED lines=9> */
.L_x_17176:
        /* <DEDUP_REMOVED lines=12> */
.L_x_17179:
[----:B------:R-:W-:Y:S02]  /*50c0*/  IMAD.MOV.U32 R4, RZ, RZ, R198 ;  /* 0x000000ffff047224 */ /* 0x000fe400078e00c6 */
.L_x_17180:
[----:B------:R-:W-:Y:S05]  /*50d0*/  BSYNC B2 ;  /* 0x0000000000027941 */ /* 0x000fea0003800000 */
.L_x_17178:
        /* <DEDUP_REMOVED lines=16> */
.L_x_17184:
[----:B------:R-:W-:Y:S05]  /*51e0*/  BSYNC B3 ;  /* 0x0000000000037941 */ /* 0x000fea0003800000 */
.L_x_17183:
        /* <DEDUP_REMOVED lines=44> */
.L_x_17182:
[----:B------:R-:W-:Y:S05]  /*54b0*/  BSYNC B2 ;  /* 0x0000000000027941 */ /* 0x000fea0003800000 */
.L_x_17181:
        /* <DEDUP_REMOVED lines=10> */
.L_x_17177:
        /* <DEDUP_REMOVED lines=12> */
.L_x_17186:
[----:B------:R-:W-:Y:S02]  /*5620*/  IMAD.MOV.U32 R4, RZ, RZ, R198 ;  /* 0x000000ffff047224 */ /* 0x000fe400078e00c6 */
.L_x_17187:
[----:B------:R-:W-:Y:S05]  /*5630*/  BSYNC B2 ;  /* 0x0000000000027941 */ /* 0x000fea0003800000 */
.L_x_17185:
        /* <DEDUP_REMOVED lines=16> */
.L_x_17191:
[----:B------:R-:W-:Y:S05]  /*5740*/  BSYNC B3 ;  /* 0x0000000000037941 */ /* 0x000fea0003800000 */
.L_x_17190:
        /* <DEDUP_REMOVED lines=44> */
.L_x_17189:
[----:B------:R-:W-:Y:S05]  /*5a10*/  BSYNC B2 ;  /* 0x0000000000027941 */ /* 0x000fea0003800000 */
.L_x_17188:
        /* <DEDUP_REMOVED lines=13> */
.L_x_17192:
        /* <DEDUP_REMOVED lines=12> */
.L_x_17195:
[----:B------:R-:W-:Y:S02]  /*5bb0*/  IMAD.MOV.U32 R4, RZ, RZ, R198 ;  /* 0x000000ffff047224 */ /* 0x000fe400078e00c6 */
.L_x_17196:
[----:B------:R-:W-:Y:S05]  /*5bc0*/  BSYNC B2 ;  /* 0x0000000000027941 */ /* 0x000fea0003800000 */
.L_x_17194:
        /* <DEDUP_REMOVED lines=16> */
.L_x_17200:
[----:B------:R-:W-:Y:S05]  /*5cd0*/  BSYNC B3 ;  /* 0x0000000000037941 */ /* 0x000fea0003800000 */
.L_x_17199:
        /* <DEDUP_REMOVED lines=44> */
.L_x_17198:
[----:B------:R-:W-:Y:S05]  /*5fa0*/  BSYNC B2 ;  /* 0x0000000000027941 */ /* 0x000fea0003800000 */
.L_x_17197:
        /* <DEDUP_REMOVED lines=10> */
.L_x_17193:
        /* <DEDUP_REMOVED lines=12> */
.L_x_17202:
[----:B------:R-:W-:Y:S02]  /*6110*/  IMAD.MOV.U32 R4, RZ, RZ, R198 ;  /* 0x000000ffff047224 */ /* 0x000fe400078e00c6 */
.L_x_17203:
[----:B------:R-:W-:Y:S05]  /*6120*/  BSYNC B2 ;  /* 0x0000000000027941 */ /* 0x000fea0003800000 */
.L_x_17201:
        /* <DEDUP_REMOVED lines=16> */
.L_x_17207:
[----:B------:R-:W-:Y:S05]  /*6230*/  BSYNC B3 ;  /* 0x0000000000037941 */ /* 0x000fea0003800000 */
.L_x_17206:
        /* <DEDUP_REMOVED lines=44> */
.L_x_17205:
[----:B------:R-:W-:Y:S05]  /*6500*/  BSYNC B2 ;  /* 0x0000000000027941 */ /* 0x000fea0003800000 */
.L_x_17204:
        /* <DEDUP_REMOVED lines=13> */
.L_x_17208:
        /* <DEDUP_REMOVED lines=12> */
.L_x_17211:
[----:B------:R-:W-:Y:S02]  /*66a0*/  IMAD.MOV.U32 R238, RZ, RZ, R198 ;  /* 0x000000ffffee7224 */ /* 0x000fe400078e00c6 */
.L_x_17212:
[----:B------:R-:W-:Y:S05]  /*66b0*/  BSYNC B2 ;  /* 0x0000000000027941 */ /* 0x000fea0003800000 */
.L_x_17210:
        /* <DEDUP_REMOVED lines=16> */
.L_x_17216:
[----:B------:R-:W-:Y:S05]  /*67c0*/  BSYNC B3 ;  /* 0x0000000000037941 */ /* 0x000fea0003800000 */
.L_x_17215:
        /* <DEDUP_REMOVED lines=44> */
.L_x_17214:
[----:B------:R-:W-:Y:S05]  /*6a90*/  BSYNC B2 ;  /* 0x0000000000027941 */ /* 0x000fea0003800000 */
.L_x_17213:
[----:B------:R-:W1:Y:S01]  /*6aa0*/  I2F.U32 R14, R238 ;  /* 0x000000ee000e7306 */ /* 0x000e620000201000 */
[----:B------:R-:W-:Y:S02]  /*6ab0*/  HADD2.F32 R188, -RZ, R27.H1_H1 ;  /* 0x3000001bffbc7230 */ /* 0x000fe40000004100 */
[----:B------:R-:W-:-:S03]  /*6ac0*/  @P0 HADD2.F32 R190, -RZ, R23.H1_H1 ;  /* 0x30000017ffbe0230 */ /* 0x000fc60000004100 */
[----:B------:R-:W-:Y:S02]  /*6ad0*/  FMUL.FTZ R188, R188, c[0x0][0x1e8] ;  /* 0x00007a00bcbc7a20 */ /* 0x000fe40000410000 */
[----:B-1----:R-:W-:-:S05]  /*6ae0*/  FFMA.FTZ R14, R14, R193, 1.1641532182693481445e-10 ;  /* 0x2f0000000e0e7423 */ /* 0x002fca00000100c1 */
[----:B------:R-:W-:-:S04]  /*6af0*/  FSETP.GTU.FTZ.AND P1, PT, R14, c[0x0][0x1e4], PT ;  /* 0x000079000e007a0b */ /* 0x000fc80003f3c000 */
[----:B------:R-:W-:Y:S02]  /*6b00*/  FSEL R188, R188, RZ, !P1 ;  /* 0x000000ffbcbc7208 */ /* 0x000fe40004800000 */
[----:B------:R-:W-:-:S03]  /*6b10*/  SEL R14, RZ, 0x1, P1 ;  /* 0x00000001ff0e7807 */ /* 0x000fc60000800000 */
[----:B------:R-:W-:-:S04]  /*6b20*/  FADD.FTZ R233, R188, R233 ;  /* 0x000000e9bce97221 */ /* 0x000fc80000010000 */
[----:B------:R-:W-:Y:S02]  /*6b30*/  @P0 FADD.FTZ R233, R190, R233 ;  /* 0x000000e9bee90221 */ /* 0x000fe40000010000 */
.L_x_17209:
        /* <DEDUP_REMOVED lines=21> */
[----:B------:R-:W-:Y:S02]  /*6c90*/  LOP3.LUT R242, R238, R242, R240, 0xfe, !PT ;  /* 0x000000f2eef27212 */ /* 0x000fe400078efef0 */
[----:B------:R-:W-:Y:S01]  /*6ca0*/  LOP3.LUT P6, RZ, R202, 0x8, RZ, 0xc0, !PT ;  /* 0x00000008caff7812 */ /* 0x000fe200078cc0ff */
[----:B------:R1:W-:Y:S01]  /*6cb0*/  STG.E.128 [R194.64], R188 ;  /* 0x000000bcc2007986 */ /* 0x0003e2000c101d06 */
[----:B------:R-:W-:-:S02]  /*6cc0*/  SHF.L.U32 R240, R19, 0x3, RZ ;  /* 0x0000000313f07819 */ /* 0x000fc400000006ff */
[----:B------:R-:W-:Y:S02]  /*6cd0*/  LOP3.LUT R239, R239, R193, R241, 0xfe, !PT ;  /* 0x000000c1efef7212 */ /* 0x000fe400078efef1 */
        /* <DEDUP_REMOVED lines=28> */
.L_x_17217:
[----:B------:R-:W-:Y:S02]  /*6ea0*/  IADD3 R193, R19, 0x20, RZ ;  /* 0x0000002013c17810 */ /* 0x000fe40007ffe0ff */
.L_x_17088:
[----:B------:R-:W-:Y:S05]  /*6eb0*/  BSYNC B1 ;  /* 0x0000000000017941 */ /* 0x000fea0003800000 */
.L_x_17087:
        /* <DEDUP_REMOVED lines=30> */
.L_x_17221:
[----:B-1----:R-:W-:Y:S02]  /*70a0*/  IMAD.MOV.U32 R205, RZ, RZ, R198 ;  /* 0x000000ffffcd7224 */ /* 0x002fe400078e00c6 */
.L_x_17222:
[----:B------:R-:W-:Y:S05]  /*70b0*/  BSYNC B2 ;  /* 0x0000000000027941 */ /* 0x000fea0003800000 */
.L_x_17220:
        /* <DEDUP_REMOVED lines=16> */
.L_x_17226:
[----:B------:R-:W-:Y:S05]  /*71c0*/  BSYNC B3 ;  /* 0x0000000000037941 */ /* 0x000fea0003800000 */
.L_x_17225:
        /* <DEDUP_REMOVED lines=44> */
.L_x_17224:
[----:B------:R-:W-:Y:S05]  /*7490*/  BSYNC B2 ;  /* 0x0000000000027941 */ /* 0x000fea0003800000 */
.L_x_17223:
        /* <DEDUP_REMOVED lines=18> */
.L_x_17227:
        /* <DEDUP_REMOVED lines=12> */
.L_x_17230:
[----:B------:R-:W-:Y:S02]  /*7680*/  IMAD.MOV.U32 R4, RZ, RZ, R198 ;  /* 0x000000ffff047224 */ /* 0x000fe400078e00c6 */
.L_x_17231:
[----:B------:R-:W-:Y:S05]  /*7690*/  BSYNC B2 ;  /* 0x0000000000027941 */ /* 0x000fea0003800000 */
.L_x_17229:
        /* <DEDUP_REMOVED lines=16> */
.L_x_17235:
[----:B------:R-:W-:Y:S05]  /*77a0*/  BSYNC B3 ;  /* 0x0000000000037941 */ /* 0x000fea0003800000 */
.L_x_17234:
        /* <DEDUP_REMOVED lines=44> */
.L_x_17233:
[----:B------:R-:W-:Y:S05]  /*7a70*/  BSYNC B2 ;  /* 0x0000000000027941 */ /* 0x000fea0003800000 */
.L_x_17232:
        /* <DEDUP_REMOVED lines=10> */
.L_x_17228:
        /* <DEDUP_REMOVED lines=12> */
.L_x_17237:
[----:B------:R-:W-:Y:S02]  /*7be0*/  IMAD.MOV.U32 R4, RZ, RZ, R198 ;  /* 0x000000ffff047224 */ /* 0x000fe400078e00c6 */
.L_x_17238:
[----:B------:R-:W-:Y:S05]  /*7bf0*/  BSYNC B2 ;  /* 0x0000000000027941 */ /* 0x000fea0003800000 */
.L_x_17236:
        /* <DEDUP_REMOVED lines=16> */
.L_x_17242:
[----:B------:R-:W-:Y:S05]  /*7d00*/  BSYNC B3 ;  /* 0x0000000000037941 */ /* 0x000fea0003800000 */
.L_x_17241:
        /* <DEDUP_REMOVED lines=44> */
.L_x_17240:
[----:B------:R-:W-:Y:S05]  /*7fd0*/  BSYNC B2 ;  /* 0x0000000000027941 */ /* 0x000fea0003800000 */
.L_x_17239:
        /* <DEDUP_REMOVED lines=15> */
.L_x_17243:
        /* <DEDUP_REMOVED lines=12> */
.L_x_17246:
[----:B------:R-:W-:Y:S02]  /*8190*/  IMAD.MOV.U32 R4, RZ, RZ, R198 ;  /* 0x000000ffff047224 */ /* 0x000fe400078e00c6 */
.L_x_17247:
[----:B------:R-:W-:Y:S05]  /*81a0*/  BSYNC B2 ;  /* 0x0000000000027941 */ /* 0x000fea0003800000 */
.L_x_17245:
        /* <DEDUP_REMOVED lines=16> */
.L_x_17251:
[----:B------:R-:W-:Y:S05]  /*82b0*/  BSYNC B3 ;  /* 0x0000000000037941 */ /* 0x000fea0003800000 */
.L_x_17250:
        /* <DEDUP_REMOVED lines=44> */
.L_x_17249:
[----:B------:R-:W-:Y:S05]  /*8580*/  BSYNC B2 ;  /* 0x0000000000027941 */ /* 0x000fea0003800000 */
.L_x_17248:
[----:B------:R-:W1:Y:S01]  /*8590*/  I2F.U32 R195, R4 ;  /* 0x0000000400c37306 */ /* 0x000e620000201000 */
[----:B0-----:R-:W-:Y:S02]  /*85a0*/  HADD2.F32 R8, -RZ, R24.H1_H1 ;  /* 0x30000018ff087230 */ /* 0x001fe40000004100 */
        /* <DEDUP_REMOVED lines=8> */
.L_x_17244:
        /* <DEDUP_REMOVED lines=12> */
.L_x_17253:
[----:B------:R-:W-:Y:S02]  /*86f0*/  IMAD.MOV.U32 R4, RZ, RZ, R198 ;  /* 0x000000ffff047224 */ /* 0x000fe400078e00c6 */
.L_x_17254:
[----:B------:R-:W-:Y:S05]  /*8700*/  BSYNC B2 ;  /* 0x0000000000027941 */ /* 0x000fea0003800000 */
.L_x_17252:
        /* <DEDUP_REMOVED lines=16> */
.L_x_17258:
[----:B------:R-:W-:Y:S05]  /*8810*/  BSYNC B3 ;  /* 0x0000000000037941 */ /* 0x000fea0003800000 */
.L_x_17257:
        /* <DEDUP_REMOVED lines=44> */
.L_x_17256:
[----:B------:R-:W-:Y:S05]  /*8ae0*/  BSYNC B2 ;  /* 0x0000000000027941 */ /* 0x000fea0003800000 */
.L_x_17255:
        /* <DEDUP_REMOVED lines=15> */
.L_x_17259:
        /* <DEDUP_REMOVED lines=12> */
.L_x_17262:
[----:B------:R-:W-:Y:S02]  /*8ca0*/  IMAD.MOV.U32 R4, RZ, RZ, R198 ;  /* 0x000000ffff047224 */ /* 0x000fe400078e00c6 */
.L_x_17263:
[----:B------:R-:W-:Y:S05]  /*8cb0*/  BSYNC B2 ;  /* 0x0000000000027941 */ /* 0x000fea0003800000 */
.L_x_17261:
        /* <DEDUP_REMOVED lines=16> */
.L_x_17267:
[----:B------:R-:W-:Y:S05]  /*8dc0*/  BSYNC B3 ;  /* 0x0000000000037941 */ /* 0x000fea0003800000 */
.L_x_17266:
        /* <DEDUP_REMOVED lines=44> */
.L_x_17265:
[----:B------:R-:W-:Y:S05]  /*9090*/  BSYNC B2 ;  /* 0x0000000000027941 */ /* 0x000fea0003800000 */
.L_x_17264:
[----:B0-----:R-:W0:Y:S01]  /*90a0*/  I2F.U32 R9, R4 ;  /* 0x0000000400097306 */ /* 0x001e220000201000 */
        /* <DEDUP_REMOVED lines=9> */
.L_x_17260:
        /* <DEDUP_REMOVED lines=12> */
.L_x_17269:
[----:B------:R-:W-:Y:S02]  /*9200*/  IMAD.MOV.U32 R4, RZ, RZ, R198 ;  /* 0x000000ffff047224 */ /* 0x000fe400078e00c6 */
.L_x_17270:
[----:B------:R-:W-:Y:S05]  /*9210*/  BSYNC B2 ;  /* 0x0000000000027941 */ /* 0x000fea0003800000 */
.L_x_17268:
        /* <DEDUP_REMOVED lines=16> */
.L_x_17274:
[----:B------:R-:W-:Y:S05]  /*9320*/  BSYNC B3 ;  /* 0x0000000000037941 */ /* 0x000fea0003800000 */
.L_x_17273:
        /* <DEDUP_REMOVED lines=44> */
.L_x_17272:
[----:B------:R-:W-:Y:S05]  /*95f0*/  BSYNC B2 ;  /* 0x0000000000027941 */ /* 0x000fea0003800000 */
.L_x_17271:
        /* <DEDUP_REMOVED lines=15> */
.L_x_17275:
        /* <DEDUP_REMOVED lines=12> */
.L_x_17278:
[----:B------:R-:W-:Y:S02]  /*97b0*/  IMAD.MOV.U32 R4, RZ, RZ, R198 ;  /* 0x000000ffff047224 */ /* 0x000fe400078e00c6 */
.L_x_17279:
[----:B------:R-:W-:Y:S05]  /*97c0*/  BSYNC B2 ;  /* 0x0000000000027941 */ /* 0x000fea0003800000 */
.L_x_17277:
        /* <DEDUP_REMOVED lines=16> */
.L_x_17283:
[----:B------:R-:W-:Y:S05]  /*98d0*/  BSYNC B3 ;  /* 0x0000000000037941 */ /* 0x000fea0003800000 */
.L_x_17282:
        /* <DEDUP_REMOVED lines=44> */
.L_x_17281:
[----:B------:R-:W-:Y:S05]  /*9ba0*/  BSYNC B2 ;  /* 0x0000000000027941 */ /* 0x000fea0003800000 */
.L_x_17280:
        /* <DEDUP_REMOVED lines=10> */
.L_x_17276:
        /* <DEDUP_REMOVED lines=12> */
.L_x_17285:
[----:B------:R-:W-:Y:S02]  /*9d10*/  IMAD.MOV.U32 R4, RZ, RZ, R198 ;  /* 0x000000ffff047224 */ /* 0x000fe400078e00c6 */
.L_x_17286:
[----:B------:R-:W-:Y:S05]  /*9d20*/  BSYNC B2 ;  /* 0x0000000000027941 */ /* 0x000fea0003800000 */
.L_x_17284:
        /* <DEDUP_REMOVED lines=16> */
.L_x_17290:
[----:B------:R-:W-:Y:S05]  /*9e30*/  BSYNC B3 ;  /* 0x0000000000037941 */ /* 0x000fea0003800000 */
.L_x_17289:
        /* <DEDUP_REMOVED lines=44> */
.L_x_17288:
[----:B------:R-:W-:Y:S05]  /*a100*/  BSYNC B2 ;  /* 0x0000000000027941 */ /* 0x000fea0003800000 */
.L_x_17287:
        /* <DEDUP_REMOVED lines=13> */
.L_x_17291:
        /* <DEDUP_REMOVED lines=12> */
.L_x_17294:
[----:B------:R-:W-:Y:S02]  /*a2a0*/  IMAD.MOV.U32 R4, RZ, RZ, R198 ;  /* 0x000000ffff047224 */ /* 0x000fe400078e00c6 */
.L_x_17295:
[----:B------:R-:W-:Y:S05]  /*a2b0*/  BSYNC B2 ;  /* 0x0000000000027941 */ /* 0x000fea0003800000 */
.L_x_17293:
        /* <DEDUP_REMOVED lines=16> */
.L_x_17299:
[----:B------:R-:W-:Y:S05]  /*a3c0*/  BSYNC B3 ;  /* 0x0000000000037941 */ /* 0x000fea0003800000 */
.L_x_17298:
        /* <DEDUP_REMOVED lines=44> */
.L_x_17297:
[----:B------:R-:W-:Y:S05]  /*a690*/  BSYNC B2 ;  /* 0x0000000000027941 */ /* 0x000fea0003800000 */
.L_x_17296:
        /* <DEDUP_REMOVED lines=10> */
.L_x_17292:
        /* <DEDUP_REMOVED lines=12> */
.L_x_17301:
[----:B------:R-:W-:Y:S02]  /*a800*/  IMAD.MOV.U32 R4, RZ, RZ, R198 ;  /* 0x000000ffff047224 */ /* 0x000fe400078e00c6 */
.L_x_17302:
[----:B------:R-:W-:Y:S05]  /*a810*/  BSYNC B2 ;  /* 0x0000000000027941 */ /* 0x000fea0003800000 */
.L_x_17300:
        /* <DEDUP_REMOVED lines=16> */
.L_x_17306:
[----:B------:R-:W-:Y:S05]  /*a920*/  BSYNC B3 ;  /* 0x0000000000037941 */ /* 0x000fea0003800000 */
.L_x_17305:
        /* <DEDUP_REMOVED lines=44> */
.L_x_17304:
[----:B------:R-:W-:Y:S05]  /*abf0*/  BSYNC B2 ;  /* 0x0000000000027941 */ /* 0x000fea0003800000 */
.L_x_17303:
        /* <DEDUP_REMOVED lines=13> */
.L_x_17307:
        /* <DEDUP_REMOVED lines=12> */
.L_x_17310:
[----:B------:R-:W-:Y:S02]  /*ad90*/  IMAD.MOV.U32 R4, RZ, RZ, R198 ;  /* 0x000000ffff047224 */ /* 0x000fe400078e00c6 */
.L_x_17311:
[----:B------:R-:W-:Y:S05]  /*ada0*/  BSYNC B2 ;  /* 0x0000000000027941 */ /* 0x000fea0003800000 */
.L_x_17309:
        /* <DEDUP_REMOVED lines=16> */
.L_x_17315:
[----:B------:R-:W-:Y:S05]  /*aeb0*/  BSYNC B3 ;  /* 0x0000000000037941 */ /* 0x000fea0003800000 */
.L_x_17314:
        /* <DEDUP_REMOVED lines=44> */
.L_x_17313:
[----:B------:R-:W-:Y:S05]  /*b180*/  BSYNC B2 ;  /* 0x0000000000027941 */ /* 0x000fea0003800000 */
.L_x_17312:
        /* <DEDUP_REMOVED lines=10> */
.L_x_17308:
        /* <DEDUP_REMOVED lines=12> */
.L_x_17317:
[----:B------:R-:W-:Y:S02]  /*b2f0*/  IMAD.MOV.U32 R4, RZ, RZ, R198 ;  /* 0x000000ffff047224 */ /* 0x000fe400078e00c6 */
.L_x_17318:
[----:B------:R-:W-:Y:S05]  /*b300*/  BSYNC B2 ;  /* 0x0000000000027941 */ /* 0x000fea0003800000 */
.L_x_17316:
        /* <DEDUP_REMOVED lines=16> */
.L_x_17322:
[----:B------:R-:W-:Y:S05]  /*b410*/  BSYNC B3 ;  /* 0x0000000000037941 */ /* 0x000fea0003800000 */
.L_x_17321:
        /* <DEDUP_REMOVED lines=44> */
.L_x_17320:
[----:B------:R-:W-:Y:S05]  /*b6e0*/  BSYNC B2 ;  /* 0x0000000000027941 */ /* 0x000fea0003800000 */
.L_x_17319:
        /* <DEDUP_REMOVED lines=13> */
.L_x_17323:
        /* <DEDUP_REMOVED lines=12> */
.L_x_17326:
[----:B------:R-:W-:Y:S02]  /*b880*/  IMAD.MOV.U32 R4, RZ, RZ, R198 ;  /* 0x000000ffff047224 */ /* 0x000fe400078e00c6 */
.L_x_17327:
[----:B------:R-:W-:Y:S05]  /*b890*/  BSYNC B2 ;  /* 0x0000000000027941 */ /* 0x000fea0003800000 */
.L_x_17325:
        /* <DEDUP_REMOVED lines=16> */
.L_x_17331:
[----:B------:R-:W-:Y:S05]  /*b9a0*/  BSYNC B3 ;  /* 0x0000000000037941 */ /* 0x000fea0003800000 */
.L_x_17330:
        /* <DEDUP_REMOVED lines=44> */
.L_x_17329:
[----:B------:R-:W-:Y:S05]  /*bc70*/  BSYNC B2 ;  /* 0x0000000000027941 */ /* 0x000fea0003800000 */
.L_x_17328:
        /* <DEDUP_REMOVED lines=10> */
.L_x_17324:
        /* <DEDUP_REMOVED lines=12> */
.L_x_17333:
[----:B------:R-:W-:Y:S02]  /*bde0*/  IMAD.MOV.U32 R4, RZ, RZ, R198 ;  /* 0x000000ffff047224 */ /* 0x000fe400078e00c6 */
.L_x_17334:
[----:B------:R-:W-:Y:S05]  /*bdf0*/  BSYNC B2 ;  /* 0x0000000000027941 */ /* 0x000fea0003800000 */
.L_x_17332:
        /* <DEDUP_REMOVED lines=16> */
.L_x_17338:
[----:B------:R-:W-:Y:S05]  /*bf00*/  BSYNC B3 ;  /* 0x0000000000037941 */ /* 0x000fea0003800000 */
.L_x_17337:
        /* <DEDUP_REMOVED lines=44> */
.L_x_17336:
[----:B------:R-:W-:Y:S05]  /*c1d0*/  BSYNC B2 ;  /* 0x0000000000027941 */ /* 0x000fea0003800000 */
.L_x_17335:
        /* <DEDUP_REMOVED lines=13> */
.L_x_17339:
        /* <DEDUP_REMOVED lines=12> */
.L_x_17342:
[----:B------:R-:W-:Y:S02]  /*c370*/  IMAD.MOV.U32 R238, RZ, RZ, R198 ;  /* 0x000000ffffee7224 */ /* 0x000fe400078e00c6 */
.L_x_17343:
[----:B------:R-:W-:Y:S05]  /*c380*/  BSYNC B2 ;  /* 0x0000000000027941 */ /* 0x000fea0003800000 */
.L_x_17341:
        /* <DEDUP_REMOVED lines=16> */
.L_x_17347:
[----:B------:R-:W-:Y:S05]  /*c490*/  BSYNC B3 ;  /* 0x0000000000037941 */ /* 0x000fea0003800000 */
.L_x_17346:
        /* <DEDUP_REMOVED lines=44> */
.L_x_17345:
[----:B------:R-:W-:Y:S05]  /*c760*/  BSYNC B2 ;  /* 0x0000000000027941 */ /* 0x000fea0003800000 */
.L_x_17344:
        /* <DEDUP_REMOVED lines=10> */
.L_x_17340:
        /* <DEDUP_REMOVED lines=18> */
[----:B------:R-:W-:Y:S02]  /*c930*/  F2FP.PACK_AB R191, R234, R225 ;  /* 0x000000e1eabf723e */ /* 0x000fe400000000ff */
[----:B------:R-:W-:Y:S02]  /*c940*/  F2FP.PACK_AB R190, R226, R215 ;  /* 0x000000d7e2be723e */ /* 0x000fe400000000ff */
[----:B------:R-:W-:Y:S02]  /*c950*/  F2FP.PACK_AB R189, R216, R205 ;  /* 0x000000cdd8bd723e */ /* 0x000fe400000000ff */
[----:B------:R-:W-:-:S02]  /*c960*/  F2FP.PACK_AB R188, R206, R15 ;  /* 0x0000000fcebc723e */ /* 0x000fc400000000ff */
        /* <DEDUP_REMOVED lines=32> */
.L_x_17348:
[----:B------:R-:W-:Y:S02]  /*cb70*/  IADD3 R193, R193, 0x20, RZ ;  /* 0x00000020c1c17810 */ /* 0x000fe40007ffe0ff */
.L_x_17219:
[----:B------:R-:W-:Y:S05]  /*cb80*/  BSYNC B1 ;  /* 0x0000000000017941 */ /* 0x000fea0003800000 */
.L_x_17218:
        /* <DEDUP_REMOVED lines=30> */
.L_x_17352:
[----:B-1----:R-:W-:Y:S02]  /*cd70*/  IMAD.MOV.U32 R207, RZ, RZ, R198 ;  /* 0x000000ffffcf7224 */ /* 0x002fe400078e00c6 */
.L_x_17353:
[----:B------:R-:W-:Y:S05]  /*cd80*/  BSYNC B2 ;  /* 0x0000000000027941 */ /* 0x000fea0003800000 */
.L_x_17351:
        /* <DEDUP_REMOVED lines=16> */
.L_x_17357:
[----:B------:R-:W-:Y:S05]  /*ce90*/  BSYNC B3 ;  /* 0x0000000000037941 */ /* 0x000fea0003800000 */
.L_x_17356:
        /* <DEDUP_REMOVED lines=44> */
.L_x_17355:
[----:B------:R-:W-:Y:S05]  /*d160*/  BSYNC B2 ;  /* 0x0000000000027941 */ /* 0x000fea0003800000 */
.L_x_17354:
        /* <DEDUP_REMOVED lines=18> */
.L_x_17358:
        /* <DEDUP_REMOVED lines=12> */
.L_x_17361:
[----:B------:R-:W-:Y:S02]  /*d350*/  MOV R4, R198 ;  /* 0x000000c600047202 */ /* 0x000fe40000000f00 */
.L_x_17362:
[----:B------:R-:W-:Y:S05]  /*d360*/  BSYNC B2 ;  /* 0x0000000000027941 */ /* 0x000fea0003800000 */
.L_x_17360:
        /* <DEDUP_REMOVED lines=16> */
.L_x_17366:
[----:B------:R-:W-:Y:S05]  /*d470*/  BSYNC B3 ;  /* 0x0000000000037941 */ /* 0x000fea0003800000 */
.L_x_17365:
        /* <DEDUP_REMOVED lines=44> */
.L_x_17364:
[----:B------:R-:W-:Y:S05]  /*d740*/  BSYNC B2 ;  /* 0x0000000000027941 */ /* 0x000fea0003800000 */
.L_x_17363:
        /* <DEDUP_REMOVED lines=10> */
.L_x_17359:
        /* <DEDUP_REMOVED lines=12> */
.L_x_17368:
[----:B------:R-:W-:Y:S02]  /*d8b0*/  IMAD.MOV.U32 R4, RZ, RZ, R198 ;  /* 0x000000ffff047224 */ /* 0x000fe400078e00c6 */
.L_x_17369:
[----:B------:R-:W-:Y:S05]  /*d8c0*/  BSYNC B2 ;  /* 0x0000000000027941 */ /* 0x000fea0003800000 */
.L_x_17367:
        /* <DEDUP_REMOVED lines=16> */
.L_x_17373:
[----:B------:R-:W-:Y:S05]  /*d9d0*/  BSYNC B3 ;  /* 0x0000000000037941 */ /* 0x000fea0003800000 */
.L_x_17372:
        /* <DEDUP_REMOVED lines=44> */
.L_x_17371:
[----:B------:R-:W-:Y:S05]  /*dca0*/  BSYNC B2 ;  /* 0x0000000000027941 */ /* 0x000fea0003800000 */
.L_x_17370:
        /* <DEDUP_REMOVED lines=15> */
.L_x_17374:
        /* <DEDUP_REMOVED lines=12> */
.L_x_17377:
[----:B------:R-:W-:Y:S02]  /*de60*/  IMAD.MOV.U32 R4, RZ, RZ, R198 ;  /* 0x000000ffff047224 */ /* 0x000fe400078e00c6 */
.L_x_17378:
[----:B------:R-:W-:Y:S05]  /*de70*/  BSYNC B2 ;  /* 0x0000000000027941 */ /* 0x000fea0003800000 */
.L_x_17376:
        /* <DEDUP_REMOVED lines=16> */
.L_x_17382:
[----:B------:R-:W-:Y:S05]  /*df80*/  BSYNC B3 ;  /* 0x0000000000037941 */ /* 0x000fea0003800000 */
.L_x_17381:
        /* <DEDUP_REMOVED lines=44> */
.L_x_17380:
[----:B------:R-:W-:Y:S05]  /*e250*/  BSYNC B2 ;  /* 0x0000000000027941 */ /* 0x000fea0003800000 */
.L_x_17379:
        /* <DEDUP_REMOVED lines=10> */
.L_x_17375:
        /* <DEDUP_REMOVED lines=12> */
.L_x_17384:
[----:B------:R-:W-:Y:S02]  /*e3c0*/  IMAD.MOV.U32 R4, RZ, RZ, R198 ;  /* 0x000000ffff047224 */ /* 0x000fe400078e00c6 */
.L_x_17385:
[----:B------:R-:W-:Y:S05]  /*e3d0*/  BSYNC B2 ;  /* 0x0000000000027941 */ /* 0x000fea0003800000 */
.L_x_17383:
        /* <DEDUP_REMOVED lines=16> */
.L_x_17389:
[----:B------:R-:W-:Y:S05]  /*e4e0*/  BSYNC B3 ;  /* 0x0000000000037941 */ /* 0x000fea0003800000 */
.L_x_17388:
        /* <DEDUP_REMOVED lines=44> */
.L_x_17387:
[----:B------:R-:W-:Y:S05]  /*e7b0*/  BSYNC B2 ;  /* 0x0000000000027941 */ /* 0x000fea0003800000 */
.L_x_17386:
        /* <DEDUP_REMOVED lines=15> */
.L_x_17390:
        /* <DEDUP_REMOVED lines=12> */
.L_x_17393:
[----:B------:R-:W-:Y:S02]  /*e970*/  IMAD.MOV.U32 R4, RZ, RZ, R198 ;  /* 0x000000ffff047224 */ /* 0x000fe400078e00c6 */
.L_x_17394:
[----:B------:R-:W-:Y:S05]  /*e980*/  BSYNC B2 ;  /* 0x0000000000027941 */ /* 0x000fea0003800000 */
.L_x_17392:
        /* <DEDUP_REMOVED lines=16> */
.L_x_17398:
[----:B------:R-:W-:Y:S05]  /*ea90*/  BSYNC B3 ;  /* 0x0000000000037941 */ /* 0x000fea0003800000 */
.L_x_17397:
        /* <DEDUP_REMOVED lines=44> */
.L_x_17396:
[----:B------:R-:W-:Y:S05]  /*ed60*/  BSYNC B2 ;  /* 0x0000000000027941 */ /* 0x000fea0003800000 */
.L_x_17395:
        /* <DEDUP_REMOVED lines=10> */
.L_x_17391:
        /* <DEDUP_REMOVED lines=12> */
.L_x_17400:
[----:B------:R-:W-:Y:S02]  /*eed0*/  MOV R4, R198 ;  /* 0x000000c600047202 */ /* 0x000fe40000000f00 */
.L_x_17401:
[----:B------:R-:W-:Y:S05]  /*eee0*/  BSYNC B2 ;  /* 0x0000000000027941 */ /* 0x000fea0003800000 */
.L_x_17399:
        /* <DEDUP_REMOVED lines=16> */
.L_x_17405:
[----:B------:R-:W-:Y:S05]  /*eff0*/  BSYNC B3 ;  /* 0x0000000000037941 */ /* 0x000fea0003800000 */
.L_x_17404:
        /* <DEDUP_REMOVED lines=44> */
.L_x_17403:
[----:B------:R-:W-:Y:S05]  /*f2c0*/  BSYNC B2 ;  /* 0x0000000000027941 */ /* 0x000fea0003800000 */
.L_x_17402:
        /* <DEDUP_REMOVED lines=15> */
.L_x_17406:
        /* <DEDUP_REMOVED lines=12> */
.L_x_17409:
[----:B------:R-:W-:Y:S02]  /*f480*/  IMAD.MOV.U32 R4, RZ, RZ, R198 ;  /* 0x000000ffff047224 */ /* 0x000fe400078e00c6 */
.L_x_17410:
[----:B------:R-:W-:Y:S05]  /*f490*/  BSYNC B2 ;  /* 0x0000000000027941 */ /* 0x000fea0003800000 */
.L_x_17408:
        /* <DEDUP_REMOVED lines=16> */
.L_x_17414:
[----:B------:R-:W-:Y:S05]  /*f5a0*/  BSYNC B3 ;  /* 0x0000000000037941 */ /* 0x000fea0003800000 */
.L_x_17413:
        /* <DEDUP_REMOVED lines=44> */
.L_x_17412:
[----:B------:R-:W-:Y:S05]  /*f870*/  BSYNC B2 ;  /* 0x0000000000027941 */ /* 0x000fea0003800000 */
.L_x_17411:
        /* <DEDUP_REMOVED lines=10> */
.L_x_17407:
        /* <DEDUP_REMOVED lines=12> */
.L_x_17416:
[----:B------:R-:W-:Y:S02]  /*f9e0*/  IMAD.MOV.U32 R4, RZ, RZ, R198 ;  /* 0x000000ffff047224 */ /* 0x000fe400078e00c6 */
.L_x_17417:
[----:B------:R-:W-:Y:S05]  /*f9f0*/  BSYNC B2 ;  /* 0x0000000000027941 */ /* 0x000fea0003800000 */
.L_x_17415:
        /* <DEDUP_REMOVED lines=16> */
.L_x_17421:
[----:B------:R-:W-:Y:S05]  /*fb00*/  BSYNC B3 ;  /* 0x0000000000037941 */ /* 0x000fea0003800000 */
.L_x_17420:
        /* <DEDUP_REMOVED lines=44> */
.L_x_17419:
[----:B------:R-:W-:Y:S05]  /*fdd0*/  BSYNC B2 ;  /* 0x0000000000027941 */ /* 0x000fea0003800000 */
.L_x_17418:
        /* <DEDUP_REMOVED lines=13> */
.L_x_17422:
        /* <DEDUP_REMOVED lines=12> */
.L_x_17425:
[----:B------:R-:W-:Y:S02]  /*ff70*/  IMAD.MOV.U32 R4, RZ, RZ, R198 ;  /* 0x000000ffff047224 */ /* 0x000fe400078e00c6 */
.L_x_17426:
[----:B------:R-:W-:Y:S05]  /*ff80*/  BSYNC B2 ;  /* 0x0000000000027941 */ /* 0x000fea0003800000 */
.L_x_17424:
        /* <DEDUP_REMOVED lines=16> */
.L_x_17430:
[----:B------:R-:W-:Y:S05]  /*10090*/  BSYNC B3 ;  /* 0x0000000000037941 */ /* 0x000fea0003800000 */
.L_x_17429:
        /* <DEDUP_REMOVED lines=44> */
.L_x_17428:
[----:B------:R-:W-:Y:S05]  /*10360*/  BSYNC B2 ;  /* 0x0000000000027941 */ /* 0x000fea0003800000 */
.L_x_17427:
        /* <DEDUP_REMOVED lines=10> */
.L_x_17423:
        /* <DEDUP_REMOVED lines=12> */
.L_x_17432:
[----:B------:R-:W-:Y:S02]  /*104d0*/  IMAD.MOV.U32 R4, RZ, RZ, R198 ;  /* 0x000000ffff047224 */ /* 0x000fe400078e00c6 */
.L_x_17433:
[----:B------:R-:W-:Y:S05]  /*104e0*/  BSYNC B2 ;  /* 0x0000000000027941 */ /* 0x000fea0003800000 */
.L_x_17431:
        /* <DEDUP_REMOVED lines=16> */
.L_x_17437:
[----:B------:R-:W-:Y:S05]  /*105f0*/  BSYNC B3 ;  /* 0x0000000000037941 */ /* 0x000fea0003800000 */
.L_x_17436:
        /* <DEDUP_REMOVED lines=44> */
.L_x_17435:
[----:B------:R-:W-:Y:S05]  /*108c0*/  BSYNC B2 ;  /* 0x0000000000027941 */ /* 0x000fea0003800000 */
.L_x_17434:
        /* <DEDUP_REMOVED lines=13> */
.L_x_17438:
        /* <DEDUP_REMOVED lines=12> */
.L_x_17441:
[----:B------:R-:W-:Y:S02]  /*10a60*/  IMAD.MOV.U32 R4, RZ, RZ, R198 ;  /* 0x000000ffff047224 */ /* 0x000fe400078e00c6 */
.L_x_17442:
[----:B------:R-:W-:Y:S05]  /*10a70*/  BSYNC B2 ;  /* 0x0000000000027941 */ /* 0x000fea0003800000 */
.L_x_17440:
        /* <DEDUP_REMOVED lines=16> */
.L_x_17446:
[----:B------:R-:W-:Y:S05]  /*10b80*/  BSYNC B3 ;  /* 0x0000000000037941 */ /* 0x000fea0003800000 */
.L_x_17445:
        /* <DEDUP_REMOVED lines=44> */
.L_x_17444:
[----:B------:R-:W-:Y:S05]  /*10e50*/  BSYNC B2 ;  /* 0x0000000000027941 */ /* 0x000fea0003800000 */
.L_x_17443:
        /* <DEDUP_REMOVED lines=10> */
.L_x_17439:
        /* <DEDUP_REMOVED lines=12> */
.L_x_17448:
[----:B------:R-:W-:Y:S02]  /*10fc0*/  IMAD.MOV.U32 R4, RZ, RZ, R198 ;  /* 0x000000ffff047224 */ /* 0x000fe400078e00c6 */
.L_x_17449:
[----:B------:R-:W-:Y:S05]  /*10fd0*/  BSYNC B2 ;  /* 0x0000000000027941 */ /* 0x000fea0003800000 */
.L_x_17447:
        /* <DEDUP_REMOVED lines=16> */
.L_x_17453:
[----:B------:R-:W-:Y:S05]  /*110e0*/  BSYNC B3 ;  /* 0x0000000000037941 */ /* 0x000fea0003800000 */
.L_x_17452:
        /* <DEDUP_REMOVED lines=44> */
.L_x_17451:
[----:B------:R-:W-:Y:S05]  /*113b0*/  BSYNC B2 ;  /* 0x0000000000027941 */ /* 0x000fea0003800000 */
.L_x_17450:
        /* <DEDUP_REMOVED lines=13> */
.L_x_17454:
        /* <DEDUP_REMOVED lines=12> */
.L_x_17457:
[----:B------:R-:W-:Y:S02]  /*11550*/  IMAD.MOV.U32 R4, RZ, RZ, R198 ;  /* 0x000000ffff047224 */ /* 0x000fe400078e00c6 */
.L_x_17458:
[----:B------:R-:W-:Y:S05]  /*11560*/  BSYNC B2 ;  /* 0x0000000000027941 */ /* 0x000fea0003800000 */
.L_x_17456:
        /* <DEDUP_REMOVED lines=16> */
.L_x_17462:
[----:B------:R-:W-:Y:S05]  /*11670*/  BSYNC B3 ;  /* 0x0000000000037941 */ /* 0x000fea0003800000 */
.L_x_17461:
        /* <DEDUP_REMOVED lines=44> */
.L_x_17460:
[----:B------:R-:W-:Y:S05]  /*11940*/  BSYNC B2 ;  /* 0x0000000000027941 */ /* 0x000fea0003800000 */
.L_x_17459:
        /* <DEDUP_REMOVED lines=10> */
.L_x_17455:
        /* <DEDUP_REMOVED lines=12> */
.L_x_17464:
[----:B------:R-:W-:Y:S02]  /*11ab0*/  IMAD.MOV.U32 R4, RZ, RZ, R198 ;  /* 0x000000ffff047224 */ /* 0x000fe400078e00c6 */
.L_x_17465:
[----:B------:R-:W-:Y:S05]  /*11ac0*/  BSYNC B2 ;  /* 0x0000000000027941 */ /* 0x000fea0003800000 */
.L_x_17463:
        /* <DEDUP_REMOVED lines=16> */
.L_x_17469:
[----:B------:R-:W-:Y:S05]  /*11bd0*/  BSYNC B3 ;  /* 0x0000000000037941 */ /* 0x000fea0003800000 */
.L_x_17468:
        /* <DEDUP_REMOVED lines=44> */
.L_x_17467:
[----:B------:R-:W-:Y:S05]  /*11ea0*/  BSYNC B2 ;  /* 0x0000000000027941 */ /* 0x000fea0003800000 */
.L_x_17466:
        /* <DEDUP_REMOVED lines=13> */
.L_x_17470:
        /* <DEDUP_REMOVED lines=12> */
.L_x_17473:
[----:B------:R-:W-:Y:S02]  /*12040*/  IMAD.MOV.U32 R238, RZ, RZ, R198 ;  /* 0x000000ffffee7224 */ /* 0x000fe400078e00c6 */
.L_x_17474:
[----:B------:R-:W-:Y:S05]  /*12050*/  BSYNC B2 ;  /* 0x0000000000027941 */ /* 0x000fea0003800000 */
.L_x_17472:
        /* <DEDUP_REMOVED lines=16> */
.L_x_17478:
[----:B------:R-:W-:Y:S05]  /*12160*/  BSYNC B3 ;  /* 0x0000000000037941 */ /* 0x000fea0003800000 */
.L_x_17477:
        /* <DEDUP_REMOVED lines=44> */
.L_x_17476:
[----:B------:R-:W-:Y:S05]  /*12430*/  BSYNC B2 ;  /* 0x0000000000027941 */ /* 0x000fea0003800000 */
.L_x_17475:
        /* <DEDUP_REMOVED lines=10> */
.L_x_17471:
        /* <DEDUP_REMOVED lines=34> */
[----:B-1----:R-:W-:Y:S02]  /*12700*/  SHF.L.U32 R188, R13, 0x10, RZ ;  /* 0x000000100dbc7819 */ /* 0x002fe400000006ff */
        /* <DEDUP_REMOVED lines=19> */
.L_x_17479:
[----:B------:R-:W-:Y:S02]  /*12840*/  IADD3 R193, R193, 0x20, RZ ;  /* 0x00000020c1c17810 */ /* 0x000fe40007ffe0ff */
.L_x_17350:
[----:B------:R-:W-:Y:S05]  /*12850*/  BSYNC B1 ;  /* 0x0000000000017941 */ /* 0x000fea0003800000 */
.L_x_17349:
        /* <DEDUP_REMOVED lines=30> */
.L_x_17483:
[----:B-1----:R-:W-:Y:S02]  /*12a40*/  IMAD.MOV.U32 R209, RZ, RZ, R198 ;  /* 0x000000ffffd17224 */ /* 0x002fe400078e00c6 */
.L_x_17484:
[----:B------:R-:W-:Y:S05]  /*12a50*/  BSYNC B2 ;  /* 0x0000000000027941 */ /* 0x000fea0003800000 */
.L_x_17482:
        /* <DEDUP_REMOVED lines=16> */
.L_x_17488:
[----:B------:R-:W-:Y:S05]  /*12b60*/  BSYNC B3 ;  /* 0x0000000000037941 */ /* 0x000fea0003800000 */
.L_x_17487:
        /* <DEDUP_REMOVED lines=44> */
.L_x_17486:
[----:B------:R-:W-:Y:S05]  /*12e30*/  BSYNC B2 ;  /* 0x0000000000027941 */ /* 0x000fea0003800000 */
.L_x_17485:
        /* <DEDUP_REMOVED lines=18> */
.L_x_17489:
        /* <DEDUP_REMOVED lines=12> */
.L_x_17492:
[----:B------:R-:W-:Y:S02]  /*13020*/  MOV R4, R198 ;  /* 0x000000c600047202 */ /* 0x000fe40000000f00 */
.L_x_17493:
[----:B------:R-:W-:Y:S05]  /*13030*/  BSYNC B2 ;  /* 0x0000000000027941 */ /* 0x000fea0003800000 */
.L_x_17491:
        /* <DEDUP_REMOVED lines=16> */
.L_x_17497:
[----:B------:R-:W-:Y:S05]  /*13140*/  BSYNC B3 ;  /* 0x0000000000037941 */ /* 0x000fea0003800000 */
.L_x_17496:
        /* <DEDUP_REMOVED lines=44> */
.L_x_17495:
[----:B------:R-:W-:Y:S05]  /*13410*/  BSYNC B2 ;  /* 0x0000000000027941 */ /* 0x000fea0003800000 */
.L_x_17494:
        /* <DEDUP_REMOVED lines=10> */
.L_x_17490:
        /* <DEDUP_REMOVED lines=12> */
.L_x_17499:
[----:B------:R-:W-:Y:S02]  /*13580*/  IMAD.MOV.U32 R4, RZ, RZ, R198 ;  /* 0x000000ffff047224 */ /* 0x000fe400078e00c6 */
.L_x_17500:
[----:B------:R-:W-:Y:S05]  /*13590*/  BSYNC B2 ;  /* 0x0000000000027941 */ /* 0x000fea0003800000 */
.L_x_17498:
        /* <DEDUP_REMOVED lines=16> */
.L_x_17504:
[----:B------:R-:W-:Y:S05]  /*136a0*/  BSYNC B3 ;  /* 0x0000000000037941 */ /* 0x000fea0003800000 */
.L_x_17503:
        /* <DEDUP_REMOVED lines=44> */
.L_x_17502:
[----:B------:R-:W-:Y:S05]  /*13970*/  BSYNC B2 ;  /* 0x0000000000027941 */ /* 0x000fea0003800000 */
.L_x_17501:
        /* <DEDUP_REMOVED lines=15> */
.L_x_17505:
        /* <DEDUP_REMOVED lines=12> */
.L_x_17508:
[----:B------:R-:W-:Y:S02]  /*13b30*/  IMAD.MOV.U32 R4, RZ, RZ, R198 ;  /* 0x000000ffff047224 */ /* 0x000fe400078e00c6 */
.L_x_17509:
[----:B------:R-:W-:Y:S05]  /*13b40*/  BSYNC B2 ;  /* 0x0000000000027941 */ /* 0x000fea0003800000 */
.L_x_17507:
        /* <DEDUP_REMOVED lines=16> */
.L_x_17513:
[----:B------:R-:W-:Y:S05]  /*13c50*/  BSYNC B3 ;  /* 0x0000000000037941 */ /* 0x000fea0003800000 */
.L_x_17512:
        /* <DEDUP_REMOVED lines=44> */
.L_x_17511:
[----:B------:R-:W-:Y:S05]  /*13f20*/  BSYNC B2 ;  /* 0x0000000000027941 */ /* 0x000fea0003800000 */
.L_x_17510:
        /* <DEDUP_REMOVED lines=10> */
.L_x_17506:
        /* <DEDUP_REMOVED lines=12> */
.L_x_17515:
[----:B------:R-:W-:Y:S02]  /*14090*/  IMAD.MOV.U32 R4, RZ, RZ, R198 ;  /* 0x000000ffff047224 */ /* 0x000fe400078e00c6 */
.L_x_17516:
[----:B------:R-:W-:Y:S05]  /*140a0*/  BSYNC B2 ;  /* 0x0000000000027941 */ /* 0x000fea0003800000 */
.L_x_17514:
        /* <DEDUP_REMOVED lines=16> */
.L_x_17520:
[----:B------:R-:W-:Y:S05]  /*141b0*/  BSYNC B3 ;  /* 0x0000000000037941 */ /* 0x000fea0003800000 */
.L_x_17519:
        /* <DEDUP_REMOVED lines=44> */
.L_x_17518:
[----:B------:R-:W-:Y:S05]  /*14480*/  BSYNC B2 ;  /* 0x0000000000027941 */ /* 0x000fea0003800000 */
.L_x_17517:
        /* <DEDUP_REMOVED lines=15> */
.L_x_17521:
        /* <DEDUP_REMOVED lines=12> */
.L_x_17524:
[----:B------:R-:W-:Y:S02]  /*14640*/  IMAD.MOV.U32 R4, RZ, RZ, R198 ;  /* 0x000000ffff047224 */ /* 0x000fe400078e00c6 */
.L_x_17525:
[----:B------:R-:W-:Y:S05]  /*14650*/  BSYNC B2 ;  /* 0x0000000000027941 */ /* 0x000fea0003800000 */
.L_x_17523:
        /* <DEDUP_REMOVED lines=16> */
.L_x_17529:
[----:B------:R-:W-:Y:S05]  /*14760*/  BSYNC B3 ;  /* 0x0000000000037941 */ /* 0x000fea0003800000 */
.L_x_17528:
        /* <DEDUP_REMOVED lines=44> */
.L_x_17527:
[----:B------:R-:W-:Y:S05]  /*14a30*/  BSYNC B2 ;  /* 0x0000000000027941 */ /* 0x000fea0003800000 */
.L_x_17526:
        /* <DEDUP_REMOVED lines=10> */
.L_x_17522:
        /* <DEDUP_REMOVED lines=12> */
.L_x_17531:
[----:B------:R-:W-:Y:S02]  /*14ba0*/  MOV R4, R198 ;  /* 0x000000c600047202 */ /* 0x000fe40000000f00 */
.L_x_17532:
[----:B------:R-:W-:Y:S05]  /*14bb0*/  BSYNC B2 ;  /* 0x0000000000027941 */ /* 0x000fea0003800000 */
.L_x_17530:
        /* <DEDUP_REMOVED lines=16> */
.L_x_17536:
[----:B------:R-:W-:Y:S05]  /*14cc0*/  BSYNC B3 ;  /* 0x0000000000037941 */ /* 0x000fea0003800000 */
.L_x_17535:
        /* <DEDUP_REMOVED lines=44> */
.L_x_17534:
[----:B------:R-:W-:Y:S05]  /*14f90*/  BSYNC B2 ;  /* 0x0000000000027941 */ /* 0x000fea0003800000 */
.L_x_17533:
        /* <DEDUP_REMOVED lines=15> */
.L_x_17537:
        /* <DEDUP_REMOVED lines=12> */
.L_x_17540:
[----:B------:R-:W-:Y:S02]  /*15150*/  IMAD.MOV.U32 R4, RZ, RZ, R198 ;  /* 0x000000ffff047224 */ /* 0x000fe400078e00c6 */
.L_x_17541:
[----:B------:R-:W-:Y:S05]  /*15160*/  BSYNC B2 ;  /* 0x0000000000027941 */ /* 0x000fea0003800000 */
.L_x_17539:
        /* <DEDUP_REMOVED lines=16> */
.L_x_17545:
[----:B------:R-:W-:Y:S05]  /*15270*/  BSYNC B3 ;  /* 0x0000000000037941 */ /* 0x000fea0003800000 */
.L_x_17544:
        /* <DEDUP_REMOVED lines=44> */
.L_x_17543:
[----:B------:R-:W-:Y:S05]  /*15540*/  BSYNC B2 ;  /* 0x0000000000027941 */ /* 0x000fea0003800000 */
.L_x_17542:
        /* <DEDUP_REMOVED lines=10> */
.L_x_17538:
        /* <DEDUP_REMOVED lines=12> */
.L_x_17547:
[----:B------:R-:W-:Y:S02]  /*156b0*/  IMAD.MOV.U32 R4, RZ, RZ, R198 ;  /* 0x000000ffff047224 */ /* 0x000fe400078e00c6 */
.L_x_17548:
[----:B------:R-:W-:Y:S05]  /*156c0*/  BSYNC B2 ;  /* 0x0000000000027941 */ /* 0x000fea0003800000 */
.L_x_17546:
        /* <DEDUP_REMOVED lines=16> */
.L_x_17552:
[----:B------:R-:W-:Y:S05]  /*157d0*/  BSYNC B3 ;  /* 0x0000000000037941 */ /* 0x000fea0003800000 */
.L_x_17551:
        /* <DEDUP_REMOVED lines=44> */
.L_x_17550:
[----:B------:R-:W-:Y:S05]  /*15aa0*/  BSYNC B2 ;  /* 0x0000000000027941 */ /* 0x000fea0003800000 */
.L_x_17549:
        /* <DEDUP_REMOVED lines=13> */
.L_x_17553:
        /* <DEDUP_REMOVED lines=12> */
.L_x_17556:
[----:B------:R-:W-:Y:S02]  /*15c40*/  IMAD.MOV.U32 R4, RZ, RZ, R198 ;  /* 0x000000ffff047224 */ /* 0x000fe400078e00c6 */
.L_x_17557:
[----:B------:R-:W-:Y:S05]  /*15c50*/  BSYNC B2 ;  /* 0x0000000000027941 */ /* 0x000fea0003800000 */
.L_x_17555:
        /* <DEDUP_REMOVED lines=16> */
.L_x_17561:
[----:B------:R-:W-:Y:S05]  /*15d60*/  BSYNC B3 ;  /* 0x0000000000037941 */ /* 0x000fea0003800000 */
.L_x_17560:
        /* <DEDUP_REMOVED lines=44> */
.L_x_17559:
[----:B------:R-:W-:Y:S05]  /*16030*/  BSYNC B2 ;  /* 0x0000000000027941 */ /* 0x000fea0003800000 */
.L_x_17558:
        /* <DEDUP_REMOVED lines=10> */
.L_x_17554:
        /* <DEDUP_REMOVED lines=12> */
.L_x_17563:
[----:B------:R-:W-:Y:S02]  /*161a0*/  IMAD.MOV.U32 R4, RZ, RZ, R198 ;  /* 0x000000ffff047224 */ /* 0x000fe400078e00c6 */
.L_x_17564:
[----:B------:R-:W-:Y:S05]  /*161b0*/  BSYNC B2 ;  /* 0x0000000000027941 */ /* 0x000fea0003800000 */
.L_x_17562:
        /* <DEDUP_REMOVED lines=16> */
.L_x_17568:
[----:B------:R-:W-:Y:S05]  /*162c0*/  BSYNC B3 ;  /* 0x0000000000037941 */ /* 0x000fea0003800000 */
.L_x_17567:
        /* <DEDUP_REMOVED lines=44> */
.L_x_17566:
[----:B------:R-:W-:Y:S05]  /*16590*/  BSYNC B2 ;  /* 0x0000000000027941 */ /* 0x000fea0003800000 */
.L_x_17565:
        /* <DEDUP_REMOVED lines=13> */
.L_x_17569:
        /* <DEDUP_REMOVED lines=12> */
.L_x_17572:
[----:B------:R-:W-:Y:S02]  /*16730*/  IMAD.MOV.U32 R4, RZ, RZ, R198 ;  /* 0x000000ffff047224 */ /* 0x000fe400078e00c6 */
.L_x_17573:
[----:B------:R-:W-:Y:S05]  /*16740*/  BSYNC B2 ;  /* 0x0000000000027941 */ /* 0x000fea0003800000 */
.L_x_17571:
        /* <DEDUP_REMOVED lines=16> */
.L_x_17577:
[----:B------:R-:W-:Y:S05]  /*16850*/  BSYNC B3 ;  /* 0x0000000000037941 */ /* 0x000fea0003800000 */
.L_x_17576:
        /* <DEDUP_REMOVED lines=44> */
.L_x_17575:
[----:B------:R-:W-:Y:S05]  /*16b20*/  BSYNC B2 ;  /* 0x0000000000027941 */ /* 0x000fea0003800000 */
.L_x_17574:
        /* <DEDUP_REMOVED lines=10> */
.L_x_17570:
        /* <DEDUP_REMOVED lines=12> */
.L_x_17579:
[----:B------:R-:W-:Y:S02]  /*16c90*/  IMAD.MOV.U32 R4, RZ, RZ, R198 ;  /* 0x000000ffff047224 */ /* 0x000fe400078e00c6 */
.L_x_17580:
[----:B------:R-:W-:Y:S05]  /*16ca0*/  BSYNC B2 ;  /* 0x0000000000027941 */ /* 0x000fea0003800000 */
.L_x_17578:
        /* <DEDUP_REMOVED lines=16> */
.L_x_17584:
[----:B------:R-:W-:Y:S05]  /*16db0*/  BSYNC B3 ;  /* 0x0000000000037941 */ /* 0x000fea0003800000 */
.L_x_17583:
        /* <DEDUP_REMOVED lines=44> */
.L_x_17582:
[----:B------:R-:W-:Y:S05]  /*17080*/  BSYNC B2 ;  /* 0x0000000000027941 */ /* 0x000fea0003800000 */
.L_x_17581:
        /* <DEDUP_REMOVED lines=13> */
.L_x_17585:
        /* <DEDUP_REMOVED lines=12> */
.L_x_17588:
[----:B------:R-:W-:Y:S02]  /*17220*/  IMAD.MOV.U32 R4, RZ, RZ, R198 ;  /* 0x000000ffff047224 */ /* 0x000fe400078e00c6 */
.L_x_17589:
[----:B------:R-:W-:Y:S05]  /*17230*/  BSYNC B2 ;  /* 0x0000000000027941 */ /* 0x000fea0003800000 */
.L_x_17587:
        /* <DEDUP_REMOVED lines=16> */
.L_x_17593:
[----:B------:R-:W-:Y:S05]  /*17340*/  BSYNC B3 ;  /* 0x0000000000037941 */ /* 0x000fea0003800000 */
.L_x_17592:
        /* <DEDUP_REMOVED lines=44> */
.L_x_17591:
[----:B------:R-:W-:Y:S05]  /*17610*/  BSYNC B2 ;  /* 0x0000000000027941 */ /* 0x000fea0003800000 */
.L_x_17590:
        /* <DEDUP_REMOVED lines=10> */
.L_x_17586:
        /* <DEDUP_REMOVED lines=12> */
.L_x_17595:
[----:B------:R-:W-:Y:S02]  /*17780*/  IMAD.MOV.U32 R4, RZ, RZ, R198 ;  /* 0x000000ffff047224 */ /* 0x000fe400078e00c6 */
.L_x_17596:
[----:B------:R-:W-:Y:S05]  /*17790*/  BSYNC B2 ;  /* 0x0000000000027941 */ /* 0x000fea0003800000 */
.L_x_17594:
        /* <DEDUP_REMOVED lines=16> */
.L_x_17600:
[----:B------:R-:W-:Y:S05]  /*178a0*/  BSYNC B3 ;  /* 0x0000000000037941 */ /* 0x000fea0003800000 */
.L_x_17599:
        /* <DEDUP_REMOVED lines=44> */
.L_x_17598:
[----:B------:R-:W-:Y:S05]  /*17b70*/  BSYNC B2 ;  /* 0x0000000000027941 */ /* 0x000fea0003800000 */
.L_x_17597:
        /* <DEDUP_REMOVED lines=13> */
.L_x_17601:
        /* <DEDUP_REMOVED lines=12> */
.L_x_17604:
[----:B------:R-:W-:Y:S02]  /*17d10*/  IMAD.MOV.U32 R238, RZ, RZ, R198 ;  /* 0x000000ffffee7224 */ /* 0x000fe400078e00c6 */
.L_x_17605:
[----:B------:R-:W-:Y:S05]  /*17d20*/  BSYNC B2 ;  /* 0x0000000000027941 */ /* 0x000fea0003800000 */
.L_x_17603:
        /* <DEDUP_REMOVED lines=16> */
.L_x_17609:
[----:B------:R-:W-:Y:S05]  /*17e30*/  BSYNC B3 ;  /* 0x0000000000037941 */ /* 0x000fea0003800000 */
.L_x_17608:
        /* <DEDUP_REMOVED lines=44> */
.L_x_17607:
[----:B------:R-:W-:Y:S05]  /*18100*/  BSYNC B2 ;  /* 0x0000000000027941 */ /* 0x000fea0003800000 */
.L_x_17606:
        /* <DEDUP_REMOVED lines=10> */
.L_x_17602:
        /* <DEDUP_REMOVED lines=54> */
.L_x_17610:
[----:B------:R-:W-:Y:S02]  /*18510*/  IADD3 R193, R193, 0x20, RZ ;  /* 0x00000020c1c17810 */ /* 0x000fe40007ffe0ff */
.L_x_17481:
[----:B------:R-:W-:Y:S05]  /*18520*/  BSYNC B1 ;  /* 0x0000000000017941 */ /* 0x000fea0003800000 */
.L_x_17480:
        /* <DEDUP_REMOVED lines=30> */
.L_x_17614:
[----:B-1----:R-:W-:Y:S02]  /*18710*/  IMAD.MOV.U32 R211, RZ, RZ, R198 ;  /* 0x000000ffffd37224 */ /* 0x002fe400078e00c6 */
.L_x_17615:
[----:B------:R-:W-:Y:S05]  /*18720*/  BSYNC B2 ;  /* 0x0000000000027941 */ /* 0x000fea0003800000 */
.L_x_17613:
        /* <DEDUP_REMOVED lines=16> */
.L_x_17619:
[----:B------:R-:W-:Y:S05]  /*18830*/  BSYNC B3 ;  /* 0x0000000000037941 */ /* 0x000fea0003800000 */
.L_x_17618:
        /* <DEDUP_REMOVED lines=44> */
.L_x_17617:
[----:B------:R-:W-:Y:S05]  /*18b00*/  BSYNC B2 ;  /* 0x0000000000027941 */ /* 0x000fea0003800000 */
.L_x_17616:
        /* <DEDUP_REMOVED lines=18> */
.L_x_17620:
        /* <DEDUP_REMOVED lines=12> */
.L_x_17623:
[----:B------:R-:W-:Y:S02]  /*18cf0*/  MOV R4, R198 ;  /* 0x000000c600047202 */ /* 0x000fe40000000f00 */
.L_x_17624:
[----:B------:R-:W-:Y:S05]  /*18d00*/  BSYNC B2 ;  /* 0x0000000000027941 */ /* 0x000fea0003800000 */
.L_x_17622:
        /* <DEDUP_REMOVED lines=16> */
.L_x_17628:
[----:B------:R-:W-:Y:S05]  /*18e10*/  BSYNC B3 ;  /* 0x0000000000037941 */ /* 0x000fea0003800000 */
.L_x_17627:
        /* <DEDUP_REMOVED lines=44> */
.L_x_17626:
[----:B------:R-:W-:Y:S05]  /*190e0*/  BSYNC B2 ;  /* 0x0000000000027941 */ /* 0x000fea0003800000 */
.L_x_17625:
        /* <DEDUP_REMOVED lines=10> */
.L_x_17621:
        /* <DEDUP_REMOVED lines=12> */
.L_x_17630:
[----:B------:R-:W-:Y:S02]  /*19250*/  IMAD.MOV.U32 R4, RZ, RZ, R198 ;  /* 0x000000ffff047224 */ /* 0x000fe400078e00c6 */
.L_x_17631:
[----:B------:R-:W-:Y:S05]  /*19260*/  BSYNC B2 ;  /* 0x0000000000027941 */ /* 0x000fea0003800000 */
.L_x_17629:
        /* <DEDUP_REMOVED lines=16> */
.L_x_17635:
[----:B------:R-:W-:Y:S05]  /*19370*/  BSYNC B3 ;  /* 0x0000000000037941 */ /* 0x000fea0003800000 */
.L_x_17634:
        /* <DEDUP_REMOVED lines=44> */
.L_x_17633:
[----:B------:R-:W-:Y:S05]  /*19640*/  BSYNC B2 ;  /* 0x0000000000027941 */ /* 0x000fea0003800000 */
.L_x_17632:
        /* <DEDUP_REMOVED lines=15> */
.L_x_17636:
        /* <DEDUP_REMOVED lines=12> */
.L_x_17639:
[----:B------:R-:W-:Y:S02]  /*19800*/  IMAD.MOV.U32 R4, RZ, RZ, R198 ;  /* 0x000000ffff047224 */ /* 0x000fe400078e00c6 */
.L_x_17640:
[----:B------:R-:W-:Y:S05]  /*19810*/  BSYNC B2 ;  /* 0x0000000000027941 */ /* 0x000fea0003800000 */
.L_x_17638:
        /* <DEDUP_REMOVED lines=16> */
.L_x_17644:
[----:B------:R-:W-:Y:S05]  /*19920*/  BSYNC B3 ;  /* 0x0000000000037941 */ /* 0x000fea0003800000 */
.L_x_17643:
        /* <DEDUP_REMOVED lines=44> */
.L_x_17642:
[----:B------:R-:W-:Y:S05]  /*19bf0*/  BSYNC B2 ;  /* 0x0000000000027941 */ /* 0x000fea0003800000 */
.L_x_17641:
        /* <DEDUP_REMOVED lines=10> */
.L_x_17637:
        /* <DEDUP_REMOVED lines=12> */
.L_x_17646:
[----:B------:R-:W-:Y:S02]  /*19d60*/  IMAD.MOV.U32 R4, RZ, RZ, R198 ;  /* 0x000000ffff047224 */ /* 0x000fe400078e00c6 */
.L_x_17647:
[----:B------:R-:W-:Y:S05]  /*19d70*/  BSYNC B2 ;  /* 0x0000000000027941 */ /* 0x000fea0003800000 */
.L_x_17645:
        /* <DEDUP_REMOVED lines=16> */
.L_x_17651:
[----:B------:R-:W-:Y:S05]  /*19e80*/  BSYNC B3 ;  /* 0x0000000000037941 */ /* 0x000fea0003800000 */
.L_x_17650:
        /* <DEDUP_REMOVED lines=44> */
.L_x_17649:
[----:B------:R-:W-:Y:S05]  /*1a150*/  BSYNC B2 ;  /* 0x0000000000027941 */ /* 0x000fea0003800000 */
.L_x_17648:
        /* <DEDUP_REMOVED lines=15> */
.L_x_17652:
        /* <DEDUP_REMOVED lines=12> */
.L_x_17655:
[----:B------:R-:W-:Y:S02]  /*1a310*/  IMAD.MOV.U32 R4, RZ, RZ, R198 ;  /* 0x000000ffff047224 */ /* 0x000fe400078e00c6 */
.L_x_17656:
[----:B------:R-:W-:Y:S05]  /*1a320*/  BSYNC B2 ;  /* 0x0000000000027941 */ /* 0x000fea0003800000 */
.L_x_17654:
        /* <DEDUP_REMOVED lines=16> */
.L_x_17660:
[----:B------:R-:W-:Y:S05]  /*1a430*/  BSYNC B3 ;  /* 0x0000000000037941 */ /* 0x000fea0003800000 */
.L_x_17659:
        /* <DEDUP_REMOVED lines=44> */
.L_x_17658:
[----:B------:R-:W-:Y:S05]  /*1a700*/  BSYNC B2 ;  /* 0x0000000000027941 */ /* 0x000fea0003800000 */
.L_x_17657:
        /* <DEDUP_REMOVED lines=10> */
.L_x_17653:
        /* <DEDUP_REMOVED lines=12> */
.L_x_17662:
[----:B------:R-:W-:Y:S02]  /*1a870*/  MOV R4, R198 ;  /* 0x000000c600047202 */ /* 0x000fe40000000f00 */
.L_x_17663:
[----:B------:R-:W-:Y:S05]  /*1a880*/  BSYNC B2 ;  /* 0x0000000000027941 */ /* 0x000fea0003800000 */
.L_x_17661:
        /* <DEDUP_REMOVED lines=16> */
.L_x_17667:
[----:B------:R-:W-:Y:S05]  /*1a990*/  BSYNC B3 ;  /* 0x0000000000037941 */ /* 0x000fea0003800000 */
.L_x_17666:
        /* <DEDUP_REMOVED lines=44> */
.L_x_17665:
[----:B------:R-:W-:Y:S05]  /*1ac60*/  BSYNC B2 ;  /* 0x0000000000027941 */ /* 0x000fea0003800000 */
.L_x_17664:
        /* <DEDUP_REMOVED lines=15> */
.L_x_17668:
        /* <DEDUP_REMOVED lines=12> */
.L_x_17671:
[----:B------:R-:W-:Y:S02]  /*1ae20*/  IMAD.MOV.U32 R4, RZ, RZ, R198 ;  /* 0x000000ffff047224 */ /* 0x000fe400078e00c6 */
.L_x_17672:
[----:B------:R-:W-:Y:S05]  /*1ae30*/  BSYNC B2 ;  /* 0x0000000000027941 */ /* 0x000fea0003800000 */
.L_x_17670:
        /* <DEDUP_REMOVED lines=16> */
.L_x_17676:
[----:B------:R-:W-:Y:S05]  /*1af40*/  BSYNC B3 ;  /* 0x0000000000037941 */ /* 0x000fea0003800000 */
.L_x_17675:
        /* <DEDUP_REMOVED lines=44> */
.L_x_17674:
[----:B------:R-:W-:Y:S05]  /*1b210*/  BSYNC B2 ;  /* 0x0000000000027941 */ /* 0x000fea0003800000 */
.L_x_17673:
        /* <DEDUP_REMOVED lines=10> */
.L_x_17669:
        /* <DEDUP_REMOVED lines=12> */
.L_x_17678:
[----:B------:R-:W-:Y:S02]  /*1b380*/  IMAD.MOV.U32 R4, RZ, RZ, R198 ;  /* 0x000000ffff047224 */ /* 0x000fe400078e00c6 */
.L_x_17679:
[----:B------:R-:W-:Y:S05]  /*1b390*/  BSYNC B2 ;  /* 0x0000000000027941 */ /* 0x000fea0003800000 */
.L_x_17677:
        /* <DEDUP_REMOVED lines=16> */
.L_x_17683:
[----:B------:R-:W-:Y:S05]  /*1b4a0*/  BSYNC B3 ;  /* 0x0000000000037941 */ /* 0x000fea0003800000 */
.L_x_17682:
        /* <DEDUP_REMOVED lines=44> */
.L_x_17681:
[----:B------:R-:W-:Y:S05]  /*1b770*/  BSYNC B2 ;  /* 0x0000000000027941 */ /* 0x000fea0003800000 */
.L_x_17680:
        /* <DEDUP_REMOVED lines=13> */
.L_x_17684:
        /* <DEDUP_REMOVED lines=12> */
.L_x_17687:
[----:B------:R-:W-:Y:S02]  /*1b910*/  IMAD.MOV.U32 R4, RZ, RZ, R198 ;  /* 0x000000ffff047224 */ /* 0x000fe400078e00c6 */
.L_x_17688:
[----:B------:R-:W-:Y:S05]  /*1b920*/  BSYNC B2 ;  /* 0x0000000000027941 */ /* 0x000fea0003800000 */
.L_x_17686:
        /* <DEDUP_REMOVED lines=16> */
.L_x_17692:
[----:B------:R-:W-:Y:S05]  /*1ba30*/  BSYNC B3 ;  /* 0x0000000000037941 */ /* 0x000fea0003800000 */
.L_x_17691:
        /* <DEDUP_REMOVED lines=44> */
.L_x_17690:
[----:B------:R-:W-:Y:S05]  /*1bd00*/  BSYNC B2 ;  /* 0x0000000000027941 */ /* 0x000fea0003800000 */
.L_x_17689:
        /* <DEDUP_REMOVED lines=10> */
.L_x_17685:
        /* <DEDUP_REMOVED lines=12> */
.L_x_17694:
[----:B------:R-:W-:Y:S02]  /*1be70*/  IMAD.MOV.U32 R4, RZ, RZ, R198 ;  /* 0x000000ffff047224 */ /* 0x000fe400078e00c6 */
.L_x_17695:
[----:B------:R-:W-:Y:S05]  /*1be80*/  BSYNC B2 ;  /* 0x0000000000027941 */ /* 0x000fea0003800000 */
.L_x_17693:
        /* <DEDUP_REMOVED lines=16> */
.L_x_17699:
[----:B------:R-:W-:Y:S05]  /*1bf90*/  BSYNC B3 ;  /* 0x0000000000037941 */ /* 0x000fea0003800000 */
.L_x_17698:
        /* <DEDUP_REMOVED lines=44> */
.L_x_17697:
[----:B------:R-:W-:Y:S05]  /*1c260*/  BSYNC B2 ;  /* 0x0000000000027941 */ /* 0x000fea0003800000 */
.L_x_17696:
        /* <DEDUP_REMOVED lines=13> */
.L_x_17700:
        /* <DEDUP_REMOVED lines=12> */
.L_x_17703:
[----:B------:R-:W-:Y:S02]  /*1c400*/  IMAD.MOV.U32 R4, RZ, RZ, R198 ;  /* 0x000000ffff047224 */ /* 0x000fe400078e00c6 */
.L_x_17704:
[----:B------:R-:W-:Y:S05]  /*1c410*/  BSYNC B2 ;  /* 0x0000000000027941 */ /* 0x000fea0003800000 */
.L_x_17702:
        /* <DEDUP_REMOVED lines=16> */
.L_x_17708:
[----:B------:R-:W-:Y:S05]  /*1c520*/  BSYNC B3 ;  /* 0x0000000000037941 */ /* 0x000fea0003800000 */
.L_x_17707:
        /* <DEDUP_REMOVED lines=44> */
.L_x_17706:
[----:B------:R-:W-:Y:S05]  /*1c7f0*/  BSYNC B2 ;  /* 0x0000000000027941 */ /* 0x000fea0003800000 */
.L_x_17705:
        /* <DEDUP_REMOVED lines=10> */
.L_x_17701:
        /* <DEDUP_REMOVED lines=12> */
.L_x_17710:
[----:B------:R-:W-:Y:S02]  /*1c960*/  IMAD.MOV.U32 R4, RZ, RZ, R198 ;  /* 0x000000ffff047224 */ /* 0x000fe400078e00c6 */
.L_x_17711:
[----:B------:R-:W-:Y:S05]  /*1c970*/  BSYNC B2 ;  /* 0x0000000000027941 */ /* 0x000fea0003800000 */
.L_x_17709:
        /* <DEDUP_REMOVED lines=16> */
.L_x_17715:
[----:B------:R-:W-:Y:S05]  /*1ca80*/  BSYNC B3 ;  /* 0x0000000000037941 */ /* 0x000fea0003800000 */
.L_x_17714:
        /* <DEDUP_REMOVED lines=44> */
.L_x_17713:
[----:B------:R-:W-:Y:S05]  /*1cd50*/  BSYNC B2 ;  /* 0x0000000000027941 */ /* 0x000fea0003800000 */
.L_x_17712:
        /* <DEDUP_REMOVED lines=13> */
.L_x_17716:
        /* <DEDUP_REMOVED lines=12> */
.L_x_17719:
[----:B------:R-:W-:Y:S02]  /*1cef0*/  IMAD.MOV.U32 R4, RZ, RZ, R198 ;  /* 0x000000ffff047224 */ /* 0x000fe400078e00c6 */
.L_x_17720:
[----:B------:R-:W-:Y:S05]  /*1cf00*/  BSYNC B2 ;  /* 0x0000000000027941 */ /* 0x000fea0003800000 */
.L_x_17718:
        /* <DEDUP_REMOVED lines=16> */
.L_x_17724:
[----:B------:R-:W-:Y:S05]  /*1d010*/  BSYNC B3 ;  /* 0x0000000000037941 */ /* 0x000fea0003800000 */
.L_x_17723:
        /* <DEDUP_REMOVED lines=44> */
.L_x_17722:
[----:B------:R-:W-:Y:S05]  /*1d2e0*/  BSYNC B2 ;  /* 0x0000000000027941 */ /* 0x000fea0003800000 */
.L_x_17721:
        /* <DEDUP_REMOVED lines=10> */
.L_x_17717:
        /* <DEDUP_REMOVED lines=12> */
.L_x_17726:
[----:B------:R-:W-:Y:S02]  /*1d450*/  IMAD.MOV.U32 R4, RZ, RZ, R198 ;  /* 0x000000ffff047224 */ /* 0x000fe400078e00c6 */
.L_x_17727:
[----:B------:R-:W-:Y:S05]  /*1d460*/  BSYNC B2 ;  /* 0x0000000000027941 */ /* 0x000fea0003800000 */
.L_x_17725:
        /* <DEDUP_REMOVED lines=16> */
.L_x_17731:
[----:B------:R-:W-:Y:S05]  /*1d570*/  BSYNC B3 ;  /* 0x0000000000037941 */ /* 0x000fea0003800000 */
.L_x_17730:
        /* <DEDUP_REMOVED lines=44> */
.L_x_17729:
[----:B------:R-:W-:Y:S05]  /*1d840*/  BSYNC B2 ;  /* 0x0000000000027941 */ /* 0x000fea0003800000 */
.L_x_17728:
        /* <DEDUP_REMOVED lines=13> */
.L_x_17732:
        /* <DEDUP_REMOVED lines=12> */
.L_x_17735:
[----:B------:R-:W-:Y:S02]  /*1d9e0*/  IMAD.MOV.U32 R238, RZ, RZ, R198 ;  /* 0x000000ffffee7224 */ /* 0x000fe400078e00c6 */
.L_x_17736:
[----:B------:R-:W-:Y:S05]  /*1d9f0*/  BSYNC B2 ;  /* 0x0000000000027941 */ /* 0x000fea0003800000 */
.L_x_17734:
        /* <DEDUP_REMOVED lines=16> */
.L_x_17740:
[----:B------:R-:W-:Y:S05]  /*1db00*/  BSYNC B3 ;  /* 0x0000000000037941 */ /* 0x000fea0003800000 */
.L_x_17739:
        /* <DEDUP_REMOVED lines=44> */
.L_x_17738:
[----:B------:R-:W-:Y:S05]  /*1ddd0*/  BSYNC B2 ;  /* 0x0000000000027941 */ /* 0x000fea0003800000 */
.L_x_17737:
        /* <DEDUP_REMOVED lines=10> */
.L_x_17733:
        /* <DEDUP_REMOVED lines=15> */
[----:B------:R-:W-:Y:S01]  /*1df70*/  F2FP.PACK_AB R191, R237, R232 ;  /* 0x000000e8edbf723e */ /* 0x000fe200000000ff */
[----:B------:R-:W-:Y:S01]  /*1df80*/  IMAD.WIDE.U32 R238, R238, 0x100, RZ ;  /* 0x00000100eeee7825 */ /* 0x000fe200078e00ff */
[----:B------:R-:W-:Y:S02]  /*1df90*/  LEA.HI.X R195, R193, c[0x0][0x18c], RZ, 0x4, P0 ;  /* 0x00006300c1c37a11 */ /* 0x000fe400000f24ff */
        /* <DEDUP_REMOVED lines=16> */
[----:B-1----:R-:W-:Y:S02]  /*1e0a0*/  SHF.L.U32 R189, R13, 0x10, RZ ;  /* 0x000000100dbd7819 */ /* 0x002fe400000006ff */
        /* <DEDUP_REMOVED lines=19> */
.L_x_17612:
[----:B------:R-:W-:Y:S05]  /*1e1e0*/  BSYNC B1 ;  /* 0x0000000000017941 */ /* 0x000fea0003800000 */
.L_x_17611:
        /* <DEDUP_REMOVED lines=49> */
.L_x_17755:
        /* <DEDUP_REMOVED lines=102> */
.L_x_17756:
        /* <DEDUP_REMOVED lines=30> */
[----:B------:R-:W-:Y:S01]  /*1ed40*/  F2FP.PACK_AB R188, R189, R188 ;  /* 0x000000bcbdbc723e */ /* 0x000fe200000000ff */
[--C-:B------:R-:W-:Y:S02]  /*1ed50*/  FADD.FTZ R244, R223, -R238.reuse ;  /* 0x800000eedff47221 */ /* 0x100fe40000010000 */
[--C-:B-1----:R-:W-:Y:S01]  /*1ed60*/  FADD.FTZ R192, R224, -R238.reuse ;  /* 0x800000eee0c07221 */ /* 0x102fe20000010000 */
[----:B------:R-:W-:Y:S01]  /*1ed70*/  F2FP.PACK_AB R189, R191, R190 ;  /* 0x000000bebfbd723e */ /* 0x000fe200000000ff */
        /* <DEDUP_REMOVED lines=8> */
[----:B------:R-:W-:Y:S01]  /*1ee00*/  F2FP.PACK_AB R190, R191, R190 ;  /* 0x000000bebfbe723e */ /* 0x000fe200000000ff */
[-C--:B------:R-:W-:Y:S02]  /*1ee10*/  FFMA.FTZ R191, R166, R195.reuse, R182 ;  /* 0x000000c3a6bf7223 */ /* 0x080fe400000100b6 */
[-C--:B------:R-:W-:Y:S02]  /*1ee20*/  FFMA.FTZ R192, R167, R246.reuse, R183 ;  /* 0x000000f6a7c07223 */ /* 0x080fe400000100b7 */
[----:B------:R-:W-:Y:S02]  /*1ee30*/  FFMA.FTZ R195, R158, R195, R174 ;  /* 0x000000c39ec37223 */ /* 0x000fe400000100ae */
[----:B------:R-:W-:Y:S01]  /*1ee40*/  FFMA.FTZ R246, R159, R246, R175 ;  /* 0x000000f69ff67223 */ /* 0x000fe200000100af */
[----:B------:R-:W-:Y:S01]  /*1ee50*/  F2FP.PACK_AB R191, R192, R191 ;  /* 0x000000bfc0bf723e */ /* 0x000fe200000000ff */
[----:B------:R-:W-:-:S02]  /*1ee60*/  IMAD.MOV.U32 R242, RZ, RZ, 0x10 ;  /* 0x00000010fff27424 */ /* 0x000fc400078e00ff */
[----:B------:R-:W-:Y:S01]  /*1ee70*/  FFMA.FTZ R241, R160, R241, R176 ;  /* 0x000000f1a0f17223 */ /* 0x000fe200000100b0 */
[----:B------:R-:W-:Y:S01]  /*1ee80*/  F2FP.PACK_AB R195, R246, R195 ;  /* 0x000000c3f6c3723e */ /* 0x000fe200000000ff */
[----:B------:R-:W-:Y:S02]  /*1ee90*/  FFMA.FTZ R246, R157, R244, R173 ;  /* 0x000000f49df67223 */ /* 0x000fe400000100ad */
[----:B------:R-:W-:-:S04]  /*1eea0*/  IMAD.WIDE.U32 R192, R19, R242, c[0x0][0x208] ;  /* 0x0000820013c07625 */ /* 0x000fc800078e00f2 */
[----:B------:R-:W-:Y:S01]  /*1eeb0*/  FFMA.FTZ R244, R163, R240, R179 ;  /* 0x000000f0a3f47223 */ /* 0x000fe200000100b3 */
[----:B------:R1:W-:Y:S01]  /*1eec0*/  STG.E.128 [R192.64], R188 ;  /* 0x000000bcc0007986 */ /* 0x0003e2000c101d06 */
[----:B------:R-:W-:Y:S02]  /*1eed0*/  FFMA.FTZ R243, R162, R243, R178 ;  /* 0x000000f3a2f37223 */ /* 0x000fe400000100b2 */
[----:B------:R-:W-:Y:S02]  /*1eee0*/  FFMA.FTZ R245, R156, R245, R172 ;  /* 0x000000f59cf57223 */ /* 0x000fe400000100ac */
[----:B------:R-:W-:-:S03]  /*1eef0*/  FFMA.FTZ R240, R161, R194, R177 ;  /* 0x000000c2a1f07223 */ /* 0x000fc600000100b1 */
[----:B------:R-:W-:Y:S02]  /*1ef00*/  F2FP.PACK_AB R194, R246, R245 ;  /* 0x000000f5f6c2723e */ /* 0x000fe400000000ff */
[----:B-1----:R-:W-:Y:S01]  /*1ef10*/  F2FP.PACK_AB R193, R244, R243 ;  /* 0x000000f3f4c1723e */ /* 0x002fe200000000ff */
[C---:B------:R-:W-:Y:S01]  /*1ef20*/  IMAD.WIDE.U32 R188, R19.reuse, R242, c[0x0][0x210] ;  /* 0x0000840013bc7625 */ /* 0x040fe200078e00f2 */
[----:B------:R-:W-:Y:S02]  /*1ef30*/  F2FP.PACK_AB R192, R240, R241 ;  /* 0x000000f1f0c0723e */ /* 0x000fe400000000ff */
[----:B------:R-:W-:-:S03]  /*1ef40*/  IADD3 R19, R19, 0x20, RZ ;  /* 0x0000002013137810 */ /* 0x000fc60007ffe0ff */
[----:B------:R1:W-:Y:S04]  /*1ef50*/  STG.E.128 [R188.64], R192 ;  /* 0x000000c0bc007986 */ /* 0x0003e8000c101d06 */
.L_x_17744:
[----:B------:R-:W-:Y:S05]  /*1ef60*/  BSYNC B1 ;  /* 0x0000000000017941 */ /* 0x000fea0003800000 */
.L_x_17743:
        /* <DEDUP_REMOVED lines=28> */
[-C--:B------:R-:W-:Y:S02]  /*1f130*/  FFMA.FTZ R191, R134, R195.reuse, R150 ;  /* 0x000000c386bf7223 */ /* 0x080fe40000010096 */
[----:B------:R-:W-:Y:S02]  /*1f140*/  FFMA.FTZ R192, R135, R246, R151 ;  /* 0x000000f687c07223 */ /* 0x000fe40000010097 */
[----:B------:R-:W-:-:S02]  /*1f150*/  FFMA.FTZ R195, R126, R195, R142 ;  /* 0x000000c37ec37223 */ /* 0x000fc4000001008e */
[----:B------:R-:W-:Y:S01]  /*1f160*/  FFMA.FTZ R246, R127, R246, R143 ;  /* 0x000000f67ff67223 */ /* 0x000fe2000001008f */
[----:B------:R-:W-:Y:S01]  /*1f170*/  F2FP.PACK_AB R191, R192, R191 ;  /* 0x000000bfc0bf723e */ /* 0x000fe200000000ff */
[----:B------:R-:W-:Y:S02]  /*1f180*/  IMAD.MOV.U32 R242, RZ, RZ, 0x10 ;  /* 0x00000010fff27424 */ /* 0x000fe400078e00ff */
        /* <DEDUP_REMOVED lines=15> */
.L_x_17746:
[----:B------:R-:W-:Y:S05]  /*1f280*/  BSYNC B1 ;  /* 0x0000000000017941 */ /* 0x000fea0003800000 */
.L_x_17745:
        /* <DEDUP_REMOVED lines=49> */
.L_x_17748:
[----:B------:R-:W-:Y:S05]  /*1f5a0*/  BSYNC B1 ;  /* 0x0000000000017941 */ /* 0x000fea0003800000 */
.L_x_17747:
        /* <DEDUP_REMOVED lines=49> */
.L_x_17750:
[----:B------:R-:W-:Y:S05]  /*1f8c0*/  BSYNC B1 ;  /* 0x0000000000017941 */ /* 0x000fea0003800000 */
.L_x_17749:
        /* <DEDUP_REMOVED lines=15> */
[----:B------:R-:W-:Y:S01]  /*1f9c0*/  F2FP.PACK_AB R188, R189, R188 ;  /* 0x000000bcbdbc723e */ /* 0x000fe200000000ff */
        /* <DEDUP_REMOVED lines=8> */
[----:B------:R-:W-:Y:S01]  /*1fa50*/  F2FP.PACK_AB R189, R190, R189 ;  /* 0x000000bdbebd723e */ /* 0x000fe200000000ff */
        /* <DEDUP_REMOVED lines=20> */
[----:B------:R-:W-:Y:S01]  /*1fba0*/  IMAD.WIDE.U32 R188, R19, R242, c[0x0][0x210] ;  /* 0x0000840013bc7625 */ /* 0x000fe200078e00f2 */
[----:B------:R-:W-:-:S05]  /*1fbb0*/  F2FP.PACK_AB R192, R238, R241 ;  /* 0x000000f1eec0723e */ /* 0x000fca00000000ff */
[----:B------:R1:W-:Y:S02]  /*1fbc0*/  STG.E.128 [R188.64], R192 ;  /* 0x000000c0bc007986 */ /* 0x0003e4000c101d06 */
.L_x_17752:
[----:B------:R-:W-:Y:S05]  /*1fbd0*/  BSYNC B1 ;  /* 0x0000000000017941 */ /* 0x000fea0003800000 */
.L_x_17751:
[----:B-1-3--:R-:W-:-:S10]  /*1fbe0*/  HFMA2.MMA R188, -RZ, RZ, 0, 2.384185791015625e-07 ;  /* 0x00000004ffbc7435 */ /* 0x00afd400000001ff */
[----:B------:R-:W-:-:S05]  /*1fbf0*/  IMAD R201, R188, c[0x0][0x160], R201 ;  /* 0x00005800bcc97a24 */ /* 0x000fca00078e02c9 */
[----:B------:R-:W-:-:S13]  /*1fc00*/  ISETP.GE.AND P0, PT, R201, c[0x0][0x164], PT ;  /* 0x00005900c9007a0c */ /* 0x000fda0003f06270 */
[----:B0----5:R-:W-:Y:S01]  /*1fc10*/  @P0 CALL.REL.NOINC `(.L_x_17753) ;  /* 0x0000001000000944 */ /* 0x021fe20003c00000 */
[----:B------:R-:W-:Y:S05]  /*1fc20*/  BRA `(.L_x_17754) ;  /* 0xfffe155000007947 */ /* 0x000fea000383ffff */
.L_x_17753:
[----:B------:R-:W-:Y:S05]  /*1fc30*/  BSYNC B0 ;  /* 0x0000000000007941 */ /* 0x000fea0003800000 */
.L_x_17086:
[----:B------:R-:W-:Y:S05]  /*1fc40*/  EXIT ;  /* 0x000000000000794d */ /* 0x000fea0003800000 */
.L_x_17741:
[----:B------:R-:W-:Y:S01]  /*1fc50*/  IMAD.MOV.U32 R195, RZ, RZ, 0x1 ;  /* 0x00000001ffc37424 */ /* 0x000fe200078e00ff */
[----:B------:R-:W-:Y:S01]  /*1fc60*/  MOV R188, 0x1fca0 ;  /* 0x0001fca000bc7802 */ /* 0x000fe20000000f00 */
[----:B------:R-:W-:Y:S02]  /*1fc70*/  IMAD.MOV.U32 R191, RZ, RZ, 0x1f ;  /* 0x0000001fffbf7424 */ /* 0x000fe400078e00ff */
[----:B------:R-:W-:Y:S02]  /*1fc80*/  IMAD.MOV.U32 R194, RZ, RZ, -0x1 ;  /* 0xffffffffffc27424 */ /* 0x000fe400078e00ff */
[----:B0----5:R-:W-:Y:S05]  /*1fc90*/  CALL.REL.NOINC `($__internal_44_$__cuda_sm70_shflsync_bfly_p) ;  /* 0x000008d000007944 */ /* 0x021fea0003c00000 */
[----:B-1----:R-:W-:Y:S01]  /*1fca0*/  IMAD.MOV.U32 R189, RZ, RZ, R195 ;  /* 0x000000ffffbd7224 */ /* 0x002fe200078e00c3 */
[----:B0-----:R-:W-:Y:S05]  /*1fcb0*/  BRA `(.L_x_17755) ;  /* 0xffffe84000007947 */ /* 0x001fea000383ffff */
.L_x_17742:
[----:B-1----:R-:W-:Y:S01]  /*1fcc0*/  IMAD.MOV.U32 R190, RZ, RZ, R238 ;  /* 0x000000ffffbe7224 */ /* 0x002fe200078e00ee */
[----:B------:R-:W-:Y:S01]  /*1fcd0*/  MOV R188, 0x1fd20 ;  /* 0x0001fd2000bc7802 */ /* 0x000fe20000000f00 */
[----:B------:R-:W-:Y:S02]  /*1fce0*/  IMAD.MOV.U32 R195, RZ, RZ, 0x2 ;  /* 0x00000002ffc37424 */ /* 0x000fe400078e00ff */
[----:B------:R-:W-:Y:S02]  /*1fcf0*/  IMAD.MOV.U32 R191, RZ, RZ, 0x1f ;  /* 0x0000001fffbf7424 */ /* 0x000fe400078e00ff */
[----:B------:R-:W-:-:S02]  /*1fd00*/  IMAD.MOV.U32 R194, RZ, RZ, -0x1 ;  /* 0xffffffffffc27424 */ /* 0x000fc400078e00ff */
[----:B0----5:R-:W-:Y:S05]  /*1fd10*/  CALL.REL.NOINC `($__internal_44_$__cuda_sm70_shflsync_bfly_p) ;  /* 0x0000085000007944 */ /* 0x021fea0003c00000 */
[----:B01----:R-:W-:Y:S01]  /*1fd20*/  FADD.FTZ R190, R238, R195 ;  /* 0x000000c3eebe7221 */ /* 0x003fe20000010000 */
[----:B------:R-:W-:Y:S01]  /*1fd30*/  MOV R195, 0x4 ;  /* 0x0000000400c37802 */ /* 0x000fe20000000f00 */
[----:B------:R-:W-:Y:S01]  /*1fd40*/  IMAD.MOV.U32 R191, RZ, RZ, 0x1f ;  /* 0x0000001fffbf7424 */ /* 0x000fe200078e00ff */
[----:B------:R-:W-:Y:S01]  /*1fd50*/  MOV R188, 0x1fd80 ;  /* 0x0001fd8000bc7802 */ /* 0x000fe20000000f00 */
[----:B------:R-:W-:-:S02]  /*1fd60*/  IMAD.MOV.U32 R194, RZ, RZ, -0x1 ;  /* 0xffffffffffc27424 */ /* 0x000fc400078e00ff */
[----:B------:R-:W-:Y:S05]  /*1fd70*/  CALL.REL.NOINC `($__internal_44_$__cuda_sm70_shflsync_bfly_p) ;  /* 0x000007f000007944 */ /* 0x000fea0003c00000 */
[----:B01----:R-:W-:Y:S01]  /*1fd80*/  FADD.FTZ R190, R190, R195 ;  /* 0x000000c3bebe7221 */ /* 0x003fe20000010000 */
[----:B------:R-:W-:Y:S01]  /*1fd90*/  MOV R188, 0x1fde0 ;  /* 0x0001fde000bc7802 */ /* 0x000fe20000000f00 */
[----:B------:R-:W-:-:S02]  /*1fda0*/  IMAD.MOV.U32 R195, RZ, RZ, 0x8 ;  /* 0x00000008ffc37424 */ /* 0x000fc400078e00ff */
[----:B------:R-:W-:Y:S02]  /*1fdb0*/  IMAD.MOV.U32 R191, RZ, RZ, 0x1f ;  /* 0x0000001fffbf7424 */ /* 0x000fe400078e00ff */
[----:B------:R-:W-:Y:S02]  /*1fdc0*/  IMAD.MOV.U32 R194, RZ, RZ, -0x1 ;  /* 0xffffffffffc27424 */ /* 0x000fe400078e00ff */
[----:B------:R-:W-:Y:S05]  /*1fdd0*/  CALL.REL.NOINC `($__internal_44_$__cuda_sm70_shflsync_bfly_p) ;  /* 0x0000079000007944 */ /* 0x000fea0003c00000 */
[----:B01----:R-:W-:Y:S01]  /*1fde0*/  FADD.FTZ R190, R190, R195 ;  /* 0x000000c3bebe7221 */ /* 0x003fe20000010000 */
[----:B------:R-:W-:Y:S01]  /*1fdf0*/  MOV R188, 0x1fe40 ;  /* 0x0001fe4000bc7802 */ /* 0x000fe20000000f00 */
[----:B------:R-:W-:Y:S02]  /*1fe00*/  IMAD.MOV.U32 R195, RZ, RZ, 0x10 ;  /* 0x00000010ffc37424 */ /* 0x000fe400078e00ff */
[----:B------:R-:W-:Y:S02]  /*1fe10*/  IMAD.MOV.U32 R191, RZ, RZ, 0x1f ;  /* 0x0000001fffbf7424 */ /* 0x000fe400078e00ff */
[----:B------:R-:W-:Y:S02]  /*1fe20*/  IMAD.MOV.U32 R194, RZ, RZ, -0x1 ;  /* 0xffffffffffc27424 */ /* 0x000fe400078e00ff */
[----:B------:R-:W-:Y:S05]  /*1fe30*/  CALL.REL.NOINC `($__internal_44_$__cuda_sm70_shflsync_bfly_p) ;  /* 0x0000073000007944 */ /* 0x000fea0003c00000 */
        /* <DEDUP_REMOVED lines=88> */
[----:B------:R-:W-:Y:S05]  /*203c0*/  CALL.REL.NOINC `($__internal_44_$__cuda_sm70_shflsync_bfly_p) ;  /* 0x000001a000007944 */ /* 0x000fea0003c00000 */
[----:B01----:R-:W-:Y:S01]  /*203d0*/  FADD.FTZ R190, R190, R195 ;  /* 0x000000c3bebe7221 */ /* 0x003fe20000010000 */
[----:B------:R-:W-:Y:S01]  /*203e0*/  MOV R188, 0x20430 ;  /* 0x0002043000bc7802 */ /* 0x000fe20000000f00 */
[----:B------:R-:W-:Y:S02]  /*203f0*/  IMAD.MOV.U32 R195, RZ, RZ, 0x2 ;  /* 0x00000002ffc37424 */ /* 0x000fe400078e00ff */
[----:B------:R-:W-:Y:S02]  /*20400*/  IMAD.MOV.U32 R191, RZ, RZ, 0x1f ;  /* 0x0000001fffbf7424 */ /* 0x000fe400078e00ff */
[----:B------:R-:W-:Y:S02]  /*20410*/  IMAD.MOV.U32 R194, RZ, RZ, -0x1 ;  /* 0xffffffffffc27424 */ /* 0x000fe400078e00ff */
[----:B------:R-:W-:Y:S05]  /*20420*/  CALL.REL.NOINC `($__internal_44_$__cuda_sm70_shflsync_bfly_p) ;  /* 0x0000014000007944 */ /* 0x000fea0003c00000 */
[----:B01----:R-:W-:Y:S01]  /*20430*/  FADD.FTZ R190, R190, R195 ;  /* 0x000000c3bebe7221 */ /* 0x003fe20000010000 */
[----:B------:R-:W-:Y:S01]  /*20440*/  MOV R188, 0x20490 ;  /* 0x0002049000bc7802 */ /* 0x000fe20000000f00 */
[----:B------:R-:W-:Y:S02]  /*20450*/  IMAD.MOV.U32 R195, RZ, RZ, 0x4 ;  /* 0x00000004ffc37424 */ /* 0x000fe400078e00ff */
[----:B------:R-:W-:-:S02]  /*20460*/  IMAD.MOV.U32 R191, RZ, RZ, 0x1f ;  /* 0x0000001fffbf7424 */ /* 0x000fc400078e00ff */
[----:B------:R-:W-:Y:S02]  /*20470*/  IMAD.MOV.U32 R194, RZ, RZ, -0x1 ;  /* 0xffffffffffc27424 */ /* 0x000fe400078e00ff */
[----:B------:R-:W-:Y:S05]  /*20480*/  CALL.REL.NOINC `($__internal_44_$__cuda_sm70_shflsync_bfly_p) ;  /* 0x000000e000007944 */ /* 0x000fea0003c00000 */
[----:B01----:R-:W-:Y:S01]  /*20490*/  FADD.FTZ R190, R190, R195 ;  /* 0x000000c3bebe7221 */ /* 0x003fe20000010000 */
[----:B------:R-:W-:Y:S01]  /*204a0*/  MOV R195, 0x8 ;  /* 0x0000000800c37802 */ /* 0x000fe20000000f00 */
[----:B------:R-:W-:Y:S01]  /*204b0*/  IMAD.MOV.U32 R191, RZ, RZ, 0x1f ;  /* 0x0000001fffbf7424 */ /* 0x000fe200078e00ff */
[----:B------:R-:W-:Y:S01]  /*204c0*/  MOV R188, 0x204f0 ;  /* 0x000204f000bc7802 */ /* 0x000fe20000000f00 */
[----:B------:R-:W-:Y:S02]  /*204d0*/  IMAD.MOV.U32 R194, RZ, RZ, -0x1 ;  /* 0xffffffffffc27424 */ /* 0x000fe400078e00ff */
[----:B------:R-:W-:Y:S05]  /*204e0*/  CALL.REL.NOINC `($__internal_44_$__cuda_sm70_shflsync_bfly_p) ;  /* 0x0000008000007944 */ /* 0x000fea0003c00000 */
[----:B-1----:R-:W-:Y:S01]  /*204f0*/  FADD.FTZ R192, R190, R195 ;  /* 0x000000c3bec07221 */ /* 0x002fe20000010000 */
[----:B------:R-:W-:Y:S01]  /*20500*/  MOV R188, 0x20560 ;  /* 0x0002056000bc7802 */ /* 0x000fe20000000f00 */
[----:B------:R-:W-:Y:S02]  /*20510*/  IMAD.MOV.U32 R195, RZ, RZ, 0x10 ;  /* 0x00000010ffc37424 */ /* 0x000fe400078e00ff */
[----:B0-----:R-:W-:Y:S02]  /*20520*/  IMAD.MOV.U32 R191, RZ, RZ, 0x1f ;  /* 0x0000001fffbf7424 */ /* 0x001fe400078e00ff */
[----:B------:R-:W-:-:S02]  /*20530*/  IMAD.MOV.U32 R194, RZ, RZ, -0x1 ;  /* 0xffffffffffc27424 */ /* 0x000fc400078e00ff */
[----:B------:R-:W-:Y:S02]  /*20540*/  IMAD.MOV.U32 R190, RZ, RZ, R192 ;  /* 0x000000ffffbe7224 */ /* 0x000fe400078e00c0 */
[----:B------:R-:W-:Y:S05]  /*20550*/  CALL.REL.NOINC `($__internal_44_$__cuda_sm70_shflsync_bfly_p) ;  /* 0x0000001000007944 */ /* 0x000fea0003c00000 */
[----:B01----:R-:W-:Y:S05]  /*20560*/  BRA `(.L_x_17756) ;  /* 0xffffe5f000007947 */ /* 0x003fea000383ffff */
        .weak           $__internal_44_$__cuda_sm70_shflsync_bfly_p
        .type           $__internal_44_$__cuda_sm70_shflsync_bfly_p,@function
        .size           $__internal_44_$__cuda_sm70_shflsync_bfly_p,(.L_x_33022 - $__internal_44_$__cuda_sm70_shflsync_bfly_p)
$__internal_44_$__cuda_sm70_shflsync_bfly_p:
[----:B------:R-:W-:Y:S01]  /*20570*/  IMAD.MOV.U32 R189, RZ, RZ, 0x0 ;  /* 0x00000000ffbd7424 */ /* 0x000fe200078e00ff */
[----:B------:R-:W-:Y:S04]  /*20580*/  WARPSYNC R194 ;  /* 0x000000c200007348 */ /* 0x000fe80003800000 */
[----:B------:R0:W1:Y:S01]  /*20590*/  SHFL.BFLY PT, R195, R190, R195, R191 ;  /* 0x0c0000c3bec37389 */ /* 0x00006200000e00bf */
[----:B------:R-:W-:Y:S05]  /*205a0*/  RET.REL.NODEC R188 `(_ZN10layer_norm31ln_parallel_residual_fwd_kernelINS_13Kernel_traitsIf6__halfS2_S2_fjLj1280ELj1ELj4ELj1ELj16ENS_18Kernel_traits_baseILj1280EfS2_S2_S2_fjLj128EEEEELb1ELb0ELb0EEEvNS_9FwdParamsE) ;  /* 0xfffdfa50bc007950 */ /* 0x000fea0003c3ffff */
.L_x_17757:
        /* <DEDUP_REMOVED lines=13> */
.L_x_33022:


//--------------------- .text._ZN10layer_norm31ln_parallel_residual_fwd_kernelINS_13Kernel_traitsIf6__halfS2_S2_fjLj1280ELj1ELj4ELj1ELj16ENS_18Kernel_traits_baseILj1280EfS2_S2_S2_fjLj128EEEEELb1ELb0ELb1EEEvNS_9FwdParamsE --------------------------
	.section	.text._ZN10layer_norm31ln_parallel_residual_fwd_kernelINS_13Kernel_traitsIf6__halfS2_S2_fjLj1280ELj1ELj4ELj1ELj16ENS_18Kernel_traits_baseILj1280EfS2_S2_S2_fjLj128EEEEELb1ELb0ELb1EEEvNS_9FwdParamsE,"ax",@progbits
	.sectioninfo	@"SHI_REGISTERS=254"
	.align	128
        .global         _ZN10layer_norm31ln_parallel_residual_fwd_kernelINS_13Kernel_traitsIf6__halfS2_S2_fjLj1280ELj1ELj4ELj1ELj16ENS_18Kernel_traits_baseILj1280EfS2_S2_S2_fjLj128EEEEELb1ELb0ELb1EEEvNS_9FwdParamsE
        .type           _ZN10layer_norm31ln_parallel_residual_fwd_kernelINS_13Kernel_traitsIf6__halfS2_S2_fjLj1280ELj1ELj4ELj1ELj16ENS_18Kernel_traits_baseILj1280EfS2_S2_S2_fjLj128EEEEELb1ELb0ELb1EEEvNS_9FwdParamsE,@function
        .size           _ZN10layer_norm31ln_parallel_residual_fwd_kernelINS_13Kernel_traitsIf6__halfS2_S2_fjLj1280ELj1ELj4ELj1ELj16ENS_18Kernel_traits_baseILj1280EfS2_S2_S2_fjLj128EEEEELb1ELb0ELb1EEEvNS_9FwdParamsE,(.L_x_33023 - _ZN10layer_norm31ln_parallel_residual_fwd_kernelINS_13Kernel_traitsIf6__halfS2_S2_fjLj1280ELj1ELj4ELj1ELj16ENS_18Kernel_traits_baseILj1280EfS2_S2_S2_fjLj128EEEEELb1ELb0ELb1EEEvNS_9FwdParamsE)
        .other          _ZN10layer_norm31ln_parallel_residual_fwd_kernelINS_13Kernel_traitsIf6__halfS2_S2_fjLj1280ELj1ELj4ELj1ELj16ENS_18Kernel_traits_baseILj1280EfS2_S2_S2_fjLj128EEEEELb1ELb0ELb1EEEvNS_9FwdParamsE,@"STO_CUDA_ENTRY STV_DEFAULT"
_ZN10layer_norm31ln_parallel_residual_fwd_kernelINS_13Kernel_traitsIf6__halfS2_S2_fjLj1280ELj1ELj4ELj1ELj16ENS_18Kernel_traits_baseILj1280EfS2_S2_S2_fjLj128EEEEELb1ELb0ELb1EEEvNS_9FwdParamsE:
.text._ZN10layer_norm31ln_parallel_residual_fwd_kernelINS_13Kernel_traitsIf6__halfS2_S2_fjLj1280ELj1ELj4ELj1ELj16ENS_18Kernel_traits_baseILj1280EfS2_S2_S2_fjLj128EEEEELb1ELb0ELb1EEEvNS_9FwdParamsE:
        /* <DEDUP_REMOVED lines=10> */
[----:B------:R-:W-:Y:S01]  /*00a0*/  @P0 MOV R8, R208 ;  /* 0x000000d000080202 */ /* 0x000fe20000000f00 */
        /* <DEDUP_REMOVED lines=60> */
[----:B------:R-:W-:Y:S01]  /*0470*/  SHF.R.U32.HI R0, RZ, 0x5, R11 ;  /* 0x00000005ff007819 */ /* 0x000fe2000001160b */
[----:B--2---:R-:W-:Y:S01]  /*0480*/  UIADD3 UR10, UR5, -0x4498517b, URZ ;  /* 0xbb67ae85050a7890 */ /* 0x004fe2000fffe03f */
[----:B------:R-:W-:Y:S01]  /*0490*/  LOP3.LUT R8, R5, UR5, RZ, 0x3c, !PT ;  /* 0x0000000505087c12 */ /* 0x000fe2000f8e3cff */
[----:B------:R-:W-:-:S02]  /*04a0*/  UIADD3 UR12, UR5, 0x76cf5d0a, URZ ;  /* 0x76cf5d0a050c7890 */ /* 0x000fc4000fffe03f */
[----:B------:R-:W-:Y:S01]  /*04b0*/  UIADD3 UR14, UR5, 0x32370b8f, URZ ;  /* 0x32370b8f050e7890 */ /* 0x000fe2000fffe03f */
[----:B------:R-:W-:Y:S01]  /*04c0*/  IMAD R0, R12, 0x4, R0 ;  /* 0x000000040c007824 */ /* 0x000fe200078e0200 */
[----:B------:R-:W-:Y:S01]  /*04d0*/  LOP3.LUT R7, R3, UR10, R4, 0x96, !PT ;  /* 0x0000000a03077c12 */ /* 0x000fe2000f8e9604 */
[----:B------:R-:W-:Y:S01]  /*04e0*/  IMAD.WIDE.U32 R8, R8, -0x326172a9, RZ ;  /* 0xcd9e8d5708087825 */ /* 0x000fe200078e00ff */
[----:B------:R-:W-:Y:S02]  /*04f0*/  UIADD3 UR15, UR4, 0x78dde6e4, URZ ;  /* 0x78dde6e4040f7890 */ /* 0x000fe4000fffe03f */
[----:B------:R-:W-:Y:S02]  /*0500*/  UIADD3 UR16, UR5, -0x126145ec, URZ ;  /* 0xed9eba1405107890 */ /* 0x000fe4000fffe03f */
[----:B------:R-:W-:Y:S01]  /*0510*/  LOP3.LUT R4, R9, UR9, R6, 0x96, !PT ;  /* 0x0000000909047c12 */ /* 0x000fe2000f8e9606 */
        /* <DEDUP_REMOVED lines=35> */
[----:B------:R-:W-:Y:S01]  /*0750*/  LOP3.LUT R17, R3, UR24, R2, 0x96, !PT ;  /* 0x0000001803117c12 */ /* 0x000fe2000f8e9602 */
[----:B------:R-:W-:-:S05]  /*0760*/  IMAD.SHL.U32 R2, R11, 0x20, RZ ;  /* 0x000000200b027824 */ /* 0x000fca00078e00ff */
        /* <DEDUP_REMOVED lines=17> */
[----:B0-----:R-:W-:-:S04]  /*0880*/  LOP3.LUT R2, R11, 0x1f, RZ, 0xc0, !PT ;  /* 0x0000001f0b027812 */ /* 0x001fc800078ec0ff */
[----:B------:R-:W-:-:S04]  /*0890*/  SHF.L.U32 R8, R2, 0x5, RZ ;  /* 0x0000000502087819 */ /* 0x000fc800000006ff */
        /* <DEDUP_REMOVED lines=31> */
[----:B------:R-:W-:Y:S01]  /*0a90*/  LOP3.LUT R3, R6, UR25, R3, 0x96, !PT ;  /* 0x0000001906037c12 */ /* 0x000fe2000f8e9603 */
[----:B------:R-:W-:Y:S01]  /*0aa0*/  IMAD.MOV.U32 R6, RZ, RZ, R14 ;  /* 0x000000ffff067224 */ /* 0x000fe200078e000e */
[----:B------:R0:W5:Y:S04]  /*0ab0*/  LDG.E.128 R140, [R8.64] ;  /* 0x00000006088c7981 */ /* 0x000168000c1e1d00 */
[----:B------:R0:W5:Y:S01]  /*0ac0*/  LDG.E.128 R144, [R8.64+0x10] ;  /* 0x0000100608907981 */ /* 0x000162000c1e1d00 */
[----:B-1----:R-:W-:-:S02]  /*0ad0*/  IMAD R4, R15, -0x2daee0ad, RZ ;  /* 0xd2511f530f047824 */ /* 0x002fc400078e02ff */
[----:B------:R-:W-:Y:S01]  /*0ae0*/  IMAD.HI.U32 R5, R12, -0x2daee0ad, RZ ;  /* 0xd2511f530c057827 */ /* 0x000fe200078e00ff */
[----:B------:R0:W5:Y:S01]  /*0af0*/  LDG.E.128 R148, [R8.64+0x400] ;  /* 0x0004000608947981 */ /* 0x000162000c1e1d00 */
[----:B------:R-:W-:-:S03]  /*0b00*/  MOV R7, R13 ;  /* 0x0000000d00077202 */ /* 0x000fc60000000f00 */
[----:B------:R-:W-:Y:S01]  /*0b10*/  LOP3.LUT R4, R5, UR26, R4, 0x96, !PT ;  /* 0x0000001a05047c12 */ /* 0x000fe2000f8e9604 */
[----:B------:R0:W5:Y:S01]  /*0b20*/  LDG.E.128 R152, [R8.64+0x410] ;  /* 0x0004100608987981 */ /* 0x000162000c1e1d00 */
[----:B------:R-:W-:Y:S01]  /*0b30*/  IMAD.MOV.U32 R5, RZ, RZ, R10 ;  /* 0x000000ffff057224 */ /* 0x000fe200078e000a */
[----:B------:R-:W-:Y:S01]  /*0b40*/  LOP3.LUT R208, R208, 0x3, RZ, 0xc0, !PT ;  /* 0x00000003d0d07812 */ /* 0x000fe200078ec0ff */
[----:B------:R-:W-:Y:S01]  /*0b50*/  IMAD R10, R12, -0x2daee0ad, RZ ;  /* 0xd2511f530c0a7824 */ /* 0x000fe200078e02ff */
        /* <DEDUP_REMOVED lines=8> */
[----:B------:R-:W-:Y:S02]  /*0be0*/  IMAD.MOV.U32 R9, RZ, RZ, RZ ;  /* 0x000000ffff097224 */ /* 0x000fe400078e00ff */
.L_x_18407:
[----:B------:R-:W-:Y:S01]  /*0bf0*/  IMAD R188, R0, c[0x0][0x168], RZ ;  /* 0x00005a0000bc7a24 */ /* 0x000fe200078e02ff */
[----:B------:R-:W-:Y:S01]  /*0c00*/  ISETP.NE.U32.AND P0, PT, RZ, c[0x0][0x178], PT ;  /* 0x00005e00ff007a0c */ /* 0x000fe20003f05070 */
[----:B------:R-:W-:Y:S01]  /*0c10*/  IMAD.MOV.U32 R212, RZ, RZ, 0x10 ;  /* 0x00000010ffd47424 */ /* 0x000fe200078e00ff */
[----:B------:R-:W-:Y:S02]  /*0c20*/  ISETP.NE.U32.AND P1, PT, RZ, c[0x0][0x180], PT ;  /* 0x00006000ff007a0c */ /* 0x000fe40003f25070 */
[----:B------:R-:W-:Y:S02]  /*0c30*/  ISETP.NE.AND.EX P2, PT, RZ, c[0x0][0x17c], PT, P0 ;  /* 0x00005f00ff007a0c */ /* 0x000fe40003f45300 */
[----:B------:R-:W-:Y:S02]  /*0c40*/  SHF.R.S32.HI R189, RZ, 0x1f, R188 ;  /* 0x0000001fffbd7819 */ /* 0x000fe400000114bc */
[----:B------:R-:W-:Y:S02]  /*0c50*/  ISETP.NE.AND.EX P0, PT, RZ, c[0x0][0x184], PT, P1 ;  /* 0x00006100ff007a0c */ /* 0x000fe40003f05310 */
[----:B------:R-:W-:-:S02]  /*0c60*/  LEA.HI R189, R189, R188, RZ, 0x3 ;  /* 0x000000bcbdbd7211 */ /* 0x000fc400078f18ff */
[----:B------:R-:W-:Y:S02]  /*0c70*/  LOP3.LUT R11, R11, 0xffffffdf, RZ, 0xc0, !PT ;  /* 0xffffffdf0b0b7812 */ /* 0x000fe400078ec0ff */
[----:B------:R-:W-:Y:S02]  /*0c80*/  LEA.HI.SX32 R203, R189, R2, 0x1d ;  /* 0x00000002bdcb7211 */ /* 0x000fe400078feaff */
        /* <DEDUP_REMOVED lines=19> */
.L_x_17760:
[----:B0-----:R-:W-:Y:S02]  /*0dc0*/  MOV R192, R8 ;  /* 0x0000000800c07202 */ /* 0x001fe40000000f00 */
.L_x_17761:
[----:B------:R-:W-:Y:S05]  /*0dd0*/  BSYNC B1 ;  /* 0x0000000000017941 */ /* 0x000fea0003800000 */
.L_x_17759:
        /* <DEDUP_REMOVED lines=16> */
.L_x_17765:
[----:B------:R-:W-:Y:S05]  /*0ee0*/  BSYNC B2 ;  /* 0x0000000000027941 */ /* 0x000fea0003800000 */
.L_x_17764:
        /* <DEDUP_REMOVED lines=42> */
[----:B------:R-:W-:Y:S01]  /*1190*/  LOP3.LUT R4, R195, UR26, R198, 0x96, !PT ;  /* 0x0000001ac3047c12 */ /* 0x000fe2000f8e96c6 */
[----:B------:R-:W-:-:S04]  /*11a0*/  IMAD.MOV.U32 R10, RZ, RZ, R194 ;  /* 0x000000ffff0a7224 */ /* 0x000fc800078e00c2 */
.L_x_17763:
[----:B------:R-:W-:Y:S05]  /*11b0*/  BSYNC B1 ;  /* 0x0000000000017941 */ /* 0x000fea0003800000 */
.L_x_17762:
[----:B------:R-:W0:Y:S01]  /*11c0*/  I2F.U32 R192, R192 ;  /* 0x000000c000c07306 */ /* 0x000e220000201000 */
[----:B------:R-:W-:Y:S01]  /*11d0*/  ISETP.NE.U32.AND P1, PT, RZ, c[0x0][0x178], PT ;  /* 0x00005e00ff007a0c */ /* 0x000fe20003f25070 */
[----:B------:R-:W-:Y:S01]  /*11e0*/  IMAD.MOV.U32 R211, RZ, RZ, 0x2f800000 ;  /* 0x2f800000ffd37424 */ /* 0x000fe200078e00ff */
[----:B-----5:R-:W-:Y:S01]  /*11f0*/  HADD2.F32 R194, -RZ, R188.H0_H0 ;  /* 0x200000bcffc27230 */ /* 0x020fe20000004100 */
[----:B------:R-:W-:Y:S02]  /*1200*/  LOP3.LUT R11, R11, 0xffffffef, RZ, 0xc0, !PT ;  /* 0xffffffef0b0b7812 */ /* 0x000fe400078ec0ff */
[----:B------:R-:W-:Y:S02]  /*1210*/  ISETP.NE.AND.EX P6, PT, RZ, c[0x0][0x17c], PT, P1 ;  /* 0x00005f00ff007a0c */ /* 0x000fe40003fc5310 */
[----:B------:R-:W-:-:S02]  /*1220*/  FMUL.FTZ R194, R194, c[0x0][0x1e8] ;  /* 0x00007a00c2c27a20 */ /* 0x000fc40000410000 */
        /* <DEDUP_REMOVED lines=12> */
.L_x_17766:
        /* <DEDUP_REMOVED lines=12> */
.L_x_17769:
[----:B------:R-:W-:Y:S02]  /*13b0*/  IMAD.MOV.U32 R192, RZ, RZ, R8 ;  /* 0x000000ffffc07224 */ /* 0x000fe400078e0008 */
.L_x_17770:
[----:B------:R-:W-:Y:S05]  /*13c0*/  BSYNC B1 ;  /* 0x0000000000017941 */ /* 0x000fea0003800000 */
.L_x_17768:
        /* <DEDUP_REMOVED lines=16> */
.L_x_17774:
[----:B------:R-:W-:Y:S05]  /*14d0*/  BSYNC B2 ;  /* 0x0000000000027941 */ /* 0x000fea0003800000 */
.L_x_17773:
        /* <DEDUP_REMOVED lines=44> */
.L_x_17772:
[----:B------:R-:W-:Y:S05]  /*17a0*/  BSYNC B1 ;  /* 0x0000000000017941 */ /* 0x000fea0003800000 */
.L_x_17771:
        /* <DEDUP_REMOVED lines=10> */
.L_x_17767:
        /* <DEDUP_REMOVED lines=12> */
.L_x_17776:
[----:B------:R-:W-:Y:S02]  /*1910*/  IMAD.MOV.U32 R192, RZ, RZ, R8 ;  /* 0x000000ffffc07224 */ /* 0x000fe400078e0008 */
.L_x_17777:
[----:B------:R-:W-:Y:S05]  /*1920*/  BSYNC B1 ;  /* 0x0000000000017941 */ /* 0x000fea0003800000 */
.L_x_17775:
        /* <DEDUP_REMOVED lines=16> */
.L_x_17781:
[----:B------:R-:W-:Y:S05]  /*1a30*/  BSYNC B2 ;  /* 0x0000000000027941 */ /* 0x000fea0003800000 */
.L_x_17780:
        /* <DEDUP_REMOVED lines=44> */
.L_x_17779:
[----:B------:R-:W-:Y:S05]  /*1d00*/  BSYNC B1 ;  /* 0x0000000000017941 */ /* 0x000fea0003800000 */
.L_x_17778:
        /* <DEDUP_REMOVED lines=14> */
.L_x_17782:
        /* <DEDUP_REMOVED lines=12> */
.L_x_17785:
[----:B------:R-:W-:Y:S02]  /*1eb0*/  IMAD.MOV.U32 R188, RZ, RZ, R8 ;  /* 0x000000ffffbc7224 */ /* 0x000fe400078e0008 */
.L_x_17786:
[----:B------:R-:W-:Y:S05]  /*1ec0*/  BSYNC B1 ;  /* 0x0000000000017941 */ /* 0x000fea0003800000 */
.L_x_17784:
        /* <DEDUP_REMOVED lines=16> */
.L_x_17790:
[----:B------:R-:W-:Y:S05]  /*1fd0*/  BSYNC B2 ;  /* 0x0000000000027941 */ /* 0x000fea0003800000 */
.L_x_17789:
        /* <DEDUP_REMOVED lines=44> */
.L_x_17788:
[----:B------:R-:W-:Y:S05]  /*22a0*/  BSYNC B1 ;  /* 0x0000000000017941 */ /* 0x000fea0003800000 */
.L_x_17787:
        /* <DEDUP_REMOVED lines=10> */
.L_x_17783:
        /* <DEDUP_REMOVED lines=12> */
.L_x_17792:
[----:B------:R-:W-:Y:S02]  /*2410*/  IMAD.MOV.U32 R188, RZ, RZ, R8 ;  /* 0x000000ffffbc7224 */ /* 0x000fe400078e0008 */
.L_x_17793:
[----:B------:R-:W-:Y:S05]  /*2420*/  BSYNC B1 ;  /* 0x0000000000017941 */ /* 0x000fea0003800000 */
.L_x_17791:
        /* <DEDUP_REMOVED lines=16> */
.L_x_17797:
[----:B------:R-:W-:Y:S05]  /*2530*/  BSYNC B2 ;  /* 0x0000000000027941 */ /* 0x000fea0003800000 */
.L_x_17796:
        /* <DEDUP_REMOVED lines=44> */
.L_x_17795:
[----:B------:R-:W-:Y:S05]  /*2800*/  BSYNC B1 ;  /* 0x0000000000017941 */ /* 0x000fea0003800000 */
.L_x_17794:
        /* <DEDUP_REMOVED lines=14> */
.L_x_17798:
        /* <DEDUP_REMOVED lines=12> */
.L_x_17801:
[----:B------:R-:W-:Y:S02]  /*29b0*/  IMAD.MOV.U32 R188, RZ, RZ, R8 ;  /* 0x000000ffffbc7224 */ /* 0x000fe400078e0008 */
.L_x_17802:
[----:B------:R-:W-:Y:S05]  /*29c0*/  BSYNC B1 ;  /* 0x0000000000017941 */ /* 0x000fea0003800000 */
.L_x_17800:
        /* <DEDUP_REMOVED lines=16> */
.L_x_17806:
[----:B------:R-:W-:Y:S05]  /*2ad0*/  BSYNC B2 ;  /* 0x0000000000027941 */ /* 0x000fea0003800000 */
.L_x_17805:
        /* <DEDUP_REMOVED lines=44> */
.L_x_17804:
[----:B------:R-:W-:Y:S05]  /*2da0*/  BSYNC B1 ;  /* 0x0000000000017941 */ /* 0x000fea0003800000 */
.L_x_17803:
        /* <DEDUP_REMOVED lines=10> */
.L_x_17799:
        /* <DEDUP_REMOVED lines=12> */
.L_x_17808:
[----:B------:R-:W-:Y:S02]  /*2f10*/  IMAD.MOV.U32 R188, RZ, RZ, R8 ;  /* 0x000000ffffbc7224 */ /* 0x000fe400078e0008 */
.L_x_17809:
[----:B------:R-:W-:Y:S05]  /*2f20*/  BSYNC B1 ;  /* 0x0000000000017941 */ /* 0x000fea0003800000 */
.L_x_17807:
        /* <DEDUP_REMOVED lines=16> */
.L_x_17813:
[----:B------:R-:W-:Y:S05]  /*3030*/  BSYNC B2 ;  /* 0x0000000000027941 */ /* 0x000fea0003800000 */
.L_x_17812:
        /* <DEDUP_REMOVED lines=44> */
.L_x_17811:
[----:B------:R-:W-:Y:S05]  /*3300*/  BSYNC B1 ;  /* 0x0000000000017941 */ /* 0x000fea0003800000 */
.L_x_17810:
        /* <DEDUP_REMOVED lines=13> */
.L_x_17814:
        /* <DEDUP_REMOVED lines=12> */
.L_x_17817:
[----:B------:R-:W-:Y:S02]  /*34a0*/  IMAD.MOV.U32 R188, RZ, RZ, R8 ;  /* 0x000000ffffbc7224 */ /* 0x000fe400078e0008 */
.L_x_17818:
[----:B------:R-:W-:Y:S05]  /*34b0*/  BSYNC B1 ;  /* 0x0000000000017941 */ /* 0x000fea0003800000 */
.L_x_17816:
        /* <DEDUP_REMOVED lines=16> */
.L_x_17822:
[----:B------:R-:W-:Y:S05]  /*35c0*/  BSYNC B2 ;  /* 0x0000000000027941 */ /* 0x000fea0003800000 */
.L_x_17821:
        /* <DEDUP_REMOVED lines=44> */
.L_x_17820:
[----:B------:R-:W-:Y:S05]  /*3890*/  BSYNC B1 ;  /* 0x0000000000017941 */ /* 0x000fea0003800000 */
.L_x_17819:
        /* <DEDUP_REMOVED lines=10> */
.L_x_17815:
        /* <DEDUP_REMOVED lines=12> */
.L_x_17824:
[----:B------:R-:W-:Y:S02]  /*3a00*/  IMAD.MOV.U32 R188, RZ, RZ, R8 ;  /* 0x000000ffffbc7224 */ /* 0x000fe400078e0008 */
.L_x_17825:
[----:B------:R-:W-:Y:S05]  /*3a10*/  BSYNC B1 ;  /* 0x0000000000017941 */ /* 0x000fea0003800000 */
.L_x_17823:
        /* <DEDUP_REMOVED lines=16> */
.L_x_17829:
[----:B------:R-:W-:Y:S05]  /*3b20*/  BSYNC B2 ;  /* 0x0000000000027941 */ /* 0x000fea0003800000 */
.L_x_17828:
        /* <DEDUP_REMOVED lines=44> */
.L_x_17827:
[----:B------:R-:W-:Y:S05]  /*3df0*/  BSYNC B1 ;  /* 0x0000000000017941 */ /* 0x000fea0003800000 */
.L_x_17826:
        /* <DEDUP_REMOVED lines=13> */
.L_x_17830:
        /* <DEDUP_REMOVED lines=12> */
.L_x_17833:
[----:B------:R-:W-:Y:S02]  /*3f90*/  IMAD.MOV.U32 R188, RZ, RZ, R8 ;  /* 0x000000ffffbc7224 */ /* 0x000fe400078e0008 */
.L_x_17834:
[----:B------:R-:W-:Y:S05]  /*3fa0*/  BSYNC B1 ;  /* 0x0000000000017941 */ /* 0x000fea0003800000 */
.L_x_17832:
        /* <DEDUP_REMOVED lines=16> */
.L_x_17838:
[----:B------:R-:W-:Y:S05]  /*40b0*/  BSYNC B2 ;  /* 0x0000000000027941 */ /* 0x000fea0003800000 */
.L_x_17837:
        /* <DEDUP_REMOVED lines=44> */
.L_x_17836:
[----:B------:R-:W-:Y:S05]  /*4380*/  BSYNC B1 ;  /* 0x0000000000017941 */ /* 0x000fea0003800000 */
.L_x_17835:
        /* <DEDUP_REMOVED lines=10> */
.L_x_17831:
        /* <DEDUP_REMOVED lines=12> */
.L_x_17840:
[----:B------:R-:W-:Y:S02]  /*44f0*/  IMAD.MOV.U32 R188, RZ, RZ, R8 ;  /* 0x000000ffffbc7224 */ /* 0x000fe400078e0008 */
.L_x_17841:
[----:B------:R-:W-:Y:S05]  /*4500*/  BSYNC B1 ;  /* 0x0000000000017941 */ /* 0x000fea0003800000 */
.L_x_17839:
        /* <DEDUP_REMOVED lines=16> */
.L_x_17845:
[----:B------:R-:W-:Y:S05]  /*4610*/  BSYNC B2 ;  /* 0x0000000000027941 */ /* 0x000fea0003800000 */
.L_x_17844:
        /* <DEDUP_REMOVED lines=44> */
.L_x_17843:
[----:B------:R-:W-:Y:S05]  /*48e0*/  BSYNC B1 ;  /* 0x0000000000017941 */ /* 0x000fea0003800000 */
.L_x_17842:
        /* <DEDUP_REMOVED lines=13> */
.L_x_17846:
        /* <DEDUP_REMOVED lines=12> */
.L_x_17849:
[----:B------:R-:W-:Y:S02]  /*4a80*/  IMAD.MOV.U32 R188, RZ, RZ, R8 ;  /* 0x000000ffffbc7224 */ /* 0x000fe400078e0008 */
.L_x_17850:
[----:B------:R-:W-:Y:S05]  /*4a90*/  BSYNC B1 ;  /* 0x0000000000017941 */ /* 0x000fea0003800000 */
.L_x_17848:
        /* <DEDUP_REMOVED lines=16> */
.L_x_17854:
[----:B------:R-:W-:Y:S05]  /*4ba0*/  BSYNC B2 ;  /* 0x0000000000027941 */ /* 0x000fea0003800000 */
.L_x_17853:
        /* <DEDUP_REMOVED lines=44> */
.L_x_17852:
[----:B------:R-:W-:Y:S05]  /*4e70*/  BSYNC B1 ;  /* 0x0000000000017941 */ /* 0x000fea0003800000 */
.L_x_17851:
        /* <DEDUP_REMOVED lines=10> */
.L_x_17847:
        /* <DEDUP_REMOVED lines=12> */
.L_x_17856:
[----:B------:R-:W-:Y:S02]  /*4fe0*/  IMAD.MOV.U32 R188, RZ, RZ, R8 ;  /* 0x000000ffffbc7224 */ /* 0x000fe400078e0008 */
.L_x_17857:
[----:B------:R-:W-:Y:S05]  /*4ff0*/  BSYNC B1 ;  /* 0x0000000000017941 */ /* 0x000fea0003800000 */
.L_x_17855:
        /* <DEDUP_REMOVED lines=16> */
.L_x_17861:
[----:B------:R-:W-:Y:S05]  /*5100*/  BSYNC B2 ;  /* 0x0000000000027941 */ /* 0x000fea0003800000 */
.L_x_17860:
        /* <DEDUP_REMOVED lines=44> */
.L_x_17859:
[----:B------:R-:W-:Y:S05]  /*53d0*/  BSYNC B1 ;  /* 0x0000000000017941 */ /* 0x000fea0003800000 */
.L_x_17858:
        /* <DEDUP_REMOVED lines=13> */
.L_x_17862:
        /* <DEDUP_REMOVED lines=12> */
.L_x_17865:
[----:B------:R-:W-:Y:S02]  /*5570*/  IMAD.MOV.U32 R188, RZ, RZ, R8 ;  /* 0x000000ffffbc7224 */ /* 0x000fe400078e0008 */
.L_x_17866:
[----:B------:R-:W-:Y:S05]  /*5580*/  BSYNC B1 ;  /* 0x0000000000017941 */ /* 0x000fea0003800000 */
.L_x_17864:
        /* <DEDUP_REMOVED lines=16> */
.L_x_17870:
[----:B------:R-:W-:Y:S05]  /*5690*/  BSYNC B2 ;  /* 0x0000000000027941 */ /* 0x000fea0003800000 */
.L_x_17869:
        /* <DEDUP_REMOVED lines=44> */
.L_x_17868:
[----:B------:R-:W-:Y:S05]  /*5960*/  BSYNC B1 ;  /* 0x0000000000017941 */ /* 0x000fea0003800000 */
.L_x_17867:
        /* <DEDUP_REMOVED lines=10> */
.L_x_17863:
        /* <DEDUP_REMOVED lines=12> */
.L_x_17872:
[----:B------:R-:W-:Y:S02]  /*5ad0*/  IMAD.MOV.U32 R188, RZ, RZ, R8 ;  /* 0x000000ffffbc7224 */ /* 0x000fe400078e0008 */
.L_x_17873:
[----:B------:R-:W-:Y:S05]  /*5ae0*/  BSYNC B1 ;  /* 0x0000000000017941 */ /* 0x000fea0003800000 */
.L_x_17871:
        /* <DEDUP_REMOVED lines=16> */
.L_x_17877:
[----:B------:R-:W-:Y:S05]  /*5bf0*/  BSYNC B2 ;  /* 0x0000000000027941 */ /* 0x000fea0003800000 */
.L_x_17876:
        /* <DEDUP_REMOVED lines=44> */
.L_x_17875:
[----:B------:R-:W-:Y:S05]  /*5ec0*/  BSYNC B1 ;  /* 0x0000000000017941 */ /* 0x000fea0003800000 */
.L_x_17874:
        /* <DEDUP_REMOVED lines=14> */
.L_x_17878:
        /* <DEDUP_REMOVED lines=12> */
.L_x_17881:
[----:B------:R-:W-:Y:S02]  /*6070*/  MOV R188, R8 ;  /* 0x0000000800bc7202 */ /* 0x000fe40000000f00 */
.L_x_17882:
[----:B------:R-:W-:Y:S05]  /*6080*/  BSYNC B1 ;  /* 0x0000000000017941 */ /* 0x000fea0003800000 */
.L_x_17880:
        /* <DEDUP_REMOVED lines=18> */
.L_x_17886:
[----:B------:R-:W-:Y:S05]  /*61b0*/  BSYNC B2 ;  /* 0x0000000000027941 */ /* 0x000fea0003800000 */
.L_x_17885:
        /* <DEDUP_REMOVED lines=44> */
.L_x_17884:
[----:B------:R-:W-:Y:S05]  /*6480*/  BSYNC B1 ;  /* 0x0000000000017941 */ /* 0x000fea0003800000 */
.L_x_17883:
        /* <DEDUP_REMOVED lines=10> */
.L_x_17879:
        /* <DEDUP_REMOVED lines=53> */
.L_x_17887:
        /* <DEDUP_REMOVED lines=15> */
.L_x_17889:
[----:B-1----:R-:W-:Y:S02]  /*6970*/  IMAD.MOV.U32 R197, RZ, RZ, R8 ;  /* 0x000000ffffc57224 */ /* 0x002fe400078e0008 */
.L_x_17890:
[----:B------:R-:W-:Y:S05]  /*6980*/  BSYNC B1 ;  /* 0x0000000000017941 */ /* 0x000fea0003800000 */
.L_x_17888:
        /* <DEDUP_REMOVED lines=16> */
.L_x_17894:
[----:B------:R-:W-:Y:S05]  /*6a90*/  BSYNC B2 ;  /* 0x0000000000027941 */ /* 0x000fea0003800000 */
.L_x_17893:
        /* <DEDUP_REMOVED lines=44> */
.L_x_17892:
[----:B------:R-:W-:Y:S05]  /*6d60*/  BSYNC B1 ;  /* 0x0000000000017941 */ /* 0x000fea0003800000 */
.L_x_17891:
        /* <DEDUP_REMOVED lines=16> */
.L_x_17895:
        /* <DEDUP_REMOVED lines=12> */
.L_x_17898:
[----:B------:R-:W-:Y:S02]  /*6f30*/  IMAD.MOV.U32 R197, RZ, RZ, R8 ;  /* 0x000000ffffc57224 */ /* 0x000fe400078e0008 */
.L_x_17899:
[----:B------:R-:W-:Y:S05]  /*6f40*/  BSYNC B1 ;  /* 0x0000000000017941 */ /* 0x000fea0003800000 */
.L_x_17897:
        /* <DEDUP_REMOVED lines=16> */
.L_x_17903:
[----:B------:R-:W-:Y:S05]  /*7050*/  BSYNC B2 ;  /* 0x0000000000027941 */ /* 0x000fea0003800000 */
.L_x_17902:
        /* <DEDUP_REMOVED lines=44> */
.L_x_17901:
[----:B------:R-:W-:Y:S05]  /*7320*/  BSYNC B1 ;  /* 0x0000000000017941 */ /* 0x000fea0003800000 */
.L_x_17900:
        /* <DEDUP_REMOVED lines=10> */
.L_x_17896:
        /* <DEDUP_REMOVED lines=12> */
.L_x_17905:
[----:B------:R-:W-:Y:S02]  /*7490*/  IMAD.MOV.U32 R197, RZ, RZ, R8 ;  /* 0x000000ffffc57224 */ /* 0x000fe400078e0008 */
.L_x_17906:
[----:B------:R-:W-:Y:S05]  /*74a0*/  BSYNC B1 ;  /* 0x0000000000017941 */ /* 0x000fea0003800000 */
.L_x_17904:
        /* <DEDUP_REMOVED lines=16> */
.L_x_17910:
[----:B------:R-:W-:Y:S05]  /*75b0*/  BSYNC B2 ;  /* 0x0000000000027941 */ /* 0x000fea0003800000 */
.L_x_17909:
        /* <DEDUP_REMOVED lines=44> */
.L_x_17908:
[----:B------:R-:W-:Y:S05]  /*7880*/  BSYNC B1 ;  /* 0x0000000000017941 */ /* 0x000fea0003800000 */
.L_x_17907:
        /* <DEDUP_REMOVED lines=14> */
.L_x_17911:
        /* <DEDUP_REMOVED lines=12> */
.L_x_17914:
[----:B------:R-:W-:Y:S02]  /*7a30*/  IMAD.MOV.U32 R188, RZ, RZ, R8 ;  /* 0x000000ffffbc7224 */ /* 0x000fe400078e0008 */
.L_x_17915:
[----:B------:R-:W-:Y:S05]  /*7a40*/  BSYNC B1 ;  /* 0x0000000000017941 */ /* 0x000fea0003800000 */
.L_x_17913:
        /* <DEDUP_REMOVED lines=16> */
.L_x_17919:
[----:B------:R-:W-:Y:S05]  /*7b50*/  BSYNC B2 ;  /* 0x0000000000027941 */ /* 0x000fea0003800000 */
.L_x_17918:
        /* <DEDUP_REMOVED lines=44> */
.L_x_17917:
[----:B------:R-:W-:Y:S05]  /*7e20*/  BSYNC B1 ;  /* 0x0000000000017941 */ /* 0x000fea0003800000 */
.L_x_17916:
        /* <DEDUP_REMOVED lines=10> */
.L_x_17912:
        /* <DEDUP_REMOVED lines=12> */
.L_x_17921:
[----:B------:R-:W-:Y:S02]  /*7f90*/  IMAD.MOV.U32 R188, RZ, RZ, R8 ;  /* 0x000000ffffbc7224 */ /* 0x000fe400078e0008 */
.L_x_17922:
[----:B------:R-:W-:Y:S05]  /*7fa0*/  BSYNC B1 ;  /* 0x0000000000017941 */ /* 0x000fea0003800000 */
.L_x_17920:
        /* <DEDUP_REMOVED lines=16> */
.L_x_17926:
[----:B------:R-:W-:Y:S05]  /*80b0*/  BSYNC B2 ;  /* 0x0000000000027941 */ /* 0x000fea0003800000 */
.L_x_17925:
        /* <DEDUP_REMOVED lines=44> */
.L_x_17924:
[----:B------:R-:W-:Y:S05]  /*8380*/  BSYNC B1 ;  /* 0x0000000000017941 */ /* 0x000fea0003800000 */
.L_x_17923:
        /* <DEDUP_REMOVED lines=14> */
.L_x_17927:
        /* <DEDUP_REMOVED lines=12> */
.L_x_17930:
[----:B------:R-:W-:Y:S02]  /*8530*/  IMAD.MOV.U32 R188, RZ, RZ, R8 ;  /* 0x000000ffffbc7224 */ /* 0x000fe400078e0008 */
.L_x_17931:
[----:B------:R-:W-:Y:S05]  /*8540*/  BSYNC B1 ;  /* 0x0000000000017941 */ /* 0x000fea0003800000 */
.L_x_17929:
        /* <DEDUP_REMOVED lines=16> */
.L_x_17935:
[----:B------:R-:W-:Y:S05]  /*8650*/  BSYNC B2 ;  /* 0x0000000000027941 */ /* 0x000fea0003800000 */
.L_x_17934:
        /* <DEDUP_REMOVED lines=44> */
.L_x_17933:
[----:B------:R-:W-:Y:S05]  /*8920*/  BSYNC B1 ;  /* 0x0000000000017941 */ /* 0x000fea0003800000 */
.L_x_17932:
        /* <DEDUP_REMOVED lines=10> */
.L_x_17928:
        /* <DEDUP_REMOVED lines=12> */
.L_x_17937:
[----:B------:R-:W-:Y:S02]  /*8a90*/  IMAD.MOV.U32 R188, RZ, RZ, R8 ;  /* 0x000000ffffbc7224 */ /* 0x000fe400078e0008 */
.L_x_17938:
[----:B------:R-:W-:Y:S05]  /*8aa0*/  BSYNC B1 ;  /* 0x0000000000017941 */ /* 0x000fea0003800000 */
.L_x_17936:
        /* <DEDUP_REMOVED lines=16> */
.L_x_17942:
[----:B------:R-:W-:Y:S05]  /*8bb0*/  BSYNC B2 ;  /* 0x0000000000027941 */ /* 0x000fea0003800000 */
.L_x_17941:
        /* <DEDUP_REMOVED lines=44> */
.L_x_17940:
[----:B------:R-:W-:Y:S05]  /*8e80*/  BSYNC B1 ;  /* 0x0000000000017941 */ /* 0x000fea0003800000 */
.L_x_17939:
        /* <DEDUP_REMOVED lines=13> */
.L_x_17943:
        /* <DEDUP_REMOVED lines=12> */
.L_x_17946:
[----:B------:R-:W-:Y:S02]  /*9020*/  MOV R201, R8 ;  /* 0x0000000800c97202 */ /* 0x000fe40000000f00 */
.L_x_17947:
[----:B------:R-:W-:Y:S05]  /*9030*/  BSYNC B1 ;  /* 0x0000000000017941 */ /* 0x000fea0003800000 */
.L_x_17945:
        /* <DEDUP_REMOVED lines=16> */
.L_x_17951:
[----:B------:R-:W-:Y:S05]  /*9140*/  BSYNC B2 ;  /* 0x0000000000027941 */ /* 0x000fea0003800000 */
.L_x_17950:
        /* <DEDUP_REMOVED lines=44> */
.L_x_17949:
[----:B------:R-:W-:Y:S05]  /*9410*/  BSYNC B1 ;  /* 0x0000000000017941 */ /* 0x000fea0003800000 */
.L_x_17948:
        /* <DEDUP_REMOVED lines=10> */
.L_x_17944:
        /* <DEDUP_REMOVED lines=12> */
.L_x_17953:
[----:B------:R-:W-:Y:S02]  /*9580*/  MOV R204, R8 ;  /* 0x0000000800cc7202 */ /* 0x000fe40000000f00 */
.L_x_17954:
[----:B------:R-:W-:Y:S05]  /*9590*/  BSYNC B1 ;  /* 0x0000000000017941 */ /* 0x000fea0003800000 */
.L_x_17952:
        /* <DEDUP_REMOVED lines=16> */
.L_x_17958:
[----:B------:R-:W-:Y:S05]  /*96a0*/  BSYNC B2 ;  /* 0x0000000000027941 */ /* 0x000fea0003800000 */
.L_x_17957:
        /* <DEDUP_REMOVED lines=44> */
.L_x_17956:
[----:B------:R-:W-:Y:S05]  /*9970*/  BSYNC B1 ;  /* 0x0000000000017941 */ /* 0x000fea0003800000 */
.L_x_17955:
        /* <DEDUP_REMOVED lines=13> */
.L_x_17959:
        /* <DEDUP_REMOVED lines=12> */
.L_x_17962:
[----:B------:R-:W-:Y:S02]  /*9b10*/  IMAD.MOV.U32 R204, RZ, RZ, R8 ;  /* 0x000000ffffcc7224 */ /* 0x000fe400078e0008 */
.L_x_17963:
[----:B------:R-:W-:Y:S05]  /*9b20*/  BSYNC B1 ;  /* 0x0000000000017941 */ /* 0x000fea0003800000 */
.L_x_17961:
        /* <DEDUP_REMOVED lines=16> */
.L_x_17967:
[----:B------:R-:W-:Y:S05]  /*9c30*/  BSYNC B2 ;  /* 0x0000000000027941 */ /* 0x000fea0003800000 */
.L_x_17966:
        /* <DEDUP_REMOVED lines=44> */
.L_x_17965:
[----:B------:R-:W-:Y:S05]  /*9f00*/  BSYNC B1 ;  /* 0x0000000000017941 */ /* 0x000fea0003800000 */
.L_x_17964:
        /* <DEDUP_REMOVED lines=10> */
.L_x_17960:
        /* <DEDUP_REMOVED lines=12> */
.L_x_17969:
[----:B------:R-:W-:Y:S02]  /*a070*/  IMAD.MOV.U32 R204, RZ, RZ, R8 ;  /* 0x000000ffffcc7224 */ /* 0x000fe400078e0008 */
.L_x_17970:
[----:B------:R-:W-:Y:S05]  /*a080*/  BSYNC B1 ;  /* 0x0000000000017941 */ /* 0x000fea0003800000 */
.L_x_17968:
        /* <DEDUP_REMOVED lines=16> */
.L_x_17974:
[----:B------:R-:W-:Y:S05]  /*a190*/  BSYNC B2 ;  /* 0x0000000000027941 */ /* 0x000fea0003800000 */
.L_x_17973:
        /* <DEDUP_REMOVED lines=44> */
.L_x_17972:
[----:B------:R-:W-:Y:S05]  /*a460*/  BSYNC B1 ;  /* 0x0000000000017941 */ /* 0x000fea0003800000 */
.L_x_17971:
        /* <DEDUP_REMOVED lines=13> */
.L_x_17975:
        /* <DEDUP_REMOVED lines=12> */
.L_x_17978:
[----:B------:R-:W-:Y:S02]  /*a600*/  IMAD.MOV.U32 R190, RZ, RZ, R8 ;  /* 0x000000ffffbe7224 */ /* 0x000fe400078e0008 */
.L_x_17979:
[----:B------:R-:W-:Y:S05]  /*a610*/  BSYNC B1 ;  /* 0x0000000000017941 */ /* 0x000fea0003800000 */
.L_x_17977:
        /* <DEDUP_REMOVED lines=16> */
.L_x_17983:
[----:B------:R-:W-:Y:S05]  /*a720*/  BSYNC B2 ;  /* 0x0000000000027941 */ /* 0x000fea0003800000 */
.L_x_17982:
        /* <DEDUP_REMOVED lines=44> */
.L_x_17981:
[----:B------:R-:W-:Y:S05]  /*a9f0*/  BSYNC B1 ;  /* 0x0000000000017941 */ /* 0x000fea0003800000 */
.L_x_17980:
        /* <DEDUP_REMOVED lines=10> */
.L_x_17976:
        /* <DEDUP_REMOVED lines=12> */
.L_x_17985:
[----:B------:R-:W-:Y:S02]  /*ab60*/  IMAD.MOV.U32 R190, RZ, RZ, R8 ;  /* 0x000000ffffbe7224 */ /* 0x000fe400078e0008 */
.L_x_17986:
[----:B------:R-:W-:Y:S05]  /*ab70*/  BSYNC B1 ;  /* 0x0000000000017941 */ /* 0x000fea0003800000 */
.L_x_17984:
        /* <DEDUP_REMOVED lines=16> */
.L_x_17990:
[----:B------:R-:W-:Y:S05]  /*ac80*/  BSYNC B2 ;  /* 0x0000000000027941 */ /* 0x000fea0003800000 */
.L_x_17989:
        /* <DEDUP_REMOVED lines=44> */
.L_x_17988:
[----:B------:R-:W-:Y:S05]  /*af50*/  BSYNC B1 ;  /* 0x0000000000017941 */ /* 0x000fea0003800000 */
.L_x_17987:
        /* <DEDUP_REMOVED lines=13> */
.L_x_17991:
        /* <DEDUP_REMOVED lines=12> */
.L_x_17994:
[----:B------:R-:W-:Y:S02]  /*b0f0*/  IMAD.MOV.U32 R190, RZ, RZ, R8 ;  /* 0x000000ffffbe7224 */ /* 0x000fe400078e0008 */
.L_x_17995:
[----:B------:R-:W-:Y:S05]  /*b100*/  BSYNC B1 ;  /* 0x0000000000017941 */ /* 0x000fea0003800000 */
.L_x_17993:
        /* <DEDUP_REMOVED lines=16> */
.L_x_17999:
[----:B------:R-:W-:Y:S05]  /*b210*/  BSYNC B2 ;  /* 0x0000000000027941 */ /* 0x000fea0003800000 */
.L_x_17998:
        /* <DEDUP_REMOVED lines=44> */
.L_x_17997:
[----:B------:R-:W-:Y:S05]  /*b4e0*/  BSYNC B1 ;  /* 0x0000000000017941 */ /* 0x000fea0003800000 */
.L_x_17996:
        /* <DEDUP_REMOVED lines=10> */
.L_x_17992:
        /* <DEDUP_REMOVED lines=12> */
.L_x_18001:
[----:B------:R-:W-:Y:S02]  /*b650*/  IMAD.MOV.U32 R190, RZ, RZ, R8 ;  /* 0x000000ffffbe7224 */ /* 0x000fe400078e0008 */
.L_x_18002:
[----:B------:R-:W-:Y:S05]  /*b660*/  BSYNC B1 ;  /* 0x0000000000017941 */ /* 0x000fea0003800000 */
.L_x_18000:
        /* <DEDUP_REMOVED lines=16> */
.L_x_18006:
[----:B------:R-:W-:Y:S05]  /*b770*/  BSYNC B2 ;  /* 0x0000000000027941 */ /* 0x000fea0003800000 */
.L_x_18005:
        /* <DEDUP_REMOVED lines=44> */
.L_x_18004:
[----:B------:R-:W-:Y:S05]  /*ba40*/  BSYNC B1 ;  /* 0x0000000000017941 */ /* 0x000fea0003800000 */
.L_x_18003:
        /* <DEDUP_REMOVED lines=14> */
.L_x_18007:
        /* <DEDUP_REMOVED lines=12> */
.L_x_18010:
[----:B------:R-:W-:Y:S02]  /*bbf0*/  IMAD.MOV.U32 R216, RZ, RZ, R8 ;  /* 0x000000ffffd87224 */ /* 0x000fe400078e0008 */
.L_x_18011:
[----:B------:R-:W-:Y:S05]  /*bc00*/  BSYNC B1 ;  /* 0x0000000000017941 */ /* 0x000fea0003800000 */
.L_x_18009:
        /* <DEDUP_REMOVED lines=18> */
.L_x_18015:
[----:B------:R-:W-:Y:S05]  /*bd30*/  BSYNC B2 ;  /* 0x0000000000027941 */ /* 0x000fea0003800000 */
.L_x_18014:
        /* <DEDUP_REMOVED lines=44> */
.L_x_18013:
[----:B------:R-:W-:Y:S05]  /*c000*/  BSYNC B1 ;  /* 0x0000000000017941 */ /* 0x000fea0003800000 */
.L_x_18012:
        /* <DEDUP_REMOVED lines=10> */
.L_x_18008:
        /* <DEDUP_REMOVED lines=52> */
.L_x_18016:
        /* <DEDUP_REMOVED lines=15> */
.L_x_18018:
[----:B-1----:R-:W-:Y:S02]  /*c4e0*/  IMAD.MOV.U32 R220, RZ, RZ, R8 ;  /* 0x000000ffffdc7224 */ /* 0x002fe400078e0008 */
.L_x_18019:
[----:B------:R-:W-:Y:S05]  /*c4f0*/  BSYNC B1 ;  /* 0x0000000000017941 */ /* 0x000fea0003800000 */
.L_x_18017:
        /* <DEDUP_REMOVED lines=16> */
.L_x_18023:
[----:B------:R-:W-:Y:S05]  /*c600*/  BSYNC B2 ;  /* 0x0000000000027941 */ /* 0x000fea0003800000 */
.L_x_18022:
        /* <DEDUP_REMOVED lines=44> */
.L_x_18021:
[----:B------:R-:W-:Y:S05]  /*c8d0*/  BSYNC B1 ;  /* 0x0000000000017941 */ /* 0x000fea0003800000 */
.L_x_18020:
        /* <DEDUP_REMOVED lines=16> */
.L_x_18024:
        /* <DEDUP_REMOVED lines=12> */
.L_x_18027:
[----:B------:R-:W-:Y:S02]  /*caa0*/  IMAD.MOV.U32 R215, RZ, RZ, R8 ;  /* 0x000000ffffd77224 */ /* 0x000fe400078e0008 */
.L_x_18028:
[----:B------:R-:W-:Y:S05]  /*cab0*/  BSYNC B1 ;  /* 0x0000000000017941 */ /* 0x000fea0003800000 */
.L_x_18026:
        /* <DEDUP_REMOVED lines=16> */
.L_x_18032:
[----:B------:R-:W-:Y:S05]  /*cbc0*/  BSYNC B2 ;  /* 0x0000000000027941 */ /* 0x000fea0003800000 */
.L_x_18031:
        /* <DEDUP_REMOVED lines=44> */
.L_x_18030:
[----:B------:R-:W-:Y:S05]  /*ce90*/  BSYNC B1 ;  /* 0x0000000000017941 */ /* 0x000fea0003800000 */
.L_x_18029:
        /* <DEDUP_REMOVED lines=10> */
.L_x_18025:
        /* <DEDUP_REMOVED lines=12> */
.L_x_18034:
[----:B------:R-:W-:Y:S02]  /*d000*/  IMAD.MOV.U32 R215, RZ, RZ, R8 ;  /* 0x000000ffffd77224 */ /* 0x000fe400078e0008 */
.L_x_18035:
[----:B------:R-:W-:Y:S05]  /*d010*/  BSYNC B1 ;  /* 0x0000000000017941 */ /* 0x000fea0003800000 */
.L_x_18033:
        /* <DEDUP_REMOVED lines=16> */
.L_x_18039:
[----:B------:R-:W-:Y:S05]  /*d120*/  BSYNC B2 ;  /* 0x0000000000027941 */ /* 0x000fea0003800000 */
.L_x_18038:
        /* <DEDUP_REMOVED lines=44> */
.L_x_18037:
[----:B------:R-:W-:Y:S05]  /*d3f0*/  BSYNC B1 ;  /* 0x0000000000017941 */ /* 0x000fea0003800000 */
.L_x_18036:
        /* <DEDUP_REMOVED lines=15> */
.L_x_18040:
        /* <DEDUP_REMOVED lines=12> */
.L_x_18043:
[----:B------:R-:W-:Y:S02]  /*d5b0*/  IMAD.MOV.U32 R188, RZ, RZ, R8 ;  /* 0x000000ffffbc7224 */ /* 0x000fe400078e0008 */
.L_x_18044:
[----:B------:R-:W-:Y:S05]  /*d5c0*/  BSYNC B1 ;  /* 0x0000000000017941 */ /* 0x000fea0003800000 */
.L_x_18042:
        /* <DEDUP_REMOVED lines=16> */
.L_x_18048:
[----:B------:R-:W-:Y:S05]  /*d6d0*/  BSYNC B2 ;  /* 0x0000000000027941 */ /* 0x000fea0003800000 */
.L_x_18047:
        /* <DEDUP_REMOVED lines=44> */
.L_x_18046:
[----:B------:R-:W-:Y:S05]  /*d9a0*/  BSYNC B1 ;  /* 0x0000000000017941 */ /* 0x000fea0003800000 */
.L_x_18045:
        /* <DEDUP_REMOVED lines=10> */
.L_x_18041:
        /* <DEDUP_REMOVED lines=12> */
.L_x_18050:
[----:B------:R-:W-:Y:S02]  /*db10*/  IMAD.MOV.U32 R188, RZ, RZ, R8 ;  /* 0x000000ffffbc7224 */ /* 0x000fe400078e0008 */
.L_x_18051:
[----:B------:R-:W-:Y:S05]  /*db20*/  BSYNC B1 ;  /* 0x0000000000017941 */ /* 0x000fea0003800000 */
.L_x_18049:
        /* <DEDUP_REMOVED lines=16> */
.L_x_18055:
[----:B------:R-:W-:Y:S05]  /*dc30*/  BSYNC B2 ;  /* 0x0000000000027941 */ /* 0x000fea0003800000 */
.L_x_18054:
        /* <DEDUP_REMOVED lines=44> */
.L_x_18053:
[----:B------:R-:W-:Y:S05]  /*df00*/  BSYNC B1 ;  /* 0x0000000000017941 */ /* 0x000fea0003800000 */
.L_x_18052:
        /* <DEDUP_REMOVED lines=15> */
.L_x_18056:
        /* <DEDUP_REMOVED lines=12> */
.L_x_18059:
[----:B------:R-:W-:Y:S02]  /*e0c0*/  MOV R188, R8 ;  /* 0x0000000800bc7202 */ /* 0x000fe40000000f00 */
.L_x_18060:
[----:B------:R-:W-:Y:S05]  /*e0d0*/  BSYNC B1 ;  /* 0x0000000000017941 */ /* 0x000fea0003800000 */
.L_x_18058:
        /* <DEDUP_REMOVED lines=16> */
.L_x_18064:
[----:B------:R-:W-:Y:S05]  /*e1e0*/  BSYNC B2 ;  /* 0x0000000000027941 */ /* 0x000fea0003800000 */
.L_x_18063:
        /* <DEDUP_REMOVED lines=44> */
.L_x_18062:
[----:B------:R-:W-:Y:S05]  /*e4b0*/  BSYNC B1 ;  /* 0x0000000000017941 */ /* 0x000fea0003800000 */
.L_x_18061:
        /* <DEDUP_REMOVED lines=10> */
.L_x_18057:
        /* <DEDUP_REMOVED lines=12> */
.L_x_18066:
[----:B------:R-:W-:Y:S02]  /*e620*/  MOV R188, R8 ;  /* 0x0000000800bc7202 */ /* 0x000fe40000000f00 */
.L_x_18067:
[----:B------:R-:W-:Y:S05]  /*e630*/  BSYNC B1 ;  /* 0x0000000000017941 */ /* 0x000fea0003800000 */
.L_x_18065:
        /* <DEDUP_REMOVED lines=16> */
.L_x_18071:
[----:B------:R-:W-:Y:S05]  /*e740*/  BSYNC B2 ;  /* 0x0000000000027941 */ /* 0x000fea0003800000 */
.L_x_18070:
        /* <DEDUP_REMOVED lines=44> */
.L_x_18069:
[----:B------:R-:W-:Y:S05]  /*ea10*/  BSYNC B1 ;  /* 0x0000000000017941 */ /* 0x000fea0003800000 */
.L_x_18068:
        /* <DEDUP_REMOVED lines=13> */
.L_x_18072:
        /* <DEDUP_REMOVED lines=12> */
.L_x_18075:
[----:B------:R-:W-:Y:S02]  /*ebb0*/  IMAD.MOV.U32 R216, RZ, RZ, R8 ;  /* 0x000000ffffd87224 */ /* 0x000fe400078e0008 */
.L_x_18076:
[----:B------:R-:W-:Y:S05]  /*ebc0*/  BSYNC B1 ;  /* 0x0000000000017941 */ /* 0x000fea0003800000 */
.L_x_18074:
        /* <DEDUP_REMOVED lines=16> */
.L_x_18080:
[----:B------:R-:W-:Y:S05]  /*ecd0*/  BSYNC B2 ;  /* 0x0000000000027941 */ /* 0x000fea0003800000 */
.L_x_18079:
        /* <DEDUP_REMOVED lines=44> */
.L_x_18078:
[----:B------:R-:W-:Y:S05]  /*efa0*/  BSYNC B1 ;  /* 0x0000000000017941 */ /* 0x000fea0003800000 */
.L_x_18077:
        /* <DEDUP_REMOVED lines=10> */
.L_x_18073:
        /* <DEDUP_REMOVED lines=12> */
.L_x_18082:
[----:B------:R-:W-:Y:S02]  /*f110*/  IMAD.MOV.U32 R219, RZ, RZ, R8 ;  /* 0x000000ffffdb7224 */ /* 0x000fe400078e0008 */
.L_x_18083:
[----:B------:R-:W-:Y:S05]  /*f120*/  BSYNC B1 ;  /* 0x0000000000017941 */ /* 0x000fea0003800000 */
.L_x_18081:
        /* <DEDUP_REMOVED lines=16> */
.L_x_18087:
[----:B------:R-:W-:Y:S05]  /*f230*/  BSYNC B2 ;  /* 0x0000000000027941 */ /* 0x000fea0003800000 */
.L_x_18086:
        /* <DEDUP_REMOVED lines=44> */
.L_x_18085:
[----:B------:R-:W-:Y:S05]  /*f500*/  BSYNC B1 ;  /* 0x0000000000017941 */ /* 0x000fea0003800000 */
.L_x_18084:
        /* <DEDUP_REMOVED lines=13> */
.L_x_18088:
        /* <DEDUP_REMOVED lines=12> */
.L_x_18091:
[----:B------:R-:W-:Y:S02]  /*f6a0*/  IMAD.MOV.U32 R219, RZ, RZ, R8 ;  /* 0x000000ffffdb7224 */ /* 0x000fe400078e0008 */
.L_x_18092:
[----:B------:R-:W-:Y:S05]  /*f6b0*/  BSYNC B1 ;  /* 0x0000000000017941 */ /* 0x000fea0003800000 */
.L_x_18090:
        /* <DEDUP_REMOVED lines=16> */
.L_x_18096:
[----:B------:R-:W-:Y:S05]  /*f7c0*/  BSYNC B2 ;  /* 0x0000000000027941 */ /* 0x000fea0003800000 */
.L_x_18095:
        /* <DEDUP_REMOVED lines=44> */
.L_x_18094:
[----:B------:R-:W-:Y:S05]  /*fa90*/  BSYNC B1 ;  /* 0x0000000000017941 */ /* 0x000fea0003800000 */
.L_x_18093:
        /* <DEDUP_REMOVED lines=10> */
.L_x_18089:
        /* <DEDUP_REMOVED lines=12> */
.L_x_18098:
[----:B------:R-:W-:Y:S02]  /*fc00*/  IMAD.MOV.U32 R219, RZ, RZ, R8 ;  /* 0x000000ffffdb7224 */ /* 0x000fe400078e0008 */
.L_x_18099:
[----:B------:R-:W-:Y:S05]  /*fc10*/  BSYNC B1 ;  /* 0x0000000000017941 */ /* 0x000fea0003800000 */
.L_x_18097:
        /* <DEDUP_REMOVED lines=16> */
.L_x_18103:
[----:B------:R-:W-:Y:S05]  /*fd20*/  BSYNC B2 ;  /* 0x0000000000027941 */ /* 0x000fea0003800000 */
.L_x_18102:
        /* <DEDUP_REMOVED lines=44> */
.L_x_18101:
[----:B------:R-:W-:Y:S05]  /*fff0*/  BSYNC B1 ;  /* 0x0000000000017941 */ /* 0x000fea0003800000 */
.L_x_18100:
        /* <DEDUP_REMOVED lines=13> */
.L_x_18104:
        /* <DEDUP_REMOVED lines=12> */
.L_x_18107:
[----:B------:R-:W-:Y:S02]  /*10190*/  IMAD.MOV.U32 R190, RZ, RZ, R8 ;  /* 0x000000ffffbe7224 */ /* 0x000fe400078e0008 */
.L_x_18108:
[----:B------:R-:W-:Y:S05]  /*101a0*/  BSYNC B1 ;  /* 0x0000000000017941 */ /* 0x000fea0003800000 */
.L_x_18106:
        /* <DEDUP_REMOVED lines=16> */
.L_x_18112:
[----:B------:R-:W-:Y:S05]  /*102b0*/  BSYNC B2 ;  /* 0x0000000000027941 */ /* 0x000fea0003800000 */
.L_x_18111:
        /* <DEDUP_REMOVED lines=44> */
.L_x_18110:
[----:B------:R-:W-:Y:S05]  /*10580*/  BSYNC B1 ;  /* 0x0000000000017941 */ /* 0x000fea0003800000 */
.L_x_18109:
        /* <DEDUP_REMOVED lines=10> */
.L_x_18105:
        /* <DEDUP_REMOVED lines=12> */
.L_x_18114:
[----:B------:R-:W-:Y:S02]  /*106f0*/  IMAD.MOV.U32 R190, RZ, RZ, R8 ;  /* 0x000000ffffbe7224 */ /* 0x000fe400078e0008 */
.L_x_18115:
[----:B------:R-:W-:Y:S05]  /*10700*/  BSYNC B1 ;  /* 0x0000000000017941 */ /* 0x000fea0003800000 */
.L_x_18113:
        /* <DEDUP_REMOVED lines=16> */
.L_x_18119:
[----:B------:R-:W-:Y:S05]  /*10810*/  BSYNC B2 ;  /* 0x0000000000027941 */ /* 0x000fea0003800000 */
.L_x_18118:
        /* <DEDUP_REMOVED lines=44> */
.L_x_18117:
[----:B------:R-:W-:Y:S05]  /*10ae0*/  BSYNC B1 ;  /* 0x0000000000017941 */ /* 0x000fea0003800000 */
.L_x_18116:
        /* <DEDUP_REMOVED lines=13> */
.L_x_18120:
        /* <DEDUP_REMOVED lines=12> */
.L_x_18123:
[----:B------:R-:W-:Y:S02]  /*10c80*/  IMAD.MOV.U32 R190, RZ, RZ, R8 ;  /* 0x000000ffffbe7224 */ /* 0x000fe400078e0008 */
.L_x_18124:
[----:B------:R-:W-:Y:S05]  /*10c90*/  BSYNC B1 ;  /* 0x0000000000017941 */ /* 0x000fea0003800000 */
.L_x_18122:
        /* <DEDUP_REMOVED lines=16> */
.L_x_18128:
[----:B------:R-:W-:Y:S05]  /*10da0*/  BSYNC B2 ;  /* 0x0000000000027941 */ /* 0x000fea0003800000 */
.L_x_18127:
        /* <DEDUP_REMOVED lines=44> */
.L_x_18126:
[----:B------:R-:W-:Y:S05]  /*11070*/  BSYNC B1 ;  /* 0x0000000000017941 */ /* 0x000fea0003800000 */
.L_x_18125:
        /* <DEDUP_REMOVED lines=10> */
.L_x_18121:
        /* <DEDUP_REMOVED lines=12> */
.L_x_18130:
[----:B------:R-:W-:Y:S02]  /*111e0*/  IMAD.MOV.U32 R190, RZ, RZ, R8 ;  /* 0x000000ffffbe7224 */ /* 0x000fe400078e0008 */
.L_x_18131:
[----:B------:R-:W-:Y:S05]  /*111f0*/  BSYNC B1 ;  /* 0x0000000000017941 */ /* 0x000fea0003800000 */
.L_x_18129:
        /* <DEDUP_REMOVED lines=16> */
.L_x_18135:
[----:B------:R-:W-:Y:S05]  /*11300*/  BSYNC B2 ;  /* 0x0000000000027941 */ /* 0x000fea0003800000 */
.L_x_18134:
        /* <DEDUP_REMOVED lines=44> */
.L_x_18133:
[----:B------:R-:W-:Y:S05]  /*115d0*/  BSYNC B1 ;  /* 0x0000000000017941 */ /* 0x000fea0003800000 */
.L_x_18132:
        /* <DEDUP_REMOVED lines=14> */
.L_x_18136:
        /* <DEDUP_REMOVED lines=12> */
.L_x_18139:
[----:B------:R-:W-:Y:S02]  /*11780*/  MOV R224, R8 ;  /* 0x0000000800e07202 */ /* 0x000fe40000000f00 */
.L_x_18140:
[----:B------:R-:W-:Y:S05]  /*11790*/  BSYNC B1 ;  /* 0x0000000000017941 */ /* 0x000fea0003800000 */
.L_x_18138:
        /* <DEDUP_REMOVED lines=18> */
.L_x_18144:
[----:B------:R-:W-:Y:S05]  /*118c0*/  BSYNC B2 ;  /* 0x0000000000027941 */ /* 0x000fea0003800000 */
.L_x_18143:
        /* <DEDUP_REMOVED lines=44> */
.L_x_18142:
[----:B------:R-:W-:Y:S05]  /*11b90*/  BSYNC B1 ;  /* 0x0000000000017941 */ /* 0x000fea0003800000 */
.L_x_18141:
        /* <DEDUP_REMOVED lines=10> */
.L_x_18137:
        /* <DEDUP_REMOVED lines=52> */
.L_x_18145:
        /* <DEDUP_REMOVED lines=15> */
.L_x_18147:
[----:B-1----:R-:W-:Y:S02]  /*12070*/  IMAD.MOV.U32 R228, RZ, RZ, R8 ;  /* 0x000000ffffe47224 */ /* 0x002fe400078e0008 */
.L_x_18148:
[----:B------:R-:W-:Y:S05]  /*12080*/  BSYNC B1 ;  /* 0x0000000000017941 */ /* 0x000fea0003800000 */
.L_x_18146:
        /* <DEDUP_REMOVED lines=16> */
.L_x_18152:
[----:B------:R-:W-:Y:S05]  /*12190*/  BSYNC B2 ;  /* 0x0000000000027941 */ /* 0x000fea0003800000 */
.L_x_18151:
        /* <DEDUP_REMOVED lines=44> */
.L_x_18150:
[----:B------:R-:W-:Y:S05]  /*12460*/  BSYNC B1 ;  /* 0x0000000000017941 */ /* 0x000fea0003800000 */
.L_x_18149:
        /* <DEDUP_REMOVED lines=16> */
.L_x_18153:
        /* <DEDUP_REMOVED lines=12> */
.L_x_18156:
[----:B------:R-:W-:Y:S02]  /*12630*/  IMAD.MOV.U32 R225, RZ, RZ, R8 ;  /* 0x000000ffffe17224 */ /* 0x000fe400078e0008 */
.L_x_18157:
[----:B------:R-:W-:Y:S05]  /*12640*/  BSYNC B1 ;  /* 0x0000000000017941 */ /* 0x000fea0003800000 */
.L_x_18155:
        /* <DEDUP_REMOVED lines=16> */
.L_x_18161:
[----:B------:R-:W-:Y:S05]  /*12750*/  BSYNC B2 ;  /* 0x0000000000027941 */ /* 0x000fea0003800000 */
.L_x_18160:
        /* <DEDUP_REMOVED lines=44> */
.L_x_18159:
[----:B------:R-:W-:Y:S05]  /*12a20*/  BSYNC B1 ;  /* 0x0000000000017941 */ /* 0x000fea0003800000 */
.L_x_18158:
        /* <DEDUP_REMOVED lines=10> */
.L_x_18154:
        /* <DEDUP_REMOVED lines=12> */
.L_x_18163:
[----:B------:R-:W-:Y:S02]  /*12b90*/  IMAD.MOV.U32 R225, RZ, RZ, R8 ;  /* 0x000000ffffe17224 */ /* 0x000fe400078e0008 */
.L_x_18164:
[----:B------:R-:W-:Y:S05]  /*12ba0*/  BSYNC B1 ;  /* 0x0000000000017941 */ /* 0x000fea0003800000 */
.L_x_18162:
        /* <DEDUP_REMOVED lines=16> */
.L_x_18168:
[----:B------:R-:W-:Y:S05]  /*12cb0*/  BSYNC B2 ;  /* 0x0000000000027941 */ /* 0x000fea0003800000 */
.L_x_18167:
        /* <DEDUP_REMOVED lines=44> */
.L_x_18166:
[----:B------:R-:W-:Y:S05]  /*12f80*/  BSYNC B1 ;  /* 0x0000000000017941 */ /* 0x000fea0003800000 */
.L_x_18165:
        /* <DEDUP_REMOVED lines=15> */
.L_x_18169:
        /* <DEDUP_REMOVED lines=12> */
.L_x_18172:
[----:B------:R-:W-:Y:S02]  /*13140*/  MOV R188, R8 ;  /* 0x0000000800bc7202 */ /* 0x000fe40000000f00 */
.L_x_18173:
[----:B------:R-:W-:Y:S05]  /*13150*/  BSYNC B1 ;  /* 0x0000000000017941 */ /* 0x000fea0003800000 */
.L_x_18171:
        /* <DEDUP_REMOVED lines=16> */
.L_x_18177:
[----:B------:R-:W-:Y:S05]  /*13260*/  BSYNC B2 ;  /* 0x0000000000027941 */ /* 0x000fea0003800000 */
.L_x_18176:
        /* <DEDUP_REMOVED lines=44> */
.L_x_18175:
[----:B------:R-:W-:Y:S05]  /*13530*/  BSYNC B1 ;  /* 0x0000000000017941 */ /* 0x000fea0003800000 */
.L_x_18174:
        /* <DEDUP_REMOVED lines=10> */
.L_x_18170:
        /* <DEDUP_REMOVED lines=12> */
.L_x_18179:
[----:B------:R-:W-:Y:S02]  /*136a0*/  MOV R188, R8 ;  /* 0x0000000800bc7202 */ /* 0x000fe40000000f00 */
.L_x_18180:
[----:B------:R-:W-:Y:S05]  /*136b0*/  BSYNC B1 ;  /* 0x0000000000017941 */ /* 0x000fea0003800000 */
.L_x_18178:
        /* <DEDUP_REMOVED lines=16> */
.L_x_18184:
[----:B------:R-:W-:Y:S05]  /*137c0*/  BSYNC B2 ;  /* 0x0000000000027941 */ /* 0x000fea0003800000 */
.L_x_18183:
        /* <DEDUP_REMOVED lines=44> */
.L_x_18182:
[----:B------:R-:W-:Y:S05]  /*13a90*/  BSYNC B1 ;  /* 0x0000000000017941 */ /* 0x000fea0003800000 */
.L_x_18181:
        /* <DEDUP_REMOVED lines=15> */
.L_x_18185:
        /* <DEDUP_REMOVED lines=12> */
.L_x_18188:
[----:B------:R-:W-:Y:S02]  /*13c50*/  IMAD.MOV.U32 R188, RZ, RZ, R8 ;  /* 0x000000ffffbc7224 */ /* 0x000fe400078e0008 */
.L_x_18189:
[----:B------:R-:W-:Y:S05]  /*13c60*/  BSYNC B1 ;  /* 0x0000000000017941 */ /* 0x000fea0003800000 */
.L_x_18187:
        /* <DEDUP_REMOVED lines=16> */
.L_x_18193:
[----:B------:R-:W-:Y:S05]  /*13d70*/  BSYNC B2 ;  /* 0x0000000000027941 */ /* 0x000fea0003800000 */
.L_x_18192:
        /* <DEDUP_REMOVED lines=44> */
.L_x_18191:
[----:B------:R-:W-:Y:S05]  /*14040*/  BSYNC B1 ;  /* 0x0000000000017941 */ /* 0x000fea0003800000 */
.L_x_18190:
        /* <DEDUP_REMOVED lines=10> */
.L_x_18186:
        /* <DEDUP_REMOVED lines=12> */
.L_x_18195:
[----:B------:R-:W-:Y:S02]  /*141b0*/  IMAD.MOV.U32 R188, RZ, RZ, R8 ;  /* 0x000000ffffbc7224 */ /* 0x000fe400078e0008 */
.L_x_18196:
[----:B------:R-:W-:Y:S05]  /*141c0*/  BSYNC B1 ;  /* 0x0000000000017941 */ /* 0x000fea0003800000 */
.L_x_18194:
        /* <DEDUP_REMOVED lines=16> */
.L_x_18200:
[----:B------:R-:W-:Y:S05]  /*142d0*/  BSYNC B2 ;  /* 0x0000000000027941 */ /* 0x000fea0003800000 */
.L_x_18199:
        /* <DEDUP_REMOVED lines=44> */
.L_x_18198:
[----:B------:R-:W-:Y:S05]  /*145a0*/  BSYNC B1 ;  /* 0x0000000000017941 */ /* 0x000fea0003800000 */
.L_x_18197:
        /* <DEDUP_REMOVED lines=13> */
.L_x_18201:
        /* <DEDUP_REMOVED lines=12> */
.L_x_18204:
[----:B------:R-:W-:Y:S02]  /*14740*/  IMAD.MOV.U32 R226, RZ, RZ, R8 ;  /* 0x000000ffffe27224 */ /* 0x000fe400078e0008 */
.L_x_18205:
[----:B------:R-:W-:Y:S05]  /*14750*/  BSYNC B1 ;  /* 0x0000000000017941 */ /* 0x000fea0003800000 */
.L_x_18203:
        /* <DEDUP_REMOVED lines=16> */
.L_x_18209:
[----:B------:R-:W-:Y:S05]  /*14860*/  BSYNC B2 ;  /* 0x0000000000027941 */ /* 0x000fea0003800000 */
.L_x_18208:
        /* <DEDUP_REMOVED lines=44> */
.L_x_18207:
[----:B------:R-:W-:Y:S05]  /*14b30*/  BSYNC B1 ;  /* 0x0000000000017941 */ /* 0x000fea0003800000 */
.L_x_18206:
        /* <DEDUP_REMOVED lines=10> */
.L_x_18202:
        /* <DEDUP_REMOVED lines=12> */
.L_x_18211:
[----:B------:R-:W-:Y:S02]  /*14ca0*/  IMAD.MOV.U32 R229, RZ, RZ, R8 ;  /* 0x000000ffffe57224 */ /* 0x000fe400078e0008 */
.L_x_18212:
[----:B------:R-:W-:Y:S05]  /*14cb0*/  BSYNC B1 ;  /* 0x0000000000017941 */ /* 0x000fea0003800000 */
.L_x_18210:
        /* <DEDUP_REMOVED lines=16> */
.L_x_18216:
[----:B------:R-:W-:Y:S05]  /*14dc0*/  BSYNC B2 ;  /* 0x0000000000027941 */ /* 0x000fea0003800000 */
.L_x_18215:
        /* <DEDUP_REMOVED lines=44> */
.L_x_18214:
[----:B------:R-:W-:Y:S05]  /*15090*/  BSYNC B1 ;  /* 0x0000000000017941 */ /* 0x000fea0003800000 */
.L_x_18213:
        /* <DEDUP_REMOVED lines=13> */
.L_x_18217:
        /* <DEDUP_REMOVED lines=12> */
.L_x_18220:
[----:B------:R-:W-:Y:S02]  /*15230*/  IMAD.MOV.U32 R229, RZ, RZ, R8 ;  /* 0x000000ffffe57224 */ /* 0x000fe400078e0008 */
.L_x_18221:
[----:B------:R-:W-:Y:S05]  /*15240*/  BSYNC B1 ;  /* 0x0000000000017941 */ /* 0x000fea0003800000 */
.L_x_18219:
        /* <DEDUP_REMOVED lines=16> */
.L_x_18225:
[----:B------:R-:W-:Y:S05]  /*15350*/  BSYNC B2 ;  /* 0x0000000000027941 */ /* 0x000fea0003800000 */
.L_x_18224:
        /* <DEDUP_REMOVED lines=44> */
.L_x_18223:
[----:B------:R-:W-:Y:S05]  /*15620*/  BSYNC B1 ;  /* 0x0000000000017941 */ /* 0x000fea0003800000 */
.L_x_18222:
        /* <DEDUP_REMOVED lines=10> */
.L_x_18218:
        /* <DEDUP_REMOVED lines=12> */
.L_x_18227:
[----:B------:R-:W-:Y:S02]  /*15790*/  IMAD.MOV.U32 R229, RZ, RZ, R8 ;  /* 0x000000ffffe57224 */ /* 0x000fe400078e0008 */
.L_x_18228:
[----:B------:R-:W-:Y:S05]  /*157a0*/  BSYNC B1 ;  /* 0x0000000000017941 */ /* 0x000fea0003800000 */
.L_x_18226:
        /* <DEDUP_REMOVED lines=16> */
.L_x_18232:
[----:B------:R-:W-:Y:S05]  /*158b0*/  BSYNC B2 ;  /* 0x0000000000027941 */ /* 0x000fea0003800000 */
.L_x_18231:
        /* <DEDUP_REMOVED lines=44> */
.L_x_18230:
[----:B------:R-:W-:Y:S05]  /*15b80*/  BSYNC B1 ;  /* 0x0000000000017941 */ /* 0x000fea0003800000 */
.L_x_18229:
        /* <DEDUP_REMOVED lines=13> */
.L_x_18233:
        /* <DEDUP_REMOVED lines=12> */
.L_x_18236:
[----:B------:R-:W-:Y:S02]  /*15d20*/  IMAD.MOV.U32 R190, RZ, RZ, R8 ;  /* 0x000000ffffbe7224 */ /* 0x000fe400078e0008 */
.L_x_18237:
[----:B------:R-:W-:Y:S05]  /*15d30*/  BSYNC B1 ;  /* 0x0000000000017941 */ /* 0x000fea0003800000 */
.L_x_18235:
        /* <DEDUP_REMOVED lines=16> */
.L_x_18241:
[----:B------:R-:W-:Y:S05]  /*15e40*/  BSYNC B2 ;  /* 0x0000000000027941 */ /* 0x000fea0003800000 */
.L_x_18240:
        /* <DEDUP_REMOVED lines=44> */
.L_x_18239:
[----:B------:R-:W-:Y:S05]  /*16110*/  BSYNC B1 ;  /* 0x0000000000017941 */ /* 0x000fea0003800000 */
.L_x_18238:
        /* <DEDUP_REMOVED lines=10> */
.L_x_18234:
        /* <DEDUP_REMOVED lines=12> */
.L_x_18243:
[----:B------:R-:W-:Y:S02]  /*16280*/  IMAD.MOV.U32 R190, RZ, RZ, R8 ;  /* 0x000000ffffbe7224 */ /* 0x000fe400078e0008 */
.L_x_18244:
[----:B------:R-:W-:Y:S05]  /*16290*/  BSYNC B1 ;  /* 0x0000000000017941 */ /* 0x000fea0003800000 */
.L_x_18242:
        /* <DEDUP_REMOVED lines=16> */
.L_x_18248:
[----:B------:R-:W-:Y:S05]  /*163a0*/  BSYNC B2 ;  /* 0x0000000000027941 */ /* 0x000fea0003800000 */
.L_x_18247:
        /* <DEDUP_REMOVED lines=44> */
.L_x_18246:
[----:B------:R-:W-:Y:S05]  /*16670*/  BSYNC B1 ;  /* 0x0000000000017941 */ /* 0x000fea0003800000 */
.L_x_18245:
        /* <DEDUP_REMOVED lines=13> */
.L_x_18249:
        /* <DEDUP_REMOVED lines=12> */
.L_x_18252:
[----:B------:R-:W-:Y:S02]  /*16810*/  MOV R190, R8 ;  /* 0x0000000800be7202 */ /* 0x000fe40000000f00 */
.L_x_18253:
[----:B------:R-:W-:Y:S05]  /*16820*/  BSYNC B1 ;  /* 0x0000000000017941 */ /* 0x000fea0003800000 */
.L_x_18251:
        /* <DEDUP_REMOVED lines=16> */
.L_x_18257:
[----:B------:R-:W-:Y:S05]  /*16930*/  BSYNC B2 ;  /* 0x0000000000027941 */ /* 0x000fea0003800000 */
.L_x_18256:
        /* <DEDUP_REMOVED lines=44> */
.L_x_18255:
[----:B------:R-:W-:Y:S05]  /*16c00*/  BSYNC B1 ;  /* 0x0000000000017941 */ /* 0x000fea0003800000 */
.L_x_18254:
        /* <DEDUP_REMOVED lines=10> */
.L_x_18250:
        /* <DEDUP_REMOVED lines=12> */
.L_x_18259:
[----:B------:R-:W-:Y:S02]  /*16d70*/  MOV R190, R8 ;  /* 0x0000000800be7202 */ /* 0x000fe40000000f00 */
.L_x_18260:
[----:B------:R-:W-:Y:S05]  /*16d80*/  BSYNC B1 ;  /* 0x0000000000017941 */ /* 0x000fea0003800000 */
.L_x_18258:
        /* <DEDUP_REMOVED lines=16> */
.L_x_18264:
[----:B------:R-:W-:Y:S05]  /*16e90*/  BSYNC B2 ;  /* 0x0000000000027941 */ /* 0x000fea0003800000 */
.L_x_18263:
        /* <DEDUP_REMOVED lines=44> */
.L_x_18262:
[----:B------:R-:W-:Y:S05]  /*17160*/  BSYNC B1 ;  /* 0x0000000000017941 */ /* 0x000fea0003800000 */
.L_x_18261:
        /* <DEDUP_REMOVED lines=14> */
.L_x_18265:
        /* <DEDUP_REMOVED lines=12> */
.L_x_18268:
[----:B------:R-:W-:Y:S02]  /*17310*/  IMAD.MOV.U32 R232, RZ, RZ, R8 ;  /* 0x000000ffffe87224 */ /* 0x000fe400078e0008 */
.L_x_18269:
[----:B------:R-:W-:Y:S05]  /*17320*/  BSYNC B1 ;  /* 0x0000000000017941 */ /* 0x000fea0003800000 */
.L_x_18267:
        /* <DEDUP_REMOVED lines=18> */
.L_x_18273:
[----:B------:R-:W-:Y:S05]  /*17450*/  BSYNC B2 ;  /* 0x0000000000027941 */ /* 0x000fea0003800000 */
.L_x_18272:
        /* <DEDUP_REMOVED lines=44> */
.L_x_18271:
[----:B------:R-:W-:Y:S05]  /*17720*/  BSYNC B1 ;  /* 0x0000000000017941 */ /* 0x000fea0003800000 */
.L_x_18270:
        /* <DEDUP_REMOVED lines=10> */
.L_x_18266:
        /* <DEDUP_REMOVED lines=15> */
[----:B------:R-:W-:-:S02]  /*178c0*/  F2FP.PACK_AB R191, R230, R229 ;  /* 0x000000e5e6bf723e */ /* 0x000fc400000000ff */
[----:B------:R-:W-:Y:S02]  /*178d0*/  F2FP.PACK_AB R190, R231, R226 ;  /* 0x000000e2e7be723e */ /* 0x000fe400000000ff */
[----:B------:R-:W-:Y:S02]  /*178e0*/  F2FP.PACK_AB R189, R228, R225 ;  /* 0x000000e1e4bd723e */ /* 0x000fe400000000ff */
[----:B------:R-:W-:Y:S02]  /*178f0*/  F2FP.PACK_AB R188, R227, R224 ;  /* 0x000000e0e3bc723e */ /* 0x000fe400000000ff */
        /* <DEDUP_REMOVED lines=33> */
.L_x_18274:
        /* <DEDUP_REMOVED lines=15> */
.L_x_18276:
[----:B-1----:R-:W-:Y:S02]  /*17c00*/  IMAD.MOV.U32 R238, RZ, RZ, R8 ;  /* 0x000000ffffee7224 */ /* 0x002fe400078e0008 */
.L_x_18277:
[----:B------:R-:W-:Y:S05]  /*17c10*/  BSYNC B1 ;  /* 0x0000000000017941 */ /* 0x000fea0003800000 */
.L_x_18275:
        /* <DEDUP_REMOVED lines=16> */
.L_x_18281:
[----:B------:R-:W-:Y:S05]  /*17d20*/  BSYNC B2 ;  /* 0x0000000000027941 */ /* 0x000fea0003800000 */
.L_x_18280:
        /* <DEDUP_REMOVED lines=44> */
.L_x_18279:
[----:B------:R-:W-:Y:S05]  /*17ff0*/  BSYNC B1 ;  /* 0x0000000000017941 */ /* 0x000fea0003800000 */
.L_x_18278:
        /* <DEDUP_REMOVED lines=16> */
.L_x_18282:
        /* <DEDUP_REMOVED lines=12> */
.L_x_18285:
[----:B------:R-:W-:Y:S02]  /*181c0*/  MOV R208, R8 ;  /* 0x0000000800d07202 */ /* 0x000fe40000000f00 */
.L_x_18286:
[----:B------:R-:W-:Y:S05]  /*181d0*/  BSYNC B1 ;  /* 0x0000000000017941 */ /* 0x000fea0003800000 */
.L_x_18284:
        /* <DEDUP_REMOVED lines=16> */
.L_x_18290:
[----:B------:R-:W-:Y:S05]  /*182e0*/  BSYNC B2 ;  /* 0x0000000000027941 */ /* 0x000fea0003800000 */
.L_x_18289:
        /* <DEDUP_REMOVED lines=44> */
.L_x_18288:
[----:B------:R-:W-:Y:S05]  /*185b0*/  BSYNC B1 ;  /* 0x0000000000017941 */ /* 0x000fea0003800000 */
.L_x_18287:
        /* <DEDUP_REMOVED lines=10> */
.L_x_18283:
        /* <DEDUP_REMOVED lines=12> */
.L_x_18292:
[----:B------:R-:W-:Y:S02]  /*18720*/  MOV R208, R8 ;  /* 0x0000000800d07202 */ /* 0x000fe40000000f00 */
.L_x_18293:
[----:B------:R-:W-:Y:S05]  /*18730*/  BSYNC B1 ;  /* 0x0000000000017941 */ /* 0x000fea0003800000 */
.L_x_18291:
        /* <DEDUP_REMOVED lines=16> */
.L_x_18297:
[----:B------:R-:W-:Y:S05]  /*18840*/  BSYNC B2 ;  /* 0x0000000000027941 */ /* 0x000fea0003800000 */
.L_x_18296:
        /* <DEDUP_REMOVED lines=44> */
.L_x_18295:
[----:B------:R-:W-:Y:S05]  /*18b10*/  BSYNC B1 ;  /* 0x0000000000017941 */ /* 0x000fea0003800000 */
.L_x_18294:
        /* <DEDUP_REMOVED lines=15> */
.L_x_18298:
        /* <DEDUP_REMOVED lines=12> */
.L_x_18301:
[----:B------:R-:W-:Y:S02]  /*18cd0*/  IMAD.MOV.U32 R188, RZ, RZ, R8 ;  /* 0x000000ffffbc7224 */ /* 0x000fe400078e0008 */
.L_x_18302:
[----:B------:R-:W-:Y:S05]  /*18ce0*/  BSYNC B1 ;  /* 0x0000000000017941 */ /* 0x000fea0003800000 */
.L_x_18300:
        /* <DEDUP_REMOVED lines=16> */
.L_x_18306:
[----:B------:R-:W-:Y:S05]  /*18df0*/  BSYNC B2 ;  /* 0x0000000000027941 */ /* 0x000fea0003800000 */
.L_x_18305:
        /* <DEDUP_REMOVED lines=44> */
.L_x_18304:
[----:B------:R-:W-:Y:S05]  /*190c0*/  BSYNC B1 ;  /* 0x0000000000017941 */ /* 0x000fea0003800000 */
.L_x_18303:
        /* <DEDUP_REMOVED lines=10> */
.L_x_18299:
        /* <DEDUP_REMOVED lines=12> */
.L_x_18308:
[----:B------:R-:W-:Y:S02]  /*19230*/  IMAD.MOV.U32 R188, RZ, RZ, R8 ;  /* 0x000000ffffbc7224 */ /* 0x000fe400078e0008 */
.L_x_18309:
[----:B------:R-:W-:Y:S05]  /*19240*/  BSYNC B1 ;  /* 0x0000000000017941 */ /* 0x000fea0003800000 */
.L_x_18307:
        /* <DEDUP_REMOVED lines=16> */
.L_x_18313:
[----:B------:R-:W-:Y:S05]  /*19350*/  BSYNC B2 ;  /* 0x0000000000027941 */ /* 0x000fea0003800000 */
.L_x_18312:
        /* <DEDUP_REMOVED lines=44> */
.L_x_18311:
[----:B------:R-:W-:Y:S05]  /*19620*/  BSYNC B1 ;  /* 0x0000000000017941 */ /* 0x000fea0003800000 */
.L_x_18310:
        /* <DEDUP_REMOVED lines=15> */
.L_x_18314:
        /* <DEDUP_REMOVED lines=12> */
.L_x_18317:
[----:B------:R-:W-:Y:S02]  /*197e0*/  IMAD.MOV.U32 R188, RZ, RZ, R8 ;  /* 0x000000ffffbc7224 */ /* 0x000fe400078e0008 */
.L_x_18318:
[----:B------:R-:W-:Y:S05]  /*197f0*/  BSYNC B1 ;  /* 0x0000000000017941 */ /* 0x000fea0003800000 */
.L_x_18316:
        /* <DEDUP_REMOVED lines=16> */
.L_x_18322:
[----:B------:R-:W-:Y:S05]  /*19900*/  BSYNC B2 ;  /* 0x0000000000027941 */ /* 0x000fea0003800000 */
.L_x_18321:
        /* <DEDUP_REMOVED lines=44> */
.L_x_18320:
[----:B------:R-:W-:Y:S05]  /*19bd0*/  BSYNC B1 ;  /* 0x0000000000017941 */ /* 0x000fea0003800000 */
.L_x_18319:
        /* <DEDUP_REMOVED lines=10> */
.L_x_18315:
        /* <DEDUP_REMOVED lines=12> */
.L_x_18324:
[----:B------:R-:W-:Y:S02]  /*19d40*/  IMAD.MOV.U32 R188, RZ, RZ, R8 ;  /* 0x000000ffffbc7224 */ /* 0x000fe400078e0008 */
.L_x_18325:
[----:B------:R-:W-:Y:S05]  /*19d50*/  BSYNC B1 ;  /* 0x0000000000017941 */ /* 0x000fea0003800000 */
.L_x_18323:
        /* <DEDUP_REMOVED lines=16> */
.L_x_18329:
[----:B------:R-:W-:Y:S05]  /*19e60*/  BSYNC B2 ;  /* 0x0000000000027941 */ /* 0x000fea0003800000 */
.L_x_18328:
        /* <DEDUP_REMOVED lines=44> */
.L_x_18327:
[----:B------:R-:W-:Y:S05]  /*1a130*/  BSYNC B1 ;  /* 0x0000000000017941 */ /* 0x000fea0003800000 */
.L_x_18326:
        /* <DEDUP_REMOVED lines=13> */
.L_x_18330:
        /* <DEDUP_REMOVED lines=12> */
.L_x_18333:
[----:B------:R-:W-:Y:S02]  /*1a2d0*/  IMAD.MOV.U32 R208, RZ, RZ, R8 ;  /* 0x000000ffffd07224 */ /* 0x000fe400078e0008 */
.L_x_18334:
[----:B------:R-:W-:Y:S05]  /*1a2e0*/  BSYNC B1 ;  /* 0x0000000000017941 */ /* 0x000fea0003800000 */
.L_x_18332:
        /* <DEDUP_REMOVED lines=16> */
.L_x_18338:
[----:B------:R-:W-:Y:S05]  /*1a3f0*/  BSYNC B2 ;  /* 0x0000000000027941 */ /* 0x000fea0003800000 */
.L_x_18337:
        /* <DEDUP_REMOVED lines=44> */
.L_x_18336:
[----:B------:R-:W-:Y:S05]  /*1a6c0*/  BSYNC B1 ;  /* 0x0000000000017941 */ /* 0x000fea0003800000 */
.L_x_18335:
        /* <DEDUP_REMOVED lines=10> */
.L_x_18331:
        /* <DEDUP_REMOVED lines=12> */
.L_x_18340:
[----:B------:R-:W-:Y:S02]  /*1a830*/  IMAD.MOV.U32 R208, RZ, RZ, R8 ;  /* 0x000000ffffd07224 */ /* 0x000fe400078e0008 */
.L_x_18341:
[----:B------:R-:W-:Y:S05]  /*1a840*/  BSYNC B1 ;  /* 0x0000000000017941 */ /* 0x000fea0003800000 */
.L_x_18339:
        /* <DEDUP_REMOVED lines=16> */
.L_x_18345:
[----:B------:R-:W-:Y:S05]  /*1a950*/  BSYNC B2 ;  /* 0x0000000000027941 */ /* 0x000fea0003800000 */
.L_x_18344:
        /* <DEDUP_REMOVED lines=44> */
.L_x_18343:
[----:B------:R-:W-:Y:S05]  /*1ac20*/  BSYNC B1 ;  /* 0x0000000000017941 */ /* 0x000fea0003800000 */
.L_x_18342:
        /* <DEDUP_REMOVED lines=13> */
.L_x_18346:
        /* <DEDUP_REMOVED lines=12> */
.L_x_18349:
[----:B------:R-:W-:Y:S02]  /*1adc0*/  IMAD.MOV.U32 R208, RZ, RZ, R8 ;  /* 0x000000ffffd07224 */ /* 0x000fe400078e0008 */
.L_x_18350:
[----:B------:R-:W-:Y:S05]  /*1add0*/  BSYNC B1 ;  /* 0x0000000000017941 */ /* 0x000fea0003800000 */
.L_x_18348:
        /* <DEDUP_REMOVED lines=16> */
.L_x_18354:
[----:B------:R-:W-:Y:S05]  /*1aee0*/  BSYNC B2 ;  /* 0x0000000000027941 */ /* 0x000fea0003800000 */
.L_x_18353:
        /* <DEDUP_REMOVED lines=44> */
.L_x_18352:
[----:B------:R-:W-:Y:S05]  /*1b1b0*/  BSYNC B1 ;  /* 0x0000000000017941 */ /* 0x000fea0003800000 */
.L_x_18351:
        /* <DEDUP_REMOVED lines=10> */
.L_x_18347:
        /* <DEDUP_REMOVED lines=12> */
.L_x_18356:
[----:B------:R-:W-:Y:S02]  /*1b320*/  IMAD.MOV.U32 R208, RZ, RZ, R8 ;  /* 0x000000ffffd07224 */ /* 0x000fe400078e0008 */
.L_x_18357:
[----:B------:R-:W-:Y:S05]  /*1b330*/  BSYNC B1 ;  /* 0x0000000000017941 */ /* 0x000fea0003800000 */
.L_x_18355:
        /* <DEDUP_REMOVED lines=16> */
.L_x_18361:
[----:B------:R-:W-:Y:S05]  /*1b440*/  BSYNC B2 ;  /* 0x0000000000027941 */ /* 0x000fea0003800000 */
.L_x_18360:
        /* <DEDUP_REMOVED lines=44> */
.L_x_18359:
[----:B------:R-:W-:Y:S05]  /*1b710*/  BSYNC B1 ;  /* 0x0000000000017941 */ /* 0x000fea0003800000 */
.L_x_18358:
        /* <DEDUP_REMOVED lines=13> */
.L_x_18362:
        /* <DEDUP_REMOVED lines=12> */
.L_x_18365:
[----:B------:R-:W-:Y:S02]  /*1b8b0*/  MOV R190, R8 ;  /* 0x0000000800be7202 */ /* 0x000fe40000000f00 */
.L_x_18366:
[----:B------:R-:W-:Y:S05]  /*1b8c0*/  BSYNC B1 ;  /* 0x0000000000017941 */ /* 0x000fea0003800000 */
.L_x_18364:
        /* <DEDUP_REMOVED lines=16> */
.L_x_18370:
[----:B------:R-:W-:Y:S05]  /*1b9d0*/  BSYNC B2 ;  /* 0x0000000000027941 */ /* 0x000fea0003800000 */
.L_x_18369:
        /* <DEDUP_REMOVED lines=44> */
.L_x_18368:
[----:B------:R-:W-:Y:S05]  /*1bca0*/  BSYNC B1 ;  /* 0x0000000000017941 */ /* 0x000fea0003800000 */
.L_x_18367:
        /* <DEDUP_REMOVED lines=10> */
.L_x_18363:
        /* <DEDUP_REMOVED lines=12> */
.L_x_18372:
[----:B------:R-:W-:Y:S02]  /*1be10*/  MOV R190, R8 ;  /* 0x0000000800be7202 */ /* 0x000fe40000000f00 */
.L_x_18373:
[----:B------:R-:W-:Y:S05]  /*1be20*/  BSYNC B1 ;  /* 0x0000000000017941 */ /* 0x000fea0003800000 */
.L_x_18371:
        /* <DEDUP_REMOVED lines=16> */
.L_x_18377:
[----:B------:R-:W-:Y:S05]  /*1bf30*/  BSYNC B2 ;  /* 0x0000000000027941 */ /* 0x000fea0003800000 */
.L_x_18376:
        /* <DEDUP_REMOVED lines=44> */
.L_x_18375:
[----:B------:R-:W-:Y:S05]  /*1c200*/  BSYNC B1 ;  /* 0x0000000000017941 */ /* 0x000fea0003800000 */
.L_x_18374:
        /* <DEDUP_REMOVED lines=13> */
.L_x_18378:
        /* <DEDUP_REMOVED lines=12> */
.L_x_18381:
[----:B------:R-:W-:Y:S02]  /*1c3a0*/  IMAD.MOV.U32 R190, RZ, RZ, R8 ;  /* 0x000000ffffbe7224 */ /* 0x000fe400078e0008 */
.L_x_18382:
[----:B------:R-:W-:Y:S05]  /*1c3b0*/  BSYNC B1 ;  /* 0x0000000000017941 */ /* 0x000fea0003800000 */
.L_x_18380:
        /* <DEDUP_REMOVED lines=16> */
.L_x_18386:
[----:B------:R-:W-:Y:S05]  /*1c4c0*/  BSYNC B2 ;  /* 0x0000000000027941 */ /* 0x000fea0003800000 */
.L_x_18385:
        /* <DEDUP_REMOVED lines=44> */
.L_x_18384:
[----:B------:R-:W-:Y:S05]  /*1c790*/  BSYNC B1 ;  /* 0x0000000000017941 */ /* 0x000fea0003800000 */
.L_x_18383:
        /* <DEDUP_REMOVED lines=10> */
.L_x_18379:
        /* <DEDUP_REMOVED lines=12> */
.L_x_18388:
[----:B------:R-:W-:Y:S02]  /*1c900*/  IMAD.MOV.U32 R190, RZ, RZ, R8 ;  /* 0x000000ffffbe7224 */ /* 0x000fe400078e0008 */
.L_x_18389:
[----:B------:R-:W-:Y:S05]  /*1c910*/  BSYNC B1 ;  /* 0x0000000000017941 */ /* 0x000fea0003800000 */
.L_x_18387:
        /* <DEDUP_REMOVED lines=16> */
.L_x_18393:
[----:B------:R-:W-:Y:S05]  /*1ca20*/  BSYNC B2 ;  /* 0x0000000000027941 */ /* 0x000fea0003800000 */
.L_x_18392:
        /* <DEDUP_REMOVED lines=44> */
.L_x_18391:
[----:B------:R-:W-:Y:S05]  /*1ccf0*/  BSYNC B1 ;  /* 0x0000000000017941 */ /* 0x000fea0003800000 */
.L_x_18390:
        /* <DEDUP_REMOVED lines=14> */
.L_x_18394:
        /* <DEDUP_REMOVED lines=12> */
.L_x_18397:
[----:B------:R-:W-:Y:S02]  /*1cea0*/  IMAD.MOV.U32 R242, RZ, RZ, R8 ;  /* 0x000000fffff27224 */ /* 0x000fe400078e0008 */
.L_x_18398:
[----:B------:R-:W-:Y:S05]  /*1ceb0*/  BSYNC B1 ;  /* 0x0000000000017941 */ /* 0x000fea0003800000 */
.L_x_18396:
        /* <DEDUP_REMOVED lines=18> */
.L_x_18402:
[----:B------:R-:W-:Y:S05]  /*1cfe0*/  BSYNC B2 ;  /* 0x0000000000027941 */ /* 0x000fea0003800000 */
.L_x_18401:
        /* <DEDUP_REMOVED lines=44> */
.L_x_18400:
[----:B------:R-:W-:Y:S05]  /*1d2b0*/  BSYNC B1 ;  /* 0x0000000000017941 */ /* 0x000fea0003800000 */
.L_x_18399:
        /* <DEDUP_REMOVED lines=9> */
[----:B------:R-:W-:-:S04]  /*1d350*/  @P0 FADD.FTZ R238, R191, R238 ;  /* 0x000000eebfee0221 */ /* 0x000fc80000010000 */
.L_x_18395:
[----:B------:R-:W-:Y:S01]  /*1d360*/  IMAD.WIDE.U32 R244, R209, R212, c[0x0][0x188] ;  /* 0x00006200d1f47625 */ /* 0x000fe200078e00d4 */
[----:B------:R-:W-:Y:S02]  /*1d370*/  F2FP.PACK_AB R191, R238, R237 ;  /* 0x000000edeebf723e */ /* 0x000fe400000000ff */
[----:B------:R-:W-:Y:S02]  /*1d380*/  F2FP.PACK_AB R190, R239, R234 ;  /* 0x000000eaefbe723e */ /* 0x000fe400000000ff */
[----:B------:R-:W-:Y:S02]  /*1d390*/  F2FP.PACK_AB R189, R236, R233 ;  /* 0x000000e9ecbd723e */ /* 0x000fe400000000ff */
[----:B------:R-:W-:Y:S02]  /*1d3a0*/  F2FP.PACK_AB R188, R235, R232 ;  /* 0x000000e8ebbc723e */ /* 0x000fe400000000ff */
        /* <DEDUP_REMOVED lines=83> */
.L_x_18403:
[----:B0-----:R-:W-:Y:S01]  /*1d8e0*/  FADD.FTZ R211, R241, R238 ;  /* 0x000000eef1d37221 */ /* 0x001fe20000010000 */
[----:B------:R-:W-:Y:S05]  /*1d8f0*/  BRA.DIV ~URZ, `(.L_x_18404) ;  /* 0x000016127f007947 */ /* 0x000fea000b800000 */
[----:B------:R0:W1:Y:S02]  /*1d900*/  SHFL.BFLY PT, R188, R211, 0x1, 0x1f ;  /* 0x0c201f00d3bc7f89 */ /* 0x00006400000e0000 */
.L_x_18408:
        /* <DEDUP_REMOVED lines=100> */
.L_x_18409:
[----:B------:R-:W-:Y:S01]  /*1df50*/  FMUL.FTZ R188, R223, R223 ;  /* 0x000000dfdfbc7220 */ /* 0x000fe20000410000 */
[----:B------:R-:W-:Y:S01]  /*1df60*/  ISETP.NE.AND P0, PT, RZ, UR8, PT ;  /* 0x00000008ff007c0c */ /* 0x000fe2000bf05270 */
[----:B01----:R-:W-:Y:S02]  /*1df70*/  FADD.FTZ R211, R210, R211 ;  /* 0x000000d3d2d37221 */ /* 0x003fe40000010000 */
[----:B------:R-:W-:Y:S01]  /*1df80*/  IMAD.MOV.U32 R190, RZ, RZ, c[0x0][0x1e0] ;  /* 0x00007800ffbe7624 */ /* 0x000fe200078e00ff */
[----:B------:R-:W-:Y:S01]  /*1df90*/  FSEL R189, R188, RZ, P0 ;  /* 0x000000ffbcbd7208 */ /* 0x000fe20000000000 */
[----:B------:R-:W-:Y:S01]  /*1dfa0*/  IMAD.SHL.U32 R242, R203, 0x10, RZ ;  /* 0x00000010cbf27824 */ /* 0x000fe200078e00ff */
        /* <DEDUP_REMOVED lines=21> */
[----:B0-----:R-:W-:Y:S01]  /*1e100*/  F2FP.PACK_AB R188, R191, R190 ;  /* 0x000000bebfbc723e */ /* 0x001fe200000000ff */
[----:B------:R-:W-:Y:S02]  /*1e110*/  FFMA.FTZ R189, R102, R193, R22 ;  /* 0x000000c166bd7223 */ /* 0x000fe40000010016 */
[----:B------:R-:W-:Y:S02]  /*1e120*/  FFMA.FTZ R222, R103, R198, R23 ;  /* 0x000000c667de7223 */ /* 0x000fe40000010017 */
[C---:B------:R-:W-:Y:S02]  /*1e130*/  FADD.FTZ R191, -R212.reuse, R192 ;  /* 0x000000c0d4bf7221 */ /* 0x040fe40000010100 */
[----:B------:R-:W-:Y:S01]  /*1e140*/  FADD.FTZ R223, -R212, R194 ;  /* 0x000000c2d4df7221 */ /* 0x000fe20000010100 */
[----:B------:R-:W-:Y:S01]  /*1e150*/  F2FP.PACK_AB R189, R222, R189 ;  /* 0x000000bddebd723e */ /* 0x000fe200000000ff */
        /* <DEDUP_REMOVED lines=11> */
[----:B------:R-:W-:Y:S01]  /*1e210*/  F2FP.PACK_AB R190, R191, R190 ;  /* 0x000000bebfbe723e */ /* 0x000fe200000000ff */
[----:B------:R-:W-:Y:S02]  /*1e220*/  FFMA.FTZ R205, R144, R205, R64 ;  /* 0x000000cd90cd7223 */ /* 0x000fe40000010040 */
[----:B------:R-:W-:Y:S01]  /*1e230*/  FFMA.FTZ R240, R145, R240, R65 ;  /* 0x000000f091f07223 */ /* 0x000fe20000010041 */
[----:B------:R-:W-:Y:S01]  /*1e240*/  F2FP.PACK_AB R191, R195, R192 ;  /* 0x000000c0c3bf723e */ /* 0x000fe200000000ff */
        /* <DEDUP_REMOVED lines=9> */
[----:B------:R-:W-:Y:S01]  /*1e2e0*/  F2FP.PACK_AB R192, R207, R192 ;  /* 0x000000c0cfc0723e */ /* 0x000fe200000000ff */
[C---:B------:R-:W-:Y:S02]  /*1e2f0*/  FADD.FTZ R207, -R212.reuse, R206 ;  /* 0x000000ced4cf7221 */ /* 0x040fe40000010100 */
[----:B------:R-:W-:Y:S01]  /*1e300*/  FADD.FTZ R243, -R212, R213 ;  /* 0x000000d5d4f37221 */ /* 0x000fe20000010100 */
[----:B------:R-:W-:Y:S01]  /*1e310*/  F2FP.PACK_AB R193, R198, R193 ;  /* 0x000000c1c6c1723e */ /* 0x000fe200000000ff */
[----:B------:R-:W-:-:S02]  /*1e320*/  FADD.FTZ R247, -R212, R220 ;  /* 0x000000dcd4f77221 */ /* 0x000fc40000010100 */
[----:B------:R-:W-:Y:S02]  /*1e330*/  FMUL.FTZ R197, R210, R197 ;  /* 0x000000c5d2c57220 */ /* 0x000fe40000410000 */
[----:B------:R-:W-:Y:S02]  /*1e340*/  FADD.FTZ R199, -R212, R199 ;  /* 0x000000c7d4c77221 */ /* 0x000fe40000010100 */
[----:B------:R-:W-:Y:S02]  /*1e350*/  FMUL.FTZ R220, R210, R207 ;  /* 0x000000cfd2dc7220 */ /* 0x000fe40000410000 */
[----:B------:R-:W-:Y:S02]  /*1e360*/  FADD.FTZ R251, -R212, R228 ;  /* 0x000000e4d4fb7221 */ /* 0x000fe40000010100 */
[----:B------:R-:W-:Y:S01]  /*1e370*/  FMUL.FTZ R228, R210, R243 ;  /* 0x000000f3d2e47220 */ /* 0x000fe20000410000 */
[----:B0-----:R-:W-:Y:S01]  /*1e380*/  F2FP.PACK_AB R194, R240, R205 ;  /* 0x000000cdf0c2723e */ /* 0x001fe200000000ff */
[----:B------:R-:W-:Y:S01]  /*1e390*/  FADD.FTZ R189, -R212, R196 ;  /* 0x000000c4d4bd7221 */ /* 0x000fe20000010100 */
[----:B------:R-:W-:Y:S01]  /*1e3a0*/  F2FP.PACK_AB R195, R200, R223 ;  /* 0x000000dfc8c3723e */ /* 0x000fe200000000ff */
        /* <DEDUP_REMOVED lines=20> */
[----:B------:R-:W-:Y:S01]  /*1e4f0*/  F2FP.PACK_AB R193, R194, R193 ;  /* 0x000000c1c2c1723e */ /* 0x000fe200000000ff */
[----:B------:R-:W-:Y:S01]  /*1e500*/  FMUL.FTZ R207, R210, R188 ;  /* 0x000000bcd2cf7220 */ /* 0x000fe20000410000 */
[----:B------:R-:W-:Y:S01]  /*1e510*/  F2FP.PACK_AB R194, R200, R195 ;  /* 0x000000c3c8c2723e */ /* 0x000fe200000000ff */
[----:B------:R-:W-:Y:S01]  /*1e520*/  FFMA.FTZ R189, R152, R189, R72 ;  /* 0x000000bd98bd7223 */ /* 0x000fe20000010048 */
[----:B------:R-:W-:Y:S01]  /*1e530*/  F2FP.PACK_AB R195, R202, R199 ;  /* 0x000000c7cac3723e */ /* 0x000fe200000000ff */
[----:B------:R-:W-:-:S02]  /*1e540*/  FFMA.FTZ R220, R153, R220, R73 ;  /* 0x000000dc99dc7223 */ /* 0x000fc40000010049 */
        /* <DEDUP_REMOVED lines=19> */
[----:B------:R-:W-:Y:S01]  /*1e680*/  MOV R212, 0x10 ;  /* 0x0000001000d47802 */ /* 0x000fe20000000f00 */
[----:B------:R-:W-:Y:S02]  /*1e690*/  FFMA.FTZ R197, R150, R197, R70 ;  /* 0x000000c596c57223 */ /* 0x000fe40000010046 */
[----:B------:R-:W-:Y:S01]  /*1e6a0*/  FFMA.FTZ R188, R151, R190, R71 ;  /* 0x000000be97bc7223 */ /* 0x000fe20000010047 */
[----:B------:R-:W-:Y:S01]  /*1e6b0*/  F2FP.PACK_AB R190, R220, R189 ;  /* 0x000000bddcbe723e */ /* 0x000fe200000000ff */
[----:B------:R-:W-:Y:S02]  /*1e6c0*/  FFMA.FTZ R191, R108, R196, R28 ;  /* 0x000000c46cbf7223 */ /* 0x000fe4000001001c */
[----:B------:R-:W-:Y:S01]  /*1e6d0*/  FFMA.FTZ R192, R109, R198, R29 ;  /* 0x000000c66dc07223 */ /* 0x000fe2000001001d */
[----:B------:R-:W-:Y:S01]  /*1e6e0*/  F2FP.PACK_AB R189, R188, R197 ;  /* 0x000000c5bcbd723e */ /* 0x000fe200000000ff */
[----:B------:R-:W-:-:S02]  /*1e6f0*/  FMUL.FTZ R201, R210, R201 ;  /* 0x000000c9d2c97220 */ /* 0x000fc40000410000 */
[----:B------:R-:W-:Y:S01]  /*1e700*/  FMUL.FTZ R200, R210, R217 ;  /* 0x000000d9d2c87220 */ /* 0x000fe20000410000 */
[----:B------:R-:W-:Y:S01]  /*1e710*/  F2FP.PACK_AB R192, R192, R191 ;  /* 0x000000bfc0c0723e */ /* 0x000fe200000000ff */
        /* <DEDUP_REMOVED lines=11> */
[----:B------:R-:W-:Y:S01]  /*1e7d0*/  F2FP.PACK_AB R188, R197, R188 ;  /* 0x000000bcc5bc723e */ /* 0x000fe200000000ff */
[----:B------:R-:W-:Y:S02]  /*1e7e0*/  FMUL.FTZ R245, R210, R245 ;  /* 0x000000f5d2f57220 */ /* 0x000fe40000410000 */
[----:B------:R-:W-:Y:S02]  /*1e7f0*/  FFMA.FTZ R191, R154, R241, R74 ;  /* 0x000000f19abf7223 */ /* 0x000fe4000001004a */
[----:B------:R-:W-:Y:S01]  /*1e800*/  FFMA.FTZ R228, R155, R228, R75 ;  /* 0x000000e49be47223 */ /* 0x000fe2000001004b */
[----:B0-----:R-:W-:Y:S01]  /*1e810*/  F2FP.PACK_AB R192, R199, R196 ;  /* 0x000000c4c7c0723e */ /* 0x001fe200000000ff */
[----:B------:R-:W-:Y:S01]  /*1e820*/  FFMA.FTZ R196, R156, R201, R76 ;  /* 0x000000c99cc47223 */ /* 0x000fe2000001004c */
[----:B------:R-:W-:Y:S01]  /*1e830*/  F2FP.PACK_AB R193, R221, R198 ;  /* 0x000000c6ddc1723e */ /* 0x000fe200000000ff */
[----:B------:R-:W-:Y:S01]  /*1e840*/  FMUL.FTZ R219, R210, R219 ;  /* 0x000000dbd2db7220 */ /* 0x000fe20000410000 */
[----:B------:R-:W-:Y:S01]  /*1e850*/  F2FP.PACK_AB R191, R228, R191 ;  /* 0x000000bfe4bf723e */ /* 0x000fe200000000ff */
        /* <DEDUP_REMOVED lines=20> */
[----:B------:R-:W-:Y:S01]  /*1e9a0*/  F2FP.PACK_AB R196, R201, R196 ;  /* 0x000000c4c9c4723e */ /* 0x000fe200000000ff */
[----:B------:R-:W-:-:S02]  /*1e9b0*/  FFMA.FTZ R210, R120, R245, R40 ;  /* 0x000000f578d27223 */ /* 0x000fc40000010028 */
[-C--:B------:R-:W-:Y:S01]  /*1e9c0*/  FFMA.FTZ R195, R121, R218.reuse, R41 ;  /* 0x000000da79c37223 */ /* 0x080fe20000010029 */
[----:B------:R-:W-:Y:S01]  /*1e9d0*/  F2FP.PACK_AB R197, R202, R197 ;  /* 0x000000c5cac5723e */ /* 0x000fe200000000ff */
[----:B------:R-:W-:Y:S02]  /*1e9e0*/  FFMA.FTZ R198, R160, R245, R80 ;  /* 0x000000f5a0c67223 */ /* 0x000fe40000010050 */
[----:B------:R-:W-:Y:S01]  /*1e9f0*/  FFMA.FTZ R215, R161, R218, R81 ;  /* 0x000000daa1d77223 */ /* 0x000fe20000010051 */
[----:B------:R-:W-:Y:S01]  /*1ea00*/  F2FP.PACK_AB R194, R195, R210 ;  /* 0x000000d2c3c2723e */ /* 0x000fe200000000ff */
[----:B------:R-:W-:-:S03]  /*1ea10*/  IMAD.WIDE.U32 R228, R229, R212, c[0x0][0x210] ;  /* 0x00008400e5e47625 */ /* 0x000fc600078e00d4 */
[----:B------:R-:W-:Y:S01]  /*1ea20*/  F2FP.PACK_AB R198, R215, R198 ;  /* 0x000000c6d7c6723e */ /* 0x000fe200000000ff */
[-C--:B------:R-:W-:Y:S01]  /*1ea30*/  FFMA.FTZ R220, R122, R219.reuse, R42 ;  /* 0x000000db7adc7223 */ /* 0x080fe2000001002a */
[----:B------:R0:W-:Y:S01]  /*1ea40*/  STG.E.128 [R228.64], R188 ;  /* 0x000000bce4007986 */ /* 0x0001e2000c101d06 */
[----:B------:R-:W-:Y:S02]  /*1ea50*/  FFMA.FTZ R199, R162, R219, R82 ;  /* 0x000000dba2c77223 */ /* 0x000fe40000010052 */
[----:B------:R-:W-:Y:S02]  /*1ea60*/  FFMA.FTZ R223, R123, R224, R43 ;  /* 0x000000e07bdf7223 */ /* 0x000fe4000001002b */
        /* <DEDUP_REMOVED lines=9> */
[----:B------:R-:W-:Y:S01]  /*1eb00*/  FFMA.FTZ R215, R129, R216, R49 ;  /* 0x000000d881d77223 */ /* 0x000fe20000010031 */
[----:B------:R-:W-:Y:S01]  /*1eb10*/  F2FP.PACK_AB R199, R224, R199 ;  /* 0x000000c7e0c7723e */ /* 0x000fe200000000ff */
[----:B0-----:R-:W-:Y:S02]  /*1eb20*/  FFMA.FTZ R188, R132, R213, R52 ;  /* 0x000000d584bc7223 */ /* 0x001fe40000010034 */
[----:B------:R-:W-:Y:S01]  /*1eb30*/  FFMA.FTZ R189, R133, R214, R53 ;  /* 0x000000d685bd7223 */ /* 0x000fe20000010035 */
[----:B------:R-:W-:Y:S01]  /*1eb40*/  F2FP.PACK_AB R202, R215, R210 ;  /* 0x000000d2d7ca723e */ /* 0x000fe200000000ff */
[----:B------:R-:W-:Y:S01]  /*1eb50*/  IMAD.WIDE.U32 R226, R221, R212, c[0x0][0x208] ;  /* 0x00008200dde27625 */ /* 0x000fe200078e00d4 */
[----:B------:R-:W-:-:S02]  /*1eb60*/  IADD3 R215, R203, 0x60, RZ ;  /* 0x00000060cbd77810 */ /* 0x000fc40007ffe0ff */
[----:B------:R-:W-:Y:S01]  /*1eb70*/  F2FP.PACK_AB R188, R189, R188 ;  /* 0x000000bcbdbc723e */ /* 0x000fe200000000ff */
[----:B------:R-:W-:Y:S01]  /*1eb80*/  FFMA.FTZ R190, R134, R233, R54 ;  /* 0x000000e986be7223 */ /* 0x000fe20000010036 */
[----:B------:R0:W-:Y:S01]  /*1eb90*/  STG.E.128 [R226.64], R192 ;  /* 0x000000c0e2007986 */ /* 0x0001e2000c101d06 */
[----:B------:R-:W-:Y:S02]  /*1eba0*/  FFMA.FTZ R191, R135, R236, R55 ;  /* 0x000000ec87bf7223 */ /* 0x000fe40000010037 */
[----:B------:R-:W-:Y:S02]  /*1ebb0*/  FFMA.FTZ R218, R130, R207, R50 ;  /* 0x000000cf82da7223 */ /* 0x000fe40000010032 */
[----:B------:R-:W-:Y:S01]  /*1ebc0*/  FFMA.FTZ R219, R131, R230, R51 ;  /* 0x000000e683db7223 */ /* 0x000fe20000010033 */
[----:B------:R-:W-:Y:S01]  /*1ebd0*/  F2FP.PACK_AB R189, R191, R190 ;  /* 0x000000bebfbd723e */ /* 0x000fe200000000ff */
[----:B------:R-:W-:-:S03]  /*1ebe0*/  IMAD.WIDE.U32 R220, R221, R212, c[0x0][0x210] ;  /* 0x00008400dddc7625 */ /* 0x000fc600078e00d4 */
[----:B------:R-:W-:Y:S01]  /*1ebf0*/  F2FP.PACK_AB R203, R219, R218 ;  /* 0x000000dadbcb723e */ /* 0x000fe200000000ff */
[----:B------:R-:W-:Y:S01]  /*1ec00*/  FFMA.FTZ R190, R136, R217, R56 ;  /* 0x000000d988be7223 */ /* 0x000fe20000010038 */
[----:B------:R1:W-:Y:S01]  /*1ec10*/  STG.E.128 [R220.64], R196 ;  /* 0x000000c4dc007986 */ /* 0x0003e2000c101d06 */
[----:B------:R-:W-:Y:S02]  /*1ec20*/  FFMA.FTZ R191, R137, R222, R57 ;  /* 0x000000de89bf7223 */ /* 0x000fe40000010039 */
[----:B------:R-:W-:-:S03]  /*1ec30*/  IMAD.WIDE.U32 R218, R215, R212, c[0x0][0x208] ;  /* 0x00008200d7da7625 */ /* 0x000fc600078e00d4 */
[----:B------:R-:W-:Y:S01]  /*1ec40*/  F2FP.PACK_AB R190, R191, R190 ;  /* 0x000000bebfbe723e */ /* 0x000fe200000000ff */
[----:B0-----:R-:W-:Y:S01]  /*1ec50*/  FFMA.FTZ R194, R176, R217, R96 ;  /* 0x000000d9b0c27223 */ /* 0x001fe20000010060 */
[----:B------:R0:W-:Y:S01]  /*1ec60*/  STG.E.128 [R218.64], R200 ;  /* 0x000000c8da007986 */ /* 0x0001e2000c101d06 */
[----:B------:R-:W-:Y:S02]  /*1ec70*/  FFMA.FTZ R192, R138, R237, R58 ;  /* 0x000000ed8ac07223 */ /* 0x000fe4000001003a */
[----:B------:R-:W-:Y:S02]  /*1ec80*/  FFMA.FTZ R193, R177, R222, R97 ;  /* 0x000000deb1c17223 */ /* 0x000fe40000010061 */
[----:B------:R-:W-:Y:S02]  /*1ec90*/  FFMA.FTZ R210, R167, R206, R87 ;  /* 0x000000cea7d27223 */ /* 0x000fe40000010057 */
[----:B------:R-:W-:Y:S01]  /*1eca0*/  FFMA.FTZ R206, R168, R205, R88 ;  /* 0x000000cda8ce7223 */ /* 0x000fe20000010058 */
[----:B------:R-:W-:Y:S01]  /*1ecb0*/  F2FP.PACK_AB R194, R193, R194 ;  /* 0x000000c2c1c2723e */ /* 0x000fe200000000ff */
[----:B------:R-:W-:-:S02]  /*1ecc0*/  FFMA.FTZ R205, R169, R216, R89 ;  /* 0x000000d8a9cd7223 */ /* 0x000fc40000010059 */
[----:B-1----:R-:W-:Y:S02]  /*1ecd0*/  FFMA.FTZ R197, R139, R238, R59 ;  /* 0x000000ee8bc57223 */ /* 0x002fe4000001003b */
[----:B------:R-:W-:Y:S01]  /*1ece0*/  IMAD.SHL.U32 R198, R209, 0x10, RZ ;  /* 0x00000010d1c67824 */ /* 0x000fe200078e00ff */
[----:B------:R-:W-:Y:S01]  /*1ecf0*/  SHF.R.U32.HI R209, RZ, 0x1c, R209 ;  /* 0x0000001cffd17819 */ /* 0x000fe200000116d1 */
[----:B------:R-:W-:Y:S01]  /*1ed00*/  FFMA.FTZ R207, R170, R207, R90 ;  /* 0x000000cfaacf7223 */ /* 0x000fe2000001005a */
[----:B------:R-:W-:Y:S01]  /*1ed10*/  F2FP.PACK_AB R191, R197, R192 ;  /* 0x000000c0c5bf723e */ /* 0x000fe200000000ff */
[----:B------:R-:W-:Y:S01]  /*1ed20*/  FFMA.FTZ R230, R171, R230, R91 ;  /* 0x000000e6abe67223 */ /* 0x000fe2000001005b */
[----:B------:R-:W-:Y:S01]  /*1ed30*/  IADD3 R196, P0, R198, c[0x0][0x208], RZ ;  /* 0x00008200c6c47a10 */ /* 0x000fe20007f1e0ff */
[----:B------:R-:W-:Y:S01]  /*1ed40*/  FFMA.FTZ R249, R164, R249, R84 ;  /* 0x000000f9a4f97223 */ /* 0x000fe20000010054 */
[----:B------:R-:W-:Y:S01]  /*1ed50*/  IADD3 R198, P1, R198, c[0x0][0x210], RZ ;  /* 0x00008400c6c67a10 */ /* 0x000fe20007f3e0ff */
        /* <DEDUP_REMOVED lines=8> */
[----:B------:R-:W-:Y:S01]  /*1ede0*/  FFMA.FTZ R193, R174, R233, R94 ;  /* 0x000000e9aec17223 */ /* 0x000fe2000001005e */
[----:B------:R-:W-:Y:S01]  /*1edf0*/  IADD3.X R197, R209, c[0x0][0x20c], RZ, P0, !PT ;  /* 0x00008300d1c57a10 */ /* 0x000fe200007fe4ff */
[----:B------:R-:W-:Y:S01]  /*1ee00*/  FFMA.FTZ R236, R175, R236, R95 ;  /* 0x000000ecafec7223 */ /* 0x000fe2000001005f */
[----:B------:R-:W-:Y:S01]  /*1ee10*/  F2FP.PACK_AB R195, R238, R195 ;  /* 0x000000c3eec3723e */ /* 0x000fe200000000ff */
[----:B------:R-:W-:Y:S01]  /*1ee20*/  FFMA.FTZ R192, R172, R213, R92 ;  /* 0x000000d5acc07223 */ /* 0x000fe2000001005c */
[----:B------:R-:W-:Y:S01]  /*1ee30*/  IADD3.X R199, R209, c[0x0][0x214], RZ, P1, !PT ;  /* 0x00008500d1c77a10 */ /* 0x000fe20000ffe4ff */
[----:B0-----:R-:W-:Y:S01]  /*1ee40*/  FFMA.FTZ R201, R173, R214, R93 ;  /* 0x000000d6adc97223 */ /* 0x001fe2000001005d */
[----:B------:R-:W-:Y:S01]  /*1ee50*/  F2FP.PACK_AB R193, R236, R193 ;  /* 0x000000c1ecc1723e */ /* 0x000fe200000000ff */
[----:B------:R-:W-:-:S03]  /*1ee60*/  IMAD.WIDE.U32 R212, R215, R212, c[0x0][0x210] ;  /* 0x00008400d7d47625 */ /* 0x000fc600078e00d4 */
[----:B------:R-:W-:Y:S01]  /*1ee70*/  F2FP.PACK_AB R192, R201, R192 ;  /* 0x000000c0c9c0723e */ /* 0x000fe200000000ff */
[----:B------:R-:W-:Y:S01]  /*1ee80*/  IMAD R0, R211, c[0x0][0x160], R0 ;  /* 0x00005800d3007a24 */ /* 0x000fe200078e0200 */
[----:B------:R0:W-:Y:S04]  /*1ee90*/  STG.E.128 [R212.64], R204 ;  /* 0x000000ccd4007986 */ /* 0x0001e8000c101d06 */
[----:B------:R0:W-:Y:S01]  /*1eea0*/  STG.E.128 [R196.64], R188 ;  /* 0x000000bcc4007986 */ /* 0x0001e2000c101d06 */
[----:B------:R-:W-:-:S03]  /*1eeb0*/  ISETP.GE.AND P0, PT, R0, c[0x0][0x164], PT ;  /* 0x0000590000007a0c */ /* 0x000fc60003f06270 */
[----:B------:R0:W-:Y:S10]  /*1eec0*/  STG.E.128 [R198.64], R192 ;  /* 0x000000c0c6007986 */ /* 0x0001f4000c101d06 */
[----:B0-----:R-:W-:Y:S01]  /*1eed0*/  @P0 CALL.REL.NOINC `(.L_x_18406) ;  /* 0x0000001000000944 */ /* 0x001fe20003c00000 */
[----:B------:R-:W-:Y:S05]  /*1eee0*/  BRA `(.L_x_18407) ;  /* 0xfffe1d0000007947 */ /* 0x000fea000383ffff */
.L_x_18406:
[----:B------:R-:W-:Y:S05]  /*1eef0*/  BSYNC B0 ;  /* 0x0000000000007941 */ /* 0x000fea0003800000 */
.L_x_17758:
[----:B------:R-:W-:Y:S05]  /*1ef00*/  EXIT ;  /* 0x000000000000794d */ /* 0x000fea0003800000 */
.L_x_18404:
[----:B------:R-:W-:Y:S01]  /*1ef10*/  IMAD.MOV.U32 R210, RZ, RZ, 0x1 ;  /* 0x00000001ffd27424 */ /* 0x000fe200078e00ff */
[----:B------:R-:W-:Y:S01]  /*1ef20*/  MOV R188, 0x1ef60 ;  /* 0x0001ef6000bc7802 */ /* 0x000fe20000000f00 */
[----:B------:R-:W-:-:S02]  /*1ef30*/  IMAD.MOV.U32 R190, RZ, RZ, 0x1f ;  /* 0x0000001fffbe7424 */ /* 0x000fc400078e00ff */
[----:B------:R-:W-:Y:S02]  /*1ef40*/  IMAD.MOV.U32 R191, RZ, RZ, -0x1 ;  /* 0xffffffffffbf7424 */ /* 0x000fe400078e00ff */
[----:B------:R-:W-:Y:S05]  /*1ef50*/  CALL.REL.NOINC `($__internal_45_$__cuda_sm70_shflsync_bfly_p) ;  /* 0x0000089000007944 */ /* 0x000fea0003c00000 */
[----:B-1----:R-:W-:Y:S01]  /*1ef60*/  MOV R188, R210 ;  /* 0x000000d200bc7202 */ /* 0x002fe20000000f00 */
[----:B0-----:R-:W-:Y:S05]  /*1ef70*/  BRA `(.L_x_18408) ;  /* 0xffffe99000007947 */ /* 0x001fea000383ffff */
.L_x_18405:
[----:B------:R-:W-:Y:S01]  /*1ef80*/  IMAD.MOV.U32 R210, RZ, RZ, 0x2 ;  /* 0x00000002ffd27424 */ /* 0x000fe200078e00ff */
[----:B------:R-:W-:Y:S01]  /*1ef90*/  MOV R188, 0x1efd0 ;  /* 0x0001efd000bc7802 */ /* 0x000fe20000000f00 */
[----:B------:R-:W-:Y:S02]  /*1efa0*/  IMAD.MOV.U32 R190, RZ, RZ, 0x1f ;  /* 0x0000001fffbe7424 */ /* 0x000fe400078e00ff */
[----:B------:R-:W-:Y:S02]  /*1efb0*/  IMAD.MOV.U32 R191, RZ, RZ, -0x1 ;  /* 0xffffffffffbf7424 */ /* 0x000fe400078e00ff */
[----:B------:R-:W-:Y:S05]  /*1efc0*/  CALL.REL.NOINC `($__internal_45_$__cuda_sm70_shflsync_bfly_p) ;  /* 0x0000082000007944 */ /* 0x000fea0003c00000 */
[----:B0-----:R-:W-:Y:S01]  /*1efd0*/  HFMA2.MMA R190, -RZ, RZ, 0, 1.847743988037109375e-06 ;  /* 0x0000001fffbe7435 */ /* 0x001fe200000001ff */
[----:B-1----:R-:W-:Y:S01]  /*1efe0*/  FADD.FTZ R211, R211, R210 ;  /* 0x000000d2d3d37221 */ /* 0x002fe20000010000 */
[----:B------:R-:W-:Y:S01]  /*1eff0*/  MOV R188, 0x1f030 ;  /* 0x0001f03000bc7802 */ /* 0x000fe20000000f00 */
[----:B------:R-:W-:Y:S02]  /*1f000*/  IMAD.MOV.U32 R210, RZ, RZ, 0x4 ;  /* 0x00000004ffd27424 */ /* 0x000fe400078e00ff */
[----:B------:R-:W-:-:S02]  /*1f010*/  IMAD.MOV.U32 R191, RZ, RZ, -0x1 ;  /* 0xffffffffffbf7424 */ /* 0x000fc400078e00ff */
[----:B------:R-:W-:Y:S05]  /*1f020*/  CALL.REL.NOINC `($__internal_45_$__cuda_sm70_shflsync_bfly_p) ;  /* 0x000007c000007944 */ /* 0x000fea0003c00000 */
[----:B01----:R-:W-:Y:S01]  /*1f030*/  FADD.FTZ R211, R211, R210 ;  /* 0x000000d2d3d37221 */ /* 0x003fe20000010000 */
[----:B------:R-:W-:Y:S01]  /*1f040*/  MOV R188, 0x1f090 ;  /* 0x0001f09000bc7802 */ /* 0x000fe20000000f00 */
[----:B------:R-:W-:-:S02]  /*1f050*/  IMAD.MOV.U32 R210, RZ, RZ, 0x8 ;  /* 0x00000008ffd27424 */ /* 0x000fc400078e00ff */
[----:B------:R-:W-:Y:S02]  /*1f060*/  IMAD.MOV.U32 R190, RZ, RZ, 0x1f ;  /* 0x0000001fffbe7424 */ /* 0x000fe400078e00ff */
[----:B------:R-:W-:Y:S02]  /*1f070*/  IMAD.MOV.U32 R191, RZ, RZ, -0x1 ;  /* 0xffffffffffbf7424 */ /* 0x000fe400078e00ff */
[----:B------:R-:W-:Y:S05]  /*1f080*/  CALL.REL.NOINC `($__internal_45_$__cuda_sm70_shflsync_bfly_p) ;  /* 0x0000076000007944 */ /* 0x000fea0003c00000 */
[----:B01----:R-:W-:Y:S01]  /*1f090*/  FADD.FTZ R211, R211, R210 ;  /* 0x000000d2d3d37221 */ /* 0x003fe20000010000 */
[----:B------:R-:W-:Y:S01]  /*1f0a0*/  MOV R210, 0x10 ;  /* 0x0000001000d27802 */ /* 0x000fe20000000f00 */
[----:B------:R-:W-:Y:S01]  /*1f0b0*/  IMAD.MOV.U32 R190, RZ, RZ, 0x1f ;  /* 0x0000001fffbe7424 */ /* 0x000fe200078e00ff */
[----:B------:R-:W-:Y:S01]  /*1f0c0*/  MOV R188, 0x1f0f0 ;  /* 0x0001f0f000bc7802 */ /* 0x000fe20000000f00 */
[----:B------:R-:W-:Y:S02]  /*1f0d0*/  IMAD.MOV.U32 R191, RZ, RZ, -0x1 ;  /* 0xffffffffffbf7424 */ /* 0x000fe400078e00ff */
[----:B------:R-:W-:Y:S05]  /*1f0e0*/  CALL.REL.NOINC `($__internal_45_$__cuda_sm70_shflsync_bfly_p) ;  /* 0x0000070000007944 */ /* 0x000fea0003c00000 */
        /* <DEDUP_REMOVED lines=86> */
[----:B------:R-:W-:Y:S05]  /*1f650*/  CALL.REL.NOINC `($__internal_45_$__cuda_sm70_shflsync_bfly_p) ;  /* 0x0000019000007944 */ /* 0x000fea0003c00000 */
[----:B01----:R-:W-:Y:S01]  /*1f660*/  FADD.FTZ R211, R211, R210 ;  /* 0x000000d2d3d37221 */ /* 0x003fe20000010000 */
[----:B------:R-:W-:Y:S01]  /*1f670*/  MOV R188, 0x1f6c0 ;  /* 0x0001f6c000bc7802 */ /* 0x000fe20000000f00 */
[----:B------:R-:W-:Y:S02]  /*1f680*/  IMAD.MOV.U32 R210, RZ, RZ, 0x2 ;  /* 0x00000002ffd27424 */ /* 0x000fe400078e00ff */
[----:B------:R-:W-:Y:S02]  /*1f690*/  IMAD.MOV.U32 R190, RZ, RZ, 0x1f ;  /* 0x0000001fffbe7424 */ /* 0x000fe400078e00ff */
[----:B------:R-:W-:Y:S02]  /*1f6a0*/  IMAD.MOV.U32 R191, RZ, RZ, -0x1 ;  /* 0xffffffffffbf7424 */ /* 0x000fe400078e00ff */
[----:B------:R-:W-:Y:S05]  /*1f6b0*/  CALL.REL.NOINC `($__internal_45_$__cuda_sm70_shflsync_bfly_p) ;  /* 0x0000013000007944 */ /* 0x000fea0003c00000 */
[----:B0-----:R-:W-:Y:S01]  /*1f6c0*/  HFMA2.MMA R190, -RZ, RZ, 0, 1.847743988037109375e-06 ;  /* 0x0000001fffbe7435 */ /* 0x001fe200000001ff */
[----:B-1----:R-:W-:Y:S01]  /*1f6d0*/  FADD.FTZ R211, R211, R210 ;  /* 0x000000d2d3d37221 */ /* 0x002fe20000010000 */
[----:B------:R-:W-:Y:S01]  /*1f6e0*/  MOV R188, 0x1f720 ;  /* 0x0001f72000bc7802 */ /* 0x000fe20000000f00 */
[----:B------:R-:W-:-:S02]  /*1f6f0*/  IMAD.MOV.U32 R210, RZ, RZ, 0x4 ;  /* 0x00000004ffd27424 */ /* 0x000fc400078e00ff */
[----:B------:R-:W-:Y:S02]  /*1f700*/  IMAD.MOV.U32 R191, RZ, RZ, -0x1 ;  /* 0xffffffffffbf7424 */ /* 0x000fe400078e00ff */
[----:B------:R-:W-:Y:S05]  /*1f710*/  CALL.REL.NOINC `($__internal_45_$__cuda_sm70_shflsync_bfly_p) ;  /* 0x000000d000007944 */ /* 0x000fea0003c00000 */
[----:B01----:R-:W-:Y:S01]  /*1f720*/  FADD.FTZ R211, R211, R210 ;  /* 0x000000d2d3d37221 */ /* 0x003fe20000010000 */
[----:B------:R-:W-:Y:S01]  /*1f730*/  MOV R188, 0x1f780 ;  /* 0x0001f78000bc7802 */ /* 0x000fe20000000f00 */
[----:B------:R-:W-:Y:S02]  /*1f740*/  IMAD.MOV.U32 R210, RZ, RZ, 0x8 ;  /* 0x00000008ffd27424 */ /* 0x000fe400078e00ff */
[----:B------:R-:W-:Y:S02]  /*1f750*/  IMAD.MOV.U32 R190, RZ, RZ, 0x1f ;  /* 0x0000001fffbe7424 */ /* 0x000fe400078e00ff */
[----:B------:R-:W-:Y:S02]  /*1f760*/  IMAD.MOV.U32 R191, RZ, RZ, -0x1 ;  /* 0xffffffffffbf7424 */ /* 0x000fe400078e00ff */
[----:B------:R-:W-:Y:S05]  /*1f770*/  CALL.REL.NOINC `($__internal_45_$__cuda_sm70_shflsync_bfly_p) ;  /* 0x0000007000007944 */ /* 0x000fea0003c00000 */
[----:B01----:R-:W-:Y:S01]  /*1f780*/  FADD.FTZ R211, R211, R210 ;  /* 0x000000d2d3d37221 */ /* 0x003fe20000010000 */
[----:B------:R-:W-:Y:S01]  /*1f790*/  MOV R210, 0x10 ;  /* 0x0000001000d27802 */ /* 0x000fe20000000f00 */
[----:B------:R-:W-:Y:S01]  /*1f7a0*/  IMAD.MOV.U32 R190, RZ, RZ, 0x1f ;  /* 0x0000001fffbe7424 */ /* 0x000fe200078e00ff */
[----:B------:R-:W-:Y:S01]  /*1f7b0*/  MOV R188, 0x1f7e0 ;  /* 0x0001f7e000bc7802 */ /* 0x000fe20000000f00 */
[----:B------:R-:W-:-:S02]  /*1f7c0*/  IMAD.MOV.U32 R191, RZ, RZ, -0x1 ;  /* 0xffffffffffbf7424 */ /* 0x000fc400078e00ff */
[----:B------:R-:W-:Y:S05]  /*1f7d0*/  CALL.REL.NOINC `($__internal_45_$__cuda_sm70_shflsync_bfly_p) ;  /* 0x0000001000007944 */ /* 0x000fea0003c00000 */
[----:B01----:R-:W-:Y:S05]  /*1f7e0*/  BRA `(.L_x_18409) ;  /* 0xffffe76000007947 */ /* 0x003fea000383ffff */
        .weak           $__internal_45_$__cuda_sm70_shflsync_bfly_p
        .type           $__internal_45_$__cuda_sm70_shflsync_bfly_p,@function
        .size           $__internal_45_$__cuda_sm70_shflsync_bfly_p,(.L_x_33023 - $__internal_45_$__cuda_sm70_shflsync_bfly_p)
$__internal_45_$__cuda_sm70_shflsync_bfly_p:
[----:B------:R-:W-:Y:S01]  /*1f7f0*/  IMAD.MOV.U32 R189, RZ, RZ, 0x0 ;  /* 0x00000000ffbd7424 */ /* 0x000fe200078e00ff */
[----:B------:R-:W-:Y:S04]  /*1f800*/  WARPSYNC R191 ;  /* 0x000000bf00007348 */ /* 0x000fe80003800000 */
[----:B------:R0:W1:Y:S01]  /*1f810*/  SHFL.BFLY PT, R210, R211, R210, R190 ;  /* 0x0c0000d2d3d27389 */ /* 0x00006200000e00be */
[----:B------:R-:W-:Y:S05]  /*1f820*/  RET.REL.NODEC R188 `(_ZN10layer_norm31ln_parallel_residual_fwd_kernelINS_13Kernel_traitsIf6__halfS2_S2_fjLj1280ELj1ELj4ELj1ELj16ENS_18Kernel_traits_baseILj1280EfS2_S2_S2_fjLj128EEEEELb1ELb0ELb1EEEvNS_9FwdParamsE) ;  /* 0xfffe07d0bc007950 */ /* 0x000fea0003c3ffff */
.L_x_18410:
        /* <DEDUP_REMOVED lines=13> */
.L_x_33023:


//--------------------- .text._ZN10layer_norm31ln_parallel_residual_fwd_kernelINS_13Kernel_traitsIf6__halfS2_S2_fjLj1280ELj1ELj4ELj1ELj16ENS_18Kernel_traits_baseILj1280EfS2_S2_S2_fjLj128EEEEELb1ELb1ELb0EEEvNS_9FwdParamsE --------------------------
	.section	.text._ZN10layer_norm31ln_parallel_residual_fwd_kernelINS_13Kernel_traitsIf6__halfS2_S2_fjLj1280ELj1ELj4ELj1ELj16ENS_18Kernel_traits_baseILj1280EfS2_S2_S2_fjLj128EEEEELb1ELb1ELb0EEEvNS_9FwdParamsE,"ax",@progbits
	.sectioninfo	@"SHI_REGISTERS=167"
	.align	128
        .global         _ZN10layer_norm31ln_parallel_residual_fwd_kernelINS_13Kernel_traitsIf6__halfS2_S2_fjLj1280ELj1ELj4ELj1ELj16ENS_18Kernel_traits_baseILj1280EfS2_S2_S2_fjLj128EEEEELb1ELb1ELb0EEEvNS_9FwdParamsE
        .type           _ZN10layer_norm31ln_parallel_residual_fwd_kernelINS_13Kernel_traitsIf6__halfS2_S2_fjLj1280ELj1ELj4ELj1ELj16ENS_18Kernel_traits_baseILj1280EfS2_S2_S2_fjLj128EEEEELb1ELb1ELb0EEEvNS_9FwdParamsE,@function
        .size           _ZN10layer_norm31ln_parallel_residual_fwd_kernelINS_13Kernel_traitsIf6__halfS2_S2_fjLj1280ELj1ELj4ELj1ELj16ENS_18Kernel_traits_baseILj1280EfS2_S2_S2_fjLj128EEEEELb1ELb1ELb0EEEvNS_9FwdParamsE,(.L_x_33024 - _ZN10layer_norm31ln_parallel_residual_fwd_kernelINS_13Kernel_traitsIf6__halfS2_S2_fjLj1280ELj1ELj4ELj1ELj16ENS_18Kernel_traits_baseILj1280EfS2_S2_S2_fjLj128EEEEELb1ELb1ELb0EEEvNS_9FwdParamsE)
        .other          _ZN10layer_norm31ln_parallel_residual_fwd_kernelINS_13Kernel_traitsIf6__halfS2_S2_fjLj1280ELj1ELj4ELj1ELj16ENS_18Kernel_traits_baseILj1280EfS2_S2_S2_fjLj128EEEEELb1ELb1ELb0EEEvNS_9FwdParamsE,@"STO_CUDA_ENTRY STV_DEFAULT"
_ZN10layer_norm31ln_parallel_residual_fwd_kernelINS_13Kernel_traitsIf6__halfS2_S2_fjLj1280ELj1ELj4ELj1ELj16ENS_18Kernel_traits_baseILj1280EfS2_S2_S2_fjLj128EEEEELb1ELb1ELb0EEEvNS_9FwdParamsE:
.text._ZN10layer_norm31ln_parallel_residual_fwd_kernelINS_13Kernel_traitsIf6__halfS2_S2_fjLj1280ELj1ELj4ELj1ELj16ENS_18Kernel_traits_baseILj1280EfS2_S2_S2_fjLj128EEEEELb1ELb1ELb0EEEvNS_9FwdParamsE:
        /* <DEDUP_REMOVED lines=112> */
.L_x_18412:
[----:B------:R-:W-:Y:S05]  /*0700*/  BSYNC B0 ;  /* 0x0000000000007941 */ /* 0x000fea0003800000 */
.L_x_18411:
        /* <DEDUP_REMOVED lines=17> */
.L_x_18414:
[----:B------:R-:W-:Y:S05]  /*0820*/  BSYNC B0 ;  /* 0x0000000000007941 */ /* 0x000fea0003800000 */
.L_x_18413:
        /* <DEDUP_REMOVED lines=17> */
.L_x_18416:
[----:B------:R-:W-:Y:S05]  /*0940*/  BSYNC B0 ;  /* 0x0000000000007941 */ /* 0x000fea0003800000 */
.L_x_18415:
        /* <DEDUP_REMOVED lines=17> */
.L_x_18418:
[----:B------:R-:W-:Y:S05]  /*0a60*/  BSYNC B0 ;  /* 0x0000000000007941 */ /* 0x000fea0003800000 */
.L_x_18417:
        /* <DEDUP_REMOVED lines=16> */
.L_x_18420:
[----:B------:R-:W-:Y:S05]  /*0b70*/  BSYNC B0 ;  /* 0x0000000000007941 */ /* 0x000fea0003800000 */
.L_x_18419:
        /* <DEDUP_REMOVED lines=16> */
.L_x_19089:
        /* <DEDUP_REMOVED lines=37> */
.L_x_18425:
[----:B0-----:R-:W-:Y:S02]  /*0ed0*/  IMAD.MOV.U32 R119, RZ, RZ, R114 ;  /* 0x000000ffff777224 */ /* 0x001fe400078e0072 */
.L_x_18426:
[----:B------:R-:W-:Y:S05]  /*0ee0*/  BSYNC B2 ;  /* 0x0000000000027941 */ /* 0x000fea0003800000 */
.L_x_18424:
        /* <DEDUP_REMOVED lines=16> */
.L_x_18430:
[----:B------:R-:W-:Y:S05]  /*0ff0*/  BSYNC B3 ;  /* 0x0000000000037941 */ /* 0x000fea0003800000 */
.L_x_18429:
        /* <DEDUP_REMOVED lines=44> */
.L_x_18428:
[----:B------:R-:W-:Y:S05]  /*12c0*/  BSYNC B2 ;  /* 0x0000000000027941 */ /* 0x000fea0003800000 */
.L_x_18427:
        /* <DEDUP_REMOVED lines=18> */
.L_x_18431:
        /* <DEDUP_REMOVED lines=12> */
.L_x_18434:
[----:B------:R-:W-:Y:S02]  /*14b0*/  IMAD.MOV.U32 R119, RZ, RZ, R114 ;  /* 0x000000ffff777224 */ /* 0x000fe400078e0072 */
.L_x_18435:
[----:B------:R-:W-:Y:S05]  /*14c0*/  BSYNC B2 ;  /* 0x0000000000027941 */ /* 0x000fea0003800000 */
.L_x_18433:
        /* <DEDUP_REMOVED lines=16> */
.L_x_18439:
[----:B------:R-:W-:Y:S05]  /*15d0*/  BSYNC B3 ;  /* 0x0000000000037941 */ /* 0x000fea0003800000 */
.L_x_18438:
        /* <DEDUP_REMOVED lines=44> */
.L_x_18437:
[----:B------:R-:W-:Y:S05]  /*18a0*/  BSYNC B2 ;  /* 0x0000000000027941 */ /* 0x000fea0003800000 */
.L_x_18436:
        /* <DEDUP_REMOVED lines=10> */
.L_x_18432:
        /* <DEDUP_REMOVED lines=12> */
.L_x_18441:
[----:B------:R-:W-:Y:S02]  /*1a10*/  IMAD.MOV.U32 R119, RZ, RZ, R114 ;  /* 0x000000ffff777224 */ /* 0x000fe400078e0072 */
.L_x_18442:
[----:B------:R-:W-:Y:S05]  /*1a20*/  BSYNC B2 ;  /* 0x0000000000027941 */ /* 0x000fea0003800000 */
.L_x_18440:
        /* <DEDUP_REMOVED lines=16> */
.L_x_18446:
[----:B------:R-:W-:Y:S05]  /*1b30*/  BSYNC B3 ;  /* 0x0000000000037941 */ /* 0x000fea0003800000 */
.L_x_18445:
        /* <DEDUP_REMOVED lines=44> */
.L_x_18444:
[----:B------:R-:W-:Y:S05]  /*1e00*/  BSYNC B2 ;  /* 0x0000000000027941 */ /* 0x000fea0003800000 */
.L_x_18443:
        /* <DEDUP_REMOVED lines=15> */
.L_x_18447:
        /* <DEDUP_REMOVED lines=12> */
.L_x_18450:
[----:B------:R-:W-:Y:S02]  /*1fc0*/  IMAD.MOV.U32 R108, RZ, RZ, R114 ;  /* 0x000000ffff6c7224 */ /* 0x000fe400078e0072 */
.L_x_18451:
[----:B------:R-:W-:Y:S05]  /*1fd0*/  BSYNC B2 ;  /* 0x0000000000027941 */ /* 0x000fea0003800000 */
.L_x_18449:
        /* <DEDUP_REMOVED lines=16> */
.L_x_18455:
[----:B------:R-:W-:Y:S05]  /*20e0*/  BSYNC B3 ;  /* 0x0000000000037941 */ /* 0x000fea0003800000 */
.L_x_18454:
        /* <DEDUP_REMOVED lines=44> */
.L_x_18453:
[----:B------:R-:W-:Y:S05]  /*23b0*/  BSYNC B2 ;  /* 0x0000000000027941 */ /* 0x000fea0003800000 */
.L_x_18452:
        /* <DEDUP_REMOVED lines=10> */
.L_x_18448:
        /* <DEDUP_REMOVED lines=12> */
.L_x_18457:
[----:B------:R-:W-:Y:S02]  /*2520*/  IMAD.MOV.U32 R108, RZ, RZ, R114 ;  /* 0x000000ffff6c7224 */ /* 0x000fe400078e0072 */
.L_x_18458:
[----:B------:R-:W-:Y:S05]  /*2530*/  BSYNC B2 ;  /* 0x0000000000027941 */ /* 0x000fea0003800000 */
.L_x_18456:
        /* <DEDUP_REMOVED lines=16> */
.L_x_18462:
[----:B------:R-:W-:Y:S05]  /*2640*/  BSYNC B3 ;  /* 0x0000000000037941 */ /* 0x000fea0003800000 */
.L_x_18461:
        /* <DEDUP_REMOVED lines=44> */
.L_x_18460:
[----:B------:R-:W-:Y:S05]  /*2910*/  BSYNC B2 ;  /* 0x0000000000027941 */ /* 0x000fea0003800000 */
.L_x_18459:
        /* <DEDUP_REMOVED lines=15> */
.L_x_18463:
        /* <DEDUP_REMOVED lines=12> */
.L_x_18466:
[----:B------:R-:W-:Y:S02]  /*2ad0*/  IMAD.MOV.U32 R108, RZ, RZ, R114 ;  /* 0x000000ffff6c7224 */ /* 0x000fe400078e0072 */
.L_x_18467:
[----:B------:R-:W-:Y:S05]  /*2ae0*/  BSYNC B2 ;  /* 0x0000000000027941 */ /* 0x000fea0003800000 */
.L_x_18465:
        /* <DEDUP_REMOVED lines=16> */
.L_x_18471:
[----:B------:R-:W-:Y:S05]  /*2bf0*/  BSYNC B3 ;  /* 0x0000000000037941 */ /* 0x000fea0003800000 */
.L_x_18470:
        /* <DEDUP_REMOVED lines=44> */
.L_x_18469:
[----:B------:R-:W-:Y:S05]  /*2ec0*/  BSYNC B2 ;  /* 0x0000000000027941 */ /* 0x000fea0003800000 */
.L_x_18468:
        /* <DEDUP_REMOVED lines=10> */
.L_x_18464:
        /* <DEDUP_REMOVED lines=12> */
.L_x_18473:
[----:B------:R-:W-:Y:S02]  /*3030*/  IMAD.MOV.U32 R108, RZ, RZ, R114 ;  /* 0x000000ffff6c7224 */ /* 0x000fe400078e0072 */
.L_x_18474:
[----:B------:R-:W-:Y:S05]  /*3040*/  BSYNC B2 ;  /* 0x0000000000027941 */ /* 0x000fea0003800000 */
.L_x_18472:
        /* <DEDUP_REMOVED lines=16> */
.L_x_18478:
[----:B------:R-:W-:Y:S05]  /*3150*/  BSYNC B3 ;  /* 0x0000000000037941 */ /* 0x000fea0003800000 */
.L_x_18477:
        /* <DEDUP_REMOVED lines=44> */
.L_x_18476:
[----:B------:R-:W-:Y:S05]  /*3420*/  BSYNC B2 ;  /* 0x0000000000027941 */ /* 0x000fea0003800000 */
.L_x_18475:
        /* <DEDUP_REMOVED lines=15> */
.L_x_18479:
        /* <DEDUP_REMOVED lines=12> */
.L_x_18482:
[----:B------:R-:W-:Y:S02]  /*35e0*/  MOV R129, R114 ;  /* 0x0000007200817202 */ /* 0x000fe40000000f00 */
.L_x_18483:
[----:B------:R-:W-:Y:S05]  /*35f0*/  BSYNC B2 ;  /* 0x0000000000027941 */ /* 0x000fea0003800000 */
.L_x_18481:
        /* <DEDUP_REMOVED lines=16> */
.L_x_18487:
[----:B------:R-:W-:Y:S05]  /*3700*/  BSYNC B3 ;  /* 0x0000000000037941 */ /* 0x000fea0003800000 */
.L_x_18486:
        /* <DEDUP_REMOVED lines=44> */
.L_x_18485:
[----:B------:R-:W-:Y:S05]  /*39d0*/  BSYNC B2 ;  /* 0x0000000000027941 */ /* 0x000fea0003800000 */
.L_x_18484:
        /* <DEDUP_REMOVED lines=10> */
.L_x_18480:
        /* <DEDUP_REMOVED lines=12> */
.L_x_18489:
[----:B------:R-:W-:Y:S02]  /*3b40*/  MOV R139, R114 ;  /* 0x00000072008b7202 */ /* 0x000fe40000000f00 */
.L_x_18490:
[----:B------:R-:W-:Y:S05]  /*3b50*/  BSYNC B2 ;  /* 0x0000000000027941 */ /* 0x000fea0003800000 */
.L_x_18488:
        /* <DEDUP_REMOVED lines=16> */
.L_x_18494:
[----:B------:R-:W-:Y:S05]  /*3c60*/  BSYNC B3 ;  /* 0x0000000000037941 */ /* 0x000fea0003800000 */
.L_x_18493:
        /* <DEDUP_REMOVED lines=44> */
.L_x_18492:
[----:B------:R-:W-:Y:S05]  /*3f30*/  BSYNC B2 ;  /* 0x0000000000027941 */ /* 0x000fea0003800000 */
.L_x_18491:
        /* <DEDUP_REMOVED lines=13> */
.L_x_18495:
        /* <DEDUP_REMOVED lines=12> */
.L_x_18498:
[----:B------:R-:W-:Y:S02]  /*40d0*/  IMAD.MOV.U32 R139, RZ, RZ, R114 ;  /* 0x000000ffff8b7224 */ /* 0x000fe400078e0072 */
.L_x_18499:
[----:B------:R-:W-:Y:S05]  /*40e0*/  BSYNC B2 ;  /* 0x0000000000027941 */ /* 0x000fea0003800000 */
.L_x_18497:
        /* <DEDUP_REMOVED lines=16> */
.L_x_18503:
[----:B------:R-:W-:Y:S05]  /*41f0*/  BSYNC B3 ;  /* 0x0000000000037941 */ /* 0x000fea0003800000 */
.L_x_18502:
        /* <DEDUP_REMOVED lines=44> */
.L_x_18501:
[----:B------:R-:W-:Y:S05]  /*44c0*/  BSYNC B2 ;  /* 0x0000000000027941 */ /* 0x000fea0003800000 */
.L_x_18500:
        /* <DEDUP_REMOVED lines=10> */
.L_x_18496:
        /* <DEDUP_REMOVED lines=12> */
.L_x_18505:
[----:B------:R-:W-:Y:S02]  /*4630*/  IMAD.MOV.U32 R139, RZ, RZ, R114 ;  /* 0x000000ffff8b7224 */ /* 0x000fe400078e0072 */
.L_x_18506:
[----:B------:R-:W-:Y:S05]  /*4640*/  BSYNC B2 ;  /* 0x0000000000027941 */ /* 0x000fea0003800000 */
.L_x_18504:
        /* <DEDUP_REMOVED lines=16> */
.L_x_18510:
[----:B------:R-:W-:Y:S05]  /*4750*/  BSYNC B3 ;  /* 0x0000000000037941 */ /* 0x000fea0003800000 */
.L_x_18509:
        /* <DEDUP_REMOVED lines=44> */
.L_x_18508:
[----:B------:R-:W-:Y:S05]  /*4a20*/  BSYNC B2 ;  /* 0x0000000000027941 */ /* 0x000fea0003800000 */
.L_x_18507:
        /* <DEDUP_REMOVED lines=10> */
[----:B------:R-:W-:Y:S01]  /*4ad0*/  FADD.FTZ R140, R19, R140 ;  /* 0x0000008c138c7221 */ /* 0x000fe20000010000 */
[----:B------:R-:W-:Y:S01]  /*4ae0*/  MOV R19, R108 ;  /* 0x0000006c00137202 */ /* 0x000fe20000000f00 */
[----:B------:R-:W-:Y:S05]  /*4af0*/  BRA `(.L_x_18512) ;  /* 0x0000056000007947 */ /* 0x000fea0003800000 */
.L_x_18511:
        /* <DEDUP_REMOVED lines=12> */
.L_x_18514:
[----:B------:R-:W-:Y:S02]  /*4bc0*/  IMAD.MOV.U32 R110, RZ, RZ, R114 ;  /* 0x000000ffff6e7224 */ /* 0x000fe400078e0072 */
.L_x_18515:
[----:B------:R-:W-:Y:S05]  /*4bd0*/  BSYNC B2 ;  /* 0x0000000000027941 */ /* 0x000fea0003800000 */
.L_x_18513:
        /* <DEDUP_REMOVED lines=16> */
.L_x_18519:
[----:B------:R-:W-:Y:S05]  /*4ce0*/  BSYNC B3 ;  /* 0x0000000000037941 */ /* 0x000fea0003800000 */
.L_x_18518:
        /* <DEDUP_REMOVED lines=44> */
.L_x_18517:
[----:B------:R-:W-:Y:S05]  /*4fb0*/  BSYNC B2 ;  /* 0x0000000000027941 */ /* 0x000fea0003800000 */
.L_x_18516:
        /* <DEDUP_REMOVED lines=10> */
.L_x_18512:
        /* <DEDUP_REMOVED lines=12> */
.L_x_18521:
[----:B------:R-:W-:Y:S02]  /*5120*/  IMAD.MOV.U32 R110, RZ, RZ, R114 ;  /* 0x000000ffff6e7224 */ /* 0x000fe400078e0072 */
.L_x_18522:
[----:B------:R-:W-:Y:S05]  /*5130*/  BSYNC B2 ;  /* 0x0000000000027941 */ /* 0x000fea0003800000 */
.L_x_18520:
        /* <DEDUP_REMOVED lines=16> */
.L_x_18526:
[----:B------:R-:W-:Y:S05]  /*5240*/  BSYNC B3 ;  /* 0x0000000000037941 */ /* 0x000fea0003800000 */
.L_x_18525:
        /* <DEDUP_REMOVED lines=44> */
.L_x_18524:
[----:B------:R-:W-:Y:S05]  /*5510*/  BSYNC B2 ;  /* 0x0000000000027941 */ /* 0x000fea0003800000 */
.L_x_18523:
        /* <DEDUP_REMOVED lines=13> */
.L_x_18527:
        /* <DEDUP_REMOVED lines=12> */
.L_x_18530:
[----:B------:R-:W-:Y:S02]  /*56b0*/  IMAD.MOV.U32 R110, RZ, RZ, R114 ;  /* 0x000000ffff6e7224 */ /* 0x000fe400078e0072 */
.L_x_18531:
[----:B------:R-:W-:Y:S05]  /*56c0*/  BSYNC B2 ;  /* 0x0000000000027941 */ /* 0x000fea0003800000 */
.L_x_18529:
        /* <DEDUP_REMOVED lines=16> */
.L_x_18535:
[----:B------:R-:W-:Y:S05]  /*57d0*/  BSYNC B3 ;  /* 0x0000000000037941 */ /* 0x000fea0003800000 */
.L_x_18534:
        /* <DEDUP_REMOVED lines=44> */
.L_x_18533:
[----:B------:R-:W-:Y:S05]  /*5aa0*/  BSYNC B2 ;  /* 0x0000000000027941 */ /* 0x000fea0003800000 */
.L_x_18532:
        /* <DEDUP_REMOVED lines=10> */
.L_x_18528:
        /* <DEDUP_REMOVED lines=12> */
.L_x_18537:
[----:B------:R-:W-:Y:S02]  /*5c10*/  IMAD.MOV.U32 R110, RZ, RZ, R114 ;  /* 0x000000ffff6e7224 */ /* 0x000fe400078e0072 */
.L_x_18538:
[----:B------:R-:W-:Y:S05]  /*5c20*/  BSYNC B2 ;  /* 0x0000000000027941 */ /* 0x000fea0003800000 */
.L_x_18536:
        /* <DEDUP_REMOVED lines=16> */
.L_x_18542:
[----:B------:R-:W-:Y:S05]  /*5d30*/  BSYNC B3 ;  /* 0x0000000000037941 */ /* 0x000fea0003800000 */
.L_x_18541:
        /* <DEDUP_REMOVED lines=44> */
.L_x_18540:
[----:B------:R-:W-:Y:S05]  /*6000*/  BSYNC B2 ;  /* 0x0000000000027941 */ /* 0x000fea0003800000 */
.L_x_18539:
        /* <DEDUP_REMOVED lines=13> */
.L_x_18543:
        /* <DEDUP_REMOVED lines=12> */
.L_x_18546:
[----:B------:R-:W-:Y:S02]  /*61a0*/  IMAD.MOV.U32 R156, RZ, RZ, R114 ;  /* 0x000000ffff9c7224 */ /* 0x000fe400078e0072 */
.L_x_18547:
[----:B------:R-:W-:Y:S05]  /*61b0*/  BSYNC B2 ;  /* 0x0000000000027941 */ /* 0x000fea0003800000 */
.L_x_18545:
        /* <DEDUP_REMOVED lines=16> */
.L_x_18551:
[----:B------:R-:W-:Y:S05]  /*62c0*/  BSYNC B3 ;  /* 0x0000000000037941 */ /* 0x000fea0003800000 */
.L_x_18550:
        /* <DEDUP_REMOVED lines=44> */
.L_x_18549:
[----:B------:R-:W-:Y:S05]  /*6590*/  BSYNC B2 ;  /* 0x0000000000027941 */ /* 0x000fea0003800000 */
.L_x_18548:
        /* <DEDUP_REMOVED lines=10> */
.L_x_18544:
        /* <DEDUP_REMOVED lines=22> */
[----:B------:R-:W-:Y:S02]  /*67a0*/  LOP3.LUT R159, R159, R155, R161, 0xfe, !PT ;  /* 0x0000009b9f9f7212 */ /* 0x000fe400078efea1 */
[----:B------:R-:W-:Y:S01]  /*67b0*/  LOP3.LUT R162, R158, R162, R160, 0xfe, !PT ;  /* 0x000000a29ea27212 */ /* 0x000fe200078efea0 */
[----:B------:R0:W-:Y:S01]  /*67c0*/  STG.E.128 [R156.64], R108 ;  /* 0x0000006c9c007986 */ /* 0x0001e2000c101d06 */
[----:B------:R-:W-:Y:S02]  /*67d0*/  SEL R155, RZ, 0x1, P6 ;  /* 0x00000001ff9b7807 */ /* 0x000fe40003000000 */
[----:B------:R-:W-:Y:S02]  /*67e0*/  SHF.L.U32 R160, R4, 0x3, RZ ;  /* 0x0000000304a07819 */ /* 0x000fe400000006ff */
[----:B------:R-:W-:-:S02]  /*67f0*/  LOP3.LUT R158, R162, R155, RZ, 0xfc, !PT ;  /* 0x0000009ba29e7212 */ /* 0x000fc400078efcff */
[----:B------:R-:W-:Y:S02]  /*6800*/  SHF.L.U64.HI R155, R4, 0x3, RZ ;  /* 0x00000003049b7819 */ /* 0x000fe400000102ff */
        /* <DEDUP_REMOVED lines=25> */
.L_x_18552:
[----:B------:R-:W-:Y:S02]  /*69a0*/  IADD3 R155, R4, 0x20, RZ ;  /* 0x00000020049b7810 */ /* 0x000fe40007ffe0ff */
.L_x_18423:
[----:B------:R-:W-:Y:S05]  /*69b0*/  BSYNC B1 ;  /* 0x0000000000017941 */ /* 0x000fea0003800000 */
.L_x_18422:
        /* <DEDUP_REMOVED lines=30> */
.L_x_18556:
[----:B0-----:R-:W-:Y:S02]  /*6ba0*/  IMAD.MOV.U32 R121, RZ, RZ, R114 ;  /* 0x000000ffff797224 */ /* 0x001fe400078e0072 */
.L_x_18557:
[----:B------:R-:W-:Y:S05]  /*6bb0*/  BSYNC B2 ;  /* 0x0000000000027941 */ /* 0x000fea0003800000 */
.L_x_18555:
        /* <DEDUP_REMOVED lines=16> */
.L_x_18561:
[----:B------:R-:W-:Y:S05]  /*6cc0*/  BSYNC B3 ;  /* 0x0000000000037941 */ /* 0x000fea0003800000 */
.L_x_18560:
        /* <DEDUP_REMOVED lines=44> */
.L_x_18559:
[----:B------:R-:W-:Y:S05]  /*6f90*/  BSYNC B2 ;  /* 0x0000000000027941 */ /* 0x000fea0003800000 */
.L_x_18558:
        /* <DEDUP_REMOVED lines=18> */
.L_x_18562:
        /* <DEDUP_REMOVED lines=12> */
.L_x_18565:
[----:B------:R-:W-:Y:S02]  /*7180*/  IMAD.MOV.U32 R121, RZ, RZ, R114 ;  /* 0x000000ffff797224 */ /* 0x000fe400078e0072 */
.L_x_18566:
[----:B------:R-:W-:Y:S05]  /*7190*/  BSYNC B2 ;  /* 0x0000000000027941 */ /* 0x000fea0003800000 */
.L_x_18564:
        /* <DEDUP_REMOVED lines=16> */
.L_x_18570:
[----:B------:R-:W-:Y:S05]  /*72a0*/  BSYNC B3 ;  /* 0x0000000000037941 */ /* 0x000fea0003800000 */
.L_x_18569:
        /* <DEDUP_REMOVED lines=44> */
.L_x_18568:
[----:B------:R-:W-:Y:S05]  /*7570*/  BSYNC B2 ;  /* 0x0000000000027941 */ /* 0x000fea0003800000 */
.L_x_18567:
        /* <DEDUP_REMOVED lines=10> */
.L_x_18563:
        /* <DEDUP_REMOVED lines=12> */
.L_x_18572:
[----:B------:R-:W-:Y:S02]  /*76e0*/  IMAD.MOV.U32 R122, RZ, RZ, R114 ;  /* 0x000000ffff7a7224 */ /* 0x000fe400078e0072 */
.L_x_18573:
[----:B------:R-:W-:Y:S05]  /*76f0*/  BSYNC B2 ;  /* 0x0000000000027941 */ /* 0x000fea0003800000 */
.L_x_18571:
        /* <DEDUP_REMOVED lines=16> */
.L_x_18577:
[----:B------:R-:W-:Y:S05]  /*7800*/  BSYNC B3 ;  /* 0x0000000000037941 */ /* 0x000fea0003800000 */
.L_x_18576:
        /* <DEDUP_REMOVED lines=44> */
.L_x_18575:
[----:B------:R-:W-:Y:S05]  /*7ad0*/  BSYNC B2 ;  /* 0x0000000000027941 */ /* 0x000fea0003800000 */
.L_x_18574:
        /* <DEDUP_REMOVED lines=15> */
.L_x_18578:
        /* <DEDUP_REMOVED lines=12> */
.L_x_18581:
[----:B------:R-:W-:Y:S02]  /*7c90*/  IMAD.MOV.U32 R108, RZ, RZ, R114 ;  /* 0x000000ffff6c7224 */ /* 0x000fe400078e0072 */
.L_x_18582:
[----:B------:R-:W-:Y:S05]  /*7ca0*/  BSYNC B2 ;  /* 0x0000000000027941 */ /* 0x000fea0003800000 */
.L_x_18580:
        /* <DEDUP_REMOVED lines=16> */
.L_x_18586:
[----:B------:R-:W-:Y:S05]  /*7db0*/  BSYNC B3 ;  /* 0x0000000000037941 */ /* 0x000fea0003800000 */
.L_x_18585:
        /* <DEDUP_REMOVED lines=44> */
.L_x_18584:
[----:B------:R-:W-:Y:S05]  /*8080*/  BSYNC B2 ;  /* 0x0000000000027941 */ /* 0x000fea0003800000 */
.L_x_18583:
        /* <DEDUP_REMOVED lines=10> */
.L_x_18579:
        /* <DEDUP_REMOVED lines=12> */
.L_x_18588:
[----:B------:R-:W-:Y:S02]  /*81f0*/  IMAD.MOV.U32 R108, RZ, RZ, R114 ;  /* 0x000000ffff6c7224 */ /* 0x000fe400078e0072 */
.L_x_18589:
[----:B------:R-:W-:Y:S05]  /*8200*/  BSYNC B2 ;  /* 0x0000000000027941 */ /* 0x000fea0003800000 */
.L_x_18587:
        /* <DEDUP_REMOVED lines=16> */
.L_x_18593:
[----:B------:R-:W-:Y:S05]  /*8310*/  BSYNC B3 ;  /* 0x0000000000037941 */ /* 0x000fea0003800000 */
.L_x_18592:
        /* <DEDUP_REMOVED lines=44> */
.L_x_18591:
[----:B------:R-:W-:Y:S05]  /*85e0*/  BSYNC B2 ;  /* 0x0000000000027941 */ /* 0x000fea0003800000 */
.L_x_18590:
        /* <DEDUP_REMOVED lines=11> */
[----:B------:R-:W-:-:S05]  /*86a0*/  HADD2.F32 R19, -RZ, R21.H0_H0 ;  /* 0x20000015ff137230 */ /* 0x000fca0000004100 */
[----:B------:R-:W-:Y:S02]  /*86b0*/  FADD.FTZ R122, R19, R122 ;  /* 0x0000007a137a7221 */ /* 0x000fe40000010000 */
[----:B------:R-:W-:Y:S01]  /*86c0*/  IMAD.MOV.U32 R19, RZ, RZ, R131 ;  /* 0x000000ffff137224 */ /* 0x000fe200078e0083 */
[----:B------:R-:W-:Y:S05]  /*86d0*/  BRA `(.L_x_18595) ;  /* 0x0000056000007947 */ /* 0x000fea0003800000 */
.L_x_18594:
        /* <DEDUP_REMOVED lines=12> */
.L_x_18597:
[----:B------:R-:W-:Y:S02]  /*87a0*/  MOV R108, R114 ;  /* 0x00000072006c7202 */ /* 0x000fe40000000f00 */
.L_x_18598:
[----:B------:R-:W-:Y:S05]  /*87b0*/  BSYNC B2 ;  /* 0x0000000000027941 */ /* 0x000fea0003800000 */
.L_x_18596:
        /* <DEDUP_REMOVED lines=16> */
.L_x_18602:
[----:B------:R-:W-:Y:S05]  /*88c0*/  BSYNC B3 ;  /* 0x0000000000037941 */ /* 0x000fea0003800000 */
.L_x_18601:
        /* <DEDUP_REMOVED lines=44> */
.L_x_18600:
[----:B------:R-:W-:Y:S05]  /*8b90*/  BSYNC B2 ;  /* 0x0000000000027941 */ /* 0x000fea0003800000 */
.L_x_18599:
        /* <DEDUP_REMOVED lines=10> */
.L_x_18595:
        /* <DEDUP_REMOVED lines=12> */
.L_x_18604:
[----:B------:R-:W-:Y:S02]  /*8d00*/  IMAD.MOV.U32 R108, RZ, RZ, R114 ;  /* 0x000000ffff6c7224 */ /* 0x000fe400078e0072 */
.L_x_18605:
[----:B------:R-:W-:Y:S05]  /*8d10*/  BSYNC B2 ;  /* 0x0000000000027941 */ /* 0x000fea0003800000 */
.L_x_18603:
        /* <DEDUP_REMOVED lines=16> */
.L_x_18609:
[----:B------:R-:W-:Y:S05]  /*8e20*/  BSYNC B3 ;  /* 0x0000000000037941 */ /* 0x000fea0003800000 */
.L_x_18608:
        /* <DEDUP_REMOVED lines=44> */
.L_x_18607:
[----:B------:R-:W-:Y:S05]  /*90f0*/  BSYNC B2 ;  /* 0x0000000000027941 */ /* 0x000fea0003800000 */
.L_x_18606:
        /* <DEDUP_REMOVED lines=15> */
.L_x_18610:
        /* <DEDUP_REMOVED lines=12> */
.L_x_18613:
[----:B------:R-:W-:Y:S02]  /*92b0*/  IMAD.MOV.U32 R132, RZ, RZ, R114 ;  /* 0x000000ffff847224 */ /* 0x000fe400078e0072 */
.L_x_18614:
[----:B------:R-:W-:Y:S05]  /*92c0*/  BSYNC B2 ;  /* 0x0000000000027941 */ /* 0x000fea0003800000 */
.L_x_18612:
        /* <DEDUP_REMOVED lines=16> */
.L_x_18618:
[----:B------:R-:W-:Y:S05]  /*93d0*/  BSYNC B3 ;  /* 0x0000000000037941 */ /* 0x000fea0003800000 */
.L_x_18617:
        /* <DEDUP_REMOVED lines=44> */
.L_x_18616:
[----:B------:R-:W-:Y:S05]  /*96a0*/  BSYNC B2 ;  /* 0x0000000000027941 */ /* 0x000fea0003800000 */
.L_x_18615:
        /* <DEDUP_REMOVED lines=10> */
.L_x_18611:
        /* <DEDUP_REMOVED lines=12> */
.L_x_18620:
[----:B------:R-:W-:Y:S02]  /*9810*/  IMAD.MOV.U32 R141, RZ, RZ, R114 ;  /* 0x000000ffff8d7224 */ /* 0x000fe400078e0072 */
.L_x_18621:
[----:B------:R-:W-:Y:S05]  /*9820*/  BSYNC B2 ;  /* 0x0000000000027941 */ /* 0x000fea0003800000 */
.L_x_18619:
        /* <DEDUP_REMOVED lines=16> */
.L_x_18625:
[----:B------:R-:W-:Y:S05]  /*9930*/  BSYNC B3 ;  /* 0x0000000000037941 */ /* 0x000fea0003800000 */
.L_x_18624:
        /* <DEDUP_REMOVED lines=44> */
.L_x_18623:
[----:B------:R-:W-:Y:S05]  /*9c00*/  BSYNC B2 ;  /* 0x0000000000027941 */ /* 0x000fea0003800000 */
.L_x_18622:
        /* <DEDUP_REMOVED lines=13> */
.L_x_18626:
        /* <DEDUP_REMOVED lines=12> */
.L_x_18629:
[----:B------:R-:W-:Y:S02]  /*9da0*/  IMAD.MOV.U32 R141, RZ, RZ, R114 ;  /* 0x000000ffff8d7224 */ /* 0x000fe400078e0072 */
.L_x_18630:
[----:B------:R-:W-:Y:S05]  /*9db0*/  BSYNC B2 ;  /* 0x0000000000027941 */ /* 0x000fea0003800000 */
.L_x_18628:
        /* <DEDUP_REMOVED lines=16> */
.L_x_18634:
[----:B------:R-:W-:Y:S05]  /*9ec0*/  BSYNC B3 ;  /* 0x0000000000037941 */ /* 0x000fea0003800000 */
.L_x_18633:
        /* <DEDUP_REMOVED lines=44> */
.L_x_18632:
[----:B------:R-:W-:Y:S05]  /*a190*/  BSYNC B2 ;  /* 0x0000000000027941 */ /* 0x000fea0003800000 */
.L_x_18631:
        /* <DEDUP_REMOVED lines=10> */
.L_x_18627:
        /* <DEDUP_REMOVED lines=12> */
.L_x_18636:
[----:B------:R-:W-:Y:S02]  /*a300*/  MOV R142, R114 ;  /* 0x00000072008e7202 */ /* 0x000fe40000000f00 */
.L_x_18637:
[----:B------:R-:W-:Y:S05]  /*a310*/  BSYNC B2 ;  /* 0x0000000000027941 */ /* 0x000fea0003800000 */
.L_x_18635:
        /* <DEDUP_REMOVED lines=16> */
.L_x_18641:
[----:B------:R-:W-:Y:S05]  /*a420*/  BSYNC B3 ;  /* 0x0000000000037941 */ /* 0x000fea0003800000 */
.L_x_18640:
        /* <DEDUP_REMOVED lines=44> */
.L_x_18639:
[----:B------:R-:W-:Y:S05]  /*a6f0*/  BSYNC B2 ;  /* 0x0000000000027941 */ /* 0x000fea0003800000 */
.L_x_18638:
        /* <DEDUP_REMOVED lines=13> */
.L_x_18642:
        /* <DEDUP_REMOVED lines=12> */
.L_x_18645:
[----:B------:R-:W-:Y:S02]  /*a890*/  IMAD.MOV.U32 R110, RZ, RZ, R114 ;  /* 0x000000ffff6e7224 */ /* 0x000fe400078e0072 */
.L_x_18646:
[----:B------:R-:W-:Y:S05]  /*a8a0*/  BSYNC B2 ;  /* 0x0000000000027941 */ /* 0x000fea0003800000 */
.L_x_18644:
        /* <DEDUP_REMOVED lines=16> */
.L_x_18650:
[----:B------:R-:W-:Y:S05]  /*a9b0*/  BSYNC B3 ;  /* 0x0000000000037941 */ /* 0x000fea0003800000 */
.L_x_18649:
        /* <DEDUP_REMOVED lines=44> */
.L_x_18648:
[----:B------:R-:W-:Y:S05]  /*ac80*/  BSYNC B2 ;  /* 0x0000000000027941 */ /* 0x000fea0003800000 */
.L_x_18647:
        /* <DEDUP_REMOVED lines=10> */
.L_x_18643:
        /* <DEDUP_REMOVED lines=12> */
.L_x_18652:
[----:B------:R-:W-:Y:S02]  /*adf0*/  IMAD.MOV.U32 R110, RZ, RZ, R114 ;  /* 0x000000ffff6e7224 */ /* 0x000fe400078e0072 */
.L_x_18653:
[----:B------:R-:W-:Y:S05]  /*ae00*/  BSYNC B2 ;  /* 0x0000000000027941 */ /* 0x000fea0003800000 */
.L_x_18651:
        /* <DEDUP_REMOVED lines=16> */
.L_x_18657:
[----:B------:R-:W-:Y:S05]  /*af10*/  BSYNC B3 ;  /* 0x0000000000037941 */ /* 0x000fea0003800000 */
.L_x_18656:
        /* <DEDUP_REMOVED lines=44> */
.L_x_18655:
[----:B------:R-:W-:Y:S05]  /*b1e0*/  BSYNC B2 ;  /* 0x0000000000027941 */ /* 0x000fea0003800000 */
.L_x_18654:
        /* <DEDUP_REMOVED lines=13> */
.L_x_18658:
        /* <DEDUP_REMOVED lines=12> */
.L_x_18661:
[----:B------:R-:W-:Y:S02]  /*b380*/  IMAD.MOV.U32 R110, RZ, RZ, R114 ;  /* 0x000000ffff6e7224 */ /* 0x000fe400078e0072 */
.L_x_18662:
[----:B------:R-:W-:Y:S05]  /*b390*/  BSYNC B2 ;  /* 0x0000000000027941 */ /* 0x000fea0003800000 */
.L_x_18660:
        /* <DEDUP_REMOVED lines=16> */
.L_x_18666:
[----:B------:R-:W-:Y:S05]  /*b4a0*/  BSYNC B3 ;  /* 0x0000000000037941 */ /* 0x000fea0003800000 */
.L_x_18665:
        /* <DEDUP_REMOVED lines=44> */
.L_x_18664:
[----:B------:R-:W-:Y:S05]  /*b770*/  BSYNC B2 ;  /* 0x0000000000027941 */ /* 0x000fea0003800000 */
.L_x_18663:
        /* <DEDUP_REMOVED lines=10> */
.L_x_18659:
        /* <DEDUP_REMOVED lines=12> */
.L_x_18668:
[----:B------:R-:W-:Y:S02]  /*b8e0*/  IMAD.MOV.U32 R110, RZ, RZ, R114 ;  /* 0x000000ffff6e7224 */ /* 0x000fe400078e0072 */
.L_x_18669:
[----:B------:R-:W-:Y:S05]  /*b8f0*/  BSYNC B2 ;  /* 0x0000000000027941 */ /* 0x000fea0003800000 */
.L_x_18667:
        /* <DEDUP_REMOVED lines=16> */
.L_x_18673:
[----:B------:R-:W-:Y:S05]  /*ba00*/  BSYNC B3 ;  /* 0x0000000000037941 */ /* 0x000fea0003800000 */
.L_x_18672:
        /* <DEDUP_REMOVED lines=44> */
.L_x_18671:
[----:B------:R-:W-:Y:S05]  /*bcd0*/  BSYNC B2 ;  /* 0x0000000000027941 */ /* 0x000fea0003800000 */
.L_x_18670:
        /* <DEDUP_REMOVED lines=13> */
.L_x_18674:
        /* <DEDUP_REMOVED lines=12> */
.L_x_18677:
[----:B------:R-:W-:Y:S02]  /*be70*/  IMAD.MOV.U32 R156, RZ, RZ, R114 ;  /* 0x000000ffff9c7224 */ /* 0x000fe400078e0072 */
.L_x_18678:
[----:B------:R-:W-:Y:S05]  /*be80*/  BSYNC B2 ;  /* 0x0000000000027941 */ /* 0x000fea0003800000 */
.L_x_18676:
        /* <DEDUP_REMOVED lines=16> */
.L_x_18682:
[----:B------:R-:W-:Y:S05]  /*bf90*/  BSYNC B3 ;  /* 0x0000000000037941 */ /* 0x000fea0003800000 */
.L_x_18681:
        /* <DEDUP_REMOVED lines=44> */
.L_x_18680:
[----:B------:R-:W-:Y:S05]  /*c260*/  BSYNC B2 ;  /* 0x0000000000027941 */ /* 0x000fea0003800000 */
.L_x_18679:
        /* <DEDUP_REMOVED lines=10> */
.L_x_18675:
        /* <DEDUP_REMOVED lines=54> */
.L_x_18683:
[----:B------:R-:W-:Y:S02]  /*c670*/  IADD3 R155, R155, 0x20, RZ ;  /* 0x000000209b9b7810 */ /* 0x000fe40007ffe0ff */
.L_x_18554:
[----:B------:R-:W-:Y:S05]  /*c680*/  BSYNC B1 ;  /* 0x0000000000017941 */ /* 0x000fea0003800000 */
.L_x_18553:
        /* <DEDUP_REMOVED lines=30> */
.L_x_18687:
[----:B0-----:R-:W-:Y:S02]  /*c870*/  IMAD.MOV.U32 R123, RZ, RZ, R114 ;  /* 0x000000ffff7b7224 */ /* 0x001fe400078e0072 */
.L_x_18688:
[----:B------:R-:W-:Y:S05]  /*c880*/  BSYNC B2 ;  /* 0x0000000000027941 */ /* 0x000fea0003800000 */
.L_x_18686:
        /* <DEDUP_REMOVED lines=16> */
.L_x_18692:
[----:B------:R-:W-:Y:S05]  /*c990*/  BSYNC B3 ;  /* 0x0000000000037941 */ /* 0x000fea0003800000 */
.L_x_18691:
        /* <DEDUP_REMOVED lines=44> */
.L_x_18690:
[----:B------:R-:W-:Y:S05]  /*cc60*/  BSYNC B2 ;  /* 0x0000000000027941 */ /* 0x000fea0003800000 */
.L_x_18689:
        /* <DEDUP_REMOVED lines=18> */
.L_x_18693:
        /* <DEDUP_REMOVED lines=12> */
.L_x_18696:
[----:B------:R-:W-:Y:S02]  /*ce50*/  IMAD.MOV.U32 R123, RZ, RZ, R114 ;  /* 0x000000ffff7b7224 */ /* 0x000fe400078e0072 */
.L_x_18697:
[----:B------:R-:W-:Y:S05]  /*ce60*/  BSYNC B2 ;  /* 0x0000000000027941 */ /* 0x000fea0003800000 */
.L_x_18695:
        /* <DEDUP_REMOVED lines=16> */
.L_x_18701:
[----:B------:R-:W-:Y:S05]  /*cf70*/  BSYNC B3 ;  /* 0x0000000000037941 */ /* 0x000fea0003800000 */
.L_x_18700:
        /* <DEDUP_REMOVED lines=44> */
.L_x_18699:
[----:B------:R-:W-:Y:S05]  /*d240*/  BSYNC B2 ;  /* 0x0000000000027941 */ /* 0x000fea0003800000 */
.L_x_18698:
        /* <DEDUP_REMOVED lines=10> */
.L_x_18694:
        /* <DEDUP_REMOVED lines=12> */
.L_x_18703:
[----:B------:R-:W-:Y:S02]  /*d3b0*/  IMAD.MOV.U32 R123, RZ, RZ, R114 ;  /* 0x000000ffff7b7224 */ /* 0x000fe400078e0072 */
.L_x_18704:
[----:B------:R-:W-:Y:S05]  /*d3c0*/  BSYNC B2 ;  /* 0x0000000000027941 */ /* 0x000fea0003800000 */
.L_x_18702:
        /* <DEDUP_REMOVED lines=16> */
.L_x_18708:
[----:B------:R-:W-:Y:S05]  /*d4d0*/  BSYNC B3 ;  /* 0x0000000000037941 */ /* 0x000fea0003800000 */
.L_x_18707:
        /* <DEDUP_REMOVED lines=44> */
.L_x_18706:
[----:B------:R-:W-:Y:S05]  /*d7a0*/  BSYNC B2 ;  /* 0x0000000000027941 */ /* 0x000fea0003800000 */
.L_x_18705:
        /* <DEDUP_REMOVED lines=15> */
.L_x_18709:
        /* <DEDUP_REMOVED lines=12> */
.L_x_18712:
[----:B------:R-:W-:Y:S02]  /*d960*/  IMAD.MOV.U32 R108, RZ, RZ, R114 ;  /* 0x000000ffff6c7224 */ /* 0x000fe400078e0072 */
.L_x_18713:
[----:B------:R-:W-:Y:S05]  /*d970*/  BSYNC B2 ;  /* 0x0000000000027941 */ /* 0x000fea0003800000 */
.L_x_18711:
        /* <DEDUP_REMOVED lines=16> */
.L_x_18717:
[----:B------:R-:W-:Y:S05]  /*da80*/  BSYNC B3 ;  /* 0x0000000000037941 */ /* 0x000fea0003800000 */
.L_x_18716:
        /* <DEDUP_REMOVED lines=44> */
.L_x_18715:
[----:B------:R-:W-:Y:S05]  /*dd50*/  BSYNC B2 ;  /* 0x0000000000027941 */ /* 0x000fea0003800000 */
.L_x_18714:
        /* <DEDUP_REMOVED lines=10> */
.L_x_18710:
        /* <DEDUP_REMOVED lines=12> */
.L_x_18719:
[----:B------:R-:W-:Y:S02]  /*dec0*/  IMAD.MOV.U32 R108, RZ, RZ, R114 ;  /* 0x000000ffff6c7224 */ /* 0x000fe400078e0072 */
.L_x_18720:
[----:B------:R-:W-:Y:S05]  /*ded0*/  BSYNC B2 ;  /* 0x0000000000027941 */ /* 0x000fea0003800000 */
.L_x_18718:
        /* <DEDUP_REMOVED lines=16> */
.L_x_18724:
[----:B------:R-:W-:Y:S05]  /*dfe0*/  BSYNC B3 ;  /* 0x0000000000037941 */ /* 0x000fea0003800000 */
.L_x_18723:
        /* <DEDUP_REMOVED lines=44> */
.L_x_18722:
[----:B------:R-:W-:Y:S05]  /*e2b0*/  BSYNC B2 ;  /* 0x0000000000027941 */ /* 0x000fea0003800000 */
.L_x_18721:
        /* <DEDUP_REMOVED lines=15> */
.L_x_18725:
        /* <DEDUP_REMOVED lines=12> */
.L_x_18728:
[----:B------:R-:W-:Y:S02]  /*e470*/  MOV R108, R114 ;  /* 0x00000072006c7202 */ /* 0x000fe40000000f00 */
.L_x_18729:
[----:B------:R-:W-:Y:S05]  /*e480*/  BSYNC B2 ;  /* 0x0000000000027941 */ /* 0x000fea0003800000 */
.L_x_18727:
        /* <DEDUP_REMOVED lines=16> */
.L_x_18733:
[----:B------:R-:W-:Y:S05]  /*e590*/  BSYNC B3 ;  /* 0x0000000000037941 */ /* 0x000fea0003800000 */
.L_x_18732:
        /* <DEDUP_REMOVED lines=44> */
.L_x_18731:
[----:B------:R-:W-:Y:S05]  /*e860*/  BSYNC B2 ;  /* 0x0000000000027941 */ /* 0x000fea0003800000 */
.L_x_18730:
        /* <DEDUP_REMOVED lines=10> */
.L_x_18726:
        /* <DEDUP_REMOVED lines=12> */
.L_x_18735:
[----:B------:R-:W-:Y:S02]  /*e9d0*/  IMAD.MOV.U32 R108, RZ, RZ, R114 ;  /* 0x000000ffff6c7224 */ /* 0x000fe400078e0072 */
.L_x_18736:
[----:B------:R-:W-:Y:S05]  /*e9e0*/  BSYNC B2 ;  /* 0x0000000000027941 */ /* 0x000fea0003800000 */
.L_x_18734:
        /* <DEDUP_REMOVED lines=16> */
.L_x_18740:
[----:B------:R-:W-:Y:S05]  /*eaf0*/  BSYNC B3 ;  /* 0x0000000000037941 */ /* 0x000fea0003800000 */
.L_x_18739:
        /* <DEDUP_REMOVED lines=44> */
.L_x_18738:
[----:B------:R-:W-:Y:S05]  /*edc0*/  BSYNC B2 ;  /* 0x0000000000027941 */ /* 0x000fea0003800000 */
.L_x_18737:
        /* <DEDUP_REMOVED lines=15> */
.L_x_18741:
        /* <DEDUP_REMOVED lines=12> */
.L_x_18744:
[----:B------:R-:W-:Y:S02]  /*ef80*/  IMAD.MOV.U32 R133, RZ, RZ, R114 ;  /* 0x000000ffff857224 */ /* 0x000fe400078e0072 */
.L_x_18745:
[----:B------:R-:W-:Y:S05]  /*ef90*/  BSYNC B2 ;  /* 0x0000000000027941 */ /* 0x000fea0003800000 */
.L_x_18743:
        /* <DEDUP_REMOVED lines=16> */
.L_x_18749:
[----:B------:R-:W-:Y:S05]  /*f0a0*/  BSYNC B3 ;  /* 0x0000000000037941 */ /* 0x000fea0003800000 */
.L_x_18748:
        /* <DEDUP_REMOVED lines=44> */
.L_x_18747:
[----:B------:R-:W-:Y:S05]  /*f370*/  BSYNC B2 ;  /* 0x0000000000027941 */ /* 0x000fea0003800000 */
.L_x_18746:
        /* <DEDUP_REMOVED lines=10> */
.L_x_18742:
        /* <DEDUP_REMOVED lines=12> */
.L_x_18751:
[----:B------:R-:W-:Y:S02]  /*f4e0*/  IMAD.MOV.U32 R143, RZ, RZ, R114 ;  /* 0x000000ffff8f7224 */ /* 0x000fe400078e0072 */
.L_x_18752:
[----:B------:R-:W-:Y:S05]  /*f4f0*/  BSYNC B2 ;  /* 0x0000000000027941 */ /* 0x000fea0003800000 */
.L_x_18750:
        /* <DEDUP_REMOVED lines=16> */
.L_x_18756:
[----:B------:R-:W-:Y:S05]  /*f600*/  BSYNC B3 ;  /* 0x0000000000037941 */ /* 0x000fea0003800000 */
.L_x_18755:
        /* <DEDUP_REMOVED lines=44> */
.L_x_18754:
[----:B------:R-:W-:Y:S05]  /*f8d0*/  BSYNC B2 ;  /* 0x0000000000027941 */ /* 0x000fea0003800000 */
.L_x_18753:
        /* <DEDUP_REMOVED lines=13> */
.L_x_18757:
        /* <DEDUP_REMOVED lines=12> */
.L_x_18760:
[----:B------:R-:W-:Y:S02]  /*fa70*/  IMAD.MOV.U32 R143, RZ, RZ, R114 ;  /* 0x000000ffff8f7224 */ /* 0x000fe400078e0072 */
.L_x_18761:
[----:B------:R-:W-:Y:S05]  /*fa80*/  BSYNC B2 ;  /* 0x0000000000027941 */ /* 0x000fea0003800000 */
.L_x_18759:
        /* <DEDUP_REMOVED lines=16> */
.L_x_18765:
[----:B------:R-:W-:Y:S05]  /*fb90*/  BSYNC B3 ;  /* 0x0000000000037941 */ /* 0x000fea0003800000 */
.L_x_18764:
        /* <DEDUP_REMOVED lines=44> */
.L_x_18763:
[----:B------:R-:W-:Y:S05]  /*fe60*/  BSYNC B2 ;  /* 0x0000000000027941 */ /* 0x000fea0003800000 */
.L_x_18762:
        /* <DEDUP_REMOVED lines=10> */
.L_x_18758:
        /* <DEDUP_REMOVED lines=12> */
.L_x_18767:
[----:B------:R-:W-:Y:S02]  /*ffd0*/  MOV R143, R114 ;  /* 0x00000072008f7202 */ /* 0x000fe40000000f00 */
.L_x_18768:
[----:B------:R-:W-:Y:S05]  /*ffe0*/  BSYNC B2 ;  /* 0x0000000000027941 */ /* 0x000fea0003800000 */
.L_x_18766:
        /* <DEDUP_REMOVED lines=16> */
.L_x_18772:
[----:B------:R-:W-:Y:S05]  /*100f0*/  BSYNC B3 ;  /* 0x0000000000037941 */ /* 0x000fea0003800000 */
.L_x_18771:
        /* <DEDUP_REMOVED lines=44> */
.L_x_18770:
[----:B------:R-:W-:Y:S05]  /*103c0*/  BSYNC B2 ;  /* 0x0000000000027941 */ /* 0x000fea0003800000 */
.L_x_18769:
        /* <DEDUP_REMOVED lines=13> */
.L_x_18773:
        /* <DEDUP_REMOVED lines=12> */
.L_x_18776:
[----:B------:R-:W-:Y:S02]  /*10560*/  IMAD.MOV.U32 R110, RZ, RZ, R114 ;  /* 0x000000ffff6e7224 */ /* 0x000fe400078e0072 */
.L_x_18777:
[----:B------:R-:W-:Y:S05]  /*10570*/  BSYNC B2 ;  /* 0x0000000000027941 */ /* 0x000fea0003800000 */
.L_x_18775:
        /* <DEDUP_REMOVED lines=16> */
.L_x_18781:
[----:B------:R-:W-:Y:S05]  /*10680*/  BSYNC B3 ;  /* 0x0000000000037941 */ /* 0x000fea0003800000 */
.L_x_18780:
        /* <DEDUP_REMOVED lines=44> */
.L_x_18779:
[----:B------:R-:W-:Y:S05]  /*10950*/  BSYNC B2 ;  /* 0x0000000000027941 */ /* 0x000fea0003800000 */
.L_x_18778:
        /* <DEDUP_REMOVED lines=10> */
.L_x_18774:
        /* <DEDUP_REMOVED lines=12> */
.L_x_18783:
[----:B------:R-:W-:Y:S02]  /*10ac0*/  IMAD.MOV.U32 R110, RZ, RZ, R114 ;  /* 0x000000ffff6e7224 */ /* 0x000fe400078e0072 */
.L_x_18784:
[----:B------:R-:W-:Y:S05]  /*10ad0*/  BSYNC B2 ;  /* 0x0000000000027941 */ /* 0x000fea0003800000 */
.L_x_18782:
        /* <DEDUP_REMOVED lines=16> */
.L_x_18788:
[----:B------:R-:W-:Y:S05]  /*10be0*/  BSYNC B3 ;  /* 0x0000000000037941 */ /* 0x000fea0003800000 */
.L_x_18787:
        /* <DEDUP_REMOVED lines=44> */
.L_x_18786:
[----:B------:R-:W-:Y:S05]  /*10eb0*/  BSYNC B2 ;  /* 0x0000000000027941 */ /* 0x000fea0003800000 */
.L_x_18785:
        /* <DEDUP_REMOVED lines=13> */
.L_x_18789:
        /* <DEDUP_REMOVED lines=12> */
.L_x_18792:
[----:B------:R-:W-:Y:S02]  /*11050*/  IMAD.MOV.U32 R110, RZ, RZ, R114 ;  /* 0x000000ffff6e7224 */ /* 0x000fe400078e0072 */
.L_x_18793:
[----:B------:R-:W-:Y:S05]  /*11060*/  BSYNC B2 ;  /* 0x0000000000027941 */ /* 0x000fea0003800000 */
.L_x_18791:
        /* <DEDUP_REMOVED lines=16> */
.L_x_18797:
[----:B------:R-:W-:Y:S05]  /*11170*/  BSYNC B3 ;  /* 0x0000000000037941 */ /* 0x000fea0003800000 */
.L_x_18796:
        /* <DEDUP_REMOVED lines=44> */
.L_x_18795:
[----:B------:R-:W-:Y:S05]  /*11440*/  BSYNC B2 ;  /* 0x0000000000027941 */ /* 0x000fea0003800000 */
.L_x_18794:
        /* <DEDUP_REMOVED lines=10> */
.L_x_18790:
        /* <DEDUP_REMOVED lines=12> */
.L_x_18799:
[----:B------:R-:W-:Y:S02]  /*115b0*/  IMAD.MOV.U32 R110, RZ, RZ, R114 ;  /* 0x000000ffff6e7224 */ /* 0x000fe400078e0072 */
.L_x_18800:
[----:B------:R-:W-:Y:S05]  /*115c0*/  BSYNC B2 ;  /* 0x0000000000027941 */ /* 0x000fea0003800000 */
.L_x_18798:
        /* <DEDUP_REMOVED lines=16> */
.L_x_18804:
[----:B------:R-:W-:Y:S05]  /*116d0*/  BSYNC B3 ;  /* 0x0000000000037941 */ /* 0x000fea0003800000 */
.L_x_18803:
        /* <DEDUP_REMOVED lines=44> */
.L_x_18802:
[----:B------:R-:W-:Y:S05]  /*119a0*/  BSYNC B2 ;  /* 0x0000000000027941 */ /* 0x000fea0003800000 */
.L_x_18801:
        /* <DEDUP_REMOVED lines=13> */
.L_x_18805:
        /* <DEDUP_REMOVED lines=12> */
.L_x_18808:
[----:B------:R-:W-:Y:S02]  /*11b40*/  IMAD.MOV.U32 R156, RZ, RZ, R114 ;  /* 0x000000ffff9c7224 */ /* 0x000fe400078e0072 */
.L_x_18809:
[----:B------:R-:W-:Y:S05]  /*11b50*/  BSYNC B2 ;  /* 0x0000000000027941 */ /* 0x000fea0003800000 */
.L_x_18807:
        /* <DEDUP_REMOVED lines=16> */
.L_x_18813:
[----:B------:R-:W-:Y:S05]  /*11c60*/  BSYNC B3 ;  /* 0x0000000000037941 */ /* 0x000fea0003800000 */
.L_x_18812:
        /* <DEDUP_REMOVED lines=44> */
.L_x_18811:
[----:B------:R-:W-:Y:S05]  /*11f30*/  BSYNC B2 ;  /* 0x0000000000027941 */ /* 0x000fea0003800000 */
.L_x_18810:
        /* <DEDUP_REMOVED lines=10> */
.L_x_18806:
        /* <DEDUP_REMOVED lines=54> */
.L_x_18814:
[----:B------:R-:W-:Y:S02]  /*12340*/  IADD3 R155, R155, 0x20, RZ ;  /* 0x000000209b9b7810 */ /* 0x000fe40007ffe0ff */
.L_x_18685:
[----:B------:R-:W-:Y:S05]  /*12350*/  BSYNC B1 ;  /* 0x0000000000017941 */ /* 0x000fea0003800000 */
.L_x_18684:
        /* <DEDUP_REMOVED lines=30> */
.L_x_18818:
[----:B0-----:R-:W-:Y:S02]  /*12540*/  IMAD.MOV.U32 R125, RZ, RZ, R114 ;  /* 0x000000ffff7d7224 */ /* 0x001fe400078e0072 */
.L_x_18819:
[----:B------:R-:W-:Y:S05]  /*12550*/  BSYNC B2 ;  /* 0x0000000000027941 */ /* 0x000fea0003800000 */
.L_x_18817:
        /* <DEDUP_REMOVED lines=16> */
.L_x_18823:
[----:B------:R-:W-:Y:S05]  /*12660*/  BSYNC B3 ;  /* 0x0000000000037941 */ /* 0x000fea0003800000 */
.L_x_18822:
        /* <DEDUP_REMOVED lines=44> */
.L_x_18821:
[----:B------:R-:W-:Y:S05]  /*12930*/  BSYNC B2 ;  /* 0x0000000000027941 */ /* 0x000fea0003800000 */
.L_x_18820:
        /* <DEDUP_REMOVED lines=18> */
.L_x_18824:
        /* <DEDUP_REMOVED lines=12> */
.L_x_18827:
[----:B------:R-:W-:Y:S02]  /*12b20*/  IMAD.MOV.U32 R125, RZ, RZ, R114 ;  /* 0x000000ffff7d7224 */ /* 0x000fe400078e0072 */
.L_x_18828:
[----:B------:R-:W-:Y:S05]  /*12b30*/  BSYNC B2 ;  /* 0x0000000000027941 */ /* 0x000fea0003800000 */
.L_x_18826:
        /* <DEDUP_REMOVED lines=16> */
.L_x_18832:
[----:B------:R-:W-:Y:S05]  /*12c40*/  BSYNC B3 ;  /* 0x0000000000037941 */ /* 0x000fea0003800000 */
.L_x_18831:
        /* <DEDUP_REMOVED lines=44> */
.L_x_18830:
[----:B------:R-:W-:Y:S05]  /*12f10*/  BSYNC B2 ;  /* 0x0000000000027941 */ /* 0x000fea0003800000 */
.L_x_18829:
        /* <DEDUP_REMOVED lines=10> */
.L_x_18825:
        /* <DEDUP_REMOVED lines=12> */
.L_x_18834:
[----:B------:R-:W-:Y:S02]  /*13080*/  IMAD.MOV.U32 R126, RZ, RZ, R114 ;  /* 0x000000ffff7e7224 */ /* 0x000fe400078e0072 */
.L_x_18835:
[----:B------:R-:W-:Y:S05]  /*13090*/  BSYNC B2 ;  /* 0x0000000000027941 */ /* 0x000fea0003800000 */
.L_x_18833:
        /* <DEDUP_REMOVED lines=16> */
.L_x_18839:
[----:B------:R-:W-:Y:S05]  /*131a0*/  BSYNC B3 ;  /* 0x0000000000037941 */ /* 0x000fea0003800000 */
.L_x_18838:
        /* <DEDUP_REMOVED lines=44> */
.L_x_18837:
[----:B------:R-:W-:Y:S05]  /*13470*/  BSYNC B2 ;  /* 0x0000000000027941 */ /* 0x000fea0003800000 */
.L_x_18836:
        /* <DEDUP_REMOVED lines=15> */
.L_x_18840:
        /* <DEDUP_REMOVED lines=12> */
.L_x_18843:
[----:B------:R-:W-:Y:S02]  /*13630*/  IMAD.MOV.U32 R108, RZ, RZ, R114 ;  /* 0x000000ffff6c7224 */ /* 0x000fe400078e0072 */
.L_x_18844:
[----:B------:R-:W-:Y:S05]  /*13640*/  BSYNC B2 ;  /* 0x0000000000027941 */ /* 0x000fea0003800000 */
.L_x_18842:
        /* <DEDUP_REMOVED lines=16> */
.L_x_18848:
[----:B------:R-:W-:Y:S05]  /*13750*/  BSYNC B3 ;  /* 0x0000000000037941 */ /* 0x000fea0003800000 */
.L_x_18847:
        /* <DEDUP_REMOVED lines=44> */
.L_x_18846:
[----:B------:R-:W-:Y:S05]  /*13a20*/  BSYNC B2 ;  /* 0x0000000000027941 */ /* 0x000fea0003800000 */
.L_x_18845:
        /* <DEDUP_REMOVED lines=10> */
.L_x_18841:
        /* <DEDUP_REMOVED lines=12> */
.L_x_18850:
[----:B------:R-:W-:Y:S02]  /*13b90*/  IMAD.MOV.U32 R108, RZ, RZ, R114 ;  /* 0x000000ffff6c7224 */ /* 0x000fe400078e0072 */
.L_x_18851:
[----:B------:R-:W-:Y:S05]  /*13ba0*/  BSYNC B2 ;  /* 0x0000000000027941 */ /* 0x000fea0003800000 */
.L_x_18849:
        /* <DEDUP_REMOVED lines=16> */
.L_x_18855:
[----:B------:R-:W-:Y:S05]  /*13cb0*/  BSYNC B3 ;  /* 0x0000000000037941 */ /* 0x000fea0003800000 */
.L_x_18854:
        /* <DEDUP_REMOVED lines=44> */
.L_x_18853:
[----:B------:R-:W-:Y:S05]  /*13f80*/  BSYNC B2 ;  /* 0x0000000000027941 */ /* 0x000fea0003800000 */
.L_x_18852:
        /* <DEDUP_REMOVED lines=15> */
.L_x_18856:
        /* <DEDUP_REMOVED lines=12> */
.L_x_18859:
[----:B------:R-:W-:Y:S02]  /*14140*/  MOV R108, R114 ;  /* 0x00000072006c7202 */ /* 0x000fe40000000f00 */
.L_x_18860:
[----:B------:R-:W-:Y:S05]  /*14150*/  BSYNC B2 ;  /* 0x0000000000027941 */ /* 0x000fea0003800000 */
.L_x_18858:
        /* <DEDUP_REMOVED lines=16> */
.L_x_18864:
[----:B------:R-:W-:Y:S05]  /*14260*/  BSYNC B3 ;  /* 0x0000000000037941 */ /* 0x000fea0003800000 */
.L_x_18863:
        /* <DEDUP_REMOVED lines=44> */
.L_x_18862:
[----:B------:R-:W-:Y:S05]  /*14530*/  BSYNC B2 ;  /* 0x0000000000027941 */ /* 0x000fea0003800000 */
.L_x_18861:
        /* <DEDUP_REMOVED lines=10> */
.L_x_18857:
        /* <DEDUP_REMOVED lines=12> */
.L_x_18866:
[----:B------:R-:W-:Y:S02]  /*146a0*/  IMAD.MOV.U32 R108, RZ, RZ, R114 ;  /* 0x000000ffff6c7224 */ /* 0x000fe400078e0072 */
.L_x_18867:
[----:B------:R-:W-:Y:S05]  /*146b0*/  BSYNC B2 ;  /* 0x0000000000027941 */ /* 0x000fea0003800000 */
.L_x_18865:
        /* <DEDUP_REMOVED lines=16> */
.L_x_18871:
[----:B------:R-:W-:Y:S05]  /*147c0*/  BSYNC B3 ;  /* 0x0000000000037941 */ /* 0x000fea0003800000 */
.L_x_18870:
        /* <DEDUP_REMOVED lines=44> */
.L_x_18869:
[----:B------:R-:W-:Y:S05]  /*14a90*/  BSYNC B2 ;  /* 0x0000000000027941 */ /* 0x000fea0003800000 */
.L_x_18868:
        /* <DEDUP_REMOVED lines=15> */
.L_x_18872:
        /* <DEDUP_REMOVED lines=12> */
.L_x_18875:
[----:B------:R-:W-:Y:S02]  /*14c50*/  IMAD.MOV.U32 R136, RZ, RZ, R114 ;  /* 0x000000ffff887224 */ /* 0x000fe400078e0072 */
.L_x_18876:
[----:B------:R-:W-:Y:S05]  /*14c60*/  BSYNC B2 ;  /* 0x0000000000027941 */ /* 0x000fea0003800000 */
.L_x_18874:
        /* <DEDUP_REMOVED lines=16> */
.L_x_18880:
[----:B------:R-:W-:Y:S05]  /*14d70*/  BSYNC B3 ;  /* 0x0000000000037941 */ /* 0x000fea0003800000 */
.L_x_18879:
        /* <DEDUP_REMOVED lines=44> */
.L_x_18878:
[----:B------:R-:W-:Y:S05]  /*15040*/  BSYNC B2 ;  /* 0x0000000000027941 */ /* 0x000fea0003800000 */
.L_x_18877:
        /* <DEDUP_REMOVED lines=10> */
.L_x_18873:
        /* <DEDUP_REMOVED lines=12> */
.L_x_18882:
[----:B------:R-:W-:Y:S02]  /*151b0*/  IMAD.MOV.U32 R145, RZ, RZ, R114 ;  /* 0x000000ffff917224 */ /* 0x000fe400078e0072 */
.L_x_18883:
[----:B------:R-:W-:Y:S05]  /*151c0*/  BSYNC B2 ;  /* 0x0000000000027941 */ /* 0x000fea0003800000 */
.L_x_18881:
        /* <DEDUP_REMOVED lines=16> */
.L_x_18887:
[----:B------:R-:W-:Y:S05]  /*152d0*/  BSYNC B3 ;  /* 0x0000000000037941 */ /* 0x000fea0003800000 */
.L_x_18886:
        /* <DEDUP_REMOVED lines=44> */
.L_x_18885:
[----:B------:R-:W-:Y:S05]  /*155a0*/  BSYNC B2 ;  /* 0x0000000000027941 */ /* 0x000fea0003800000 */
.L_x_18884:
        /* <DEDUP_REMOVED lines=13> */
.L_x_18888:
        /* <DEDUP_REMOVED lines=12> */
.L_x_18891:
[----:B------:R-:W-:Y:S02]  /*15740*/  IMAD.MOV.U32 R145, RZ, RZ, R114 ;  /* 0x000000ffff917224 */ /* 0x000fe400078e0072 */
.L_x_18892:
[----:B------:R-:W-:Y:S05]  /*15750*/  BSYNC B2 ;  /* 0x0000000000027941 */ /* 0x000fea0003800000 */
.L_x_18890:
        /* <DEDUP_REMOVED lines=16> */
.L_x_18896:
[----:B------:R-:W-:Y:S05]  /*15860*/  BSYNC B3 ;  /* 0x0000000000037941 */ /* 0x000fea0003800000 */
.L_x_18895:
        /* <DEDUP_REMOVED lines=44> */
.L_x_18894:
[----:B------:R-:W-:Y:S05]  /*15b30*/  BSYNC B2 ;  /* 0x0000000000027941 */ /* 0x000fea0003800000 */
.L_x_18893:
        /* <DEDUP_REMOVED lines=10> */
.L_x_18889:
        /* <DEDUP_REMOVED lines=12> */
.L_x_18898:
[----:B------:R-:W-:Y:S02]  /*15ca0*/  MOV R146, R114 ;  /* 0x0000007200927202 */ /* 0x000fe40000000f00 */
.L_x_18899:
[----:B------:R-:W-:Y:S05]  /*15cb0*/  BSYNC B2 ;  /* 0x0000000000027941 */ /* 0x000fea0003800000 */
.L_x_18897:
        /* <DEDUP_REMOVED lines=16> */
.L_x_18903:
[----:B------:R-:W-:Y:S05]  /*15dc0*/  BSYNC B3 ;  /* 0x0000000000037941 */ /* 0x000fea0003800000 */
.L_x_18902:
        /* <DEDUP_REMOVED lines=44> */
.L_x_18901:
[----:B------:R-:W-:Y:S05]  /*16090*/  BSYNC B2 ;  /* 0x0000000000027941 */ /* 0x000fea0003800000 */
.L_x_18900:
        /* <DEDUP_REMOVED lines=13> */
.L_x_18904:
        /* <DEDUP_REMOVED lines=12> */
.L_x_18907:
[----:B------:R-:W-:Y:S02]  /*16230*/  IMAD.MOV.U32 R110, RZ, RZ, R114 ;  /* 0x000000ffff6e7224 */ /* 0x000fe400078e0072 */
.L_x_18908:
[----:B------:R-:W-:Y:S05]  /*16240*/  BSYNC B2 ;  /* 0x0000000000027941 */ /* 0x000fea0003800000 */
.L_x_18906:
        /* <DEDUP_REMOVED lines=16> */
.L_x_18912:
[----:B------:R-:W-:Y:S05]  /*16350*/  BSYNC B3 ;  /* 0x0000000000037941 */ /* 0x000fea0003800000 */
.L_x_18911:
        /* <DEDUP_REMOVED lines=44> */
.L_x_18910:
[----:B------:R-:W-:Y:S05]  /*16620*/  BSYNC B2 ;  /* 0x0000000000027941 */ /* 0x000fea0003800000 */
.L_x_18909:
        /* <DEDUP_REMOVED lines=10> */
.L_x_18905:
        /* <DEDUP_REMOVED lines=12> */
.L_x_18914:
[----:B------:R-:W-:Y:S02]  /*16790*/  IMAD.MOV.U32 R110, RZ, RZ, R114 ;  /* 0x000000ffff6e7224 */ /* 0x000fe400078e0072 */
.L_x_18915:
[----:B------:R-:W-:Y:S05]  /*167a0*/  BSYNC B2 ;  /* 0x0000000000027941 */ /* 0x000fea0003800000 */
.L_x_18913:
        /* <DEDUP_REMOVED lines=16> */
.L_x_18919:
[----:B------:R-:W-:Y:S05]  /*168b0*/  BSYNC B3 ;  /* 0x0000000000037941 */ /* 0x000fea0003800000 */
.L_x_18918:
        /* <DEDUP_REMOVED lines=44> */
.L_x_18917:
[----:B------:R-:W-:Y:S05]  /*16b80*/  BSYNC B2 ;  /* 0x0000000000027941 */ /* 0x000fea0003800000 */
.L_x_18916:
        /* <DEDUP_REMOVED lines=13> */
.L_x_18920:
        /* <DEDUP_REMOVED lines=12> */
.L_x_18923:
[----:B------:R-:W-:Y:S02]  /*16d20*/  IMAD.MOV.U32 R110, RZ, RZ, R114 ;  /* 0x000000ffff6e7224 */ /* 0x000fe400078e0072 */
.L_x_18924:
[----:B------:R-:W-:Y:S05]  /*16d30*/  BSYNC B2 ;  /* 0x0000000000027941 */ /* 0x000fea0003800000 */
.L_x_18922:
        /* <DEDUP_REMOVED lines=16> */
.L_x_18928:
[----:B------:R-:W-:Y:S05]  /*16e40*/  BSYNC B3 ;  /* 0x0000000000037941 */ /* 0x000fea0003800000 */
.L_x_18927:
        /* <DEDUP_REMOVED lines=44> */
.L_x_18926:
[----:B------:R-:W-:Y:S05]  /*17110*/  BSYNC B2 ;  /* 0x0000000000027941 */ /* 0x000fea0003800000 */
.L_x_18925:
        /* <DEDUP_REMOVED lines=10> */
.L_x_18921:
        /* <DEDUP_REMOVED lines=12> */
.L_x_18930:
[----:B------:R-:W-:Y:S02]  /*17280*/  IMAD.MOV.U32 R110, RZ, RZ, R114 ;  /* 0x000000ffff6e7224 */ /* 0x000fe400078e0072 */
.L_x_18931:
[----:B------:R-:W-:Y:S05]  /*17290*/  BSYNC B2 ;  /* 0x0000000000027941 */ /* 0x000fea0003800000 */
.L_x_18929:
        /* <DEDUP_REMOVED lines=16> */
.L_x_18935:
[----:B------:R-:W-:Y:S05]  /*173a0*/  BSYNC B3 ;  /* 0x0000000000037941 */ /* 0x000fea0003800000 */
.L_x_18934:
        /* <DEDUP_REMOVED lines=44> */
.L_x_18933:
[----:B------:R-:W-:Y:S05]  /*17670*/  BSYNC B2 ;  /* 0x0000000000027941 */ /* 0x000fea0003800000 */
.L_x_18932:
        /* <DEDUP_REMOVED lines=13> */
.L_x_18936:
        /* <DEDUP_REMOVED lines=12> */
.L_x_18939:
[----:B------:R-:W-:Y:S02]  /*17810*/  IMAD.MOV.U32 R156, RZ, RZ, R114 ;  /* 0x000000ffff9c7224 */ /* 0x000fe400078e0072 */
.L_x_18940:
[----:B------:R-:W-:Y:S05]  /*17820*/  BSYNC B2 ;  /* 0x0000000000027941 */ /* 0x000fea0003800000 */
.L_x_18938:
        /* <DEDUP_REMOVED lines=16> */
.L_x_18944:
[----:B------:R-:W-:Y:S05]  /*17930*/  BSYNC B3 ;  /* 0x0000000000037941 */ /* 0x000fea0003800000 */
.L_x_18943:
        /* <DEDUP_REMOVED lines=44> */
.L_x_18942:
[----:B------:R-:W-:Y:S05]  /*17c00*/  BSYNC B2 ;  /* 0x0000000000027941 */ /* 0x000fea0003800000 */
.L_x_18941:
        /* <DEDUP_REMOVED lines=10> */
.L_x_18937:
        /* <DEDUP_REMOVED lines=54> */
.L_x_18945:
[----:B------:R-:W-:Y:S02]  /*18010*/  IADD3 R155, R155, 0x20, RZ ;  /* 0x000000209b9b7810 */ /* 0x000fe40007ffe0ff */
.L_x_18816:
[----:B------:R-:W-:Y:S05]  /*18020*/  BSYNC B1 ;  /* 0x0000000000017941 */ /* 0x000fea0003800000 */
.L_x_18815:
        /* <DEDUP_REMOVED lines=30> */
.L_x_18949:
[----:B0-----:R-:W-:Y:S02]  /*18210*/  IMAD.MOV.U32 R127, RZ, RZ, R114 ;  /* 0x000000ffff7f7224 */ /* 0x001fe400078e0072 */
.L_x_18950:
[----:B------:R-:W-:Y:S05]  /*18220*/  BSYNC B2 ;  /* 0x0000000000027941 */ /* 0x000fea0003800000 */
.L_x_18948:
        /* <DEDUP_REMOVED lines=16> */
.L_x_18954:
[----:B------:R-:W-:Y:S05]  /*18330*/  BSYNC B3 ;  /* 0x0000000000037941 */ /* 0x000fea0003800000 */
.L_x_18953:
        /* <DEDUP_REMOVED lines=44> */
.L_x_18952:
[----:B------:R-:W-:Y:S05]  /*18600*/  BSYNC B2 ;  /* 0x0000000000027941 */ /* 0x000fea0003800000 */
.L_x_18951:
        /* <DEDUP_REMOVED lines=18> */
.L_x_18955:
        /* <DEDUP_REMOVED lines=12> */
.L_x_18958:
[----:B------:R-:W-:Y:S02]  /*187f0*/  IMAD.MOV.U32 R127, RZ, RZ, R114 ;  /* 0x000000ffff7f7224 */ /* 0x000fe400078e0072 */
.L_x_18959:
[----:B------:R-:W-:Y:S05]  /*18800*/  BSYNC B2 ;  /* 0x0000000000027941 */ /* 0x000fea0003800000 */
.L_x_18957:
        /* <DEDUP_REMOVED lines=16> */
.L_x_18963:
[----:B------:R-:W-:Y:S05]  /*18910*/  BSYNC B3 ;  /* 0x0000000000037941 */ /* 0x000fea0003800000 */
.L_x_18962:
        /* <DEDUP_REMOVED lines=44> */
.L_x_18961:
[----:B------:R-:W-:Y:S05]  /*18be0*/  BSYNC B2 ;  /* 0x0000000000027941 */ /* 0x000fea0003800000 */
.L_x_18960:
        /* <DEDUP_REMOVED lines=10> */
.L_x_18956:
        /* <DEDUP_REMOVED lines=12> */
.L_x_18965:
[----:B------:R-:W-:Y:S02]  /*18d50*/  IMAD.MOV.U32 R127, RZ, RZ, R114 ;  /* 0x000000ffff7f7224 */ /* 0x000fe400078e0072 */
.L_x_18966:
[----:B------:R-:W-:Y:S05]  /*18d60*/  BSYNC B2 ;  /* 0x0000000000027941 */ /* 0x000fea0003800000 */
.L_x_18964:
        /* <DEDUP_REMOVED lines=16> */
.L_x_18970:
[----:B------:R-:W-:Y:S05]  /*18e70*/  BSYNC B3 ;  /* 0x0000000000037941 */ /* 0x000fea0003800000 */
.L_x_18969:
        /* <DEDUP_REMOVED lines=44> */
.L_x_18968:
[----:B------:R-:W-:Y:S05]  /*19140*/  BSYNC B2 ;  /* 0x0000000000027941 */ /* 0x000fea0003800000 */
.L_x_18967:
        /* <DEDUP_REMOVED lines=15> */
.L_x_18971:
        /* <DEDUP_REMOVED lines=12> */
.L_x_18974:
[----:B------:R-:W-:Y:S02]  /*19300*/  IMAD.MOV.U32 R108, RZ, RZ, R114 ;  /* 0x000000ffff6c7224 */ /* 0x000fe400078e0072 */
.L_x_18975:
[----:B------:R-:W-:Y:S05]  /*19310*/  BSYNC B2 ;  /* 0x0000000000027941 */ /* 0x000fea0003800000 */
.L_x_18973:
        /* <DEDUP_REMOVED lines=16> */
.L_x_18979:
[----:B------:R-:W-:Y:S05]  /*19420*/  BSYNC B3 ;  /* 0x0000000000037941 */ /* 0x000fea0003800000 */
.L_x_18978:
        /* <DEDUP_REMOVED lines=44> */
.L_x_18977:
[----:B------:R-:W-:Y:S05]  /*196f0*/  BSYNC B2 ;  /* 0x0000000000027941 */ /* 0x000fea0003800000 */
.L_x_18976:
        /* <DEDUP_REMOVED lines=10> */
.L_x_18972:
        /* <DEDUP_REMOVED lines=12> */
.L_x_18981:
[----:B------:R-:W-:Y:S02]  /*19860*/  IMAD.MOV.U32 R108, RZ, RZ, R114 ;  /* 0x000000ffff6c7224 */ /* 0x000fe400078e0072 */
.L_x_18982:
[----:B------:R-:W-:Y:S05]  /*19870*/  BSYNC B2 ;  /* 0x0000000000027941 */ /* 0x000fea0003800000 */
.L_x_18980:
        /* <DEDUP_REMOVED lines=16> */
.L_x_18986:
[----:B------:R-:W-:Y:S05]  /*19980*/  BSYNC B3 ;  /* 0x0000000000037941 */ /* 0x000fea0003800000 */
.L_x_18985:
        /* <DEDUP_REMOVED lines=44> */
.L_x_18984:
[----:B------:R-:W-:Y:S05]  /*19c50*/  BSYNC B2 ;  /* 0x0000000000027941 */ /* 0x000fea0003800000 */
.L_x_18983:
        /* <DEDUP_REMOVED lines=15> */
.L_x_18987:
        /* <DEDUP_REMOVED lines=12> */
.L_x_18990:
[----:B------:R-:W-:Y:S02]  /*19e10*/  MOV R108, R114 ;  /* 0x00000072006c7202 */ /* 0x000fe40000000f00 */
.L_x_18991:
[----:B------:R-:W-:Y:S05]  /*19e20*/  BSYNC B2 ;  /* 0x0000000000027941 */ /* 0x000fea0003800000 */
.L_x_18989:
        /* <DEDUP_REMOVED lines=16> */
.L_x_18995:
[----:B------:R-:W-:Y:S05]  /*19f30*/  BSYNC B3 ;  /* 0x0000000000037941 */ /* 0x000fea0003800000 */
.L_x_18994:
        /* <DEDUP_REMOVED lines=44> */
.L_x_18993:
[----:B------:R-:W-:Y:S05]  /*1a200*/  BSYNC B2 ;  /* 0x0000000000027941 */ /* 0x000fea0003800000 */
.L_x_18992:
        /* <DEDUP_REMOVED lines=10> */
.L_x_18988:
        /* <DEDUP_REMOVED lines=12> */
.L_x_18997:
[----:B------:R-:W-:Y:S02]  /*1a370*/  IMAD.MOV.U32 R108, RZ, RZ, R114 ;  /* 0x000000ffff6c7224 */ /* 0x000fe400078e0072 */
.L_x_18998:
[----:B------:R-:W-:Y:S05]  /*1a380*/  BSYNC B2 ;  /* 0x0000000000027941 */ /* 0x000fea0003800000 */
.L_x_18996:
        /* <DEDUP_REMOVED lines=16> */
.L_x_19002:
[----:B------:R-:W-:Y:S05]  /*1a490*/  BSYNC B3 ;  /* 0x0000000000037941 */ /* 0x000fea0003800000 */
.L_x_19001:
        /* <DEDUP_REMOVED lines=44> */
.L_x_19000:
[----:B------:R-:W-:Y:S05]  /*1a760*/  BSYNC B2 ;  /* 0x0000000000027941 */ /* 0x000fea0003800000 */
.L_x_18999:
        /* <DEDUP_REMOVED lines=15> */
.L_x_19003:
        /* <DEDUP_REMOVED lines=12> */
.L_x_19006:
[----:B------:R-:W-:Y:S02]  /*1a920*/  IMAD.MOV.U32 R137, RZ, RZ, R114 ;  /* 0x000000ffff897224 */ /* 0x000fe400078e0072 */
.L_x_19007:
[----:B------:R-:W-:Y:S05]  /*1a930*/  BSYNC B2 ;  /* 0x0000000000027941 */ /* 0x000fea0003800000 */
.L_x_19005:
        /* <DEDUP_REMOVED lines=16> */
.L_x_19011:
[----:B------:R-:W-:Y:S05]  /*1aa40*/  BSYNC B3 ;  /* 0x0000000000037941 */ /* 0x000fea0003800000 */
.L_x_19010:
        /* <DEDUP_REMOVED lines=44> */
.L_x_19009:
[----:B------:R-:W-:Y:S05]  /*1ad10*/  BSYNC B2 ;  /* 0x0000000000027941 */ /* 0x000fea0003800000 */
.L_x_19008:
        /* <DEDUP_REMOVED lines=10> */
.L_x_19004:
        /* <DEDUP_REMOVED lines=12> */
.L_x_19013:
[----:B------:R-:W-:Y:S02]  /*1ae80*/  IMAD.MOV.U32 R147, RZ, RZ, R114 ;  /* 0x000000ffff937224 */ /* 0x000fe400078e0072 */
.L_x_19014:
[----:B------:R-:W-:Y:S05]  /*1ae90*/  BSYNC B2 ;  /* 0x0000000000027941 */ /* 0x000fea0003800000 */
.L_x_19012:
        /* <DEDUP_REMOVED lines=16> */
.L_x_19018:
[----:B------:R-:W-:Y:S05]  /*1afa0*/  BSYNC B3 ;  /* 0x0000000000037941 */ /* 0x000fea0003800000 */
.L_x_19017:
        /* <DEDUP_REMOVED lines=44> */
.L_x_19016:
[----:B------:R-:W-:Y:S05]  /*1b270*/  BSYNC B2 ;  /* 0x0000000000027941 */ /* 0x000fea0003800000 */
.L_x_19015:
        /* <DEDUP_REMOVED lines=13> */
.L_x_19019:
        /* <DEDUP_REMOVED lines=12> */
.L_x_19022:
[----:B------:R-:W-:Y:S02]  /*1b410*/  IMAD.MOV.U32 R147, RZ, RZ, R114 ;  /* 0x000000ffff937224 */ /* 0x000fe400078e0072 */
.L_x_19023:
[----:B------:R-:W-:Y:S05]  /*1b420*/  BSYNC B2 ;  /* 0x0000000000027941 */ /* 0x000fea0003800000 */
.L_x_19021:
        /* <DEDUP_REMOVED lines=16> */
.L_x_19027:
[----:B------:R-:W-:Y:S05]  /*1b530*/  BSYNC B3 ;  /* 0x0000000000037941 */ /* 0x000fea0003800000 */
.L_x_19026:
        /* <DEDUP_REMOVED lines=44> */
.L_x_19025:
[----:B------:R-:W-:Y:S05]  /*1b800*/  BSYNC B2 ;  /* 0x0000000000027941 */ /* 0x000fea0003800000 */
.L_x_19024:
        /* <DEDUP_REMOVED lines=10> */
.L_x_19020:
        /* <DEDUP_REMOVED lines=12> */
.L_x_19029:
[----:B------:R-:W-:Y:S02]  /*1b970*/  MOV R147, R114 ;  /* 0x0000007200937202 */ /* 0x000fe40000000f00 */
.L_x_19030:
[----:B------:R-:W-:Y:S05]  /*1b980*/  BSYNC B2 ;  /* 0x0000000000027941 */ /* 0x000fea0003800000 */
.L_x_19028:
        /* <DEDUP_REMOVED lines=16> */
.L_x_19034:
[----:B------:R-:W-:Y:S05]  /*1ba90*/  BSYNC B3 ;  /* 0x0000000000037941 */ /* 0x000fea0003800000 */
.L_x_19033:
        /* <DEDUP_REMOVED lines=44> */
.L_x_19032:
[----:B------:R-:W-:Y:S05]  /*1bd60*/  BSYNC B2 ;  /* 0x0000000000027941 */ /* 0x000fea0003800000 */
.L_x_19031:
        /* <DEDUP_REMOVED lines=13> */
.L_x_19035:
        /* <DEDUP_REMOVED lines=12> */
.L_x_19038:
[----:B------:R-:W-:Y:S02]  /*1bf00*/  IMAD.MOV.U32 R110, RZ, RZ, R114 ;  /* 0x000000ffff6e7224 */ /* 0x000fe400078e0072 */
.L_x_19039:
[----:B------:R-:W-:Y:S05]  /*1bf10*/  BSYNC B2 ;  /* 0x0000000000027941 */ /* 0x000fea0003800000 */
.L_x_19037:
        /* <DEDUP_REMOVED lines=16> */
.L_x_19043:
[----:B------:R-:W-:Y:S05]  /*1c020*/  BSYNC B3 ;  /* 0x0000000000037941 */ /* 0x000fea0003800000 */
.L_x_19042:
        /* <DEDUP_REMOVED lines=44> */
.L_x_19041:
[----:B------:R-:W-:Y:S05]  /*1c2f0*/  BSYNC B2 ;  /* 0x0000000000027941 */ /* 0x000fea0003800000 */
.L_x_19040:
        /* <DEDUP_REMOVED lines=10> */
.L_x_19036:
        /* <DEDUP_REMOVED lines=12> */
.L_x_19045:
[----:B------:R-:W-:Y:S02]  /*1c460*/  IMAD.MOV.U32 R110, RZ, RZ, R114 ;  /* 0x000000ffff6e7224 */ /* 0x000fe400078e0072 */
.L_x_19046:
[----:B------:R-:W-:Y:S05]  /*1c470*/  BSYNC B2 ;  /* 0x0000000000027941 */ /* 0x000fea0003800000 */
.L_x_19044:
        /* <DEDUP_REMOVED lines=16> */
.L_x_19050:
[----:B------:R-:W-:Y:S05]  /*1c580*/  BSYNC B3 ;  /* 0x0000000000037941 */ /* 0x000fea0003800000 */
.L_x_19049:
        /* <DEDUP_REMOVED lines=44> */
.L_x_19048:
[----:B------:R-:W-:Y:S05]  /*1c850*/  BSYNC B2 ;  /* 0x0000000000027941 */ /* 0x000fea0003800000 */
.L_x_19047:
        /* <DEDUP_REMOVED lines=13> */
.L_x_19051:
        /* <DEDUP_REMOVED lines=12> */
.L_x_19054:
[----:B------:R-:W-:Y:S02]  /*1c9f0*/  IMAD.MOV.U32 R110, RZ, RZ, R114 ;  /* 0x000000ffff6e7224 */ /* 0x000fe400078e0072 */
.L_x_19055:
[----:B------:R-:W-:Y:S05]  /*1ca00*/  BSYNC B2 ;  /* 0x0000000000027941 */ /* 0x000fea0003800000 */
.L_x_19053:
        /* <DEDUP_REMOVED lines=16> */
.L_x_19059:
[----:B------:R-:W-:Y:S05]  /*1cb10*/  BSYNC B3 ;  /* 0x0000000000037941 */ /* 0x000fea0003800000 */
.L_x_19058:
        /* <DEDUP_REMOVED lines=44> */
.L_x_19057:
[----:B------:R-:W-:Y:S05]  /*1cde0*/  BSYNC B2 ;  /* 0x0000000000027941 */ /* 0x000fea0003800000 */
.L_x_19056:
        /* <DEDUP_REMOVED lines=10> */
.L_x_19052:
        /* <DEDUP_REMOVED lines=12> */
.L_x_19061:
[----:B------:R-:W-:Y:S02]  /*1cf50*/  IMAD.MOV.U32 R110, RZ, RZ, R114 ;  /* 0x000000ffff6e7224 */ /* 0x000fe400078e0072 */
.L_x_19062:
[----:B------:R-:W-:Y:S05]  /*1cf60*/  BSYNC B2 ;  /* 0x0000000000027941 */ /* 0x000fea0003800000 */
.L_x_19060:
        /* <DEDUP_REMOVED lines=16> */
.L_x_19066:
[----:B------:R-:W-:Y:S05]  /*1d070*/  BSYNC B3 ;  /* 0x0000000000037941 */ /* 0x000fea0003800000 */
.L_x_19065:
        /* <DEDUP_REMOVED lines=44> */
.L_x_19064:
[----:B------:R-:W-:Y:S05]  /*1d340*/  BSYNC B2 ;  /* 0x0000000000027941 */ /* 0x000fea0003800000 */
.L_x_19063:
        /* <DEDUP_REMOVED lines=13> */
.L_x_19067:
        /* <DEDUP_REMOVED lines=12> */
.L_x_19070:
[----:B------:R-:W-:Y:S02]  /*1d4e0*/  IMAD.MOV.U32 R156, RZ, RZ, R114 ;  /* 0x000000ffff9c7224 */ /* 0x000fe400078e0072 */
.L_x_19071:
[----:B------:R-:W-:Y:S05]  /*1d4f0*/  BSYNC B2 ;  /* 0x0000000000027941 */ /* 0x000fea0003800000 */
.L_x_19069:
        /* <DEDUP_REMOVED lines=16> */
.L_x_19075:
[----:B------:R-:W-:Y:S05]  /*1d600*/  BSYNC B3 ;  /* 0x0000000000037941 */ /* 0x000fea0003800000 */
.L_x_19074:
        /* <DEDUP_REMOVED lines=44> */
.L_x_19073:
[----:B------:R-:W-:Y:S05]  /*1d8d0*/  BSYNC B2 ;  /* 0x0000000000027941 */ /* 0x000fea0003800000 */
.L_x_19072:
        /* <DEDUP_REMOVED lines=10> */
.L_x_19068:
        /* <DEDUP_REMOVED lines=54> */
.L_x_18947:
[----:B------:R-:W-:Y:S05]  /*1dce0*/  BSYNC B1 ;  /* 0x0000000000017941 */ /* 0x000fea0003800000 */
.L_x_18946:
        /* <DEDUP_REMOVED lines=49> */
.L_x_19090:
        /* <DEDUP_REMOVED lines=102> */
.L_x_19091:
        /* <DEDUP_REMOVED lines=26> */
[----:B------:R-:W-:Y:S01]  /*1e800*/  F2FP.PACK_AB R108, R109, R108 ;  /* 0x0000006c6d6c723e */ /* 0x000fe200000000ff */
        /* <DEDUP_REMOVED lines=13> */
[----:B------:R-:W-:Y:S01]  /*1e8e0*/  F2FP.PACK_AB R110, R111, R110 ;  /* 0x0000006e6f6e723e */ /* 0x000fe200000000ff */
[----:B------:R-:W-:Y:S02]  /*1e8f0*/  FFMA.FTZ R162, R95, R162, R103 ;  /* 0x000000a25fa27223 */ /* 0x000fe40000010067 */
[----:B------:R-:W-:Y:S02]  /*1e900*/  FFMA.FTZ R109, R98, R109, R106 ;  /* 0x0000006d626d7223 */ /* 0x000fe4000001006a */
[----:B------:R-:W-:Y:S01]  /*1e910*/  FFMA.FTZ R156, R99, R156, R107 ;  /* 0x0000009c639c7223 */ /* 0x000fe2000001006b */
[----:B------:R-:W-:Y:S01]  /*1e920*/  F2FP.PACK_AB R111, R162, R157 ;  /* 0x0000009da26f723e */ /* 0x000fe200000000ff */
[----:B------:R-:W-:-:S03]  /*1e930*/  IMAD.MOV.U32 R157, RZ, RZ, 0x10 ;  /* 0x00000010ff9d7424 */ /* 0x000fc600078e00ff */
[----:B------:R-:W-:Y:S01]  /*1e940*/  F2FP.PACK_AB R109, R156, R109 ;  /* 0x0000006d9c6d723e */ /* 0x000fe200000000ff */
[C---:B------:R-:W-:Y:S01]  /*1e950*/  IMAD.WIDE.U32 R156, R4.reuse, R157, c[0x0][0x208] ;  /* 0x00008200049c7625 */ /* 0x040fe200078e009d */
[----:B------:R-:W-:-:S04]  /*1e960*/  IADD3 R4, R4, 0x20, RZ ;  /* 0x0000002004047810 */ /* 0x000fc80007ffe0ff */
[----:B------:R0:W-:Y:S03]  /*1e970*/  STG.E.128 [R156.64], R108 ;  /* 0x0000006c9c007986 */ /* 0x0001e6000c101d06 */
.L_x_19079:
[----:B------:R-:W-:Y:S05]  /*1e980*/  BSYNC B1 ;  /* 0x0000000000017941 */ /* 0x000fea0003800000 */
.L_x_19078:
        /* <DEDUP_REMOVED lines=35> */
.L_x_19081:
[----:B------:R-:W-:Y:S05]  /*1ebc0*/  BSYNC B1 ;  /* 0x0000000000017941 */ /* 0x000fea0003800000 */
.L_x_19080:
        /* <DEDUP_REMOVED lines=35> */
.L_x_19083:
[----:B------:R-:W-:Y:S05]  /*1ee00*/  BSYNC B1 ;  /* 0x0000000000017941 */ /* 0x000fea0003800000 */
.L_x_19082:
        /* <DEDUP_REMOVED lines=35> */
.L_x_19085:
[----:B------:R-:W-:Y:S05]  /*1f040*/  BSYNC B1 ;  /* 0x0000000000017941 */ /* 0x000fea0003800000 */
.L_x_19084:
[----:B------:R-:W-:Y:S01]  /*1f050*/  LOP3.LUT P0, RZ, R118, 0x40, RZ, 0xc0, !PT ;  /* 0x0000004076ff7812 */ /* 0x000fe2000780c0ff */
[----:B------:R-:W-:-:S12]  /*1f060*/  BSSY B1, `(.L_x_19086) ;  /* 0x0000021000017945 */ /* 0x000fd80003800000 */
[----:B------:R-:W-:Y:S05]  /*1f070*/  @!P0 BRA `(.L_x_19087) ;  /* 0x000001f000008947 */ /* 0x000fea0003800000 */
[--C-:B------:R-:W-:Y:S02]  /*1f080*/  FADD.FTZ R164, R147, -R153.reuse ;  /* 0x8000009993a47221 */ /* 0x100fe40000010000 */
[--C-:B01----:R-:W-:Y:S02]  /*1f090*/  FADD.FTZ R109, R154, -R153.reuse ;  /* 0x800000999a6d7221 */ /* 0x103fe40000010000 */
[--C-:B------:R-:W-:Y:S02]  /*1f0a0*/  FADD.FTZ R108, R17, -R153.reuse ;  /* 0x80000099116c7221 */ /* 0x100fe40000010000 */
[----:B------:R-:W-:Y:S02]  /*1f0b0*/  FADD.FTZ R162, R127, -R153 ;  /* 0x800000997fa27221 */ /* 0x000fe40000010000 */
[C---:B------:R-:W-:Y:S02]  /*1f0c0*/  FMUL.FTZ R111, R155.reuse, R164 ;  /* 0x000000a49b6f7220 */ /* 0x040fe40000410000 */
[----:B------:R-:W-:-:S02]  /*1f0d0*/  FMUL.FTZ R164, R155, R109 ;  /* 0x0000006d9ba47220 */ /* 0x000fc40000410000 */
[C---:B------:R-:W-:Y:S02]  /*1f0e0*/  FMUL.FTZ R109, R155.reuse, R108 ;  /* 0x0000006c9b6d7220 */ /* 0x040fe40000410000 */
[----:B------:R-:W-:Y:S02]  /*1f0f0*/  FMUL.FTZ R157, R155, R162 ;  /* 0x000000a29b9d7220 */ /* 0x000fe40000410000 */
[--C-:B------:R-:W-:Y:S02]  /*1f100*/  FADD.FTZ R160, R128, -R153.reuse ;  /* 0x8000009980a07221 */ /* 0x100fe40000010000 */
[--C-:B------:R-:W-:Y:S02]  /*1f110*/  FADD.FTZ R158, R138, -R153.reuse ;  /* 0x800000998a9e7221 */ /* 0x100fe40000010000 */
[--C-:B------:R-:W-:Y:S02]  /*1f120*/  FADD.FTZ R110, R137, -R153.reuse ;  /* 0x80000099896e7221 */ /* 0x100fe40000010000 */
[----:B------:R-:W-:-:S02]  /*1f130*/  FADD.FTZ R156, R148, -R153 ;  /* 0x80000099949c7221 */ /* 0x000fc40000010000 */
[----:B-----5:R-:W-:Y:S02]  /*1f140*/  FFMA.FTZ R153, R32, R109, R40 ;  /* 0x0000006d20997223 */ /* 0x020fe40000010028 */
[----:B------:R-:W-:Y:S01]  /*1f150*/  FFMA.FTZ R109, R34, R157, R42 ;  /* 0x0000009d226d7223 */ /* 0x000fe2000001002a */
[----:B------:R-:W-:Y:S01]  /*1f160*/  HFMA2.MMA R157, -RZ, RZ, 0, 9.5367431640625e-07 ;  /* 0x00000010ff9d7435 */ /* 0x000fe200000001ff */
[C---:B------:R-:W-:Y:S02]  /*1f170*/  FMUL.FTZ R108, R155.reuse, R160 ;  /* 0x000000a09b6c7220 */ /* 0x040fe40000410000 */
[C---:B------:R-:W-:Y:S02]  /*1f180*/  FMUL.FTZ R158, R155.reuse, R158 ;  /* 0x0000009e9b9e7220 */ /* 0x040fe40000410000 */
[C---:B------:R-:W-:Y:S02]  /*1f190*/  FMUL.FTZ R159, R155.reuse, R110 ;  /* 0x0000006e9b9f7220 */ /* 0x040fe40000410000 */
[----:B------:R-:W-:-:S02]  /*1f1a0*/  FMUL.FTZ R156, R155, R156 ;  /* 0x0000009c9b9c7220 */ /* 0x000fc40000410000 */
[----:B------:R-:W-:Y:S02]  /*1f1b0*/  FFMA.FTZ R111, R30, R111, R38 ;  /* 0x0000006f1e6f7223 */ /* 0x000fe40000010026 */
[----:B------:R-:W-:Y:S02]  /*1f1c0*/  FFMA.FTZ R164, R31, R164, R39 ;  /* 0x000000a41fa47223 */ /* 0x000fe40000010027 */
[----:B------:R-:W-:Y:S02]  /*1f1d0*/  FFMA.FTZ R110, R28, R159, R36 ;  /* 0x0000009f1c6e7223 */ /* 0x000fe40000010024 */
[----:B------:R-:W-:Y:S01]  /*1f1e0*/  FFMA.FTZ R155, R29, R156, R37 ;  /* 0x0000009c1d9b7223 */ /* 0x000fe20000010025 */
[----:B------:R-:W-:Y:S01]  /*1f1f0*/  F2FP.PACK_AB R111, R164, R111 ;  /* 0x0000006fa46f723e */ /* 0x000fe200000000ff */
[----:B------:R-:W-:Y:S02]  /*1f200*/  FFMA.FTZ R158, R35, R158, R43 ;  /* 0x0000009e239e7223 */ /* 0x000fe4000001002b */
[----:B------:R-:W-:Y:S01]  /*1f210*/  FFMA.FTZ R108, R33, R108, R41 ;  /* 0x0000006c216c7223 */ /* 0x000fe20000010029 */
[----:B------:R-:W-:Y:S01]  /*1f220*/  F2FP.PACK_AB R110, R155, R110 ;  /* 0x0000006e9b6e723e */ /* 0x000fe200000000ff */
[----:B------:R-:W-:Y:S01]  /*1f230*/  IMAD.WIDE.U32 R156, R4, R157, c[0x0][0x208] ;  /* 0x00008200049c7625 */ /* 0x000fe200078e009d */
[----:B------:R-:W-:-:S02]  /*1f240*/  F2FP.PACK_AB R109, R158, R109 ;  /* 0x0000006d9e6d723e */ /* 0x000fc400000000ff */
[----:B------:R-:W-:-:S05]  /*1f250*/  F2FP.PACK_AB R108, R108, R153 ;  /* 0x000000996c6c723e */ /* 0x000fca00000000ff */
[----:B------:R0:W-:Y:S02]  /*1f260*/  STG.E.128 [R156.64], R108 ;  /* 0x0000006c9c007986 */ /* 0x0001e4000c101d06 */
.L_x_19087:
[----:B------:R-:W-:Y:S05]  /*1f270*/  BSYNC B1 ;  /* 0x0000000000017941 */ /* 0x000fea0003800000 */
.L_x_19086:
[----:B------:R-:W-:-:S04]  /*1f280*/  IMAD.MOV.U32 R4, RZ, RZ, 0x4 ;  /* 0x00000004ff047424 */ /* 0x000fc800078e00ff */
[----:B------:R-:W-:-:S05]  /*1f290*/  IMAD R117, R4, c[0x0][0x160], R117 ;  /* 0x0000580004757a24 */ /* 0x000fca00078e0275 */
[----:B------:R-:W-:-:S13]  /*1f2a0*/  ISETP.GE.AND P0, PT, R117, c[0x0][0x164], PT ;  /* 0x0000590075007a0c */ /* 0x000fda0003f06270 */
[----:B01---5:R-:W-:Y:S01]  /*1f2b0*/  @P0 CALL.REL.NOINC `(.L_x_19088) ;  /* 0x0000001000000944 */ /* 0x023fe20003c00000 */
[----:B------:R-:W-:Y:S05]  /*1f2c0*/  BRA `(.L_x_19089) ;  /* 0xfffe19b000007947 */ /* 0x000fea000383ffff */
.L_x_19088:
[----:B------:R-:W-:Y:S05]  /*1f2d0*/  BSYNC B0 ;  /* 0x0000000000007941 */ /* 0x000fea0003800000 */
.L_x_18421:
[----:B------:R-:W-:Y:S05]  /*1f2e0*/  EXIT ;  /* 0x000000000000794d */ /* 0x000fea0003800000 */
.L_x_19076:
[----:B------:R-:W-:Y:S01]  /*1f2f0*/  IMAD.MOV.U32 R111, RZ, RZ, 0x1 ;  /* 0x00000001ff6f7424 */ /* 0x000fe200078e00ff */
[----:B------:R-:W-:Y:S01]  /*1f300*/  MOV R108, 0x1f340 ;  /* 0x0001f340006c7802 */ /* 0x000fe20000000f00 */
[----:B------:R-:W-:Y:S02]  /*1f310*/  IMAD.MOV.U32 R153, RZ, RZ, 0x1f ;  /* 0x0000001fff997424 */ /* 0x000fe400078e00ff */
[----:B------:R-:W-:Y:S02]  /*1f320*/  IMAD.MOV.U32 R158, RZ, RZ, -0x1 ;  /* 0xffffffffff9e7424 */ /* 0x000fe400078e00ff */
[----:B-----5:R-:W-:Y:S05]  /*1f330*/  CALL.REL.NOINC `($__internal_46_$__cuda_sm70_shflsync_bfly_p) ;  /* 0x000008c000007944 */ /* 0x020fea0003c00000 */
[----:B01----:R-:W-:Y:S05]  /*1f340*/  BRA `(.L_x_19090) ;  /* 0xffffecb000007947 */ /* 0x003fea000383ffff */
.L_x_19077:
[----:B0-----:R-:W-:Y:S01]  /*1f350*/  IMAD.MOV.U32 R110, RZ, RZ, R155 ;  /* 0x000000ffff6e7224 */ /* 0x001fe200078e009b */
[----:B------:R-:W-:Y:S01]  /*1f360*/  MOV R108, 0x1f3b0 ;  /* 0x0001f3b0006c7802 */ /* 0x000fe20000000f00 */
[----:B------:R-:W-:Y:S02]  /*1f370*/  IMAD.MOV.U32 R111, RZ, RZ, 0x2 ;  /* 0x00000002ff6f7424 */ /* 0x000fe400078e00ff */
[----:B------:R-:W-:Y:S02]  /*1f380*/  IMAD.MOV.U32 R153, RZ, RZ, 0x1f ;  /* 0x0000001fff997424 */ /* 0x000fe400078e00ff */
[----:B------:R-:W-:-:S02]  /*1f390*/  IMAD.MOV.U32 R158, RZ, RZ, -0x1 ;  /* 0xffffffffff9e7424 */ /* 0x000fc400078e00ff */
[----:B-----5:R-:W-:Y:S05]  /*1f3a0*/  CALL.REL.NOINC `($__internal_46_$__cuda_sm70_shflsync_bfly_p) ;  /* 0x0000085000007944 */ /* 0x020fea0003c00000 */
[----:B01----:R-:W-:Y:S01]  /*1f3b0*/  FADD.FTZ R110, R155, R111 ;  /* 0x0000006f9b6e7221 */ /* 0x003fe20000010000 */
[----:B------:R-:W-:Y:S01]  /*1f3c0*/  MOV R111, 0x4 ;  /* 0x00000004006f7802 */ /* 0x000fe20000000f00 */
[----:B------:R-:W-:Y:S01]  /*1f3d0*/  IMAD.MOV.U32 R153, RZ, RZ, 0x1f ;  /* 0x0000001fff997424 */ /* 0x000fe200078e00ff */
[----:B------:R-:W-:Y:S01]  /*1f3e0*/  MOV R108, 0x1f410 ;  /* 0x0001f410006c7802 */ /* 0x000fe20000000f00 */
[----:B------:R-:W-:-:S02]  /*1f3f0*/  IMAD.MOV.U32 R158, RZ, RZ, -0x1 ;  /* 0xffffffffff9e7424 */ /* 0x000fc400078e00ff */
[----:B------:R-:W-:Y:S05]  /*1f400*/  CALL.REL.NOINC `($__internal_46_$__cuda_sm70_shflsync_bfly_p) ;  /* 0x000007f000007944 */ /* 0x000fea0003c00000 */
[----:B01----:R-:W-:Y:S01]  /*1f410*/  FADD.FTZ R110, R110, R111 ;  /* 0x0000006f6e6e7221 */ /* 0x003fe20000010000 */
[----:B------:R-:W-:Y:S01]  /*1f420*/  MOV R108, 0x1f470 ;  /* 0x0001f470006c7802 */ /* 0x000fe20000000f00 */
[----:B------:R-:W-:-:S02]  /*1f430*/  IMAD.MOV.U32 R111, RZ, RZ, 0x8 ;  /* 0x00000008ff6f7424 */ /* 0x000fc400078e00ff */
[----:B------:R-:W-:Y:S02]  /*1f440*/  IMAD.MOV.U32 R153, RZ, RZ, 0x1f ;  /* 0x0000001fff997424 */ /* 0x000fe400078e00ff */
[----:B------:R-:W-:Y:S02]  /*1f450*/  IMAD.MOV.U32 R158, RZ, RZ, -0x1 ;  /* 0xffffffffff9e7424 */ /* 0x000fe400078e00ff */
[----:B------:R-:W-:Y:S05]  /*1f460*/  CALL.REL.NOINC `($__internal_46_$__cuda_sm70_shflsync_bfly_p) ;  /* 0x0000079000007944 */ /* 0x000fea0003c00000 */
[----:B01----:R-:W-:Y:S01]  /*1f470*/  FADD.FTZ R110, R110, R111 ;  /* 0x0000006f6e6e7221 */ /* 0x003fe20000010000 */
[----:B------:R-:W-:Y:S01]  /*1f480*/  MOV R108, 0x1f4d0 ;  /* 0x0001f4d0006c7802 */ /* 0x000fe20000000f00 */
[----:B------:R-:W-:Y:S02]  /*1f490*/  IMAD.MOV.U32 R111, RZ, RZ, 0x10 ;  /* 0x00000010ff6f7424 */ /* 0x000fe400078e00ff */
[----:B------:R-:W-:Y:S02]  /*1f4a0*/  IMAD.MOV.U32 R153, RZ, RZ, 0x1f ;  /* 0x0000001fff997424 */ /* 0x000fe400078e00ff */
[----:B------:R-:W-:Y:S02]  /*1f4b0*/  IMAD.MOV.U32 R158, RZ, RZ, -0x1 ;  /* 0xffffffffff9e7424 */ /* 0x000fe400078e00ff */
[----:B------:R-:W-:Y:S05]  /*1f4c0*/  CALL.REL.NOINC `($__internal_46_$__cuda_sm70_shflsync_bfly_p) ;  /* 0x0000073000007944 */ /* 0x000fea0003c00000 */
        /* <DEDUP_REMOVED lines=88> */
[----:B------:R-:W-:Y:S05]  /*1fa50*/  CALL.REL.NOINC `($__internal_46_$__cuda_sm70_shflsync_bfly_p) ;  /* 0x000001a000007944 */ /* 0x000fea0003c00000 */
[----:B01----:R-:W-:Y:S01]  /*1fa60*/  FADD.FTZ R110, R110, R111 ;  /* 0x0000006f6e6e7221 */ /* 0x003fe20000010000 */
[----:B------:R-:W-:Y:S01]  /*1fa70*/  MOV R108, 0x1fac0 ;  /* 0x0001fac0006c7802 */ /* 0x000fe20000000f00 */
[----:B------:R-:W-:Y:S02]  /*1fa80*/  IMAD.MOV.U32 R111, RZ, RZ, 0x2 ;  /* 0x00000002ff6f7424 */ /* 0x000fe400078e00ff */
[----:B------:R-:W-:Y:S02]  /*1fa90*/  IMAD.MOV.U32 R153, RZ, RZ, 0x1f ;  /* 0x0000001fff997424 */ /* 0x000fe400078e00ff */
[----:B------:R-:W-:Y:S02]  /*1faa0*/  IMAD.MOV.U32 R158, RZ, RZ, -0x1 ;  /* 0xffffffffff9e7424 */ /* 0x000fe400078e00ff */
[----:B------:R-:W-:Y:S05]  /*1fab0*/  CALL.REL.NOINC `($__internal_46_$__cuda_sm70_shflsync_bfly_p) ;  /* 0x0000014000007944 */ /* 0x000fea0003c00000 */
[----:B01----:R-:W-:Y:S01]  /*1fac0*/  FADD.FTZ R110, R110, R111 ;  /* 0x0000006f6e6e7221 */ /* 0x003fe20000010000 */
[----:B------:R-:W-:Y:S01]  /*1fad0*/  MOV R108, 0x1fb20 ;  /* 0x0001fb20006c7802 */ /* 0x000fe20000000f00 */
[----:B------:R-:W-:Y:S02]  /*1fae0*/  IMAD.MOV.U32 R111, RZ, RZ, 0x4 ;  /* 0x00000004ff6f7424 */ /* 0x000fe400078e00ff */
[----:B------:R-:W-:-:S02]  /*1faf0*/  IMAD.MOV.U32 R153, RZ, RZ, 0x1f ;  /* 0x0000001fff997424 */ /* 0x000fc400078e00ff */
[----:B------:R-:W-:Y:S02]  /*1fb00*/  IMAD.MOV.U32 R158, RZ, RZ, -0x1 ;  /* 0xffffffffff9e7424 */ /* 0x000fe400078e00ff */
[----:B------:R-:W-:Y:S05]  /*1fb10*/  CALL.REL.NOINC `($__internal_46_$__cuda_sm70_shflsync_bfly_p) ;  /* 0x000000e000007944 */ /* 0x000fea0003c00000 */
[----:B01----:R-:W-:Y:S01]  /*1fb20*/  FADD.FTZ R110, R110, R111 ;  /* 0x0000006f6e6e7221 */ /* 0x003fe20000010000 */
[----:B------:R-:W-:Y:S01]  /*1fb30*/  MOV R111, 0x8 ;  /* 0x00000008006f7802 */ /* 0x000fe20000000f00 */
[----:B------:R-:W-:Y:S01]  /*1fb40*/  IMAD.MOV.U32 R153, RZ, RZ, 0x1f ;  /* 0x0000001fff997424 */ /* 0x000fe200078e00ff */
[----:B------:R-:W-:Y:S01]  /*1fb50*/  MOV R108, 0x1fb80 ;  /* 0x0001fb80006c7802 */ /* 0x000fe20000000f00 */
[----:B------:R-:W-:Y:S02]  /*1fb60*/  IMAD.MOV.U32 R158, RZ, RZ, -0x1 ;  /* 0xffffffffff9e7424 */ /* 0x000fe400078e00ff */
[----:B------:R-:W-:Y:S05]  /*1fb70*/  CALL.REL.NOINC `($__internal_46_$__cuda_sm70_shflsync_bfly_p) ;  /* 0x0000008000007944 */ /* 0x000fea0003c00000 */
[----:B-1----:R-:W-:Y:S01]  /*1fb80*/  FADD.FTZ R156, R110, R111 ;  /* 0x0000006f6e9c7221 */ /* 0x002fe20000010000 */
[----:B------:R-:W-:Y:S01]  /*1fb90*/  MOV R108, 0x1fbf0 ;  /* 0x0001fbf0006c7802 */ /* 0x000fe20000000f00 */
[----:B------:R-:W-:Y:S02]  /*1fba0*/  IMAD.MOV.U32 R111, RZ, RZ, 0x10 ;  /* 0x00000010ff6f7424 */ /* 0x000fe400078e00ff */
[----:B0-----:R-:W-:Y:S02]  /*1fbb0*/  IMAD.MOV.U32 R153, RZ, RZ, 0x1f ;  /* 0x0000001fff997424 */ /* 0x001fe400078e00ff */
[----:B------:R-:W-:-:S02]  /*1fbc0*/  IMAD.MOV.U32 R158, RZ, RZ, -0x1 ;  /* 0xffffffffff9e7424 */ /* 0x000fc400078e00ff */
[----:B------:R-:W-:Y:S02]  /*1fbd0*/  IMAD.MOV.U32 R110, RZ, RZ, R156 ;  /* 0x000000ffff6e7224 */ /* 0x000fe400078e009c */
[----:B------:R-:W-:Y:S05]  /*1fbe0*/  CALL.REL.NOINC `($__internal_46_$__cuda_sm70_shflsync_bfly_p) ;  /* 0x0000001000007944 */ /* 0x000fea0003c00000 */
[----:B01----:R-:W-:Y:S05]  /*1fbf0*/  BRA `(.L_x_19091) ;  /* 0xffffea6000007947 */ /* 0x003fea000383ffff */
        .weak           $__internal_46_$__cuda_sm70_shflsync_bfly_p
        .type           $__internal_46_$__cuda_sm70_shflsync_bfly_p,@function
        .size           $__internal_46_$__cuda_sm70_shflsync_bfly_p,(.L_x_33024 - $__internal_46_$__cuda_sm70_shflsync_bfly_p)
$__internal_46_$__cuda_sm70_shflsync_bfly_p:
[----:B------:R-:W-:Y:S01]  /*1fc00*/  IMAD.MOV.U32 R109, RZ, RZ, 0x0 ;  /* 0x00000000ff6d7424 */ /* 0x000fe200078e00ff */
[----:B------:R-:W-:Y:S04]  /*1fc10*/  WARPSYNC R158 ;  /* 0x0000009e00007348 */ /* 0x000fe80003800000 */
[----:B------:R0:W1:Y:S01]  /*1fc20*/  SHFL.BFLY PT, R111, R110, R111, R153 ;  /* 0x0c00006f6e6f7389 */ /* 0x00006200000e0099 */
[----:B------:R-:W-:Y:S05]  /*1fc30*/  RET.REL.NODEC R108 `(_ZN10layer_norm31ln_parallel_residual_fwd_kernelINS_13Kernel_traitsIf6__halfS2_S2_fjLj1280ELj1ELj4ELj1ELj16ENS_18Kernel_traits_baseILj1280EfS2_S2_S2_fjLj128EEEEELb1ELb1ELb0EEEvNS_9FwdParamsE) ;  /* 0xfffe03c06c007950 */ /* 0x000fea0003c3ffff */
.L_x_19092:
        /* <DEDUP_REMOVED lines=12> */
.L_x_33024:


//--------------------- .text._ZN10layer_norm31ln_parallel_residual_fwd_kernelINS_13Kernel_traitsIf6__halfS2_S2_fjLj1280ELj1ELj4ELj1ELj16ENS_18Kernel_traits_baseILj1280EfS2_S2_S2_fjLj128EEEEELb1ELb1ELb1EEEvNS_9FwdParamsE --------------------------
	.section	.text._ZN10layer_norm31ln_parallel_residual_fwd_kernelINS_13Kernel_traitsIf6__halfS2_S2_fjLj1280ELj1ELj4ELj1ELj16ENS_18Kernel_traits_baseILj1280EfS2_S2_S2_fjLj128EEEEELb1ELb1ELb1EEEvNS_9FwdParamsE,"ax",@progbits
	.sectioninfo	@"SHI_REGISTERS=167"
	.align	128
        .global         _ZN10layer_norm31ln_parallel_residual_fwd_kernelINS_13Kernel_traitsIf6__halfS2_S2_fjLj1280ELj1ELj4ELj1ELj16ENS_18Kernel_traits_baseILj1280EfS2_S2_S2_fjLj128EEEEELb1ELb1ELb1EEEvNS_9FwdParamsE
        .type           _ZN10layer_norm31ln_parallel_residual_fwd_kernelINS_13Kernel_traitsIf6__halfS2_S2_fjLj1280ELj1ELj4ELj1ELj16ENS_18Kernel_traits_baseILj1280EfS2_S2_S2_fjLj128EEEEELb1ELb1ELb1EEEvNS_9FwdParamsE,@function
        .size           _ZN10layer_norm31ln_parallel_residual_fwd_kernelINS_13Kernel_traitsIf6__halfS2_S2_fjLj1280ELj1ELj4ELj1ELj16ENS_18Kernel_traits_baseILj1280EfS2_S2_S2_fjLj128EEEEELb1ELb1ELb1EEEvNS_9FwdParamsE,(.L_x_33025 - _ZN10layer_norm31ln_parallel_residual_fwd_kernelINS_13Kernel_traitsIf6__halfS2_S2_fjLj1280ELj1ELj4ELj1ELj16ENS_18Kernel_traits_baseILj1280EfS2_S2_S2_fjLj128EEEEELb1ELb1ELb1EEEvNS_9FwdParamsE)
        .other          _ZN10layer_norm31ln_parallel_residual_fwd_kernelINS_13Kernel_traitsIf6__halfS2_S2_fjLj1280ELj1ELj4ELj1ELj16ENS_18Kernel_traits_baseILj1280EfS2_S2_S2_fjLj128EEEEELb1ELb1ELb1EEEvNS_9FwdParamsE,@"STO_CUDA_ENTRY STV_DEFAULT"
_ZN10layer_norm31ln_parallel_residual_fwd_kernelINS_13Kernel_traitsIf6__halfS2_S2_fjLj1280ELj1ELj4ELj1ELj16ENS_18Kernel_traits_baseILj1280EfS2_S2_S2_fjLj128EEEEELb1ELb1ELb1EEEvNS_9FwdParamsE:
.text._ZN10layer_norm31ln_parallel_residual_fwd_kernelINS_13Kernel_traitsIf6__halfS2_S2_fjLj1280ELj1ELj4ELj1ELj16ENS_18Kernel_traits_baseILj1280EfS2_S2_S2_fjLj128EEEEELb1ELb1ELb1EEEvNS_9FwdParamsE:
        /* <DEDUP_REMOVED lines=119> */
[----:B------:R-:W-:Y:S01]  /*0770*/  IMAD R11, R7, -0x326172a9, RZ ;  /* 0xcd9e8d57070b7824 */ /* 0x000fe200078e02ff */
[----:B------:R-:W-:Y:S01]  /*0780*/  UIADD3 UR25, UR4, -0x700cb87f, URZ ;  /* 0x8ff3478104197890 */ /* 0x000fe2000fffe03f */
[----:B------:R-:W-:Y:S01]  /*0790*/  IMAD.WIDE.U32 R6, R14, -0x2daee0ad, RZ ;  /* 0xd2511f530e067825 */ /* 0x000fe200078e00ff */
[----:B------:R-:W-:Y:S01]  /*07a0*/  BSSY B0, `(.L_x_19093) ;  /* 0x0001db9000007945 */ /* 0x000fe20003800000 */
[----:B------:R0:W5:Y:S02]  /*07b0*/  LDG.E.128 R60, [R2.64+0x10] ;  /* 0x00001006023c7981 */ /* 0x000164000c1e1d00 */
[----:B------:R-:W-:Y:S01]  /*07c0*/  IMAD.HI.U32 R8, R15, -0x326172a9, RZ ;  /* 0xcd9e8d570f087827 */ /* 0x000fe200078e00ff */
[----:B------:R-:W-:Y:S01]  /*07d0*/  LOP3.LUT R7, R7, UR26, R5, 0x96, !PT ;  /* 0x0000001a07077c12 */ /* 0x000fe2000f8e9605 */
[----:B------:R0:W5:Y:S01]  /*07e0*/  LDG.E.128 R64, [R2.64+0x400] ;  /* 0x0004000602407981 */ /* 0x000162000c1e1d00 */
[----:B------:R-:W-:Y:S01]  /*07f0*/  MOV R4, R12 ;  /* 0x0000000c00047202 */ /* 0x000fe20000000f00 */
[----:B------:R-:W-:Y:S01]  /*0800*/  IMAD.MOV.U32 R5, RZ, RZ, R0 ;  /* 0x000000ffff057224 */ /* 0x000fe200078e0000 */
[----:B------:R-:W-:Y:S01]  /*0810*/  LOP3.LUT R8, R8, UR25, R11, 0x96, !PT ;  /* 0x0000001908087c12 */ /* 0x000fe2000f8e960b */
[----:B------:R0:W5:Y:S01]  /*0820*/  LDG.E.128 R68, [R2.64+0x410] ;  /* 0x0004100602447981 */ /* 0x000162000c1e1d00 */
[----:B------:R-:W-:Y:S01]  /*0830*/  LOP3.LUT R138, R138, 0x3, RZ, 0xc0, !PT ;  /* 0x000000038a8a7812 */ /* 0x000fe200078ec0ff */
[----:B------:R-:W-:-:S02]  /*0840*/  IMAD.MOV.U32 R0, RZ, RZ, RZ ;  /* 0x000000ffff007224 */ /* 0x000fc400078e00ff */
        /* <DEDUP_REMOVED lines=9> */
.L_x_19742:
        /* <DEDUP_REMOVED lines=31> */
.L_x_19095:
[----:B0-----:R-:W-:Y:S02]  /*0ad0*/  MOV R110, R2 ;  /* 0x00000002006e7202 */ /* 0x001fe40000000f00 */
.L_x_19096:
[----:B------:R-:W-:Y:S05]  /*0ae0*/  BSYNC B1 ;  /* 0x0000000000017941 */ /* 0x000fea0003800000 */
.L_x_19094:
        /* <DEDUP_REMOVED lines=16> */
.L_x_19100:
[----:B------:R-:W-:Y:S05]  /*0bf0*/  BSYNC B2 ;  /* 0x0000000000027941 */ /* 0x000fea0003800000 */
.L_x_19099:
        /* <DEDUP_REMOVED lines=43> */
.L_x_19098:
[----:B------:R-:W-:Y:S05]  /*0eb0*/  BSYNC B1 ;  /* 0x0000000000017941 */ /* 0x000fea0003800000 */
.L_x_19097:
        /* <DEDUP_REMOVED lines=10> */
[----:B------:R-:W-:-:S04]  /*0f60*/  @P2 LOP3.LUT R122, R122, 0x8, RZ, 0xfc, !PT ;  /* 0x000000087a7a2812 */ /* 0x000fc800078efcff */
[----:B------:R-:W-:-:S04]  /*0f70*/  LOP3.LUT R122, R122, 0xffffffef, RZ, 0xc0, !PT ;  /* 0xffffffef7a7a7812 */ /* 0x000fc800078ec0ff */
        /* <DEDUP_REMOVED lines=8> */
.L_x_19101:
        /* <DEDUP_REMOVED lines=12> */
.L_x_19104:
[----:B------:R-:W-:Y:S02]  /*10c0*/  IMAD.MOV.U32 R110, RZ, RZ, R2 ;  /* 0x000000ffff6e7224 */ /* 0x000fe400078e0002 */
.L_x_19105:
[----:B------:R-:W-:Y:S05]  /*10d0*/  BSYNC B1 ;  /* 0x0000000000017941 */ /* 0x000fea0003800000 */
.L_x_19103:
        /* <DEDUP_REMOVED lines=16> */
.L_x_19109:
[----:B------:R-:W-:Y:S05]  /*11e0*/  BSYNC B2 ;  /* 0x0000000000027941 */ /* 0x000fea0003800000 */
.L_x_19108:
        /* <DEDUP_REMOVED lines=43> */
.L_x_19107:
[----:B------:R-:W-:Y:S05]  /*14a0*/  BSYNC B1 ;  /* 0x0000000000017941 */ /* 0x000fea0003800000 */
.L_x_19106:
        /* <DEDUP_REMOVED lines=10> */
.L_x_19102:
        /* <DEDUP_REMOVED lines=12> */
.L_x_19111:
[----:B------:R-:W-:Y:S02]  /*1610*/  MOV R110, R2 ;  /* 0x00000002006e7202 */ /* 0x000fe40000000f00 */
.L_x_19112:
[----:B------:R-:W-:Y:S05]  /*1620*/  BSYNC B1 ;  /* 0x0000000000017941 */ /* 0x000fea0003800000 */
.L_x_19110:
        /* <DEDUP_REMOVED lines=16> */
.L_x_19116:
[----:B------:R-:W-:Y:S05]  /*1730*/  BSYNC B2 ;  /* 0x0000000000027941 */ /* 0x000fea0003800000 */
.L_x_19115:
        /* <DEDUP_REMOVED lines=43> */
.L_x_19114:
[----:B------:R-:W-:Y:S05]  /*19f0*/  BSYNC B1 ;  /* 0x0000000000017941 */ /* 0x000fea0003800000 */
.L_x_19113:
        /* <DEDUP_REMOVED lines=15> */
.L_x_19117:
        /* <DEDUP_REMOVED lines=12> */
.L_x_19120:
[----:B------:R-:W-:Y:S02]  /*1bb0*/  IMAD.MOV.U32 R104, RZ, RZ, R2 ;  /* 0x000000ffff687224 */ /* 0x000fe400078e0002 */
.L_x_19121:
[----:B------:R-:W-:Y:S05]  /*1bc0*/  BSYNC B1 ;  /* 0x0000000000017941 */ /* 0x000fea0003800000 */
.L_x_19119:
        /* <DEDUP_REMOVED lines=16> */
.L_x_19125:
[----:B------:R-:W-:Y:S05]  /*1cd0*/  BSYNC B2 ;  /* 0x0000000000027941 */ /* 0x000fea0003800000 */
.L_x_19124:
        /* <DEDUP_REMOVED lines=43> */
.L_x_19123:
[----:B------:R-:W-:Y:S05]  /*1f90*/  BSYNC B1 ;  /* 0x0000000000017941 */ /* 0x000fea0003800000 */
.L_x_19122:
        /* <DEDUP_REMOVED lines=10> */
.L_x_19118:
        /* <DEDUP_REMOVED lines=12> */
.L_x_19127:
[----:B------:R-:W-:Y:S02]  /*2100*/  IMAD.MOV.U32 R104, RZ, RZ, R2 ;  /* 0x000000ffff687224 */ /* 0x000fe400078e0002 */
.L_x_19128:
[----:B------:R-:W-:Y:S05]  /*2110*/  BSYNC B1 ;  /* 0x0000000000017941 */ /* 0x000fea0003800000 */
.L_x_19126:
        /* <DEDUP_REMOVED lines=16> */
.L_x_19132:
[----:B------:R-:W-:Y:S05]  /*2220*/  BSYNC B2 ;  /* 0x0000000000027941 */ /* 0x000fea0003800000 */
.L_x_19131:
        /* <DEDUP_REMOVED lines=43> */
.L_x_19130:
[----:B------:R-:W-:Y:S05]  /*24e0*/  BSYNC B1 ;  /* 0x0000000000017941 */ /* 0x000fea0003800000 */
.L_x_19129:
        /* <DEDUP_REMOVED lines=15> */
.L_x_19133:
        /* <DEDUP_REMOVED lines=12> */
.L_x_19136:
[----:B------:R-:W-:Y:S02]  /*26a0*/  IMAD.MOV.U32 R104, RZ, RZ, R2 ;  /* 0x000000ffff687224 */ /* 0x000fe400078e0002 */
.L_x_19137:
[----:B------:R-:W-:Y:S05]  /*26b0*/  BSYNC B1 ;  /* 0x0000000000017941 */ /* 0x000fea0003800000 */
.L_x_19135:
        /* <DEDUP_REMOVED lines=16> */
.L_x_19141:
[----:B------:R-:W-:Y:S05]  /*27c0*/  BSYNC B2 ;  /* 0x0000000000027941 */ /* 0x000fea0003800000 */
.L_x_19140:
        /* <DEDUP_REMOVED lines=41> */
[----:B------:R-:W-:Y:S01]  /*2a60*/  IMAD.MOV.U32 R113, RZ, RZ, RZ ;  /* 0x000000ffff717224 */ /* 0x000fe200078e00ff */
[----:B------:R-:W-:Y:S02]  /*2a70*/  LOP3.LUT R7, R7, UR26, R114, 0x96, !PT ;  /* 0x0000001a07077c12 */ /* 0x000fe4000f8e9672 */
.L_x_19139:
[----:B------:R-:W-:Y:S05]  /*2a80*/  BSYNC B1 ;  /* 0x0000000000017941 */ /* 0x000fea0003800000 */
.L_x_19138:
        /* <DEDUP_REMOVED lines=10> */
.L_x_19134:
        /* <DEDUP_REMOVED lines=12> */
.L_x_19143:
[----:B------:R-:W-:Y:S02]  /*2bf0*/  IMAD.MOV.U32 R104, RZ, RZ, R2 ;  /* 0x000000ffff687224 */ /* 0x000fe400078e0002 */
.L_x_19144:
[----:B------:R-:W-:Y:S05]  /*2c00*/  BSYNC B1 ;  /* 0x0000000000017941 */ /* 0x000fea0003800000 */
.L_x_19142:
        /* <DEDUP_REMOVED lines=16> */
.L_x_19148:
[----:B------:R-:W-:Y:S05]  /*2d10*/  BSYNC B2 ;  /* 0x0000000000027941 */ /* 0x000fea0003800000 */
.L_x_19147:
        /* <DEDUP_REMOVED lines=43> */
.L_x_19146:
[----:B------:R-:W-:Y:S05]  /*2fd0*/  BSYNC B1 ;  /* 0x0000000000017941 */ /* 0x000fea0003800000 */
.L_x_19145:
        /* <DEDUP_REMOVED lines=13> */
.L_x_19149:
        /* <DEDUP_REMOVED lines=12> */
.L_x_19152:
[----:B------:R-:W-:Y:S02]  /*3170*/  IMAD.MOV.U32 R104, RZ, RZ, R2 ;  /* 0x000000ffff687224 */ /* 0x000fe400078e0002 */
.L_x_19153:
[----:B------:R-:W-:Y:S05]  /*3180*/  BSYNC B1 ;  /* 0x0000000000017941 */ /* 0x000fea0003800000 */
.L_x_19151:
        /* <DEDUP_REMOVED lines=16> */
.L_x_19157:
[----:B------:R-:W-:Y:S05]  /*3290*/  BSYNC B2 ;  /* 0x0000000000027941 */ /* 0x000fea0003800000 */
.L_x_19156:
        /* <DEDUP_REMOVED lines=43> */
.L_x_19155:
[----:B------:R-:W-:Y:S05]  /*3550*/  BSYNC B1 ;  /* 0x0000000000017941 */ /* 0x000fea0003800000 */
.L_x_19154:
        /* <DEDUP_REMOVED lines=10> */
.L_x_19150:
        /* <DEDUP_REMOVED lines=12> */
.L_x_19159:
[----:B------:R-:W-:Y:S02]  /*36c0*/  IMAD.MOV.U32 R104, RZ, RZ, R2 ;  /* 0x000000ffff687224 */ /* 0x000fe400078e0002 */
.L_x_19160:
[----:B------:R-:W-:Y:S05]  /*36d0*/  BSYNC B1 ;  /* 0x0000000000017941 */ /* 0x000fea0003800000 */
.L_x_19158:
        /* <DEDUP_REMOVED lines=16> */
.L_x_19164:
[----:B------:R-:W-:Y:S05]  /*37e0*/  BSYNC B2 ;  /* 0x0000000000027941 */ /* 0x000fea0003800000 */
.L_x_19163:
        /* <DEDUP_REMOVED lines=43> */
.L_x_19162:
[----:B------:R-:W-:Y:S05]  /*3aa0*/  BSYNC B1 ;  /* 0x0000000000017941 */ /* 0x000fea0003800000 */
.L_x_19161:
        /* <DEDUP_REMOVED lines=13> */
.L_x_19165:
        /* <DEDUP_REMOVED lines=12> */
.L_x_19168:
[----:B------:R-:W-:Y:S02]  /*3c40*/  IMAD.MOV.U32 R104, RZ, RZ, R2 ;  /* 0x000000ffff687224 */ /* 0x000fe400078e0002 */
.L_x_19169:
[----:B------:R-:W-:Y:S05]  /*3c50*/  BSYNC B1 ;  /* 0x0000000000017941 */ /* 0x000fea0003800000 */
.L_x_19167:
        /* <DEDUP_REMOVED lines=16> */
.L_x_19173:
[----:B------:R-:W-:Y:S05]  /*3d60*/  BSYNC B2 ;  /* 0x0000000000027941 */ /* 0x000fea0003800000 */
.L_x_19172:
        /* <DEDUP_REMOVED lines=43> */
.L_x_19171:
[----:B------:R-:W-:Y:S05]  /*4020*/  BSYNC B1 ;  /* 0x0000000000017941 */ /* 0x000fea0003800000 */
.L_x_19170:
        /* <DEDUP_REMOVED lines=10> */
.L_x_19166:
        /* <DEDUP_REMOVED lines=12> */
.L_x_19175:
[----:B------:R-:W-:Y:S02]  /*4190*/  IMAD.MOV.U32 R104, RZ, RZ, R2 ;  /* 0x000000ffff687224 */ /* 0x000fe400078e0002 */
.L_x_19176:
[----:B------:R-:W-:Y:S05]  /*41a0*/  BSYNC B1 ;  /* 0x0000000000017941 */ /* 0x000fea0003800000 */
.L_x_19174:
        /* <DEDUP_REMOVED lines=16> */
.L_x_19180:
[----:B------:R-:W-:Y:S05]  /*42b0*/  BSYNC B2 ;  /* 0x0000000000027941 */ /* 0x000fea0003800000 */
.L_x_19179:
        /* <DEDUP_REMOVED lines=43> */
.L_x_19178:
[----:B------:R-:W-:Y:S05]  /*4570*/  BSYNC B1 ;  /* 0x0000000000017941 */ /* 0x000fea0003800000 */
.L_x_19177:
        /* <DEDUP_REMOVED lines=13> */
.L_x_19181:
        /* <DEDUP_REMOVED lines=12> */
.L_x_19184:
[----:B------:R-:W-:Y:S02]  /*4710*/  MOV R104, R2 ;  /* 0x0000000200687202 */ /* 0x000fe40000000f00 */
.L_x_19185:
[----:B------:R-:W-:Y:S05]  /*4720*/  BSYNC B1 ;  /* 0x0000000000017941 */ /* 0x000fea0003800000 */
.L_x_19183:
        /* <DEDUP_REMOVED lines=16> */
.L_x_19189:
[----:B------:R-:W-:Y:S05]  /*4830*/  BSYNC B2 ;  /* 0x0000000000027941 */ /* 0x000fea0003800000 */
.L_x_19188:
        /* <DEDUP_REMOVED lines=43> */
.L_x_19187:
[----:B------:R-:W-:Y:S05]  /*4af0*/  BSYNC B1 ;  /* 0x0000000000017941 */ /* 0x000fea0003800000 */
.L_x_19186:
        /* <DEDUP_REMOVED lines=10> */
.L_x_19182:
        /* <DEDUP_REMOVED lines=12> */
.L_x_19191:
[----:B------:R-:W-:Y:S02]  /*4c60*/  IMAD.MOV.U32 R104, RZ, RZ, R2 ;  /* 0x000000ffff687224 */ /* 0x000fe400078e0002 */
.L_x_19192:
[----:B------:R-:W-:Y:S05]  /*4c70*/  BSYNC B1 ;  /* 0x0000000000017941 */ /* 0x000fea0003800000 */
.L_x_19190:
        /* <DEDUP_REMOVED lines=16> */
.L_x_19196:
[----:B------:R-:W-:Y:S05]  /*4d80*/  BSYNC B2 ;  /* 0x0000000000027941 */ /* 0x000fea0003800000 */
.L_x_19195:
        /* <DEDUP_REMOVED lines=43> */
.L_x_19194:
[----:B------:R-:W-:Y:S05]  /*5040*/  BSYNC B1 ;  /* 0x0000000000017941 */ /* 0x000fea0003800000 */
.L_x_19193:
        /* <DEDUP_REMOVED lines=13> */
.L_x_19197:
        /* <DEDUP_REMOVED lines=12> */
.L_x_19200:
[----:B------:R-:W-:Y:S02]  /*51e0*/  IMAD.MOV.U32 R104, RZ, RZ, R2 ;  /* 0x000000ffff687224 */ /* 0x000fe400078e0002 */
.L_x_19201:
[----:B------:R-:W-:Y:S05]  /*51f0*/  BSYNC B1 ;  /* 0x0000000000017941 */ /* 0x000fea0003800000 */
.L_x_19199:
        /* <DEDUP_REMOVED lines=16> */
.L_x_19205:
[----:B------:R-:W-:Y:S05]  /*5300*/  BSYNC B2 ;  /* 0x0000000000027941 */ /* 0x000fea0003800000 */
.L_x_19204:
        /* <DEDUP_REMOVED lines=43> */
.L_x_19203:
[----:B------:R-:W-:Y:S05]  /*55c0*/  BSYNC B1 ;  /* 0x0000000000017941 */ /* 0x000fea0003800000 */
.L_x_19202:
        /* <DEDUP_REMOVED lines=10> */
.L_x_19198:
        /* <DEDUP_REMOVED lines=12> */
.L_x_19207:
[----:B------:R-:W-:Y:S02]  /*5730*/  IMAD.MOV.U32 R104, RZ, RZ, R2 ;  /* 0x000000ffff687224 */ /* 0x000fe400078e0002 */
.L_x_19208:
[----:B------:R-:W-:Y:S05]  /*5740*/  BSYNC B1 ;  /* 0x0000000000017941 */ /* 0x000fea0003800000 */
.L_x_19206:
        /* <DEDUP_REMOVED lines=16> */
.L_x_19212:
[----:B------:R-:W-:Y:S05]  /*5850*/  BSYNC B2 ;  /* 0x0000000000027941 */ /* 0x000fea0003800000 */
.L_x_19211:
        /* <DEDUP_REMOVED lines=43> */
.L_x_19210:
[----:B------:R-:W-:Y:S05]  /*5b10*/  BSYNC B1 ;  /* 0x0000000000017941 */ /* 0x000fea0003800000 */
.L_x_19209:
        /* <DEDUP_REMOVED lines=14> */
.L_x_19213:
        /* <DEDUP_REMOVED lines=12> */
.L_x_19216:
[----:B------:R-:W-:Y:S02]  /*5cc0*/  IMAD.MOV.U32 R104, RZ, RZ, R2 ;  /* 0x000000ffff687224 */ /* 0x000fe400078e0002 */
.L_x_19217:
[----:B------:R-:W-:Y:S05]  /*5cd0*/  BSYNC B1 ;  /* 0x0000000000017941 */ /* 0x000fea0003800000 */
.L_x_19215:
        /* <DEDUP_REMOVED lines=18> */
.L_x_19221:
[----:B------:R-:W-:Y:S05]  /*5e00*/  BSYNC B2 ;  /* 0x0000000000027941 */ /* 0x000fea0003800000 */
.L_x_19220:
        /* <DEDUP_REMOVED lines=43> */
.L_x_19219:
[----:B------:R-:W-:Y:S05]  /*60c0*/  BSYNC B1 ;  /* 0x0000000000017941 */ /* 0x000fea0003800000 */
.L_x_19218:
        /* <DEDUP_REMOVED lines=10> */
.L_x_19214:
        /* <DEDUP_REMOVED lines=53> */
.L_x_19222:
        /* <DEDUP_REMOVED lines=15> */
.L_x_19224:
[----:B-1----:R-:W-:Y:S02]  /*65b0*/  IMAD.MOV.U32 R125, RZ, RZ, R2 ;  /* 0x000000ffff7d7224 */ /* 0x002fe400078e0002 */
.L_x_19225:
[----:B------:R-:W-:Y:S05]  /*65c0*/  BSYNC B1 ;  /* 0x0000000000017941 */ /* 0x000fea0003800000 */
.L_x_19223:
        /* <DEDUP_REMOVED lines=16> */
.L_x_19229:
[----:B------:R-:W-:Y:S05]  /*66d0*/  BSYNC B2 ;  /* 0x0000000000027941 */ /* 0x000fea0003800000 */
.L_x_19228:
        /* <DEDUP_REMOVED lines=44> */
.L_x_19227:
[----:B------:R-:W-:Y:S05]  /*69a0*/  BSYNC B1 ;  /* 0x0000000000017941 */ /* 0x000fea0003800000 */
.L_x_19226:
        /* <DEDUP_REMOVED lines=16> */
.L_x_19230:
        /* <DEDUP_REMOVED lines=12> */
.L_x_19233:
[----:B------:R-:W-:Y:S02]  /*6b70*/  MOV R125, R2 ;  /* 0x00000002007d7202 */ /* 0x000fe40000000f00 */
.L_x_19234:
[----:B------:R-:W-:Y:S05]  /*6b80*/  BSYNC B1 ;  /* 0x0000000000017941 */ /* 0x000fea0003800000 */
.L_x_19232:
        /* <DEDUP_REMOVED lines=16> */
.L_x_19238:
[----:B------:R-:W-:Y:S05]  /*6c90*/  BSYNC B2 ;  /* 0x0000000000027941 */ /* 0x000fea0003800000 */
.L_x_19237:
        /* <DEDUP_REMOVED lines=44> */
.L_x_19236:
[----:B------:R-:W-:Y:S05]  /*6f60*/  BSYNC B1 ;  /* 0x0000000000017941 */ /* 0x000fea0003800000 */
.L_x_19235:
        /* <DEDUP_REMOVED lines=10> */
.L_x_19231:
        /* <DEDUP_REMOVED lines=12> */
.L_x_19240:
[----:B------:R-:W-:Y:S02]  /*70d0*/  IMAD.MOV.U32 R125, RZ, RZ, R2 ;  /* 0x000000ffff7d7224 */ /* 0x000fe400078e0002 */
.L_x_19241:
[----:B------:R-:W-:Y:S05]  /*70e0*/  BSYNC B1 ;  /* 0x0000000000017941 */ /* 0x000fea0003800000 */
.L_x_19239:
        /* <DEDUP_REMOVED lines=16> */
.L_x_19245:
[----:B------:R-:W-:Y:S05]  /*71f0*/  BSYNC B2 ;  /* 0x0000000000027941 */ /* 0x000fea0003800000 */
.L_x_19244:
        /* <DEDUP_REMOVED lines=42> */
[----:B------:R-:W-:Y:S01]  /*74a0*/  LOP3.LUT R7, R127, UR26, R6, 0x96, !PT ;  /* 0x0000001a7f077c12 */ /* 0x000fe2000f8e9606 */
[----:B------:R-:W-:Y:S02]  /*74b0*/  IMAD.MOV.U32 R6, RZ, RZ, R126 ;  /* 0x000000ffff067224 */ /* 0x000fe400078e007e */
.L_x_19243:
[----:B------:R-:W-:Y:S05]  /*74c0*/  BSYNC B1 ;  /* 0x0000000000017941 */ /* 0x000fea0003800000 */
.L_x_19242:
        /* <DEDUP_REMOVED lines=15> */
.L_x_19246:
        /* <DEDUP_REMOVED lines=12> */
.L_x_19249:
[----:B------:R-:W-:Y:S02]  /*7680*/  IMAD.MOV.U32 R104, RZ, RZ, R2 ;  /* 0x000000ffff687224 */ /* 0x000fe400078e0002 */
.L_x_19250:
[----:B------:R-:W-:Y:S05]  /*7690*/  BSYNC B1 ;  /* 0x0000000000017941 */ /* 0x000fea0003800000 */
.L_x_19248:
        /* <DEDUP_REMOVED lines=16> */
.L_x_19254:
[----:B------:R-:W-:Y:S05]  /*77a0*/  BSYNC B2 ;  /* 0x0000000000027941 */ /* 0x000fea0003800000 */
.L_x_19253:
        /* <DEDUP_REMOVED lines=44> */
.L_x_19252:
[----:B------:R-:W-:Y:S05]  /*7a70*/  BSYNC B1 ;  /* 0x0000000000017941 */ /* 0x000fea0003800000 */
.L_x_19251:
        /* <DEDUP_REMOVED lines=10> */
.L_x_19247:
        /* <DEDUP_REMOVED lines=12> */
.L_x_19256:
[----:B------:R-:W-:Y:S02]  /*7be0*/  IMAD.MOV.U32 R104, RZ, RZ, R2 ;  /* 0x000000ffff687224 */ /* 0x000fe400078e0002 */
.L_x_19257:
[----:B------:R-:W-:Y:S05]  /*7bf0*/  BSYNC B1 ;  /* 0x0000000000017941 */ /* 0x000fea0003800000 */
.L_x_19255:
        /* <DEDUP_REMOVED lines=16> */
.L_x_19261:
[----:B------:R-:W-:Y:S05]  /*7d00*/  BSYNC B2 ;  /* 0x0000000000027941 */ /* 0x000fea0003800000 */
.L_x_19260:
        /* <DEDUP_REMOVED lines=44> */
.L_x_19259:
[----:B------:R-:W-:Y:S05]  /*7fd0*/  BSYNC B1 ;  /* 0x0000000000017941 */ /* 0x000fea0003800000 */
.L_x_19258:
        /* <DEDUP_REMOVED lines=15> */
.L_x_19262:
        /* <DEDUP_REMOVED lines=12> */
.L_x_19265:
[----:B------:R-:W-:Y:S02]  /*8190*/  IMAD.MOV.U32 R104, RZ, RZ, R2 ;  /* 0x000000ffff687224 */ /* 0x000fe400078e0002 */
.L_x_19266:
[----:B------:R-:W-:Y:S05]  /*81a0*/  BSYNC B1 ;  /* 0x0000000000017941 */ /* 0x000fea0003800000 */
.L_x_19264:
        /* <DEDUP_REMOVED lines=16> */
.L_x_19270:
[----:B------:R-:W-:Y:S05]  /*82b0*/  BSYNC B2 ;  /* 0x0000000000027941 */ /* 0x000fea0003800000 */
.L_x_19269:
        /* <DEDUP_REMOVED lines=42> */
[----:B------:R-:W-:Y:S01]  /*8560*/  MOV R6, R128 ;  /* 0x0000008000067202 */ /* 0x000fe20000000f00 */
[----:B------:R-:W-:Y:S02]  /*8570*/  IMAD.MOV.U32 R128, RZ, RZ, RZ ;  /* 0x000000ffff807224 */ /* 0x000fe400078e00ff */
.L_x_19268:
[----:B------:R-:W-:Y:S05]  /*8580*/  BSYNC B1 ;  /* 0x0000000000017941 */ /* 0x000fea0003800000 */
.L_x_19267:
        /* <DEDUP_REMOVED lines=10> */
.L_x_19263:
        /* <DEDUP_REMOVED lines=12> */
.L_x_19272:
[----:B------:R-:W-:Y:S02]  /*86f0*/  IMAD.MOV.U32 R104, RZ, RZ, R2 ;  /* 0x000000ffff687224 */ /* 0x000fe400078e0002 */
.L_x_19273:
[----:B------:R-:W-:Y:S05]  /*8700*/  BSYNC B1 ;  /* 0x0000000000017941 */ /* 0x000fea0003800000 */
.L_x_19271:
        /* <DEDUP_REMOVED lines=16> */
.L_x_19277:
[----:B------:R-:W-:Y:S05]  /*8810*/  BSYNC B2 ;  /* 0x0000000000027941 */ /* 0x000fea0003800000 */
.L_x_19276:
        /* <DEDUP_REMOVED lines=44> */
.L_x_19275:
[----:B------:R-:W-:Y:S05]  /*8ae0*/  BSYNC B1 ;  /* 0x0000000000017941 */ /* 0x000fea0003800000 */
.L_x_19274:
        /* <DEDUP_REMOVED lines=13> */
.L_x_19278:
        /* <DEDUP_REMOVED lines=12> */
.L_x_19281:
[----:B------:R-:W-:Y:S02]  /*8c80*/  IMAD.MOV.U32 R126, RZ, RZ, R2 ;  /* 0x000000ffff7e7224 */ /* 0x000fe400078e0002 */
.L_x_19282:
[----:B------:R-:W-:Y:S05]  /*8c90*/  BSYNC B1 ;  /* 0x0000000000017941 */ /* 0x000fea0003800000 */
.L_x_19280:
        /* <DEDUP_REMOVED lines=16> */
.L_x_19286:
[----:B------:R-:W-:Y:S05]  /*8da0*/  BSYNC B2 ;  /* 0x0000000000027941 */ /* 0x000fea0003800000 */
.L_x_19285:
        /* <DEDUP_REMOVED lines=42> */
[----:B------:R-:W-:Y:S02]  /*9050*/  IMAD.MOV.U32 R6, RZ, RZ, R104 ;  /* 0x000000ffff067224 */ /* 0x000fe400078e0068 */
[----:B------:R-:W-:Y:S02]  /*9060*/  IMAD.MOV.U32 R104, RZ, RZ, RZ ;  /* 0x000000ffff687224 */ /* 0x000fe400078e00ff */
.L_x_19284:
[----:B------:R-:W-:Y:S05]  /*9070*/  BSYNC B1 ;  /* 0x0000000000017941 */ /* 0x000fea0003800000 */
.L_x_19283:
        /* <DEDUP_REMOVED lines=10> */
.L_x_19279:
        /* <DEDUP_REMOVED lines=12> */
.L_x_19288:
[----:B------:R-:W-:Y:S02]  /*91e0*/  IMAD.MOV.U32 R129, RZ, RZ, R2 ;  /* 0x000000ffff817224 */ /* 0x000fe400078e0002 */
.L_x_19289:
[----:B------:R-:W-:Y:S05]  /*91f0*/  BSYNC B1 ;  /* 0x0000000000017941 */ /* 0x000fea0003800000 */
.L_x_19287:
        /* <DEDUP_REMOVED lines=16> */
.L_x_19293:
[----:B------:R-:W-:Y:S05]  /*9300*/  BSYNC B2 ;  /* 0x0000000000027941 */ /* 0x000fea0003800000 */
.L_x_19292:
        /* <DEDUP_REMOVED lines=44> */
.L_x_19291:
[----:B------:R-:W-:Y:S05]  /*95d0*/  BSYNC B1 ;  /* 0x0000000000017941 */ /* 0x000fea0003800000 */
.L_x_19290:
        /* <DEDUP_REMOVED lines=13> */
.L_x_19294:
        /* <DEDUP_REMOVED lines=12> */
.L_x_19297:
[----:B------:R-:W-:Y:S02]  /*9770*/  IMAD.MOV.U32 R129, RZ, RZ, R2 ;  /* 0x000000ffff817224 */ /* 0x000fe400078e0002 */
.L_x_19298:
[----:B------:R-:W-:Y:S05]  /*9780*/  BSYNC B1 ;  /* 0x0000000000017941 */ /* 0x000fea0003800000 */
.L_x_19296:
        /* <DEDUP_REMOVED lines=16> */
.L_x_19302:
[----:B------:R-:W-:Y:S05]  /*9890*/  BSYNC B2 ;  /* 0x0000000000027941 */ /* 0x000fea0003800000 */
.L_x_19301:
        /* <DEDUP_REMOVED lines=44> */
.L_x_19300:
[----:B------:R-:W-:Y:S05]  /*9b60*/  BSYNC B1 ;  /* 0x0000000000017941 */ /* 0x000fea0003800000 */
.L_x_19299:
        /* <DEDUP_REMOVED lines=10> */
.L_x_19295:
        /* <DEDUP_REMOVED lines=12> */
.L_x_19304:
[----:B------:R-:W-:Y:S02]  /*9cd0*/  MOV R129, R2 ;  /* 0x0000000200817202 */ /* 0x000fe40000000f00 */
.L_x_19305:
[----:B------:R-:W-:Y:S05]  /*9ce0*/  BSYNC B1 ;  /* 0x0000000000017941 */ /* 0x000fea0003800000 */
.L_x_19303:
        /* <DEDUP_REMOVED lines=16> */
.L_x_19309:
[----:B------:R-:W-:Y:S05]  /*9df0*/  BSYNC B2 ;  /* 0x0000000000027941 */ /* 0x000fea0003800000 */
.L_x_19308:
        /* <DEDUP_REMOVED lines=43> */
.L_x_19307:
[----:B------:R-:W-:Y:S05]  /*a0b0*/  BSYNC B1 ;  /* 0x0000000000017941 */ /* 0x000fea0003800000 */
.L_x_19306:
        /* <DEDUP_REMOVED lines=13> */
.L_x_19310:
        /* <DEDUP_REMOVED lines=12> */
.L_x_19313:
[----:B------:R-:W-:Y:S02]  /*a250*/  IMAD.MOV.U32 R106, RZ, RZ, R2 ;  /* 0x000000ffff6a7224 */ /* 0x000fe400078e0002 */
.L_x_19314:
[----:B------:R-:W-:Y:S05]  /*a260*/  BSYNC B1 ;  /* 0x0000000000017941 */ /* 0x000fea0003800000 */
.L_x_19312:
        /* <DEDUP_REMOVED lines=16> */
.L_x_19318:
[----:B------:R-:W-:Y:S05]  /*a370*/  BSYNC B2 ;  /* 0x0000000000027941 */ /* 0x000fea0003800000 */
.L_x_19317:
        /* <DEDUP_REMOVED lines=43> */
.L_x_19316:
[----:B------:R-:W-:Y:S05]  /*a630*/  BSYNC B1 ;  /* 0x0000000000017941 */ /* 0x000fea0003800000 */
.L_x_19315:
        /* <DEDUP_REMOVED lines=10> */
.L_x_19311:
        /* <DEDUP_REMOVED lines=12> */
.L_x_19320:
[----:B------:R-:W-:Y:S02]  /*a7a0*/  IMAD.MOV.U32 R106, RZ, RZ, R2 ;  /* 0x000000ffff6a7224 */ /* 0x000fe400078e0002 */
.L_x_19321:
[----:B------:R-:W-:Y:S05]  /*a7b0*/  BSYNC B1 ;  /* 0x0000000000017941 */ /* 0x000fea0003800000 */
.L_x_19319:
        /* <DEDUP_REMOVED lines=16> */
.L_x_19325:
[----:B------:R-:W-:Y:S05]  /*a8c0*/  BSYNC B2 ;  /* 0x0000000000027941 */ /* 0x000fea0003800000 */
.L_x_19324:
        /* <DEDUP_REMOVED lines=43> */
.L_x_19323:
[----:B------:R-:W-:Y:S05]  /*ab80*/  BSYNC B1 ;  /* 0x0000000000017941 */ /* 0x000fea0003800000 */
.L_x_19322:
        /* <DEDUP_REMOVED lines=13> */
.L_x_19326:
        /* <DEDUP_REMOVED lines=12> */
.L_x_19329:
[----:B------:R-:W-:Y:S02]  /*ad20*/  IMAD.MOV.U32 R106, RZ, RZ, R2 ;  /* 0x000000ffff6a7224 */ /* 0x000fe400078e0002 */
.L_x_19330:
[----:B------:R-:W-:Y:S05]  /*ad30*/  BSYNC B1 ;  /* 0x0000000000017941 */ /* 0x000fea0003800000 */
.L_x_19328:
        /* <DEDUP_REMOVED lines=16> */
.L_x_19334:
[----:B------:R-:W-:Y:S05]  /*ae40*/  BSYNC B2 ;  /* 0x0000000000027941 */ /* 0x000fea0003800000 */
.L_x_19333:
        /* <DEDUP_REMOVED lines=43> */
.L_x_19332:
[----:B------:R-:W-:Y:S05]  /*b100*/  BSYNC B1 ;  /* 0x0000000000017941 */ /* 0x000fea0003800000 */
.L_x_19331:
        /* <DEDUP_REMOVED lines=10> */
.L_x_19327:
        /* <DEDUP_REMOVED lines=12> */
.L_x_19336:
[----:B------:R-:W-:Y:S02]  /*b270*/  IMAD.MOV.U32 R106, RZ, RZ, R2 ;  /* 0x000000ffff6a7224 */ /* 0x000fe400078e0002 */
.L_x_19337:
[----:B------:R-:W-:Y:S05]  /*b280*/  BSYNC B1 ;  /* 0x0000000000017941 */ /* 0x000fea0003800000 */
.L_x_19335:
        /* <DEDUP_REMOVED lines=16> */
.L_x_19341:
[----:B------:R-:W-:Y:S05]  /*b390*/  BSYNC B2 ;  /* 0x0000000000027941 */ /* 0x000fea0003800000 */
.L_x_19340:
        /* <DEDUP_REMOVED lines=43> */
.L_x_19339:
[----:B------:R-:W-:Y:S05]  /*b650*/  BSYNC B1 ;  /* 0x0000000000017941 */ /* 0x000fea0003800000 */
.L_x_19338:
        /* <DEDUP_REMOVED lines=14> */
.L_x_19342:
        /* <DEDUP_REMOVED lines=12> */
.L_x_19345:
[----:B------:R-:W-:Y:S02]  /*b800*/  IMAD.MOV.U32 R132, RZ, RZ, R2 ;  /* 0x000000ffff847224 */ /* 0x000fe400078e0002 */
.L_x_19346:
[----:B------:R-:W-:Y:S05]  /*b810*/  BSYNC B1 ;  /* 0x0000000000017941 */ /* 0x000fea0003800000 */
.L_x_19344:
        /* <DEDUP_REMOVED lines=18> */
.L_x_19350:
[----:B------:R-:W-:Y:S05]  /*b940*/  BSYNC B2 ;  /* 0x0000000000027941 */ /* 0x000fea0003800000 */
.L_x_19349:
        /* <DEDUP_REMOVED lines=43> */
.L_x_19348:
[----:B------:R-:W-:Y:S05]  /*bc00*/  BSYNC B1 ;  /* 0x0000000000017941 */ /* 0x000fea0003800000 */
.L_x_19347:
        /* <DEDUP_REMOVED lines=10> */
.L_x_19343:
        /* <DEDUP_REMOVED lines=52> */
.L_x_19351:
        /* <DEDUP_REMOVED lines=15> */
.L_x_19353:
[----:B-1----:R-:W-:Y:S02]  /*c0e0*/  IMAD.MOV.U32 R140, RZ, RZ, R2 ;  /* 0x000000ffff8c7224 */ /* 0x002fe400078e0002 */
.L_x_19354:
[----:B------:R-:W-:Y:S05]  /*c0f0*/  BSYNC B1 ;  /* 0x0000000000017941 */ /* 0x000fea0003800000 */
.L_x_19352:
        /* <DEDUP_REMOVED lines=16> */
.L_x_19358:
[----:B------:R-:W-:Y:S05]  /*c200*/  BSYNC B2 ;  /* 0x0000000000027941 */ /* 0x000fea0003800000 */
.L_x_19357:
        /* <DEDUP_REMOVED lines=43> */
.L_x_19356:
[----:B------:R-:W-:Y:S05]  /*c4c0*/  BSYNC B1 ;  /* 0x0000000000017941 */ /* 0x000fea0003800000 */
.L_x_19355:
        /* <DEDUP_REMOVED lines=16> */
.L_x_19359:
        /* <DEDUP_REMOVED lines=12> */
.L_x_19362:
[----:B------:R-:W-:Y:S02]  /*c690*/  MOV R140, R2 ;  /* 0x00000002008c7202 */ /* 0x000fe40000000f00 */
.L_x_19363:
[----:B------:R-:W-:Y:S05]  /*c6a0*/  BSYNC B1 ;  /* 0x0000000000017941 */ /* 0x000fea0003800000 */
.L_x_19361:
        /* <DEDUP_REMOVED lines=16> */
.L_x_19367:
[----:B------:R-:W-:Y:S05]  /*c7b0*/  BSYNC B2 ;  /* 0x0000000000027941 */ /* 0x000fea0003800000 */
.L_x_19366:
        /* <DEDUP_REMOVED lines=43> */
.L_x_19365:
[----:B------:R-:W-:Y:S05]  /*ca70*/  BSYNC B1 ;  /* 0x0000000000017941 */ /* 0x000fea0003800000 */
.L_x_19364:
        /* <DEDUP_REMOVED lines=10> */
.L_x_19360:
        /* <DEDUP_REMOVED lines=12> */
.L_x_19369:
[----:B------:R-:W-:Y:S02]  /*cbe0*/  IMAD.MOV.U32 R140, RZ, RZ, R2 ;  /* 0x000000ffff8c7224 */ /* 0x000fe400078e0002 */
.L_x_19370:
[----:B------:R-:W-:Y:S05]  /*cbf0*/  BSYNC B1 ;  /* 0x0000000000017941 */ /* 0x000fea0003800000 */
.L_x_19368:
        /* <DEDUP_REMOVED lines=16> */
.L_x_19374:
[----:B------:R-:W-:Y:S05]  /*cd00*/  BSYNC B2 ;  /* 0x0000000000027941 */ /* 0x000fea0003800000 */
.L_x_19373:
        /* <DEDUP_REMOVED lines=43> */
.L_x_19372:
[----:B------:R-:W-:Y:S05]  /*cfc0*/  BSYNC B1 ;  /* 0x0000000000017941 */ /* 0x000fea0003800000 */
.L_x_19371:
        /* <DEDUP_REMOVED lines=15> */
.L_x_19375:
        /* <DEDUP_REMOVED lines=12> */
.L_x_19378:
[----:B------:R-:W-:Y:S02]  /*d180*/  IMAD.MOV.U32 R104, RZ, RZ, R2 ;  /* 0x000000ffff687224 */ /* 0x000fe400078e0002 */
.L_x_19379:
[----:B------:R-:W-:Y:S05]  /*d190*/  BSYNC B1 ;  /* 0x0000000000017941 */ /* 0x000fea0003800000 */
.L_x_19377:
        /* <DEDUP_REMOVED lines=16> */
.L_x_19383:
[----:B------:R-:W-:Y:S05]  /*d2a0*/  BSYNC B2 ;  /* 0x0000000000027941 */ /* 0x000fea0003800000 */
.L_x_19382:
        /* <DEDUP_REMOVED lines=43> */
.L_x_19381:
[----:B------:R-:W-:Y:S05]  /*d560*/  BSYNC B1 ;  /* 0x0000000000017941 */ /* 0x000fea0003800000 */
.L_x_19380:
        /* <DEDUP_REMOVED lines=10> */
.L_x_19376:
        /* <DEDUP_REMOVED lines=12> */
.L_x_19385:
[----:B------:R-:W-:Y:S02]  /*d6d0*/  IMAD.MOV.U32 R104, RZ, RZ, R2 ;  /* 0x000000ffff687224 */ /* 0x000fe400078e0002 */
.L_x_19386:
[----:B------:R-:W-:Y:S05]  /*d6e0*/  BSYNC B1 ;  /* 0x0000000000017941 */ /* 0x000fea0003800000 */
.L_x_19384:
        /* <DEDUP_REMOVED lines=16> */
.L_x_19390:
[----:B------:R-:W-:Y:S05]  /*d7f0*/  BSYNC B2 ;  /* 0x0000000000027941 */ /* 0x000fea0003800000 */
.L_x_19389:
        /* <DEDUP_REMOVED lines=43> */
.L_x_19388:
[----:B------:R-:W-:Y:S05]  /*dab0*/  BSYNC B1 ;  /* 0x0000000000017941 */ /* 0x000fea0003800000 */
.L_x_19387:
        /* <DEDUP_REMOVED lines=15> */
.L_x_19391:
        /* <DEDUP_REMOVED lines=12> */
.L_x_19394:
[----:B------:R-:W-:Y:S02]  /*dc70*/  IMAD.MOV.U32 R104, RZ, RZ, R2 ;  /* 0x000000ffff687224 */ /* 0x000fe400078e0002 */
.L_x_19395:
[----:B------:R-:W-:Y:S05]  /*dc80*/  BSYNC B1 ;  /* 0x0000000000017941 */ /* 0x000fea0003800000 */
.L_x_19393:
        /* <DEDUP_REMOVED lines=16> */
.L_x_19399:
[----:B------:R-:W-:Y:S05]  /*dd90*/  BSYNC B2 ;  /* 0x0000000000027941 */ /* 0x000fea0003800000 */
.L_x_19398:
        /* <DEDUP_REMOVED lines=43> */
.L_x_19397:
[----:B------:R-:W-:Y:S05]  /*e050*/  BSYNC B1 ;  /* 0x0000000000017941 */ /* 0x000fea0003800000 */
.L_x_19396:
        /* <DEDUP_REMOVED lines=10> */
.L_x_19392:
        /* <DEDUP_REMOVED lines=12> */
.L_x_19401:
[----:B------:R-:W-:Y:S02]  /*e1c0*/  IMAD.MOV.U32 R104, RZ, RZ, R2 ;  /* 0x000000ffff687224 */ /* 0x000fe400078e0002 */
.L_x_19402:
[----:B------:R-:W-:Y:S05]  /*e1d0*/  BSYNC B1 ;  /* 0x0000000000017941 */ /* 0x000fea0003800000 */
.L_x_19400:
        /* <DEDUP_REMOVED lines=16> */
.L_x_19406:
[----:B------:R-:W-:Y:S05]  /*e2e0*/  BSYNC B2 ;  /* 0x0000000000027941 */ /* 0x000fea0003800000 */
.L_x_19405:
        /* <DEDUP_REMOVED lines=43> */
.L_x_19404:
[----:B------:R-:W-:Y:S05]  /*e5a0*/  BSYNC B1 ;  /* 0x0000000000017941 */ /* 0x000fea0003800000 */
.L_x_19403:
        /* <DEDUP_REMOVED lines=13> */
.L_x_19407:
        /* <DEDUP_REMOVED lines=12> */
.L_x_19410:
[----:B------:R-:W-:Y:S02]  /*e740*/  MOV R134, R2 ;  /* 0x0000000200867202 */ /* 0x000fe40000000f00 */
.L_x_19411:
[----:B------:R-:W-:Y:S05]  /*e750*/  BSYNC B1 ;  /* 0x0000000000017941 */ /* 0x000fea0003800000 */
.L_x_19409:
        /* <DEDUP_REMOVED lines=16> */
.L_x_19415:
[----:B------:R-:W-:Y:S05]  /*e860*/  BSYNC B2 ;  /* 0x0000000000027941 */ /* 0x000fea0003800000 */
.L_x_19414:
        /* <DEDUP_REMOVED lines=43> */
.L_x_19413:
[----:B------:R-:W-:Y:S05]  /*eb20*/  BSYNC B1 ;  /* 0x0000000000017941 */ /* 0x000fea0003800000 */
.L_x_19412:
        /* <DEDUP_REMOVED lines=10> */
.L_x_19408:
        /* <DEDUP_REMOVED lines=12> */
.L_x_19417:
[----:B------:R-:W-:Y:S02]  /*ec90*/  IMAD.MOV.U32 R134, RZ, RZ, R2 ;  /* 0x000000ffff867224 */ /* 0x000fe400078e0002 */
.L_x_19418:
[----:B------:R-:W-:Y:S05]  /*eca0*/  BSYNC B1 ;  /* 0x0000000000017941 */ /* 0x000fea0003800000 */
.L_x_19416:
        /* <DEDUP_REMOVED lines=16> */
.L_x_19422:
[----:B------:R-:W-:Y:S05]  /*edb0*/  BSYNC B2 ;  /* 0x0000000000027941 */ /* 0x000fea0003800000 */
.L_x_19421:
        /* <DEDUP_REMOVED lines=43> */
.L_x_19420:
[----:B------:R-:W-:Y:S05]  /*f070*/  BSYNC B1 ;  /* 0x0000000000017941 */ /* 0x000fea0003800000 */
.L_x_19419:
        /* <DEDUP_REMOVED lines=13> */
.L_x_19423:
        /* <DEDUP_REMOVED lines=12> */
.L_x_19426:
[----:B------:R-:W-:Y:S02]  /*f210*/  IMAD.MOV.U32 R134, RZ, RZ, R2 ;  /* 0x000000ffff867224 */ /* 0x000fe400078e0002 */
.L_x_19427:
[----:B------:R-:W-:Y:S05]  /*f220*/  BSYNC B1 ;  /* 0x0000000000017941 */ /* 0x000fea0003800000 */
.L_x_19425:
        /* <DEDUP_REMOVED lines=16> */
.L_x_19431:
[----:B------:R-:W-:Y:S05]  /*f330*/  BSYNC B2 ;  /* 0x0000000000027941 */ /* 0x000fea0003800000 */
.L_x_19430:
        /* <DEDUP_REMOVED lines=43> */
.L_x_19429:
[----:B------:R-:W-:Y:S05]  /*f5f0*/  BSYNC B1 ;  /* 0x0000000000017941 */ /* 0x000fea0003800000 */
.L_x_19428:
        /* <DEDUP_REMOVED lines=10> */
.L_x_19424:
        /* <DEDUP_REMOVED lines=12> */
.L_x_19433:
[----:B------:R-:W-:Y:S02]  /*f760*/  IMAD.MOV.U32 R134, RZ, RZ, R2 ;  /* 0x000000ffff867224 */ /* 0x000fe400078e0002 */
.L_x_19434:
[----:B------:R-:W-:Y:S05]  /*f770*/  BSYNC B1 ;  /* 0x0000000000017941 */ /* 0x000fea0003800000 */
.L_x_19432:
        /* <DEDUP_REMOVED lines=16> */
.L_x_19438:
[----:B------:R-:W-:Y:S05]  /*f880*/  BSYNC B2 ;  /* 0x0000000000027941 */ /* 0x000fea0003800000 */
.L_x_19437:
        /* <DEDUP_REMOVED lines=43> */
.L_x_19436:
[----:B------:R-:W-:Y:S05]  /*fb40*/  BSYNC B1 ;  /* 0x0000000000017941 */ /* 0x000fea0003800000 */
.L_x_19435:
        /* <DEDUP_REMOVED lines=13> */
.L_x_19439:
        /* <DEDUP_REMOVED lines=12> */
.L_x_19442:
[----:B------:R-:W-:Y:S02]  /*fce0*/  IMAD.MOV.U32 R106, RZ, RZ, R2 ;  /* 0x000000ffff6a7224 */ /* 0x000fe400078e0002 */
.L_x_19443:
[----:B------:R-:W-:Y:S05]  /*fcf0*/  BSYNC B1 ;  /* 0x0000000000017941 */ /* 0x000fea0003800000 */
.L_x_19441:
        /* <DEDUP_REMOVED lines=16> */
.L_x_19447:
[----:B------:R-:W-:Y:S05]  /*fe00*/  BSYNC B2 ;  /* 0x0000000000027941 */ /* 0x000fea0003800000 */
.L_x_19446:
        /* <DEDUP_REMOVED lines=43> */
.L_x_19445:
[----:B------:R-:W-:Y:S05]  /*100c0*/  BSYNC B1 ;  /* 0x0000000000017941 */ /* 0x000fea0003800000 */
.L_x_19444:
        /* <DEDUP_REMOVED lines=10> */
.L_x_19440:
        /* <DEDUP_REMOVED lines=12> */
.L_x_19449:
[----:B------:R-:W-:Y:S02]  /*10230*/  IMAD.MOV.U32 R106, RZ, RZ, R2 ;  /* 0x000000ffff6a7224 */ /* 0x000fe400078e0002 */
.L_x_19450:
[----:B------:R-:W-:Y:S05]  /*10240*/  BSYNC B1 ;  /* 0x0000000000017941 */ /* 0x000fea0003800000 */
.L_x_19448:
        /* <DEDUP_REMOVED lines=16> */
.L_x_19454:
[----:B------:R-:W-:Y:S05]  /*10350*/  BSYNC B2 ;  /* 0x0000000000027941 */ /* 0x000fea0003800000 */
.L_x_19453:
        /* <DEDUP_REMOVED lines=43> */
.L_x_19452:
[----:B------:R-:W-:Y:S05]  /*10610*/  BSYNC B1 ;  /* 0x0000000000017941 */ /* 0x000fea0003800000 */
.L_x_19451:
        /* <DEDUP_REMOVED lines=13> */
.L_x_19455:
        /* <DEDUP_REMOVED lines=12> */
.L_x_19458:
[----:B------:R-:W-:Y:S02]  /*107b0*/  MOV R106, R2 ;  /* 0x00000002006a7202 */ /* 0x000fe40000000f00 */
.L_x_19459:
[----:B------:R-:W-:Y:S05]  /*107c0*/  BSYNC B1 ;  /* 0x0000000000017941 */ /* 0x000fea0003800000 */
.L_x_19457:
        /* <DEDUP_REMOVED lines=16> */
.L_x_19463:
[----:B------:R-:W-:Y:S05]  /*108d0*/  BSYNC B2 ;  /* 0x0000000000027941 */ /* 0x000fea0003800000 */
.L_x_19462:
        /* <DEDUP_REMOVED lines=43> */
.L_x_19461:
[----:B------:R-:W-:Y:S05]  /*10b90*/  BSYNC B1 ;  /* 0x0000000000017941 */ /* 0x000fea0003800000 */
.L_x_19460:
        /* <DEDUP_REMOVED lines=10> */
.L_x_19456:
        /* <DEDUP_REMOVED lines=12> */
.L_x_19465:
[----:B------:R-:W-:Y:S02]  /*10d00*/  IMAD.MOV.U32 R106, RZ, RZ, R2 ;  /* 0x000000ffff6a7224 */ /* 0x000fe400078e0002 */
.L_x_19466:
[----:B------:R-:W-:Y:S05]  /*10d10*/  BSYNC B1 ;  /* 0x0000000000017941 */ /* 0x000fea0003800000 */
.L_x_19464:
        /* <DEDUP_REMOVED lines=16> */
.L_x_19470:
[----:B------:R-:W-:Y:S05]  /*10e20*/  BSYNC B2 ;  /* 0x0000000000027941 */ /* 0x000fea0003800000 */
.L_x_19469:
        /* <DEDUP_REMOVED lines=43> */
.L_x_19468:
[----:B------:R-:W-:Y:S05]  /*110e0*/  BSYNC B1 ;  /* 0x0000000000017941 */ /* 0x000fea0003800000 */
.L_x_19467:
        /* <DEDUP_REMOVED lines=14> */
.L_x_19471:
        /* <DEDUP_REMOVED lines=12> */
.L_x_19474:
[----:B------:R-:W-:Y:S02]  /*11290*/  IMAD.MOV.U32 R132, RZ, RZ, R2 ;  /* 0x000000ffff847224 */ /* 0x000fe400078e0002 */
.L_x_19475:
[----:B------:R-:W-:Y:S05]  /*112a0*/  BSYNC B1 ;  /* 0x0000000000017941 */ /* 0x000fea0003800000 */
.L_x_19473:
        /* <DEDUP_REMOVED lines=18> */
.L_x_19479:
[----:B------:R-:W-:Y:S05]  /*113d0*/  BSYNC B2 ;  /* 0x0000000000027941 */ /* 0x000fea0003800000 */
.L_x_19478:
        /* <DEDUP_REMOVED lines=43> */
.L_x_19477:
[----:B------:R-:W-:Y:S05]  /*11690*/  BSYNC B1 ;  /* 0x0000000000017941 */ /* 0x000fea0003800000 */
.L_x_19476:
        /* <DEDUP_REMOVED lines=10> */
.L_x_19472:
        /* <DEDUP_REMOVED lines=52> */
.L_x_19480:
        /* <DEDUP_REMOVED lines=15> */
.L_x_19482:
[----:B-1----:R-:W-:Y:S02]  /*11b70*/  MOV R138, R2 ;  /* 0x00000002008a7202 */ /* 0x002fe40000000f00 */
.L_x_19483:
[----:B------:R-:W-:Y:S05]  /*11b80*/  BSYNC B1 ;  /* 0x0000000000017941 */ /* 0x000fea0003800000 */
.L_x_19481:
        /* <DEDUP_REMOVED lines=16> */
.L_x_19487:
[----:B------:R-:W-:Y:S05]  /*11c90*/  BSYNC B2 ;  /* 0x0000000000027941 */ /* 0x000fea0003800000 */
.L_x_19486:
        /* <DEDUP_REMOVED lines=43> */
.L_x_19485:
[----:B------:R-:W-:Y:S05]  /*11f50*/  BSYNC B1 ;  /* 0x0000000000017941 */ /* 0x000fea0003800000 */
.L_x_19484:
        /* <DEDUP_REMOVED lines=16> */
.L_x_19488:
        /* <DEDUP_REMOVED lines=12> */
.L_x_19491:
[----:B------:R-:W-:Y:S02]  /*12120*/  IMAD.MOV.U32 R135, RZ, RZ, R2 ;  /* 0x000000ffff877224 */ /* 0x000fe400078e0002 */
.L_x_19492:
[----:B------:R-:W-:Y:S05]  /*12130*/  BSYNC B1 ;  /* 0x0000000000017941 */ /* 0x000fea0003800000 */
.L_x_19490:
        /* <DEDUP_REMOVED lines=16> */
.L_x_19496:
[----:B------:R-:W-:Y:S05]  /*12240*/  BSYNC B2 ;  /* 0x0000000000027941 */ /* 0x000fea0003800000 */
.L_x_19495:
        /* <DEDUP_REMOVED lines=43> */
.L_x_19494:
[----:B------:R-:W-:Y:S05]  /*12500*/  BSYNC B1 ;  /* 0x0000000000017941 */ /* 0x000fea0003800000 */
.L_x_19493:
        /* <DEDUP_REMOVED lines=10> */
.L_x_19489:
        /* <DEDUP_REMOVED lines=12> */
.L_x_19498:
[----:B------:R-:W-:Y:S02]  /*12670*/  IMAD.MOV.U32 R135, RZ, RZ, R2 ;  /* 0x000000ffff877224 */ /* 0x000fe400078e0002 */
.L_x_19499:
[----:B------:R-:W-:Y:S05]  /*12680*/  BSYNC B1 ;  /* 0x0000000000017941 */ /* 0x000fea0003800000 */
.L_x_19497:
        /* <DEDUP_REMOVED lines=16> */
.L_x_19503:
[----:B------:R-:W-:Y:S05]  /*12790*/  BSYNC B2 ;  /* 0x0000000000027941 */ /* 0x000fea0003800000 */
.L_x_19502:
        /* <DEDUP_REMOVED lines=43> */
.L_x_19501:
[----:B------:R-:W-:Y:S05]  /*12a50*/  BSYNC B1 ;  /* 0x0000000000017941 */ /* 0x000fea0003800000 */
.L_x_19500:
        /* <DEDUP_REMOVED lines=15> */
.L_x_19504:
        /* <DEDUP_REMOVED lines=12> */
.L_x_19507:
[----:B------:R-:W-:Y:S02]  /*12c10*/  IMAD.MOV.U32 R104, RZ, RZ, R2 ;  /* 0x000000ffff687224 */ /* 0x000fe400078e0002 */
.L_x_19508:
[----:B------:R-:W-:Y:S05]  /*12c20*/  BSYNC B1 ;  /* 0x0000000000017941 */ /* 0x000fea0003800000 */
.L_x_19506:
        /* <DEDUP_REMOVED lines=16> */
.L_x_19512:
[----:B------:R-:W-:Y:S05]  /*12d30*/  BSYNC B2 ;  /* 0x0000000000027941 */ /* 0x000fea0003800000 */
.L_x_19511:
        /* <DEDUP_REMOVED lines=43> */
.L_x_19510:
[----:B------:R-:W-:Y:S05]  /*12ff0*/  BSYNC B1 ;  /* 0x0000000000017941 */ /* 0x000fea0003800000 */
.L_x_19509:
        /* <DEDUP_REMOVED lines=10> */
.L_x_19505:
        /* <DEDUP_REMOVED lines=12> */
.L_x_19514:
[----:B------:R-:W-:Y:S02]  /*13160*/  IMAD.MOV.U32 R104, RZ, RZ, R2 ;  /* 0x000000ffff687224 */ /* 0x000fe400078e0002 */
.L_x_19515:
[----:B------:R-:W-:Y:S05]  /*13170*/  BSYNC B1 ;  /* 0x0000000000017941 */ /* 0x000fea0003800000 */
.L_x_19513:
        /* <DEDUP_REMOVED lines=16> */
.L_x_19519:
[----:B------:R-:W-:Y:S05]  /*13280*/  BSYNC B2 ;  /* 0x0000000000027941 */ /* 0x000fea0003800000 */
.L_x_19518:
        /* <DEDUP_REMOVED lines=43> */
.L_x_19517:
[----:B------:R-:W-:Y:S05]  /*13540*/  BSYNC B1 ;  /* 0x0000000000017941 */ /* 0x000fea0003800000 */
.L_x_19516:
        /* <DEDUP_REMOVED lines=15> */
.L_x_19520:
        /* <DEDUP_REMOVED lines=12> */
.L_x_19523:
[----:B------:R-:W-:Y:S02]  /*13700*/  IMAD.MOV.U32 R104, RZ, RZ, R2 ;  /* 0x000000ffff687224 */ /* 0x000fe400078e0002 */
.L_x_19524:
[----:B------:R-:W-:Y:S05]  /*13710*/  BSYNC B1 ;  /* 0x0000000000017941 */ /* 0x000fea0003800000 */
.L_x_19522:
        /* <DEDUP_REMOVED lines=16> */
.L_x_19528:
[----:B------:R-:W-:Y:S05]  /*13820*/  BSYNC B2 ;  /* 0x0000000000027941 */ /* 0x000fea0003800000 */
.L_x_19527:
        /* <DEDUP_REMOVED lines=43> */
.L_x_19526:
[----:B------:R-:W-:Y:S05]  /*13ae0*/  BSYNC B1 ;  /* 0x0000000000017941 */ /* 0x000fea0003800000 */
.L_x_19525:
        /* <DEDUP_REMOVED lines=10> */
.L_x_19521:
        /* <DEDUP_REMOVED lines=12> */
.L_x_19530:
[----:B------:R-:W-:Y:S02]  /*13c50*/  MOV R104, R2 ;  /* 0x0000000200687202 */ /* 0x000fe40000000f00 */
.L_x_19531:
[----:B------:R-:W-:Y:S05]  /*13c60*/  BSYNC B1 ;  /* 0x0000000000017941 */ /* 0x000fea0003800000 */
.L_x_19529:
        /* <DEDUP_REMOVED lines=16> */
.L_x_19535:
[----:B------:R-:W-:Y:S05]  /*13d70*/  BSYNC B2 ;  /* 0x0000000000027941 */ /* 0x000fea0003800000 */
.L_x_19534:
        /* <DEDUP_REMOVED lines=43> */
.L_x_19533:
[----:B------:R-:W-:Y:S05]  /*14030*/  BSYNC B1 ;  /* 0x0000000000017941 */ /* 0x000fea0003800000 */
.L_x_19532:
        /* <DEDUP_REMOVED lines=13> */
.L_x_19536:
        /* <DEDUP_REMOVED lines=12> */
.L_x_19539:
[----:B------:R-:W-:Y:S02]  /*141d0*/  IMAD.MOV.U32 R135, RZ, RZ, R2 ;  /* 0x000000ffff877224 */ /* 0x000fe400078e0002 */
.L_x_19540:
[----:B------:R-:W-:Y:S05]  /*141e0*/  BSYNC B1 ;  /* 0x0000000000017941 */ /* 0x000fea0003800000 */
.L_x_19538:
        /* <DEDUP_REMOVED lines=16> */
.L_x_19544:
[----:B------:R-:W-:Y:S05]  /*142f0*/  BSYNC B2 ;  /* 0x0000000000027941 */ /* 0x000fea0003800000 */
.L_x_19543:
        /* <DEDUP_REMOVED lines=43> */
.L_x_19542:
[----:B------:R-:W-:Y:S05]  /*145b0*/  BSYNC B1 ;  /* 0x0000000000017941 */ /* 0x000fea0003800000 */
.L_x_19541:
        /* <DEDUP_REMOVED lines=10> */
.L_x_19537:
        /* <DEDUP_REMOVED lines=12> */
.L_x_19546:
[----:B------:R-:W-:Y:S02]  /*14720*/  IMAD.MOV.U32 R135, RZ, RZ, R2 ;  /* 0x000000ffff877224 */ /* 0x000fe400078e0002 */
.L_x_19547:
[----:B------:R-:W-:Y:S05]  /*14730*/  BSYNC B1 ;  /* 0x0000000000017941 */ /* 0x000fea0003800000 */
.L_x_19545:
        /* <DEDUP_REMOVED lines=16> */
.L_x_19551:
[----:B------:R-:W-:Y:S05]  /*14840*/  BSYNC B2 ;  /* 0x0000000000027941 */ /* 0x000fea0003800000 */
.L_x_19550:
        /* <DEDUP_REMOVED lines=43> */
.L_x_19549:
[----:B------:R-:W-:Y:S05]  /*14b00*/  BSYNC B1 ;  /* 0x0000000000017941 */ /* 0x000fea0003800000 */
.L_x_19548:
        /* <DEDUP_REMOVED lines=13> */
.L_x_19552:
        /* <DEDUP_REMOVED lines=12> */
.L_x_19555:
[----:B------:R-:W-:Y:S02]  /*14ca0*/  IMAD.MOV.U32 R135, RZ, RZ, R2 ;  /* 0x000000ffff877224 */ /* 0x000fe400078e0002 */
.L_x_19556:
[----:B------:R-:W-:Y:S05]  /*14cb0*/  BSYNC B1 ;  /* 0x0000000000017941 */ /* 0x000fea0003800000 */
.L_x_19554:
        /* <DEDUP_REMOVED lines=16> */
.L_x_19560:
[----:B------:R-:W-:Y:S05]  /*14dc0*/  BSYNC B2 ;  /* 0x0000000000027941 */ /* 0x000fea0003800000 */
.L_x_19559:
        /* <DEDUP_REMOVED lines=43> */
.L_x_19558:
[----:B------:R-:W-:Y:S05]  /*15080*/  BSYNC B1 ;  /* 0x0000000000017941 */ /* 0x000fea0003800000 */
.L_x_19557:
        /* <DEDUP_REMOVED lines=10> */
.L_x_19553:
        /* <DEDUP_REMOVED lines=12> */
.L_x_19562:
[----:B------:R-:W-:Y:S02]  /*151f0*/  IMAD.MOV.U32 R135, RZ, RZ, R2 ;  /* 0x000000ffff877224 */ /* 0x000fe400078e0002 */
.L_x_19563:
[----:B------:R-:W-:Y:S05]  /*15200*/  BSYNC B1 ;  /* 0x0000000000017941 */ /* 0x000fea0003800000 */
.L_x_19561:
        /* <DEDUP_REMOVED lines=16> */
.L_x_19567:
[----:B------:R-:W-:Y:S05]  /*15310*/  BSYNC B2 ;  /* 0x0000000000027941 */ /* 0x000fea0003800000 */
.L_x_19566:
        /* <DEDUP_REMOVED lines=43> */
.L_x_19565:
[----:B------:R-:W-:Y:S05]  /*155d0*/  BSYNC B1 ;  /* 0x0000000000017941 */ /* 0x000fea0003800000 */
.L_x_19564:
        /* <DEDUP_REMOVED lines=13> */
.L_x_19568:
        /* <DEDUP_REMOVED lines=12> */
.L_x_19571:
[----:B------:R-:W-:Y:S02]  /*15770*/  IMAD.MOV.U32 R106, RZ, RZ, R2 ;  /* 0x000000ffff6a7224 */ /* 0x000fe400078e0002 */
.L_x_19572:
[----:B------:R-:W-:Y:S05]  /*15780*/  BSYNC B1 ;  /* 0x0000000000017941 */ /* 0x000fea0003800000 */
.L_x_19570:
        /* <DEDUP_REMOVED lines=16> */
.L_x_19576:
[----:B------:R-:W-:Y:S05]  /*15890*/  BSYNC B2 ;  /* 0x0000000000027941 */ /* 0x000fea0003800000 */
.L_x_19575:
        /* <DEDUP_REMOVED lines=43> */
.L_x_19574:
[----:B------:R-:W-:Y:S05]  /*15b50*/  BSYNC B1 ;  /* 0x0000000000017941 */ /* 0x000fea0003800000 */
.L_x_19573:
        /* <DEDUP_REMOVED lines=10> */
.L_x_19569:
        /* <DEDUP_REMOVED lines=12> */
.L_x_19578:
[----:B------:R-:W-:Y:S02]  /*15cc0*/  MOV R106, R2 ;  /* 0x00000002006a7202 */ /* 0x000fe40000000f00 */
.L_x_19579:
[----:B------:R-:W-:Y:S05]  /*15cd0*/  BSYNC B1 ;  /* 0x0000000000017941 */ /* 0x000fea0003800000 */
.L_x_19577:
        /* <DEDUP_REMOVED lines=16> */
.L_x_19583:
[----:B------:R-:W-:Y:S05]  /*15de0*/  BSYNC B2 ;  /* 0x0000000000027941 */ /* 0x000fea0003800000 */
.L_x_19582:
        /* <DEDUP_REMOVED lines=43> */
.L_x_19581:
[----:B------:R-:W-:Y:S05]  /*160a0*/  BSYNC B1 ;  /* 0x0000000000017941 */ /* 0x000fea0003800000 */
.L_x_19580:
        /* <DEDUP_REMOVED lines=13> */
.L_x_19584:
        /* <DEDUP_REMOVED lines=12> */
.L_x_19587:
[----:B------:R-:W-:Y:S02]  /*16240*/  IMAD.MOV.U32 R106, RZ, RZ, R2 ;  /* 0x000000ffff6a7224 */ /* 0x000fe400078e0002 */
.L_x_19588:
[----:B------:R-:W-:Y:S05]  /*16250*/  BSYNC B1 ;  /* 0x0000000000017941 */ /* 0x000fea0003800000 */
.L_x_19586:
        /* <DEDUP_REMOVED lines=16> */
.L_x_19592:
[----:B------:R-:W-:Y:S05]  /*16360*/  BSYNC B2 ;  /* 0x0000000000027941 */ /* 0x000fea0003800000 */
.L_x_19591:
        /* <DEDUP_REMOVED lines=43> */
.L_x_19590:
[----:B------:R-:W-:Y:S05]  /*16620*/  BSYNC B1 ;  /* 0x0000000000017941 */ /* 0x000fea0003800000 */
.L_x_19589:
        /* <DEDUP_REMOVED lines=10> */
.L_x_19585:
        /* <DEDUP_REMOVED lines=12> */
.L_x_19594:
[----:B------:R-:W-:Y:S02]  /*16790*/  IMAD.MOV.U32 R106, RZ, RZ, R2 ;  /* 0x000000ffff6a7224 */ /* 0x000fe400078e0002 */
.L_x_19595:
[----:B------:R-:W-:Y:S05]  /*167a0*/  BSYNC B1 ;  /* 0x0000000000017941 */ /* 0x000fea0003800000 */
.L_x_19593:
        /* <DEDUP_REMOVED lines=16> */
.L_x_19599:
[----:B------:R-:W-:Y:S05]  /*168b0*/  BSYNC B2 ;  /* 0x0000000000027941 */ /* 0x000fea0003800000 */
.L_x_19598:
        /* <DEDUP_REMOVED lines=43> */
.L_x_19597:
[----:B------:R-:W-:Y:S05]  /*16b70*/  BSYNC B1 ;  /* 0x0000000000017941 */ /* 0x000fea0003800000 */
.L_x_19596:
        /* <DEDUP_REMOVED lines=14> */
.L_x_19600:
        /* <DEDUP_REMOVED lines=12> */
.L_x_19603:
[----:B------:R-:W-:Y:S02]  /*16d20*/  IMAD.MOV.U32 R132, RZ, RZ, R2 ;  /* 0x000000ffff847224 */ /* 0x000fe400078e0002 */
.L_x_19604:
[----:B------:R-:W-:Y:S05]  /*16d30*/  BSYNC B1 ;  /* 0x0000000000017941 */ /* 0x000fea0003800000 */
.L_x_19602:
        /* <DEDUP_REMOVED lines=18> */
.L_x_19608:
[----:B------:R-:W-:Y:S05]  /*16e60*/  BSYNC B2 ;  /* 0x0000000000027941 */ /* 0x000fea0003800000 */
.L_x_19607:
        /* <DEDUP_REMOVED lines=43> */
.L_x_19606:
[----:B------:R-:W-:Y:S05]  /*17120*/  BSYNC B1 ;  /* 0x0000000000017941 */ /* 0x000fea0003800000 */
.L_x_19605:
        /* <DEDUP_REMOVED lines=10> */
.L_x_19601:
        /* <DEDUP_REMOVED lines=12> */
[----:B------:R-:W-:Y:S01]  /*17290*/  F2FP.PACK_AB R107, R156, R153 ;  /* 0x000000999c6b723e */ /* 0x000fe200000000ff */
[----:B------:R-:W-:Y:S01]  /*172a0*/  IMAD.WIDE.U32 R132, R132, 0x10000, RZ ;  /* 0x0001000084847825 */ /* 0x000fe200078e00ff */
[----:B------:R-:W-:-:S02]  /*172b0*/  F2FP.PACK_AB R106, R154, R151 ;  /* 0x000000979a6a723e */ /* 0x000fc400000000ff */
[----:B------:R-:W-:Y:S02]  /*172c0*/  F2FP.PACK_AB R105, R152, R149 ;  /* 0x000000959869723e */ /* 0x000fe400000000ff */
[----:B------:R-:W-:Y:S02]  /*172d0*/  F2FP.PACK_AB R104, R150, R147 ;  /* 0x000000939668723e */ /* 0x000fe400000000ff */
        /* <DEDUP_REMOVED lines=34> */
.L_x_19609:
        /* <DEDUP_REMOVED lines=16> */
.L_x_19611:
[----:B0-----:R-:W-:Y:S02]  /*17600*/  IMAD.MOV.U32 R134, RZ, RZ, R2 ;  /* 0x000000ffff867224 */ /* 0x001fe400078e0002 */
.L_x_19612:
[----:B------:R-:W-:Y:S05]  /*17610*/  BSYNC B1 ;  /* 0x0000000000017941 */ /* 0x000fea0003800000 */
.L_x_19610:
        /* <DEDUP_REMOVED lines=16> */
.L_x_19616:
[----:B------:R-:W-:Y:S05]  /*17720*/  BSYNC B2 ;  /* 0x0000000000027941 */ /* 0x000fea0003800000 */
.L_x_19615:
        /* <DEDUP_REMOVED lines=43> */
.L_x_19614:
[----:B------:R-:W-:Y:S05]  /*179e0*/  BSYNC B1 ;  /* 0x0000000000017941 */ /* 0x000fea0003800000 */
.L_x_19613:
        /* <DEDUP_REMOVED lines=16> */
.L_x_19617:
        /* <DEDUP_REMOVED lines=12> */
.L_x_19620:
[----:B------:R-:W-:Y:S02]  /*17bb0*/  IMAD.MOV.U32 R134, RZ, RZ, R2 ;  /* 0x000000ffff867224 */ /* 0x000fe400078e0002 */
.L_x_19621:
[----:B------:R-:W-:Y:S05]  /*17bc0*/  BSYNC B1 ;  /* 0x0000000000017941 */ /* 0x000fea0003800000 */
.L_x_19619:
        /* <DEDUP_REMOVED lines=16> */
.L_x_19625:
[----:B------:R-:W-:Y:S05]  /*17cd0*/  BSYNC B2 ;  /* 0x0000000000027941 */ /* 0x000fea0003800000 */
.L_x_19624:
        /* <DEDUP_REMOVED lines=43> */
.L_x_19623:
[----:B------:R-:W-:Y:S05]  /*17f90*/  BSYNC B1 ;  /* 0x0000000000017941 */ /* 0x000fea0003800000 */
.L_x_19622:
[----:B------:R-:W0:Y:S01]  /*17fa0*/  I2F.U32 R133, R134 ;  /* 0x0000008600857306 */ /* 0x000e220000201000 */
[----:B------:R-:W-:Y:S02]  /*17fb0*/  HADD2.F32 R10, -RZ, R100.H0_H0 ;  /* 0x20000064ff0a7230 */ /* 0x000fe40000004100 */
[----:B------:R-:W-:-:S03]  /*17fc0*/  @P0 HADD2.F32 R130, -RZ, R96.H0_H0 ;  /* 0x20000060ff820230 */ /* 0x000fc60000004100 */
[----:B------:R-:W-:Y:S02]  /*17fd0*/  FMUL.FTZ R10, R10, c[0x0][0x1e8] ;  /* 0x00007a000a0a7a20 */ /* 0x000fe40000410000 */
[----:B0-----:R-:W-:-:S05]  /*17fe0*/  FFMA.FTZ R133, R133, R118, 1.1641532182693481445e-10 ;  /* 0x2f00000085857423 */ /* 0x001fca0000010076 */
[----:B------:R-:W-:-:S04]  /*17ff0*/  FSETP.GTU.FTZ.AND P1, PT, R133, c[0x0][0x1e4], PT ;  /* 0x0000790085007a0b */ /* 0x000fc80003f3c000 */
[----:B------:R-:W-:-:S05]  /*18000*/  FSEL R10, R10, RZ, !P1 ;  /* 0x000000ff0a0a7208 */ /* 0x000fca0004800000 */
[----:B------:R-:W-:Y:S01]  /*18010*/  FADD.FTZ R155, R155, R10 ;  /* 0x0000000a9b9b7221 */ /* 0x000fe20000010000 */
[----:B------:R-:W-:-:S03]  /*18020*/  SEL R10, RZ, 0x1, P1 ;  /* 0x00000001ff0a7807 */ /* 0x000fc60000800000 */
[----:B------:R-:W-:Y:S02]  /*18030*/  @P0 FADD.FTZ R155, R130, R155 ;  /* 0x0000009b829b0221 */ /* 0x000fe40000010000 */
.L_x_19618:
        /* <DEDUP_REMOVED lines=12> */
.L_x_19627:
[----:B------:R-:W-:Y:S02]  /*18100*/  IMAD.MOV.U32 R134, RZ, RZ, R2 ;  /* 0x000000ffff867224 */ /* 0x000fe400078e0002 */
.L_x_19628:
[----:B------:R-:W-:Y:S05]  /*18110*/  BSYNC B1 ;  /* 0x0000000000017941 */ /* 0x000fea0003800000 */
.L_x_19626:
        /* <DEDUP_REMOVED lines=16> */
.L_x_19632:
[----:B------:R-:W-:Y:S05]  /*18220*/  BSYNC B2 ;  /* 0x0000000000027941 */ /* 0x000fea0003800000 */
.L_x_19631:
        /* <DEDUP_REMOVED lines=42> */
[----:B------:R-:W-:-:S06]  /*184d0*/  HFMA2.MMA R130, -RZ, RZ, 0, 0 ;  /* 0x00000000ff827435 */ /* 0x000fcc00000001ff */
.L_x_19630:
[----:B------:R-:W-:Y:S05]  /*184e0*/  BSYNC B1 ;  /* 0x0000000000017941 */ /* 0x000fea0003800000 */
.L_x_19629:
        /* <DEDUP_REMOVED lines=15> */
.L_x_19633:
        /* <DEDUP_REMOVED lines=12> */
.L_x_19636:
[----:B------:R-:W-:Y:S02]  /*186a0*/  MOV R104, R2 ;  /* 0x0000000200687202 */ /* 0x000fe40000000f00 */
.L_x_19637:
[----:B------:R-:W-:Y:S05]  /*186b0*/  BSYNC B1 ;  /* 0x0000000000017941 */ /* 0x000fea0003800000 */
.L_x_19635:
        /* <DEDUP_REMOVED lines=16> */
.L_x_19641:
[----:B------:R-:W-:Y:S05]  /*187c0*/  BSYNC B2 ;  /* 0x0000000000027941 */ /* 0x000fea0003800000 */
.L_x_19640:
        /* <DEDUP_REMOVED lines=43> */
.L_x_19639:
[----:B------:R-:W-:Y:S05]  /*18a80*/  BSYNC B1 ;  /* 0x0000000000017941 */ /* 0x000fea0003800000 */
.L_x_19638:
[----:B------:R-:W0:Y:S01]  /*18a90*/  I2F.U32 R11, R104 ;  /* 0x00000068000b7306 */ /* 0x000e220000201000 */
[----:B------:R-:W-:Y:S02]  /*18aa0*/  HADD2.F32 R130, -RZ, R100.H1_H1 ;  /* 0x30000064ff827230 */ /* 0x000fe40000004100 */
[----:B------:R-:W-:Y:S01]  /*18ab0*/  @P0 HADD2.F32 R133, -RZ, R96.H1_H1 ;  /* 0x30000060ff850230 */ /* 0x000fe20000004100 */
[----:B0-----:R-:W-:-:S05]  /*18ac0*/  FFMA.FTZ R11, R11, R118, 1.1641532182693481445e-10 ;  /* 0x2f0000000b0b7423 */ /* 0x001fca0000010076 */
[----:B------:R-:W-:Y:S01]  /*18ad0*/  FSETP.GTU.FTZ.AND P1, PT, R11, c[0x0][0x1e4], PT ;  /* 0x000079000b007a0b */ /* 0x000fe20003f3c000 */
[----:B------:R-:W-:-:S05]  /*18ae0*/  FMUL.FTZ R11, R130, c[0x0][0x1e8] ;  /* 0x00007a00820b7a20 */ /* 0x000fca0000410000 */
[----:B------:R-:W-:-:S05]  /*18af0*/  FSEL R11, R11, RZ, !P1 ;  /* 0x000000ff0b0b7208 */ /* 0x000fca0004800000 */
[----:B------:R-:W-:Y:S01]  /*18b00*/  FADD.FTZ R158, R158, R11 ;  /* 0x0000000b9e9e7221 */ /* 0x000fe20000010000 */
[----:B------:R-:W-:-:S03]  /*18b10*/  SEL R11, RZ, 0x1, P1 ;  /* 0x00000001ff0b7807 */ /* 0x000fc60000800000 */
[----:B------:R-:W-:Y:S02]  /*18b20*/  @P0 FADD.FTZ R158, R133, R158 ;  /* 0x0000009e859e0221 */ /* 0x000fe40000010000 */
.L_x_19634:
        /* <DEDUP_REMOVED lines=12> */
.L_x_19643:
[----:B------:R-:W-:Y:S02]  /*18bf0*/  IMAD.MOV.U32 R104, RZ, RZ, R2 ;  /* 0x000000ffff687224 */ /* 0x000fe400078e0002 */
.L_x_19644:
[----:B------:R-:W-:Y:S05]  /*18c00*/  BSYNC B1 ;  /* 0x0000000000017941 */ /* 0x000fea0003800000 */
.L_x_19642:
        /* <DEDUP_REMOVED lines=16> */
.L_x_19648:
[----:B------:R-:W-:Y:S05]  /*18d10*/  BSYNC B2 ;  /* 0x0000000000027941 */ /* 0x000fea0003800000 */
.L_x_19647:
        /* <DEDUP_REMOVED lines=43> */
.L_x_19646:
[----:B------:R-:W-:Y:S05]  /*18fd0*/  BSYNC B1 ;  /* 0x0000000000017941 */ /* 0x000fea0003800000 */
.L_x_19645:
        /* <DEDUP_REMOVED lines=15> */
.L_x_19649:
        /* <DEDUP_REMOVED lines=12> */
.L_x_19652:
[----:B------:R-:W-:Y:S02]  /*19190*/  IMAD.MOV.U32 R104, RZ, RZ, R2 ;  /* 0x000000ffff687224 */ /* 0x000fe400078e0002 */
.L_x_19653:
[----:B------:R-:W-:Y:S05]  /*191a0*/  BSYNC B1 ;  /* 0x0000000000017941 */ /* 0x000fea0003800000 */
.L_x_19651:
        /* <DEDUP_REMOVED lines=16> */
.L_x_19657:
[----:B------:R-:W-:Y:S05]  /*192b0*/  BSYNC B2 ;  /* 0x0000000000027941 */ /* 0x000fea0003800000 */
.L_x_19656:
        /* <DEDUP_REMOVED lines=41> */
[----:B------:R-:W-:-:S05]  /*19550*/  IMAD.WIDE.U32 R6, R12, -0x2daee0ad, RZ ;  /* 0xd2511f530c067825 */ /* 0x000fca00078e00ff */
[----:B------:R-:W-:Y:S02]  /*19560*/  LOP3.LUT R7, R7, UR26, R130, 0x96, !PT ;  /* 0x0000001a07077c12 */ /* 0x000fe4000f8e9682 */
.L_x_19655:
[----:B------:R-:W-:Y:S05]  /*19570*/  BSYNC B1 ;  /* 0x0000000000017941 */ /* 0x000fea0003800000 */
.L_x_19654:
        /* <DEDUP_REMOVED lines=10> */
.L_x_19650:
        /* <DEDUP_REMOVED lines=12> */
.L_x_19659:
[----:B------:R-:W-:Y:S02]  /*196e0*/  IMAD.MOV.U32 R104, RZ, RZ, R2 ;  /* 0x000000ffff687224 */ /* 0x000fe400078e0002 */
.L_x_19660:
[----:B------:R-:W-:Y:S05]  /*196f0*/  BSYNC B1 ;  /* 0x0000000000017941 */ /* 0x000fea0003800000 */
.L_x_19658:
        /* <DEDUP_REMOVED lines=16> */
.L_x_19664:
[----:B------:R-:W-:Y:S05]  /*19800*/  BSYNC B2 ;  /* 0x0000000000027941 */ /* 0x000fea0003800000 */
.L_x_19663:
        /* <DEDUP_REMOVED lines=43> */
.L_x_19662:
[----:B------:R-:W-:Y:S05]  /*19ac0*/  BSYNC B1 ;  /* 0x0000000000017941 */ /* 0x000fea0003800000 */
.L_x_19661:
        /* <DEDUP_REMOVED lines=13> */
.L_x_19665:
        /* <DEDUP_REMOVED lines=12> */
.L_x_19668:
[----:B------:R-:W-:Y:S02]  /*19c60*/  IMAD.MOV.U32 R132, RZ, RZ, R2 ;  /* 0x000000ffff847224 */ /* 0x000fe400078e0002 */
.L_x_19669:
[----:B------:R-:W-:Y:S05]  /*19c70*/  BSYNC B1 ;  /* 0x0000000000017941 */ /* 0x000fea0003800000 */
.L_x_19667:
        /* <DEDUP_REMOVED lines=16> */
.L_x_19673:
[----:B------:R-:W-:Y:S05]  /*19d80*/  BSYNC B2 ;  /* 0x0000000000027941 */ /* 0x000fea0003800000 */
.L_x_19672:
        /* <DEDUP_REMOVED lines=43> */
.L_x_19671:
[----:B------:R-:W-:Y:S05]  /*1a040*/  BSYNC B1 ;  /* 0x0000000000017941 */ /* 0x000fea0003800000 */
.L_x_19670:
        /* <DEDUP_REMOVED lines=10> */
.L_x_19666:
        /* <DEDUP_REMOVED lines=12> */
.L_x_19675:
[----:B------:R-:W-:Y:S02]  /*1a1b0*/  IMAD.MOV.U32 R132, RZ, RZ, R2 ;  /* 0x000000ffff847224 */ /* 0x000fe400078e0002 */
.L_x_19676:
[----:B------:R-:W-:Y:S05]  /*1a1c0*/  BSYNC B1 ;  /* 0x0000000000017941 */ /* 0x000fea0003800000 */
.L_x_19674:
        /* <DEDUP_REMOVED lines=16> */
.L_x_19680:
[----:B------:R-:W-:Y:S05]  /*1a2d0*/  BSYNC B2 ;  /* 0x0000000000027941 */ /* 0x000fea0003800000 */
.L_x_19679:
        /* <DEDUP_REMOVED lines=40> */
[----:B------:R-:W-:Y:S01]  /*1a560*/  IMAD.WIDE.U32 R6, R105, -0x2daee0ad, RZ ;  /* 0xd2511f5369067825 */ /* 0x000fe200078e00ff */
[----:B------:R-:W-:-:S04]  /*1a570*/  HFMA2.MMA R105, -RZ, RZ, 0, 0 ;  /* 0x00000000ff697435 */ /* 0x000fc800000001ff */
[----:B------:R-:W-:Y:S02]  /*1a580*/  LOP3.LUT R7, R7, UR26, R104, 0x96, !PT ;  /* 0x0000001a07077c12 */ /* 0x000fe4000f8e9668 */
.L_x_19678:
[----:B------:R-:W-:Y:S05]  /*1a590*/  BSYNC B1 ;  /* 0x0000000000017941 */ /* 0x000fea0003800000 */
.L_x_19677:
        /* <DEDUP_REMOVED lines=13> */
.L_x_19681:
        /* <DEDUP_REMOVED lines=12> */
.L_x_19684:
[----:B------:R-:W-:Y:S02]  /*1a730*/  MOV R132, R2 ;  /* 0x0000000200847202 */ /* 0x000fe40000000f00 */
.L_x_19685:
[----:B------:R-:W-:Y:S05]  /*1a740*/  BSYNC B1 ;  /* 0x0000000000017941 */ /* 0x000fea0003800000 */
.L_x_19683:
        /* <DEDUP_REMOVED lines=16> */
.L_x_19689:
[----:B------:R-:W-:Y:S05]  /*1a850*/  BSYNC B2 ;  /* 0x0000000000027941 */ /* 0x000fea0003800000 */
.L_x_19688:
        /* <DEDUP_REMOVED lines=43> */
.L_x_19687:
[----:B------:R-:W-:Y:S05]  /*1ab10*/  BSYNC B1 ;  /* 0x0000000000017941 */ /* 0x000fea0003800000 */
.L_x_19686:
        /* <DEDUP_REMOVED lines=10> */
.L_x_19682:
        /* <DEDUP_REMOVED lines=12> */
.L_x_19691:
[----:B------:R-:W-:Y:S02]  /*1ac80*/  IMAD.MOV.U32 R132, RZ, RZ, R2 ;  /* 0x000000ffff847224 */ /* 0x000fe400078e0002 */
.L_x_19692:
[----:B------:R-:W-:Y:S05]  /*1ac90*/  BSYNC B1 ;  /* 0x0000000000017941 */ /* 0x000fea0003800000 */
.L_x_19690:
        /* <DEDUP_REMOVED lines=16> */
.L_x_19696:
[----:B------:R-:W-:Y:S05]  /*1ada0*/  BSYNC B2 ;  /* 0x0000000000027941 */ /* 0x000fea0003800000 */
.L_x_19695:
        /* <DEDUP_REMOVED lines=43> */
.L_x_19694:
[----:B------:R-:W-:Y:S05]  /*1b060*/  BSYNC B1 ;  /* 0x0000000000017941 */ /* 0x000fea0003800000 */
.L_x_19693:
        /* <DEDUP_REMOVED lines=13> */
.L_x_19697:
        /* <DEDUP_REMOVED lines=12> */
.L_x_19700:
[----:B------:R-:W-:Y:S02]  /*1b200*/  IMAD.MOV.U32 R106, RZ, RZ, R2 ;  /* 0x000000ffff6a7224 */ /* 0x000fe400078e0002 */
.L_x_19701:
[----:B------:R-:W-:Y:S05]  /*1b210*/  BSYNC B1 ;  /* 0x0000000000017941 */ /* 0x000fea0003800000 */
.L_x_19699:
        /* <DEDUP_REMOVED lines=16> */
.L_x_19705:
[----:B------:R-:W-:Y:S05]  /*1b320*/  BSYNC B2 ;  /* 0x0000000000027941 */ /* 0x000fea0003800000 */
.L_x_19704:
        /* <DEDUP_REMOVED lines=43> */
.L_x_19703:
[----:B------:R-:W-:Y:S05]  /*1b5e0*/  BSYNC B1 ;  /* 0x0000000000017941 */ /* 0x000fea0003800000 */
.L_x_19702:
        /* <DEDUP_REMOVED lines=10> */
.L_x_19698:
        /* <DEDUP_REMOVED lines=12> */
.L_x_19707:
[----:B------:R-:W-:Y:S02]  /*1b750*/  IMAD.MOV.U32 R106, RZ, RZ, R2 ;  /* 0x000000ffff6a7224 */ /* 0x000fe400078e0002 */
.L_x_19708:
[----:B------:R-:W-:Y:S05]  /*1b760*/  BSYNC B1 ;  /* 0x0000000000017941 */ /* 0x000fea0003800000 */
.L_x_19706:
        /* <DEDUP_REMOVED lines=16> */
.L_x_19712:
[----:B------:R-:W-:Y:S05]  /*1b870*/  BSYNC B2 ;  /* 0x0000000000027941 */ /* 0x000fea0003800000 */
.L_x_19711:
        /* <DEDUP_REMOVED lines=43> */
.L_x_19710:
[----:B------:R-:W-:Y:S05]  /*1bb30*/  BSYNC B1 ;  /* 0x0000000000017941 */ /* 0x000fea0003800000 */
.L_x_19709:
        /* <DEDUP_REMOVED lines=10> */
[----:B------:R-:W-:Y:S01]  /*1bbe0*/  FADD.FTZ R161, R104, R161 ;  /* 0x000000a168a17221 */ /* 0x000fe20000010000 */
[----:B------:R-:W-:Y:S01]  /*1bbf0*/  MOV R104, R105 ;  /* 0x0000006900687202 */ /* 0x000fe20000000f00 */
[----:B------:R-:W-:Y:S05]  /*1bc00*/  BRA `(.L_x_19714) ;  /* 0x0000055000007947 */ /* 0x000fea0003800000 */
.L_x_19713:
        /* <DEDUP_REMOVED lines=12> */
.L_x_19716:
[----:B------:R-:W-:Y:S02]  /*1bcd0*/  IMAD.MOV.U32 R106, RZ, RZ, R2 ;  /* 0x000000ffff6a7224 */ /* 0x000fe400078e0002 */
.L_x_19717:
[----:B------:R-:W-:Y:S05]  /*1bce0*/  BSYNC B1 ;  /* 0x0000000000017941 */ /* 0x000fea0003800000 */
.L_x_19715:
        /* <DEDUP_REMOVED lines=16> */
.L_x_19721:
[----:B------:R-:W-:Y:S05]  /*1bdf0*/  BSYNC B2 ;  /* 0x0000000000027941 */ /* 0x000fea0003800000 */
.L_x_19720:
        /* <DEDUP_REMOVED lines=43> */
.L_x_19719:
[----:B------:R-:W-:Y:S05]  /*1c0b0*/  BSYNC B1 ;  /* 0x0000000000017941 */ /* 0x000fea0003800000 */
.L_x_19718:
        /* <DEDUP_REMOVED lines=10> */
.L_x_19714:
        /* <DEDUP_REMOVED lines=12> */
.L_x_19723:
[----:B------:R-:W-:Y:S02]  /*1c220*/  IMAD.MOV.U32 R106, RZ, RZ, R2 ;  /* 0x000000ffff6a7224 */ /* 0x000fe400078e0002 */
.L_x_19724:
[----:B------:R-:W-:Y:S05]  /*1c230*/  BSYNC B1 ;  /* 0x0000000000017941 */ /* 0x000fea0003800000 */
.L_x_19722:
        /* <DEDUP_REMOVED lines=16> */
.L_x_19728:
[----:B------:R-:W-:Y:S05]  /*1c340*/  BSYNC B2 ;  /* 0x0000000000027941 */ /* 0x000fea0003800000 */
.L_x_19727:
        /* <DEDUP_REMOVED lines=43> */
.L_x_19726:
[----:B------:R-:W-:Y:S05]  /*1c600*/  BSYNC B1 ;  /* 0x0000000000017941 */ /* 0x000fea0003800000 */
.L_x_19725:
        /* <DEDUP_REMOVED lines=14> */
.L_x_19729:
        /* <DEDUP_REMOVED lines=12> */
.L_x_19732:
[----:B------:R-:W-:Y:S02]  /*1c7b0*/  MOV R130, R2 ;  /* 0x0000000200827202 */ /* 0x000fe40000000f00 */
.L_x_19733:
[----:B------:R-:W-:Y:S05]  /*1c7c0*/  BSYNC B1 ;  /* 0x0000000000017941 */ /* 0x000fea0003800000 */
.L_x_19731:
        /* <DEDUP_REMOVED lines=18> */
.L_x_19737:
[----:B------:R-:W-:Y:S05]  /*1c8f0*/  BSYNC B2 ;  /* 0x0000000000027941 */ /* 0x000fea0003800000 */
.L_x_19736:
        /* <DEDUP_REMOVED lines=43> */
.L_x_19735:
[----:B------:R-:W-:Y:S05]  /*1cbb0*/  BSYNC B1 ;  /* 0x0000000000017941 */ /* 0x000fea0003800000 */
.L_x_19734:
        /* <DEDUP_REMOVED lines=9> */
[----:B------:R-:W-:-:S04]  /*1cc50*/  @P0 FADD.FTZ R164, R105, R164 ;  /* 0x000000a469a40221 */ /* 0x000fc80000010000 */
.L_x_19730:
        /* <DEDUP_REMOVED lines=88> */
.L_x_19738:
[----:B------:R-:W-:Y:S01]  /*1d1e0*/  FADD.FTZ R109, R109, R164 ;  /* 0x000000a46d6d7221 */ /* 0x000fe20000010000 */
[----:B------:R-:W-:Y:S05]  /*1d1f0*/  BRA.DIV ~URZ, `(.L_x_19739) ;  /* 0x000011527f007947 */ /* 0x000fea000b800000 */
[----:B0-----:R0:W1:Y:S02]  /*1d200*/  SHFL.BFLY PT, R106, R109, 0x1, 0x1f ;  /* 0x0c201f006d6a7f89 */ /* 0x00106400000e0000 */
.L_x_19743:
        /* <DEDUP_REMOVED lines=100> */
.L_x_19744:
        /* <DEDUP_REMOVED lines=28> */
[----:B------:R-:W-:Y:S01]  /*1da10*/  F2FP.PACK_AB R107, R106, R107 ;  /* 0x0000006b6a6b723e */ /* 0x000fe200000000ff */
        /* <DEDUP_REMOVED lines=9> */
[----:B------:R-:W-:Y:S01]  /*1dab0*/  F2FP.PACK_AB R106, R113, R106 ;  /* 0x0000006a716a723e */ /* 0x000fe200000000ff */
        /* <DEDUP_REMOVED lines=8> */
[----:B------:R-:W-:Y:S01]  /*1db40*/  F2FP.PACK_AB R104, R111, R104 ;  /* 0x000000686f68723e */ /* 0x000fe200000000ff */
[C---:B------:R-:W-:Y:S01]  /*1db50*/  FMUL.FTZ R114, R109.reuse, R114 ;  /* 0x000000726d727220 */ /* 0x040fe20000410000 */
[----:B------:R-:W-:Y:S01]  /*1db60*/  F2FP.PACK_AB R105, R134, R105 ;  /* 0x000000698669723e */ /* 0x000fe200000000ff */
        /* <DEDUP_REMOVED lines=37> */
[----:B0-----:R-:W-:Y:S01]  /*1ddc0*/  F2FP.PACK_AB R104, R114, R113 ;  /* 0x000000717268723e */ /* 0x001fe200000000ff */
[C---:B------:R-:W-:Y:S02]  /*1ddd0*/  FMUL.FTZ R125, R109.reuse, R125 ;  /* 0x0000007d6d7d7220 */ /* 0x040fe40000410000 */
[C---:B------:R-:W-:Y:S01]  /*1dde0*/  FMUL.FTZ R128, R109.reuse, R128 ;  /* 0x000000806d807220 */ /* 0x040fe20000410000 */
[----:B------:R-:W-:Y:S01]  /*1ddf0*/  F2FP.PACK_AB R106, R108, R115 ;  /* 0x000000736c6a723e */ /* 0x000fe200000000ff */
        /* <DEDUP_REMOVED lines=10> */
[----:B------:R-:W-:Y:S01]  /*1dea0*/  F2FP.PACK_AB R105, R128, R125 ;  /* 0x0000007d8069723e */ /* 0x000fe200000000ff */
[----:B------:R-:W-:Y:S01]  /*1deb0*/  FFMA.FTZ R108, R72, R139, R32 ;  /* 0x0000008b486c7223 */ /* 0x000fe20000010020 */
[----:B------:R-:W-:Y:S01]  /*1dec0*/  IADD3 R128, R116, 0x40, RZ ;  /* 0x0000004074807810 */ /* 0x000fe20007ffe0ff */
        /* <DEDUP_REMOVED lines=21> */
[----:B------:R-:W-:Y:S01]  /*1e020*/  F2FP.PACK_AB R119, R124, R119 ;  /* 0x000000777c77723e */ /* 0x000fe200000000ff */
        /* <DEDUP_REMOVED lines=17> */
[----:B------:R-:W-:Y:S02]  /*1e140*/  IMAD.MOV.U32 R133, RZ, RZ, 0x10 ;  /* 0x00000010ff857424 */ /* 0x000fe400078e00ff */
[----:B------:R-:W-:Y:S01]  /*1e150*/  FFMA.FTZ R153, R86, R153, R46 ;  /* 0x0000009956997223 */ /* 0x000fe2000001002e */
[----:B------:R-:W-:Y:S01]  /*1e160*/  F2FP.PACK_AB R110, R115, R110 ;  /* 0x0000006e736e723e */ /* 0x000fe200000000ff */
        /* <DEDUP_REMOVED lines=28> */
.L_x_19741:
[----:B------:R-:W-:Y:S05]  /*1e330*/  BSYNC B0 ;  /* 0x0000000000007941 */ /* 0x000fea0003800000 */
.L_x_19093:
[----:B------:R-:W-:Y:S05]  /*1e340*/  EXIT ;  /* 0x000000000000794d */ /* 0x000fea0003800000 */
.L_x_19739:
[----:B0-----:R-:W-:Y:S01]  /*1e350*/  IMAD.MOV.U32 R106, RZ, RZ, 0x1 ;  /* 0x00000001ff6a7424 */ /* 0x001fe200078e00ff */
[----:B------:R-:W-:Y:S01]  /*1e360*/  MOV R118, 0xffffffff ;  /* 0xffffffff00767802 */ /* 0x000fe20000000f00 */
[----:B------:R-:W-:Y:S01]  /*1e370*/  IMAD.MOV.U32 R107, RZ, RZ, 0x1f ;  /* 0x0000001fff6b7424 */ /* 0x000fe200078e00ff */
[----:B------:R-:W-:Y:S02]  /*1e380*/  MOV R104, 0x1e3a0 ;  /* 0x0001e3a000687802 */ /* 0x000fe40000000f00 */
[----:B------:R-:W-:Y:S05]  /*1e390*/  CALL.REL.NOINC `($__internal_47_$__cuda_sm70_shflsync_bfly_p) ;  /* 0x0000088000007944 */ /* 0x000fea0003c00000 */
[----:B01----:R-:W-:Y:S05]  /*1e3a0*/  BRA `(.L_x_19743) ;  /* 0xffffee6000007947 */ /* 0x003fea000383ffff */
.L_x_19740:
[----:B------:R-:W-:Y:S01]  /*1e3b0*/  IMAD.MOV.U32 R106, RZ, RZ, 0x2 ;  /* 0x00000002ff6a7424 */ /* 0x000fe200078e00ff */
[----:B------:R-:W-:Y:S01]  /*1e3c0*/  MOV R104, 0x1e400 ;  /* 0x0001e40000687802 */ /* 0x000fe20000000f00 */
[----:B------:R-:W-:Y:S02]  /*1e3d0*/  IMAD.MOV.U32 R107, RZ, RZ, 0x1f ;  /* 0x0000001fff6b7424 */ /* 0x000fe400078e00ff */
[----:B------:R-:W-:Y:S02]  /*1e3e0*/  IMAD.MOV.U32 R118, RZ, RZ, -0x1 ;  /* 0xffffffffff767424 */ /* 0x000fe400078e00ff */
[----:B------:R-:W-:Y:S05]  /*1e3f0*/  CALL.REL.NOINC `($__internal_47_$__cuda_sm70_shflsync_bfly_p) ;  /* 0x0000082000007944 */ /* 0x000fea0003c00000 */
[----:B01----:R-:W-:Y:S01]  /*1e400*/  FADD.FTZ R109, R109, R106 ;  /* 0x0000006a6d6d7221 */ /* 0x003fe20000010000 */
[----:B------:R-:W-:Y:S01]  /*1e410*/  MOV R118, 0xffffffff ;  /* 0xffffffff00767802 */ /* 0x000fe20000000f00 */
[----:B------:R-:W-:Y:S01]  /*1e420*/  IMAD.MOV.U32 R106, RZ, RZ, 0x4 ;  /* 0x00000004ff6a7424 */ /* 0x000fe200078e00ff */
[----:B------:R-:W-:Y:S01]  /*1e430*/  MOV R104, 0x1e460 ;  /* 0x0001e46000687802 */ /* 0x000fe20000000f00 */
[----:B------:R-:W-:-:S02]  /*1e440*/  IMAD.MOV.U32 R107, RZ, RZ, 0x1f ;  /* 0x0000001fff6b7424 */ /* 0x000fc400078e00ff */
[----:B------:R-:W-:Y:S05]  /*1e450*/  CALL.REL.NOINC `($__internal_47_$__cuda_sm70_shflsync_bfly_p) ;  /* 0x000007c000007944 */ /* 0x000fea0003c00000 */
[----:B01----:R-:W-:Y:S01]  /*1e460*/  FADD.FTZ R109, R109, R106 ;  /* 0x0000006a6d6d7221 */ /* 0x003fe20000010000 */
[----:B------:R-:W-:Y:S01]  /*1e470*/  MOV R104, 0x1e4c0 ;  /* 0x0001e4c000687802 */ /* 0x000fe20000000f00 */
[----:B------:R-:W-:-:S02]  /*1e480*/  IMAD.MOV.U32 R106, RZ, RZ, 0x8 ;  /* 0x00000008ff6a7424 */ /* 0x000fc400078e00ff */
[----:B------:R-:W-:Y:S02]  /*1e490*/  IMAD.MOV.U32 R107, RZ, RZ, 0x1f ;  /* 0x0000001fff6b7424 */ /* 0x000fe400078e00ff */
[----:B------:R-:W-:Y:S02]  /*1e4a0*/  IMAD.MOV.U32 R118, RZ, RZ, -0x1 ;  /* 0xffffffffff767424 */ /* 0x000fe400078e00ff */
[----:B------:R-:W-:Y:S05]  /*1e4b0*/  CALL.REL.NOINC `($__internal_47_$__cuda_sm70_shflsync_bfly_p) ;  /* 0x0000076000007944 */ /* 0x000fea0003c00000 */
[----:B01----:R-:W-:Y:S01]  /*1e4c0*/  FADD.FTZ R109, R109, R106 ;  /* 0x0000006a6d6d7221 */ /* 0x003fe20000010000 */
[----:B------:R-:W-:Y:S01]  /*1e4d0*/  MOV R118, 0xffffffff ;  /* 0xffffffff00767802 */ /* 0x000fe20000000f00 */
[----:B------:R-:W-:Y:S01]  /*1e4e0*/  IMAD.MOV.U32 R106, RZ, RZ, 0x10 ;  /* 0x00000010ff6a7424 */ /* 0x000fe200078e00ff */
[----:B------:R-:W-:Y:S01]  /*1e4f0*/  MOV R104, 0x1e520 ;  /* 0x0001e52000687802 */ /* 0x000fe20000000f00 */
[----:B------:R-:W-:Y:S02]  /*1e500*/  IMAD.MOV.U32 R107, RZ, RZ, 0x1f ;  /* 0x0000001fff6b7424 */ /* 0x000fe400078e00ff */
[----:B------:R-:W-:Y:S05]  /*1e510*/  CALL.REL.NOINC `($__internal_47_$__cuda_sm70_shflsync_bfly_p) ;  /* 0x0000070000007944 */ /* 0x000fea0003c00000 */
        /* <DEDUP_REMOVED lines=86> */
[----:B------:R-:W-:Y:S05]  /*1ea80*/  CALL.REL.NOINC `($__internal_47_$__cuda_sm70_shflsync_bfly_p) ;  /* 0x0000019000007944 */ /* 0x000fea0003c00000 */
[----:B01----:R-:W-:Y:S01]  /*1ea90*/  FADD.FTZ R109, R109, R106 ;  /* 0x0000006a6d6d7221 */ /* 0x003fe20000010000 */
[----:B------:R-:W-:Y:S01]  /*1eaa0*/  MOV R118, 0xffffffff ;  /* 0xffffffff00767802 */ /* 0x000fe20000000f00 */
[----:B------:R-:W-:Y:S01]  /*1eab0*/  IMAD.MOV.U32 R106, RZ, RZ, 0x2 ;  /* 0x00000002ff6a7424 */ /* 0x000fe200078e00ff */
[----:B------:R-:W-:Y:S01]  /*1eac0*/  MOV R104, 0x1eaf0 ;  /* 0x0001eaf000687802 */ /* 0x000fe20000000f00 */
[----:B------:R-:W-:Y:S02]  /*1ead0*/  IMAD.MOV.U32 R107, RZ, RZ, 0x1f ;  /* 0x0000001fff6b7424 */ /* 0x000fe400078e00ff */
[----:B------:R-:W-:Y:S05]  /*1eae0*/  CALL.REL.NOINC `($__internal_47_$__cuda_sm70_shflsync_bfly_p) ;  /* 0x0000013000007944 */ /* 0x000fea0003c00000 */
[----:B01----:R-:W-:Y:S01]  /*1eaf0*/  FADD.FTZ R109, R109, R106 ;  /* 0x0000006a6d6d7221 */ /* 0x003fe20000010000 */
[----:B------:R-:W-:Y:S01]  /*1eb00*/  MOV R104, 0x1eb50 ;  /* 0x0001eb5000687802 */ /* 0x000fe20000000f00 */
[----:B------:R-:W-:Y:S02]  /*1eb10*/  IMAD.MOV.U32 R106, RZ, RZ, 0x4 ;  /* 0x00000004ff6a7424 */ /* 0x000fe400078e00ff */
[----:B------:R-:W-:Y:S02]  /*1eb20*/  IMAD.MOV.U32 R107, RZ, RZ, 0x1f ;  /* 0x0000001fff6b7424 */ /* 0x000fe400078e00ff */
[----:B------:R-:W-:-:S02]  /*1eb30*/  IMAD.MOV.U32 R118, RZ, RZ, -0x1 ;  /* 0xffffffffff767424 */ /* 0x000fc400078e00ff */
        /* <DEDUP_REMOVED lines=13> */
[----:B01----:R-:W-:Y:S05]  /*1ec10*/  BRA `(.L_x_19744) ;  /* 0xffffec3000007947 */ /* 0x003fea000383ffff */
        .weak           $__internal_47_$__cuda_sm70_shflsync_bfly_p
        .type           $__internal_47_$__cuda_sm70_shflsync_bfly_p,@function
        .size           $__internal_47_$__cuda_sm70_shflsync_bfly_p,(.L_x_33025 - $__internal_47_$__cuda_sm70_shflsync_bfly_p)
$__internal_47_$__cuda_sm70_shflsync_bfly_p:
[----:B------:R-:W-:Y:S01]  /*1ec20*/  IMAD.MOV.U32 R105, RZ, RZ, 0x0 ;  /* 0x00000000ff697424 */ /* 0x000fe200078e00ff */
[----:B------:R-:W-:Y:S04]  /*1ec30*/  WARPSYNC R118 ;  /* 0x0000007600007348 */ /* 0x000fe80003800000 */
[----:B------:R0:W1:Y:S01]  /*1ec40*/  SHFL.BFLY PT, R106, R109, R106, R107 ;  /* 0x0c00006a6d6a7389 */ /* 0x00006200000e006b */
[----:B------:R-:W-:Y:S05]  /*1ec50*/  RET.REL.NODEC R104 `(_ZN10layer_norm31ln_parallel_residual_fwd_kernelINS_13Kernel_traitsIf6__halfS2_S2_fjLj1280ELj1ELj4ELj1ELj16ENS_18Kernel_traits_baseILj1280EfS2_S2_S2_fjLj128EEEEELb1ELb1ELb1EEEvNS_9FwdParamsE) ;  /* 0xfffe13a068007950 */ /* 0x000fea0003c3ffff */
.L_x_19745:
        /* <DEDUP_REMOVED lines=10> */
.L_x_33025:


//--------------------- .text._ZN10layer_norm31ln_parallel_residual_fwd_kernelINS_13Kernel_traitsI6__halfS2_fS2_fjLj1280ELj1ELj4ELj1ELj16ENS_18Kernel_traits_baseILj1280ES2_S2_fS2_fjLj128EEEEELb0ELb0ELb0EEEvNS_9FwdParamsE --------------------------
	.section	.text._ZN10layer_norm31ln_parallel_residual_fwd_kernelINS_13Kernel_traitsI6__halfS2_fS2_fjLj1280ELj1ELj4ELj1ELj16ENS_18Kernel_traits_baseILj1280ES2_S2_fS2_fjLj128EEEEELb0ELb0ELb0EEEvNS_9FwdParamsE,"ax",@progbits
	.sectioninfo	@"SHI_REGISTERS=239"
	.align	128
        .global         _ZN10layer_norm31ln_parallel_residual_fwd_kernelINS_13Kernel_traitsI6__halfS2_fS2_fjLj1280ELj1ELj4ELj1ELj16ENS_18Kernel_traits_baseILj1280ES2_S2_fS2_fjLj128EEEEELb0ELb0ELb0EEEvNS_9FwdParamsE
        .type           _ZN10layer_norm31ln_parallel_residual_fwd_kernelINS_13Kernel_traitsI6__halfS2_fS2_fjLj1280ELj1ELj4ELj1ELj16ENS_18Kernel_traits_baseILj1280ES2_S2_fS2_fjLj128EEEEELb0ELb0ELb0EEEvNS_9FwdParamsE,@function
        .size           _ZN10layer_norm31ln_parallel_residual_fwd_kernelINS_13Kernel_traitsI6__halfS2_fS2_fjLj1280ELj1ELj4ELj1ELj16ENS_18Kernel_traits_baseILj1280ES2_S2_fS2_fjLj128EEEEELb0ELb0ELb0EEEvNS_9FwdParamsE,(.L_x_33026 - _ZN10layer_norm31ln_parallel_residual_fwd_kernelINS_13Kernel_traitsI6__halfS2_fS2_fjLj1280ELj1ELj4ELj1ELj16ENS_18Kernel_traits_baseILj1280ES2_S2_fS2_fjLj128EEEEELb0ELb0ELb0EEEvNS_9FwdParamsE)
        .other          _ZN10layer_norm31ln_parallel_residual_fwd_kernelINS_13Kernel_traitsI6__halfS2_fS2_fjLj1280ELj1ELj4ELj1ELj16ENS_18Kernel_traits_baseILj1280ES2_S2_fS2_fjLj128EEEEELb0ELb0ELb0EEEvNS_9FwdParamsE,@"STO_CUDA_ENTRY STV_DEFAULT"
_ZN10layer_norm31ln_parallel_residual_fwd_kernelINS_13Kernel_traitsI6__halfS2_fS2_fjLj1280ELj1ELj4ELj1ELj16ENS_18Kernel_traits_baseILj1280ES2_S2_fS2_fjLj128EEEEELb0ELb0ELb0EEEvNS_9FwdParamsE:
.text._ZN10layer_norm31ln_parallel_residual_fwd_kernelINS_13Kernel_traitsI6__halfS2_fS2_fjLj1280ELj1ELj4ELj1ELj16ENS_18Kernel_traits_baseILj1280ES2_S2_fS2_fjLj128EEEEELb0ELb0ELb0EEEvNS_9FwdParamsE:
        /* <DEDUP_REMOVED lines=42> */
.L_x_19747:
[----:B01----:R-:W-:Y:S05]  /*02a0*/  BSYNC B0 ;  /* 0x0000000000007941 */ /* 0x003fea0003800000 */
.L_x_19746:
        /* <DEDUP_REMOVED lines=25> */
.L_x_19749:
[----:B------:R-:W-:Y:S05]  /*0440*/  BSYNC B0 ;  /* 0x0000000000007941 */ /* 0x000fea0003800000 */
.L_x_19748:
        /* <DEDUP_REMOVED lines=25> */
.L_x_19751:
[----:B------:R-:W-:Y:S05]  /*05e0*/  BSYNC B0 ;  /* 0x0000000000007941 */ /* 0x000fea0003800000 */
.L_x_19750:
        /* <DEDUP_REMOVED lines=25> */
.L_x_19753:
[----:B------:R-:W-:Y:S05]  /*0780*/  BSYNC B0 ;  /* 0x0000000000007941 */ /* 0x000fea0003800000 */
.L_x_19752:
        /* <DEDUP_REMOVED lines=27> */
.L_x_19755:
[----:B0-----:R-:W-:Y:S05]  /*0940*/  BSYNC B0 ;  /* 0x0000000000007941 */ /* 0x001fea0003800000 */
.L_x_19754:
[----:B------:R-:W-:-:S13]  /*0950*/  ISETP.GE.AND P2, PT, R223, c[0x0][0x164], PT ;  /* 0x00005900df007a0c */ /* 0x000fda0003f46270 */
[----:B------:R-:W-:Y:S05]  /*0960*/  @P2 EXIT ;  /* 0x000000000000294d */ /* 0x000fea0003800000 */
        /* <DEDUP_REMOVED lines=41> */
[--C-:B------:R-:W-:Y:S02]  /*0c00*/  HADD2.F32 R44, -RZ, R49.reuse.H0_H0 ;  /* 0x20000031ff2c7230 */ /* 0x100fe40000004100 */
[----:B------:R-:W-:-:S02]  /*0c10*/  HADD2.F32 R45, -RZ, R49.H1_H1 ;  /* 0x30000031ff2d7230 */ /* 0x000fc40000004100 */
[--C-:B------:R-:W-:Y:S02]  /*0c20*/  HADD2.F32 R46, -RZ, R50.reuse.H0_H0 ;  /* 0x20000032ff2e7230 */ /* 0x100fe40000004100 */
[----:B------:R-:W-:Y:S02]  /*0c30*/  HADD2.F32 R47, -RZ, R50.H1_H1 ;  /* 0x30000032ff2f7230 */ /* 0x000fe40000004100 */
        /* <DEDUP_REMOVED lines=116> */
.L_x_19859:
        /* <DEDUP_REMOVED lines=24> */
[----:B------:R-:W-:Y:S01]  /*1500*/  ISETP.NE.AND.EX P3, PT, RZ, c[0x0][0x17c], PT, P3 ;  /* 0x00005f00ff007a0c */ /* 0x000fe20003f65330 */
[----:B--2---:R-:W-:-:S12]  /*1510*/  HADD2.F32 R64, -RZ, R68.H0_H0 ;  /* 0x20000044ff407230 */ /* 0x004fd80000004100 */
[----:B------:R-:W-:Y:S05]  /*1520*/  @P3 BRA `(.L_x_19758) ;  /* 0x0000003000003947 */ /* 0x000fea0003800000 */
[----:B0-----:R-:W-:Y:S05]  /*1530*/  @!P2 BRA `(.L_x_19759) ;  /* 0x000000500000a947 */ /* 0x001fea0003800000 */
[----:B-----5:R-:W-:Y:S01]  /*1540*/  FADD.FTZ R64, R56, R64 ;  /* 0x0000004038407221 */ /* 0x020fe20000010000 */
[----:B------:R-:W-:Y:S05]  /*1550*/  BRA `(.L_x_19759) ;  /* 0x0000003000007947 */ /* 0x000fea0003800000 */
.L_x_19758:
[----:B0----5:R-:W-:-:S05]  /*1560*/  HADD2.F32 R65, -RZ, R52.H0_H0 ;  /* 0x20000034ff417230 */ /* 0x021fca0000004100 */
[----:B------:R-:W-:-:S04]  /*1570*/  FADD.FTZ R64, R65, R64 ;  /* 0x0000004041407221 */ /* 0x000fc80000010000 */
[----:B------:R-:W-:Y:S02]  /*1580*/  @P2 FADD.FTZ R64, R56, R64 ;  /* 0x0000004038402221 */ /* 0x000fe40000010000 */
.L_x_19759:
[----:B------:R-:W-:Y:S01]  /*1590*/  HADD2.F32 R65, -RZ, R68.H1_H1 ;  /* 0x30000044ff417230 */ /* 0x000fe20000004100 */
[----:B------:R-:W-:Y:S05]  /*15a0*/  @P3 BRA `(.L_x_19760) ;  /* 0x0000003000003947 */ /* 0x000fea0003800000 */
[----:B------:R-:W-:Y:S05]  /*15b0*/  @!P2 BRA `(.L_x_19761) ;  /* 0x000000500000a947 */ /* 0x000fea0003800000 */
[----:B-----5:R-:W-:Y:S01]  /*15c0*/  FADD.FTZ R65, R57, R65 ;  /* 0x0000004139417221 */ /* 0x020fe20000010000 */
[----:B------:R-:W-:Y:S05]  /*15d0*/  BRA `(.L_x_19761) ;  /* 0x0000003000007947 */ /* 0x000fea0003800000 */
.L_x_19760:
[----:B-----5:R-:W-:-:S05]  /*15e0*/  HADD2.F32 R66, -RZ, R52.H1_H1 ;  /* 0x30000034ff427230 */ /* 0x020fca0000004100 */
[----:B------:R-:W-:-:S04]  /*15f0*/  FADD.FTZ R65, R66, R65 ;  /* 0x0000004142417221 */ /* 0x000fc80000010000 */
[----:B------:R-:W-:Y:S02]  /*1600*/  @P2 FADD.FTZ R65, R57, R65 ;  /* 0x0000004139412221 */ /* 0x000fe40000010000 */
.L_x_19761:
[----:B------:R-:W-:Y:S01]  /*1610*/  HADD2.F32 R66, -RZ, R69.H0_H0 ;  /* 0x20000045ff427230 */ /* 0x000fe20000004100 */
[----:B------:R-:W-:Y:S05]  /*1620*/  @P3 BRA `(.L_x_19762) ;  /* 0x0000003000003947 */ /* 0x000fea0003800000 */
[----:B------:R-:W-:Y:S05]  /*1630*/  @!P2 BRA `(.L_x_19763) ;  /* 0x000000500000a947 */ /* 0x000fea0003800000 */
[----:B-----5:R-:W-:Y:S01]  /*1640*/  FADD.FTZ R66, R58, R66 ;  /* 0x000000423a427221 */ /* 0x020fe20000010000 */
[----:B------:R-:W-:Y:S05]  /*1650*/  BRA `(.L_x_19763) ;  /* 0x0000003000007947 */ /* 0x000fea0003800000 */
.L_x_19762:
[----:B-----5:R-:W-:-:S05]  /*1660*/  HADD2.F32 R67, -RZ, R53.H0_H0 ;  /* 0x20000035ff437230 */ /* 0x020fca0000004100 */
[----:B------:R-:W-:-:S04]  /*1670*/  FADD.FTZ R66, R67, R66 ;  /* 0x0000004243427221 */ /* 0x000fc80000010000 */
[----:B------:R-:W-:Y:S02]  /*1680*/  @P2 FADD.FTZ R66, R58, R66 ;  /* 0x000000423a422221 */ /* 0x000fe40000010000 */
.L_x_19763:
[----:B------:R-:W-:Y:S01]  /*1690*/  HADD2.F32 R67, -RZ, R69.H1_H1 ;  /* 0x30000045ff437230 */ /* 0x000fe20000004100 */
[----:B------:R-:W-:Y:S05]  /*16a0*/  @P3 BRA `(.L_x_19764) ;  /* 0x0000003000003947 */ /* 0x000fea0003800000 */
[----:B------:R-:W-:Y:S05]  /*16b0*/  @!P2 BRA `(.L_x_19765) ;  /* 0x000000500000a947 */ /* 0x000fea0003800000 */
[----:B-----5:R-:W-:Y:S01]  /*16c0*/  FADD.FTZ R67, R59, R67 ;  /* 0x000000433b437221 */ /* 0x020fe20000010000 */
[----:B------:R-:W-:Y:S05]  /*16d0*/  BRA `(.L_x_19765) ;  /* 0x0000003000007947 */ /* 0x000fea0003800000 */
.L_x_19764:
[----:B-----5:R-:W-:-:S05]  /*16e0*/  HADD2.F32 R68, -RZ, R53.H1_H1 ;  /* 0x30000035ff447230 */ /* 0x020fca0000004100 */
[----:B------:R-:W-:-:S04]  /*16f0*/  FADD.FTZ R67, R68, R67 ;  /* 0x0000004344437221 */ /* 0x000fc80000010000 */
[----:B------:R-:W-:Y:S02]  /*1700*/  @P2 FADD.FTZ R67, R59, R67 ;  /* 0x000000433b432221 */ /* 0x000fe40000010000 */
.L_x_19765:
[----:B------:R-:W-:Y:S01]  /*1710*/  HADD2.F32 R68, -RZ, R70.H0_H0 ;  /* 0x20000046ff447230 */ /* 0x000fe20000004100 */
[----:B------:R-:W-:Y:S05]  /*1720*/  @P3 BRA `(.L_x_19766) ;  /* 0x0000003000003947 */ /* 0x000fea0003800000 */
[----:B------:R-:W-:Y:S05]  /*1730*/  @!P2 BRA `(.L_x_19767) ;  /* 0x000000500000a947 */ /* 0x000fea0003800000 */
[----:B-----5:R-:W-:Y:S01]  /*1740*/  FADD.FTZ R68, R60, R68 ;  /* 0x000000443c447221 */ /* 0x020fe20000010000 */
[----:B------:R-:W-:Y:S05]  /*1750*/  BRA `(.L_x_19767) ;  /* 0x0000003000007947 */ /* 0x000fea0003800000 */
.L_x_19766:
[----:B-----5:R-:W-:-:S05]  /*1760*/  HADD2.F32 R69, -RZ, R54.H0_H0 ;  /* 0x20000036ff457230 */ /* 0x020fca0000004100 */
[----:B------:R-:W-:-:S04]  /*1770*/  FADD.FTZ R68, R69, R68 ;  /* 0x0000004445447221 */ /* 0x000fc80000010000 */
[----:B------:R-:W-:Y:S02]  /*1780*/  @P2 FADD.FTZ R68, R60, R68 ;  /* 0x000000443c442221 */ /* 0x000fe40000010000 */
.L_x_19767:
[----:B------:R-:W-:Y:S01]  /*1790*/  HADD2.F32 R69, -RZ, R70.H1_H1 ;  /* 0x30000046ff457230 */ /* 0x000fe20000004100 */
[----:B------:R-:W-:Y:S05]  /*17a0*/  @P3 BRA `(.L_x_19768) ;  /* 0x0000003000003947 */ /* 0x000fea0003800000 */
[----:B------:R-:W-:Y:S05]  /*17b0*/  @!P2 BRA `(.L_x_19769) ;  /* 0x000000500000a947 */ /* 0x000fea0003800000 */
[----:B-----5:R-:W-:Y:S01]  /*17c0*/  FADD.FTZ R69, R61, R69 ;  /* 0x000000453d457221 */ /* 0x020fe20000010000 */
[----:B------:R-:W-:Y:S05]  /*17d0*/  BRA `(.L_x_19769) ;  /* 0x0000003000007947 */ /* 0x000fea0003800000 */
.L_x_19768:
[----:B-----5:R-:W-:-:S05]  /*17e0*/  HADD2.F32 R70, -RZ, R54.H1_H1 ;  /* 0x30000036ff467230 */ /* 0x020fca0000004100 */
[----:B------:R-:W-:-:S04]  /*17f0*/  FADD.FTZ R69, R70, R69 ;  /* 0x0000004546457221 */ /* 0x000fc80000010000 */
[----:B------:R-:W-:Y:S02]  /*1800*/  @P2 FADD.FTZ R69, R61, R69 ;  /* 0x000000453d452221 */ /* 0x000fe40000010000 */
.L_x_19769:
[----:B------:R-:W-:Y:S01]  /*1810*/  HADD2.F32 R70, -RZ, R71.H0_H0 ;  /* 0x20000047ff467230 */ /* 0x000fe20000004100 */
[----:B------:R-:W-:Y:S05]  /*1820*/  @P3 BRA `(.L_x_19770) ;  /* 0x0000003000003947 */ /* 0x000fea0003800000 */
[----:B------:R-:W-:Y:S05]  /*1830*/  @!P2 BRA `(.L_x_19771) ;  /* 0x000000500000a947 */ /* 0x000fea0003800000 */
[----:B-----5:R-:W-:Y:S01]  /*1840*/  FADD.FTZ R70, R62, R70 ;  /* 0x000000463e467221 */ /* 0x020fe20000010000 */
[----:B------:R-:W-:Y:S05]  /*1850*/  BRA `(.L_x_19771) ;  /* 0x0000003000007947 */ /* 0x000fea0003800000 */
.L_x_19770:
[----:B-----5:R-:W-:-:S05]  /*1860*/  HADD2.F32 R105, -RZ, R55.H0_H0 ;  /* 0x20000037ff697230 */ /* 0x020fca0000004100 */
[----:B------:R-:W-:-:S04]  /*1870*/  FADD.FTZ R70, R105, R70 ;  /* 0x0000004669467221 */ /* 0x000fc80000010000 */
[----:B------:R-:W-:Y:S02]  /*1880*/  @P2 FADD.FTZ R70, R62, R70 ;  /* 0x000000463e462221 */ /* 0x000fe40000010000 */
.L_x_19771:
[----:B------:R-:W-:Y:S01]  /*1890*/  HADD2.F32 R71, -RZ, R71.H1_H1 ;  /* 0x30000047ff477230 */ /* 0x000fe20000004100 */
[----:B------:R-:W-:Y:S05]  /*18a0*/  @P3 BRA `(.L_x_19772) ;  /* 0x0000003000003947 */ /* 0x000fea0003800000 */
[----:B------:R-:W-:Y:S05]  /*18b0*/  @!P2 BRA `(.L_x_19773) ;  /* 0x000000500000a947 */ /* 0x000fea0003800000 */
[----:B-----5:R-:W-:Y:S01]  /*18c0*/  FADD.FTZ R71, R63, R71 ;  /* 0x000000473f477221 */ /* 0x020fe20000010000 */
[----:B------:R-:W-:Y:S05]  /*18d0*/  BRA `(.L_x_19773) ;  /* 0x0000003000007947 */ /* 0x000fea0003800000 */
.L_x_19772:
[----:B-----5:R-:W-:-:S05]  /*18e0*/  HADD2.F32 R104, -RZ, R55.H1_H1 ;  /* 0x30000037ff687230 */ /* 0x020fca0000004100 */
[----:B------:R-:W-:-:S04]  /*18f0*/  FADD.FTZ R71, R104, R71 ;  /* 0x0000004768477221 */ /* 0x000fc80000010000 */
[----:B------:R-:W-:Y:S02]  /*1900*/  @P2 FADD.FTZ R71, R63, R71 ;  /* 0x000000473f472221 */ /* 0x000fe40000010000 */
.L_x_19773:
[C---:B------:R-:W-:Y:S02]  /*1910*/  LEA R104, P2, R222.reuse, c[0x0][0x188], 0x5 ;  /* 0x00006200de687a11 */ /* 0x040fe400078428ff */
[C---:B------:R-:W-:Y:S02]  /*1920*/  IADD3 R107, R222.reuse, 0x20, RZ ;  /* 0x00000020de6b7810 */ /* 0x040fe40007ffe0ff */
[----:B------:R-:W-:-:S05]  /*1930*/  LEA.HI.X R105, R222, c[0x0][0x18c], RZ, 0x5, P2 ;  /* 0x00006300de697a11 */ /* 0x000fca00010f2cff */
[----:B------:R0:W-:Y:S04]  /*1940*/  STG.E.128 [R104.64], R64 ;  /* 0x0000004068007986 */ /* 0x0001e8000c101d04 */
[----:B------:R0:W-:Y:S02]  /*1950*/  STG.E.128 [R104.64+0x10], R68 ;  /* 0x0000104468007986 */ /* 0x0001e4000c101d04 */
.L_x_19757:
[----:B------:R-:W-:Y:S05]  /*1960*/  BSYNC B0 ;  /* 0x0000000000007941 */ /* 0x000fea0003800000 */
.L_x_19756:
        /* <DEDUP_REMOVED lines=13> */
[----:B0-----:R-:W-:-:S04]  /*1a40*/  @P2 LEA R104, P4, R107, c[0x0][0x180], 0x5 ;  /* 0x000060006b682a11 */ /* 0x001fc800078828ff */
[----:B------:R-:W-:-:S05]  /*1a50*/  @P2 LEA.HI.X R105, R107, c[0x0][0x184], RZ, 0x5, P4 ;  /* 0x000061006b692a11 */ /* 0x000fca00020f2cff */
[----:B------:R1:W5:Y:S04]  /*1a60*/  @P2 LDG.E.128 R56, [R104.64] ;  /* 0x0000000468382981 */ /* 0x000368000c1e1d00 */
[----:B------:R1:W5:Y:S01]  /*1a70*/  @P2 LDG.E.128 R60, [R104.64+0x10] ;  /* 0x00001004683c2981 */ /* 0x000362000c1e1d00 */
[----:B------:R-:W-:-:S04]  /*1a80*/  ISETP.NE.U32.AND P3, PT, RZ, c[0x0][0x178], PT ;  /* 0x00005e00ff007a0c */ /* 0x000fc80003f65070 */
[----:B------:R-:W-:Y:S01]  /*1a90*/  ISETP.NE.AND.EX P3, PT, RZ, c[0x0][0x17c], PT, P3 ;  /* 0x00005f00ff007a0c */ /* 0x000fe20003f65330 */
[----:B--2---:R-:W-:-:S12]  /*1aa0*/  HADD2.F32 R72, -RZ, R76.H0_H0 ;  /* 0x2000004cff487230 */ /* 0x004fd80000004100 */
[----:B------:R-:W-:Y:S05]  /*1ab0*/  @P3 BRA `(.L_x_19776) ;  /* 0x0000003000003947 */ /* 0x000fea0003800000 */
[----:B-1----:R-:W-:Y:S05]  /*1ac0*/  @!P2 BRA `(.L_x_19777) ;  /* 0x000000500000a947 */ /* 0x002fea0003800000 */
[----:B-----5:R-:W-:Y:S01]  /*1ad0*/  FADD.FTZ R72, R56, R72 ;  /* 0x0000004838487221 */ /* 0x020fe20000010000 */
[----:B------:R-:W-:Y:S05]  /*1ae0*/  BRA `(.L_x_19777) ;  /* 0x0000003000007947 */ /* 0x000fea0003800000 */
.L_x_19776:
[----:B-1---5:R-:W-:-:S05]  /*1af0*/  HADD2.F32 R73, -RZ, R52.H0_H0 ;  /* 0x20000034ff497230 */ /* 0x022fca0000004100 */
[----:B------:R-:W-:-:S04]  /*1b00*/  FADD.FTZ R72, R73, R72 ;  /* 0x0000004849487221 */ /* 0x000fc80000010000 */
[----:B------:R-:W-:Y:S02]  /*1b10*/  @P2 FADD.FTZ R72, R56, R72 ;  /* 0x0000004838482221 */ /* 0x000fe40000010000 */
.L_x_19777:
[----:B------:R-:W-:Y:S01]  /*1b20*/  HADD2.F32 R73, -RZ, R76.H1_H1 ;  /* 0x3000004cff497230 */ /* 0x000fe20000004100 */
[----:B------:R-:W-:Y:S05]  /*1b30*/  @P3 BRA `(.L_x_19778) ;  /* 0x0000003000003947 */ /* 0x000fea0003800000 */
[----:B------:R-:W-:Y:S05]  /*1b40*/  @!P2 BRA `(.L_x_19779) ;  /* 0x000000500000a947 */ /* 0x000fea0003800000 */
[----:B-----5:R-:W-:Y:S01]  /*1b50*/  FADD.FTZ R73, R57, R73 ;  /* 0x0000004939497221 */ /* 0x020fe20000010000 */
[----:B------:R-:W-:Y:S05]  /*1b60*/  BRA `(.L_x_19779) ;  /* 0x0000003000007947 */ /* 0x000fea0003800000 */
.L_x_19778:
[----:B-----5:R-:W-:-:S05]  /*1b70*/  HADD2.F32 R74, -RZ, R52.H1_H1 ;  /* 0x30000034ff4a7230 */ /* 0x020fca0000004100 */
[----:B------:R-:W-:-:S04]  /*1b80*/  FADD.FTZ R73, R74, R73 ;  /* 0x000000494a497221 */ /* 0x000fc80000010000 */
[----:B------:R-:W-:Y:S02]  /*1b90*/  @P2 FADD.FTZ R73, R57, R73 ;  /* 0x0000004939492221 */ /* 0x000fe40000010000 */
.L_x_19779:
[----:B------:R-:W-:Y:S01]  /*1ba0*/  HADD2.F32 R74, -RZ, R77.H0_H0 ;  /* 0x2000004dff4a7230 */ /* 0x000fe20000004100 */
[----:B------:R-:W-:Y:S05]  /*1bb0*/  @P3 BRA `(.L_x_19780) ;  /* 0x0000003000003947 */ /* 0x000fea0003800000 */
[----:B------:R-:W-:Y:S05]  /*1bc0*/  @!P2 BRA `(.L_x_19781) ;  /* 0x000000500000a947 */ /* 0x000fea0003800000 */
[----:B-----5:R-:W-:Y:S01]  /*1bd0*/  FADD.FTZ R74, R58, R74 ;  /* 0x0000004a3a4a7221 */ /* 0x020fe20000010000 */
[----:B------:R-:W-:Y:S05]  /*1be0*/  BRA `(.L_x_19781) ;  /* 0x0000003000007947 */ /* 0x000fea0003800000 */
.L_x_19780:
[----:B-----5:R-:W-:-:S05]  /*1bf0*/  HADD2.F32 R75, -RZ, R53.H0_H0 ;  /* 0x20000035ff4b7230 */ /* 0x020fca0000004100 */
[----:B------:R-:W-:-:S04]  /*1c00*/  FADD.FTZ R74, R75, R74 ;  /* 0x0000004a4b4a7221 */ /* 0x000fc80000010000 */
[----:B------:R-:W-:Y:S02]  /*1c10*/  @P2 FADD.FTZ R74, R58, R74 ;  /* 0x0000004a3a4a2221 */ /* 0x000fe40000010000 */
.L_x_19781:
[----:B------:R-:W-:Y:S01]  /*1c20*/  HADD2.F32 R75, -RZ, R77.H1_H1 ;  /* 0x3000004dff4b7230 */ /* 0x000fe20000004100 */
[----:B------:R-:W-:Y:S05]  /*1c30*/  @P3 BRA `(.L_x_19782) ;  /* 0x0000003000003947 */ /* 0x000fea0003800000 */
[----:B------:R-:W-:Y:S05]  /*1c40*/  @!P2 BRA `(.L_x_19783) ;  /* 0x000000500000a947 */ /* 0x000fea0003800000 */
[----:B-----5:R-:W-:Y:S01]  /*1c50*/  FADD.FTZ R75, R59, R75 ;  /* 0x0000004b3b4b7221 */ /* 0x020fe20000010000 */
[----:B------:R-:W-:Y:S05]  /*1c60*/  BRA `(.L_x_19783) ;  /* 0x0000003000007947 */ /* 0x000fea0003800000 */
.L_x_19782:
[----:B-----5:R-:W-:-:S05]  /*1c70*/  HADD2.F32 R76, -RZ, R53.H1_H1 ;  /* 0x30000035ff4c7230 */ /* 0x020fca0000004100 */
[----:B------:R-:W-:-:S04]  /*1c80*/  FADD.FTZ R75, R76, R75 ;  /* 0x0000004b4c4b7221 */ /* 0x000fc80000010000 */
[----:B------:R-:W-:Y:S02]  /*1c90*/  @P2 FADD.FTZ R75, R59, R75 ;  /* 0x0000004b3b4b2221 */ /* 0x000fe40000010000 */
.L_x_19783:
[----:B------:R-:W-:Y:S01]  /*1ca0*/  HADD2.F32 R76, -RZ, R78.H0_H0 ;  /* 0x2000004eff4c7230 */ /* 0x000fe20000004100 */
[----:B------:R-:W-:Y:S05]  /*1cb0*/  @P3 BRA `(.L_x_19784) ;  /* 0x0000003000003947 */ /* 0x000fea0003800000 */
[----:B------:R-:W-:Y:S05]  /*1cc0*/  @!P2 BRA `(.L_x_19785) ;  /* 0x000000500000a947 */ /* 0x000fea0003800000 */
[----:B-----5:R-:W-:Y:S01]  /*1cd0*/  FADD.FTZ R76, R60, R76 ;  /* 0x0000004c3c4c7221 */ /* 0x020fe20000010000 */
[----:B------:R-:W-:Y:S05]  /*1ce0*/  BRA `(.L_x_19785) ;  /* 0x0000003000007947 */ /* 0x000fea0003800000 */
.L_x_19784:
[----:B-----5:R-:W-:-:S05]  /*1cf0*/  HADD2.F32 R77, -RZ, R54.H0_H0 ;  /* 0x20000036ff4d7230 */ /* 0x020fca0000004100 */
[----:B------:R-:W-:-:S04]  /*1d00*/  FADD.FTZ R76, R77, R76 ;  /* 0x0000004c4d4c7221 */ /* 0x000fc80000010000 */
[----:B------:R-:W-:Y:S02]  /*1d10*/  @P2 FADD.FTZ R76, R60, R76 ;  /* 0x0000004c3c4c2221 */ /* 0x000fe40000010000 */
.L_x_19785:
[----:B------:R-:W-:Y:S01]  /*1d20*/  HADD2.F32 R77, -RZ, R78.H1_H1 ;  /* 0x3000004eff4d7230 */ /* 0x000fe20000004100 */
[----:B------:R-:W-:Y:S05]  /*1d30*/  @P3 BRA `(.L_x_19786) ;  /* 0x0000003000003947 */ /* 0x000fea0003800000 */
[----:B------:R-:W-:Y:S05]  /*1d40*/  @!P2 BRA `(.L_x_19787) ;  /* 0x000000500000a947 */ /* 0x000fea0003800000 */
[----:B-----5:R-:W-:Y:S01]  /*1d50*/  FADD.FTZ R77, R61, R77 ;  /* 0x0000004d3d4d7221 */ /* 0x020fe20000010000 */
[----:B------:R-:W-:Y:S05]  /*1d60*/  BRA `(.L_x_19787) ;  /* 0x0000003000007947 */ /* 0x000fea0003800000 */
.L_x_19786:
[----:B-----5:R-:W-:-:S05]  /*1d70*/  HADD2.F32 R78, -RZ, R54.H1_H1 ;  /* 0x30000036ff4e7230 */ /* 0x020fca0000004100 */
[----:B------:R-:W-:-:S04]  /*1d80*/  FADD.FTZ R77, R78, R77 ;  /* 0x0000004d4e4d7221 */ /* 0x000fc80000010000 */
[----:B------:R-:W-:Y:S02]  /*1d90*/  @P2 FADD.FTZ R77, R61, R77 ;  /* 0x0000004d3d4d2221 */ /* 0x000fe40000010000 */
.L_x_19787:
[----:B------:R-:W-:Y:S01]  /*1da0*/  HADD2.F32 R78, -RZ, R79.H0_H0 ;  /* 0x2000004fff4e7230 */ /* 0x000fe20000004100 */
[----:B------:R-:W-:Y:S05]  /*1db0*/  @P3 BRA `(.L_x_19788) ;  /* 0x0000003000003947 */ /* 0x000fea0003800000 */
[----:B------:R-:W-:Y:S05]  /*1dc0*/  @!P2 BRA `(.L_x_19789) ;  /* 0x000000500000a947 */ /* 0x000fea0003800000 */
[----:B-----5:R-:W-:Y:S01]  /*1dd0*/  FADD.FTZ R78, R62, R78 ;  /* 0x0000004e3e4e7221 */ /* 0x020fe20000010000 */
[----:B------:R-:W-:Y:S05]  /*1de0*/  BRA `(.L_x_19789) ;  /* 0x0000003000007947 */ /* 0x000fea0003800000 */
.L_x_19788:
[----:B-----5:R-:W-:-:S05]  /*1df0*/  HADD2.F32 R105, -RZ, R55.H0_H0 ;  /* 0x20000037ff697230 */ /* 0x020fca0000004100 */
[----:B------:R-:W-:-:S04]  /*1e00*/  FADD.FTZ R78, R105, R78 ;  /* 0x0000004e694e7221 */ /* 0x000fc80000010000 */
[----:B------:R-:W-:Y:S02]  /*1e10*/  @P2 FADD.FTZ R78, R62, R78 ;  /* 0x0000004e3e4e2221 */ /* 0x000fe40000010000 */
.L_x_19789:
[----:B------:R-:W-:Y:S01]  /*1e20*/  HADD2.F32 R79, -RZ, R79.H1_H1 ;  /* 0x3000004fff4f7230 */ /* 0x000fe20000004100 */
[----:B------:R-:W-:Y:S05]  /*1e30*/  @P3 BRA `(.L_x_19790) ;  /* 0x0000003000003947 */ /* 0x000fea0003800000 */
[----:B------:R-:W-:Y:S05]  /*1e40*/  @!P2 BRA `(.L_x_19791) ;  /* 0x000000500000a947 */ /* 0x000fea0003800000 */
[----:B-----5:R-:W-:Y:S01]  /*1e50*/  FADD.FTZ R79, R63, R79 ;  /* 0x0000004f3f4f7221 */ /* 0x020fe20000010000 */
[----:B------:R-:W-:Y:S05]  /*1e60*/  BRA `(.L_x_19791) ;  /* 0x0000003000007947 */ /* 0x000fea0003800000 */
.L_x_19790:
[----:B-----5:R-:W-:-:S05]  /*1e70*/  HADD2.F32 R104, -RZ, R55.H1_H1 ;  /* 0x30000037ff687230 */ /* 0x020fca0000004100 */
[----:B------:R-:W-:-:S04]  /*1e80*/  FADD.FTZ R79, R104, R79 ;  /* 0x0000004f684f7221 */ /* 0x000fc80000010000 */
[----:B------:R-:W-:Y:S02]  /*1e90*/  @P2 FADD.FTZ R79, R63, R79 ;  /* 0x0000004f3f4f2221 */ /* 0x000fe40000010000 */
.L_x_19791:
[----:B------:R-:W-:-:S04]  /*1ea0*/  LEA R104, P2, R107, c[0x0][0x188], 0x5 ;  /* 0x000062006b687a11 */ /* 0x000fc800078428ff */
[C---:B------:R-:W-:Y:S02]  /*1eb0*/  LEA.HI.X R105, R107.reuse, c[0x0][0x18c], RZ, 0x5, P2 ;  /* 0x000063006b697a11 */ /* 0x040fe400010f2cff */
[----:B------:R-:W-:-:S03]  /*1ec0*/  IADD3 R107, R107, 0x20, RZ ;  /* 0x000000206b6b7810 */ /* 0x000fc60007ffe0ff */
[----:B------:R0:W-:Y:S04]  /*1ed0*/  STG.E.128 [R104.64], R72 ;  /* 0x0000004868007986 */ /* 0x0001e8000c101d04 */
[----:B------:R0:W-:Y:S02]  /*1ee0*/  STG.E.128 [R104.64+0x10], R76 ;  /* 0x0000104c68007986 */ /* 0x0001e4000c101d04 */
.L_x_19775:
[----:B------:R-:W-:Y:S05]  /*1ef0*/  BSYNC B0 ;  /* 0x0000000000007941 */ /* 0x000fea0003800000 */
.L_x_19774:
        /* <DEDUP_REMOVED lines=24> */
.L_x_19794:
[----:B-1---5:R-:W-:-:S05]  /*2080*/  HADD2.F32 R81, -RZ, R52.H0_H0 ;  /* 0x20000034ff517230 */ /* 0x022fca0000004100 */
[----:B------:R-:W-:-:S04]  /*2090*/  FADD.FTZ R80, R81, R80 ;  /* 0x0000005051507221 */ /* 0x000fc80000010000 */
[----:B------:R-:W-:Y:S02]  /*20a0*/  @P2 FADD.FTZ R80, R56, R80 ;  /* 0x0000005038502221 */ /* 0x000fe40000010000 */
.L_x_19795:
[----:B------:R-:W-:Y:S01]  /*20b0*/  HADD2.F32 R81, -RZ, R84.H1_H1 ;  /* 0x30000054ff517230 */ /* 0x000fe20000004100 */
[----:B------:R-:W-:Y:S05]  /*20c0*/  @P3 BRA `(.L_x_19796) ;  /* 0x0000003000003947 */ /* 0x000fea0003800000 */
[----:B------:R-:W-:Y:S05]  /*20d0*/  @!P2 BRA `(.L_x_19797) ;  /* 0x000000500000a947 */ /* 0x000fea0003800000 */
[----:B-----5:R-:W-:Y:S01]  /*20e0*/  FADD.FTZ R81, R57, R81 ;  /* 0x0000005139517221 */ /* 0x020fe20000010000 */
[----:B------:R-:W-:Y:S05]  /*20f0*/  BRA `(.L_x_19797) ;  /* 0x0000003000007947 */ /* 0x000fea0003800000 */
.L_x_19796:
[----:B-----5:R-:W-:-:S05]  /*2100*/  HADD2.F32 R82, -RZ, R52.H1_H1 ;  /* 0x30000034ff527230 */ /* 0x020fca0000004100 */
[----:B------:R-:W-:-:S04]  /*2110*/  FADD.FTZ R81, R82, R81 ;  /* 0x0000005152517221 */ /* 0x000fc80000010000 */
[----:B------:R-:W-:Y:S02]  /*2120*/  @P2 FADD.FTZ R81, R57, R81 ;  /* 0x0000005139512221 */ /* 0x000fe40000010000 */
.L_x_19797:
[----:B------:R-:W-:Y:S01]  /*2130*/  HADD2.F32 R82, -RZ, R85.H0_H0 ;  /* 0x20000055ff527230 */ /* 0x000fe20000004100 */
[----:B------:R-:W-:Y:S05]  /*2140*/  @P3 BRA `(.L_x_19798) ;  /* 0x0000003000003947 */ /* 0x000fea0003800000 */
[----:B------:R-:W-:Y:S05]  /*2150*/  @!P2 BRA `(.L_x_19799) ;  /* 0x000000500000a947 */ /* 0x000fea0003800000 */
[----:B-----5:R-:W-:Y:S01]  /*2160*/  FADD.FTZ R82, R58, R82 ;  /* 0x000000523a527221 */ /* 0x020fe20000010000 */
[----:B------:R-:W-:Y:S05]  /*2170*/  BRA `(.L_x_19799) ;  /* 0x0000003000007947 */ /* 0x000fea0003800000 */
.L_x_19798:
[----:B-----5:R-:W-:-:S05]  /*2180*/  HADD2.F32 R83, -RZ, R53.H0_H0 ;  /* 0x20000035ff537230 */ /* 0x020fca0000004100 */
[----:B------:R-:W-:-:S04]  /*2190*/  FADD.FTZ R82, R83, R82 ;  /* 0x0000005253527221 */ /* 0x000fc80000010000 */
[----:B------:R-:W-:Y:S02]  /*21a0*/  @P2 FADD.FTZ R82, R58, R82 ;  /* 0x000000523a522221 */ /* 0x000fe40000010000 */
.L_x_19799:
[----:B------:R-:W-:Y:S01]  /*21b0*/  HADD2.F32 R83, -RZ, R85.H1_H1 ;  /* 0x30000055ff537230 */ /* 0x000fe20000004100 */
[----:B------:R-:W-:Y:S05]  /*21c0*/  @P3 BRA `(.L_x_19800) ;  /* 0x0000003000003947 */ /* 0x000fea0003800000 */
[----:B------:R-:W-:Y:S05]  /*21d0*/  @!P2 BRA `(.L_x_19801) ;  /* 0x000000500000a947 */ /* 0x000fea0003800000 */
[----:B-----5:R-:W-:Y:S01]  /*21e0*/  FADD.FTZ R83, R59, R83 ;  /* 0x000000533b537221 */ /* 0x020fe20000010000 */
[----:B------:R-:W-:Y:S05]  /*21f0*/  BRA `(.L_x_19801) ;  /* 0x0000003000007947 */ /* 0x000fea0003800000 */
.L_x_19800:
[----:B-----5:R-:W-:-:S05]  /*2200*/  HADD2.F32 R84, -RZ, R53.H1_H1 ;  /* 0x30000035ff547230 */ /* 0x020fca0000004100 */
[----:B------:R-:W-:-:S04]  /*2210*/  FADD.FTZ R83, R84, R83 ;  /* 0x0000005354537221 */ /* 0x000fc80000010000 */
[----:B------:R-:W-:Y:S02]  /*2220*/  @P2 FADD.FTZ R83, R59, R83 ;  /* 0x000000533b532221 */ /* 0x000fe40000010000 */
.L_x_19801:
[----:B------:R-:W-:Y:S01]  /*2230*/  HADD2.F32 R84, -RZ, R86.H0_H0 ;  /* 0x20000056ff547230 */ /* 0x000fe20000004100 */
[----:B------:R-:W-:Y:S05]  /*2240*/  @P3 BRA `(.L_x_19802) ;  /* 0x0000003000003947 */ /* 0x000fea0003800000 */
[----:B------:R-:W-:Y:S05]  /*2250*/  @!P2 BRA `(.L_x_19803) ;  /* 0x000000500000a947 */ /* 0x000fea0003800000 */
[----:B-----5:R-:W-:Y:S01]  /*2260*/  FADD.FTZ R84, R60, R84 ;  /* 0x000000543c547221 */ /* 0x020fe20000010000 */
[----:B------:R-:W-:Y:S05]  /*2270*/  BRA `(.L_x_19803) ;  /* 0x0000003000007947 */ /* 0x000fea0003800000 */
.L_x_19802:
[----:B-----5:R-:W-:-:S05]  /*2280*/  HADD2.F32 R85, -RZ, R54.H0_H0 ;  /* 0x20000036ff557230 */ /* 0x020fca0000004100 */
[----:B------:R-:W-:-:S04]  /*2290*/  FADD.FTZ R84, R85, R84 ;  /* 0x0000005455547221 */ /* 0x000fc80000010000 */
[----:B------:R-:W-:Y:S02]  /*22a0*/  @P2 FADD.FTZ R84, R60, R84 ;  /* 0x000000543c542221 */ /* 0x000fe40000010000 */
.L_x_19803:
[----:B------:R-:W-:Y:S01]  /*22b0*/  HADD2.F32 R85, -RZ, R86.H1_H1 ;  /* 0x30000056ff557230 */ /* 0x000fe20000004100 */
[----:B------:R-:W-:Y:S05]  /*22c0*/  @P3 BRA `(.L_x_19804) ;  /* 0x0000003000003947 */ /* 0x000fea0003800000 */
[----:B------:R-:W-:Y:S05]  /*22d0*/  @!P2 BRA `(.L_x_19805) ;  /* 0x000000500000a947 */ /* 0x000fea0003800000 */
[----:B-----5:R-:W-:Y:S01]  /*22e0*/  FADD.FTZ R85, R61, R85 ;  /* 0x000000553d557221 */ /* 0x020fe20000010000 */
[----:B------:R-:W-:Y:S05]  /*22f0*/  BRA `(.L_x_19805) ;  /* 0x0000003000007947 */ /* 0x000fea0003800000 */
.L_x_19804:
[----:B-----5:R-:W-:-:S05]  /*2300*/  HADD2.F32 R86, -RZ, R54.H1_H1 ;  /* 0x30000036ff567230 */ /* 0x020fca0000004100 */
[----:B------:R-:W-:-:S04]  /*2310*/  FADD.FTZ R85, R86, R85 ;  /* 0x0000005556557221 */ /* 0x000fc80000010000 */
[----:B------:R-:W-:Y:S02]  /*2320*/  @P2 FADD.FTZ R85, R61, R85 ;  /* 0x000000553d552221 */ /* 0x000fe40000010000 */
.L_x_19805:
[----:B------:R-:W-:Y:S01]  /*2330*/  HADD2.F32 R86, -RZ, R87.H0_H0 ;  /* 0x20000057ff567230 */ /* 0x000fe20000004100 */
[----:B------:R-:W-:Y:S05]  /*2340*/  @P3 BRA `(.L_x_19806) ;  /* 0x0000003000003947 */ /* 0x000fea0003800000 */
[----:B------:R-:W-:Y:S05]  /*2350*/  @!P2 BRA `(.L_x_19807) ;  /* 0x000000500000a947 */ /* 0x000fea0003800000 */
[----:B-----5:R-:W-:Y:S01]  /*2360*/  FADD.FTZ R86, R62, R86 ;  /* 0x000000563e567221 */ /* 0x020fe20000010000 */
[----:B------:R-:W-:Y:S05]  /*2370*/  BRA `(.L_x_19807) ;  /* 0x0000003000007947 */ /* 0x000fea0003800000 */
.L_x_19806:
[----:B-----5:R-:W-:-:S05]  /*2380*/  HADD2.F32 R105, -RZ, R55.H0_H0 ;  /* 0x20000037ff697230 */ /* 0x020fca0000004100 */
[----:B------:R-:W-:-:S04]  /*2390*/  FADD.FTZ R86, R105, R86 ;  /* 0x0000005669567221 */ /* 0x000fc80000010000 */
[----:B------:R-:W-:Y:S02]  /*23a0*/  @P2 FADD.FTZ R86, R62, R86 ;  /* 0x000000563e562221 */ /* 0x000fe40000010000 */
.L_x_19807:
[----:B------:R-:W-:Y:S01]  /*23b0*/  HADD2.F32 R87, -RZ, R87.H1_H1 ;  /* 0x30000057ff577230 */ /* 0x000fe20000004100 */
[----:B------:R-:W-:Y:S05]  /*23c0*/  @P3 BRA `(.L_x_19808) ;  /* 0x0000003000003947 */ /* 0x000fea0003800000 */
[----:B------:R-:W-:Y:S05]  /*23d0*/  @!P2 BRA `(.L_x_19809) ;  /* 0x000000500000a947 */ /* 0x000fea0003800000 */
[----:B-----5:R-:W-:Y:S01]  /*23e0*/  FADD.FTZ R87, R63, R87 ;  /* 0x000000573f577221 */ /* 0x020fe20000010000 */
[----:B------:R-:W-:Y:S05]  /*23f0*/  BRA `(.L_x_19809) ;  /* 0x0000003000007947 */ /* 0x000fea0003800000 */
.L_x_19808:
[----:B-----5:R-:W-:-:S05]  /*2400*/  HADD2.F32 R104, -RZ, R55.H1_H1 ;  /* 0x30000037ff687230 */ /* 0x020fca0000004100 */
[----:B------:R-:W-:-:S04]  /*2410*/  FADD.FTZ R87, R104, R87 ;  /* 0x0000005768577221 */ /* 0x000fc80000010000 */
[----:B------:R-:W-:Y:S02]  /*2420*/  @P2 FADD.FTZ R87, R63, R87 ;  /* 0x000000573f572221 */ /* 0x000fe40000010000 */
.L_x_19809:
[----:B------:R-:W-:-:S04]  /*2430*/  LEA R104, P2, R107, c[0x0][0x188], 0x5 ;  /* 0x000062006b687a11 */ /* 0x000fc800078428ff */
[C---:B------:R-:W-:Y:S02]  /*2440*/  LEA.HI.X R105, R107.reuse, c[0x0][0x18c], RZ, 0x5, P2 ;  /* 0x000063006b697a11 */ /* 0x040fe400010f2cff */
[----:B------:R-:W-:-:S03]  /*2450*/  IADD3 R107, R107, 0x20, RZ ;  /* 0x000000206b6b7810 */ /* 0x000fc60007ffe0ff */
[----:B------:R0:W-:Y:S04]  /*2460*/  STG.E.128 [R104.64], R80 ;  /* 0x0000005068007986 */ /* 0x0001e8000c101d04 */
[----:B------:R0:W-:Y:S02]  /*2470*/  STG.E.128 [R104.64+0x10], R84 ;  /* 0x0000105468007986 */ /* 0x0001e4000c101d04 */
.L_x_19793:
[----:B------:R-:W-:Y:S05]  /*2480*/  BSYNC B0 ;  /* 0x0000000000007941 */ /* 0x000fea0003800000 */
.L_x_19792:
        /* <DEDUP_REMOVED lines=24> */
.L_x_19812:
[----:B-1---5:R-:W-:-:S05]  /*2610*/  HADD2.F32 R89, -RZ, R52.H0_H0 ;  /* 0x20000034ff597230 */ /* 0x022fca0000004100 */
[----:B------:R-:W-:-:S04]  /*2620*/  FADD.FTZ R88, R89, R88 ;  /* 0x0000005859587221 */ /* 0x000fc80000010000 */
[----:B------:R-:W-:Y:S02]  /*2630*/  @P2 FADD.FTZ R88, R56, R88 ;  /* 0x0000005838582221 */ /* 0x000fe40000010000 */
.L_x_19813:
[----:B------:R-:W-:Y:S01]  /*2640*/  HADD2.F32 R89, -RZ, R92.H1_H1 ;  /* 0x3000005cff597230 */ /* 0x000fe20000004100 */
[----:B------:R-:W-:Y:S05]  /*2650*/  @P3 BRA `(.L_x_19814) ;  /* 0x0000003000003947 */ /* 0x000fea0003800000 */
[----:B------:R-:W-:Y:S05]  /*2660*/  @!P2 BRA `(.L_x_19815) ;  /* 0x000000500000a947 */ /* 0x000fea0003800000 */
[----:B-----5:R-:W-:Y:S01]  /*2670*/  FADD.FTZ R89, R57, R89 ;  /* 0x0000005939597221 */ /* 0x020fe20000010000 */
[----:B------:R-:W-:Y:S05]  /*2680*/  BRA `(.L_x_19815) ;  /* 0x0000003000007947 */ /* 0x000fea0003800000 */
.L_x_19814:
[----:B-----5:R-:W-:-:S05]  /*2690*/  HADD2.F32 R90, -RZ, R52.H1_H1 ;  /* 0x30000034ff5a7230 */ /* 0x020fca0000004100 */
[----:B------:R-:W-:-:S04]  /*26a0*/  FADD.FTZ R89, R90, R89 ;  /* 0x000000595a597221 */ /* 0x000fc80000010000 */
[----:B------:R-:W-:Y:S02]  /*26b0*/  @P2 FADD.FTZ R89, R57, R89 ;  /* 0x0000005939592221 */ /* 0x000fe40000010000 */
.L_x_19815:
[----:B------:R-:W-:Y:S01]  /*26c0*/  HADD2.F32 R90, -RZ, R93.H0_H0 ;  /* 0x2000005dff5a7230 */ /* 0x000fe20000004100 */
[----:B------:R-:W-:Y:S05]  /*26d0*/  @P3 BRA `(.L_x_19816) ;  /* 0x0000003000003947 */ /* 0x000fea0003800000 */
[----:B------:R-:W-:Y:S05]  /*26e0*/  @!P2 BRA `(.L_x_19817) ;  /* 0x000000500000a947 */ /* 0x000fea0003800000 */
[----:B-----5:R-:W-:Y:S01]  /*26f0*/  FADD.FTZ R90, R58, R90 ;  /* 0x0000005a3a5a7221 */ /* 0x020fe20000010000 */
[----:B------:R-:W-:Y:S05]  /*2700*/  BRA `(.L_x_19817) ;  /* 0x0000003000007947 */ /* 0x000fea0003800000 */
.L_x_19816:
[----:B-----5:R-:W-:-:S05]  /*2710*/  HADD2.F32 R91, -RZ, R53.H0_H0 ;  /* 0x20000035ff5b7230 */ /* 0x020fca0000004100 */
[----:B------:R-:W-:-:S04]  /*2720*/  FADD.FTZ R90, R91, R90 ;  /* 0x0000005a5b5a7221 */ /* 0x000fc80000010000 */
[----:B------:R-:W-:Y:S02]  /*2730*/  @P2 FADD.FTZ R90, R58, R90 ;  /* 0x0000005a3a5a2221 */ /* 0x000fe40000010000 */
.L_x_19817:
[----:B------:R-:W-:Y:S01]  /*2740*/  HADD2.F32 R91, -RZ, R93.H1_H1 ;  /* 0x3000005dff5b7230 */ /* 0x000fe20000004100 */
[----:B------:R-:W-:Y:S05]  /*2750*/  @P3 BRA `(.L_x_19818) ;  /* 0x0000003000003947 */ /* 0x000fea0003800000 */
[----:B------:R-:W-:Y:S05]  /*2760*/  @!P2 BRA `(.L_x_19819) ;  /* 0x000000500000a947 */ /* 0x000fea0003800000 */
[----:B-----5:R-:W-:Y:S01]  /*2770*/  FADD.FTZ R91, R59, R91 ;  /* 0x0000005b3b5b7221 */ /* 0x020fe20000010000 */
[----:B------:R-:W-:Y:S05]  /*2780*/  BRA `(.L_x_19819) ;  /* 0x0000003000007947 */ /* 0x000fea0003800000 */
.L_x_19818:
[----:B-----5:R-:W-:-:S05]  /*2790*/  HADD2.F32 R92, -RZ, R53.H1_H1 ;  /* 0x30000035ff5c7230 */ /* 0x020fca0000004100 */
[----:B------:R-:W-:-:S04]  /*27a0*/  FADD.FTZ R91, R92, R91 ;  /* 0x0000005b5c5b7221 */ /* 0x000fc80000010000 */
[----:B------:R-:W-:Y:S02]  /*27b0*/  @P2 FADD.FTZ R91, R59, R91 ;  /* 0x0000005b3b5b2221 */ /* 0x000fe40000010000 */
.L_x_19819:
[----:B------:R-:W-:Y:S01]  /*27c0*/  HADD2.F32 R92, -RZ, R94.H0_H0 ;  /* 0x2000005eff5c7230 */ /* 0x000fe20000004100 */
[----:B------:R-:W-:Y:S05]  /*27d0*/  @P3 BRA `(.L_x_19820) ;  /* 0x0000003000003947 */ /* 0x000fea0003800000 */
[----:B------:R-:W-:Y:S05]  /*27e0*/  @!P2 BRA `(.L_x_19821) ;  /* 0x000000500000a947 */ /* 0x000fea0003800000 */
[----:B-----5:R-:W-:Y:S01]  /*27f0*/  FADD.FTZ R92, R60, R92 ;  /* 0x0000005c3c5c7221 */ /* 0x020fe20000010000 */
[----:B------:R-:W-:Y:S05]  /*2800*/  BRA `(.L_x_19821) ;  /* 0x0000003000007947 */ /* 0x000fea0003800000 */
.L_x_19820:
[----:B-----5:R-:W-:-:S05]  /*2810*/  HADD2.F32 R93, -RZ, R54.H0_H0 ;  /* 0x20000036ff5d7230 */ /* 0x020fca0000004100 */
[----:B------:R-:W-:-:S04]  /*2820*/  FADD.FTZ R92, R93, R92 ;  /* 0x0000005c5d5c7221 */ /* 0x000fc80000010000 */
[----:B------:R-:W-:Y:S02]  /*2830*/  @P2 FADD.FTZ R92, R60, R92 ;  /* 0x0000005c3c5c2221 */ /* 0x000fe40000010000 */
.L_x_19821:
[----:B------:R-:W-:Y:S01]  /*2840*/  HADD2.F32 R93, -RZ, R94.H1_H1 ;  /* 0x3000005eff5d7230 */ /* 0x000fe20000004100 */
[----:B------:R-:W-:Y:S05]  /*2850*/  @P3 BRA `(.L_x_19822) ;  /* 0x0000003000003947 */ /* 0x000fea0003800000 */
[----:B------:R-:W-:Y:S05]  /*2860*/  @!P2 BRA `(.L_x_19823) ;  /* 0x000000500000a947 */ /* 0x000fea0003800000 */
[----:B-----5:R-:W-:Y:S01]  /*2870*/  FADD.FTZ R93, R61, R93 ;  /* 0x0000005d3d5d7221 */ /* 0x020fe20000010000 */
[----:B------:R-:W-:Y:S05]  /*2880*/  BRA `(.L_x_19823) ;  /* 0x0000003000007947 */ /* 0x000fea0003800000 */
.L_x_19822:
[----:B-----5:R-:W-:-:S05]  /*2890*/  HADD2.F32 R94, -RZ, R54.H1_H1 ;  /* 0x30000036ff5e7230 */ /* 0x020fca0000004100 */
[----:B------:R-:W-:-:S04]  /*28a0*/  FADD.FTZ R93, R94, R93 ;  /* 0x0000005d5e5d7221 */ /* 0x000fc80000010000 */
[----:B------:R-:W-:Y:S02]  /*28b0*/  @P2 FADD.FTZ R93, R61, R93 ;  /* 0x0000005d3d5d2221 */ /* 0x000fe40000010000 */
.L_x_19823:
[----:B------:R-:W-:Y:S01]  /*28c0*/  HADD2.F32 R94, -RZ, R95.H0_H0 ;  /* 0x2000005fff5e7230 */ /* 0x000fe20000004100 */
[----:B------:R-:W-:Y:S05]  /*28d0*/  @P3 BRA `(.L_x_19824) ;  /* 0x0000003000003947 */ /* 0x000fea0003800000 */
[----:B------:R-:W-:Y:S05]  /*28e0*/  @!P2 BRA `(.L_x_19825) ;  /* 0x000000500000a947 */ /* 0x000fea0003800000 */
[----:B-----5:R-:W-:Y:S01]  /*28f0*/  FADD.FTZ R94, R62, R94 ;  /* 0x0000005e3e5e7221 */ /* 0x020fe20000010000 */
[----:B------:R-:W-:Y:S05]  /*2900*/  BRA `(.L_x_19825) ;  /* 0x0000003000007947 */ /* 0x000fea0003800000 */
.L_x_19824:
[----:B-----5:R-:W-:-:S05]  /*2910*/  HADD2.F32 R105, -RZ, R55.H0_H0 ;  /* 0x20000037ff697230 */ /* 0x020fca0000004100 */
[----:B------:R-:W-:-:S04]  /*2920*/  FADD.FTZ R94, R105, R94 ;  /* 0x0000005e695e7221 */ /* 0x000fc80000010000 */
[----:B------:R-:W-:Y:S02]  /*2930*/  @P2 FADD.FTZ R94, R62, R94 ;  /* 0x0000005e3e5e2221 */ /* 0x000fe40000010000 */
.L_x_19825:
[----:B------:R-:W-:Y:S01]  /*2940*/  HADD2.F32 R95, -RZ, R95.H1_H1 ;  /* 0x3000005fff5f7230 */ /* 0x000fe20000004100 */
[----:B------:R-:W-:Y:S05]  /*2950*/  @P3 BRA `(.L_x_19826) ;  /* 0x0000003000003947 */ /* 0x000fea0003800000 */
[----:B------:R-:W-:Y:S05]  /*2960*/  @!P2 BRA `(.L_x_19827) ;  /* 0x000000500000a947 */ /* 0x000fea0003800000 */
[----:B-----5:R-:W-:Y:S01]  /*2970*/  FADD.FTZ R95, R63, R95 ;  /* 0x0000005f3f5f7221 */ /* 0x020fe20000010000 */
[----:B------:R-:W-:Y:S05]  /*2980*/  BRA `(.L_x_19827) ;  /* 0x0000003000007947 */ /* 0x000fea0003800000 */
.L_x_19826:
[----:B-----5:R-:W-:-:S05]  /*2990*/  HADD2.F32 R104, -RZ, R55.H1_H1 ;  /* 0x30000037ff687230 */ /* 0x020fca0000004100 */
[----:B------:R-:W-:-:S04]  /*29a0*/  FADD.FTZ R95, R104, R95 ;  /* 0x0000005f685f7221 */ /* 0x000fc80000010000 */
[----:B------:R-:W-:Y:S02]  /*29b0*/  @P2 FADD.FTZ R95, R63, R95 ;  /* 0x0000005f3f5f2221 */ /* 0x000fe40000010000 */
.L_x_19827:
[----:B------:R-:W-:-:S04]  /*29c0*/  LEA R104, P2, R107, c[0x0][0x188], 0x5 ;  /* 0x000062006b687a11 */ /* 0x000fc800078428ff */
[C---:B------:R-:W-:Y:S02]  /*29d0*/  LEA.HI.X R105, R107.reuse, c[0x0][0x18c], RZ, 0x5, P2 ;  /* 0x000063006b697a11 */ /* 0x040fe400010f2cff */
[----:B------:R-:W-:-:S03]  /*29e0*/  IADD3 R107, R107, 0x20, RZ ;  /* 0x000000206b6b7810 */ /* 0x000fc60007ffe0ff */
[----:B------:R0:W-:Y:S04]  /*29f0*/  STG.E.128 [R104.64], R88 ;  /* 0x0000005868007986 */ /* 0x0001e8000c101d04 */
[----:B------:R0:W-:Y:S02]  /*2a00*/  STG.E.128 [R104.64+0x10], R92 ;  /* 0x0000105c68007986 */ /* 0x0001e4000c101d04 */
.L_x_19811:
[----:B------:R-:W-:Y:S05]  /*2a10*/  BSYNC B0 ;  /* 0x0000000000007941 */ /* 0x000fea0003800000 */
.L_x_19810:
        /* <DEDUP_REMOVED lines=23> */
.L_x_19830:
[----:B-1---5:R-:W-:-:S05]  /*2b90*/  HADD2.F32 R97, -RZ, R52.H0_H0 ;  /* 0x20000034ff617230 */ /* 0x022fca0000004100 */
[----:B------:R-:W-:-:S04]  /*2ba0*/  FADD.FTZ R96, R97, R96 ;  /* 0x0000006061607221 */ /* 0x000fc80000010000 */
[----:B------:R-:W-:Y:S02]  /*2bb0*/  @P2 FADD.FTZ R96, R56, R96 ;  /* 0x0000006038602221 */ /* 0x000fe40000010000 */
.L_x_19831:
[----:B------:R-:W-:Y:S01]  /*2bc0*/  HADD2.F32 R97, -RZ, R100.H1_H1 ;  /* 0x30000064ff617230 */ /* 0x000fe20000004100 */
[----:B------:R-:W-:Y:S05]  /*2bd0*/  @P3 BRA `(.L_x_19832) ;  /* 0x0000003000003947 */ /* 0x000fea0003800000 */
[----:B------:R-:W-:Y:S05]  /*2be0*/  @!P2 BRA `(.L_x_19833) ;  /* 0x000000500000a947 */ /* 0x000fea0003800000 */
[----:B-----5:R-:W-:Y:S01]  /*2bf0*/  FADD.FTZ R97, R57, R97 ;  /* 0x0000006139617221 */ /* 0x020fe20000010000 */
[----:B------:R-:W-:Y:S05]  /*2c00*/  BRA `(.L_x_19833) ;  /* 0x0000003000007947 */ /* 0x000fea0003800000 */
.L_x_19832:
[----:B-----5:R-:W-:-:S05]  /*2c10*/  HADD2.F32 R98, -RZ, R52.H1_H1 ;  /* 0x30000034ff627230 */ /* 0x020fca0000004100 */
[----:B------:R-:W-:-:S04]  /*2c20*/  FADD.FTZ R97, R98, R97 ;  /* 0x0000006162617221 */ /* 0x000fc80000010000 */
[----:B------:R-:W-:Y:S02]  /*2c30*/  @P2 FADD.FTZ R97, R57, R97 ;  /* 0x0000006139612221 */ /* 0x000fe40000010000 */
.L_x_19833:
[----:B------:R-:W-:Y:S01]  /*2c40*/  HADD2.F32 R98, -RZ, R101.H0_H0 ;  /* 0x20000065ff627230 */ /* 0x000fe20000004100 */
[----:B------:R-:W-:Y:S05]  /*2c50*/  @P3 BRA `(.L_x_19834) ;  /* 0x0000003000003947 */ /* 0x000fea0003800000 */
[----:B------:R-:W-:Y:S05]  /*2c60*/  @!P2 BRA `(.L_x_19835) ;  /* 0x000000500000a947 */ /* 0x000fea0003800000 */
[----:B-----5:R-:W-:Y:S01]  /*2c70*/  FADD.FTZ R98, R58, R98 ;  /* 0x000000623a627221 */ /* 0x020fe20000010000 */
[----:B------:R-:W-:Y:S05]  /*2c80*/  BRA `(.L_x_19835) ;  /* 0x0000003000007947 */ /* 0x000fea0003800000 */
.L_x_19834:
[----:B-----5:R-:W-:-:S05]  /*2c90*/  HADD2.F32 R99, -RZ, R53.H0_H0 ;  /* 0x20000035ff637230 */ /* 0x020fca0000004100 */
[----:B------:R-:W-:-:S04]  /*2ca0*/  FADD.FTZ R98, R99, R98 ;  /* 0x0000006263627221 */ /* 0x000fc80000010000 */
[----:B------:R-:W-:Y:S02]  /*2cb0*/  @P2 FADD.FTZ R98, R58, R98 ;  /* 0x000000623a622221 */ /* 0x000fe40000010000 */
.L_x_19835:
[----:B------:R-:W-:Y:S01]  /*2cc0*/  HADD2.F32 R99, -RZ, R101.H1_H1 ;  /* 0x30000065ff637230 */ /* 0x000fe20000004100 */
[----:B------:R-:W-:Y:S05]  /*2cd0*/  @P3 BRA `(.L_x_19836) ;  /* 0x0000003000003947 */ /* 0x000fea0003800000 */
[----:B------:R-:W-:Y:S05]  /*2ce0*/  @!P2 BRA `(.L_x_19837) ;  /* 0x000000500000a947 */ /* 0x000fea0003800000 */
[----:B-----5:R-:W-:Y:S01]  /*2cf0*/  FADD.FTZ R99, R59, R99 ;  /* 0x000000633b637221 */ /* 0x020fe20000010000 */
[----:B------:R-:W-:Y:S05]  /*2d00*/  BRA `(.L_x_19837) ;  /* 0x0000003000007947 */ /* 0x000fea0003800000 */
.L_x_19836:
[----:B-----5:R-:W-:-:S05]  /*2d10*/  HADD2.F32 R100, -RZ, R53.H1_H1 ;  /* 0x30000035ff647230 */ /* 0x020fca0000004100 */
[----:B------:R-:W-:-:S04]  /*2d20*/  FADD.FTZ R99, R100, R99 ;  /* 0x0000006364637221 */ /* 0x000fc80000010000 */
[----:B------:R-:W-:Y:S02]  /*2d30*/  @P2 FADD.FTZ R99, R59, R99 ;  /* 0x000000633b632221 */ /* 0x000fe40000010000 */
.L_x_19837:
[----:B------:R-:W-:Y:S01]  /*2d40*/  HADD2.F32 R100, -RZ, R102.H0_H0 ;  /* 0x20000066ff647230 */ /* 0x000fe20000004100 */
[----:B------:R-:W-:Y:S05]  /*2d50*/  @P3 BRA `(.L_x_19838) ;  /* 0x0000003000003947 */ /* 0x000fea0003800000 */
[----:B------:R-:W-:Y:S05]  /*2d60*/  @!P2 BRA `(.L_x_19839) ;  /* 0x000000500000a947 */ /* 0x000fea0003800000 */
[----:B-----5:R-:W-:Y:S01]  /*2d70*/  FADD.FTZ R100, R60, R100 ;  /* 0x000000643c647221 */ /* 0x020fe20000010000 */
[----:B------:R-:W-:Y:S05]  /*2d80*/  BRA `(.L_x_19839) ;  /* 0x0000003000007947 */ /* 0x000fea0003800000 */
.L_x_19838:
[----:B-----5:R-:W-:-:S05]  /*2d90*/  HADD2.F32 R101, -RZ, R54.H0_H0 ;  /* 0x20000036ff657230 */ /* 0x020fca0000004100 */
[----:B------:R-:W-:-:S04]  /*2da0*/  FADD.FTZ R100, R101, R100 ;  /* 0x0000006465647221 */ /* 0x000fc80000010000 */
[----:B------:R-:W-:Y:S02]  /*2db0*/  @P2 FADD.FTZ R100, R60, R100 ;  /* 0x000000643c642221 */ /* 0x000fe40000010000 */
.L_x_19839:
[----:B------:R-:W-:Y:S01]  /*2dc0*/  HADD2.F32 R101, -RZ, R102.H1_H1 ;  /* 0x30000066ff657230 */ /* 0x000fe20000004100 */
[----:B------:R-:W-:Y:S05]  /*2dd0*/  @P3 BRA `(.L_x_19840) ;  /* 0x0000003000003947 */ /* 0x000fea0003800000 */
[----:B------:R-:W-:Y:S05]  /*2de0*/  @!P2 BRA `(.L_x_19841) ;  /* 0x000000500000a947 */ /* 0x000fea0003800000 */
[----:B-----5:R-:W-:Y:S01]  /*2df0*/  FADD.FTZ R101, R61, R101 ;  /* 0x000000653d657221 */ /* 0x020fe20000010000 */
[----:B------:R-:W-:Y:S05]  /*2e00*/  BRA `(.L_x_19841) ;  /* 0x0000003000007947 */ /* 0x000fea0003800000 */
.L_x_19840:
[----:B-----5:R-:W-:-:S05]  /*2e10*/  HADD2.F32 R102, -RZ, R54.H1_H1 ;  /* 0x30000036ff667230 */ /* 0x020fca0000004100 */
[----:B------:R-:W-:-:S04]  /*2e20*/  FADD.FTZ R101, R102, R101 ;  /* 0x0000006566657221 */ /* 0x000fc80000010000 */
[----:B------:R-:W-:Y:S02]  /*2e30*/  @P2 FADD.FTZ R101, R61, R101 ;  /* 0x000000653d652221 */ /* 0x000fe40000010000 */
.L_x_19841:
[----:B------:R-:W-:Y:S01]  /*2e40*/  HADD2.F32 R102, -RZ, R103.H0_H0 ;  /* 0x20000067ff667230 */ /* 0x000fe20000004100 */
[----:B------:R-:W-:Y:S05]  /*2e50*/  @P3 BRA `(.L_x_19842) ;  /* 0x0000003000003947 */ /* 0x000fea0003800000 */
[----:B------:R-:W-:Y:S05]  /*2e60*/  @!P2 BRA `(.L_x_19843) ;  /* 0x000000500000a947 */ /* 0x000fea0003800000 */
[----:B-----5:R-:W-:Y:S01]  /*2e70*/  FADD.FTZ R102, R62, R102 ;  /* 0x000000663e667221 */ /* 0x020fe20000010000 */
[----:B------:R-:W-:Y:S05]  /*2e80*/  BRA `(.L_x_19843) ;  /* 0x0000003000007947 */ /* 0x000fea0003800000 */
.L_x_19842:
[----:B-----5:R-:W-:-:S05]  /*2e90*/  HADD2.F32 R105, -RZ, R55.H0_H0 ;  /* 0x20000037ff697230 */ /* 0x020fca0000004100 */
[----:B------:R-:W-:-:S04]  /*2ea0*/  FADD.FTZ R102, R105, R102 ;  /* 0x0000006669667221 */ /* 0x000fc80000010000 */
[----:B------:R-:W-:Y:S02]  /*2eb0*/  @P2 FADD.FTZ R102, R62, R102 ;  /* 0x000000663e662221 */ /* 0x000fe40000010000 */
.L_x_19843:
[----:B------:R-:W-:Y:S01]  /*2ec0*/  HADD2.F32 R103, -RZ, R103.H1_H1 ;  /* 0x30000067ff677230 */ /* 0x000fe20000004100 */
[----:B------:R-:W-:Y:S05]  /*2ed0*/  @P3 BRA `(.L_x_19844) ;  /* 0x0000003000003947 */ /* 0x000fea0003800000 */
[----:B------:R-:W-:Y:S05]  /*2ee0*/  @!P2 BRA `(.L_x_19845) ;  /* 0x000000500000a947 */ /* 0x000fea0003800000 */
[----:B-----5:R-:W-:Y:S01]  /*2ef0*/  FADD.FTZ R103, R63, R103 ;  /* 0x000000673f677221 */ /* 0x020fe20000010000 */
[----:B------:R-:W-:Y:S05]  /*2f00*/  BRA `(.L_x_19845) ;  /* 0x0000003000007947 */ /* 0x000fea0003800000 */
.L_x_19844:
[----:B-----5:R-:W-:-:S05]  /*2f10*/  HADD2.F32 R104, -RZ, R55.H1_H1 ;  /* 0x30000037ff687230 */ /* 0x020fca0000004100 */
[----:B------:R-:W-:-:S04]  /*2f20*/  FADD.FTZ R103, R104, R103 ;  /* 0x0000006768677221 */ /* 0x000fc80000010000 */
[----:B------:R-:W-:Y:S02]  /*2f30*/  @P2 FADD.FTZ R103, R63, R103 ;  /* 0x000000673f672221 */ /* 0x000fe40000010000 */
.L_x_19845:
[----:B------:R-:W-:-:S04]  /*2f40*/  LEA R104, P2, R107, c[0x0][0x188], 0x5 ;  /* 0x000062006b687a11 */ /* 0x000fc800078428ff */
[----:B------:R-:W-:-:S05]  /*2f50*/  LEA.HI.X R105, R107, c[0x0][0x18c], RZ, 0x5, P2 ;  /* 0x000063006b697a11 */ /* 0x000fca00010f2cff */
[----:B------:R0:W-:Y:S04]  /*2f60*/  STG.E.128 [R104.64], R96 ;  /* 0x0000006068007986 */ /* 0x0001e8000c101d04 */
[----:B------:R0:W-:Y:S02]  /*2f70*/  STG.E.128 [R104.64+0x10], R100 ;  /* 0x0000106468007986 */ /* 0x0001e4000c101d04 */
.L_x_19829:
[----:B------:R-:W-:Y:S05]  /*2f80*/  BSYNC B0 ;  /* 0x0000000000007941 */ /* 0x000fea0003800000 */
.L_x_19828:
        /* <DEDUP_REMOVED lines=48> */
.L_x_19860:
        /* <DEDUP_REMOVED lines=101> */
.L_x_19861:
[----:B------:R-:W-:Y:S01]  /*38e0*/  FMUL.FTZ R104, R109, R109 ;  /* 0x0000006d6d687220 */ /* 0x000fe20000410000 */
[----:B------:R-:W-:Y:S01]  /*38f0*/  ISETP.NE.AND P2, PT, RZ, UR6, PT ;  /* 0x00000006ff007c0c */ /* 0x000fe2000bf45270 */
[----:B-1----:R-:W-:Y:S01]  /*3900*/  FADD.FTZ R111, R111, R108 ;  /* 0x0000006c6f6f7221 */ /* 0x002fe20000010000 */
[----:B------:R-:W-:Y:S01]  /*3910*/  MOV R106, c[0x0][0x1e0] ;  /* 0x00007800006a7a02 */ /* 0x000fe20000000f00 */
[----:B------:R-:W-:Y:S01]  /*3920*/  BSSY B0, `(.L_x_19848) ;  /* 0x000003b000007945 */ /* 0x000fe20003800000 */
[----:B------:R-:W-:Y:S02]  /*3930*/  FSEL R105, R104, RZ, P2 ;  /* 0x000000ff68697208 */ /* 0x000fe40001000000 */
[----:B------:R-:W-:Y:S01]  /*3940*/  FSEL R226, R109, RZ, !P2 ;  /* 0x000000ff6de27208 */ /* 0x000fe20005000000 */
[----:B------:R-:W-:Y:S01]  /*3950*/  FFMA.FTZ R104, R111, R106, c[0x0][0x228] ;  /* 0x00008a006f687623 */ /* 0x000fe2000001006a */
[----:B------:R-:W-:-:S03]  /*3960*/  @!P6 MOV R106, 0x4 ;  /* 0x00000004006ae802 */ /* 0x000fc60000000f00 */
        /* <DEDUP_REMOVED lines=8> */
[--C-:B--2---:R-:W-:Y:S01]  /*39f0*/  FADD.FTZ R104, R64, -R226.reuse ;  /* 0x800000e240687221 */ /* 0x104fe20000010000 */
        /* <DEDUP_REMOVED lines=36> */
[----:B------:R-:W-:Y:S02]  /*3c40*/  FFMA.FTZ R233, R19, R234, R10 ;  /* 0x000000ea13e97223 */ /* 0x000fe4000001000a */
[----:B------:R-:W-:Y:S02]  /*3c50*/  FFMA.FTZ R231, R21, R230, R12 ;  /* 0x000000e615e77223 */ /* 0x000fe4000001000c */
[----:B------:R-:W-:Y:S01]  /*3c60*/  IMAD.WIDE.U32 R228, R222, R235, c[0x0][0x208] ;  /* 0x00008200dee47625 */ /* 0x000fe200078e00eb */
[----:B------:R-:W-:-:S02]  /*3c70*/  F2FP.PACK_AB R111, R233, R232 ;  /* 0x000000e8e96f723e */ /* 0x000fc400000000ff */
[----:B------:R-:W-:Y:S01]  /*3c80*/  F2FP.PACK_AB R110, R231, R110 ;  /* 0x0000006ee76e723e */ /* 0x000fe200000000ff */
[C---:B------:R-:W-:Y:S01]  /*3c90*/  IMAD.WIDE.U32 R224, R222.reuse, R235, c[0x0][0x210] ;  /* 0x00008400dee07625 */ /* 0x040fe200078e00eb */
[----:B------:R0:W-:Y:S01]  /*3ca0*/  STG.E.128 [R228.64], R104 ;  /* 0x00000068e4007986 */ /* 0x0001e2000c101d04 */
[----:B------:R-:W-:-:S03]  /*3cb0*/  IADD3 R222, R222, 0x20, RZ ;  /* 0x00000020dede7810 */ /* 0x000fc60007ffe0ff */
[----:B------:R0:W-:Y:S04]  /*3cc0*/  STG.E.128 [R224.64], R108 ;  /* 0x0000006ce0007986 */ /* 0x0001e8000c101d04 */
.L_x_19849:
[----:B------:R-:W-:Y:S05]  /*3cd0*/  BSYNC B0 ;  /* 0x0000000000007941 */ /* 0x000fea0003800000 */
.L_x_19848:
[----:B------:R-:W-:Y:S01]  /*3ce0*/  ISETP.GE.U32.AND P2, PT, R42, 0x40, PT ;  /* 0x000000402a00780c */ /* 0x000fe20003f46070 */
[----:B------:R-:W-:-:S12]  /*3cf0*/  BSSY B0, `(.L_x_19850) ;  /* 0x0000030000007945 */ /* 0x000fd80003800000 */
[----:B------:R-:W-:Y:S05]  /*3d00*/  @!P2 BRA `(.L_x_19851) ;  /* 0x000002e00000a947 */ /* 0x000fea0003800000 */
[--C-:B0-2---:R-:W-:Y:S01]  /*3d10*/  FADD.FTZ R104, R72, -R226.reuse ;  /* 0x800000e248687221 */ /* 0x105fe20000010000 */
        /* <DEDUP_REMOVED lines=38> */
[CC--:B------:R-:W-:Y:S01]  /*3f80*/  IMAD.WIDE.U32 R228, R222.reuse, R235.reuse, c[0x0][0x208] ;  /* 0x00008200dee47625 */ /* 0x0c0fe200078e00eb */
[----:B------:R-:W-:Y:S02]  /*3f90*/  F2FP.PACK_AB R111, R233, R232 ;  /* 0x000000e8e96f723e */ /* 0x000fe400000000ff */
[----:B------:R-:W-:Y:S01]  /*3fa0*/  F2FP.PACK_AB R110, R231, R110 ;  /* 0x0000006ee76e723e */ /* 0x000fe200000000ff */
[C---:B------:R-:W-:Y:S01]  /*3fb0*/  IMAD.WIDE.U32 R224, R222.reuse, R235, c[0x0][0x210] ;  /* 0x00008400dee07625 */ /* 0x040fe200078e00eb */
[----:B------:R0:W-:Y:S01]  /*3fc0*/  STG.E.128 [R228.64], R104 ;  /* 0x00000068e4007986 */ /* 0x0001e2000c101d04 */
[----:B------:R-:W-:-:S03]  /*3fd0*/  IADD3 R222, R222, 0x20, RZ ;  /* 0x00000020dede7810 */ /* 0x000fc60007ffe0ff */
[----:B------:R0:W-:Y:S04]  /*3fe0*/  STG.E.128 [R224.64], R108 ;  /* 0x0000006ce0007986 */ /* 0x0001e8000c101d04 */
.L_x_19851:
[----:B------:R-:W-:Y:S05]  /*3ff0*/  BSYNC B0 ;  /* 0x0000000000007941 */ /* 0x000fea0003800000 */
.L_x_19850:
[----:B------:R-:W-:Y:S01]  /*4000*/  ISETP.GE.U32.AND P2, PT, R42, 0x60, PT ;  /* 0x000000602a00780c */ /* 0x000fe20003f46070 */
        /* <DEDUP_REMOVED lines=48> */
.L_x_19853:
[----:B------:R-:W-:Y:S05]  /*4310*/  BSYNC B0 ;  /* 0x0000000000007941 */ /* 0x000fea0003800000 */
.L_x_19852:
        /* <DEDUP_REMOVED lines=49> */
.L_x_19855:
[----:B------:R-:W-:Y:S05]  /*4630*/  BSYNC B0 ;  /* 0x0000000000007941 */ /* 0x000fea0003800000 */
.L_x_19854:
[----:B------:R-:W-:Y:S01]  /*4640*/  BSSY B0, `(.L_x_19856) ;  /* 0x000002f000007945 */ /* 0x000fe20003800000 */
        /* <DEDUP_REMOVED lines=27> */
[-C--:B------:R-:W-:Y:S01]  /*4800*/  FFMA.FTZ R229, R197, R227.reuse, R204 ;  /* 0x000000e3c5e57223 */ /* 0x080fe200000100cc */
[----:B------:R-:W-:Y:S01]  /*4810*/  F2FP.PACK_AB R106, R225, R224 ;  /* 0x000000e0e16a723e */ /* 0x000fe200000000ff */
[----:B------:R-:W-:-:S02]  /*4820*/  FFMA.FTZ R231, R213, R227, R220 ;  /* 0x000000e3d5e77223 */ /* 0x000fc400000100dc */
[----:B------:R-:W-:Y:S01]  /*4830*/  FFMA.FTZ R108, R206, R108, R215 ;  /* 0x0000006cce6c7223 */ /* 0x000fe200000100d7 */
        /* <DEDUP_REMOVED lines=12> */
[----:B------:R-:W-:Y:S01]  /*4900*/  IMAD.WIDE.U32 R226, R222, R233, c[0x0][0x210] ;  /* 0x00008400dee27625 */ /* 0x000fe200078e00e9 */
[----:B------:R0:W-:Y:S04]  /*4910*/  STG.E.128 [R224.64], R104 ;  /* 0x00000068e0007986 */ /* 0x0001e8000c101d04 */
[----:B------:R0:W-:Y:S02]  /*4920*/  STG.E.128 [R226.64], R108 ;  /* 0x0000006ce2007986 */ /* 0x0001e4000c101d04 */
.L_x_19857:
[----:B------:R-:W-:Y:S05]  /*4930*/  BSYNC B0 ;  /* 0x0000000000007941 */ /* 0x000fea0003800000 */
.L_x_19856:
[----:B0-2---:R-:W-:-:S05]  /*4940*/  MOV R104, 0x4 ;  /* 0x0000000400687802 */ /* 0x005fca0000000f00 */
[----:B------:R-:W-:-:S05]  /*4950*/  IMAD R223, R104, c[0x0][0x160], R223 ;  /* 0x0000580068df7a24 */ /* 0x000fca00078e02df */
[----:B------:R-:W-:-:S13]  /*4960*/  ISETP.GE.AND P2, PT, R223, c[0x0][0x164], PT ;  /* 0x00005900df007a0c */ /* 0x000fda0003f46270 */
[----:B-----5:R-:W-:Y:S01]  /*4970*/  @P2 CALL.REL.NOINC `(.L_x_19858) ;  /* 0x0000001000002944 */ /* 0x020fe20003c00000 */
[----:B------:R-:W-:Y:S05]  /*4980*/  BRA `(.L_x_19859) ;  /* 0xffffc9f000007947 */ /* 0x000fea000383ffff */
.L_x_19858:
[----:B------:R-:W-:Y:S05]  /*4990*/  EXIT ;  /* 0x000000000000794d */ /* 0x000fea0003800000 */
.L_x_19846:
[----:B------:R-:W-:Y:S01]  /*49a0*/  HFMA2.MMA R111, -RZ, RZ, 0, 5.9604644775390625e-08 ;  /* 0x00000001ff6f7435 */ /* 0x000fe200000001ff */
[----:B------:R-:W-:Y:S02]  /*49b0*/  MOV R106, R107 ;  /* 0x0000006b006a7202 */ /* 0x000fe40000000f00 */
[----:B------:R-:W-:Y:S02]  /*49c0*/  MOV R110, 0x1f ;  /* 0x0000001f006e7802 */ /* 0x000fe40000000f00 */
[----:B------:R-:W-:Y:S02]  /*49d0*/  MOV R225, 0xffffffff ;  /* 0xffffffff00e17802 */ /* 0x000fe40000000f00 */
[----:B------:R-:W-:Y:S02]  /*49e0*/  MOV R104, 0x4a00 ;  /* 0x00004a0000687802 */ /* 0x000fe40000000f00 */
[----:B-----5:R-:W-:Y:S05]  /*49f0*/  CALL.REL.NOINC `($__internal_48_$__cuda_sm70_shflsync_bfly_p) ;  /* 0x000008c000007944 */ /* 0x020fea0003c00000 */
[----:B-1----:R-:W-:Y:S01]  /*4a00*/  MOV R104, R111 ;  /* 0x0000006f00687202 */ /* 0x002fe20000000f00 */
[----:B0-----:R-:W-:Y:S05]  /*4a10*/  BRA `(.L_x_19860) ;  /* 0xffffe87000007947 */ /* 0x001fea000383ffff */
.L_x_19847:
[----:B------:R-:W-:Y:S01]  /*4a20*/  HFMA2.MMA R111, -RZ, RZ, 0, 1.1920928955078125e-07 ;  /* 0x00000002ff6f7435 */ /* 0x000fe200000001ff */
[----:B------:R-:W-:Y:S02]  /*4a30*/  MOV R106, R224 ;  /* 0x000000e0006a7202 */ /* 0x000fe40000000f00 */
[----:B------:R-:W-:-:S02]  /*4a40*/  MOV R110, 0x1f ;  /* 0x0000001f006e7802 */ /* 0x000fc40000000f00 */
[----:B------:R-:W-:Y:S02]  /*4a50*/  MOV R225, 0xffffffff ;  /* 0xffffffff00e17802 */ /* 0x000fe40000000f00 */
[----:B------:R-:W-:Y:S02]  /*4a60*/  MOV R104, 0x4a80 ;  /* 0x00004a8000687802 */ /* 0x000fe40000000f00 */
[----:B0----5:R-:W-:Y:S05]  /*4a70*/  CALL.REL.NOINC `($__internal_48_$__cuda_sm70_shflsync_bfly_p) ;  /* 0x0000084000007944 */ /* 0x021fea0003c00000 */
[----:B01----:R-:W-:Y:S01]  /*4a80*/  FADD.FTZ R106, R224, R111 ;  /* 0x0000006fe06a7221 */ /* 0x003fe20000010000 */
[----:B------:R-:W-:Y:S01]  /*4a90*/  HFMA2.MMA R111, -RZ, RZ, 0, 2.384185791015625e-07 ;  /* 0x00000004ff6f7435 */ /* 0x000fe200000001ff */
[----:B------:R-:W-:Y:S02]  /*4aa0*/  MOV R110, 0x1f ;  /* 0x0000001f006e7802 */ /* 0x000fe40000000f00 */
[----:B------:R-:W-:Y:S02]  /*4ab0*/  MOV R225, 0xffffffff ;  /* 0xffffffff00e17802 */ /* 0x000fe40000000f00 */
[----:B------:R-:W-:Y:S02]  /*4ac0*/  MOV R104, 0x4ae0 ;  /* 0x00004ae000687802 */ /* 0x000fe40000000f00 */
[----:B------:R-:W-:Y:S05]  /*4ad0*/  CALL.REL.NOINC `($__internal_48_$__cuda_sm70_shflsync_bfly_p) ;  /* 0x000007e000007944 */ /* 0x000fea0003c00000 */
[----:B01----:R-:W-:Y:S01]  /*4ae0*/  FADD.FTZ R106, R106, R111 ;  /* 0x0000006f6a6a7221 */ /* 0x003fe20000010000 */
[----:B------:R-:W-:Y:S01]  /*4af0*/  HFMA2.MMA R111, -RZ, RZ, 0, 4.76837158203125e-07 ;  /* 0x00000008ff6f7435 */ /* 0x000fe200000001ff */
[----:B------:R-:W-:-:S02]  /*4b00*/  MOV R110, 0x1f ;  /* 0x0000001f006e7802 */ /* 0x000fc40000000f00 */
[----:B------:R-:W-:Y:S02]  /*4b10*/  MOV R225, 0xffffffff ;  /* 0xffffffff00e17802 */ /* 0x000fe40000000f00 */
[----:B------:R-:W-:Y:S02]  /*4b20*/  MOV R104, 0x4b40 ;  /* 0x00004b4000687802 */ /* 0x000fe40000000f00 */
[----:B------:R-:W-:Y:S05]  /*4b30*/  CALL.REL.NOINC `($__internal_48_$__cuda_sm70_shflsync_bfly_p) ;  /* 0x0000078000007944 */ /* 0x000fea0003c00000 */
[----:B01----:R-:W-:Y:S01]  /*4b40*/  FADD.FTZ R106, R106, R111 ;  /* 0x0000006f6a6a7221 */ /* 0x003fe20000010000 */
[----:B------:R-:W-:Y:S01]  /*4b50*/  HFMA2.MMA R111, -RZ, RZ, 0, 9.5367431640625e-07 ;  /* 0x00000010ff6f7435 */ /* 0x000fe200000001ff */
[----:B------:R-:W-:Y:S02]  /*4b60*/  MOV R110, 0x1f ;  /* 0x0000001f006e7802 */ /* 0x000fe40000000f00 */
[----:B------:R-:W-:Y:S02]  /*4b70*/  MOV R225, 0xffffffff ;  /* 0xffffffff00e17802 */ /* 0x000fe40000000f00 */
[----:B------:R-:W-:Y:S02]  /*4b80*/  MOV R104, 0x4ba0 ;  /* 0x00004ba000687802 */ /* 0x000fe40000000f00 */
[----:B------:R-:W-:Y:S05]  /*4b90*/  CALL.REL.NOINC `($__internal_48_$__cuda_sm70_shflsync_bfly_p) ;  /* 0x0000072000007944 */ /* 0x000fea0003c00000 */
        /* <DEDUP_REMOVED lines=87> */
[----:B------:R-:W-:Y:S05]  /*5110*/  CALL.REL.NOINC `($__internal_48_$__cuda_sm70_shflsync_bfly_p) ;  /* 0x000001a000007944 */ /* 0x000fea0003c00000 */
[----:B01----:R-:W-:Y:S01]  /*5120*/  FADD.FTZ R106, R106, R111 ;  /* 0x0000006f6a6a7221 */ /* 0x003fe20000010000 */
[----:B------:R-:W-:Y:S01]  /*5130*/  HFMA2.MMA R111, -RZ, RZ, 0, 1.1920928955078125e-07 ;  /* 0x00000002ff6f7435 */ /* 0x000fe200000001ff */
[----:B------:R-:W-:Y:S02]  /*5140*/  MOV R110, 0x1f ;  /* 0x0000001f006e7802 */ /* 0x000fe40000000f00 */
[----:B------:R-:W-:Y:S02]  /*5150*/  MOV R225, 0xffffffff ;  /* 0xffffffff00e17802 */ /* 0x000fe40000000f00 */
[----:B------:R-:W-:Y:S02]  /*5160*/  MOV R104, 0x5180 ;  /* 0x0000518000687802 */ /* 0x000fe40000000f00 */
[----:B------:R-:W-:Y:S05]  /*5170*/  CALL.REL.NOINC `($__internal_48_$__cuda_sm70_shflsync_bfly_p) ;  /* 0x0000014000007944 */ /* 0x000fea0003c00000 */
[----:B01----:R-:W-:Y:S01]  /*5180*/  FADD.FTZ R106, R106, R111 ;  /* 0x0000006f6a6a7221 */ /* 0x003fe20000010000 */
[----:B------:R-:W-:Y:S01]  /*5190*/  HFMA2.MMA R111, -RZ, RZ, 0, 2.384185791015625e-07 ;  /* 0x00000004ff6f7435 */ /* 0x000fe200000001ff */
[----:B------:R-:W-:Y:S02]  /*51a0*/  MOV R110, 0x1f ;  /* 0x0000001f006e7802 */ /* 0x000fe40000000f00 */
[----:B------:R-:W-:-:S02]  /*51b0*/  MOV R225, 0xffffffff ;  /* 0xffffffff00e17802 */ /* 0x000fc40000000f00 */
[----:B------:R-:W-:Y:S02]  /*51c0*/  MOV R104, 0x51e0 ;  /* 0x000051e000687802 */ /* 0x000fe40000000f00 */
[----:B------:R-:W-:Y:S05]  /*51d0*/  CALL.REL.NOINC `($__internal_48_$__cuda_sm70_shflsync_bfly_p) ;  /* 0x000000e000007944 */ /* 0x000fea0003c00000 */
[----:B01----:R-:W-:Y:S01]  /*51e0*/  FADD.FTZ R106, R106, R111 ;  /* 0x0000006f6a6a7221 */ /* 0x003fe20000010000 */
[----:B------:R-:W-:Y:S01]  /*51f0*/  HFMA2.MMA R111, -RZ, RZ, 0, 4.76837158203125e-07 ;  /* 0x00000008ff6f7435 */ /* 0x000fe200000001ff */
[----:B------:R-:W-:Y:S02]  /*5200*/  MOV R110, 0x1f ;  /* 0x0000001f006e7802 */ /* 0x000fe40000000f00 */
[----:B------:R-:W-:Y:S02]  /*5210*/  MOV R225, 0xffffffff ;  /* 0xffffffff00e17802 */ /* 0x000fe40000000f00 */
[----:B------:R-:W-:Y:S02]  /*5220*/  MOV R104, 0x5240 ;  /* 0x0000524000687802 */ /* 0x000fe40000000f00 */
[----:B------:R-:W-:Y:S05]  /*5230*/  CALL.REL.NOINC `($__internal_48_$__cuda_sm70_shflsync_bfly_p) ;  /* 0x0000008000007944 */ /* 0x000fea0003c00000 */
[----:B-1----:R-:W-:Y:S01]  /*5240*/  FADD.FTZ R108, R106, R111 ;  /* 0x0000006f6a6c7221 */ /* 0x002fe20000010000 */
[----:B------:R-:W-:Y:S01]  /*5250*/  HFMA2.MMA R111, -RZ, RZ, 0, 9.5367431640625e-07 ;  /* 0x00000010ff6f7435 */ /* 0x000fe200000001ff */
[----:B0-----:R-:W-:Y:S02]  /*5260*/  MOV R110, 0x1f ;  /* 0x0000001f006e7802 */ /* 0x001fe40000000f00 */
[----:B------:R-:W-:-:S02]  /*5270*/  MOV R225, 0xffffffff ;  /* 0xffffffff00e17802 */ /* 0x000fc40000000f00 */
[----:B------:R-:W-:Y:S02]  /*5280*/  MOV R106, R108 ;  /* 0x0000006c006a7202 */ /* 0x000fe40000000f00 */
[----:B------:R-:W-:Y:S02]  /*5290*/  MOV R104, 0x52b0 ;  /* 0x000052b000687802 */ /* 0x000fe40000000f00 */
[----:B------:R-:W-:Y:S05]  /*52a0*/  CALL.REL.NOINC `($__internal_48_$__cuda_sm70_shflsync_bfly_p) ;  /* 0x0000001000007944 */ /* 0x000fea0003c00000 */
[----:B01----:R-:W-:Y:S05]  /*52b0*/  BRA `(.L_x_19861) ;  /* 0xffffe62000007947 */ /* 0x003fea000383ffff */
        .weak           $__internal_48_$__cuda_sm70_shflsync_bfly_p
        .type           $__internal_48_$__cuda_sm70_shflsync_bfly_p,@function
        .size           $__internal_48_$__cuda_sm70_shflsync_bfly_p,(.L_x_33026 - $__internal_48_$__cuda_sm70_shflsync_bfly_p)
$__internal_48_$__cuda_sm70_shflsync_bfly_p:
[----:B------:R-:W-:Y:S01]  /*52c0*/  HFMA2.MMA R105, -RZ, RZ, 0, 0 ;  /* 0x00000000ff697435 */ /* 0x000fe200000001ff */
[----:B------:R-:W-:Y:S04]  /*52d0*/  WARPSYNC R225 ;  /* 0x000000e100007348 */ /* 0x000fe80003800000 */
[----:B------:R0:W1:Y:S01]  /*52e0*/  SHFL.BFLY PT, R111, R106, R111, R110 ;  /* 0x0c00006f6a6f7389 */ /* 0x00006200000e006e */
[----:B------:R-:W-:Y:S05]  /*52f0*/  RET.REL.NODEC R104 `(_ZN10layer_norm31ln_parallel_residual_fwd_kernelINS_13Kernel_traitsI6__halfS2_fS2_fjLj1280ELj1ELj4ELj1ELj16ENS_18Kernel_traits_baseILj1280ES2_S2_fS2_fjLj128EEEEELb0ELb0ELb0EEEvNS_9FwdParamsE) ;  /* 0xffffad0068007950 */ /* 0x000fea0003c3ffff */
.L_x_19862:
        /* <DEDUP_REMOVED lines=16> */
.L_x_33026:


//--------------------- .text._ZN10layer_norm31ln_parallel_residual_fwd_kernelINS_13Kernel_traitsI6__halfS2_fS2_fjLj1280ELj1ELj4ELj1ELj16ENS_18Kernel_traits_baseILj1280ES2_S2_fS2_fjLj128EEEEELb0ELb0ELb1EEEvNS_9FwdParamsE --------------------------
	.section	.text._ZN10layer_norm31ln_parallel_residual_fwd_kernelINS_13Kernel_traitsI6__halfS2_fS2_fjLj1280ELj1ELj4ELj1ELj16ENS_18Kernel_traits_baseILj1280ES2_S2_fS2_fjLj128EEEEELb0ELb0ELb1EEEvNS_9FwdParamsE,"ax",@progbits
	.sectioninfo	@"SHI_REGISTERS=224"
	.align	128
        .global         _ZN10layer_norm31ln_parallel_residual_fwd_kernelINS_13Kernel_traitsI6__halfS2_fS2_fjLj1280ELj1ELj4ELj1ELj16ENS_18Kernel_traits_baseILj1280ES2_S2_fS2_fjLj128EEEEELb0ELb0ELb1EEEvNS_9FwdParamsE
        .type           _ZN10layer_norm31ln_parallel_residual_fwd_kernelINS_13Kernel_traitsI6__halfS2_fS2_fjLj1280ELj1ELj4ELj1ELj16ENS_18Kernel_traits_baseILj1280ES2_S2_fS2_fjLj128EEEEELb0ELb0ELb1EEEvNS_9FwdParamsE,@function
        .size           _ZN10layer_norm31ln_parallel_residual_fwd_kernelINS_13Kernel_traitsI6__halfS2_fS2_fjLj1280ELj1ELj4ELj1ELj16ENS_18Kernel_traits_baseILj1280ES2_S2_fS2_fjLj128EEEEELb0ELb0ELb1EEEvNS_9FwdParamsE,(.L_x_33027 - _ZN10layer_norm31ln_parallel_residual_fwd_kernelINS_13Kernel_traitsI6__halfS2_fS2_fjLj1280ELj1ELj4ELj1ELj16ENS_18Kernel_traits_baseILj1280ES2_S2_fS2_fjLj128EEEEELb0ELb0ELb1EEEvNS_9FwdParamsE)
        .other          _ZN10layer_norm31ln_parallel_residual_fwd_kernelINS_13Kernel_traitsI6__halfS2_fS2_fjLj1280ELj1ELj4ELj1ELj16ENS_18Kernel_traits_baseILj1280ES2_S2_fS2_fjLj128EEEEELb0ELb0ELb1EEEvNS_9FwdParamsE,@"STO_CUDA_ENTRY STV_DEFAULT"
_ZN10layer_norm31ln_parallel_residual_fwd_kernelINS_13Kernel_traitsI6__halfS2_fS2_fjLj1280ELj1ELj4ELj1ELj16ENS_18Kernel_traits_baseILj1280ES2_S2_fS2_fjLj128EEEEELb0ELb0ELb1EEEvNS_9FwdParamsE:
.text._ZN10layer_norm31ln_parallel_residual_fwd_kernelINS_13Kernel_traitsI6__halfS2_fS2_fjLj1280ELj1ELj4ELj1ELj16ENS_18Kernel_traits_baseILj1280ES2_S2_fS2_fjLj128EEEEELb0ELb0ELb1EEEvNS_9FwdParamsE:
        /* <DEDUP_REMOVED lines=61> */
[----:B------:R-:W-:-:S02]  /*03d0*/  HADD2.F32 R133, -RZ, R8.H0_H0 ;  /* 0x20000008ff857230 */ /* 0x000fc40000004100 */
[----:B------:R-:W-:Y:S01]  /*03e0*/  HADD2.F32 R132, -RZ, R8.H1_H1 ;  /* 0x30000008ff847230 */ /* 0x000fe20000004100 */
[----:B------:R0:W5:Y:S01]  /*03f0*/  LDG.E.128 R112, [R2.64+0x400] ;  /* 0x0004000402707981 */ /* 0x000162000c1e1d00 */
[--C-:B------:R-:W-:Y:S02]  /*0400*/  HADD2.F32 R39, -RZ, R9.reuse.H0_H0 ;  /* 0x20000009ff277230 */ /* 0x100fe40000004100 */
[----:B------:R-:W-:Y:S01]  /*0410*/  HADD2.F32 R38, -RZ, R9.H1_H1 ;  /* 0x30000009ff267230 */ /* 0x000fe20000004100 */
[----:B------:R1:W5:Y:S01]  /*0420*/  LDG.E.128 R108, [R4.64] ;  /* 0x00000004046c7981 */ /* 0x000362000c1e1d00 */
[--C-:B------:R-:W-:Y:S02]  /*0430*/  HADD2.F32 R37, -RZ, R10.reuse.H0_H0 ;  /* 0x2000000aff257230 */ /* 0x100fe40000004100 */
[----:B------:R-:W-:Y:S01]  /*0440*/  HADD2.F32 R36, -RZ, R10.H1_H1 ;  /* 0x3000000aff247230 */ /* 0x000fe20000004100 */
[----:B------:R1:W5:Y:S01]  /*0450*/  LDG.E.128 R104, [R4.64+0x400] ;  /* 0x0004000404687981 */ /* 0x000362000c1e1d00 */
        /* <DEDUP_REMOVED lines=31> */
[--C-:B-1----:R-:W-:Y:S02]  /*0650*/  HADD2.F32 R5, -RZ, R78.reuse.H0_H0 ;  /* 0x2000004eff057230 */ /* 0x102fe40000004100 */
[----:B------:R-:W-:-:S02]  /*0660*/  HADD2.F32 R4, -RZ, R78.H1_H1 ;  /* 0x3000004eff047230 */ /* 0x000fc40000004100 */
[--C-:B0-----:R-:W-:Y:S02]  /*0670*/  HADD2.F32 R3, -RZ, R79.reuse.H0_H0 ;  /* 0x2000004fff037230 */ /* 0x101fe40000004100 */
        /* <DEDUP_REMOVED lines=41> */
[--C-:B--2---:R-:W-:Y:S02]  /*0910*/  HADD2.F32 R176, -RZ, R54.reuse.H0_H0 ;  /* 0x20000036ffb07230 */ /* 0x104fe40000004100 */
[----:B------:R-:W-:Y:S02]  /*0920*/  HADD2.F32 R179, -RZ, R54.H1_H1 ;  /* 0x30000036ffb37230 */ /* 0x000fe40000004100 */
[--C-:B---3--:R-:W-:Y:S02]  /*0930*/  HADD2.F32 R178, -RZ, R50.reuse.H0_H0 ;  /* 0x20000032ffb27230 */ /* 0x108fe40000004100 */
[----:B------:R-:W-:Y:S02]  /*0940*/  HADD2.F32 R183, -RZ, R50.H1_H1 ;  /* 0x30000032ffb77230 */ /* 0x000fe40000004100 */
[--C-:B------:R-:W-:Y:S02]  /*0950*/  HADD2.F32 R174, -RZ, R52.reuse.H0_H0 ;  /* 0x20000034ffae7230 */ /* 0x100fe40000004100 */
[----:B------:R-:W-:-:S02]  /*0960*/  HADD2.F32 R177, -RZ, R52.H1_H1 ;  /* 0x30000034ffb17230 */ /* 0x000fc40000004100 */
[--C-:B------:R-:W-:Y:S02]  /*0970*/  HADD2.F32 R54, -RZ, R48.reuse.H0_H0 ;  /* 0x20000030ff367230 */ /* 0x100fe40000004100 */
[----:B------:R-:W-:Y:S02]  /*0980*/  HADD2.F32 R181, -RZ, R48.H1_H1 ;  /* 0x30000030ffb57230 */ /* 0x000fe40000004100 */
[--C-:B----4-:R-:W-:Y:S02]  /*0990*/  HADD2.F32 R50, -RZ, R44.reuse.H0_H0 ;  /* 0x2000002cff327230 */ /* 0x110fe40000004100 */
[----:B------:R-:W-:Y:S02]  /*09a0*/  HADD2.F32 R185, -RZ, R44.H1_H1 ;  /* 0x3000002cffb97230 */ /* 0x000fe40000004100 */
[----:B------:R-:W-:Y:S02]  /*09b0*/  HADD2.F32 R52, -RZ, R53.H0_H0 ;  /* 0x20000035ff347230 */ /* 0x000fe40000004100 */
[----:B------:R-:W-:-:S02]  /*09c0*/  HADD2.F32 R48, -RZ, R49.H0_H0 ;  /* 0x20000031ff307230 */ /* 0x000fc40000004100 */
[----:B------:R-:W-:Y:S02]  /*09d0*/  HADD2.F32 R44, -RZ, R45.H0_H0 ;  /* 0x2000002dff2c7230 */ /* 0x000fe40000004100 */
[--C-:B------:R-:W-:Y:S02]  /*09e0*/  HADD2.F32 R180, -RZ, R46.reuse.H0_H0 ;  /* 0x2000002effb47230 */ /* 0x100fe40000004100 */
        /* <DEDUP_REMOVED lines=11> */
[----:B------:R-:W-:Y:S02]  /*0aa0*/  HADD2.F32 R197, -RZ, R121.H1_H1 ;  /* 0x30000079ffc57230 */ /* 0x000fe40000004100 */
.L_x_19946:
[----:B------:R-:W-:Y:S01]  /*0ab0*/  IMAD R40, R173, c[0x0][0x168], RZ ;  /* 0x00005a00ad287a24 */ /* 0x000fe200078e02ff */
[----:B------:R-:W-:Y:S01]  /*0ac0*/  ISETP.NE.U32.AND P0, PT, RZ, c[0x0][0x178], PT ;  /* 0x00005e00ff007a0c */ /* 0x000fe20003f05070 */
[----:B------:R-:W-:Y:S01]  /*0ad0*/  HFMA2.MMA R129, -RZ, RZ, 0, 9.5367431640625e-07 ;  /* 0x00000010ff817435 */ /* 0x000fe200000001ff */
[----:B------:R-:W-:Y:S02]  /*0ae0*/  ISETP.NE.U32.AND P1, PT, RZ, c[0x0][0x180], PT ;  /* 0x00006000ff007a0c */ /* 0x000fe40003f25070 */
[----:B------:R-:W-:Y:S02]  /*0af0*/  SHF.R.S32.HI R41, RZ, 0x1f, R40 ;  /* 0x0000001fff297819 */ /* 0x000fe40000011428 */
[----:B------:R-:W-:Y:S02]  /*0b00*/  ISETP.NE.AND.EX P0, PT, RZ, c[0x0][0x17c], PT, P0 ;  /* 0x00005f00ff007a0c */ /* 0x000fe40003f05300 */
[----:B------:R-:W-:-:S02]  /*0b10*/  ISETP.NE.AND.EX P1, PT, RZ, c[0x0][0x184], PT, P1 ;  /* 0x00006100ff007a0c */ /* 0x000fc40003f25310 */
        /* <DEDUP_REMOVED lines=18> */
.L_x_19863:
[----:B0----5:R-:W-:-:S05]  /*0c40*/  HADD2.F32 R41, -RZ, R100.H0_H0 ;  /* 0x20000064ff297230 */ /* 0x021fca0000004100 */
[----:B------:R-:W-:-:S04]  /*0c50*/  FADD.FTZ R88, R88, R41 ;  /* 0x0000002958587221 */ /* 0x000fc80000010000 */
[----:B------:R-:W-:Y:S02]  /*0c60*/  @P1 FADD.FTZ R88, R96, R88 ;  /* 0x0000005860581221 */ /* 0x000fe40000010000 */
.L_x_19864:
[----:B------:R-:W-:Y:S01]  /*0c70*/  HADD2.F32 R89, -RZ, R84.H1_H1 ;  /* 0x30000054ff597230 */ /* 0x000fe20000004100 */
[----:B------:R-:W-:Y:S05]  /*0c80*/  @P2 BRA `(.L_x_19865) ;  /* 0x0000003000002947 */ /* 0x000fea0003800000 */
[----:B------:R-:W-:Y:S05]  /*0c90*/  @!P1 BRA `(.L_x_19866) ;  /* 0x0000005000009947 */ /* 0x000fea0003800000 */
[----:B-----5:R-:W-:Y:S01]  /*0ca0*/  FADD.FTZ R89, R97, R89 ;  /* 0x0000005961597221 */ /* 0x020fe20000010000 */
[----:B------:R-:W-:Y:S05]  /*0cb0*/  BRA `(.L_x_19866) ;  /* 0x0000003000007947 */ /* 0x000fea0003800000 */
.L_x_19865:
[----:B-----5:R-:W-:-:S05]  /*0cc0*/  HADD2.F32 R40, -RZ, R100.H1_H1 ;  /* 0x30000064ff287230 */ /* 0x020fca0000004100 */
[----:B------:R-:W-:-:S04]  /*0cd0*/  FADD.FTZ R89, R89, R40 ;  /* 0x0000002859597221 */ /* 0x000fc80000010000 */
[----:B------:R-:W-:Y:S02]  /*0ce0*/  @P1 FADD.FTZ R89, R97, R89 ;  /* 0x0000005961591221 */ /* 0x000fe40000010000 */
.L_x_19866:
[----:B------:R-:W-:Y:S01]  /*0cf0*/  HADD2.F32 R90, -RZ, R85.H0_H0 ;  /* 0x20000055ff5a7230 */ /* 0x000fe20000004100 */
[----:B------:R-:W-:Y:S05]  /*0d00*/  @P2 BRA `(.L_x_19867) ;  /* 0x0000003000002947 */ /* 0x000fea0003800000 */
[----:B------:R-:W-:Y:S05]  /*0d10*/  @!P1 BRA `(.L_x_19868) ;  /* 0x0000005000009947 */ /* 0x000fea0003800000 */
[----:B-----5:R-:W-:Y:S01]  /*0d20*/  FADD.FTZ R90, R98, R90 ;  /* 0x0000005a625a7221 */ /* 0x020fe20000010000 */
[----:B------:R-:W-:Y:S05]  /*0d30*/  BRA `(.L_x_19868) ;  /* 0x0000003000007947 */ /* 0x000fea0003800000 */
.L_x_19867:
[----:B-----5:R-:W-:-:S05]  /*0d40*/  HADD2.F32 R41, -RZ, R101.H0_H0 ;  /* 0x20000065ff297230 */ /* 0x020fca0000004100 */
[----:B------:R-:W-:-:S04]  /*0d50*/  FADD.FTZ R90, R90, R41 ;  /* 0x000000295a5a7221 */ /* 0x000fc80000010000 */
[----:B------:R-:W-:Y:S02]  /*0d60*/  @P1 FADD.FTZ R90, R98, R90 ;  /* 0x0000005a625a1221 */ /* 0x000fe40000010000 */
.L_x_19868:
[----:B------:R-:W-:Y:S01]  /*0d70*/  HADD2.F32 R91, -RZ, R85.H1_H1 ;  /* 0x30000055ff5b7230 */ /* 0x000fe20000004100 */
[----:B------:R-:W-:Y:S05]  /*0d80*/  @P2 BRA `(.L_x_19869) ;  /* 0x0000003000002947 */ /* 0x000fea0003800000 */
[----:B------:R-:W-:Y:S05]  /*0d90*/  @!P1 BRA `(.L_x_19870) ;  /* 0x0000005000009947 */ /* 0x000fea0003800000 */
[----:B-----5:R-:W-:Y:S01]  /*0da0*/  FADD.FTZ R91, R99, R91 ;  /* 0x0000005b635b7221 */ /* 0x020fe20000010000 */
[----:B------:R-:W-:Y:S05]  /*0db0*/  BRA `(.L_x_19870) ;  /* 0x0000003000007947 */ /* 0x000fea0003800000 */
.L_x_19869:
[----:B-----5:R-:W-:-:S05]  /*0dc0*/  HADD2.F32 R40, -RZ, R101.H1_H1 ;  /* 0x30000065ff287230 */ /* 0x020fca0000004100 */
[----:B------:R-:W-:-:S04]  /*0dd0*/  FADD.FTZ R91, R91, R40 ;  /* 0x000000285b5b7221 */ /* 0x000fc80000010000 */
[----:B------:R-:W-:Y:S02]  /*0de0*/  @P1 FADD.FTZ R91, R99, R91 ;  /* 0x0000005b635b1221 */ /* 0x000fe40000010000 */
.L_x_19870:
[----:B------:R-:W-:Y:S01]  /*0df0*/  HADD2.F32 R84, -RZ, R86.H0_H0 ;  /* 0x20000056ff547230 */ /* 0x000fe20000004100 */
[----:B------:R-:W-:Y:S05]  /*0e00*/  @P2 BRA `(.L_x_19871) ;  /* 0x0000003000002947 */ /* 0x000fea0003800000 */
[----:B------:R-:W-:Y:S05]  /*0e10*/  @!P1 BRA `(.L_x_19872) ;  /* 0x0000005000009947 */ /* 0x000fea0003800000 */
[----:B-----5:R-:W-:Y:S01]  /*0e20*/  FADD.FTZ R84, R92, R84 ;  /* 0x000000545c547221 */ /* 0x020fe20000010000 */
[----:B------:R-:W-:Y:S05]  /*0e30*/  BRA `(.L_x_19872) ;  /* 0x0000003000007947 */ /* 0x000fea0003800000 */
.L_x_19871:
[----:B-----5:R-:W-:-:S05]  /*0e40*/  HADD2.F32 R41, -RZ, R102.H0_H0 ;  /* 0x20000066ff297230 */ /* 0x020fca0000004100 */
[----:B------:R-:W-:-:S04]  /*0e50*/  FADD.FTZ R84, R84, R41 ;  /* 0x0000002954547221 */ /* 0x000fc80000010000 */
[----:B------:R-:W-:Y:S02]  /*0e60*/  @P1 FADD.FTZ R84, R92, R84 ;  /* 0x000000545c541221 */ /* 0x000fe40000010000 */
.L_x_19872:
[----:B------:R-:W-:Y:S01]  /*0e70*/  HADD2.F32 R85, -RZ, R86.H1_H1 ;  /* 0x30000056ff557230 */ /* 0x000fe20000004100 */
[----:B------:R-:W-:Y:S05]  /*0e80*/  @P2 BRA `(.L_x_19873) ;  /* 0x0000003000002947 */ /* 0x000fea0003800000 */
[----:B------:R-:W-:Y:S05]  /*0e90*/  @!P1 BRA `(.L_x_19874) ;  /* 0x0000005000009947 */ /* 0x000fea0003800000 */
[----:B-----5:R-:W-:Y:S01]  /*0ea0*/  FADD.FTZ R85, R93, R85 ;  /* 0x000000555d557221 */ /* 0x020fe20000010000 */
[----:B------:R-:W-:Y:S05]  /*0eb0*/  BRA `(.L_x_19874) ;  /* 0x0000003000007947 */ /* 0x000fea0003800000 */
.L_x_19873:
[----:B-----5:R-:W-:-:S05]  /*0ec0*/  HADD2.F32 R40, -RZ, R102.H1_H1 ;  /* 0x30000066ff287230 */ /* 0x020fca0000004100 */
[----:B------:R-:W-:-:S04]  /*0ed0*/  FADD.FTZ R85, R85, R40 ;  /* 0x0000002855557221 */ /* 0x000fc80000010000 */
[----:B------:R-:W-:Y:S02]  /*0ee0*/  @P1 FADD.FTZ R85, R93, R85 ;  /* 0x000000555d551221 */ /* 0x000fe40000010000 */
.L_x_19874:
[----:B------:R-:W-:Y:S01]  /*0ef0*/  HADD2.F32 R86, -RZ, R87.H0_H0 ;  /* 0x20000057ff567230 */ /* 0x000fe20000004100 */
[----:B------:R-:W-:Y:S05]  /*0f00*/  @P2 BRA `(.L_x_19875) ;  /* 0x0000003000002947 */ /* 0x000fea0003800000 */
[----:B------:R-:W-:Y:S05]  /*0f10*/  @!P1 BRA `(.L_x_19876) ;  /* 0x0000005000009947 */ /* 0x000fea0003800000 */
[----:B-----5:R-:W-:Y:S01]  /*0f20*/  FADD.FTZ R86, R94, R86 ;  /* 0x000000565e567221 */ /* 0x020fe20000010000 */
[----:B------:R-:W-:Y:S05]  /*0f30*/  BRA `(.L_x_19876) ;  /* 0x0000003000007947 */ /* 0x000fea0003800000 */
.L_x_19875:
[----:B-----5:R-:W-:-:S05]  /*0f40*/  HADD2.F32 R41, -RZ, R103.H0_H0 ;  /* 0x20000067ff297230 */ /* 0x020fca0000004100 */
[----:B------:R-:W-:-:S04]  /*0f50*/  FADD.FTZ R86, R86, R41 ;  /* 0x0000002956567221 */ /* 0x000fc80000010000 */
[----:B------:R-:W-:Y:S02]  /*0f60*/  @P1 FADD.FTZ R86, R94, R86 ;  /* 0x000000565e561221 */ /* 0x000fe40000010000 */
.L_x_19876:
[----:B------:R-:W-:Y:S01]  /*0f70*/  HADD2.F32 R87, -RZ, R87.H1_H1 ;  /* 0x30000057ff577230 */ /* 0x000fe20000004100 */
[----:B------:R-:W-:Y:S05]  /*0f80*/  @P2 BRA `(.L_x_19877) ;  /* 0x0000003000002947 */ /* 0x000fea0003800000 */
[----:B------:R-:W-:Y:S05]  /*0f90*/  @!P1 BRA `(.L_x_19878) ;  /* 0x0000005000009947 */ /* 0x000fea0003800000 */
[----:B-----5:R-:W-:Y:S01]  /*0fa0*/  FADD.FTZ R87, R95, R87 ;  /* 0x000000575f577221 */ /* 0x020fe20000010000 */
[----:B------:R-:W-:Y:S05]  /*0fb0*/  BRA `(.L_x_19878) ;  /* 0x0000003000007947 */ /* 0x000fea0003800000 */
.L_x_19877:
[----:B-----5:R-:W-:-:S05]  /*0fc0*/  HADD2.F32 R40, -RZ, R103.H1_H1 ;  /* 0x30000067ff287230 */ /* 0x020fca0000004100 */
[----:B------:R-:W-:-:S04]  /*0fd0*/  FADD.FTZ R87, R87, R40 ;  /* 0x0000002857577221 */ /* 0x000fc80000010000 */
[----:B------:R-:W-:Y:S02]  /*0fe0*/  @P1 FADD.FTZ R87, R95, R87 ;  /* 0x000000575f571221 */ /* 0x000fe40000010000 */
.L_x_19878:
        /* <DEDUP_REMOVED lines=14> */
[----:B--2---:R-:W-:Y:S01]  /*10d0*/  HADD2.F32 R80, -RZ, R76.H0_H0 ;  /* 0x2000004cff507230 */ /* 0x004fe20000004100 */
[----:B------:R-:W-:Y:S05]  /*10e0*/  @P2 BRA `(.L_x_19879) ;  /* 0x0000003000002947 */ /* 0x000fea0003800000 */
[----:B0-----:R-:W-:Y:S05]  /*10f0*/  @!P1 BRA `(.L_x_19880) ;  /* 0x0000005000009947 */ /* 0x001fea0003800000 */
[----:B-----5:R-:W-:Y:S01]  /*1100*/  FADD.FTZ R80, R96, R80 ;  /* 0x0000005060507221 */ /* 0x020fe20000010000 */
[----:B------:R-:W-:Y:S05]  /*1110*/  BRA `(.L_x_19880) ;  /* 0x0000003000007947 */ /* 0x000fea0003800000 */
.L_x_19879:
[----:B0----5:R-:W-:-:S05]  /*1120*/  HADD2.F32 R41, -RZ, R100.H0_H0 ;  /* 0x20000064ff297230 */ /* 0x021fca0000004100 */
[----:B------:R-:W-:-:S04]  /*1130*/  FADD.FTZ R80, R41, R80 ;  /* 0x0000005029507221 */ /* 0x000fc80000010000 */
[----:B------:R-:W-:Y:S02]  /*1140*/  @P1 FADD.FTZ R80, R96, R80 ;  /* 0x0000005060501221 */ /* 0x000fe40000010000 */
.L_x_19880:
[----:B------:R-:W-:Y:S01]  /*1150*/  HADD2.F32 R81, -RZ, R76.H1_H1 ;  /* 0x3000004cff517230 */ /* 0x000fe20000004100 */
[----:B------:R-:W-:Y:S05]  /*1160*/  @P2 BRA `(.L_x_19881) ;  /* 0x0000003000002947 */ /* 0x000fea0003800000 */
[----:B------:R-:W-:Y:S05]  /*1170*/  @!P1 BRA `(.L_x_19882) ;  /* 0x0000005000009947 */ /* 0x000fea0003800000 */
[----:B-----5:R-:W-:Y:S01]  /*1180*/  FADD.FTZ R81, R97, R81 ;  /* 0x0000005161517221 */ /* 0x020fe20000010000 */
[----:B------:R-:W-:Y:S05]  /*1190*/  BRA `(.L_x_19882) ;  /* 0x0000003000007947 */ /* 0x000fea0003800000 */
.L_x_19881:
[----:B-----5:R-:W-:-:S05]  /*11a0*/  HADD2.F32 R40, -RZ, R100.H1_H1 ;  /* 0x30000064ff287230 */ /* 0x020fca0000004100 */
[----:B------:R-:W-:-:S04]  /*11b0*/  FADD.FTZ R81, R40, R81 ;  /* 0x0000005128517221 */ /* 0x000fc80000010000 */
[----:B------:R-:W-:Y:S02]  /*11c0*/  @P1 FADD.FTZ R81, R97, R81 ;  /* 0x0000005161511221 */ /* 0x000fe40000010000 */
.L_x_19882:
[----:B------:R-:W-:Y:S01]  /*11d0*/  HADD2.F32 R82, -RZ, R77.H0_H0 ;  /* 0x2000004dff527230 */ /* 0x000fe20000004100 */
[----:B------:R-:W-:Y:S05]  /*11e0*/  @P2 BRA `(.L_x_19883) ;  /* 0x0000003000002947 */ /* 0x000fea0003800000 */
[----:B------:R-:W-:Y:S05]  /*11f0*/  @!P1 BRA `(.L_x_19884) ;  /* 0x0000005000009947 */ /* 0x000fea0003800000 */
[----:B-----5:R-:W-:Y:S01]  /*1200*/  FADD.FTZ R82, R98, R82 ;  /* 0x0000005262527221 */ /* 0x020fe20000010000 */
[----:B------:R-:W-:Y:S05]  /*1210*/  BRA `(.L_x_19884) ;  /* 0x0000003000007947 */ /* 0x000fea0003800000 */
.L_x_19883:
[----:B-----5:R-:W-:-:S05]  /*1220*/  HADD2.F32 R41, -RZ, R101.H0_H0 ;  /* 0x20000065ff297230 */ /* 0x020fca0000004100 */
[----:B------:R-:W-:-:S04]  /*1230*/  FADD.FTZ R82, R41, R82 ;  /* 0x0000005229527221 */ /* 0x000fc80000010000 */
[----:B------:R-:W-:Y:S02]  /*1240*/  @P1 FADD.FTZ R82, R98, R82 ;  /* 0x0000005262521221 */ /* 0x000fe40000010000 */
.L_x_19884:
[----:B------:R-:W-:Y:S01]  /*1250*/  HADD2.F32 R83, -RZ, R77.H1_H1 ;  /* 0x3000004dff537230 */ /* 0x000fe20000004100 */
[----:B------:R-:W-:Y:S05]  /*1260*/  @P2 BRA `(.L_x_19885) ;  /* 0x0000003000002947 */ /* 0x000fea0003800000 */
[----:B------:R-:W-:Y:S05]  /*1270*/  @!P1 BRA `(.L_x_19886) ;  /* 0x0000005000009947 */ /* 0x000fea0003800000 */
[----:B-----5:R-:W-:Y:S01]  /*1280*/  FADD.FTZ R83, R99, R83 ;  /* 0x0000005363537221 */ /* 0x020fe20000010000 */
[----:B------:R-:W-:Y:S05]  /*1290*/  BRA `(.L_x_19886) ;  /* 0x0000003000007947 */ /* 0x000fea0003800000 */
.L_x_19885:
[----:B-----5:R-:W-:-:S05]  /*12a0*/  HADD2.F32 R40, -RZ, R101.H1_H1 ;  /* 0x30000065ff287230 */ /* 0x020fca0000004100 */
[----:B------:R-:W-:-:S04]  /*12b0*/  FADD.FTZ R83, R40, R83 ;  /* 0x0000005328537221 */ /* 0x000fc80000010000 */
[----:B------:R-:W-:Y:S02]  /*12c0*/  @P1 FADD.FTZ R83, R99, R83 ;  /* 0x0000005363531221 */ /* 0x000fe40000010000 */
.L_x_19886:
[----:B------:R-:W-:Y:S01]  /*12d0*/  HADD2.F32 R76, -RZ, R78.H0_H0 ;  /* 0x2000004eff4c7230 */ /* 0x000fe20000004100 */
[----:B------:R-:W-:Y:S05]  /*12e0*/  @P2 BRA `(.L_x_19887) ;  /* 0x0000003000002947 */ /* 0x000fea0003800000 */
[----:B------:R-:W-:Y:S05]  /*12f0*/  @!P1 BRA `(.L_x_19888) ;  /* 0x0000005000009947 */ /* 0x000fea0003800000 */
[----:B-----5:R-:W-:Y:S01]  /*1300*/  FADD.FTZ R76, R92, R76 ;  /* 0x0000004c5c4c7221 */ /* 0x020fe20000010000 */
[----:B------:R-:W-:Y:S05]  /*1310*/  BRA `(.L_x_19888) ;  /* 0x0000003000007947 */ /* 0x000fea0003800000 */
.L_x_19887:
[----:B-----5:R-:W-:-:S05]  /*1320*/  HADD2.F32 R41, -RZ, R102.H0_H0 ;  /* 0x20000066ff297230 */ /* 0x020fca0000004100 */
[----:B------:R-:W-:-:S04]  /*1330*/  FADD.FTZ R76, R41, R76 ;  /* 0x0000004c294c7221 */ /* 0x000fc80000010000 */
[----:B------:R-:W-:Y:S02]  /*1340*/  @P1 FADD.FTZ R76, R92, R76 ;  /* 0x0000004c5c4c1221 */ /* 0x000fe40000010000 */
.L_x_19888:
[----:B------:R-:W-:Y:S01]  /*1350*/  HADD2.F32 R77, -RZ, R78.H1_H1 ;  /* 0x3000004eff4d7230 */ /* 0x000fe20000004100 */
[----:B------:R-:W-:Y:S05]  /*1360*/  @P2 BRA `(.L_x_19889) ;  /* 0x0000003000002947 */ /* 0x000fea0003800000 */
[----:B------:R-:W-:Y:S05]  /*1370*/  @!P1 BRA `(.L_x_19890) ;  /* 0x0000005000009947 */ /* 0x000fea0003800000 */
[----:B-----5:R-:W-:Y:S01]  /*1380*/  FADD.FTZ R77, R93, R77 ;  /* 0x0000004d5d4d7221 */ /* 0x020fe20000010000 */
[----:B------:R-:W-:Y:S05]  /*1390*/  BRA `(.L_x_19890) ;  /* 0x0000003000007947 */ /* 0x000fea0003800000 */
.L_x_19889:
[----:B-----5:R-:W-:-:S05]  /*13a0*/  HADD2.F32 R40, -RZ, R102.H1_H1 ;  /* 0x30000066ff287230 */ /* 0x020fca0000004100 */
[----:B------:R-:W-:-:S04]  /*13b0*/  FADD.FTZ R77, R40, R77 ;  /* 0x0000004d284d7221 */ /* 0x000fc80000010000 */
[----:B------:R-:W-:Y:S02]  /*13c0*/  @P1 FADD.FTZ R77, R93, R77 ;  /* 0x0000004d5d4d1221 */ /* 0x000fe40000010000 */
.L_x_19890:
[----:B------:R-:W-:Y:S01]  /*13d0*/  HADD2.F32 R78, -RZ, R79.H0_H0 ;  /* 0x2000004fff4e7230 */ /* 0x000fe20000004100 */
[----:B------:R-:W-:Y:S05]  /*13e0*/  @P2 BRA `(.L_x_19891) ;  /* 0x0000003000002947 */ /* 0x000fea0003800000 */
[----:B------:R-:W-:Y:S05]  /*13f0*/  @!P1 BRA `(.L_x_19892) ;  /* 0x0000005000009947 */ /* 0x000fea0003800000 */
[----:B-----5:R-:W-:Y:S01]  /*1400*/  FADD.FTZ R78, R94, R78 ;  /* 0x0000004e5e4e7221 */ /* 0x020fe20000010000 */
[----:B------:R-:W-:Y:S05]  /*1410*/  BRA `(.L_x_19892) ;  /* 0x0000003000007947 */ /* 0x000fea0003800000 */
.L_x_19891:
[----:B-----5:R-:W-:-:S05]  /*1420*/  HADD2.F32 R41, -RZ, R103.H0_H0 ;  /* 0x20000067ff297230 */ /* 0x020fca0000004100 */
[----:B------:R-:W-:-:S04]  /*1430*/  FADD.FTZ R78, R41, R78 ;  /* 0x0000004e294e7221 */ /* 0x000fc80000010000 */
[----:B------:R-:W-:Y:S02]  /*1440*/  @P1 FADD.FTZ R78, R94, R78 ;  /* 0x0000004e5e4e1221 */ /* 0x000fe40000010000 */
.L_x_19892:
[----:B------:R-:W-:Y:S01]  /*1450*/  HADD2.F32 R79, -RZ, R79.H1_H1 ;  /* 0x3000004fff4f7230 */ /* 0x000fe20000004100 */
[----:B------:R-:W-:Y:S05]  /*1460*/  @P2 BRA `(.L_x_19893) ;  /* 0x0000003000002947 */ /* 0x000fea0003800000 */
[----:B------:R-:W-:Y:S05]  /*1470*/  @!P1 BRA `(.L_x_19894) ;  /* 0x0000005000009947 */ /* 0x000fea0003800000 */
[----:B-----5:R-:W-:Y:S01]  /*1480*/  FADD.FTZ R79, R95, R79 ;  /* 0x0000004f5f4f7221 */ /* 0x020fe20000010000 */
[----:B------:R-:W-:Y:S05]  /*1490*/  BRA `(.L_x_19894) ;  /* 0x0000003000007947 */ /* 0x000fea0003800000 */
.L_x_19893:
[----:B-----5:R-:W-:-:S05]  /*14a0*/  HADD2.F32 R40, -RZ, R103.H1_H1 ;  /* 0x30000067ff287230 */ /* 0x020fca0000004100 */
[----:B------:R-:W-:-:S04]  /*14b0*/  FADD.FTZ R79, R40, R79 ;  /* 0x0000004f284f7221 */ /* 0x000fc80000010000 */
[----:B------:R-:W-:Y:S02]  /*14c0*/  @P1 FADD.FTZ R79, R95, R79 ;  /* 0x0000004f5f4f1221 */ /* 0x000fe40000010000 */
.L_x_19894:
        /* <DEDUP_REMOVED lines=19> */
.L_x_19895:
[----:B0----5:R-:W-:-:S05]  /*1600*/  HADD2.F32 R41, -RZ, R100.H0_H0 ;  /* 0x20000064ff297230 */ /* 0x021fca0000004100 */
[----:B------:R-:W-:-:S04]  /*1610*/  FADD.FTZ R72, R41, R72 ;  /* 0x0000004829487221 */ /* 0x000fc80000010000 */
[----:B------:R-:W-:Y:S02]  /*1620*/  @P1 FADD.FTZ R72, R96, R72 ;  /* 0x0000004860481221 */ /* 0x000fe40000010000 */
.L_x_19896:
[----:B------:R-:W-:Y:S01]  /*1630*/  HADD2.F32 R73, -RZ, R68.H1_H1 ;  /* 0x30000044ff497230 */ /* 0x000fe20000004100 */
[----:B------:R-:W-:Y:S05]  /*1640*/  @P2 BRA `(.L_x_19897) ;  /* 0x0000003000002947 */ /* 0x000fea0003800000 */
[----:B------:R-:W-:Y:S05]  /*1650*/  @!P1 BRA `(.L_x_19898) ;  /* 0x0000005000009947 */ /* 0x000fea0003800000 */
[----:B-----5:R-:W-:Y:S01]  /*1660*/  FADD.FTZ R73, R97, R73 ;  /* 0x0000004961497221 */ /* 0x020fe20000010000 */
[----:B------:R-:W-:Y:S05]  /*1670*/  BRA `(.L_x_19898) ;  /* 0x0000003000007947 */ /* 0x000fea0003800000 */
.L_x_19897:
[----:B-----5:R-:W-:-:S05]  /*1680*/  HADD2.F32 R40, -RZ, R100.H1_H1 ;  /* 0x30000064ff287230 */ /* 0x020fca0000004100 */
[----:B------:R-:W-:-:S04]  /*1690*/  FADD.FTZ R73, R40, R73 ;  /* 0x0000004928497221 */ /* 0x000fc80000010000 */
[----:B------:R-:W-:Y:S02]  /*16a0*/  @P1 FADD.FTZ R73, R97, R73 ;  /* 0x0000004961491221 */ /* 0x000fe40000010000 */
.L_x_19898:
[----:B------:R-:W-:Y:S01]  /*16b0*/  HADD2.F32 R74, -RZ, R69.H0_H0 ;  /* 0x20000045ff4a7230 */ /* 0x000fe20000004100 */
[----:B------:R-:W-:Y:S05]  /*16c0*/  @P2 BRA `(.L_x_19899) ;  /* 0x0000003000002947 */ /* 0x000fea0003800000 */
[----:B------:R-:W-:Y:S05]  /*16d0*/  @!P1 BRA `(.L_x_19900) ;  /* 0x0000005000009947 */ /* 0x000fea0003800000 */
[----:B-----5:R-:W-:Y:S01]  /*16e0*/  FADD.FTZ R74, R98, R74 ;  /* 0x0000004a624a7221 */ /* 0x020fe20000010000 */
[----:B------:R-:W-:Y:S05]  /*16f0*/  BRA `(.L_x_19900) ;  /* 0x0000003000007947 */ /* 0x000fea0003800000 */
.L_x_19899:
[----:B-----5:R-:W-:-:S05]  /*1700*/  HADD2.F32 R41, -RZ, R101.H0_H0 ;  /* 0x20000065ff297230 */ /* 0x020fca0000004100 */
[----:B------:R-:W-:-:S04]  /*1710*/  FADD.FTZ R74, R41, R74 ;  /* 0x0000004a294a7221 */ /* 0x000fc80000010000 */
[----:B------:R-:W-:Y:S02]  /*1720*/  @P1 FADD.FTZ R74, R98, R74 ;  /* 0x0000004a624a1221 */ /* 0x000fe40000010000 */
.L_x_19900:
[----:B------:R-:W-:Y:S01]  /*1730*/  HADD2.F32 R75, -RZ, R69.H1_H1 ;  /* 0x30000045ff4b7230 */ /* 0x000fe20000004100 */
[----:B------:R-:W-:Y:S05]  /*1740*/  @P2 BRA `(.L_x_19901) ;  /* 0x0000003000002947 */ /* 0x000fea0003800000 */
[----:B------:R-:W-:Y:S05]  /*1750*/  @!P1 BRA `(.L_x_19902) ;  /* 0x0000005000009947 */ /* 0x000fea0003800000 */
[----:B-----5:R-:W-:Y:S01]  /*1760*/  FADD.FTZ R75, R99, R75 ;  /* 0x0000004b634b7221 */ /* 0x020fe20000010000 */
[----:B------:R-:W-:Y:S05]  /*1770*/  BRA `(.L_x_19902) ;  /* 0x0000003000007947 */ /* 0x000fea0003800000 */
.L_x_19901:
[----:B-----5:R-:W-:-:S05]  /*1780*/  HADD2.F32 R40, -RZ, R101.H1_H1 ;  /* 0x30000065ff287230 */ /* 0x020fca0000004100 */
[----:B------:R-:W-:-:S04]  /*1790*/  FADD.FTZ R75, R40, R75 ;  /* 0x0000004b284b7221 */ /* 0x000fc80000010000 */
[----:B------:R-:W-:Y:S02]  /*17a0*/  @P1 FADD.FTZ R75, R99, R75 ;  /* 0x0000004b634b1221 */ /* 0x000fe40000010000 */
.L_x_19902:
[----:B------:R-:W-:Y:S01]  /*17b0*/  HADD2.F32 R68, -RZ, R70.H0_H0 ;  /* 0x20000046ff447230 */ /* 0x000fe20000004100 */
[----:B------:R-:W-:Y:S05]  /*17c0*/  @P2 BRA `(.L_x_19903) ;  /* 0x0000003000002947 */ /* 0x000fea0003800000 */
[----:B------:R-:W-:Y:S05]  /*17d0*/  @!P1 BRA `(.L_x_19904) ;  /* 0x0000005000009947 */ /* 0x000fea0003800000 */
[----:B-----5:R-:W-:Y:S01]  /*17e0*/  FADD.FTZ R68, R92, R68 ;  /* 0x000000445c447221 */ /* 0x020fe20000010000 */
[----:B------:R-:W-:Y:S05]  /*17f0*/  BRA `(.L_x_19904) ;  /* 0x0000003000007947 */ /* 0x000fea0003800000 */
.L_x_19903:
[----:B-----5:R-:W-:-:S05]  /*1800*/  HADD2.F32 R41, -RZ, R102.H0_H0 ;  /* 0x20000066ff297230 */ /* 0x020fca0000004100 */
[----:B------:R-:W-:-:S04]  /*1810*/  FADD.FTZ R68, R41, R68 ;  /* 0x0000004429447221 */ /* 0x000fc80000010000 */
[----:B------:R-:W-:Y:S02]  /*1820*/  @P1 FADD.FTZ R68, R92, R68 ;  /* 0x000000445c441221 */ /* 0x000fe40000010000 */
.L_x_19904:
[----:B------:R-:W-:Y:S01]  /*1830*/  HADD2.F32 R69, -RZ, R70.H1_H1 ;  /* 0x30000046ff457230 */ /* 0x000fe20000004100 */
[----:B------:R-:W-:Y:S05]  /*1840*/  @P2 BRA `(.L_x_19905) ;  /* 0x0000003000002947 */ /* 0x000fea0003800000 */
[----:B------:R-:W-:Y:S05]  /*1850*/  @!P1 BRA `(.L_x_19906) ;  /* 0x0000005000009947 */ /* 0x000fea0003800000 */
[----:B-----5:R-:W-:Y:S01]  /*1860*/  FADD.FTZ R69, R93, R69 ;  /* 0x000000455d457221 */ /* 0x020fe20000010000 */
[----:B------:R-:W-:Y:S05]  /*1870*/  BRA `(.L_x_19906) ;  /* 0x0000003000007947 */ /* 0x000fea0003800000 */
.L_x_19905:
[----:B-----5:R-:W-:-:S05]  /*1880*/  HADD2.F32 R40, -RZ, R102.H1_H1 ;  /* 0x30000066ff287230 */ /* 0x020fca0000004100 */
[----:B------:R-:W-:-:S04]  /*1890*/  FADD.FTZ R69, R40, R69 ;  /* 0x0000004528457221 */ /* 0x000fc80000010000 */
[----:B------:R-:W-:Y:S02]  /*18a0*/  @P1 FADD.FTZ R69, R93, R69 ;  /* 0x000000455d451221 */ /* 0x000fe40000010000 */
.L_x_19906:
[----:B------:R-:W-:Y:S01]  /*18b0*/  HADD2.F32 R70, -RZ, R71.H0_H0 ;  /* 0x20000047ff467230 */ /* 0x000fe20000004100 */
[----:B------:R-:W-:Y:S05]  /*18c0*/  @P2 BRA `(.L_x_19907) ;  /* 0x0000003000002947 */ /* 0x000fea0003800000 */
[----:B------:R-:W-:Y:S05]  /*18d0*/  @!P1 BRA `(.L_x_19908) ;  /* 0x0000005000009947 */ /* 0x000fea0003800000 */
[----:B-----5:R-:W-:Y:S01]  /*18e0*/  FADD.FTZ R70, R94, R70 ;  /* 0x000000465e467221 */ /* 0x020fe20000010000 */
[----:B------:R-:W-:Y:S05]  /*18f0*/  BRA `(.L_x_19908) ;  /* 0x0000003000007947 */ /* 0x000fea0003800000 */
.L_x_19907:
[----:B-----5:R-:W-:-:S05]  /*1900*/  HADD2.F32 R41, -RZ, R103.H0_H0 ;  /* 0x20000067ff297230 */ /* 0x020fca0000004100 */
[----:B------:R-:W-:-:S04]  /*1910*/  FADD.FTZ R70, R41, R70 ;  /* 0x0000004629467221 */ /* 0x000fc80000010000 */
[----:B------:R-:W-:Y:S02]  /*1920*/  @P1 FADD.FTZ R70, R94, R70 ;  /* 0x000000465e461221 */ /* 0x000fe40000010000 */
.L_x_19908:
[----:B------:R-:W-:Y:S01]  /*1930*/  HADD2.F32 R71, -RZ, R71.H1_H1 ;  /* 0x30000047ff477230 */ /* 0x000fe20000004100 */
[----:B------:R-:W-:Y:S05]  /*1940*/  @P2 BRA `(.L_x_19909) ;  /* 0x0000003000002947 */ /* 0x000fea0003800000 */
[----:B------:R-:W-:Y:S05]  /*1950*/  @!P1 BRA `(.L_x_19910) ;  /* 0x0000005000009947 */ /* 0x000fea0003800000 */
[----:B-----5:R-:W-:Y:S01]  /*1960*/  FADD.FTZ R71, R95, R71 ;  /* 0x000000475f477221 */ /* 0x020fe20000010000 */
[----:B------:R-:W-:Y:S05]  /*1970*/  BRA `(.L_x_19910) ;  /* 0x0000003000007947 */ /* 0x000fea0003800000 */
.L_x_19909:
[----:B-----5:R-:W-:-:S05]  /*1980*/  HADD2.F32 R40, -RZ, R103.H1_H1 ;  /* 0x30000067ff287230 */ /* 0x020fca0000004100 */
[----:B------:R-:W-:-:S04]  /*1990*/  FADD.FTZ R71, R40, R71 ;  /* 0x0000004728477221 */ /* 0x000fc80000010000 */
[----:B------:R-:W-:Y:S02]  /*19a0*/  @P1 FADD.FTZ R71, R95, R71 ;  /* 0x000000475f471221 */ /* 0x000fe40000010000 */
.L_x_19910:
        /* <DEDUP_REMOVED lines=19> */
.L_x_19911:
[----:B0----5:R-:W-:-:S05]  /*1ae0*/  HADD2.F32 R41, -RZ, R100.H0_H0 ;  /* 0x20000064ff297230 */ /* 0x021fca0000004100 */
[----:B------:R-:W-:-:S04]  /*1af0*/  FADD.FTZ R64, R41, R64 ;  /* 0x0000004029407221 */ /* 0x000fc80000010000 */
[----:B------:R-:W-:Y:S02]  /*1b00*/  @P1 FADD.FTZ R64, R96, R64 ;  /* 0x0000004060401221 */ /* 0x000fe40000010000 */
.L_x_19912:
[----:B------:R-:W-:Y:S01]  /*1b10*/  HADD2.F32 R65, -RZ, R60.H1_H1 ;  /* 0x3000003cff417230 */ /* 0x000fe20000004100 */
[----:B------:R-:W-:Y:S05]  /*1b20*/  @P2 BRA `(.L_x_19913) ;  /* 0x0000003000002947 */ /* 0x000fea0003800000 */
[----:B------:R-:W-:Y:S05]  /*1b30*/  @!P1 BRA `(.L_x_19914) ;  /* 0x0000005000009947 */ /* 0x000fea0003800000 */
[----:B-----5:R-:W-:Y:S01]  /*1b40*/  FADD.FTZ R65, R97, R65 ;  /* 0x0000004161417221 */ /* 0x020fe20000010000 */
[----:B------:R-:W-:Y:S05]  /*1b50*/  BRA `(.L_x_19914) ;  /* 0x0000003000007947 */ /* 0x000fea0003800000 */
.L_x_19913:
[----:B-----5:R-:W-:-:S05]  /*1b60*/  HADD2.F32 R40, -RZ, R100.H1_H1 ;  /* 0x30000064ff287230 */ /* 0x020fca0000004100 */
[----:B------:R-:W-:-:S04]  /*1b70*/  FADD.FTZ R65, R40, R65 ;  /* 0x0000004128417221 */ /* 0x000fc80000010000 */
[----:B------:R-:W-:Y:S02]  /*1b80*/  @P1 FADD.FTZ R65, R97, R65 ;  /* 0x0000004161411221 */ /* 0x000fe40000010000 */
.L_x_19914:
[----:B------:R-:W-:Y:S01]  /*1b90*/  HADD2.F32 R66, -RZ, R61.H0_H0 ;  /* 0x2000003dff427230 */ /* 0x000fe20000004100 */
[----:B------:R-:W-:Y:S05]  /*1ba0*/  @P2 BRA `(.L_x_19915) ;  /* 0x0000003000002947 */ /* 0x000fea0003800000 */
[----:B------:R-:W-:Y:S05]  /*1bb0*/  @!P1 BRA `(.L_x_19916) ;  /* 0x0000005000009947 */ /* 0x000fea0003800000 */
[----:B-----5:R-:W-:Y:S01]  /*1bc0*/  FADD.FTZ R66, R98, R66 ;  /* 0x0000004262427221 */ /* 0x020fe20000010000 */
[----:B------:R-:W-:Y:S05]  /*1bd0*/  BRA `(.L_x_19916) ;  /* 0x0000003000007947 */ /* 0x000fea0003800000 */
.L_x_19915:
[----:B-----5:R-:W-:-:S05]  /*1be0*/  HADD2.F32 R41, -RZ, R101.H0_H0 ;  /* 0x20000065ff297230 */ /* 0x020fca0000004100 */
[----:B------:R-:W-:-:S04]  /*1bf0*/  FADD.FTZ R66, R41, R66 ;  /* 0x0000004229427221 */ /* 0x000fc80000010000 */
[----:B------:R-:W-:Y:S02]  /*1c00*/  @P1 FADD.FTZ R66, R98, R66 ;  /* 0x0000004262421221 */ /* 0x000fe40000010000 */
.L_x_19916:
[----:B------:R-:W-:Y:S01]  /*1c10*/  HADD2.F32 R67, -RZ, R61.H1_H1 ;  /* 0x3000003dff437230 */ /* 0x000fe20000004100 */
[----:B------:R-:W-:Y:S05]  /*1c20*/  @P2 BRA `(.L_x_19917) ;  /* 0x0000003000002947 */ /* 0x000fea0003800000 */
[----:B------:R-:W-:Y:S05]  /*1c30*/  @!P1 BRA `(.L_x_19918) ;  /* 0x0000005000009947 */ /* 0x000fea0003800000 */
[----:B-----5:R-:W-:Y:S01]  /*1c40*/  FADD.FTZ R67, R99, R67 ;  /* 0x0000004363437221 */ /* 0x020fe20000010000 */
[----:B------:R-:W-:Y:S05]  /*1c50*/  BRA `(.L_x_19918) ;  /* 0x0000003000007947 */ /* 0x000fea0003800000 */
.L_x_19917:
[----:B-----5:R-:W-:-:S05]  /*1c60*/  HADD2.F32 R40, -RZ, R101.H1_H1 ;  /* 0x30000065ff287230 */ /* 0x020fca0000004100 */
[----:B------:R-:W-:-:S04]  /*1c70*/  FADD.FTZ R67, R40, R67 ;  /* 0x0000004328437221 */ /* 0x000fc80000010000 */
[----:B------:R-:W-:Y:S02]  /*1c80*/  @P1 FADD.FTZ R67, R99, R67 ;  /* 0x0000004363431221 */ /* 0x000fe40000010000 */
.L_x_19918:
[----:B------:R-:W-:Y:S01]  /*1c90*/  HADD2.F32 R60, -RZ, R62.H0_H0 ;  /* 0x2000003eff3c7230 */ /* 0x000fe20000004100 */
[----:B------:R-:W-:Y:S05]  /*1ca0*/  @P2 BRA `(.L_x_19919) ;  /* 0x0000003000002947 */ /* 0x000fea0003800000 */
[----:B------:R-:W-:Y:S05]  /*1cb0*/  @!P1 BRA `(.L_x_19920) ;  /* 0x0000005000009947 */ /* 0x000fea0003800000 */
[----:B-----5:R-:W-:Y:S01]  /*1cc0*/  FADD.FTZ R60, R92, R60 ;  /* 0x0000003c5c3c7221 */ /* 0x020fe20000010000 */
[----:B------:R-:W-:Y:S05]  /*1cd0*/  BRA `(.L_x_19920) ;  /* 0x0000003000007947 */ /* 0x000fea0003800000 */
.L_x_19919:
[----:B-----5:R-:W-:-:S05]  /*1ce0*/  HADD2.F32 R41, -RZ, R102.H0_H0 ;  /* 0x20000066ff297230 */ /* 0x020fca0000004100 */
[----:B------:R-:W-:-:S04]  /*1cf0*/  FADD.FTZ R60, R41, R60 ;  /* 0x0000003c293c7221 */ /* 0x000fc80000010000 */
[----:B------:R-:W-:Y:S02]  /*1d00*/  @P1 FADD.FTZ R60, R92, R60 ;  /* 0x0000003c5c3c1221 */ /* 0x000fe40000010000 */
.L_x_19920:
[----:B------:R-:W-:Y:S01]  /*1d10*/  HADD2.F32 R61, -RZ, R62.H1_H1 ;  /* 0x3000003eff3d7230 */ /* 0x000fe20000004100 */
[----:B------:R-:W-:Y:S05]  /*1d20*/  @P2 BRA `(.L_x_19921) ;  /* 0x0000003000002947 */ /* 0x000fea0003800000 */
[----:B------:R-:W-:Y:S05]  /*1d30*/  @!P1 BRA `(.L_x_19922) ;  /* 0x0000005000009947 */ /* 0x000fea0003800000 */
[----:B-----5:R-:W-:Y:S01]  /*1d40*/  FADD.FTZ R61, R93, R61 ;  /* 0x0000003d5d3d7221 */ /* 0x020fe20000010000 */
[----:B------:R-:W-:Y:S05]  /*1d50*/  BRA `(.L_x_19922) ;  /* 0x0000003000007947 */ /* 0x000fea0003800000 */
.L_x_19921:
[----:B-----5:R-:W-:-:S05]  /*1d60*/  HADD2.F32 R40, -RZ, R102.H1_H1 ;  /* 0x30000066ff287230 */ /* 0x020fca0000004100 */
[----:B------:R-:W-:-:S04]  /*1d70*/  FADD.FTZ R61, R40, R61 ;  /* 0x0000003d283d7221 */ /* 0x000fc80000010000 */
[----:B------:R-:W-:Y:S02]  /*1d80*/  @P1 FADD.FTZ R61, R93, R61 ;  /* 0x0000003d5d3d1221 */ /* 0x000fe40000010000 */
.L_x_19922:
[----:B------:R-:W-:Y:S01]  /*1d90*/  HADD2.F32 R62, -RZ, R63.H0_H0 ;  /* 0x2000003fff3e7230 */ /* 0x000fe20000004100 */
[----:B------:R-:W-:Y:S05]  /*1da0*/  @P2 BRA `(.L_x_19923) ;  /* 0x0000003000002947 */ /* 0x000fea0003800000 */
[----:B------:R-:W-:Y:S05]  /*1db0*/  @!P1 BRA `(.L_x_19924) ;  /* 0x0000005000009947 */ /* 0x000fea0003800000 */
[----:B-----5:R-:W-:Y:S01]  /*1dc0*/  FADD.FTZ R62, R94, R62 ;  /* 0x0000003e5e3e7221 */ /* 0x020fe20000010000 */
[----:B------:R-:W-:Y:S05]  /*1dd0*/  BRA `(.L_x_19924) ;  /* 0x0000003000007947 */ /* 0x000fea0003800000 */
.L_x_19923:
[----:B-----5:R-:W-:-:S05]  /*1de0*/  HADD2.F32 R41, -RZ, R103.H0_H0 ;  /* 0x20000067ff297230 */ /* 0x020fca0000004100 */
[----:B------:R-:W-:-:S04]  /*1df0*/  FADD.FTZ R62, R41, R62 ;  /* 0x0000003e293e7221 */ /* 0x000fc80000010000 */
[----:B------:R-:W-:Y:S02]  /*1e00*/  @P1 FADD.FTZ R62, R94, R62 ;  /* 0x0000003e5e3e1221 */ /* 0x000fe40000010000 */
.L_x_19924:
[----:B------:R-:W-:Y:S01]  /*1e10*/  HADD2.F32 R63, -RZ, R63.H1_H1 ;  /* 0x3000003fff3f7230 */ /* 0x000fe20000004100 */
[----:B------:R-:W-:Y:S05]  /*1e20*/  @P2 BRA `(.L_x_19925) ;  /* 0x0000003000002947 */ /* 0x000fea0003800000 */
[----:B------:R-:W-:Y:S05]  /*1e30*/  @!P1 BRA `(.L_x_19926) ;  /* 0x0000005000009947 */ /* 0x000fea0003800000 */
[----:B-----5:R-:W-:Y:S01]  /*1e40*/  FADD.FTZ R63, R95, R63 ;  /* 0x0000003f5f3f7221 */ /* 0x020fe20000010000 */
[----:B------:R-:W-:Y:S05]  /*1e50*/  BRA `(.L_x_19926) ;  /* 0x0000003000007947 */ /* 0x000fea0003800000 */
.L_x_19925:
[----:B-----5:R-:W-:-:S05]  /*1e60*/  HADD2.F32 R40, -RZ, R103.H1_H1 ;  /* 0x30000067ff287230 */ /* 0x020fca0000004100 */
[----:B------:R-:W-:-:S04]  /*1e70*/  FADD.FTZ R63, R40, R63 ;  /* 0x0000003f283f7221 */ /* 0x000fc80000010000 */
[----:B------:R-:W-:Y:S02]  /*1e80*/  @P1 FADD.FTZ R63, R95, R63 ;  /* 0x0000003f5f3f1221 */ /* 0x000fe40000010000 */
.L_x_19926:
        /* <DEDUP_REMOVED lines=19> */
.L_x_19927:
[----:B0----5:R-:W-:-:S05]  /*1fc0*/  HADD2.F32 R41, -RZ, R100.H0_H0 ;  /* 0x20000064ff297230 */ /* 0x021fca0000004100 */
[----:B------:R-:W-:-:S04]  /*1fd0*/  FADD.FTZ R56, R41, R56 ;  /* 0x0000003829387221 */ /* 0x000fc80000010000 */
[----:B------:R-:W-:Y:S02]  /*1fe0*/  @P1 FADD.FTZ R56, R96, R56 ;  /* 0x0000003860381221 */ /* 0x000fe40000010000 */
.L_x_19928:
[----:B------:R-:W-:Y:S01]  /*1ff0*/  HADD2.F32 R57, -RZ, R128.H1_H1 ;  /* 0x30000080ff397230 */ /* 0x000fe20000004100 */
[----:B------:R-:W-:Y:S05]  /*2000*/  @P2 BRA `(.L_x_19929) ;  /* 0x0000003000002947 */ /* 0x000fea0003800000 */
[----:B------:R-:W-:Y:S05]  /*2010*/  @!P1 BRA `(.L_x_19930) ;  /* 0x0000005000009947 */ /* 0x000fea0003800000 */
[----:B-----5:R-:W-:Y:S01]  /*2020*/  FADD.FTZ R57, R97, R57 ;  /* 0x0000003961397221 */ /* 0x020fe20000010000 */
[----:B------:R-:W-:Y:S05]  /*2030*/  BRA `(.L_x_19930) ;  /* 0x0000003000007947 */ /* 0x000fea0003800000 */
.L_x_19929:
[----:B-----5:R-:W-:-:S05]  /*2040*/  HADD2.F32 R40, -RZ, R100.H1_H1 ;  /* 0x30000064ff287230 */ /* 0x020fca0000004100 */
[----:B------:R-:W-:-:S04]  /*2050*/  FADD.FTZ R57, R40, R57 ;  /* 0x0000003928397221 */ /* 0x000fc80000010000 */
[----:B------:R-:W-:Y:S02]  /*2060*/  @P1 FADD.FTZ R57, R97, R57 ;  /* 0x0000003961391221 */ /* 0x000fe40000010000 */
.L_x_19930:
[----:B------:R-:W-:Y:S01]  /*2070*/  HADD2.F32 R58, -RZ, R129.H0_H0 ;  /* 0x20000081ff3a7230 */ /* 0x000fe20000004100 */
[----:B------:R-:W-:Y:S05]  /*2080*/  @P2 BRA `(.L_x_19931) ;  /* 0x0000003000002947 */ /* 0x000fea0003800000 */
[----:B------:R-:W-:Y:S05]  /*2090*/  @!P1 BRA `(.L_x_19932) ;  /* 0x0000005000009947 */ /* 0x000fea0003800000 */
[----:B-----5:R-:W-:Y:S01]  /*20a0*/  FADD.FTZ R58, R98, R58 ;  /* 0x0000003a623a7221 */ /* 0x020fe20000010000 */
[----:B------:R-:W-:Y:S05]  /*20b0*/  BRA `(.L_x_19932) ;  /* 0x0000003000007947 */ /* 0x000fea0003800000 */
.L_x_19931:
[----:B-----5:R-:W-:-:S05]  /*20c0*/  HADD2.F32 R41, -RZ, R101.H0_H0 ;  /* 0x20000065ff297230 */ /* 0x020fca0000004100 */
[----:B------:R-:W-:-:S04]  /*20d0*/  FADD.FTZ R58, R41, R58 ;  /* 0x0000003a293a7221 */ /* 0x000fc80000010000 */
[----:B------:R-:W-:Y:S02]  /*20e0*/  @P1 FADD.FTZ R58, R98, R58 ;  /* 0x0000003a623a1221 */ /* 0x000fe40000010000 */
.L_x_19932:
[----:B------:R-:W-:Y:S01]  /*20f0*/  HADD2.F32 R59, -RZ, R129.H1_H1 ;  /* 0x30000081ff3b7230 */ /* 0x000fe20000004100 */
[----:B------:R-:W-:Y:S05]  /*2100*/  @P2 BRA `(.L_x_19933) ;  /* 0x0000003000002947 */ /* 0x000fea0003800000 */
[----:B------:R-:W-:Y:S05]  /*2110*/  @!P1 BRA `(.L_x_19934) ;  /* 0x0000005000009947 */ /* 0x000fea0003800000 */
[----:B-----5:R-:W-:Y:S01]  /*2120*/  FADD.FTZ R59, R99, R59 ;  /* 0x0000003b633b7221 */ /* 0x020fe20000010000 */
[----:B------:R-:W-:Y:S05]  /*2130*/  BRA `(.L_x_19934) ;  /* 0x0000003000007947 */ /* 0x000fea0003800000 */
.L_x_19933:
[----:B-----5:R-:W-:-:S05]  /*2140*/  HADD2.F32 R40, -RZ, R101.H1_H1 ;  /* 0x30000065ff287230 */ /* 0x020fca0000004100 */
[----:B------:R-:W-:-:S04]  /*2150*/  FADD.FTZ R59, R40, R59 ;  /* 0x0000003b283b7221 */ /* 0x000fc80000010000 */
[----:B------:R-:W-:Y:S02]  /*2160*/  @P1 FADD.FTZ R59, R99, R59 ;  /* 0x0000003b633b1221 */ /* 0x000fe40000010000 */
.L_x_19934:
[----:B------:R-:W-:Y:S01]  /*2170*/  HADD2.F32 R128, -RZ, R130.H0_H0 ;  /* 0x20000082ff807230 */ /* 0x000fe20000004100 */
[----:B------:R-:W-:Y:S05]  /*2180*/  @P2 BRA `(.L_x_19935) ;  /* 0x0000003000002947 */ /* 0x000fea0003800000 */
[----:B------:R-:W-:Y:S05]  /*2190*/  @!P1 BRA `(.L_x_19936) ;  /* 0x0000005000009947 */ /* 0x000fea0003800000 */
[----:B-----5:R-:W-:Y:S01]  /*21a0*/  FADD.FTZ R128, R92, R128 ;  /* 0x000000805c807221 */ /* 0x020fe20000010000 */
[----:B------:R-:W-:Y:S05]  /*21b0*/  BRA `(.L_x_19936) ;  /* 0x0000003000007947 */ /* 0x000fea0003800000 */
.L_x_19935:
[----:B-----5:R-:W-:-:S05]  /*21c0*/  HADD2.F32 R41, -RZ, R102.H0_H0 ;  /* 0x20000066ff297230 */ /* 0x020fca0000004100 */
[----:B------:R-:W-:-:S04]  /*21d0*/  FADD.FTZ R128, R41, R128 ;  /* 0x0000008029807221 */ /* 0x000fc80000010000 */
[----:B------:R-:W-:Y:S02]  /*21e0*/  @P1 FADD.FTZ R128, R92, R128 ;  /* 0x000000805c801221 */ /* 0x000fe40000010000 */
.L_x_19936:
[----:B------:R-:W-:Y:S01]  /*21f0*/  HADD2.F32 R129, -RZ, R130.H1_H1 ;  /* 0x30000082ff817230 */ /* 0x000fe20000004100 */
[----:B------:R-:W-:Y:S05]  /*2200*/  @P2 BRA `(.L_x_19937) ;  /* 0x0000003000002947 */ /* 0x000fea0003800000 */
[----:B------:R-:W-:Y:S05]  /*2210*/  @!P1 BRA `(.L_x_19938) ;  /* 0x0000005000009947 */ /* 0x000fea0003800000 */
[----:B-----5:R-:W-:Y:S01]  /*2220*/  FADD.FTZ R129, R93, R129 ;  /* 0x000000815d817221 */ /* 0x020fe20000010000 */
[----:B------:R-:W-:Y:S05]  /*2230*/  BRA `(.L_x_19938) ;  /* 0x0000003000007947 */ /* 0x000fea0003800000 */
.L_x_19937:
[----:B-----5:R-:W-:-:S05]  /*2240*/  HADD2.F32 R40, -RZ, R102.H1_H1 ;  /* 0x30000066ff287230 */ /* 0x020fca0000004100 */
[----:B------:R-:W-:-:S04]  /*2250*/  FADD.FTZ R129, R40, R129 ;  /* 0x0000008128817221 */ /* 0x000fc80000010000 */
[----:B------:R-:W-:Y:S02]  /*2260*/  @P1 FADD.FTZ R129, R93, R129 ;  /* 0x000000815d811221 */ /* 0x000fe40000010000 */
.L_x_19938:
[----:B------:R-:W-:Y:S01]  /*2270*/  HADD2.F32 R130, -RZ, R131.H0_H0 ;  /* 0x20000083ff827230 */ /* 0x000fe20000004100 */
[----:B------:R-:W-:Y:S05]  /*2280*/  @P2 BRA `(.L_x_19939) ;  /* 0x0000003000002947 */ /* 0x000fea0003800000 */
[----:B------:R-:W-:Y:S05]  /*2290*/  @!P1 BRA `(.L_x_19940) ;  /* 0x0000005000009947 */ /* 0x000fea0003800000 */
[----:B-----5:R-:W-:Y:S01]  /*22a0*/  FADD.FTZ R130, R94, R130 ;  /* 0x000000825e827221 */ /* 0x020fe20000010000 */
[----:B------:R-:W-:Y:S05]  /*22b0*/  BRA `(.L_x_19940) ;  /* 0x0000003000007947 */ /* 0x000fea0003800000 */
.L_x_19939:
[----:B-----5:R-:W-:-:S05]  /*22c0*/  HADD2.F32 R41, -RZ, R103.H0_H0 ;  /* 0x20000067ff297230 */ /* 0x020fca0000004100 */
[----:B------:R-:W-:-:S04]  /*22d0*/  FADD.FTZ R130, R41, R130 ;  /* 0x0000008229827221 */ /* 0x000fc80000010000 */
[----:B------:R-:W-:Y:S02]  /*22e0*/  @P1 FADD.FTZ R130, R94, R130 ;  /* 0x000000825e821221 */ /* 0x000fe40000010000 */
.L_x_19940:
[----:B------:R-:W-:Y:S01]  /*22f0*/  HADD2.F32 R131, -RZ, R131.H1_H1 ;  /* 0x30000083ff837230 */ /* 0x000fe20000004100 */
[----:B------:R-:W-:Y:S05]  /*2300*/  @P2 BRA `(.L_x_19941) ;  /* 0x0000003000002947 */ /* 0x000fea0003800000 */
[----:B------:R-:W-:Y:S05]  /*2310*/  @!P1 BRA `(.L_x_19942) ;  /* 0x0000005000009947 */ /* 0x000fea0003800000 */
[----:B-----5:R-:W-:Y:S01]  /*2320*/  FADD.FTZ R131, R95, R131 ;  /* 0x000000835f837221 */ /* 0x020fe20000010000 */
[----:B------:R-:W-:Y:S05]  /*2330*/  BRA `(.L_x_19942) ;  /* 0x0000003000007947 */ /* 0x000fea0003800000 */
.L_x_19941:
[----:B-----5:R-:W-:-:S05]  /*2340*/  HADD2.F32 R40, -RZ, R103.H1_H1 ;  /* 0x30000067ff287230 */ /* 0x020fca0000004100 */
[----:B------:R-:W-:-:S04]  /*2350*/  FADD.FTZ R131, R40, R131 ;  /* 0x0000008328837221 */ /* 0x000fc80000010000 */
[----:B------:R-:W-:Y:S02]  /*2360*/  @P1 FADD.FTZ R131, R95, R131 ;  /* 0x000000835f831221 */ /* 0x000fe40000010000 */
.L_x_19942:
        /* <DEDUP_REMOVED lines=47> */
.L_x_19947:
        /* <DEDUP_REMOVED lines=100> */
.L_x_19948:
[----:B------:R-:W-:Y:S01]  /*2ca0*/  FMUL.FTZ R198, R199, R199 ;  /* 0x000000c7c7c67220 */ /* 0x000fe20000410000 */
[----:B------:R-:W-:Y:S01]  /*2cb0*/  MOV R196, c[0x0][0x1e0] ;  /* 0x0000780000c47a02 */ /* 0x000fe20000000f00 */
[----:B-1----:R-:W-:Y:S01]  /*2cc0*/  FADD.FTZ R203, R203, R194 ;  /* 0x000000c2cbcb7221 */ /* 0x002fe20000010000 */
[----:B------:R-:W-:Y:S01]  /*2cd0*/  ISETP.NE.AND P0, PT, RZ, UR6, PT ;  /* 0x00000006ff007c0c */ /* 0x000fe2000bf05270 */
[----:B0-----:R-:W-:Y:S01]  /*2ce0*/  HFMA2.MMA R194, -RZ, RZ, 0, 2.384185791015625e-07 ;  /* 0x00000004ffc27435 */ /* 0x001fe200000001ff */
[----:B------:R-:W-:Y:S01]  /*2cf0*/  HADD2.F32 R220, -RZ, R116.H1_H1 ;  /* 0x30000074ffdc7230 */ /* 0x000fe20000004100 */
[----:B------:R-:W-:Y:S01]  /*2d00*/  FFMA.FTZ R196, R203, R196, c[0x0][0x228] ;  /* 0x00008a00cbc47623 */ /* 0x000fe200000100c4 */
[----:B------:R-:W-:Y:S01]  /*2d10*/  FSEL R201, R198, RZ, P0 ;  /* 0x000000ffc6c97208 */ /* 0x000fe20000000000 */
[----:B------:R-:W-:Y:S01]  /*2d20*/  HADD2.F32 R212, -RZ, R123.H1_H1 ;  /* 0x3000007bffd47230 */ /* 0x000fe20000004100 */
[----:B------:R-:W-:Y:S01]  /*2d30*/  FSEL R198, R199, RZ, !P0 ;  /* 0x000000ffc7c67208 */ /* 0x000fe20004000000 */
[----:B------:R-:W-:-:S02]  /*2d40*/  HADD2.F32 R216, -RZ, R120.H0_H0 ;  /* 0x20000078ffd87230 */ /* 0x000fc40000004100 */
[----:B------:R-:W-:Y:S01]  /*2d50*/  FADD.FTZ R196, R196, R201 ;  /* 0x000000c9c4c47221 */ /* 0x000fe20000010000 */
[----:B------:R-:W-:Y:S01]  /*2d60*/  HADD2.F32 R219, -RZ, R120.H1_H1 ;  /* 0x30000078ffdb7230 */ /* 0x000fe20000004100 */
[----:B------:R-:W-:Y:S01]  /*2d70*/  @!P1 IMAD.WIDE R40, R173, R194, c[0x0][0x1a0] ;  /* 0x00006800ad289625 */ /* 0x000fe200078e02c2 */
[----:B------:R-:W-:Y:S01]  /*2d80*/  HADD2.F32 R205, -RZ, R114.H1_H1 ;  /* 0x30000072ffcd7230 */ /* 0x000fe20000004100 */
[----:B------:R-:W0:Y:S01]  /*2d90*/  MUFU.RSQ R202, R196 ;  /* 0x000000c400ca7308 */ /* 0x000e220000001400 */
[--C-:B------:R-:W-:Y:S01]  /*2da0*/  HADD2.F32 R215, -RZ, R112.reuse.H0_H0 ;  /* 0x20000070ffd77230 */ /* 0x100fe20000004100 */
[C---:B------:R-:W-:Y:S01]  /*2db0*/  FADD.FTZ R74, -R198.reuse, R74 ;  /* 0x0000004ac64a7221 */ /* 0x040fe20000010100 */
[----:B------:R1:W-:Y:S01]  /*2dc0*/  @!P1 STG.E [R40.64], R199 ;  /* 0x000000c728009986 */ /* 0x0003e2000c101904 */
[C---:B------:R-:W-:Y:S01]  /*2dd0*/  FADD.FTZ R85, -R198.reuse, R85 ;  /* 0x00000055c6557221 */ /* 0x040fe20000010100 */
[--C-:B------:R-:W-:Y:S01]  /*2de0*/  HADD2.F32 R213, -RZ, R113.reuse.H0_H0 ;  /* 0x20000071ffd57230 */ /* 0x100fe20000004100 */
[C---:B------:R-:W-:Y:S01]  /*2df0*/  FADD.FTZ R209, -R198.reuse, R81 ;  /* 0x00000051c6d17221 */ /* 0x040fe20000010100 */
[----:B------:R-:W-:Y:S01]  /*2e00*/  HADD2.F32 R214, -RZ, R113.H1_H1 ;  /* 0x30000071ffd67230 */ /* 0x000fe20000004100 */
        /* <DEDUP_REMOVED lines=21> */
[C---:B-1----:R-:W-:Y:S02]  /*2f60*/  FADD.FTZ R199, -R198.reuse, R73 ;  /* 0x00000049c6c77221 */ /* 0x042fe40000010100 */
[----:B------:R-:W-:-:S02]  /*2f70*/  FADD.FTZ R201, -R198, R71 ;  /* 0x00000047c6c97221 */ /* 0x000fc40000010100 */
[C---:B------:R-:W-:Y:S02]  /*2f80*/  FADD.FTZ R80, -R198.reuse, R65 ;  /* 0x00000041c6507221 */ /* 0x040fe40000010100 */
[----:B------:R-:W-:Y:S02]  /*2f90*/  FADD.FTZ R82, -R198, R66 ;  /* 0x00000042c6527221 */ /* 0x000fe40000010100 */
[----:B------:R-:W-:-:S04]  /*2fa0*/  @!P1 IMAD.WIDE R40, R173, R194, c[0x0][0x1a8] ;  /* 0x00006a00ad289625 */ /* 0x000fc800078e02c2 */
[C---:B------:R-:W-:Y:S01]  /*2fb0*/  FMUL.FTZ R69, R202.reuse, R85 ;  /* 0x00000055ca457220 */ /* 0x040fe20000410000 */
[----:B------:R0:W-:Y:S01]  /*2fc0*/  @!P1 STG.E [R40.64], R202 ;  /* 0x000000ca28009986 */ /* 0x0001e2000c101904 */
[----:B------:R-:W-:Y:S01]  /*2fd0*/  FMUL.FTZ R74, R202, R58 ;  /* 0x0000003aca4a7220 */ /* 0x000fe20000410000 */
[----:B------:R-:W-:Y:S01]  /*2fe0*/  HADD2.F32 R58, -RZ, R118.H0_H0 ;  /* 0x20000076ff3a7230 */ /* 0x000fe20000004100 */
[C---:B------:R-:W-:Y:S02]  /*2ff0*/  FADD.FTZ R88, -R198.reuse, R88 ;  /* 0x00000058c6587221 */ /* 0x040fe40000010100 */
[C---:B------:R-:W-:Y:S01]  /*3000*/  FADD.FTZ R217, -R198.reuse, R89 ;  /* 0x00000059c6d97221 */ /* 0x040fe20000010100 */
[----:B------:R-:W-:Y:S01]  /*3010*/  HADD2.F32 R89, -RZ, R116.H0_H0 ;  /* 0x20000074ff597230 */ /* 0x000fe20000004100 */
        /* <DEDUP_REMOVED lines=10> */
[C---:B------:R-:W-:Y:S01]  /*30c0*/  FADD.FTZ R79, -R198.reuse, R128 ;  /* 0x00000080c64f7221 */ /* 0x040fe20000010100 */
[----:B------:R-:W-:Y:S01]  /*30d0*/  HADD2.F32 R128, -RZ, R107.H1_H1 ;  /* 0x3000006bff807230 */ /* 0x000fe20000004100 */
[C---:B------:R-:W-:Y:S01]  /*30e0*/  FADD.FTZ R78, -R198.reuse, R129 ;  /* 0x00000081c64e7221 */ /* 0x040fe20000010100 */
[----:B------:R-:W-:Y:S01]  /*30f0*/  HADD2.F32 R129, -RZ, R55.H1_H1 ;  /* 0x30000037ff817230 */ /* 0x000fe20000004100 */
[----:B------:R-:W-:Y:S02]  /*3100*/  FADD.FTZ R73, -R198, R131 ;  /* 0x00000083c6497221 */ /* 0x000fe40000010100 */
[----:B------:R-:W-:-:S02]  /*3110*/  FMUL.FTZ R66, R202, R84 ;  /* 0x00000054ca427220 */ /* 0x000fc40000410000 */
[C---:B------:R-:W-:Y:S01]  /*3120*/  FMUL.FTZ R85, R202.reuse, R61 ;  /* 0x0000003dca557220 */ /* 0x040fe20000410000 */
[----:B------:R-:W-:Y:S01]  /*3130*/  HADD2.F32 R61, -RZ, R110.H0_H0 ;  /* 0x2000006eff3d7230 */ /* 0x000fe20000004100 */
[C---:B------:R-:W-:Y:S01]  /*3140*/  FMUL.FTZ R198, R202.reuse, R70 ;  /* 0x00000046cac67220 */ /* 0x040fe20000410000 */
[----:B------:R-:W-:Y:S01]  /*3150*/  HADD2.F32 R70, -RZ, R111.H1_H1 ;  /* 0x3000006fff467230 */ /* 0x000fe20000004100 */
[C---:B------:R-:W-:Y:S01]  /*3160*/  FMUL.FTZ R84, R202.reuse, R60 ;  /* 0x0000003cca547220 */ /* 0x040fe20000410000 */
[----:B------:R-:W-:Y:S01]  /*3170*/  HADD2.F32 R60, -RZ, R119.H1_H1 ;  /* 0x30000077ff3c7230 */ /* 0x000fe20000004100 */
[C---:B------:R-:W-:Y:S02]  /*3180*/  FMUL.FTZ R56, R202.reuse, R64 ;  /* 0x00000040ca387220 */ /* 0x040fe40000410000 */
[C---:B------:R-:W-:Y:S01]  /*3190*/  FMUL.FTZ R57, R202.reuse, R63 ;  /* 0x0000003fca397220 */ /* 0x040fe20000410000 */
[----:B------:R-:W-:Y:S01]  /*31a0*/  HADD2.F32 R63, -RZ, R111.H0_H0 ;  /* 0x2000006fff3f7230 */ /* 0x000fe20000004100 */
[C---:B------:R-:W-:Y:S01]  /*31b0*/  FMUL.FTZ R64, R202.reuse, R59 ;  /* 0x0000003bca407220 */ /* 0x040fe20000410000 */
[----:B------:R-:W-:Y:S01]  /*31c0*/  HADD2.F32 R59, -RZ, R119.H0_H0 ;  /* 0x20000077ff3b7230 */ /* 0x000fe20000004100 */
[----:B------:R-:W-:-:S02]  /*31d0*/  FMUL.FTZ R87, R202, R87 ;  /* 0x00000057ca577220 */ /* 0x000fc40000410000 */
[C---:B------:R-:W-:Y:S02]  /*31e0*/  FMUL.FTZ R86, R202.reuse, R86 ;  /* 0x00000056ca567220 */ /* 0x040fe40000410000 */
[----:B0-----:R-:W-:Y:S02]  /*31f0*/  FMUL.FTZ R41, R202, R83 ;  /* 0x00000053ca297220 */ /* 0x001fe40000410000 */
[----:B------:R-:W-:Y:S02]  /*3200*/  FFMA.FTZ R58, R66, R58, R37 ;  /* 0x0000003a423a7223 */ /* 0x000fe40000010025 */
[----:B------:R-:W-:Y:S02]  /*3210*/  FMUL.FTZ R83, R202, R67 ;  /* 0x00000043ca537220 */ /* 0x000fe40000410000 */
[----:B------:R-:W-:Y:S01]  /*3220*/  FFMA.FTZ R66, R66, R61, R138 ;  /* 0x0000003d42427223 */ /* 0x000fe2000001008a */
[----:B------:R-:W-:Y:S01]  /*3230*/  HADD2.F32 R61, -RZ, R118.H1_H1 ;  /* 0x30000076ff3d7230 */ /* 0x000fe20000004100 */
[----:B------:R-:W-:-:S02]  /*3240*/  FMUL.FTZ R131, R202, R75 ;  /* 0x0000004bca837220 */ /* 0x000fc40000410000 */
[C---:B------:R-:W-:Y:S02]  /*3250*/  FFMA.FTZ R60, R87.reuse, R60, R34 ;  /* 0x0000003c573c7223 */ /* 0x040fe40000010022 */
[----:B------:R-:W-:Y:S01]  /*3260*/  FFMA.FTZ R67, R87, R70, R141 ;  /* 0x0000004657437223 */ /* 0x000fe2000001008d */
[----:B------:R-:W-:Y:S01]  /*3270*/  HADD2.F32 R70, -RZ, R110.H1_H1 ;  /* 0x3000006eff467230 */ /* 0x000fe20000004100 */
[----:B------:R-:W-:Y:S01]  /*3280*/  FMUL.FTZ R75, R202, R65 ;  /* 0x00000041ca4b7220 */ /* 0x000fe20000410000 */
[----:B------:R-:W-:Y:S01]  /*3290*/  HADD2.F32 R87, -RZ, R117.H1_H1 ;  /* 0x30000075ff577230 */ /* 0x000fe20000004100 */
[C---:B------:R-:W-:Y:S01]  /*32a0*/  FFMA.FTZ R59, R86.reuse, R59, R35 ;  /* 0x0000003b563b7223 */ /* 0x040fe20000010023 */
[----:B------:R-:W-:Y:S01]  /*32b0*/  HADD2.F32 R65, -RZ, R109.H0_H0 ;  /* 0x2000006dff417230 */ /* 0x000fe20000004100 */
[----:B------:R-:W-:Y:S01]  /*32c0*/  FFMA.FTZ R40, R86, R63, R140 ;  /* 0x0000003f56287223 */ /* 0x000fe2000001008c */
[----:B------:R-:W-:Y:S01]  /*32d0*/  HADD2.F32 R86, -RZ, R117.H0_H0 ;  /* 0x20000075ff567230 */ /* 0x000fe20000004100 */
[C---:B------:R-:W-:Y:S01]  /*32e0*/  FMUL.FTZ R68, R202.reuse, R91 ;  /* 0x0000005bca447220 */ /* 0x040fe20000410000 */
[----:B------:R-:W-:Y:S01]  /*32f0*/  HADD2.F32 R63, -RZ, R109.H1_H1 ;  /* 0x3000006dff3f7230 */ /* 0x000fe20000004100 */
[C---:B------:R-:W-:Y:S01]  /*3300*/  FMUL.FTZ R62, R202.reuse, R90 ;  /* 0x0000005aca3e7220 */ /* 0x040fe20000410000 */
[----:B------:R-:W-:Y:S01]  /*3310*/  HADD2.F32 R90, -RZ, R127.H1_H1 ;  /* 0x3000007fff5a7230 */ /* 0x000fe20000004100 */
[C---:B------:R-:W-:Y:S01]  /*3320*/  FMUL.FTZ R196, R202.reuse, R76 ;  /* 0x0000004ccac47220 */ /* 0x040fe20000410000 */
[----:B------:R-:W-:Y:S01]  /*3330*/  HADD2.F32 R91, -RZ, R107.H0_H0 ;  /* 0x2000006bff5b7230 */ /* 0x000fe20000004100 */
[----:B------:R-:W-:Y:S01]  /*3340*/  FMUL.FTZ R76, R202, R71 ;  /* 0x00000047ca4c7220 */ /* 0x000fe20000410000 */
[----:B------:R-:W-:Y:S01]  /*3350*/  HADD2.F32 R71, -RZ, R123.H0_H0 ;  /* 0x2000007bff477230 */ /* 0x000fe20000004100 */
[C---:B------:R-:W-:Y:S01]  /*3360*/  FFMA.FTZ R61, R69.reuse, R61, R36 ;  /* 0x0000003d453d7223 */ /* 0x040fe20000010024 */
[----:B------:R-:W-:Y:S01]  /*3370*/  F2FP.PACK_AB R59, R60, R59 ;  /* 0x0000003b3c3b723e */ /* 0x000fe200000000ff */
[----:B------:R-:W-:Y:S01]  /*3380*/  FFMA.FTZ R69, R69, R70, R139 ;  /* 0x0000004645457223 */ /* 0x000fe2000001008b */
[----:B------:R-:W-:Y:S01]  /*3390*/  HADD2.F32 R70, -RZ, R127.H0_H0 ;  /* 0x2000007fff467230 */ /* 0x000fe20000004100 */
[----:B------:R-:W-:Y:S01]  /*33a0*/  FFMA.FTZ R87, R68, R87, R38 ;  /* 0x0000005744577223 */ /* 0x000fe20000010026 */
[----:B------:R-:W-:Y:S01]  /*33b0*/  F2FP.PACK_AB R58, R61, R58 ;  /* 0x0000003a3d3a723e */ /* 0x000fe200000000ff */
[----:B------:R-:W-:Y:S01]  /*33c0*/  FMUL.FTZ R210, R202, R210 ;  /* 0x000000d2cad27220 */ /* 0x000fe20000410000 */
[----:B------:R-:W-:Y:S01]  /*33d0*/  F2FP.PACK_AB R67, R67, R40 ;  /* 0x000000284343723e */ /* 0x000fe200000000ff */
[C---:B------:R-:W-:Y:S01]  /*33e0*/  FFMA.FTZ R86, R62.reuse, R86, R39 ;  /* 0x000000563e567223 */ /* 0x040fe20000010027 */
[----:B------:R-:W-:Y:S01]  /*33f0*/  F2FP.PACK_AB R66, R69, R66 ;  /* 0x000000424542723e */ /* 0x000fe200000000ff */
[----:B------:R-:W-:Y:S01]  /*3400*/  FFMA.FTZ R65, R62, R65, R135 ;  /* 0x000000413e417223 */ /* 0x000fe20000010087 */
[--C-:B------:R-:W-:Y:S01]  /*3410*/  HADD2.F32 R62, -RZ, R108.reuse.H1_H1 ;  /* 0x3000006cff3e7230 */ /* 0x100fe20000004100 */
[----:B------:R-:W-:Y:S01]  /*3420*/  FFMA.FTZ R68, R68, R63, R137 ;  /* 0x0000003f44447223 */ /* 0x000fe20000010089 */
[----:B------:R-:W-:Y:S01]  /*3430*/  HADD2.F32 R63, -RZ, R108.H0_H0 ;  /* 0x2000006cff3f7230 */ /* 0x000fe20000004100 */
[----:B------:R-:W-:-:S02]  /*3440*/  FMUL.FTZ R72, R202, R88 ;  /* 0x00000058ca487220 */ /* 0x000fc40000410000 */
[----:B------:R-:W-:Y:S01]  /*3450*/  FMUL.FTZ R217, R202, R217 ;  /* 0x000000d9cad97220 */ /* 0x000fe20000410000 */
[----:B------:R-:W-:Y:S01]  /*3460*/  F2FP.PACK_AB R65, R68, R65 ;  /* 0x000000414441723e */ /* 0x000fe200000000ff */
[----:B------:R-:W-:Y:S01]  /*3470*/  FFMA.FTZ R71, R210, R71, R27 ;  /* 0x00000047d2477223 */ /* 0x000fe2000001001b */
[----:B------:R-:W-:Y:S01]  /*3480*/  HADD2.F32 R68, -RZ, R121.H0_H0 ;  /* 0x20000079ff447230 */ /* 0x000fe20000004100 */
[----:B------:R-:W-:Y:S01]  /*3490*/  FMUL.FTZ R88, R202, R73 ;  /* 0x00000049ca587220 */ /* 0x000fe20000410000 */
[--C-:B------:R-:W-:Y:S01]  /*34a0*/  HADD2.F32 R73, -RZ, R122.reuse.H1_H1 ;  /* 0x3000007aff497230 */ /* 0x100fe20000004100 */
[----:B------:R-:W-:Y:S02]  /*34b0*/  FFMA.FTZ R89, R72, R89, R133 ;  /* 0x0000005948597223 */ /* 0x000fe40000010085 */
[C---:B------:R-:W-:Y:S02]  /*34c0*/  FFMA.FTZ R220, R217.reuse, R220, R132 ;  /* 0x000000dcd9dc7223 */ /* 0x040fe40000010084 */
[----:B------:R-:W-:Y:S01]  /*34d0*/  FFMA.FTZ R210, R210, R70, R147 ;  /* 0x00000046d2d27223 */ /* 0x000fe20000010093 */
[----:B------:R-:W-:Y:S01]  /*34e0*/  HADD2.F32 R70, -RZ, R122.H0_H0 ;  /* 0x2000007aff467230 */ /* 0x000fe20000004100 */
[----:B------:R-:W-:Y:S01]  /*34f0*/  FFMA.FTZ R72, R72, R63, R0 ;  /* 0x0000003f48487223 */ /* 0x000fe20000010000 */
[--C-:B------:R-:W-:Y:S01]  /*3500*/  HADD2.F32 R63, -RZ, R126.reuse.H1_H1 ;  /* 0x3000007eff3f7230 */ /* 0x100fe20000004100 */
[----:B------:R-:W-:Y:S01]  /*3510*/  FFMA.FTZ R217, R217, R62, R136 ;  /* 0x0000003ed9d97223 */ /* 0x000fe20000010088 */
[----:B------:R-:W-:Y:S01]  /*3520*/  HADD2.F32 R62, -RZ, R126.H0_H0 ;  /* 0x2000007eff3e7230 */ /* 0x000fe20000004100 */
[----:B------:R-:W-:-:S02]  /*3530*/  FMUL.FTZ R206, R202, R206 ;  /* 0x000000cecace7220 */ /* 0x000fc40000410000 */
[C---:B------:R-:W-:Y:S02]  /*3540*/  FMUL.FTZ R207, R202.reuse, R207 ;  /* 0x000000cfcacf7220 */ /* 0x040fe40000410000 */
[----:B------:R-:W-:Y:S02]  /*3550*/  FMUL.FTZ R211, R202, R211 ;  /* 0x000000d3cad37220 */ /* 0x000fe40000410000 */
[C---:B------:R-:W-:Y:S02]  /*3560*/  FFMA.FTZ R70, R206.reuse, R70, R29 ;  /* 0x00000046ce467223 */ /* 0x040fe4000001001d */
[----:B------:R-:W-:Y:S02]  /*3570*/  FFMA.FTZ R73, R207, R73, R28 ;  /* 0x00000049cf497223 */ /* 0x000fe4000001001c */
[----:B------:R-:W-:Y:S02]  /*3580*/  FFMA.FTZ R212, R211, R212, R26 ;  /* 0x000000d4d3d47223 */ /* 0x000fe4000001001a */
[----:B------:R-:W-:Y:S01]  /*3590*/  FFMA.FTZ R206, R206, R62, R145 ;  /* 0x0000003ecece7223 */ /* 0x000fe20000010091 */
[--C-:B------:R-:W-:Y:S01]  /*35a0*/  HADD2.F32 R62, -RZ, R124.reuse.H1_H1 ;  /* 0x3000007cff3e7230 */ /* 0x100fe20000004100 */
[----:B------:R-:W-:Y:S01]  /*35b0*/  FFMA.FTZ R207, R207, R63, R148 ;  /* 0x0000003fcfcf7223 */ /* 0x000fe20000010094 */
[----:B------:R-:W-:Y:S01]  /*35c0*/  HADD2.F32 R63, -RZ, R124.H0_H0 ;  /* 0x2000007cff3f7230 */ /* 0x000fe20000004100 */
[C---:B------:R-:W-:Y:S01]  /*35d0*/  FMUL.FTZ R204, R202.reuse, R204 ;  /* 0x000000cccacc7220 */ /* 0x040fe20000410000 */
[----:B------:R-:W-:Y:S01]  /*35e0*/  F2FP.PACK_AB R70, R73, R70 ;  /* 0x000000464946723e */ /* 0x000fe200000000ff */
[----:B------:R-:W-:Y:S01]  /*35f0*/  FMUL.FTZ R209, R202, R209 ;  /* 0x000000d1cad17220 */ /* 0x000fe20000410000 */
[----:B------:R-:W-:Y:S01]  /*3600*/  F2FP.PACK_AB R71, R212, R71 ;  /* 0x00000047d447723e */ /* 0x000fe200000000ff */
[----:B------:R-:W-:Y:S01]  /*3610*/  FFMA.FTZ R211, R211, R90, R150 ;  /* 0x0000005ad3d37223 */ /* 0x000fe20000010096 */
[----:B------:R-:W-:Y:S01]  /*3620*/  HADD2.F32 R90, -RZ, R115.H0_H0 ;  /* 0x20000073ff5a7230 */ /* 0x000fe20000004100 */
[----:B------:R-:W-:-:S02]  /*3630*/  FFMA.FTZ R216, R204, R216, R33 ;  /* 0x000000d8ccd87223 */ /* 0x000fc40000010021 */
[C---:B------:R-:W-:Y:S02]  /*3640*/  FFMA.FTZ R219, R209.reuse, R219, R32 ;  /* 0x000000dbd1db7223 */ /* 0x040fe40000010020 */
[----:B------:R-:W-:Y:S02]  /*3650*/  FFMA.FTZ R204, R204, R63, R142 ;  /* 0x0000003fcccc7223 */ /* 0x000fe4000001008e */
[----:B------:R-:W-:Y:S01]  /*3660*/  FFMA.FTZ R209, R209, R62, R143 ;  /* 0x0000003ed1d17223 */ /* 0x000fe2000001008f */
[----:B------:R-:W-:Y:S01]  /*3670*/  HADD2.F32 R62, -RZ, R114.H0_H0 ;  /* 0x20000072ff3e7230 */ /* 0x000fe20000004100 */
[----:B------:R-:W-:Y:S01]  /*3680*/  FFMA.FTZ R63, R198, R90, R19 ;  /* 0x0000005ac63f7223 */ /* 0x000fe20000010013 */
[----:B------:R-:W-:Y:S01]  /*3690*/  HADD2.F32 R90, -RZ, R106.H0_H0 ;  /* 0x2000006aff5a7230 */ /* 0x000fe20000004100 */
        /* <DEDUP_REMOVED lines=11> */
[----:B------:R-:W-:Y:S01]  /*3750*/  HADD2.F32 R202, -RZ, R115.H1_H1 ;  /* 0x30000073ffca7230 */ /* 0x000fe20000004100 */
[----:B------:R-:W-:Y:S01]  /*3760*/  FFMA.FTZ R198, R198, R91, R155 ;  /* 0x0000005bc6c67223 */ /* 0x000fe2000001009b */
[----:B------:R-:W-:Y:S01]  /*3770*/  HADD2.F32 R91, -RZ, R106.H1_H1 ;  /* 0x3000006aff5b7230 */ /* 0x000fe20000004100 */
[C---:B------:R-:W-:Y:S02]  /*3780*/  FFMA.FTZ R62, R200.reuse, R62, R21 ;  /* 0x0000003ec83e7223 */ /* 0x040fe40000010015 */
[----:B------:R-:W-:Y:S01]  /*3790*/  FFMA.FTZ R200, R200, R90, R153 ;  /* 0x0000005ac8c87223 */ /* 0x000fe20000010099 */
[----:B------:R-:W-:Y:S01]  /*37a0*/  HADD2.F32 R90, -RZ, R104.H0_H0 ;  /* 0x20000068ff5a7230 */ /* 0x000fe20000004100 */
[----:B------:R-:W-:-:S02]  /*37b0*/  FFMA.FTZ R205, R203, R205, R20 ;  /* 0x000000cdcbcd7223 */ /* 0x000fc40000010014 */
[----:B------:R-:W-:Y:S02]  /*37c0*/  FFMA.FTZ R202, R201, R202, R18 ;  /* 0x000000cac9ca7223 */ /* 0x000fe40000010012 */
[----:B------:R-:W-:Y:S01]  /*37d0*/  FFMA.FTZ R203, R203, R91, R156 ;  /* 0x0000005bcbcb7223 */ /* 0x000fe2000001009c */
[--C-:B------:R-:W-:Y:S01]  /*37e0*/  HADD2.F32 R91, -RZ, R105.reuse.H0_H0 ;  /* 0x20000069ff5b7230 */ /* 0x100fe20000004100 */
[----:B------:R-:W-:Y:S01]  /*37f0*/  FFMA.FTZ R201, R201, R128, R158 ;  /* 0x00000080c9c97223 */ /* 0x000fe2000001009e */
[----:B------:R-:W-:Y:S01]  /*3800*/  HADD2.F32 R128, -RZ, R105.H1_H1 ;  /* 0x30000069ff807230 */ /* 0x000fe20000004100 */
[----:B------:R-:W-:Y:S01]  /*3810*/  FFMA.FTZ R215, R196, R215, R25 ;  /* 0x000000d7c4d77223 */ /* 0x000fe20000010019 */
[----:B------:R-:W-:Y:S01]  /*3820*/  F2FP.PACK_AB R62, R205, R62 ;  /* 0x0000003ecd3e723e */ /* 0x000fe200000000ff */
[----:B------:R-:W-:Y:S01]  /*3830*/  FFMA.FTZ R213, R130, R213, R23 ;  /* 0x000000d582d57223 */ /* 0x000fe20000010017 */
[----:B------:R-:W-:Y:S01]  /*3840*/  F2FP.PACK_AB R63, R202, R63 ;  /* 0x0000003fca3f723e */ /* 0x000fe200000000ff */
[----:B------:R-:W-:Y:S01]  /*3850*/  FFMA.FTZ R196, R196, R90, R149 ;  /* 0x0000005ac4c47223 */ /* 0x000fe20000010095 */
[----:B------:R-:W-:Y:S01]  /*3860*/  HADD2.F32 R90, -RZ, R104.H1_H1 ;  /* 0x30000068ff5a7230 */ /* 0x000fe20000004100 */
[----:B------:R-:W-:Y:S01]  /*3870*/  FFMA.FTZ R130, R130, R91, R151 ;  /* 0x0000005b82827223 */ /* 0x000fe20000010097 */
[----:B------:R-:W-:Y:S01]  /*3880*/  HADD2.F32 R91, -RZ, R55.H0_H0 ;  /* 0x20000037ff5b7230 */ /* 0x000fe20000004100 */
[----:B------:R-:W-:-:S02]  /*3890*/  FFMA.FTZ R214, R131, R214, R22 ;  /* 0x000000d683d67223 */ /* 0x000fc40000010016 */
[----:B------:R-:W-:Y:S01]  /*38a0*/  FFMA.FTZ R131, R131, R128, R154 ;  /* 0x0000008083837223 */ /* 0x000fe2000001009a */
[----:B------:R-:W-:Y:S01]  /*38b0*/  HADD2.F32 R128, -RZ, R51.H0_H0 ;  /* 0x20000033ff807230 */ /* 0x000fe20000004100 */
[C---:B------:R-:W-:Y:S02]  /*38c0*/  FFMA.FTZ R218, R199.reuse, R218, R24 ;  /* 0x000000dac7da7223 */ /* 0x040fe40000010018 */
[----:B------:R-:W-:Y:S02]  /*38d0*/  FFMA.FTZ R199, R199, R90, R152 ;  /* 0x0000005ac7c77223 */ /* 0x000fe40000010098 */
[C---:B------:R-:W-:Y:S02]  /*38e0*/  FFMA.FTZ R90, R56.reuse, R91, R11 ;  /* 0x0000005b385a7223 */ /* 0x040fe4000001000b */
[----:B------:R-:W-:Y:S01]  /*38f0*/  FFMA.FTZ R91, R56, R128, R163 ;  /* 0x00000080385b7223 */ /* 0x000fe200000100a3 */
[----:B------:R-:W-:Y:S01]  /*3900*/  F2FP.PACK_AB R56, R220, R89 ;  /* 0x00000059dc38723e */ /* 0x000fe200000000ff */
[C---:B------:R-:W-:Y:S01]  /*3910*/  FFMA.FTZ R128, R57.reuse, R221, R166 ;  /* 0x000000dd39807223 */ /* 0x040fe200000100a6 */
[----:B------:R-:W-:Y:S01]  /*3920*/  SHF.L.U32 R220, R192, 0x4, RZ ;  /* 0x00000004c0dc7819 */ /* 0x000fe200000006ff */
[----:B------:R-:W-:Y:S01]  /*3930*/  FFMA.FTZ R129, R57, R129, R10 ;  /* 0x0000008139817223 */ /* 0x000fe2000001000a */
[----:B------:R-:W-:Y:S01]  /*3940*/  SHF.R.U32.HI R221, RZ, 0x1c, R192 ;  /* 0x0000001cffdd7819 */ /* 0x000fe200000116c0 */
[----:B------:R-:W-:Y:S01]  /*3950*/  HADD2.F32 R89, -RZ, R47.H1_H1 ;  /* 0x3000002fff597230 */ /* 0x000fe20000004100 */
[----:B------:R-:W-:Y:S01]  /*3960*/  F2FP.PACK_AB R57, R87, R86 ;  /* 0x000000565739723e */ /* 0x000fe200000000ff */
[----:B------:R-:W-:Y:S01]  /*3970*/  HADD2.F32 R192, -RZ, R43.H1_H1 ;  /* 0x3000002bffc07230 */ /* 0x000fe20000004100 */
[----:B------:R-:W-:Y:S01]  /*3980*/  IADD3 R60, P0, R220, c[0x0][0x208], RZ ;  /* 0x00008200dc3c7a10 */ /* 0x000fe20007f1e0ff */
[----:B------:R-:W-:Y:S01]  /*3990*/  HADD2.F32 R86, -RZ, R47.H0_H0 ;  /* 0x2000002fff567230 */ /* 0x000fe20000004100 */
[C---:B------:R-:W-:Y:S01]  /*39a0*/  FFMA.FTZ R89, R88.reuse, R89, R2 ;  /* 0x0000005958597223 */ /* 0x040fe20000010002 */
[----:B------:R-:W-:Y:S01]  /*39b0*/  HADD2.F32 R87, -RZ, R43.H0_H0 ;  /* 0x2000002bff577230 */ /* 0x000fe20000004100 */
[----:B------:R-:W-:Y:S01]  /*39c0*/  IADD3.X R61, R221, c[0x0][0x20c], RZ, P0, !PT ;  /* 0x00008300dd3d7a10 */ /* 0x000fe200007fe4ff */
[----:B------:R-:W-:Y:S01]  /*39d0*/  FFMA.FTZ R88, R88, R192, R175 ;  /* 0x000000c058587223 */ /* 0x000fe200000100af */
[----:B------:R-:W-:Y:S01]  /*39e0*/  HADD2.F32 R192, -RZ, R125.H1_H1 ;  /* 0x3000007dffc07230 */ /* 0x000fe20000004100 */
[----:B------:R-:W-:Y:S01]  /*39f0*/  FFMA.FTZ R86, R64, R86, R3 ;  /* 0x0000005640567223 */ /* 0x000fe20000010003 */
[----:B------:R-:W-:Y:S01]  /*3a00*/  IADD3 R40, P0, R220, c[0x0][0x210], RZ ;  /* 0x00008400dc287a10 */ /* 0x000fe20007f1e0ff */
[----:B------:R-:W-:Y:S01]  /*3a10*/  FFMA.FTZ R87, R64, R87, R171 ;  /* 0x0000005740577223 */ /* 0x000fe200000100ab */
[----:B------:R-:W-:Y:S01]  /*3a20*/  F2FP.PACK_AB R64, R217, R72 ;  /* 0x00000048d940723e */ /* 0x000fe200000000ff */
[----:B------:R0:W-:Y:S01]  /*3a30*/  STG.E.128 [R60.64], R56 ;  /* 0x000000383c007986 */ /* 0x0001e2000c101d04 */
[----:B------:R-:W-:Y:S01]  /*3a40*/  SHF.L.U32 R217, R190, 0x4, RZ ;  /* 0x00000004bed97819 */ /* 0x000fe200000006ff */
[----:B------:R-:W-:Y:S01]  /*3a50*/  FFMA.FTZ R69, R208, R68, R31 ;  /* 0x00000044d0457223 */ /* 0x000fe2000001001f */
[----:B------:R-:W-:Y:S01]  /*3a60*/  SHF.R.U32.HI R190, RZ, 0x1c, R190 ;  /* 0x0000001cffbe7819 */ /* 0x000fe200000116be */
[----:B------:R-:W-:Y:S01]  /*3a70*/  FFMA.FTZ R192, R41, R192, R146 ;  /* 0x000000c029c07223 */ /* 0x000fe20000010092 */
[----:B------:R-:W-:Y:S01]  /*3a80*/  IADD3 R72, P1, R217, c[0x0][0x208], RZ ;  /* 0x00008200d9487a10 */ /* 0x000fe20007f3e0ff */
[----:B------:R-:W-:Y:S01]  /*3a90*/  IMAD R173, R194, c[0x0][0x160], R173 ;  /* 0x00005800c2ad7a24 */ /* 0x000fe200078e02ad */
[----:B------:R-:W-:-:S02]  /*3aa0*/  F2FP.PACK_AB R68, R219, R216 ;  /* 0x000000d8db44723e */ /* 0x000fc400000000ff */
[----:B------:R-:W-:Y:S01]  /*3ab0*/  IADD3.X R73, R190, c[0x0][0x20c], RZ, P1, !PT ;  /* 0x00008300be497a10 */ /* 0x000fe20000ffe4ff */
[----:B0-----:R-:W-:Y:S01]  /*3ac0*/  FFMA.FTZ R56, R197, R41, R30 ;  /* 0x00000029c5387223 */ /* 0x001fe2000001001e */
[----:B------:R-:W-:Y:S01]  /*3ad0*/  IADD3.X R41, R221, c[0x0][0x214], RZ, P0, !PT ;  /* 0x00008500dd297a10 */ /* 0x000fe200007fe4ff */
[----:B------:R-:W-:Y:S01]  /*3ae0*/  FFMA.FTZ R57, R195, R208, R144 ;  /* 0x000000d0c3397223 */ /* 0x000fe20000010090 */
[----:B------:R-:W-:Y:S02]  /*3af0*/  F2FP.PACK_AB R59, R211, R210 ;  /* 0x000000d2d33b723e */ /* 0x000fe400000000ff */
[----:B------:R-:W-:Y:S01]  /*3b00*/  F2FP.PACK_AB R69, R56, R69 ;  /* 0x000000453845723e */ /* 0x000fe200000000ff */
[----:B------:R0:W-:Y:S01]  /*3b10*/  STG.E.128 [R40.64], R64 ;  /* 0x0000004028007986 */ /* 0x0001e2000c101d04 */
[----:B------:R-:W-:Y:S02]  /*3b20*/  F2FP.PACK_AB R58, R207, R206 ;  /* 0x000000cecf3a723e */ /* 0x000fe400000000ff */
[----:B------:R-:W-:Y:S01]  /*3b30*/  F2FP.PACK_AB R57, R192, R57 ;  /* 0x00000039c039723e */ /* 0x000fe200000000ff */
[----:B------:R1:W-:Y:S01]  /*3b40*/  STG.E.128 [R72.64], R68 ;  /* 0x0000004448007986 */ /* 0x0003e2000c101d04 */
[----:B------:R-:W-:-:S02]  /*3b50*/  F2FP.PACK_AB R56, R209, R204 ;  /* 0x000000ccd138723e */ /* 0x000fc400000000ff */
[----:B------:R-:W-:Y:S02]  /*3b60*/  F2FP.PACK_AB R60, R218, R215 ;  /* 0x000000d7da3c723e */ /* 0x000fe400000000ff */
[----:B------:R-:W-:Y:S02]  /*3b70*/  F2FP.PACK_AB R61, R214, R213 ;  /* 0x000000d5d63d723e */ /* 0x000fe400000000ff */
[----:B0-----:R-:W-:Y:S02]  /*3b80*/  SHF.L.U32 R41, R42, 0x4, RZ ;  /* 0x000000042a297819 */ /* 0x001fe400000006ff */
[----:B------:R-:W-:Y:S02]  /*3b90*/  SHF.R.U32.HI R42, RZ, 0x1c, R42 ;  /* 0x0000001cff2a7819 */ /* 0x000fe4000001162a */
[C---:B-1----:R-:W-:Y:S01]  /*3ba0*/  IADD3 R72, P1, R41.reuse, c[0x0][0x208], RZ ;  /* 0x0000820029487a10 */ /* 0x042fe20007f3e0ff */
[----:B------:R-:W-:Y:S01]  /*3bb0*/  FFMA.FTZ R68, R174, R81, R17 ;  /* 0x00000051ae447223 */ /* 0x000fe20000010011 */
[----:B------:R-:W-:Y:S01]  /*3bc0*/  IADD3 R70, P2, R41, c[0x0][0x210], RZ ;  /* 0x0000840029467a10 */ /* 0x000fe20007f5e0ff */
[----:B------:R-:W-:Y:S01]  /*3bd0*/  FFMA.FTZ R69, R177, R80, R16 ;  /* 0x00000050b1457223 */ /* 0x000fe20000010010 */
[----:B------:R-:W-:-:S02]  /*3be0*/  IADD3 R40, P0, R217, c[0x0][0x210], RZ ;  /* 0x00008400d9287a10 */ /* 0x000fc40007f1e0ff */
[----:B------:R-:W-:Y:S01]  /*3bf0*/  F2FP.PACK_AB R65, R131, R130 ;  /* 0x000000828341723e */ /* 0x000fe200000000ff */
[----:B------:R-:W-:Y:S01]  /*3c00*/  FFMA.FTZ R131, R53, R83, R14 ;  /* 0x0000005335837223 */ /* 0x000fe2000001000e */
[----:B------:R-:W-:Y:S01]  /*3c10*/  IADD3.X R73, R42, c[0x0][0x20c], RZ, P1, !PT ;  /* 0x000083002a497a10 */ /* 0x000fe20000ffe4ff */
[----:B------:R-:W-:Y:S01]  /*3c20*/  FFMA.FTZ R130, R176, R84, R13 ;  /* 0x00000054b0827223 */ /* 0x000fe2000001000d */
[----:B------:R-:W-:Y:S01]  /*3c30*/  IADD3.X R71, R42, c[0x0][0x214], RZ, P2, !PT ;  /* 0x000085002a477a10 */ /* 0x000fe200017fe4ff */
[----:B------:R-:W-:Y:S01]  /*3c40*/  FFMA.FTZ R42, R52, R82, R15 ;  /* 0x00000052342a7223 */ /* 0x000fe2000001000f */
[----:B------:R-:W-:Y:S02]  /*3c50*/  IADD3.X R41, R190, c[0x0][0x214], RZ, P0, !PT ;  /* 0x00008500be297a10 */ /* 0x000fe400007fe4ff */
[----:B------:R-:W-:Y:S02]  /*3c60*/  SHF.L.U32 R190, R188, 0x4, RZ ;  /* 0x00000004bcbe7819 */ /* 0x000fe400000006ff */
[----:B------:R-:W-:Y:S01]  /*3c70*/  F2FP.PACK_AB R68, R69, R68 ;  /* 0x000000444544723e */ /* 0x000fe200000000ff */
[----:B------:R0:W-:Y:S01]  /*3c80*/  STG.E.128 [R40.64], R56 ;  /* 0x0000003828007986 */ /* 0x0001e2000c101d04 */
[----:B------:R-:W-:-:S02]  /*3c90*/  F2FP.PACK_AB R67, R201, R198 ;  /* 0x000000c6c943723e */ /* 0x000fc400000000ff */
[----:B------:R-:W-:Y:S01]  /*3ca0*/  F2FP.PACK_AB R66, R203, R200 ;  /* 0x000000c8cb42723e */ /* 0x000fe200000000ff */
[----:B------:R1:W-:Y:S01]  /*3cb0*/  STG.E.128 [R72.64], R60 ;  /* 0x0000003c48007986 */ /* 0x0003e2000c101d04 */
[----:B------:R-:W-:Y:S01]  /*3cc0*/  F2FP.PACK_AB R64, R199, R196 ;  /* 0x000000c4c740723e */ /* 0x000fe200000000ff */
[----:B------:R-:W-:Y:S01]  /*3cd0*/  FFMA.FTZ R199, R179, R85, R12 ;  /* 0x00000055b3c77223 */ /* 0x000fe2000001000c */
[----:B------:R-:W-:Y:S01]  /*3ce0*/  F2FP.PACK_AB R69, R131, R42 ;  /* 0x0000002a8345723e */ /* 0x000fe200000000ff */
[----:B------:R-:W-:Y:S01]  /*3cf0*/  FFMA.FTZ R42, R49, R83, R162 ;  /* 0x00000053312a7223 */ /* 0x000fe200000100a2 */
[----:B------:R-:W-:Y:S01]  /*3d00*/  SHF.R.U32.HI R188, RZ, 0x1c, R188 ;  /* 0x0000001cffbc7819 */ /* 0x000fe200000116bc */
[----:B------:R2:W-:Y:S01]  /*3d10*/  STG.E.128 [R70.64], R64 ;  /* 0x0000004046007986 */ /* 0x0005e2000c101d04 */
[----:B------:R-:W-:Y:S02]  /*3d20*/  FFMA.FTZ R85, R183, R85, R164 ;  /* 0x00000055b7557223 */ /* 0x000fe400000100a4 */
[----:B0-----:R-:W-:Y:S01]  /*3d30*/  FFMA.FTZ R57, R48, R82, R159 ;  /* 0x0000005230397223 */ /* 0x001fe2000001009f */
[----:B------:R-:W-:Y:S01]  /*3d40*/  IADD3 R40, P0, R190, c[0x0][0x208], RZ ;  /* 0x00008200be287a10 */ /* 0x000fe20007f1e0ff */
[----:B------:R-:W-:Y:S01]  /*3d50*/  FFMA.FTZ R56, R54, R81, R157 ;  /* 0x0000005136387223 */ /* 0x000fe2000001009d */
[----:B------:R-:W-:Y:S01]  /*3d60*/  F2FP.PACK_AB R59, R128, R91 ;  /* 0x0000005b803b723e */ /* 0x000fe200000000ff */
[----:B-1----:R-:W-:Y:S01]  /*3d70*/  FFMA.FTZ R61, R181, R80, R160 ;  /* 0x00000050b53d7223 */ /* 0x002fe200000100a0 */
[----:B------:R-:W-:Y:S01]  /*3d80*/  IADD3.X R41, R188, c[0x0][0x20c], RZ, P0, !PT ;  /* 0x00008300bc297a10 */ /* 0x000fe200007fe4ff */
[----:B------:R-:W-:Y:S01]  /*3d90*/  FFMA.FTZ R62, R180, R79, R5 ;  /* 0x0000004fb43e7223 */ /* 0x000fe20000010005 */
[----:B------:R-:W-:Y:S01]  /*3da0*/  F2FP.PACK_AB R57, R42, R57 ;  /* 0x000000392a39723e */ /* 0x000fe200000000ff */
[----:B------:R-:W-:Y:S01]  /*3db0*/  FFMA.FTZ R42, R44, R74, R7 ;  /* 0x0000004a2c2a7223 */ /* 0x000fe20000010007 */
[----:B------:R-:W-:Y:S01]  /*3dc0*/  F2FP.PACK_AB R56, R61, R56 ;  /* 0x000000383d38723e */ /* 0x000fe200000000ff */
[----:B--2---:R-:W-:Y:S01]  /*3dd0*/  FFMA.FTZ R65, R45, R77, R6 ;  /* 0x0000004d2d417223 */ /* 0x004fe20000010006 */
[----:B------:R-:W-:Y:S01]  /*3de0*/  F2FP.PACK_AB R70, R199, R130 ;  /* 0x00000082c746723e */ /* 0x000fe200000000ff */
[----:B------:R-:W-:Y:S01]  /*3df0*/  FFMA.FTZ R66, R184, R79, R169 ;  /* 0x0000004fb8427223 */ /* 0x000fe200000100a9 */
[----:B------:R-:W-:Y:S01]  /*3e00*/  F2FP.PACK_AB R71, R129, R90 ;  /* 0x0000005a8147723e */ /* 0x000fe200000000ff */
[----:B------:R-:W-:Y:S01]  /*3e10*/  FFMA.FTZ R58, R178, R84, R161 ;  /* 0x00000054b23a7223 */ /* 0x000fe200000100a1 */
[----:B------:R-:W-:Y:S01]  /*3e20*/  F2FP.PACK_AB R61, R65, R42 ;  /* 0x0000002a413d723e */ /* 0x000fe200000000ff */
[----:B------:R-:W-:Y:S01]  /*3e30*/  FFMA.FTZ R65, R193, R78, R172 ;  /* 0x0000004ec1417223 */ /* 0x000fe200000100ac */
[----:B------:R-:W-:Y:S01]  /*3e40*/  F2FP.PACK_AB R67, R88, R87 ;  /* 0x000000575843723e */ /* 0x000fe200000000ff */
[----:B------:R0:W-:Y:S01]  /*3e50*/  STG.E.128 [R40.64], R68 ;  /* 0x0000004428007986 */ /* 0x0001e2000c101d04 */
[-C--:B------:R-:W-:Y:S01]  /*3e60*/  FFMA.FTZ R60, R50, R75.reuse, R9 ;  /* 0x0000004b323c7223 */ /* 0x080fe20000010009 */
[----:B------:R-:W-:Y:S01]  /*3e70*/  F2FP.PACK_AB R58, R85, R58 ;  /* 0x0000003a553a723e */ /* 0x000fe200000000ff */
[----:B------:R-:W-:Y:S01]  /*3e80*/  FFMA.FTZ R63, R185, R76, R8 ;  /* 0x0000004cb93f7223 */ /* 0x000fe20000010008 */
[----:B------:R-:W-:Y:S01]  /*3e90*/  F2FP.PACK_AB R66, R65, R66 ;  /* 0x000000424142723e */ /* 0x000fe200000000ff */
[----:B------:R-:W-:-:S02]  /*3ea0*/  FFMA.FTZ R64, R46, R75, R165 ;  /* 0x0000004b2e407223 */ /* 0x000fc400000100a5 */
[----:B------:R-:W-:Y:S01]  /*3eb0*/  FFMA.FTZ R65, R182, R74, R167 ;  /* 0x0000004ab6417223 */ /* 0x000fe200000100a7 */
[----:B------:R-:W-:Y:S01]  /*3ec0*/  F2FP.PACK_AB R60, R63, R60 ;  /* 0x0000003c3f3c723e */ /* 0x000fe200000000ff */
[----:B------:R-:W-:Y:S01]  /*3ed0*/  FFMA.FTZ R42, R191, R77, R170 ;  /* 0x0000004dbf2a7223 */ /* 0x000fe200000100aa */
[----:B------:R-:W-:-:S04]  /*3ee0*/  F2FP.PACK_AB R63, R89, R86 ;  /* 0x00000056593f723e */ /* 0x000fc800000000ff */
[----:B------:R-:W-:Y:S01]  /*3ef0*/  F2FP.PACK_AB R65, R42, R65 ;  /* 0x000000412a41723e */ /* 0x000fe200000000ff */
[----:B0-----:R-:W-:Y:S01]  /*3f00*/  FFMA.FTZ R41, R187, R78, R4 ;  /* 0x0000004ebb297223 */ /* 0x001fe20000010004 */
[----:B------:R-:W-:Y:S02]  /*3f10*/  SHF.L.U32 R40, R186, 0x4, RZ ;  /* 0x00000004ba287819 */ /* 0x000fe400000006ff */
[----:B------:R-:W-:Y:S02]  /*3f20*/  IADD3 R70, P0, R190, c[0x0][0x210], RZ ;  /* 0x00008400be467a10 */ /* 0x000fe40007f1e0ff */
[----:B------:R-:W-:Y:S01]  /*3f30*/  F2FP.PACK_AB R62, R41, R62 ;  /* 0x0000003e293e723e */ /* 0x000fe200000000ff */
[----:B------:R-:W-:Y:S01]  /*3f40*/  FFMA.FTZ R41, R189, R76, R168 ;  /* 0x0000004cbd297223 */ /* 0x000fe200000100a8 */
[----:B------:R-:W-:Y:S02]  /*3f50*/  SHF.R.U32.HI R186, RZ, 0x1c, R186 ;  /* 0x0000001cffba7819 */ /* 0x000fe400000116ba */
[----:B------:R-:W-:-:S02]  /*3f60*/  IADD3 R68, P1, R40, c[0x0][0x208], RZ ;  /* 0x0000820028447a10 */ /* 0x000fc40007f3e0ff */
[----:B------:R-:W-:Y:S02]  /*3f70*/  IADD3 R40, P2, R40, c[0x0][0x210], RZ ;  /* 0x0000840028287a10 */ /* 0x000fe40007f5e0ff */
[----:B------:R-:W-:Y:S02]  /*3f80*/  IADD3.X R71, R188, c[0x0][0x214], RZ, P0, !PT ;  /* 0x00008500bc477a10 */ /* 0x000fe400007fe4ff */
[C---:B------:R-:W-:Y:S02]  /*3f90*/  IADD3.X R69, R186.reuse, c[0x0][0x20c], RZ, P1, !PT ;  /* 0x00008300ba457a10 */ /* 0x040fe40000ffe4ff */
[----:B------:R-:W-:Y:S01]  /*3fa0*/  F2FP.PACK_AB R64, R41, R64 ;  /* 0x000000402940723e */ /* 0x000fe200000000ff */
[----:B------:R0:W-:Y:S01]  /*3fb0*/  STG.E.128 [R70.64], R56 ;  /* 0x0000003846007986 */ /* 0x0001e2000c101d04 */
[----:B------:R-:W-:Y:S02]  /*3fc0*/  IADD3.X R41, R186, c[0x0][0x214], RZ, P2, !PT ;  /* 0x00008500ba297a10 */ /* 0x000fe400017fe4ff */
[----:B------:R-:W-:Y:S01]  /*3fd0*/  ISETP.GE.AND P0, PT, R173, c[0x0][0x164], PT ;  /* 0x00005900ad007a0c */ /* 0x000fe20003f06270 */
[----:B------:R0:W-:Y:S04]  /*3fe0*/  STG.E.128 [R68.64], R60 ;  /* 0x0000003c44007986 */ /* 0x0001e8000c101d04 */
[----:B------:R0:W-:Y:S08]  /*3ff0*/  STG.E.128 [R40.64], R64 ;  /* 0x0000004028007986 */ /* 0x0001f0000c101d04 */
[----:B0----5:R-:W-:Y:S01]  /*4000*/  @P0 CALL.REL.NOINC `(.L_x_19945) ;  /* 0x0000001000000944 */ /* 0x021fe20003c00000 */
[----:B------:R-:W-:Y:S05]  /*4010*/  BRA `(.L_x_19946) ;  /* 0xffffca9000007947 */ /* 0x000fea000383ffff */
.L_x_19945:
[----:B------:R-:W-:Y:S05]  /*4020*/  EXIT ;  /* 0x000000000000794d */ /* 0x000fea0003800000 */
.L_x_19943:
[----:B0-----:R-:W-:Y:S01]  /*4030*/  HFMA2.MMA R196, -RZ, RZ, 0, 1.847743988037109375e-06 ;  /* 0x0000001fffc47435 */ /* 0x001fe200000001ff */
[----:B------:R-:W-:-:S02]  /*4040*/  MOV R203, 0x1 ;  /* 0x0000000100cb7802 */ /* 0x000fc40000000f00 */
[----:B------:R-:W-:Y:S02]  /*4050*/  MOV R201, 0xffffffff ;  /* 0xffffffff00c97802 */ /* 0x000fe40000000f00 */
[----:B------:R-:W-:Y:S02]  /*4060*/  MOV R40, 0x4080 ;  /* 0x0000408000287802 */ /* 0x000fe40000000f00 */
[----:B-----5:R-:W-:Y:S05]  /*4070*/  CALL.REL.NOINC `($__internal_49_$__cuda_sm70_shflsync_bfly_p) ;  /* 0x000008a000007944 */ /* 0x020fea0003c00000 */
[----:B-1----:R-:W-:Y:S01]  /*4080*/  MOV R40, R203 ;  /* 0x000000cb00287202 */ /* 0x002fe20000000f00 */
[----:B0-----:R-:W-:Y:S05]  /*4090*/  BRA `(.L_x_19947) ;  /* 0xffffe5c000007947 */ /* 0x001fea000383ffff */
.L_x_19944:
[----:B------:R-:W-:Y:S01]  /*40a0*/  HFMA2.MMA R203, -RZ, RZ, 0, 1.1920928955078125e-07 ;  /* 0x00000002ffcb7435 */ /* 0x000fe200000001ff */
[----:B0-----:R-:W-:Y:S02]  /*40b0*/  MOV R194, R198 ;  /* 0x000000c600c27202 */ /* 0x001fe40000000f00 */
[----:B------:R-:W-:Y:S02]  /*40c0*/  MOV R196, 0x1f ;  /* 0x0000001f00c47802 */ /* 0x000fe40000000f00 */
[----:B------:R-:W-:Y:S02]  /*40d0*/  MOV R201, 0xffffffff ;  /* 0xffffffff00c97802 */ /* 0x000fe40000000f00 */
[----:B------:R-:W-:-:S02]  /*40e0*/  MOV R40, 0x4100 ;  /* 0x0000410000287802 */ /* 0x000fc40000000f00 */
[----:B-----5:R-:W-:Y:S05]  /*40f0*/  CALL.REL.NOINC `($__internal_49_$__cuda_sm70_shflsync_bfly_p) ;  /* 0x0000082000007944 */ /* 0x020fea0003c00000 */
[----:B01----:R-:W-:Y:S01]  /*4100*/  FADD.FTZ R194, R198, R203 ;  /* 0x000000cbc6c27221 */ /* 0x003fe20000010000 */
[----:B------:R-:W-:Y:S01]  /*4110*/  HFMA2.MMA R203, -RZ, RZ, 0, 2.384185791015625e-07 ;  /* 0x00000004ffcb7435 */ /* 0x000fe200000001ff */
[----:B------:R-:W-:-:S02]  /*4120*/  MOV R196, 0x1f ;  /* 0x0000001f00c47802 */ /* 0x000fc40000000f00 */
[----:B------:R-:W-:Y:S02]  /*4130*/  MOV R201, 0xffffffff ;  /* 0xffffffff00c97802 */ /* 0x000fe40000000f00 */
[----:B------:R-:W-:Y:S02]  /*4140*/  MOV R40, 0x4160 ;  /* 0x0000416000287802 */ /* 0x000fe40000000f00 */
[----:B------:R-:W-:Y:S05]  /*4150*/  CALL.REL.NOINC `($__internal_49_$__cuda_sm70_shflsync_bfly_p) ;  /* 0x000007c000007944 */ /* 0x000fea0003c00000 */
[----:B01----:R-:W-:Y:S01]  /*4160*/  FADD.FTZ R194, R194, R203 ;  /* 0x000000cbc2c27221 */ /* 0x003fe20000010000 */
[----:B------:R-:W-:Y:S01]  /*4170*/  HFMA2.MMA R203, -RZ, RZ, 0, 4.76837158203125e-07 ;  /* 0x00000008ffcb7435 */ /* 0x000fe200000001ff */
[----:B------:R-:W-:Y:S02]  /*4180*/  MOV R196, 0x1f ;  /* 0x0000001f00c47802 */ /* 0x000fe40000000f00 */
[----:B------:R-:W-:Y:S02]  /*4190*/  MOV R201, 0xffffffff ;  /* 0xffffffff00c97802 */ /* 0x000fe40000000f00 */
[----:B------:R-:W-:Y:S02]  /*41a0*/  MOV R40, 0x41c0 ;  /* 0x000041c000287802 */ /* 0x000fe40000000f00 */
[----:B------:R-:W-:Y:S05]  /*41b0*/  CALL.REL.NOINC `($__internal_49_$__cuda_sm70_shflsync_bfly_p) ;  /* 0x0000076000007944 */ /* 0x000fea0003c00000 */
[----:B01----:R-:W-:Y:S01]  /*41c0*/  FADD.FTZ R194, R194, R203 ;  /* 0x000000cbc2c27221 */ /* 0x003fe20000010000 */
[----:B------:R-:W-:Y:S01]  /*41d0*/  HFMA2.MMA R203, -RZ, RZ, 0, 9.5367431640625e-07 ;  /* 0x00000010ffcb7435 */ /* 0x000fe200000001ff */
[----:B------:R-:W-:-:S02]  /*41e0*/  MOV R196, 0x1f ;  /* 0x0000001f00c47802 */ /* 0x000fc40000000f00 */
[----:B------:R-:W-:Y:S02]  /*41f0*/  MOV R201, 0xffffffff ;  /* 0xffffffff00c97802 */ /* 0x000fe40000000f00 */
[----:B------:R-:W-:Y:S02]  /*4200*/  MOV R40, 0x4220 ;  /* 0x0000422000287802 */ /* 0x000fe40000000f00 */
[----:B------:R-:W-:Y:S05]  /*4210*/  CALL.REL.NOINC `($__internal_49_$__cuda_sm70_shflsync_bfly_p) ;  /* 0x0000070000007944 */ /* 0x000fea0003c00000 */
        /* <DEDUP_REMOVED lines=86> */
[----:B------:R-:W-:Y:S05]  /*4780*/  CALL.REL.NOINC `($__internal_49_$__cuda_sm70_shflsync_bfly_p) ;  /* 0x0000019000007944 */ /* 0x000fea0003c00000 */
[----:B01----:R-:W-:Y:S01]  /*4790*/  FADD.FTZ R194, R194, R203 ;  /* 0x000000cbc2c27221 */ /* 0x003fe20000010000 */
[----:B------:R-:W-:Y:S01]  /*47a0*/  HFMA2.MMA R203, -RZ, RZ, 0, 1.1920928955078125e-07 ;  /* 0x00000002ffcb7435 */ /* 0x000fe200000001ff */
[----:B------:R-:W-:Y:S02]  /*47b0*/  MOV R196, 0x1f ;  /* 0x0000001f00c47802 */ /* 0x000fe40000000f00 */
[----:B------:R-:W-:Y:S02]  /*47c0*/  MOV R201, 0xffffffff ;  /* 0xffffffff00c97802 */ /* 0x000fe40000000f00 */
[----:B------:R-:W-:Y:S02]  /*47d0*/  MOV R40, 0x47f0 ;  /* 0x000047f000287802 */ /* 0x000fe40000000f00 */
[----:B------:R-:W-:Y:S05]  /*47e0*/  CALL.REL.NOINC `($__internal_49_$__cuda_sm70_shflsync_bfly_p) ;  /* 0x0000013000007944 */ /* 0x000fea0003c00000 */
[----:B01----:R-:W-:Y:S01]  /*47f0*/  FADD.FTZ R194, R194, R203 ;  /* 0x000000cbc2c27221 */ /* 0x003fe20000010000 */
[----:B------:R-:W-:Y:S01]  /*4800*/  HFMA2.MMA R203, -RZ, RZ, 0, 2.384185791015625e-07 ;  /* 0x00000004ffcb7435 */ /* 0x000fe200000001ff */
[----:B------:R-:W-:Y:S02]  /*4810*/  MOV R196, 0x1f ;  /* 0x0000001f00c47802 */ /* 0x000fe40000000f00 */
[----:B------:R-:W-:-:S02]  /*4820*/  MOV R201, 0xffffffff ;  /* 0xffffffff00c97802 */ /* 0x000fc40000000f00 */
        /* <DEDUP_REMOVED lines=10> */
[----:B------:R-:W-:Y:S02]  /*48d0*/  MOV R196, 0x1f ;  /* 0x0000001f00c47802 */ /* 0x000fe40000000f00 */
[----:B------:R-:W-:-:S02]  /*48e0*/  MOV R201, 0xffffffff ;  /* 0xffffffff00c97802 */ /* 0x000fc40000000f00 */
[----:B------:R-:W-:Y:S02]  /*48f0*/  MOV R40, 0x4910 ;  /* 0x0000491000287802 */ /* 0x000fe40000000f00 */
[----:B------:R-:W-:Y:S05]  /*4900*/  CALL.REL.NOINC `($__internal_49_$__cuda_sm70_shflsync_bfly_p) ;  /* 0x0000001000007944 */ /* 0x000fea0003c00000 */
[----:B01----:R-:W-:Y:S05]  /*4910*/  BRA `(.L_x_19948) ;  /* 0xffffe38000007947 */ /* 0x003fea000383ffff */
        .weak           $__internal_49_$__cuda_sm70_shflsync_bfly_p
        .type           $__internal_49_$__cuda_sm70_shflsync_bfly_p,@function
        .size           $__internal_49_$__cuda_sm70_shflsync_bfly_p,(.L_x_33027 - $__internal_49_$__cuda_sm70_shflsync_bfly_p)
$__internal_49_$__cuda_sm70_shflsync_bfly_p:
[----:B------:R-:W-:Y:S01]  /*4920*/  HFMA2.MMA R41, -RZ, RZ, 0, 0 ;  /* 0x00000000ff297435 */ /* 0x000fe200000001ff */
[----:B------:R-:W-:Y:S04]  /*4930*/  WARPSYNC R201 ;  /* 0x000000c900007348 */ /* 0x000fe80003800000 */
[----:B------:R0:W1:Y:S01]  /*4940*/  SHFL.BFLY PT, R203, R194, R203, R196 ;  /* 0x0c0000cbc2cb7389 */ /* 0x00006200000e00c4 */
[----:B------:R-:W-:Y:S05]  /*4950*/  RET.REL.NODEC R40 `(_ZN10layer_norm31ln_parallel_residual_fwd_kernelINS_13Kernel_traitsI6__halfS2_fS2_fjLj1280ELj1ELj4ELj1ELj16ENS_18Kernel_traits_baseILj1280ES2_S2_fS2_fjLj128EEEEELb0ELb0ELb1EEEvNS_9FwdParamsE) ;  /* 0xffffb6a028007950 */ /* 0x000fea0003c3ffff */
.L_x_19949:
        /* <DEDUP_REMOVED lines=10> */
.L_x_33027:


//--------------------- .text._ZN10layer_norm31ln_parallel_residual_fwd_kernelINS_13Kernel_traitsI6__halfS2_fS2_fjLj1280ELj1ELj4ELj1ELj16ENS_18Kernel_traits_baseILj1280ES2_S2_fS2_fjLj128EEEEELb0ELb1ELb0EEEvNS_9FwdParamsE --------------------------
	.section	.text._ZN10layer_norm31ln_parallel_residual_fwd_kernelINS_13Kernel_traitsI6__halfS2_fS2_fjLj1280ELj1ELj4ELj1ELj16ENS_18Kernel_traits_baseILj1280ES2_S2_fS2_fjLj128EEEEELb0ELb1ELb0EEEvNS_9FwdParamsE,"ax",@progbits
	.sectioninfo	@"SHI_REGISTERS=155"
	.align	128
        .global         _ZN10layer_norm31ln_parallel_residual_fwd_kernelINS_13Kernel_traitsI6__halfS2_fS2_fjLj1280ELj1ELj4ELj1ELj16ENS_18Kernel_traits_baseILj1280ES2_S2_fS2_fjLj128EEEEELb0ELb1ELb0EEEvNS_9FwdParamsE
        .type           _ZN10layer_norm31ln_parallel_residual_fwd_kernelINS_13Kernel_traitsI6__halfS2_fS2_fjLj1280ELj1ELj4ELj1ELj16ENS_18Kernel_traits_baseILj1280ES2_S2_fS2_fjLj128EEEEELb0ELb1ELb0EEEvNS_9FwdParamsE,@function
        .size           _ZN10layer_norm31ln_parallel_residual_fwd_kernelINS_13Kernel_traitsI6__halfS2_fS2_fjLj1280ELj1ELj4ELj1ELj16ENS_18Kernel_traits_baseILj1280ES2_S2_fS2_fjLj128EEEEELb0ELb1ELb0EEEvNS_9FwdParamsE,(.L_x_33028 - _ZN10layer_norm31ln_parallel_residual_fwd_kernelINS_13Kernel_traitsI6__halfS2_fS2_fjLj1280ELj1ELj4ELj1ELj16ENS_18Kernel_traits_baseILj1280ES2_S2_fS2_fjLj128EEEEELb0ELb1ELb0EEEvNS_9FwdParamsE)
        .other          _ZN10layer_norm31ln_parallel_residual_fwd_kernelINS_13Kernel_traitsI6__halfS2_fS2_fjLj1280ELj1ELj4ELj1ELj16ENS_18Kernel_traits_baseILj1280ES2_S2_fS2_fjLj128EEEEELb0ELb1ELb0EEEvNS_9FwdParamsE,@"STO_CUDA_ENTRY STV_DEFAULT"
_ZN10layer_norm31ln_parallel_residual_fwd_kernelINS_13Kernel_traitsI6__halfS2_fS2_fjLj1280ELj1ELj4ELj1ELj16ENS_18Kernel_traits_baseILj1280ES2_S2_fS2_fjLj128EEEEELb0ELb1ELb0EEEvNS_9FwdParamsE:
.text._ZN10layer_norm31ln_parallel_residual_fwd_kernelINS_13Kernel_traitsI6__halfS2_fS2_fjLj1280ELj1ELj4ELj1ELj16ENS_18Kernel_traits_baseILj1280ES2_S2_fS2_fjLj128EEEEELb0ELb1ELb0EEEvNS_9FwdParamsE:
        /* <DEDUP_REMOVED lines=33> */
.L_x_19951:
[----:B0-----:R-:W-:Y:S05]  /*0210*/  BSYNC B0 ;  /* 0x0000000000007941 */ /* 0x001fea0003800000 */
.L_x_19950:
        /* <DEDUP_REMOVED lines=13> */
.L_x_19953:
[----:B0-----:R-:W-:Y:S05]  /*02f0*/  BSYNC B0 ;  /* 0x0000000000007941 */ /* 0x001fea0003800000 */
.L_x_19952:
        /* <DEDUP_REMOVED lines=13> */
.L_x_19955:
[----:B0-----:R-:W-:Y:S05]  /*03d0*/  BSYNC B0 ;  /* 0x0000000000007941 */ /* 0x001fea0003800000 */
.L_x_19954:
        /* <DEDUP_REMOVED lines=13> */
.L_x_19957:
[----:B0-----:R-:W-:Y:S05]  /*04b0*/  BSYNC B0 ;  /* 0x0000000000007941 */ /* 0x001fea0003800000 */
.L_x_19956:
        /* <DEDUP_REMOVED lines=12> */
.L_x_19959:
[----:B0-----:R-:W-:Y:S05]  /*0580*/  BSYNC B0 ;  /* 0x0000000000007941 */ /* 0x001fea0003800000 */
.L_x_19958:
        /* <DEDUP_REMOVED lines=24> */
[----:B------:R-:W-:Y:S02]  /*0710*/  HADD2.F32 R10, -RZ, R11.H0_H0 ;  /* 0x2000000bff0a7230 */ /* 0x000fe40000004100 */
        /* <DEDUP_REMOVED lines=58> */
.L_x_20063:
        /* <DEDUP_REMOVED lines=30> */
.L_x_19962:
[----:B0----5:R-:W-:-:S05]  /*0ca0*/  HADD2.F32 R41, -RZ, R28.H0_H0 ;  /* 0x2000001cff297230 */ /* 0x021fca0000004100 */
[----:B------:R-:W-:-:S04]  /*0cb0*/  FADD.FTZ R40, R41, R40 ;  /* 0x0000002829287221 */ /* 0x000fc80000010000 */
[----:B------:R-:W-:Y:S02]  /*0cc0*/  @P2 FADD.FTZ R40, R32, R40 ;  /* 0x0000002820282221 */ /* 0x000fe40000010000 */
.L_x_19963:
[----:B------:R-:W-:Y:S01]  /*0cd0*/  HADD2.F32 R41, -RZ, R44.H1_H1 ;  /* 0x3000002cff297230 */ /* 0x000fe20000004100 */
[----:B------:R-:W-:Y:S05]  /*0ce0*/  @P3 BRA `(.L_x_19964) ;  /* 0x0000003000003947 */ /* 0x000fea0003800000 */
[----:B------:R-:W-:Y:S05]  /*0cf0*/  @!P2 BRA `(.L_x_19965) ;  /* 0x000000500000a947 */ /* 0x000fea0003800000 */
[----:B-----5:R-:W-:Y:S01]  /*0d00*/  FADD.FTZ R41, R33, R41 ;  /* 0x0000002921297221 */ /* 0x020fe20000010000 */
[----:B------:R-:W-:Y:S05]  /*0d10*/  BRA `(.L_x_19965) ;  /* 0x0000003000007947 */ /* 0x000fea0003800000 */
.L_x_19964:
[----:B-----5:R-:W-:-:S05]  /*0d20*/  HADD2.F32 R42, -RZ, R28.H1_H1 ;  /* 0x3000001cff2a7230 */ /* 0x020fca0000004100 */
[----:B------:R-:W-:-:S04]  /*0d30*/  FADD.FTZ R41, R42, R41 ;  /* 0x000000292a297221 */ /* 0x000fc80000010000 */
[----:B------:R-:W-:Y:S02]  /*0d40*/  @P2 FADD.FTZ R41, R33, R41 ;  /* 0x0000002921292221 */ /* 0x000fe40000010000 */
.L_x_19965:
[----:B------:R-:W-:Y:S01]  /*0d50*/  HADD2.F32 R42, -RZ, R45.H0_H0 ;  /* 0x2000002dff2a7230 */ /* 0x000fe20000004100 */
[----:B------:R-:W-:Y:S05]  /*0d60*/  @P3 BRA `(.L_x_19966) ;  /* 0x0000003000003947 */ /* 0x000fea0003800000 */
[----:B------:R-:W-:Y:S05]  /*0d70*/  @!P2 BRA `(.L_x_19967) ;  /* 0x000000500000a947 */ /* 0x000fea0003800000 */
[----:B-----5:R-:W-:Y:S01]  /*0d80*/  FADD.FTZ R42, R34, R42 ;  /* 0x0000002a222a7221 */ /* 0x020fe20000010000 */
[----:B------:R-:W-:Y:S05]  /*0d90*/  BRA `(.L_x_19967) ;  /* 0x0000003000007947 */ /* 0x000fea0003800000 */
.L_x_19966:
[----:B-----5:R-:W-:-:S05]  /*0da0*/  HADD2.F32 R43, -RZ, R29.H0_H0 ;  /* 0x2000001dff2b7230 */ /* 0x020fca0000004100 */
[----:B------:R-:W-:-:S04]  /*0db0*/  FADD.FTZ R42, R43, R42 ;  /* 0x0000002a2b2a7221 */ /* 0x000fc80000010000 */
[----:B------:R-:W-:Y:S02]  /*0dc0*/  @P2 FADD.FTZ R42, R34, R42 ;  /* 0x0000002a222a2221 */ /* 0x000fe40000010000 */
.L_x_19967:
[----:B------:R-:W-:Y:S01]  /*0dd0*/  HADD2.F32 R43, -RZ, R45.H1_H1 ;  /* 0x3000002dff2b7230 */ /* 0x000fe20000004100 */
[----:B------:R-:W-:Y:S05]  /*0de0*/  @P3 BRA `(.L_x_19968) ;  /* 0x0000003000003947 */ /* 0x000fea0003800000 */
[----:B------:R-:W-:Y:S05]  /*0df0*/  @!P2 BRA `(.L_x_19969) ;  /* 0x000000500000a947 */ /* 0x000fea0003800000 */
[----:B-----5:R-:W-:Y:S01]  /*0e00*/  FADD.FTZ R43, R35, R43 ;  /* 0x0000002b232b7221 */ /* 0x020fe20000010000 */
[----:B------:R-:W-:Y:S05]  /*0e10*/  BRA `(.L_x_19969) ;  /* 0x0000003000007947 */ /* 0x000fea0003800000 */
.L_x_19968:
[----:B-----5:R-:W-:-:S05]  /*0e20*/  HADD2.F32 R44, -RZ, R29.H1_H1 ;  /* 0x3000001dff2c7230 */ /* 0x020fca0000004100 */
[----:B------:R-:W-:-:S04]  /*0e30*/  FADD.FTZ R43, R44, R43 ;  /* 0x0000002b2c2b7221 */ /* 0x000fc80000010000 */
[----:B------:R-:W-:Y:S02]  /*0e40*/  @P2 FADD.FTZ R43, R35, R43 ;  /* 0x0000002b232b2221 */ /* 0x000fe40000010000 */
.L_x_19969:
[----:B------:R-:W-:Y:S01]  /*0e50*/  HADD2.F32 R44, -RZ, R46.H0_H0 ;  /* 0x2000002eff2c7230 */ /* 0x000fe20000004100 */
[----:B------:R-:W-:Y:S05]  /*0e60*/  @P3 BRA `(.L_x_19970) ;  /* 0x0000003000003947 */ /* 0x000fea0003800000 */
[----:B------:R-:W-:Y:S05]  /*0e70*/  @!P2 BRA `(.L_x_19971) ;  /* 0x000000500000a947 */ /* 0x000fea0003800000 */
[----:B-----5:R-:W-:Y:S01]  /*0e80*/  FADD.FTZ R44, R36, R44 ;  /* 0x0000002c242c7221 */ /* 0x020fe20000010000 */
[----:B------:R-:W-:Y:S05]  /*0e90*/  BRA `(.L_x_19971) ;  /* 0x0000003000007947 */ /* 0x000fea0003800000 */
.L_x_19970:
[----:B-----5:R-:W-:-:S05]  /*0ea0*/  HADD2.F32 R45, -RZ, R30.H0_H0 ;  /* 0x2000001eff2d7230 */ /* 0x020fca0000004100 */
[----:B------:R-:W-:-:S04]  /*0eb0*/  FADD.FTZ R44, R45, R44 ;  /* 0x0000002c2d2c7221 */ /* 0x000fc80000010000 */
[----:B------:R-:W-:Y:S02]  /*0ec0*/  @P2 FADD.FTZ R44, R36, R44 ;  /* 0x0000002c242c2221 */ /* 0x000fe40000010000 */
.L_x_19971:
[----:B------:R-:W-:Y:S01]  /*0ed0*/  HADD2.F32 R45, -RZ, R46.H1_H1 ;  /* 0x3000002eff2d7230 */ /* 0x000fe20000004100 */
[----:B------:R-:W-:Y:S05]  /*0ee0*/  @P3 BRA `(.L_x_19972) ;  /* 0x0000003000003947 */ /* 0x000fea0003800000 */
[----:B------:R-:W-:Y:S05]  /*0ef0*/  @!P2 BRA `(.L_x_19973) ;  /* 0x000000500000a947 */ /* 0x000fea0003800000 */
[----:B-----5:R-:W-:Y:S01]  /*0f00*/  FADD.FTZ R45, R37, R45 ;  /* 0x0000002d252d7221 */ /* 0x020fe20000010000 */
[----:B------:R-:W-:Y:S05]  /*0f10*/  BRA `(.L_x_19973) ;  /* 0x0000003000007947 */ /* 0x000fea0003800000 */
.L_x_19972:
[----:B-----5:R-:W-:-:S05]  /*0f20*/  HADD2.F32 R46, -RZ, R30.H1_H1 ;  /* 0x3000001eff2e7230 */ /* 0x020fca0000004100 */
[----:B------:R-:W-:-:S04]  /*0f30*/  FADD.FTZ R45, R46, R45 ;  /* 0x0000002d2e2d7221 */ /* 0x000fc80000010000 */
[----:B------:R-:W-:Y:S02]  /*0f40*/  @P2 FADD.FTZ R45, R37, R45 ;  /* 0x0000002d252d2221 */ /* 0x000fe40000010000 */
.L_x_19973:
[----:B------:R-:W-:Y:S01]  /*0f50*/  HADD2.F32 R46, -RZ, R47.H0_H0 ;  /* 0x2000002fff2e7230 */ /* 0x000fe20000004100 */
[----:B------:R-:W-:Y:S05]  /*0f60*/  @P3 BRA `(.L_x_19974) ;  /* 0x0000003000003947 */ /* 0x000fea0003800000 */
[----:B------:R-:W-:Y:S05]  /*0f70*/  @!P2 BRA `(.L_x_19975) ;  /* 0x000000500000a947 */ /* 0x000fea0003800000 */
[----:B-----5:R-:W-:Y:S01]  /*0f80*/  FADD.FTZ R46, R38, R46 ;  /* 0x0000002e262e7221 */ /* 0x020fe20000010000 */
[----:B------:R-:W-:Y:S05]  /*0f90*/  BRA `(.L_x_19975) ;  /* 0x0000003000007947 */ /* 0x000fea0003800000 */
.L_x_19974:
[----:B-----5:R-:W-:-:S05]  /*0fa0*/  HADD2.F32 R81, -RZ, R31.H0_H0 ;  /* 0x2000001fff517230 */ /* 0x020fca0000004100 */
[----:B------:R-:W-:-:S04]  /*0fb0*/  FADD.FTZ R46, R81, R46 ;  /* 0x0000002e512e7221 */ /* 0x000fc80000010000 */
[----:B------:R-:W-:Y:S02]  /*0fc0*/  @P2 FADD.FTZ R46, R38, R46 ;  /* 0x0000002e262e2221 */ /* 0x000fe40000010000 */
.L_x_19975:
[----:B------:R-:W-:Y:S01]  /*0fd0*/  HADD2.F32 R47, -RZ, R47.H1_H1 ;  /* 0x3000002fff2f7230 */ /* 0x000fe20000004100 */
[----:B------:R-:W-:Y:S05]  /*0fe0*/  @P3 BRA `(.L_x_19976) ;  /* 0x0000003000003947 */ /* 0x000fea0003800000 */
[----:B------:R-:W-:Y:S05]  /*0ff0*/  @!P2 BRA `(.L_x_19977) ;  /* 0x000000500000a947 */ /* 0x000fea0003800000 */
[----:B-----5:R-:W-:Y:S01]  /*1000*/  FADD.FTZ R47, R39, R47 ;  /* 0x0000002f272f7221 */ /* 0x020fe20000010000 */
[----:B------:R-:W-:Y:S05]  /*1010*/  BRA `(.L_x_19977) ;  /* 0x0000003000007947 */ /* 0x000fea0003800000 */
.L_x_19976:
[----:B-----5:R-:W-:-:S05]  /*1020*/  HADD2.F32 R80, -RZ, R31.H1_H1 ;  /* 0x3000001fff507230 */ /* 0x020fca0000004100 */
[----:B------:R-:W-:-:S04]  /*1030*/  FADD.FTZ R47, R80, R47 ;  /* 0x0000002f502f7221 */ /* 0x000fc80000010000 */
[----:B------:R-:W-:Y:S02]  /*1040*/  @P2 FADD.FTZ R47, R39, R47 ;  /* 0x0000002f272f2221 */ /* 0x000fe40000010000 */
.L_x_19977:
[C---:B------:R-:W-:Y:S02]  /*1050*/  LEA R80, P2, R138.reuse, c[0x0][0x188], 0x5 ;  /* 0x000062008a507a11 */ /* 0x040fe400078428ff */
[C---:B------:R-:W-:Y:S02]  /*1060*/  IADD3 R83, R138.reuse, 0x20, RZ ;  /* 0x000000208a537810 */ /* 0x040fe40007ffe0ff */
[----:B------:R-:W-:-:S05]  /*1070*/  LEA.HI.X R81, R138, c[0x0][0x18c], RZ, 0x5, P2 ;  /* 0x000063008a517a11 */ /* 0x000fca00010f2cff */
[----:B------:R0:W-:Y:S04]  /*1080*/  STG.E.128 [R80.64], R40 ;  /* 0x0000002850007986 */ /* 0x0001e8000c101d04 */
[----:B------:R0:W-:Y:S02]  /*1090*/  STG.E.128 [R80.64+0x10], R44 ;  /* 0x0000102c50007986 */ /* 0x0001e4000c101d04 */
.L_x_19961:
[----:B------:R-:W-:Y:S05]  /*10a0*/  BSYNC B0 ;  /* 0x0000000000007941 */ /* 0x000fea0003800000 */
.L_x_19960:
        /* <DEDUP_REMOVED lines=24> */
.L_x_19980:
[----:B-1---5:R-:W-:-:S05]  /*1230*/  HADD2.F32 R49, -RZ, R28.H0_H0 ;  /* 0x2000001cff317230 */ /* 0x022fca0000004100 */
[----:B------:R-:W-:-:S04]  /*1240*/  FADD.FTZ R48, R49, R48 ;  /* 0x0000003031307221 */ /* 0x000fc80000010000 */
[----:B------:R-:W-:Y:S02]  /*1250*/  @P2 FADD.FTZ R48, R32, R48 ;  /* 0x0000003020302221 */ /* 0x000fe40000010000 */
.L_x_19981:
[----:B------:R-:W-:Y:S01]  /*1260*/  HADD2.F32 R49, -RZ, R52.H1_H1 ;  /* 0x30000034ff317230 */ /* 0x000fe20000004100 */
[----:B------:R-:W-:Y:S05]  /*1270*/  @P3 BRA `(.L_x_19982) ;  /* 0x0000003000003947 */ /* 0x000fea0003800000 */
[----:B------:R-:W-:Y:S05]  /*1280*/  @!P2 BRA `(.L_x_19983) ;  /* 0x000000500000a947 */ /* 0x000fea0003800000 */
[----:B-----5:R-:W-:Y:S01]  /*1290*/  FADD.FTZ R49, R33, R49 ;  /* 0x0000003121317221 */ /* 0x020fe20000010000 */
[----:B------:R-:W-:Y:S05]  /*12a0*/  BRA `(.L_x_19983) ;  /* 0x0000003000007947 */ /* 0x000fea0003800000 */
.L_x_19982:
[----:B-----5:R-:W-:-:S05]  /*12b0*/  HADD2.F32 R50, -RZ, R28.H1_H1 ;  /* 0x3000001cff327230 */ /* 0x020fca0000004100 */
[----:B------:R-:W-:-:S04]  /*12c0*/  FADD.FTZ R49, R50, R49 ;  /* 0x0000003132317221 */ /* 0x000fc80000010000 */
[----:B------:R-:W-:Y:S02]  /*12d0*/  @P2 FADD.FTZ R49, R33, R49 ;  /* 0x0000003121312221 */ /* 0x000fe40000010000 */
.L_x_19983:
[----:B------:R-:W-:Y:S01]  /*12e0*/  HADD2.F32 R50, -RZ, R53.H0_H0 ;  /* 0x20000035ff327230 */ /* 0x000fe20000004100 */
[----:B------:R-:W-:Y:S05]  /*12f0*/  @P3 BRA `(.L_x_19984) ;  /* 0x0000003000003947 */ /* 0x000fea0003800000 */
[----:B------:R-:W-:Y:S05]  /*1300*/  @!P2 BRA `(.L_x_19985) ;  /* 0x000000500000a947 */ /* 0x000fea0003800000 */
[----:B-----5:R-:W-:Y:S01]  /*1310*/  FADD.FTZ R50, R34, R50 ;  /* 0x0000003222327221 */ /* 0x020fe20000010000 */
[----:B------:R-:W-:Y:S05]  /*1320*/  BRA `(.L_x_19985) ;  /* 0x0000003000007947 */ /* 0x000fea0003800000 */
.L_x_19984:
[----:B-----5:R-:W-:-:S05]  /*1330*/  HADD2.F32 R51, -RZ, R29.H0_H0 ;  /* 0x2000001dff337230 */ /* 0x020fca0000004100 */
[----:B------:R-:W-:-:S04]  /*1340*/  FADD.FTZ R50, R51, R50 ;  /* 0x0000003233327221 */ /* 0x000fc80000010000 */
[----:B------:R-:W-:Y:S02]  /*1350*/  @P2 FADD.FTZ R50, R34, R50 ;  /* 0x0000003222322221 */ /* 0x000fe40000010000 */
.L_x_19985:
[----:B------:R-:W-:Y:S01]  /*1360*/  HADD2.F32 R51, -RZ, R53.H1_H1 ;  /* 0x30000035ff337230 */ /* 0x000fe20000004100 */
[----:B------:R-:W-:Y:S05]  /*1370*/  @P3 BRA `(.L_x_19986) ;  /* 0x0000003000003947 */ /* 0x000fea0003800000 */
[----:B------:R-:W-:Y:S05]  /*1380*/  @!P2 BRA `(.L_x_19987) ;  /* 0x000000500000a947 */ /* 0x000fea0003800000 */
[----:B-----5:R-:W-:Y:S01]  /*1390*/  FADD.FTZ R51, R35, R51 ;  /* 0x0000003323337221 */ /* 0x020fe20000010000 */
[----:B------:R-:W-:Y:S05]  /*13a0*/  BRA `(.L_x_19987) ;  /* 0x0000003000007947 */ /* 0x000fea0003800000 */
.L_x_19986:
[----:B-----5:R-:W-:-:S05]  /*13b0*/  HADD2.F32 R52, -RZ, R29.H1_H1 ;  /* 0x3000001dff347230 */ /* 0x020fca0000004100 */
[----:B------:R-:W-:-:S04]  /*13c0*/  FADD.FTZ R51, R52, R51 ;  /* 0x0000003334337221 */ /* 0x000fc80000010000 */
[----:B------:R-:W-:Y:S02]  /*13d0*/  @P2 FADD.FTZ R51, R35, R51 ;  /* 0x0000003323332221 */ /* 0x000fe40000010000 */
.L_x_19987:
[----:B------:R-:W-:Y:S01]  /*13e0*/  HADD2.F32 R52, -RZ, R54.H0_H0 ;  /* 0x20000036ff347230 */ /* 0x000fe20000004100 */
[----:B------:R-:W-:Y:S05]  /*13f0*/  @P3 BRA `(.L_x_19988) ;  /* 0x0000003000003947 */ /* 0x000fea0003800000 */
[----:B------:R-:W-:Y:S05]  /*1400*/  @!P2 BRA `(.L_x_19989) ;  /* 0x000000500000a947 */ /* 0x000fea0003800000 */
[----:B-----5:R-:W-:Y:S01]  /*1410*/  FADD.FTZ R52, R36, R52 ;  /* 0x0000003424347221 */ /* 0x020fe20000010000 */
[----:B------:R-:W-:Y:S05]  /*1420*/  BRA `(.L_x_19989) ;  /* 0x0000003000007947 */ /* 0x000fea0003800000 */
.L_x_19988:
[----:B-----5:R-:W-:-:S05]  /*1430*/  HADD2.F32 R53, -RZ, R30.H0_H0 ;  /* 0x2000001eff357230 */ /* 0x020fca0000004100 */
[----:B------:R-:W-:-:S04]  /*1440*/  FADD.FTZ R52, R53, R52 ;  /* 0x0000003435347221 */ /* 0x000fc80000010000 */
[----:B------:R-:W-:Y:S02]  /*1450*/  @P2 FADD.FTZ R52, R36, R52 ;  /* 0x0000003424342221 */ /* 0x000fe40000010000 */
.L_x_19989:
[----:B------:R-:W-:Y:S01]  /*1460*/  HADD2.F32 R53, -RZ, R54.H1_H1 ;  /* 0x30000036ff357230 */ /* 0x000fe20000004100 */
[----:B------:R-:W-:Y:S05]  /*1470*/  @P3 BRA `(.L_x_19990) ;  /* 0x0000003000003947 */ /* 0x000fea0003800000 */
[----:B------:R-:W-:Y:S05]  /*1480*/  @!P2 BRA `(.L_x_19991) ;  /* 0x000000500000a947 */ /* 0x000fea0003800000 */
[----:B-----5:R-:W-:Y:S01]  /*1490*/  FADD.FTZ R53, R37, R53 ;  /* 0x0000003525357221 */ /* 0x020fe20000010000 */
[----:B------:R-:W-:Y:S05]  /*14a0*/  BRA `(.L_x_19991) ;  /* 0x0000003000007947 */ /* 0x000fea0003800000 */
.L_x_19990:
[----:B-----5:R-:W-:-:S05]  /*14b0*/  HADD2.F32 R54, -RZ, R30.H1_H1 ;  /* 0x3000001eff367230 */ /* 0x020fca0000004100 */
[----:B------:R-:W-:-:S04]  /*14c0*/  FADD.FTZ R53, R54, R53 ;  /* 0x0000003536357221 */ /* 0x000fc80000010000 */
[----:B------:R-:W-:Y:S02]  /*14d0*/  @P2 FADD.FTZ R53, R37, R53 ;  /* 0x0000003525352221 */ /* 0x000fe40000010000 */
.L_x_19991:
[----:B------:R-:W-:Y:S01]  /*14e0*/  HADD2.F32 R54, -RZ, R55.H0_H0 ;  /* 0x20000037ff367230 */ /* 0x000fe20000004100 */
[----:B------:R-:W-:Y:S05]  /*14f0*/  @P3 BRA `(.L_x_19992) ;  /* 0x0000003000003947 */ /* 0x000fea0003800000 */
[----:B------:R-:W-:Y:S05]  /*1500*/  @!P2 BRA `(.L_x_19993) ;  /* 0x000000500000a947 */ /* 0x000fea0003800000 */
[----:B-----5:R-:W-:Y:S01]  /*1510*/  FADD.FTZ R54, R38, R54 ;  /* 0x0000003626367221 */ /* 0x020fe20000010000 */
[----:B------:R-:W-:Y:S05]  /*1520*/  BRA `(.L_x_19993) ;  /* 0x0000003000007947 */ /* 0x000fea0003800000 */
.L_x_19992:
[----:B-----5:R-:W-:-:S05]  /*1530*/  HADD2.F32 R81, -RZ, R31.H0_H0 ;  /* 0x2000001fff517230 */ /* 0x020fca0000004100 */
[----:B------:R-:W-:-:S04]  /*1540*/  FADD.FTZ R54, R81, R54 ;  /* 0x0000003651367221 */ /* 0x000fc80000010000 */
[----:B------:R-:W-:Y:S02]  /*1550*/  @P2 FADD.FTZ R54, R38, R54 ;  /* 0x0000003626362221 */ /* 0x000fe40000010000 */
.L_x_19993:
[----:B------:R-:W-:Y:S01]  /*1560*/  HADD2.F32 R55, -RZ, R55.H1_H1 ;  /* 0x30000037ff377230 */ /* 0x000fe20000004100 */
[----:B------:R-:W-:Y:S05]  /*1570*/  @P3 BRA `(.L_x_19994) ;  /* 0x0000003000003947 */ /* 0x000fea0003800000 */
[----:B------:R-:W-:Y:S05]  /*1580*/  @!P2 BRA `(.L_x_19995) ;  /* 0x000000500000a947 */ /* 0x000fea0003800000 */
[----:B-----5:R-:W-:Y:S01]  /*1590*/  FADD.FTZ R55, R39, R55 ;  /* 0x0000003727377221 */ /* 0x020fe20000010000 */
[----:B------:R-:W-:Y:S05]  /*15a0*/  BRA `(.L_x_19995) ;  /* 0x0000003000007947 */ /* 0x000fea0003800000 */
.L_x_19994:
[----:B-----5:R-:W-:-:S05]  /*15b0*/  HADD2.F32 R80, -RZ, R31.H1_H1 ;  /* 0x3000001fff507230 */ /* 0x020fca0000004100 */
[----:B------:R-:W-:-:S04]  /*15c0*/  FADD.FTZ R55, R80, R55 ;  /* 0x0000003750377221 */ /* 0x000fc80000010000 */
[----:B------:R-:W-:Y:S02]  /*15d0*/  @P2 FADD.FTZ R55, R39, R55 ;  /* 0x0000003727372221 */ /* 0x000fe40000010000 */
.L_x_19995:
[----:B------:R-:W-:-:S04]  /*15e0*/  LEA R80, P2, R83, c[0x0][0x188], 0x5 ;  /* 0x0000620053507a11 */ /* 0x000fc800078428ff */
[C---:B------:R-:W-:Y:S02]  /*15f0*/  LEA.HI.X R81, R83.reuse, c[0x0][0x18c], RZ, 0x5, P2 ;  /* 0x0000630053517a11 */ /* 0x040fe400010f2cff */
[----:B------:R-:W-:-:S03]  /*1600*/  IADD3 R83, R83, 0x20, RZ ;  /* 0x0000002053537810 */ /* 0x000fc60007ffe0ff */
[----:B------:R0:W-:Y:S04]  /*1610*/  STG.E.128 [R80.64], R48 ;  /* 0x0000003050007986 */ /* 0x0001e8000c101d04 */
[----:B------:R0:W-:Y:S02]  /*1620*/  STG.E.128 [R80.64+0x10], R52 ;  /* 0x0000103450007986 */ /* 0x0001e4000c101d04 */
.L_x_19979:
[----:B------:R-:W-:Y:S05]  /*1630*/  BSYNC B0 ;  /* 0x0000000000007941 */ /* 0x000fea0003800000 */
.L_x_19978:
        /* <DEDUP_REMOVED lines=24> */
.L_x_19998:
[----:B-1---5:R-:W-:-:S05]  /*17c0*/  HADD2.F32 R57, -RZ, R28.H0_H0 ;  /* 0x2000001cff397230 */ /* 0x022fca0000004100 */
[----:B------:R-:W-:-:S04]  /*17d0*/  FADD.FTZ R56, R57, R56 ;  /* 0x0000003839387221 */ /* 0x000fc80000010000 */
[----:B------:R-:W-:Y:S02]  /*17e0*/  @P2 FADD.FTZ R56, R32, R56 ;  /* 0x0000003820382221 */ /* 0x000fe40000010000 */
.L_x_19999:
[----:B------:R-:W-:Y:S01]  /*17f0*/  HADD2.F32 R57, -RZ, R60.H1_H1 ;  /* 0x3000003cff397230 */ /* 0x000fe20000004100 */
[----:B------:R-:W-:Y:S05]  /*1800*/  @P3 BRA `(.L_x_20000) ;  /* 0x0000003000003947 */ /* 0x000fea0003800000 */
[----:B------:R-:W-:Y:S05]  /*1810*/  @!P2 BRA `(.L_x_20001) ;  /* 0x000000500000a947 */ /* 0x000fea0003800000 */
[----:B-----5:R-:W-:Y:S01]  /*1820*/  FADD.FTZ R57, R33, R57 ;  /* 0x0000003921397221 */ /* 0x020fe20000010000 */
[----:B------:R-:W-:Y:S05]  /*1830*/  BRA `(.L_x_20001) ;  /* 0x0000003000007947 */ /* 0x000fea0003800000 */
.L_x_20000:
[----:B-----5:R-:W-:-:S05]  /*1840*/  HADD2.F32 R58, -RZ, R28.H1_H1 ;  /* 0x3000001cff3a7230 */ /* 0x020fca0000004100 */
[----:B------:R-:W-:-:S04]  /*1850*/  FADD.FTZ R57, R58, R57 ;  /* 0x000000393a397221 */ /* 0x000fc80000010000 */
[----:B------:R-:W-:Y:S02]  /*1860*/  @P2 FADD.FTZ R57, R33, R57 ;  /* 0x0000003921392221 */ /* 0x000fe40000010000 */
.L_x_20001:
[----:B------:R-:W-:Y:S01]  /*1870*/  HADD2.F32 R58, -RZ, R61.H0_H0 ;  /* 0x2000003dff3a7230 */ /* 0x000fe20000004100 */
[----:B------:R-:W-:Y:S05]  /*1880*/  @P3 BRA `(.L_x_20002) ;  /* 0x0000003000003947 */ /* 0x000fea0003800000 */
[----:B------:R-:W-:Y:S05]  /*1890*/  @!P2 BRA `(.L_x_20003) ;  /* 0x000000500000a947 */ /* 0x000fea0003800000 */
[----:B-----5:R-:W-:Y:S01]  /*18a0*/  FADD.FTZ R58, R34, R58 ;  /* 0x0000003a223a7221 */ /* 0x020fe20000010000 */
[----:B------:R-:W-:Y:S05]  /*18b0*/  BRA `(.L_x_20003) ;  /* 0x0000003000007947 */ /* 0x000fea0003800000 */
.L_x_20002:
[----:B-----5:R-:W-:-:S05]  /*18c0*/  HADD2.F32 R59, -RZ, R29.H0_H0 ;  /* 0x2000001dff3b7230 */ /* 0x020fca0000004100 */
[----:B------:R-:W-:-:S04]  /*18d0*/  FADD.FTZ R58, R59, R58 ;  /* 0x0000003a3b3a7221 */ /* 0x000fc80000010000 */
[----:B------:R-:W-:Y:S02]  /*18e0*/  @P2 FADD.FTZ R58, R34, R58 ;  /* 0x0000003a223a2221 */ /* 0x000fe40000010000 */
.L_x_20003:
[----:B------:R-:W-:Y:S01]  /*18f0*/  HADD2.F32 R59, -RZ, R61.H1_H1 ;  /* 0x3000003dff3b7230 */ /* 0x000fe20000004100 */
[----:B------:R-:W-:Y:S05]  /*1900*/  @P3 BRA `(.L_x_20004) ;  /* 0x0000003000003947 */ /* 0x000fea0003800000 */
[----:B------:R-:W-:Y:S05]  /*1910*/  @!P2 BRA `(.L_x_20005) ;  /* 0x000000500000a947 */ /* 0x000fea0003800000 */
[----:B-----5:R-:W-:Y:S01]  /*1920*/  FADD.FTZ R59, R35, R59 ;  /* 0x0000003b233b7221 */ /* 0x020fe20000010000 */
[----:B------:R-:W-:Y:S05]  /*1930*/  BRA `(.L_x_20005) ;  /* 0x0000003000007947 */ /* 0x000fea0003800000 */
.L_x_20004:
[----:B-----5:R-:W-:-:S05]  /*1940*/  HADD2.F32 R60, -RZ, R29.H1_H1 ;  /* 0x3000001dff3c7230 */ /* 0x020fca0000004100 */
[----:B------:R-:W-:-:S04]  /*1950*/  FADD.FTZ R59, R60, R59 ;  /* 0x0000003b3c3b7221 */ /* 0x000fc80000010000 */
[----:B------:R-:W-:Y:S02]  /*1960*/  @P2 FADD.FTZ R59, R35, R59 ;  /* 0x0000003b233b2221 */ /* 0x000fe40000010000 */
.L_x_20005:
[----:B------:R-:W-:Y:S01]  /*1970*/  HADD2.F32 R60, -RZ, R62.H0_H0 ;  /* 0x2000003eff3c7230 */ /* 0x000fe20000004100 */
[----:B------:R-:W-:Y:S05]  /*1980*/  @P3 BRA `(.L_x_20006) ;  /* 0x0000003000003947 */ /* 0x000fea0003800000 */
[----:B------:R-:W-:Y:S05]  /*1990*/  @!P2 BRA `(.L_x_20007) ;  /* 0x000000500000a947 */ /* 0x000fea0003800000 */
[----:B-----5:R-:W-:Y:S01]  /*19a0*/  FADD.FTZ R60, R36, R60 ;  /* 0x0000003c243c7221 */ /* 0x020fe20000010000 */
[----:B------:R-:W-:Y:S05]  /*19b0*/  BRA `(.L_x_20007) ;  /* 0x0000003000007947 */ /* 0x000fea0003800000 */
.L_x_20006:
[----:B-----5:R-:W-:-:S05]  /*19c0*/  HADD2.F32 R61, -RZ, R30.H0_H0 ;  /* 0x2000001eff3d7230 */ /* 0x020fca0000004100 */
[----:B------:R-:W-:-:S04]  /*19d0*/  FADD.FTZ R60, R61, R60 ;  /* 0x0000003c3d3c7221 */ /* 0x000fc80000010000 */
[----:B------:R-:W-:Y:S02]  /*19e0*/  @P2 FADD.FTZ R60, R36, R60 ;  /* 0x0000003c243c2221 */ /* 0x000fe40000010000 */
.L_x_20007:
[----:B------:R-:W-:Y:S01]  /*19f0*/  HADD2.F32 R61, -RZ, R62.H1_H1 ;  /* 0x3000003eff3d7230 */ /* 0x000fe20000004100 */
[----:B------:R-:W-:Y:S05]  /*1a00*/  @P3 BRA `(.L_x_20008) ;  /* 0x0000003000003947 */ /* 0x000fea0003800000 */
[----:B------:R-:W-:Y:S05]  /*1a10*/  @!P2 BRA `(.L_x_20009) ;  /* 0x000000500000a947 */ /* 0x000fea0003800000 */
[----:B-----5:R-:W-:Y:S01]  /*1a20*/  FADD.FTZ R61, R37, R61 ;  /* 0x0000003d253d7221 */ /* 0x020fe20000010000 */
[----:B------:R-:W-:Y:S05]  /*1a30*/  BRA `(.L_x_20009) ;  /* 0x0000003000007947 */ /* 0x000fea0003800000 */
.L_x_20008:
[----:B-----5:R-:W-:-:S05]  /*1a40*/  HADD2.F32 R62, -RZ, R30.H1_H1 ;  /* 0x3000001eff3e7230 */ /* 0x020fca0000004100 */
[----:B------:R-:W-:-:S04]  /*1a50*/  FADD.FTZ R61, R62, R61 ;  /* 0x0000003d3e3d7221 */ /* 0x000fc80000010000 */
[----:B------:R-:W-:Y:S02]  /*1a60*/  @P2 FADD.FTZ R61, R37, R61 ;  /* 0x0000003d253d2221 */ /* 0x000fe40000010000 */
.L_x_20009:
[----:B------:R-:W-:Y:S01]  /*1a70*/  HADD2.F32 R62, -RZ, R63.H0_H0 ;  /* 0x2000003fff3e7230 */ /* 0x000fe20000004100 */
[----:B------:R-:W-:Y:S05]  /*1a80*/  @P3 BRA `(.L_x_20010) ;  /* 0x0000003000003947 */ /* 0x000fea0003800000 */
[----:B------:R-:W-:Y:S05]  /*1a90*/  @!P2 BRA `(.L_x_20011) ;  /* 0x000000500000a947 */ /* 0x000fea0003800000 */
[----:B-----5:R-:W-:Y:S01]  /*1aa0*/  FADD.FTZ R62, R38, R62 ;  /* 0x0000003e263e7221 */ /* 0x020fe20000010000 */
[----:B------:R-:W-:Y:S05]  /*1ab0*/  BRA `(.L_x_20011) ;  /* 0x0000003000007947 */ /* 0x000fea0003800000 */
.L_x_20010:
[----:B-----5:R-:W-:-:S05]  /*1ac0*/  HADD2.F32 R81, -RZ, R31.H0_H0 ;  /* 0x2000001fff517230 */ /* 0x020fca0000004100 */
[----:B------:R-:W-:-:S04]  /*1ad0*/  FADD.FTZ R62, R81, R62 ;  /* 0x0000003e513e7221 */ /* 0x000fc80000010000 */
[----:B------:R-:W-:Y:S02]  /*1ae0*/  @P2 FADD.FTZ R62, R38, R62 ;  /* 0x0000003e263e2221 */ /* 0x000fe40000010000 */
.L_x_20011:
[----:B------:R-:W-:Y:S01]  /*1af0*/  HADD2.F32 R63, -RZ, R63.H1_H1 ;  /* 0x3000003fff3f7230 */ /* 0x000fe20000004100 */
[----:B------:R-:W-:Y:S05]  /*1b00*/  @P3 BRA `(.L_x_20012) ;  /* 0x0000003000003947 */ /* 0x000fea0003800000 */
[----:B------:R-:W-:Y:S05]  /*1b10*/  @!P2 BRA `(.L_x_20013) ;  /* 0x000000500000a947 */ /* 0x000fea0003800000 */
[----:B-----5:R-:W-:Y:S01]  /*1b20*/  FADD.FTZ R63, R39, R63 ;  /* 0x0000003f273f7221 */ /* 0x020fe20000010000 */
[----:B------:R-:W-:Y:S05]  /*1b30*/  BRA `(.L_x_20013) ;  /* 0x0000003000007947 */ /* 0x000fea0003800000 */
.L_x_20012:
[----:B-----5:R-:W-:-:S05]  /*1b40*/  HADD2.F32 R80, -RZ, R31.H1_H1 ;  /* 0x3000001fff507230 */ /* 0x020fca0000004100 */
[----:B------:R-:W-:-:S04]  /*1b50*/  FADD.FTZ R63, R80, R63 ;  /* 0x0000003f503f7221 */ /* 0x000fc80000010000 */
[----:B------:R-:W-:Y:S02]  /*1b60*/  @P2 FADD.FTZ R63, R39, R63 ;  /* 0x0000003f273f2221 */ /* 0x000fe40000010000 */
.L_x_20013:
[----:B------:R-:W-:-:S04]  /*1b70*/  LEA R80, P2, R83, c[0x0][0x188], 0x5 ;  /* 0x0000620053507a11 */ /* 0x000fc800078428ff */
[C---:B------:R-:W-:Y:S02]  /*1b80*/  LEA.HI.X R81, R83.reuse, c[0x0][0x18c], RZ, 0x5, P2 ;  /* 0x0000630053517a11 */ /* 0x040fe400010f2cff */
[----:B------:R-:W-:-:S03]  /*1b90*/  IADD3 R83, R83, 0x20, RZ ;  /* 0x0000002053537810 */ /* 0x000fc60007ffe0ff */
[----:B------:R0:W-:Y:S04]  /*1ba0*/  STG.E.128 [R80.64], R56 ;  /* 0x0000003850007986 */ /* 0x0001e8000c101d04 */
[----:B------:R0:W-:Y:S02]  /*1bb0*/  STG.E.128 [R80.64+0x10], R60 ;  /* 0x0000103c50007986 */ /* 0x0001e4000c101d04 */
.L_x_19997:
[----:B------:R-:W-:Y:S05]  /*1bc0*/  BSYNC B0 ;  /* 0x0000000000007941 */ /* 0x000fea0003800000 */
.L_x_19996:
        /* <DEDUP_REMOVED lines=24> */
.L_x_20016:
[----:B-1---5:R-:W-:-:S05]  /*1d50*/  HADD2.F32 R65, -RZ, R28.H0_H0 ;  /* 0x2000001cff417230 */ /* 0x022fca0000004100 */
[----:B------:R-:W-:-:S04]  /*1d60*/  FADD.FTZ R64, R65, R64 ;  /* 0x0000004041407221 */ /* 0x000fc80000010000 */
[----:B------:R-:W-:Y:S02]  /*1d70*/  @P2 FADD.FTZ R64, R32, R64 ;  /* 0x0000004020402221 */ /* 0x000fe40000010000 */
.L_x_20017:
[----:B------:R-:W-:Y:S01]  /*1d80*/  HADD2.F32 R65, -RZ, R68.H1_H1 ;  /* 0x30000044ff417230 */ /* 0x000fe20000004100 */
[----:B------:R-:W-:Y:S05]  /*1d90*/  @P3 BRA `(.L_x_20018) ;  /* 0x0000003000003947 */ /* 0x000fea0003800000 */
[----:B------:R-:W-:Y:S05]  /*1da0*/  @!P2 BRA `(.L_x_20019) ;  /* 0x000000500000a947 */ /* 0x000fea0003800000 */
[----:B-----5:R-:W-:Y:S01]  /*1db0*/  FADD.FTZ R65, R33, R65 ;  /* 0x0000004121417221 */ /* 0x020fe20000010000 */
[----:B------:R-:W-:Y:S05]  /*1dc0*/  BRA `(.L_x_20019) ;  /* 0x0000003000007947 */ /* 0x000fea0003800000 */
.L_x_20018:
[----:B-----5:R-:W-:-:S05]  /*1dd0*/  HADD2.F32 R66, -RZ, R28.H1_H1 ;  /* 0x3000001cff427230 */ /* 0x020fca0000004100 */
[----:B------:R-:W-:-:S04]  /*1de0*/  FADD.FTZ R65, R66, R65 ;  /* 0x0000004142417221 */ /* 0x000fc80000010000 */
[----:B------:R-:W-:Y:S02]  /*1df0*/  @P2 FADD.FTZ R65, R33, R65 ;  /* 0x0000004121412221 */ /* 0x000fe40000010000 */
.L_x_20019:
[----:B------:R-:W-:Y:S01]  /*1e00*/  HADD2.F32 R66, -RZ, R69.H0_H0 ;  /* 0x20000045ff427230 */ /* 0x000fe20000004100 */
[----:B------:R-:W-:Y:S05]  /*1e10*/  @P3 BRA `(.L_x_20020) ;  /* 0x0000003000003947 */ /* 0x000fea0003800000 */
[----:B------:R-:W-:Y:S05]  /*1e20*/  @!P2 BRA `(.L_x_20021) ;  /* 0x000000500000a947 */ /* 0x000fea0003800000 */
[----:B-----5:R-:W-:Y:S01]  /*1e30*/  FADD.FTZ R66, R34, R66 ;  /* 0x0000004222427221 */ /* 0x020fe20000010000 */
[----:B------:R-:W-:Y:S05]  /*1e40*/  BRA `(.L_x_20021) ;  /* 0x0000003000007947 */ /* 0x000fea0003800000 */
.L_x_20020:
[----:B-----5:R-:W-:-:S05]  /*1e50*/  HADD2.F32 R67, -RZ, R29.H0_H0 ;  /* 0x2000001dff437230 */ /* 0x020fca0000004100 */
[----:B------:R-:W-:-:S04]  /*1e60*/  FADD.FTZ R66, R67, R66 ;  /* 0x0000004243427221 */ /* 0x000fc80000010000 */
[----:B------:R-:W-:Y:S02]  /*1e70*/  @P2 FADD.FTZ R66, R34, R66 ;  /* 0x0000004222422221 */ /* 0x000fe40000010000 */
.L_x_20021:
[----:B------:R-:W-:Y:S01]  /*1e80*/  HADD2.F32 R67, -RZ, R69.H1_H1 ;  /* 0x30000045ff437230 */ /* 0x000fe20000004100 */
[----:B------:R-:W-:Y:S05]  /*1e90*/  @P3 BRA `(.L_x_20022) ;  /* 0x0000003000003947 */ /* 0x000fea0003800000 */
[----:B------:R-:W-:Y:S05]  /*1ea0*/  @!P2 BRA `(.L_x_20023) ;  /* 0x000000500000a947 */ /* 0x000fea0003800000 */
[----:B-----5:R-:W-:Y:S01]  /*1eb0*/  FADD.FTZ R67, R35, R67 ;  /* 0x0000004323437221 */ /* 0x020fe20000010000 */
[----:B------:R-:W-:Y:S05]  /*1ec0*/  BRA `(.L_x_20023) ;  /* 0x0000003000007947 */ /* 0x000fea0003800000 */
.L_x_20022:
[----:B-----5:R-:W-:-:S05]  /*1ed0*/  HADD2.F32 R68, -RZ, R29.H1_H1 ;  /* 0x3000001dff447230 */ /* 0x020fca0000004100 */
[----:B------:R-:W-:-:S04]  /*1ee0*/  FADD.FTZ R67, R68, R67 ;  /* 0x0000004344437221 */ /* 0x000fc80000010000 */
[----:B------:R-:W-:Y:S02]  /*1ef0*/  @P2 FADD.FTZ R67, R35, R67 ;  /* 0x0000004323432221 */ /* 0x000fe40000010000 */
.L_x_20023:
[----:B------:R-:W-:Y:S01]  /*1f00*/  HADD2.F32 R68, -RZ, R70.H0_H0 ;  /* 0x20000046ff447230 */ /* 0x000fe20000004100 */
[----:B------:R-:W-:Y:S05]  /*1f10*/  @P3 BRA `(.L_x_20024) ;  /* 0x0000003000003947 */ /* 0x000fea0003800000 */
[----:B------:R-:W-:Y:S05]  /*1f20*/  @!P2 BRA `(.L_x_20025) ;  /* 0x000000500000a947 */ /* 0x000fea0003800000 */
[----:B-----5:R-:W-:Y:S01]  /*1f30*/  FADD.FTZ R68, R36, R68 ;  /* 0x0000004424447221 */ /* 0x020fe20000010000 */
[----:B------:R-:W-:Y:S05]  /*1f40*/  BRA `(.L_x_20025) ;  /* 0x0000003000007947 */ /* 0x000fea0003800000 */
.L_x_20024:
[----:B-----5:R-:W-:-:S05]  /*1f50*/  HADD2.F32 R69, -RZ, R30.H0_H0 ;  /* 0x2000001eff457230 */ /* 0x020fca0000004100 */
[----:B------:R-:W-:-:S04]  /*1f60*/  FADD.FTZ R68, R69, R68 ;  /* 0x0000004445447221 */ /* 0x000fc80000010000 */
[----:B------:R-:W-:Y:S02]  /*1f70*/  @P2 FADD.FTZ R68, R36, R68 ;  /* 0x0000004424442221 */ /* 0x000fe40000010000 */
.L_x_20025:
[----:B------:R-:W-:Y:S01]  /*1f80*/  HADD2.F32 R69, -RZ, R70.H1_H1 ;  /* 0x30000046ff457230 */ /* 0x000fe20000004100 */
[----:B------:R-:W-:Y:S05]  /*1f90*/  @P3 BRA `(.L_x_20026) ;  /* 0x0000003000003947 */ /* 0x000fea0003800000 */
[----:B------:R-:W-:Y:S05]  /*1fa0*/  @!P2 BRA `(.L_x_20027) ;  /* 0x000000500000a947 */ /* 0x000fea0003800000 */
[----:B-----5:R-:W-:Y:S01]  /*1fb0*/  FADD.FTZ R69, R37, R69 ;  /* 0x0000004525457221 */ /* 0x020fe20000010000 */
[----:B------:R-:W-:Y:S05]  /*1fc0*/  BRA `(.L_x_20027) ;  /* 0x0000003000007947 */ /* 0x000fea0003800000 */
.L_x_20026:
[----:B-----5:R-:W-:-:S05]  /*1fd0*/  HADD2.F32 R70, -RZ, R30.H1_H1 ;  /* 0x3000001eff467230 */ /* 0x020fca0000004100 */
[----:B------:R-:W-:-:S04]  /*1fe0*/  FADD.FTZ R69, R70, R69 ;  /* 0x0000004546457221 */ /* 0x000fc80000010000 */
[----:B------:R-:W-:Y:S02]  /*1ff0*/  @P2 FADD.FTZ R69, R37, R69 ;  /* 0x0000004525452221 */ /* 0x000fe40000010000 */
.L_x_20027:
[----:B------:R-:W-:Y:S01]  /*2000*/  HADD2.F32 R70, -RZ, R71.H0_H0 ;  /* 0x20000047ff467230 */ /* 0x000fe20000004100 */
[----:B------:R-:W-:Y:S05]  /*2010*/  @P3 BRA `(.L_x_20028) ;  /* 0x0000003000003947 */ /* 0x000fea0003800000 */
[----:B------:R-:W-:Y:S05]  /*2020*/  @!P2 BRA `(.L_x_20029) ;  /* 0x000000500000a947 */ /* 0x000fea0003800000 */
[----:B-----5:R-:W-:Y:S01]  /*2030*/  FADD.FTZ R70, R38, R70 ;  /* 0x0000004626467221 */ /* 0x020fe20000010000 */
[----:B------:R-:W-:Y:S05]  /*2040*/  BRA `(.L_x_20029) ;  /* 0x0000003000007947 */ /* 0x000fea0003800000 */
.L_x_20028:
[----:B-----5:R-:W-:-:S05]  /*2050*/  HADD2.F32 R81, -RZ, R31.H0_H0 ;  /* 0x2000001fff517230 */ /* 0x020fca0000004100 */
[----:B------:R-:W-:-:S04]  /*2060*/  FADD.FTZ R70, R81, R70 ;  /* 0x0000004651467221 */ /* 0x000fc80000010000 */
[----:B------:R-:W-:Y:S02]  /*2070*/  @P2 FADD.FTZ R70, R38, R70 ;  /* 0x0000004626462221 */ /* 0x000fe40000010000 */
.L_x_20029:
[----:B------:R-:W-:Y:S01]  /*2080*/  HADD2.F32 R71, -RZ, R71.H1_H1 ;  /* 0x30000047ff477230 */ /* 0x000fe20000004100 */
[----:B------:R-:W-:Y:S05]  /*2090*/  @P3 BRA `(.L_x_20030) ;  /* 0x0000003000003947 */ /* 0x000fea0003800000 */
[----:B------:R-:W-:Y:S05]  /*20a0*/  @!P2 BRA `(.L_x_20031) ;  /* 0x000000500000a947 */ /* 0x000fea0003800000 */
[----:B-----5:R-:W-:Y:S01]  /*20b0*/  FADD.FTZ R71, R39, R71 ;  /* 0x0000004727477221 */ /* 0x020fe20000010000 */
[----:B------:R-:W-:Y:S05]  /*20c0*/  BRA `(.L_x_20031) ;  /* 0x0000003000007947 */ /* 0x000fea0003800000 */
.L_x_20030:
[----:B-----5:R-:W-:-:S05]  /*20d0*/  HADD2.F32 R80, -RZ, R31.H1_H1 ;  /* 0x3000001fff507230 */ /* 0x020fca0000004100 */
[----:B------:R-:W-:-:S04]  /*20e0*/  FADD.FTZ R71, R80, R71 ;  /* 0x0000004750477221 */ /* 0x000fc80000010000 */
[----:B------:R-:W-:Y:S02]  /*20f0*/  @P2 FADD.FTZ R71, R39, R71 ;  /* 0x0000004727472221 */ /* 0x000fe40000010000 */
.L_x_20031:
[----:B------:R-:W-:-:S04]  /*2100*/  LEA R80, P2, R83, c[0x0][0x188], 0x5 ;  /* 0x0000620053507a11 */ /* 0x000fc800078428ff */
[C---:B------:R-:W-:Y:S02]  /*2110*/  LEA.HI.X R81, R83.reuse, c[0x0][0x18c], RZ, 0x5, P2 ;  /* 0x0000630053517a11 */ /* 0x040fe400010f2cff */
[----:B------:R-:W-:-:S03]  /*2120*/  IADD3 R83, R83, 0x20, RZ ;  /* 0x0000002053537810 */ /* 0x000fc60007ffe0ff */
[----:B------:R0:W-:Y:S04]  /*2130*/  STG.E.128 [R80.64], R64 ;  /* 0x0000004050007986 */ /* 0x0001e8000c101d04 */
[----:B------:R0:W-:Y:S02]  /*2140*/  STG.E.128 [R80.64+0x10], R68 ;  /* 0x0000104450007986 */ /* 0x0001e4000c101d04 */
.L_x_20015:
[----:B------:R-:W-:Y:S05]  /*2150*/  BSYNC B0 ;  /* 0x0000000000007941 */ /* 0x000fea0003800000 */
.L_x_20014:
        /* <DEDUP_REMOVED lines=23> */
.L_x_20034:
[----:B-1---5:R-:W-:-:S05]  /*22d0*/  HADD2.F32 R73, -RZ, R28.H0_H0 ;  /* 0x2000001cff497230 */ /* 0x022fca0000004100 */
[----:B------:R-:W-:-:S04]  /*22e0*/  FADD.FTZ R72, R73, R72 ;  /* 0x0000004849487221 */ /* 0x000fc80000010000 */
[----:B------:R-:W-:Y:S02]  /*22f0*/  @P2 FADD.FTZ R72, R32, R72 ;  /* 0x0000004820482221 */ /* 0x000fe40000010000 */
.L_x_20035:
[----:B------:R-:W-:Y:S01]  /*2300*/  HADD2.F32 R73, -RZ, R76.H1_H1 ;  /* 0x3000004cff497230 */ /* 0x000fe20000004100 */
[----:B------:R-:W-:Y:S05]  /*2310*/  @P3 BRA `(.L_x_20036) ;  /* 0x0000003000003947 */ /* 0x000fea0003800000 */
[----:B------:R-:W-:Y:S05]  /*2320*/  @!P2 BRA `(.L_x_20037) ;  /* 0x000000500000a947 */ /* 0x000fea0003800000 */
[----:B-----5:R-:W-:Y:S01]  /*2330*/  FADD.FTZ R73, R33, R73 ;  /* 0x0000004921497221 */ /* 0x020fe20000010000 */
[----:B------:R-:W-:Y:S05]  /*2340*/  BRA `(.L_x_20037) ;  /* 0x0000003000007947 */ /* 0x000fea0003800000 */
.L_x_20036:
[----:B-----5:R-:W-:-:S05]  /*2350*/  HADD2.F32 R74, -RZ, R28.H1_H1 ;  /* 0x3000001cff4a7230 */ /* 0x020fca0000004100 */
[----:B------:R-:W-:-:S04]  /*2360*/  FADD.FTZ R73, R74, R73 ;  /* 0x000000494a497221 */ /* 0x000fc80000010000 */
[----:B------:R-:W-:Y:S02]  /*2370*/  @P2 FADD.FTZ R73, R33, R73 ;  /* 0x0000004921492221 */ /* 0x000fe40000010000 */
.L_x_20037:
[----:B------:R-:W-:Y:S01]  /*2380*/  HADD2.F32 R74, -RZ, R77.H0_H0 ;  /* 0x2000004dff4a7230 */ /* 0x000fe20000004100 */
[----:B------:R-:W-:Y:S05]  /*2390*/  @P3 BRA `(.L_x_20038) ;  /* 0x0000003000003947 */ /* 0x000fea0003800000 */
[----:B------:R-:W-:Y:S05]  /*23a0*/  @!P2 BRA `(.L_x_20039) ;  /* 0x000000500000a947 */ /* 0x000fea0003800000 */
[----:B-----5:R-:W-:Y:S01]  /*23b0*/  FADD.FTZ R74, R34, R74 ;  /* 0x0000004a224a7221 */ /* 0x020fe20000010000 */
[----:B------:R-:W-:Y:S05]  /*23c0*/  BRA `(.L_x_20039) ;  /* 0x0000003000007947 */ /* 0x000fea0003800000 */
.L_x_20038:
[----:B-----5:R-:W-:-:S05]  /*23d0*/  HADD2.F32 R75, -RZ, R29.H0_H0 ;  /* 0x2000001dff4b7230 */ /* 0x020fca0000004100 */
[----:B------:R-:W-:-:S04]  /*23e0*/  FADD.FTZ R74, R75, R74 ;  /* 0x0000004a4b4a7221 */ /* 0x000fc80000010000 */
[----:B------:R-:W-:Y:S02]  /*23f0*/  @P2 FADD.FTZ R74, R34, R74 ;  /* 0x0000004a224a2221 */ /* 0x000fe40000010000 */
.L_x_20039:
[----:B------:R-:W-:Y:S01]  /*2400*/  HADD2.F32 R75, -RZ, R77.H1_H1 ;  /* 0x3000004dff4b7230 */ /* 0x000fe20000004100 */
[----:B------:R-:W-:Y:S05]  /*2410*/  @P3 BRA `(.L_x_20040) ;  /* 0x0000003000003947 */ /* 0x000fea0003800000 */
[----:B------:R-:W-:Y:S05]  /*2420*/  @!P2 BRA `(.L_x_20041) ;  /* 0x000000500000a947 */ /* 0x000fea0003800000 */
[----:B-----5:R-:W-:Y:S01]  /*2430*/  FADD.FTZ R75, R35, R75 ;  /* 0x0000004b234b7221 */ /* 0x020fe20000010000 */
[----:B------:R-:W-:Y:S05]  /*2440*/  BRA `(.L_x_20041) ;  /* 0x0000003000007947 */ /* 0x000fea0003800000 */
.L_x_20040:
[----:B-----5:R-:W-:-:S05]  /*2450*/  HADD2.F32 R76, -RZ, R29.H1_H1 ;  /* 0x3000001dff4c7230 */ /* 0x020fca0000004100 */
[----:B------:R-:W-:-:S04]  /*2460*/  FADD.FTZ R75, R76, R75 ;  /* 0x0000004b4c4b7221 */ /* 0x000fc80000010000 */
[----:B------:R-:W-:Y:S02]  /*2470*/  @P2 FADD.FTZ R75, R35, R75 ;  /* 0x0000004b234b2221 */ /* 0x000fe40000010000 */
.L_x_20041:
[----:B------:R-:W-:Y:S01]  /*2480*/  HADD2.F32 R76, -RZ, R78.H0_H0 ;  /* 0x2000004eff4c7230 */ /* 0x000fe20000004100 */
[----:B------:R-:W-:Y:S05]  /*2490*/  @P3 BRA `(.L_x_20042) ;  /* 0x0000003000003947 */ /* 0x000fea0003800000 */
[----:B------:R-:W-:Y:S05]  /*24a0*/  @!P2 BRA `(.L_x_20043) ;  /* 0x000000500000a947 */ /* 0x000fea0003800000 */
[----:B-----5:R-:W-:Y:S01]  /*24b0*/  FADD.FTZ R76, R36, R76 ;  /* 0x0000004c244c7221 */ /* 0x020fe20000010000 */
[----:B------:R-:W-:Y:S05]  /*24c0*/  BRA `(.L_x_20043) ;  /* 0x0000003000007947 */ /* 0x000fea0003800000 */
.L_x_20042:
[----:B-----5:R-:W-:-:S05]  /*24d0*/  HADD2.F32 R77, -RZ, R30.H0_H0 ;  /* 0x2000001eff4d7230 */ /* 0x020fca0000004100 */
[----:B------:R-:W-:-:S04]  /*24e0*/  FADD.FTZ R76, R77, R76 ;  /* 0x0000004c4d4c7221 */ /* 0x000fc80000010000 */
[----:B------:R-:W-:Y:S02]  /*24f0*/  @P2 FADD.FTZ R76, R36, R76 ;  /* 0x0000004c244c2221 */ /* 0x000fe40000010000 */
.L_x_20043:
[----:B------:R-:W-:Y:S01]  /*2500*/  HADD2.F32 R77, -RZ, R78.H1_H1 ;  /* 0x3000004eff4d7230 */ /* 0x000fe20000004100 */
[----:B------:R-:W-:Y:S05]  /*2510*/  @P3 BRA `(.L_x_20044) ;  /* 0x0000003000003947 */ /* 0x000fea0003800000 */
[----:B------:R-:W-:Y:S05]  /*2520*/  @!P2 BRA `(.L_x_20045) ;  /* 0x000000500000a947 */ /* 0x000fea0003800000 */
[----:B-----5:R-:W-:Y:S01]  /*2530*/  FADD.FTZ R77, R37, R77 ;  /* 0x0000004d254d7221 */ /* 0x020fe20000010000 */
[----:B------:R-:W-:Y:S05]  /*2540*/  BRA `(.L_x_20045) ;  /* 0x0000003000007947 */ /* 0x000fea0003800000 */
.L_x_20044:
[----:B-----5:R-:W-:-:S05]  /*2550*/  HADD2.F32 R78, -RZ, R30.H1_H1 ;  /* 0x3000001eff4e7230 */ /* 0x020fca0000004100 */
[----:B------:R-:W-:-:S04]  /*2560*/  FADD.FTZ R77, R78, R77 ;  /* 0x0000004d4e4d7221 */ /* 0x000fc80000010000 */
[----:B------:R-:W-:Y:S02]  /*2570*/  @P2 FADD.FTZ R77, R37, R77 ;  /* 0x0000004d254d2221 */ /* 0x000fe40000010000 */
.L_x_20045:
[----:B------:R-:W-:Y:S01]  /*2580*/  HADD2.F32 R78, -RZ, R79.H0_H0 ;  /* 0x2000004fff4e7230 */ /* 0x000fe20000004100 */
[----:B------:R-:W-:Y:S05]  /*2590*/  @P3 BRA `(.L_x_20046) ;  /* 0x0000003000003947 */ /* 0x000fea0003800000 */
[----:B------:R-:W-:Y:S05]  /*25a0*/  @!P2 BRA `(.L_x_20047) ;  /* 0x000000500000a947 */ /* 0x000fea0003800000 */
[----:B-----5:R-:W-:Y:S01]  /*25b0*/  FADD.FTZ R78, R38, R78 ;  /* 0x0000004e264e7221 */ /* 0x020fe20000010000 */
[----:B------:R-:W-:Y:S05]  /*25c0*/  BRA `(.L_x_20047) ;  /* 0x0000003000007947 */ /* 0x000fea0003800000 */
.L_x_20046:
[----:B-----5:R-:W-:-:S05]  /*25d0*/  HADD2.F32 R81, -RZ, R31.H0_H0 ;  /* 0x2000001fff517230 */ /* 0x020fca0000004100 */
[----:B------:R-:W-:-:S04]  /*25e0*/  FADD.FTZ R78, R81, R78 ;  /* 0x0000004e514e7221 */ /* 0x000fc80000010000 */
[----:B------:R-:W-:Y:S02]  /*25f0*/  @P2 FADD.FTZ R78, R38, R78 ;  /* 0x0000004e264e2221 */ /* 0x000fe40000010000 */
.L_x_20047:
[----:B------:R-:W-:Y:S01]  /*2600*/  HADD2.F32 R79, -RZ, R79.H1_H1 ;  /* 0x3000004fff4f7230 */ /* 0x000fe20000004100 */
[----:B------:R-:W-:Y:S05]  /*2610*/  @P3 BRA `(.L_x_20048) ;  /* 0x0000003000003947 */ /* 0x000fea0003800000 */
[----:B------:R-:W-:Y:S05]  /*2620*/  @!P2 BRA `(.L_x_20049) ;  /* 0x000000500000a947 */ /* 0x000fea0003800000 */
[----:B-----5:R-:W-:Y:S01]  /*2630*/  FADD.FTZ R79, R39, R79 ;  /* 0x0000004f274f7221 */ /* 0x020fe20000010000 */
[----:B------:R-:W-:Y:S05]  /*2640*/  BRA `(.L_x_20049) ;  /* 0x0000003000007947 */ /* 0x000fea0003800000 */
.L_x_20048:
[----:B-----5:R-:W-:-:S05]  /*2650*/  HADD2.F32 R80, -RZ, R31.H1_H1 ;  /* 0x3000001fff507230 */ /* 0x020fca0000004100 */
[----:B------:R-:W-:-:S04]  /*2660*/  FADD.FTZ R79, R80, R79 ;  /* 0x0000004f504f7221 */ /* 0x000fc80000010000 */
[----:B------:R-:W-:Y:S02]  /*2670*/  @P2 FADD.FTZ R79, R39, R79 ;  /* 0x0000004f274f2221 */ /* 0x000fe40000010000 */
.L_x_20049:
[----:B------:R-:W-:-:S04]  /*2680*/  LEA R80, P2, R83, c[0x0][0x188], 0x5 ;  /* 0x0000620053507a11 */ /* 0x000fc800078428ff */
[----:B------:R-:W-:-:S05]  /*2690*/  LEA.HI.X R81, R83, c[0x0][0x18c], RZ, 0x5, P2 ;  /* 0x0000630053517a11 */ /* 0x000fca00010f2cff */
[----:B------:R0:W-:Y:S04]  /*26a0*/  STG.E.128 [R80.64], R72 ;  /* 0x0000004850007986 */ /* 0x0001e8000c101d04 */
[----:B------:R0:W-:Y:S02]  /*26b0*/  STG.E.128 [R80.64+0x10], R76 ;  /* 0x0000104c50007986 */ /* 0x0001e4000c101d04 */
.L_x_20033:
[----:B------:R-:W-:Y:S05]  /*26c0*/  BSYNC B0 ;  /* 0x0000000000007941 */ /* 0x000fea0003800000 */
.L_x_20032:
        /* <DEDUP_REMOVED lines=48> */
.L_x_20064:
        /* <DEDUP_REMOVED lines=101> */
.L_x_20065:
        /* <DEDUP_REMOVED lines=20> */
[----:B0-----:R-:W-:-:S02]  /*3160*/  FADD.FTZ R140, R42, -R142 ;  /* 0x8000008e2a8c7221 */ /* 0x001fc40000010000 */
        /* <DEDUP_REMOVED lines=24> */
[C---:B------:R-:W-:Y:S01]  /*32f0*/  IMAD.WIDE.U32 R140, R138.reuse, R147, c[0x0][0x208] ;  /* 0x000082008a8c7625 */ /* 0x040fe200078e0093 */
[----:B------:R-:W-:Y:S02]  /*3300*/  IADD3 R138, R138, 0x20, RZ ;  /* 0x000000208a8a7810 */ /* 0x000fe40007ffe0ff */
[----:B------:R-:W-:-:S05]  /*3310*/  F2FP.PACK_AB R83, R145, R150 ;  /* 0x000000969153723e */ /* 0x000fca00000000ff */
[----:B------:R0:W-:Y:S02]  /*3320*/  STG.E.128 [R140.64], R80 ;  /* 0x000000508c007986 */ /* 0x0001e4000c101d04 */
.L_x_20053:
[----:B------:R-:W-:Y:S05]  /*3330*/  BSYNC B0 ;  /* 0x0000000000007941 */ /* 0x000fea0003800000 */
.L_x_20052:
        /* <DEDUP_REMOVED lines=35> */
.L_x_20055:
[----:B------:R-:W-:Y:S05]  /*3570*/  BSYNC B0 ;  /* 0x0000000000007941 */ /* 0x000fea0003800000 */
.L_x_20054:
        /* <DEDUP_REMOVED lines=35> */
.L_x_20057:
[----:B------:R-:W-:Y:S05]  /*37b0*/  BSYNC B0 ;  /* 0x0000000000007941 */ /* 0x000fea0003800000 */
.L_x_20056:
        /* <DEDUP_REMOVED lines=35> */
.L_x_20059:
[----:B------:R-:W-:Y:S05]  /*39f0*/  BSYNC B0 ;  /* 0x0000000000007941 */ /* 0x000fea0003800000 */
.L_x_20058:
        /* <DEDUP_REMOVED lines=33> */
.L_x_20061:
[----:B------:R-:W-:Y:S05]  /*3c10*/  BSYNC B0 ;  /* 0x0000000000007941 */ /* 0x000fea0003800000 */
.L_x_20060:
[----:B0-2---:R-:W-:-:S05]  /*3c20*/  MOV R80, 0x4 ;  /* 0x0000000400507802 */ /* 0x005fca0000000f00 */
[----:B------:R-:W-:-:S05]  /*3c30*/  IMAD R139, R80, c[0x0][0x160], R139 ;  /* 0x00005800508b7a24 */ /* 0x000fca00078e028b */
[----:B------:R-:W-:-:S13]  /*3c40*/  ISETP.GE.AND P2, PT, R139, c[0x0][0x164], PT ;  /* 0x000059008b007a0c */ /* 0x000fda0003f46270 */
[----:B-----5:R-:W-:Y:S01]  /*3c50*/  @P2 CALL.REL.NOINC `(.L_x_20062) ;  /* 0x0000001000002944 */ /* 0x020fe20003c00000 */
[----:B------:R-:W-:Y:S05]  /*3c60*/  BRA `(.L_x_20063) ;  /* 0xffffce5000007947 */ /* 0x000fea000383ffff */
.L_x_20062:
[----:B------:R-:W-:Y:S05]  /*3c70*/  EXIT ;  /* 0x000000000000794d */ /* 0x000fea0003800000 */
.L_x_20050:
[----:B------:R-:W-:Y:S01]  /*3c80*/  HFMA2.MMA R143, -RZ, RZ, 0, 5.9604644775390625e-08 ;  /* 0x00000001ff8f7435 */ /* 0x000fe200000001ff */
[----:B------:R-:W-:Y:S02]  /*3c90*/  MOV R82, R83 ;  /* 0x0000005300527202 */ /* 0x000fe40000000f00 */
[----:B------:R-:W-:Y:S02]  /*3ca0*/  MOV R142, 0x1f ;  /* 0x0000001f008e7802 */ /* 0x000fe40000000f00 */
[----:B------:R-:W-:Y:S02]  /*3cb0*/  MOV R145, 0xffffffff ;  /* 0xffffffff00917802 */ /* 0x000fe40000000f00 */
[----:B------:R-:W-:Y:S02]  /*3cc0*/  MOV R80, 0x3ce0 ;  /* 0x00003ce000507802 */ /* 0x000fe40000000f00 */
[----:B-----5:R-:W-:Y:S05]  /*3cd0*/  CALL.REL.NOINC `($__internal_50_$__cuda_sm70_shflsync_bfly_p) ;  /* 0x000008c000007944 */ /* 0x020fea0003c00000 */
[----:B-1----:R-:W-:Y:S01]  /*3ce0*/  MOV R80, R143 ;  /* 0x0000008f00507202 */ /* 0x002fe20000000f00 */
[----:B0-----:R-:W-:Y:S05]  /*3cf0*/  BRA `(.L_x_20064) ;  /* 0xffffecd000007947 */ /* 0x001fea000383ffff */
.L_x_20051:
[----:B------:R-:W-:Y:S01]  /*3d00*/  HFMA2.MMA R143, -RZ, RZ, 0, 1.1920928955078125e-07 ;  /* 0x00000002ff8f7435 */ /* 0x000fe200000001ff */
[----:B------:R-:W-:Y:S02]  /*3d10*/  MOV R82, R144 ;  /* 0x0000009000527202 */ /* 0x000fe40000000f00 */
[----:B------:R-:W-:-:S02]  /*3d20*/  MOV R142, 0x1f ;  /* 0x0000001f008e7802 */ /* 0x000fc40000000f00 */
[----:B------:R-:W-:Y:S02]  /*3d30*/  MOV R145, 0xffffffff ;  /* 0xffffffff00917802 */ /* 0x000fe40000000f00 */
[----:B------:R-:W-:Y:S02]  /*3d40*/  MOV R80, 0x3d60 ;  /* 0x00003d6000507802 */ /* 0x000fe40000000f00 */
[----:B0----5:R-:W-:Y:S05]  /*3d50*/  CALL.REL.NOINC `($__internal_50_$__cuda_sm70_shflsync_bfly_p) ;  /* 0x0000084000007944 */ /* 0x021fea0003c00000 */
[----:B01----:R-:W-:Y:S01]  /*3d60*/  FADD.FTZ R82, R144, R143 ;  /* 0x0000008f90527221 */ /* 0x003fe20000010000 */
[----:B------:R-:W-:Y:S01]  /*3d70*/  HFMA2.MMA R143, -RZ, RZ, 0, 2.384185791015625e-07 ;  /* 0x00000004ff8f7435 */ /* 0x000fe200000001ff */
[----:B------:R-:W-:Y:S02]  /*3d80*/  MOV R142, 0x1f ;  /* 0x0000001f008e7802 */ /* 0x000fe40000000f00 */
[----:B------:R-:W-:Y:S02]  /*3d90*/  MOV R145, 0xffffffff ;  /* 0xffffffff00917802 */ /* 0x000fe40000000f00 */
[----:B------:R-:W-:Y:S02]  /*3da0*/  MOV R80, 0x3dc0 ;  /* 0x00003dc000507802 */ /* 0x000fe40000000f00 */
[----:B------:R-:W-:Y:S05]  /*3db0*/  CALL.REL.NOINC `($__internal_50_$__cuda_sm70_shflsync_bfly_p) ;  /* 0x000007e000007944 */ /* 0x000fea0003c00000 */
[----:B01----:R-:W-:Y:S01]  /*3dc0*/  FADD.FTZ R82, R82, R143 ;  /* 0x0000008f52527221 */ /* 0x003fe20000010000 */
[----:B------:R-:W-:Y:S01]  /*3dd0*/  HFMA2.MMA R143, -RZ, RZ, 0, 4.76837158203125e-07 ;  /* 0x00000008ff8f7435 */ /* 0x000fe200000001ff */
[----:B------:R-:W-:-:S02]  /*3de0*/  MOV R142, 0x1f ;  /* 0x0000001f008e7802 */ /* 0x000fc40000000f00 */
[----:B------:R-:W-:Y:S02]  /*3df0*/  MOV R145, 0xffffffff ;  /* 0xffffffff00917802 */ /* 0x000fe40000000f00 */
[----:B------:R-:W-:Y:S02]  /*3e00*/  MOV R80, 0x3e20 ;  /* 0x00003e2000507802 */ /* 0x000fe40000000f00 */
[----:B------:R-:W-:Y:S05]  /*3e10*/  CALL.REL.NOINC `($__internal_50_$__cuda_sm70_shflsync_bfly_p) ;  /* 0x0000078000007944 */ /* 0x000fea0003c00000 */
[----:B01----:R-:W-:Y:S01]  /*3e20*/  FADD.FTZ R82, R82, R143 ;  /* 0x0000008f52527221 */ /* 0x003fe20000010000 */
[----:B------:R-:W-:Y:S01]  /*3e30*/  HFMA2.MMA R143, -RZ, RZ, 0, 9.5367431640625e-07 ;  /* 0x00000010ff8f7435 */ /* 0x000fe200000001ff */
[----:B------:R-:W-:Y:S02]  /*3e40*/  MOV R142, 0x1f ;  /* 0x0000001f008e7802 */ /* 0x000fe40000000f00 */
[----:B------:R-:W-:Y:S02]  /*3e50*/  MOV R145, 0xffffffff ;  /* 0xffffffff00917802 */ /* 0x000fe40000000f00 */
[----:B------:R-:W-:Y:S02]  /*3e60*/  MOV R80, 0x3e80 ;  /* 0x00003e8000507802 */ /* 0x000fe40000000f00 */
[----:B------:R-:W-:Y:S05]  /*3e70*/  CALL.REL.NOINC `($__internal_50_$__cuda_sm70_shflsync_bfly_p) ;  /* 0x0000072000007944 */ /* 0x000fea0003c00000 */
        /* <DEDUP_REMOVED lines=87> */
[----:B------:R-:W-:Y:S05]  /*43f0*/  CALL.REL.NOINC `($__internal_50_$__cuda_sm70_shflsync_bfly_p) ;  /* 0x000001a000007944 */ /* 0x000fea0003c00000 */
[----:B01----:R-:W-:Y:S01]  /*4400*/  FADD.FTZ R82, R82, R143 ;  /* 0x0000008f52527221 */ /* 0x003fe20000010000 */
[----:B------:R-:W-:Y:S01]  /*4410*/  HFMA2.MMA R143, -RZ, RZ, 0, 1.1920928955078125e-07 ;  /* 0x00000002ff8f7435 */ /* 0x000fe200000001ff */
[----:B------:R-:W-:Y:S02]  /*4420*/  MOV R142, 0x1f ;  /* 0x0000001f008e7802 */ /* 0x000fe40000000f00 */
[----:B------:R-:W-:Y:S02]  /*4430*/  MOV R145, 0xffffffff ;  /* 0xffffffff00917802 */ /* 0x000fe40000000f00 */
[----:B------:R-:W-:Y:S02]  /*4440*/  MOV R80, 0x4460 ;  /* 0x0000446000507802 */ /* 0x000fe40000000f00 */
[----:B------:R-:W-:Y:S05]  /*4450*/  CALL.REL.NOINC `($__internal_50_$__cuda_sm70_shflsync_bfly_p) ;  /* 0x0000014000007944 */ /* 0x000fea0003c00000 */
[----:B01----:R-:W-:Y:S01]  /*4460*/  FADD.FTZ R82, R82, R143 ;  /* 0x0000008f52527221 */ /* 0x003fe20000010000 */
[----:B------:R-:W-:Y:S01]  /*4470*/  HFMA2.MMA R143, -RZ, RZ, 0, 2.384185791015625e-07 ;  /* 0x00000004ff8f7435 */ /* 0x000fe200000001ff */
[----:B------:R-:W-:Y:S02]  /*4480*/  MOV R142, 0x1f ;  /* 0x0000001f008e7802 */ /* 0x000fe40000000f00 */
[----:B------:R-:W-:-:S02]  /*4490*/  MOV R145, 0xffffffff ;  /* 0xffffffff00917802 */ /* 0x000fc40000000f00 */
[----:B------:R-:W-:Y:S02]  /*44a0*/  MOV R80, 0x44c0 ;  /* 0x000044c000507802 */ /* 0x000fe40000000f00 */
[----:B------:R-:W-:Y:S05]  /*44b0*/  CALL.REL.NOINC `($__internal_50_$__cuda_sm70_shflsync_bfly_p) ;  /* 0x000000e000007944 */ /* 0x000fea0003c00000 */
[----:B01----:R-:W-:Y:S01]  /*44c0*/  FADD.FTZ R82, R82, R143 ;  /* 0x0000008f52527221 */ /* 0x003fe20000010000 */
[----:B------:R-:W-:Y:S01]  /*44d0*/  HFMA2.MMA R143, -RZ, RZ, 0, 4.76837158203125e-07 ;  /* 0x00000008ff8f7435 */ /* 0x000fe200000001ff */
[----:B------:R-:W-:Y:S02]  /*44e0*/  MOV R142, 0x1f ;  /* 0x0000001f008e7802 */ /* 0x000fe40000000f00 */
[----:B------:R-:W-:Y:S02]  /*44f0*/  MOV R145, 0xffffffff ;  /* 0xffffffff00917802 */ /* 0x000fe40000000f00 */
[----:B------:R-:W-:Y:S02]  /*4500*/  MOV R80, 0x4520 ;  /* 0x0000452000507802 */ /* 0x000fe40000000f00 */
[----:B------:R-:W-:Y:S05]  /*4510*/  CALL.REL.NOINC `($__internal_50_$__cuda_sm70_shflsync_bfly_p) ;  /* 0x0000008000007944 */ /* 0x000fea0003c00000 */
[----:B-1----:R-:W-:Y:S01]  /*4520*/  FADD.FTZ R140, R82, R143 ;  /* 0x0000008f528c7221 */ /* 0x002fe20000010000 */
[----:B------:R-:W-:Y:S01]  /*4530*/  HFMA2.MMA R143, -RZ, RZ, 0, 9.5367431640625e-07 ;  /* 0x00000010ff8f7435 */ /* 0x000fe200000001ff */
[----:B0-----:R-:W-:Y:S02]  /*4540*/  MOV R142, 0x1f ;  /* 0x0000001f008e7802 */ /* 0x001fe40000000f00 */
[----:B------:R-:W-:-:S02]  /*4550*/  MOV R145, 0xffffffff ;  /* 0xffffffff00917802 */ /* 0x000fc40000000f00 */
[----:B------:R-:W-:Y:S02]  /*4560*/  MOV R82, R140 ;  /* 0x0000008c00527202 */ /* 0x000fe40000000f00 */
[----:B------:R-:W-:Y:S02]  /*4570*/  MOV R80, 0x4590 ;  /* 0x0000459000507802 */ /* 0x000fe40000000f00 */
[----:B------:R-:W-:Y:S05]  /*4580*/  CALL.REL.NOINC `($__internal_50_$__cuda_sm70_shflsync_bfly_p) ;  /* 0x0000001000007944 */ /* 0x000fea0003c00000 */
[----:B01----:R-:W-:Y:S05]  /*4590*/  BRA `(.L_x_20065) ;  /* 0xffffea8000007947 */ /* 0x003fea000383ffff */
        .weak           $__internal_50_$__cuda_sm70_shflsync_bfly_p
        .type           $__internal_50_$__cuda_sm70_shflsync_bfly_p,@function
        .size           $__internal_50_$__cuda_sm70_shflsync_bfly_p,(.L_x_33028 - $__internal_50_$__cuda_sm70_shflsync_bfly_p)
$__internal_50_$__cuda_sm70_shflsync_bfly_p:
[----:B------:R-:W-:Y:S01]  /*45a0*/  HFMA2.MMA R81, -RZ, RZ, 0, 0 ;  /* 0x00000000ff517435 */ /* 0x000fe200000001ff */
[----:B------:R-:W-:Y:S04]  /*45b0*/  WARPSYNC R145 ;  /* 0x0000009100007348 */ /* 0x000fe80003800000 */
[----:B------:R0:W1:Y:S01]  /*45c0*/  SHFL.BFLY PT, R143, R82, R143, R142 ;  /* 0x0c00008f528f7389 */ /* 0x00006200000e008e */
[----:B------:R-:W-:Y:S05]  /*45d0*/  RET.REL.NODEC R80 `(_ZN10layer_norm31ln_parallel_residual_fwd_kernelINS_13Kernel_traitsI6__halfS2_fS2_fjLj1280ELj1ELj4ELj1ELj16ENS_18Kernel_traits_baseILj1280ES2_S2_fS2_fjLj128EEEEELb0ELb1ELb0EEEvNS_9FwdParamsE) ;  /* 0xffffba2050007950 */ /* 0x000fea0003c3ffff */
.L_x_20066:
        /* <DEDUP_REMOVED lines=10> */
.L_x_33028:


//--------------------- .text._ZN10layer_norm31ln_parallel_residual_fwd_kernelINS_13Kernel_traitsI6__halfS2_fS2_fjLj1280ELj1ELj4ELj1ELj16ENS_18Kernel_traits_baseILj1280ES2_S2_fS2_fjLj128EEEEELb0ELb1ELb1EEEvNS_9FwdParamsE --------------------------
	.section	.text._ZN10layer_norm31ln_parallel_residual_fwd_kernelINS_13Kernel_traitsI6__halfS2_fS2_fjLj1280ELj1ELj4ELj1ELj16ENS_18Kernel_traits_baseILj1280ES2_S2_fS2_fjLj128EEEEELb0ELb1ELb1EEEvNS_9FwdParamsE,"ax",@progbits
	.sectioninfo	@"SHI_REGISTERS=167"
	.align	128
        .global         _ZN10layer_norm31ln_parallel_residual_fwd_kernelINS_13Kernel_traitsI6__halfS2_fS2_fjLj1280ELj1ELj4ELj1ELj16ENS_18Kernel_traits_baseILj1280ES2_S2_fS2_fjLj128EEEEELb0ELb1ELb1EEEvNS_9FwdParamsE
        .type           _ZN10layer_norm31ln_parallel_residual_fwd_kernelINS_13Kernel_traitsI6__halfS2_fS2_fjLj1280ELj1ELj4ELj1ELj16ENS_18Kernel_traits_baseILj1280ES2_S2_fS2_fjLj128EEEEELb0ELb1ELb1EEEvNS_9FwdParamsE,@function
        .size           _ZN10layer_norm31ln_parallel_residual_fwd_kernelINS_13Kernel_traitsI6__halfS2_fS2_fjLj1280ELj1ELj4ELj1ELj16ENS_18Kernel_traits_baseILj1280ES2_S2_fS2_fjLj128EEEEELb0ELb1ELb1EEEvNS_9FwdParamsE,(.L_x_33029 - _ZN10layer_norm31ln_parallel_residual_fwd_kernelINS_13Kernel_traitsI6__halfS2_fS2_fjLj1280ELj1ELj4ELj1ELj16ENS_18Kernel_traits_baseILj1280ES2_S2_fS2_fjLj128EEEEELb0ELb1ELb1EEEvNS_9FwdParamsE)
        .other          _ZN10layer_norm31ln_parallel_residual_fwd_kernelINS_13Kernel_traitsI6__halfS2_fS2_fjLj1280ELj1ELj4ELj1ELj16ENS_18Kernel_traits_baseILj1280ES2_S2_fS2_fjLj128EEEEELb0ELb1ELb1EEEvNS_9FwdParamsE,@"STO_CUDA_ENTRY STV_DEFAULT"
_ZN10layer_norm31ln_parallel_residual_fwd_kernelINS_13Kernel_traitsI6__halfS2_fS2_fjLj1280ELj1ELj4ELj1ELj16ENS_18Kernel_traits_baseILj1280ES2_S2_fS2_fjLj128EEEEELb0ELb1ELb1EEEvNS_9FwdParamsE:
.text._ZN10layer_norm31ln_parallel_residual_fwd_kernelINS_13Kernel_traitsI6__halfS2_fS2_fjLj1280ELj1ELj4ELj1ELj16ENS_18Kernel_traits_baseILj1280ES2_S2_fS2_fjLj128EEEEELb0ELb1ELb1EEEvNS_9FwdParamsE:
        /* <DEDUP_REMOVED lines=37> */
[----:B------:R-:W-:Y:S01]  /*0250*/  LOP3.LUT R134, R134, 0x1f, RZ, 0xc0, !PT ;  /* 0x0000001f86867812 */ /* 0x000fe200078ec0ff */
[----:B------:R-:W-:Y:S01]  /*0260*/  HADD2.F32 R84, -RZ, R8.H1_H1 ;  /* 0x30000008ff547230 */ /* 0x000fe20000004100 */
[----:B------:R-:W-:Y:S01]  /*0270*/  ULDC.U8 UR6, c[0x0][0x1f0] ;  /* 0x00007c0000067ab9 */ /* 0x000fe20000000000 */
        /* <DEDUP_REMOVED lines=40> */
[--C-:B------:R-:W-:Y:S02]  /*0500*/  HADD2.F32 R94, -RZ, R33.reuse.H0_H0 ;  /* 0x20000021ff5e7230 */ /* 0x100fe40000004100 */
[----:B------:R-:W-:Y:S02]  /*0510*/  HADD2.F32 R97, -RZ, R33.H1_H1 ;  /* 0x30000021ff617230 */ /* 0x000fe40000004100 */
[----:B------:R-:W-:-:S02]  /*0520*/  HADD2.F32 R96, -RZ, R34.H0_H0 ;  /* 0x20000022ff607230 */ /* 0x000fc40000004100 */
[----:B------:R-:W-:Y:S02]  /*0530*/  HADD2.F32 R99, -RZ, R34.H1_H1 ;  /* 0x30000022ff637230 */ /* 0x000fe40000004100 */
[--C-:B------:R-:W-:Y:S02]  /*0540*/  HADD2.F32 R98, -RZ, R35.reuse.H0_H0 ;  /* 0x20000023ff627230 */ /* 0x100fe40000004100 */
[----:B------:R-:W-:Y:S02]  /*0550*/  HADD2.F32 R101, -RZ, R35.H1_H1 ;  /* 0x30000023ff657230 */ /* 0x000fe40000004100 */
[--C-:B---3--:R-:W-:Y:S02]  /*0560*/  HADD2.F32 R100, -RZ, R36.reuse.H0_H0 ;  /* 0x20000024ff647230 */ /* 0x108fe40000004100 */
[----:B------:R-:W-:Y:S02]  /*0570*/  HADD2.F32 R103, -RZ, R36.H1_H1 ;  /* 0x30000024ff677230 */ /* 0x000fe40000004100 */
[----:B------:R-:W-:-:S02]  /*0580*/  HADD2.F32 R102, -RZ, R37.H0_H0 ;  /* 0x20000025ff667230 */ /* 0x000fc40000004100 */
[----:B------:R-:W-:Y:S02]  /*0590*/  HADD2.F32 R105, -RZ, R37.H1_H1 ;  /* 0x30000025ff697230 */ /* 0x000fe40000004100 */
[--C-:B------:R-:W-:Y:S02]  /*05a0*/  HADD2.F32 R104, -RZ, R38.reuse.H0_H0 ;  /* 0x20000026ff687230 */ /* 0x100fe40000004100 */
[----:B------:R-:W-:Y:S02]  /*05b0*/  HADD2.F32 R107, -RZ, R38.H1_H1 ;  /* 0x30000026ff6b7230 */ /* 0x000fe40000004100 */
[--C-:B------:R-:W-:Y:S02]  /*05c0*/  HADD2.F32 R106, -RZ, R39.reuse.H0_H0 ;  /* 0x20000027ff6a7230 */ /* 0x100fe40000004100 */
[----:B------:R-:W-:Y:S02]  /*05d0*/  HADD2.F32 R109, -RZ, R39.H1_H1 ;  /* 0x30000027ff6d7230 */ /* 0x000fe40000004100 */
[----:B----4-:R-:W-:-:S02]  /*05e0*/  HADD2.F32 R108, -RZ, R40.H0_H0 ;  /* 0x20000028ff6c7230 */ /* 0x010fc40000004100 */
        /* <DEDUP_REMOVED lines=23> */
.L_x_20150:
[----:B------:R-:W-:Y:S01]  /*0760*/  IMAD R28, R132, c[0x0][0x168], RZ ;  /* 0x00005a00841c7a24 */ /* 0x000fe200078e02ff */
[----:B------:R-:W-:Y:S01]  /*0770*/  ISETP.NE.U32.AND P0, PT, RZ, c[0x0][0x178], PT ;  /* 0x00005e00ff007a0c */ /* 0x000fe20003f05070 */
[----:B------:R-:W-:Y:S01]  /*0780*/  HFMA2.MMA R76, -RZ, RZ, 0, 9.5367431640625e-07 ;  /* 0x00000010ff4c7435 */ /* 0x000fe200000001ff */
        /* <DEDUP_REMOVED lines=22> */
.L_x_20067:
[----:B0----5:R-:W-:-:S05]  /*08f0*/  HADD2.F32 R29, -RZ, R72.H0_H0 ;  /* 0x20000048ff1d7230 */ /* 0x021fca0000004100 */
[----:B------:R-:W-:-:S04]  /*0900*/  FADD.FTZ R60, R60, R29 ;  /* 0x0000001d3c3c7221 */ /* 0x000fc80000010000 */
[----:B------:R-:W-:Y:S02]  /*0910*/  @P1 FADD.FTZ R60, R68, R60 ;  /* 0x0000003c443c1221 */ /* 0x000fe40000010000 */
.L_x_20068:
[----:B------:R-:W-:Y:S01]  /*0920*/  HADD2.F32 R61, -RZ, R56.H1_H1 ;  /* 0x30000038ff3d7230 */ /* 0x000fe20000004100 */
[----:B------:R-:W-:Y:S05]  /*0930*/  @P2 BRA `(.L_x_20069) ;  /* 0x0000003000002947 */ /* 0x000fea0003800000 */
[----:B------:R-:W-:Y:S05]  /*0940*/  @!P1 BRA `(.L_x_20070) ;  /* 0x0000005000009947 */ /* 0x000fea0003800000 */
[----:B-----5:R-:W-:Y:S01]  /*0950*/  FADD.FTZ R61, R69, R61 ;  /* 0x0000003d453d7221 */ /* 0x020fe20000010000 */
[----:B------:R-:W-:Y:S05]  /*0960*/  BRA `(.L_x_20070) ;  /* 0x0000003000007947 */ /* 0x000fea0003800000 */
.L_x_20069:
[----:B-----5:R-:W-:-:S05]  /*0970*/  HADD2.F32 R28, -RZ, R72.H1_H1 ;  /* 0x30000048ff1c7230 */ /* 0x020fca0000004100 */
[----:B------:R-:W-:-:S04]  /*0980*/  FADD.FTZ R61, R61, R28 ;  /* 0x0000001c3d3d7221 */ /* 0x000fc80000010000 */
[----:B------:R-:W-:Y:S02]  /*0990*/  @P1 FADD.FTZ R61, R69, R61 ;  /* 0x0000003d453d1221 */ /* 0x000fe40000010000 */
.L_x_20070:
[----:B------:R-:W-:Y:S01]  /*09a0*/  HADD2.F32 R62, -RZ, R57.H0_H0 ;  /* 0x20000039ff3e7230 */ /* 0x000fe20000004100 */
[----:B------:R-:W-:Y:S05]  /*09b0*/  @P2 BRA `(.L_x_20071) ;  /* 0x0000003000002947 */ /* 0x000fea0003800000 */
[----:B------:R-:W-:Y:S05]  /*09c0*/  @!P1 BRA `(.L_x_20072) ;  /* 0x0000005000009947 */ /* 0x000fea0003800000 */
[----:B-----5:R-:W-:Y:S01]  /*09d0*/  FADD.FTZ R62, R70, R62 ;  /* 0x0000003e463e7221 */ /* 0x020fe20000010000 */
[----:B------:R-:W-:Y:S05]  /*09e0*/  BRA `(.L_x_20072) ;  /* 0x0000003000007947 */ /* 0x000fea0003800000 */
.L_x_20071:
[----:B-----5:R-:W-:-:S05]  /*09f0*/  HADD2.F32 R29, -RZ, R73.H0_H0 ;  /* 0x20000049ff1d7230 */ /* 0x020fca0000004100 */
[----:B------:R-:W-:-:S04]  /*0a00*/  FADD.FTZ R62, R62, R29 ;  /* 0x0000001d3e3e7221 */ /* 0x000fc80000010000 */
[----:B------:R-:W-:Y:S02]  /*0a10*/  @P1 FADD.FTZ R62, R70, R62 ;  /* 0x0000003e463e1221 */ /* 0x000fe40000010000 */
.L_x_20072:
[----:B------:R-:W-:Y:S01]  /*0a20*/  HADD2.F32 R63, -RZ, R57.H1_H1 ;  /* 0x30000039ff3f7230 */ /* 0x000fe20000004100 */
[----:B------:R-:W-:Y:S05]  /*0a30*/  @P2 BRA `(.L_x_20073) ;  /* 0x0000003000002947 */ /* 0x000fea0003800000 */
[----:B------:R-:W-:Y:S05]  /*0a40*/  @!P1 BRA `(.L_x_20074) ;  /* 0x0000005000009947 */ /* 0x000fea0003800000 */
[----:B-----5:R-:W-:Y:S01]  /*0a50*/  FADD.FTZ R63, R71, R63 ;  /* 0x0000003f473f7221 */ /* 0x020fe20000010000 */
[----:B------:R-:W-:Y:S05]  /*0a60*/  BRA `(.L_x_20074) ;  /* 0x0000003000007947 */ /* 0x000fea0003800000 */
.L_x_20073:
[----:B-----5:R-:W-:-:S05]  /*0a70*/  HADD2.F32 R28, -RZ, R73.H1_H1 ;  /* 0x30000049ff1c7230 */ /* 0x020fca0000004100 */
[----:B------:R-:W-:-:S04]  /*0a80*/  FADD.FTZ R63, R63, R28 ;  /* 0x0000001c3f3f7221 */ /* 0x000fc80000010000 */
[----:B------:R-:W-:Y:S02]  /*0a90*/  @P1 FADD.FTZ R63, R71, R63 ;  /* 0x0000003f473f1221 */ /* 0x000fe40000010000 */
.L_x_20074:
[----:B------:R-:W-:Y:S01]  /*0aa0*/  HADD2.F32 R56, -RZ, R58.H0_H0 ;  /* 0x2000003aff387230 */ /* 0x000fe20000004100 */
[----:B------:R-:W-:Y:S05]  /*0ab0*/  @P2 BRA `(.L_x_20075) ;  /* 0x0000003000002947 */ /* 0x000fea0003800000 */
[----:B------:R-:W-:Y:S05]  /*0ac0*/  @!P1 BRA `(.L_x_20076) ;  /* 0x0000005000009947 */ /* 0x000fea0003800000 */
[----:B-----5:R-:W-:Y:S01]  /*0ad0*/  FADD.FTZ R56, R64, R56 ;  /* 0x0000003840387221 */ /* 0x020fe20000010000 */
[----:B------:R-:W-:Y:S05]  /*0ae0*/  BRA `(.L_x_20076) ;  /* 0x0000003000007947 */ /* 0x000fea0003800000 */
.L_x_20075:
[----:B-----5:R-:W-:-:S05]  /*0af0*/  HADD2.F32 R29, -RZ, R74.H0_H0 ;  /* 0x2000004aff1d7230 */ /* 0x020fca0000004100 */
[----:B------:R-:W-:-:S04]  /*0b00*/  FADD.FTZ R56, R56, R29 ;  /* 0x0000001d38387221 */ /* 0x000fc80000010000 */
[----:B------:R-:W-:Y:S02]  /*0b10*/  @P1 FADD.FTZ R56, R64, R56 ;  /* 0x0000003840381221 */ /* 0x000fe40000010000 */
.L_x_20076:
[----:B------:R-:W-:Y:S01]  /*0b20*/  HADD2.F32 R57, -RZ, R58.H1_H1 ;  /* 0x3000003aff397230 */ /* 0x000fe20000004100 */
[----:B------:R-:W-:Y:S05]  /*0b30*/  @P2 BRA `(.L_x_20077) ;  /* 0x0000003000002947 */ /* 0x000fea0003800000 */
[----:B------:R-:W-:Y:S05]  /*0b40*/  @!P1 BRA `(.L_x_20078) ;  /* 0x0000005000009947 */ /* 0x000fea0003800000 */
[----:B-----5:R-:W-:Y:S01]  /*0b50*/  FADD.FTZ R57, R65, R57 ;  /* 0x0000003941397221 */ /* 0x020fe20000010000 */
[----:B------:R-:W-:Y:S05]  /*0b60*/  BRA `(.L_x_20078) ;  /* 0x0000003000007947 */ /* 0x000fea0003800000 */
.L_x_20077:
[----:B-----5:R-:W-:-:S05]  /*0b70*/  HADD2.F32 R28, -RZ, R74.H1_H1 ;  /* 0x3000004aff1c7230 */ /* 0x020fca0000004100 */
[----:B------:R-:W-:-:S04]  /*0b80*/  FADD.FTZ R57, R57, R28 ;  /* 0x0000001c39397221 */ /* 0x000fc80000010000 */
[----:B------:R-:W-:Y:S02]  /*0b90*/  @P1 FADD.FTZ R57, R65, R57 ;  /* 0x0000003941391221 */ /* 0x000fe40000010000 */
.L_x_20078:
[----:B------:R-:W-:Y:S01]  /*0ba0*/  HADD2.F32 R58, -RZ, R59.H0_H0 ;  /* 0x2000003bff3a7230 */ /* 0x000fe20000004100 */
[----:B------:R-:W-:Y:S05]  /*0bb0*/  @P2 BRA `(.L_x_20079) ;  /* 0x0000003000002947 */ /* 0x000fea0003800000 */
[----:B------:R-:W-:Y:S05]  /*0bc0*/  @!P1 BRA `(.L_x_20080) ;  /* 0x0000005000009947 */ /* 0x000fea0003800000 */
[----:B-----5:R-:W-:Y:S01]  /*0bd0*/  FADD.FTZ R58, R66, R58 ;  /* 0x0000003a423a7221 */ /* 0x020fe20000010000 */
[----:B------:R-:W-:Y:S05]  /*0be0*/  BRA `(.L_x_20080) ;  /* 0x0000003000007947 */ /* 0x000fea0003800000 */
.L_x_20079:
[----:B-----5:R-:W-:-:S05]  /*0bf0*/  HADD2.F32 R29, -RZ, R75.H0_H0 ;  /* 0x2000004bff1d7230 */ /* 0x020fca0000004100 */
[----:B------:R-:W-:-:S04]  /*0c00*/  FADD.FTZ R58, R58, R29 ;  /* 0x0000001d3a3a7221 */ /* 0x000fc80000010000 */
[----:B------:R-:W-:Y:S02]  /*0c10*/  @P1 FADD.FTZ R58, R66, R58 ;  /* 0x0000003a423a1221 */ /* 0x000fe40000010000 */
.L_x_20080:
[----:B------:R-:W-:Y:S01]  /*0c20*/  HADD2.F32 R59, -RZ, R59.H1_H1 ;  /* 0x3000003bff3b7230 */ /* 0x000fe20000004100 */
[----:B------:R-:W-:Y:S05]  /*0c30*/  @P2 BRA `(.L_x_20081) ;  /* 0x0000003000002947 */ /* 0x000fea0003800000 */
[----:B------:R-:W-:Y:S05]  /*0c40*/  @!P1 BRA `(.L_x_20082) ;  /* 0x0000005000009947 */ /* 0x000fea0003800000 */
[----:B-----5:R-:W-:Y:S01]  /*0c50*/  FADD.FTZ R59, R67, R59 ;  /* 0x0000003b433b7221 */ /* 0x020fe20000010000 */
[----:B------:R-:W-:Y:S05]  /*0c60*/  BRA `(.L_x_20082) ;  /* 0x0000003000007947 */ /* 0x000fea0003800000 */
.L_x_20081:
[----:B-----5:R-:W-:-:S05]  /*0c70*/  HADD2.F32 R28, -RZ, R75.H1_H1 ;  /* 0x3000004bff1c7230 */ /* 0x020fca0000004100 */
[----:B------:R-:W-:-:S04]  /*0c80*/  FADD.FTZ R59, R59, R28 ;  /* 0x0000001c3b3b7221 */ /* 0x000fc80000010000 */
[----:B------:R-:W-:Y:S02]  /*0c90*/  @P1 FADD.FTZ R59, R67, R59 ;  /* 0x0000003b433b1221 */ /* 0x000fe40000010000 */
.L_x_20082:
        /* <DEDUP_REMOVED lines=19> */
.L_x_20083:
[----:B0----5:R-:W-:-:S05]  /*0dd0*/  HADD2.F32 R29, -RZ, R72.H0_H0 ;  /* 0x20000048ff1d7230 */ /* 0x021fca0000004100 */
[----:B------:R-:W-:-:S04]  /*0de0*/  FADD.FTZ R52, R29, R52 ;  /* 0x000000341d347221 */ /* 0x000fc80000010000 */
[----:B------:R-:W-:Y:S02]  /*0df0*/  @P1 FADD.FTZ R52, R68, R52 ;  /* 0x0000003444341221 */ /* 0x000fe40000010000 */
.L_x_20084:
[----:B------:R-:W-:Y:S01]  /*0e00*/  HADD2.F32 R53, -RZ, R48.H1_H1 ;  /* 0x30000030ff357230 */ /* 0x000fe20000004100 */
[----:B------:R-:W-:Y:S05]  /*0e10*/  @P2 BRA `(.L_x_20085) ;  /* 0x0000003000002947 */ /* 0x000fea0003800000 */
[----:B------:R-:W-:Y:S05]  /*0e20*/  @!P1 BRA `(.L_x_20086) ;  /* 0x0000005000009947 */ /* 0x000fea0003800000 */
[----:B-----5:R-:W-:Y:S01]  /*0e30*/  FADD.FTZ R53, R69, R53 ;  /* 0x0000003545357221 */ /* 0x020fe20000010000 */
[----:B------:R-:W-:Y:S05]  /*0e40*/  BRA `(.L_x_20086) ;  /* 0x0000003000007947 */ /* 0x000fea0003800000 */
.L_x_20085:
[----:B-----5:R-:W-:-:S05]  /*0e50*/  HADD2.F32 R28, -RZ, R72.H1_H1 ;  /* 0x30000048ff1c7230 */ /* 0x020fca0000004100 */
[----:B------:R-:W-:-:S04]  /*0e60*/  FADD.FTZ R53, R28, R53 ;  /* 0x000000351c357221 */ /* 0x000fc80000010000 */
[----:B------:R-:W-:Y:S02]  /*0e70*/  @P1 FADD.FTZ R53, R69, R53 ;  /* 0x0000003545351221 */ /* 0x000fe40000010000 */
.L_x_20086:
[----:B------:R-:W-:Y:S01]  /*0e80*/  HADD2.F32 R54, -RZ, R49.H0_H0 ;  /* 0x20000031ff367230 */ /* 0x000fe20000004100 */
[----:B------:R-:W-:Y:S05]  /*0e90*/  @P2 BRA `(.L_x_20087) ;  /* 0x0000003000002947 */ /* 0x000fea0003800000 */
[----:B------:R-:W-:Y:S05]  /*0ea0*/  @!P1 BRA `(.L_x_20088) ;  /* 0x0000005000009947 */ /* 0x000fea0003800000 */
[----:B-----5:R-:W-:Y:S01]  /*0eb0*/  FADD.FTZ R54, R70, R54 ;  /* 0x0000003646367221 */ /* 0x020fe20000010000 */
[----:B------:R-:W-:Y:S05]  /*0ec0*/  BRA `(.L_x_20088) ;  /* 0x0000003000007947 */ /* 0x000fea0003800000 */
.L_x_20087:
[----:B-----5:R-:W-:-:S05]  /*0ed0*/  HADD2.F32 R29, -RZ, R73.H0_H0 ;  /* 0x20000049ff1d7230 */ /* 0x020fca0000004100 */
[----:B------:R-:W-:-:S04]  /*0ee0*/  FADD.FTZ R54, R29, R54 ;  /* 0x000000361d367221 */ /* 0x000fc80000010000 */
[----:B------:R-:W-:Y:S02]  /*0ef0*/  @P1 FADD.FTZ R54, R70, R54 ;  /* 0x0000003646361221 */ /* 0x000fe40000010000 */
.L_x_20088:
[----:B------:R-:W-:Y:S01]  /*0f00*/  HADD2.F32 R55, -RZ, R49.H1_H1 ;  /* 0x30000031ff377230 */ /* 0x000fe20000004100 */
[----:B------:R-:W-:Y:S05]  /*0f10*/  @P2 BRA `(.L_x_20089) ;  /* 0x0000003000002947 */ /* 0x000fea0003800000 */
[----:B------:R-:W-:Y:S05]  /*0f20*/  @!P1 BRA `(.L_x_20090) ;  /* 0x0000005000009947 */ /* 0x000fea0003800000 */
[----:B-----5:R-:W-:Y:S01]  /*0f30*/  FADD.FTZ R55, R71, R55 ;  /* 0x0000003747377221 */ /* 0x020fe20000010000 */
[----:B------:R-:W-:Y:S05]  /*0f40*/  BRA `(.L_x_20090) ;  /* 0x0000003000007947 */ /* 0x000fea0003800000 */
.L_x_20089:
[----:B-----5:R-:W-:-:S05]  /*0f50*/  HADD2.F32 R28, -RZ, R73.H1_H1 ;  /* 0x30000049ff1c7230 */ /* 0x020fca0000004100 */
[----:B------:R-:W-:-:S04]  /*0f60*/  FADD.FTZ R55, R28, R55 ;  /* 0x000000371c377221 */ /* 0x000fc80000010000 */
[----:B------:R-:W-:Y:S02]  /*0f70*/  @P1 FADD.FTZ R55, R71, R55 ;  /* 0x0000003747371221 */ /* 0x000fe40000010000 */
.L_x_20090:
[----:B------:R-:W-:Y:S01]  /*0f80*/  HADD2.F32 R48, -RZ, R50.H0_H0 ;  /* 0x20000032ff307230 */ /* 0x000fe20000004100 */
[----:B------:R-:W-:Y:S05]  /*0f90*/  @P2 BRA `(.L_x_20091) ;  /* 0x0000003000002947 */ /* 0x000fea0003800000 */
[----:B------:R-:W-:Y:S05]  /*0fa0*/  @!P1 BRA `(.L_x_20092) ;  /* 0x0000005000009947 */ /* 0x000fea0003800000 */
[----:B-----5:R-:W-:Y:S01]  /*0fb0*/  FADD.FTZ R48, R64, R48 ;  /* 0x0000003040307221 */ /* 0x020fe20000010000 */
[----:B------:R-:W-:Y:S05]  /*0fc0*/  BRA `(.L_x_20092) ;  /* 0x0000003000007947 */ /* 0x000fea0003800000 */
.L_x_20091:
[----:B-----5:R-:W-:-:S05]  /*0fd0*/  HADD2.F32 R29, -RZ, R74.H0_H0 ;  /* 0x2000004aff1d7230 */ /* 0x020fca0000004100 */
[----:B------:R-:W-:-:S04]  /*0fe0*/  FADD.FTZ R48, R29, R48 ;  /* 0x000000301d307221 */ /* 0x000fc80000010000 */
[----:B------:R-:W-:Y:S02]  /*0ff0*/  @P1 FADD.FTZ R48, R64, R48 ;  /* 0x0000003040301221 */ /* 0x000fe40000010000 */
.L_x_20092:
[----:B------:R-:W-:Y:S01]  /*1000*/  HADD2.F32 R49, -RZ, R50.H1_H1 ;  /* 0x30000032ff317230 */ /* 0x000fe20000004100 */
[----:B------:R-:W-:Y:S05]  /*1010*/  @P2 BRA `(.L_x_20093) ;  /* 0x0000003000002947 */ /* 0x000fea0003800000 */
[----:B------:R-:W-:Y:S05]  /*1020*/  @!P1 BRA `(.L_x_20094) ;  /* 0x0000005000009947 */ /* 0x000fea0003800000 */
[----:B-----5:R-:W-:Y:S01]  /*1030*/  FADD.FTZ R49, R65, R49 ;  /* 0x0000003141317221 */ /* 0x020fe20000010000 */
[----:B------:R-:W-:Y:S05]  /*1040*/  BRA `(.L_x_20094) ;  /* 0x0000003000007947 */ /* 0x000fea0003800000 */
.L_x_20093:
[----:B-----5:R-:W-:-:S05]  /*1050*/  HADD2.F32 R28, -RZ, R74.H1_H1 ;  /* 0x3000004aff1c7230 */ /* 0x020fca0000004100 */
[----:B------:R-:W-:-:S04]  /*1060*/  FADD.FTZ R49, R28, R49 ;  /* 0x000000311c317221 */ /* 0x000fc80000010000 */
[----:B------:R-:W-:Y:S02]  /*1070*/  @P1 FADD.FTZ R49, R65, R49 ;  /* 0x0000003141311221 */ /* 0x000fe40000010000 */
.L_x_20094:
[----:B------:R-:W-:Y:S01]  /*1080*/  HADD2.F32 R50, -RZ, R51.H0_H0 ;  /* 0x20000033ff327230 */ /* 0x000fe20000004100 */
[----:B------:R-:W-:Y:S05]  /*1090*/  @P2 BRA `(.L_x_20095) ;  /* 0x0000003000002947 */ /* 0x000fea0003800000 */
[----:B------:R-:W-:Y:S05]  /*10a0*/  @!P1 BRA `(.L_x_20096) ;  /* 0x0000005000009947 */ /* 0x000fea0003800000 */
[----:B-----5:R-:W-:Y:S01]  /*10b0*/  FADD.FTZ R50, R66, R50 ;  /* 0x0000003242327221 */ /* 0x020fe20000010000 */
[----:B------:R-:W-:Y:S05]  /*10c0*/  BRA `(.L_x_20096) ;  /* 0x0000003000007947 */ /* 0x000fea0003800000 */
.L_x_20095:
[----:B-----5:R-:W-:-:S05]  /*10d0*/  HADD2.F32 R29, -RZ, R75.H0_H0 ;  /* 0x2000004bff1d7230 */ /* 0x020fca0000004100 */
[----:B------:R-:W-:-:S04]  /*10e0*/  FADD.FTZ R50, R29, R50 ;  /* 0x000000321d327221 */ /* 0x000fc80000010000 */
[----:B------:R-:W-:Y:S02]  /*10f0*/  @P1 FADD.FTZ R50, R66, R50 ;  /* 0x0000003242321221 */ /* 0x000fe40000010000 */
.L_x_20096:
[----:B------:R-:W-:Y:S01]  /*1100*/  HADD2.F32 R51, -RZ, R51.H1_H1 ;  /* 0x30000033ff337230 */ /* 0x000fe20000004100 */
[----:B------:R-:W-:Y:S05]  /*1110*/  @P2 BRA `(.L_x_20097) ;  /* 0x0000003000002947 */ /* 0x000fea0003800000 */
[----:B------:R-:W-:Y:S05]  /*1120*/  @!P1 BRA `(.L_x_20098) ;  /* 0x0000005000009947 */ /* 0x000fea0003800000 */
[----:B-----5:R-:W-:Y:S01]  /*1130*/  FADD.FTZ R51, R67, R51 ;  /* 0x0000003343337221 */ /* 0x020fe20000010000 */
[----:B------:R-:W-:Y:S05]  /*1140*/  BRA `(.L_x_20098) ;  /* 0x0000003000007947 */ /* 0x000fea0003800000 */
.L_x_20097:
[----:B-----5:R-:W-:-:S05]  /*1150*/  HADD2.F32 R28, -RZ, R75.H1_H1 ;  /* 0x3000004bff1c7230 */ /* 0x020fca0000004100 */
[----:B------:R-:W-:-:S04]  /*1160*/  FADD.FTZ R51, R28, R51 ;  /* 0x000000331c337221 */ /* 0x000fc80000010000 */
[----:B------:R-:W-:Y:S02]  /*1170*/  @P1 FADD.FTZ R51, R67, R51 ;  /* 0x0000003343331221 */ /* 0x000fe40000010000 */
.L_x_20098:
        /* <DEDUP_REMOVED lines=19> */
.L_x_20099:
[----:B0----5:R-:W-:-:S05]  /*12b0*/  HADD2.F32 R29, -RZ, R72.H0_H0 ;  /* 0x20000048ff1d7230 */ /* 0x021fca0000004100 */
[----:B------:R-:W-:-:S04]  /*12c0*/  FADD.FTZ R44, R29, R44 ;  /* 0x0000002c1d2c7221 */ /* 0x000fc80000010000 */
[----:B------:R-:W-:Y:S02]  /*12d0*/  @P1 FADD.FTZ R44, R68, R44 ;  /* 0x0000002c442c1221 */ /* 0x000fe40000010000 */
.L_x_20100:
[----:B------:R-:W-:Y:S01]  /*12e0*/  HADD2.F32 R45, -RZ, R40.H1_H1 ;  /* 0x30000028ff2d7230 */ /* 0x000fe20000004100 */
[----:B------:R-:W-:Y:S05]  /*12f0*/  @P2 BRA `(.L_x_20101) ;  /* 0x0000003000002947 */ /* 0x000fea0003800000 */
[----:B------:R-:W-:Y:S05]  /*1300*/  @!P1 BRA `(.L_x_20102) ;  /* 0x0000005000009947 */ /* 0x000fea0003800000 */
[----:B-----5:R-:W-:Y:S01]  /*1310*/  FADD.FTZ R45, R69, R45 ;  /* 0x0000002d452d7221 */ /* 0x020fe20000010000 */
[----:B------:R-:W-:Y:S05]  /*1320*/  BRA `(.L_x_20102) ;  /* 0x0000003000007947 */ /* 0x000fea0003800000 */
.L_x_20101:
[----:B-----5:R-:W-:-:S05]  /*1330*/  HADD2.F32 R28, -RZ, R72.H1_H1 ;  /* 0x30000048ff1c7230 */ /* 0x020fca0000004100 */
[----:B------:R-:W-:-:S04]  /*1340*/  FADD.FTZ R45, R28, R45 ;  /* 0x0000002d1c2d7221 */ /* 0x000fc80000010000 */
[----:B------:R-:W-:Y:S02]  /*1350*/  @P1 FADD.FTZ R45, R69, R45 ;  /* 0x0000002d452d1221 */ /* 0x000fe40000010000 */
.L_x_20102:
[----:B------:R-:W-:Y:S01]  /*1360*/  HADD2.F32 R46, -RZ, R41.H0_H0 ;  /* 0x20000029ff2e7230 */ /* 0x000fe20000004100 */
[----:B------:R-:W-:Y:S05]  /*1370*/  @P2 BRA `(.L_x_20103) ;  /* 0x0000003000002947 */ /* 0x000fea0003800000 */
[----:B------:R-:W-:Y:S05]  /*1380*/  @!P1 BRA `(.L_x_20104) ;  /* 0x0000005000009947 */ /* 0x000fea0003800000 */
[----:B-----5:R-:W-:Y:S01]  /*1390*/  FADD.FTZ R46, R70, R46 ;  /* 0x0000002e462e7221 */ /* 0x020fe20000010000 */
[----:B------:R-:W-:Y:S05]  /*13a0*/  BRA `(.L_x_20104) ;  /* 0x0000003000007947 */ /* 0x000fea0003800000 */
.L_x_20103:
[----:B-----5:R-:W-:-:S05]  /*13b0*/  HADD2.F32 R29, -RZ, R73.H0_H0 ;  /* 0x20000049ff1d7230 */ /* 0x020fca0000004100 */
[----:B------:R-:W-:-:S04]  /*13c0*/  FADD.FTZ R46, R29, R46 ;  /* 0x0000002e1d2e7221 */ /* 0x000fc80000010000 */
[----:B------:R-:W-:Y:S02]  /*13d0*/  @P1 FADD.FTZ R46, R70, R46 ;  /* 0x0000002e462e1221 */ /* 0x000fe40000010000 */
.L_x_20104:
[----:B------:R-:W-:Y:S01]  /*13e0*/  HADD2.F32 R47, -RZ, R41.H1_H1 ;  /* 0x30000029ff2f7230 */ /* 0x000fe20000004100 */
[----:B------:R-:W-:Y:S05]  /*13f0*/  @P2 BRA `(.L_x_20105) ;  /* 0x0000003000002947 */ /* 0x000fea0003800000 */
[----:B------:R-:W-:Y:S05]  /*1400*/  @!P1 BRA `(.L_x_20106) ;  /* 0x0000005000009947 */ /* 0x000fea0003800000 */
[----:B-----5:R-:W-:Y:S01]  /*1410*/  FADD.FTZ R47, R71, R47 ;  /* 0x0000002f472f7221 */ /* 0x020fe20000010000 */
[----:B------:R-:W-:Y:S05]  /*1420*/  BRA `(.L_x_20106) ;  /* 0x0000003000007947 */ /* 0x000fea0003800000 */
.L_x_20105:
[----:B-----5:R-:W-:-:S05]  /*1430*/  HADD2.F32 R28, -RZ, R73.H1_H1 ;  /* 0x30000049ff1c7230 */ /* 0x020fca0000004100 */
[----:B------:R-:W-:-:S04]  /*1440*/  FADD.FTZ R47, R28, R47 ;  /* 0x0000002f1c2f7221 */ /* 0x000fc80000010000 */
[----:B------:R-:W-:Y:S02]  /*1450*/  @P1 FADD.FTZ R47, R71, R47 ;  /* 0x0000002f472f1221 */ /* 0x000fe40000010000 */
.L_x_20106:
[----:B------:R-:W-:Y:S01]  /*1460*/  HADD2.F32 R40, -RZ, R42.H0_H0 ;  /* 0x2000002aff287230 */ /* 0x000fe20000004100 */
[----:B------:R-:W-:Y:S05]  /*1470*/  @P2 BRA `(.L_x_20107) ;  /* 0x0000003000002947 */ /* 0x000fea0003800000 */
[----:B------:R-:W-:Y:S05]  /*1480*/  @!P1 BRA `(.L_x_20108) ;  /* 0x0000005000009947 */ /* 0x000fea0003800000 */
[----:B-----5:R-:W-:Y:S01]  /*1490*/  FADD.FTZ R40, R64, R40 ;  /* 0x0000002840287221 */ /* 0x020fe20000010000 */
[----:B------:R-:W-:Y:S05]  /*14a0*/  BRA `(.L_x_20108) ;  /* 0x0000003000007947 */ /* 0x000fea0003800000 */
.L_x_20107:
[----:B-----5:R-:W-:-:S05]  /*14b0*/  HADD2.F32 R29, -RZ, R74.H0_H0 ;  /* 0x2000004aff1d7230 */ /* 0x020fca0000004100 */
[----:B------:R-:W-:-:S04]  /*14c0*/  FADD.FTZ R40, R29, R40 ;  /* 0x000000281d287221 */ /* 0x000fc80000010000 */
[----:B------:R-:W-:Y:S02]  /*14d0*/  @P1 FADD.FTZ R40, R64, R40 ;  /* 0x0000002840281221 */ /* 0x000fe40000010000 */
.L_x_20108:
[----:B------:R-:W-:Y:S01]  /*14e0*/  HADD2.F32 R41, -RZ, R42.H1_H1 ;  /* 0x3000002aff297230 */ /* 0x000fe20000004100 */
[----:B------:R-:W-:Y:S05]  /*14f0*/  @P2 BRA `(.L_x_20109) ;  /* 0x0000003000002947 */ /* 0x000fea0003800000 */
[----:B------:R-:W-:Y:S05]  /*1500*/  @!P1 BRA `(.L_x_20110) ;  /* 0x0000005000009947 */ /* 0x000fea0003800000 */
[----:B-----5:R-:W-:Y:S01]  /*1510*/  FADD.FTZ R41, R65, R41 ;  /* 0x0000002941297221 */ /* 0x020fe20000010000 */
[----:B------:R-:W-:Y:S05]  /*1520*/  BRA `(.L_x_20110) ;  /* 0x0000003000007947 */ /* 0x000fea0003800000 */
.L_x_20109:
[----:B-----5:R-:W-:-:S05]  /*1530*/  HADD2.F32 R28, -RZ, R74.H1_H1 ;  /* 0x3000004aff1c7230 */ /* 0x020fca0000004100 */
[----:B------:R-:W-:-:S04]  /*1540*/  FADD.FTZ R41, R28, R41 ;  /* 0x000000291c297221 */ /* 0x000fc80000010000 */
[----:B------:R-:W-:Y:S02]  /*1550*/  @P1 FADD.FTZ R41, R65, R41 ;  /* 0x0000002941291221 */ /* 0x000fe40000010000 */
.L_x_20110:
[----:B------:R-:W-:Y:S01]  /*1560*/  HADD2.F32 R42, -RZ, R43.H0_H0 ;  /* 0x2000002bff2a7230 */ /* 0x000fe20000004100 */
[----:B------:R-:W-:Y:S05]  /*1570*/  @P2 BRA `(.L_x_20111) ;  /* 0x0000003000002947 */ /* 0x000fea0003800000 */
[----:B------:R-:W-:Y:S05]  /*1580*/  @!P1 BRA `(.L_x_20112) ;  /* 0x0000005000009947 */ /* 0x000fea0003800000 */
[----:B-----5:R-:W-:Y:S01]  /*1590*/  FADD.FTZ R42, R66, R42 ;  /* 0x0000002a422a7221 */ /* 0x020fe20000010000 */
[----:B------:R-:W-:Y:S05]  /*15a0*/  BRA `(.L_x_20112) ;  /* 0x0000003000007947 */ /* 0x000fea0003800000 */
.L_x_20111:
[----:B-----5:R-:W-:-:S05]  /*15b0*/  HADD2.F32 R29, -RZ, R75.H0_H0 ;  /* 0x2000004bff1d7230 */ /* 0x020fca0000004100 */
[----:B------:R-:W-:-:S04]  /*15c0*/  FADD.FTZ R42, R29, R42 ;  /* 0x0000002a1d2a7221 */ /* 0x000fc80000010000 */
[----:B------:R-:W-:Y:S02]  /*15d0*/  @P1 FADD.FTZ R42, R66, R42 ;  /* 0x0000002a422a1221 */ /* 0x000fe40000010000 */
.L_x_20112:
[----:B------:R-:W-:Y:S01]  /*15e0*/  HADD2.F32 R43, -RZ, R43.H1_H1 ;  /* 0x3000002bff2b7230 */ /* 0x000fe20000004100 */
[----:B------:R-:W-:Y:S05]  /*15f0*/  @P2 BRA `(.L_x_20113) ;  /* 0x0000003000002947 */ /* 0x000fea0003800000 */
[----:B------:R-:W-:Y:S05]  /*1600*/  @!P1 BRA `(.L_x_20114) ;  /* 0x0000005000009947 */ /* 0x000fea0003800000 */
[----:B-----5:R-:W-:Y:S01]  /*1610*/  FADD.FTZ R43, R67, R43 ;  /* 0x0000002b432b7221 */ /* 0x020fe20000010000 */
[----:B------:R-:W-:Y:S05]  /*1620*/  BRA `(.L_x_20114) ;  /* 0x0000003000007947 */ /* 0x000fea0003800000 */
.L_x_20113:
[----:B-----5:R-:W-:-:S05]  /*1630*/  HADD2.F32 R28, -RZ, R75.H1_H1 ;  /* 0x3000004bff1c7230 */ /* 0x020fca0000004100 */
[----:B------:R-:W-:-:S04]  /*1640*/  FADD.FTZ R43, R28, R43 ;  /* 0x0000002b1c2b7221 */ /* 0x000fc80000010000 */
[----:B------:R-:W-:Y:S02]  /*1650*/  @P1 FADD.FTZ R43, R67, R43 ;  /* 0x0000002b432b1221 */ /* 0x000fe40000010000 */
.L_x_20114:
        /* <DEDUP_REMOVED lines=19> */
.L_x_20115:
[----:B0----5:R-:W-:-:S05]  /*1790*/  HADD2.F32 R29, -RZ, R72.H0_H0 ;  /* 0x20000048ff1d7230 */ /* 0x021fca0000004100 */
[----:B------:R-:W-:-:S04]  /*17a0*/  FADD.FTZ R36, R29, R36 ;  /* 0x000000241d247221 */ /* 0x000fc80000010000 */
[----:B------:R-:W-:Y:S02]  /*17b0*/  @P1 FADD.FTZ R36, R68, R36 ;  /* 0x0000002444241221 */ /* 0x000fe40000010000 */
.L_x_20116:
[----:B------:R-:W-:Y:S01]  /*17c0*/  HADD2.F32 R37, -RZ, R32.H1_H1 ;  /* 0x30000020ff257230 */ /* 0x000fe20000004100 */
[----:B------:R-:W-:Y:S05]  /*17d0*/  @P2 BRA `(.L_x_20117) ;  /* 0x0000003000002947 */ /* 0x000fea0003800000 */
[----:B------:R-:W-:Y:S05]  /*17e0*/  @!P1 BRA `(.L_x_20118) ;  /* 0x0000005000009947 */ /* 0x000fea0003800000 */
[----:B-----5:R-:W-:Y:S01]  /*17f0*/  FADD.FTZ R37, R69, R37 ;  /* 0x0000002545257221 */ /* 0x020fe20000010000 */
[----:B------:R-:W-:Y:S05]  /*1800*/  BRA `(.L_x_20118) ;  /* 0x0000003000007947 */ /* 0x000fea0003800000 */
.L_x_20117:
[----:B-----5:R-:W-:-:S05]  /*1810*/  HADD2.F32 R28, -RZ, R72.H1_H1 ;  /* 0x30000048ff1c7230 */ /* 0x020fca0000004100 */
[----:B------:R-:W-:-:S04]  /*1820*/  FADD.FTZ R37, R28, R37 ;  /* 0x000000251c257221 */ /* 0x000fc80000010000 */
[----:B------:R-:W-:Y:S02]  /*1830*/  @P1 FADD.FTZ R37, R69, R37 ;  /* 0x0000002545251221 */ /* 0x000fe40000010000 */
.L_x_20118:
[----:B------:R-:W-:Y:S01]  /*1840*/  HADD2.F32 R38, -RZ, R33.H0_H0 ;  /* 0x20000021ff267230 */ /* 0x000fe20000004100 */
[----:B------:R-:W-:Y:S05]  /*1850*/  @P2 BRA `(.L_x_20119) ;  /* 0x0000003000002947 */ /* 0x000fea0003800000 */
[----:B------:R-:W-:Y:S05]  /*1860*/  @!P1 BRA `(.L_x_20120) ;  /* 0x0000005000009947 */ /* 0x000fea0003800000 */
[----:B-----5:R-:W-:Y:S01]  /*1870*/  FADD.FTZ R38, R70, R38 ;  /* 0x0000002646267221 */ /* 0x020fe20000010000 */
[----:B------:R-:W-:Y:S05]  /*1880*/  BRA `(.L_x_20120) ;  /* 0x0000003000007947 */ /* 0x000fea0003800000 */
.L_x_20119:
[----:B-----5:R-:W-:-:S05]  /*1890*/  HADD2.F32 R29, -RZ, R73.H0_H0 ;  /* 0x20000049ff1d7230 */ /* 0x020fca0000004100 */
[----:B------:R-:W-:-:S04]  /*18a0*/  FADD.FTZ R38, R29, R38 ;  /* 0x000000261d267221 */ /* 0x000fc80000010000 */
[----:B------:R-:W-:Y:S02]  /*18b0*/  @P1 FADD.FTZ R38, R70, R38 ;  /* 0x0000002646261221 */ /* 0x000fe40000010000 */
.L_x_20120:
[----:B------:R-:W-:Y:S01]  /*18c0*/  HADD2.F32 R39, -RZ, R33.H1_H1 ;  /* 0x30000021ff277230 */ /* 0x000fe20000004100 */
[----:B------:R-:W-:Y:S05]  /*18d0*/  @P2 BRA `(.L_x_20121) ;  /* 0x0000003000002947 */ /* 0x000fea0003800000 */
[----:B------:R-:W-:Y:S05]  /*18e0*/  @!P1 BRA `(.L_x_20122) ;  /* 0x0000005000009947 */ /* 0x000fea0003800000 */
[----:B-----5:R-:W-:Y:S01]  /*18f0*/  FADD.FTZ R39, R71, R39 ;  /* 0x0000002747277221 */ /* 0x020fe20000010000 */
[----:B------:R-:W-:Y:S05]  /*1900*/  BRA `(.L_x_20122) ;  /* 0x0000003000007947 */ /* 0x000fea0003800000 */
.L_x_20121:
[----:B-----5:R-:W-:-:S05]  /*1910*/  HADD2.F32 R28, -RZ, R73.H1_H1 ;  /* 0x30000049ff1c7230 */ /* 0x020fca0000004100 */
[----:B------:R-:W-:-:S04]  /*1920*/  FADD.FTZ R39, R28, R39 ;  /* 0x000000271c277221 */ /* 0x000fc80000010000 */
[----:B------:R-:W-:Y:S02]  /*1930*/  @P1 FADD.FTZ R39, R71, R39 ;  /* 0x0000002747271221 */ /* 0x000fe40000010000 */
.L_x_20122:
[----:B------:R-:W-:Y:S01]  /*1940*/  HADD2.F32 R32, -RZ, R34.H0_H0 ;  /* 0x20000022ff207230 */ /* 0x000fe20000004100 */
[----:B------:R-:W-:Y:S05]  /*1950*/  @P2 BRA `(.L_x_20123) ;  /* 0x0000003000002947 */ /* 0x000fea0003800000 */
[----:B------:R-:W-:Y:S05]  /*1960*/  @!P1 BRA `(.L_x_20124) ;  /* 0x0000005000009947 */ /* 0x000fea0003800000 */
[----:B-----5:R-:W-:Y:S01]  /*1970*/  FADD.FTZ R32, R64, R32 ;  /* 0x0000002040207221 */ /* 0x020fe20000010000 */
[----:B------:R-:W-:Y:S05]  /*1980*/  BRA `(.L_x_20124) ;  /* 0x0000003000007947 */ /* 0x000fea0003800000 */
.L_x_20123:
[----:B-----5:R-:W-:-:S05]  /*1990*/  HADD2.F32 R29, -RZ, R74.H0_H0 ;  /* 0x2000004aff1d7230 */ /* 0x020fca0000004100 */
[----:B------:R-:W-:-:S04]  /*19a0*/  FADD.FTZ R32, R29, R32 ;  /* 0x000000201d207221 */ /* 0x000fc80000010000 */
[----:B------:R-:W-:Y:S02]  /*19b0*/  @P1 FADD.FTZ R32, R64, R32 ;  /* 0x0000002040201221 */ /* 0x000fe40000010000 */
.L_x_20124:
[----:B------:R-:W-:Y:S01]  /*19c0*/  HADD2.F32 R33, -RZ, R34.H1_H1 ;  /* 0x30000022ff217230 */ /* 0x000fe20000004100 */
[----:B------:R-:W-:Y:S05]  /*19d0*/  @P2 BRA `(.L_x_20125) ;  /* 0x0000003000002947 */ /* 0x000fea0003800000 */
[----:B------:R-:W-:Y:S05]  /*19e0*/  @!P1 BRA `(.L_x_20126) ;  /* 0x0000005000009947 */ /* 0x000fea0003800000 */
[----:B-----5:R-:W-:Y:S01]  /*19f0*/  FADD.FTZ R33, R65, R33 ;  /* 0x0000002141217221 */ /* 0x020fe20000010000 */
[----:B------:R-:W-:Y:S05]  /*1a00*/  BRA `(.L_x_20126) ;  /* 0x0000003000007947 */ /* 0x000fea0003800000 */
.L_x_20125:
[----:B-----5:R-:W-:-:S05]  /*1a10*/  HADD2.F32 R28, -RZ, R74.H1_H1 ;  /* 0x3000004aff1c7230 */ /* 0x020fca0000004100 */
[----:B------:R-:W-:-:S04]  /*1a20*/  FADD.FTZ R33, R28, R33 ;  /* 0x000000211c217221 */ /* 0x000fc80000010000 */
[----:B------:R-:W-:Y:S02]  /*1a30*/  @P1 FADD.FTZ R33, R65, R33 ;  /* 0x0000002141211221 */ /* 0x000fe40000010000 */
.L_x_20126:
[----:B------:R-:W-:Y:S01]  /*1a40*/  HADD2.F32 R34, -RZ, R35.H0_H0 ;  /* 0x20000023ff227230 */ /* 0x000fe20000004100 */
[----:B------:R-:W-:Y:S05]  /*1a50*/  @P2 BRA `(.L_x_20127) ;  /* 0x0000003000002947 */ /* 0x000fea0003800000 */
[----:B------:R-:W-:Y:S05]  /*1a60*/  @!P1 BRA `(.L_x_20128) ;  /* 0x0000005000009947 */ /* 0x000fea0003800000 */
[----:B-----5:R-:W-:Y:S01]  /*1a70*/  FADD.FTZ R34, R66, R34 ;  /* 0x0000002242227221 */ /* 0x020fe20000010000 */
[----:B------:R-:W-:Y:S05]  /*1a80*/  BRA `(.L_x_20128) ;  /* 0x0000003000007947 */ /* 0x000fea0003800000 */
.L_x_20127:
[----:B-----5:R-:W-:-:S05]  /*1a90*/  HADD2.F32 R29, -RZ, R75.H0_H0 ;  /* 0x2000004bff1d7230 */ /* 0x020fca0000004100 */
[----:B------:R-:W-:-:S04]  /*1aa0*/  FADD.FTZ R34, R29, R34 ;  /* 0x000000221d227221 */ /* 0x000fc80000010000 */
[----:B------:R-:W-:Y:S02]  /*1ab0*/  @P1 FADD.FTZ R34, R66, R34 ;  /* 0x0000002242221221 */ /* 0x000fe40000010000 */
.L_x_20128:
[----:B------:R-:W-:Y:S01]  /*1ac0*/  HADD2.F32 R35, -RZ, R35.H1_H1 ;  /* 0x30000023ff237230 */ /* 0x000fe20000004100 */
[----:B------:R-:W-:Y:S05]  /*1ad0*/  @P2 BRA `(.L_x_20129) ;  /* 0x0000003000002947 */ /* 0x000fea0003800000 */
[----:B------:R-:W-:Y:S05]  /*1ae0*/  @!P1 BRA `(.L_x_20130) ;  /* 0x0000005000009947 */ /* 0x000fea0003800000 */
[----:B-----5:R-:W-:Y:S01]  /*1af0*/  FADD.FTZ R35, R67, R35 ;  /* 0x0000002343237221 */ /* 0x020fe20000010000 */
[----:B------:R-:W-:Y:S05]  /*1b00*/  BRA `(.L_x_20130) ;  /* 0x0000003000007947 */ /* 0x000fea0003800000 */
.L_x_20129:
[----:B-----5:R-:W-:-:S05]  /*1b10*/  HADD2.F32 R28, -RZ, R75.H1_H1 ;  /* 0x3000004bff1c7230 */ /* 0x020fca0000004100 */
[----:B------:R-:W-:-:S04]  /*1b20*/  FADD.FTZ R35, R28, R35 ;  /* 0x000000231c237221 */ /* 0x000fc80000010000 */
[----:B------:R-:W-:Y:S02]  /*1b30*/  @P1 FADD.FTZ R35, R67, R35 ;  /* 0x0000002343231221 */ /* 0x000fe40000010000 */
.L_x_20130:
        /* <DEDUP_REMOVED lines=19> */
.L_x_20131:
[----:B0----5:R-:W-:-:S05]  /*1c70*/  HADD2.F32 R29, -RZ, R72.H0_H0 ;  /* 0x20000048ff1d7230 */ /* 0x021fca0000004100 */
[----:B------:R-:W-:-:S04]  /*1c80*/  FADD.FTZ R28, R29, R28 ;  /* 0x0000001c1d1c7221 */ /* 0x000fc80000010000 */
[----:B------:R-:W-:Y:S02]  /*1c90*/  @P1 FADD.FTZ R28, R68, R28 ;  /* 0x0000001c441c1221 */ /* 0x000fe40000010000 */
.L_x_20132:
[----:B------:R-:W-:Y:S01]  /*1ca0*/  HADD2.F32 R29, -RZ, R76.H1_H1 ;  /* 0x3000004cff1d7230 */ /* 0x000fe20000004100 */
[----:B------:R-:W-:Y:S05]  /*1cb0*/  @P2 BRA `(.L_x_20133) ;  /* 0x0000003000002947 */ /* 0x000fea0003800000 */
[----:B------:R-:W-:Y:S05]  /*1cc0*/  @!P1 BRA `(.L_x_20134) ;  /* 0x0000005000009947 */ /* 0x000fea0003800000 */
[----:B-----5:R-:W-:Y:S01]  /*1cd0*/  FADD.FTZ R29, R69, R29 ;  /* 0x0000001d451d7221 */ /* 0x020fe20000010000 */
[----:B------:R-:W-:Y:S05]  /*1ce0*/  BRA `(.L_x_20134) ;  /* 0x0000003000007947 */ /* 0x000fea0003800000 */
.L_x_20133:
[----:B-----5:R-:W-:-:S05]  /*1cf0*/  HADD2.F32 R30, -RZ, R72.H1_H1 ;  /* 0x30000048ff1e7230 */ /* 0x020fca0000004100 */
[----:B------:R-:W-:-:S04]  /*1d00*/  FADD.FTZ R29, R30, R29 ;  /* 0x0000001d1e1d7221 */ /* 0x000fc80000010000 */
[----:B------:R-:W-:Y:S02]  /*1d10*/  @P1 FADD.FTZ R29, R69, R29 ;  /* 0x0000001d451d1221 */ /* 0x000fe40000010000 */
.L_x_20134:
[----:B------:R-:W-:Y:S01]  /*1d20*/  HADD2.F32 R30, -RZ, R77.H0_H0 ;  /* 0x2000004dff1e7230 */ /* 0x000fe20000004100 */
[----:B------:R-:W-:Y:S05]  /*1d30*/  @P2 BRA `(.L_x_20135) ;  /* 0x0000003000002947 */ /* 0x000fea0003800000 */
[----:B------:R-:W-:Y:S05]  /*1d40*/  @!P1 BRA `(.L_x_20136) ;  /* 0x0000005000009947 */ /* 0x000fea0003800000 */
[----:B-----5:R-:W-:Y:S01]  /*1d50*/  FADD.FTZ R30, R70, R30 ;  /* 0x0000001e461e7221 */ /* 0x020fe20000010000 */
[----:B------:R-:W-:Y:S05]  /*1d60*/  BRA `(.L_x_20136) ;  /* 0x0000003000007947 */ /* 0x000fea0003800000 */
.L_x_20135:
[----:B-----5:R-:W-:-:S05]  /*1d70*/  HADD2.F32 R31, -RZ, R73.H0_H0 ;  /* 0x20000049ff1f7230 */ /* 0x020fca0000004100 */
[----:B------:R-:W-:-:S04]  /*1d80*/  FADD.FTZ R30, R31, R30 ;  /* 0x0000001e1f1e7221 */ /* 0x000fc80000010000 */
[----:B------:R-:W-:Y:S02]  /*1d90*/  @P1 FADD.FTZ R30, R70, R30 ;  /* 0x0000001e461e1221 */ /* 0x000fe40000010000 */
.L_x_20136:
[----:B------:R-:W-:Y:S01]  /*1da0*/  HADD2.F32 R31, -RZ, R77.H1_H1 ;  /* 0x3000004dff1f7230 */ /* 0x000fe20000004100 */
[----:B------:R-:W-:Y:S05]  /*1db0*/  @P2 BRA `(.L_x_20137) ;  /* 0x0000003000002947 */ /* 0x000fea0003800000 */
[----:B------:R-:W-:Y:S05]  /*1dc0*/  @!P1 BRA `(.L_x_20138) ;  /* 0x0000005000009947 */ /* 0x000fea0003800000 */
[----:B-----5:R-:W-:Y:S01]  /*1dd0*/  FADD.FTZ R31, R71, R31 ;  /* 0x0000001f471f7221 */ /* 0x020fe20000010000 */
[----:B------:R-:W-:Y:S05]  /*1de0*/  BRA `(.L_x_20138) ;  /* 0x0000003000007947 */ /* 0x000fea0003800000 */
.L_x_20137:
[----:B-----5:R-:W-:-:S05]  /*1df0*/  HADD2.F32 R76, -RZ, R73.H1_H1 ;  /* 0x30000049ff4c7230 */ /* 0x020fca0000004100 */
[----:B------:R-:W-:-:S04]  /*1e00*/  FADD.FTZ R31, R76, R31 ;  /* 0x0000001f4c1f7221 */ /* 0x000fc80000010000 */
[----:B------:R-:W-:Y:S02]  /*1e10*/  @P1 FADD.FTZ R31, R71, R31 ;  /* 0x0000001f471f1221 */ /* 0x000fe40000010000 */
.L_x_20138:
[----:B------:R-:W-:Y:S01]  /*1e20*/  HADD2.F32 R76, -RZ, R78.H0_H0 ;  /* 0x2000004eff4c7230 */ /* 0x000fe20000004100 */
[----:B------:R-:W-:Y:S05]  /*1e30*/  @P2 BRA `(.L_x_20139) ;  /* 0x0000003000002947 */ /* 0x000fea0003800000 */
[----:B------:R-:W-:Y:S05]  /*1e40*/  @!P1 BRA `(.L_x_20140) ;  /* 0x0000005000009947 */ /* 0x000fea0003800000 */
[----:B-----5:R-:W-:Y:S01]  /*1e50*/  FADD.FTZ R76, R64, R76 ;  /* 0x0000004c404c7221 */ /* 0x020fe20000010000 */
[----:B------:R-:W-:Y:S05]  /*1e60*/  BRA `(.L_x_20140) ;  /* 0x0000003000007947 */ /* 0x000fea0003800000 */
.L_x_20139:
[----:B-----5:R-:W-:-:S05]  /*1e70*/  HADD2.F32 R77, -RZ, R74.H0_H0 ;  /* 0x2000004aff4d7230 */ /* 0x020fca0000004100 */
[----:B------:R-:W-:-:S04]  /*1e80*/  FADD.FTZ R76, R77, R76 ;  /* 0x0000004c4d4c7221 */ /* 0x000fc80000010000 */
[----:B------:R-:W-:Y:S02]  /*1e90*/  @P1 FADD.FTZ R76, R64, R76 ;  /* 0x0000004c404c1221 */ /* 0x000fe40000010000 */
.L_x_20140:
[----:B------:R-:W-:Y:S01]  /*1ea0*/  HADD2.F32 R77, -RZ, R78.H1_H1 ;  /* 0x3000004eff4d7230 */ /* 0x000fe20000004100 */
[----:B------:R-:W-:Y:S05]  /*1eb0*/  @P2 BRA `(.L_x_20141) ;  /* 0x0000003000002947 */ /* 0x000fea0003800000 */
[----:B------:R-:W-:Y:S05]  /*1ec0*/  @!P1 BRA `(.L_x_20142) ;  /* 0x0000005000009947 */ /* 0x000fea0003800000 */
[----:B-----5:R-:W-:Y:S01]  /*1ed0*/  FADD.FTZ R77, R65, R77 ;  /* 0x0000004d414d7221 */ /* 0x020fe20000010000 */
[----:B------:R-:W-:Y:S05]  /*1ee0*/  BRA `(.L_x_20142) ;  /* 0x0000003000007947 */ /* 0x000fea0003800000 */
.L_x_20141:
[----:B-----5:R-:W-:-:S05]  /*1ef0*/  HADD2.F32 R78, -RZ, R74.H1_H1 ;  /* 0x3000004aff4e7230 */ /* 0x020fca0000004100 */
[----:B------:R-:W-:-:S04]  /*1f00*/  FADD.FTZ R77, R78, R77 ;  /* 0x0000004d4e4d7221 */ /* 0x000fc80000010000 */
[----:B------:R-:W-:Y:S02]  /*1f10*/  @P1 FADD.FTZ R77, R65, R77 ;  /* 0x0000004d414d1221 */ /* 0x000fe40000010000 */
.L_x_20142:
[----:B------:R-:W-:Y:S01]  /*1f20*/  HADD2.F32 R78, -RZ, R79.H0_H0 ;  /* 0x2000004fff4e7230 */ /* 0x000fe20000004100 */
[----:B------:R-:W-:Y:S05]  /*1f30*/  @P2 BRA `(.L_x_20143) ;  /* 0x0000003000002947 */ /* 0x000fea0003800000 */
[----:B------:R-:W-:Y:S05]  /*1f40*/  @!P1 BRA `(.L_x_20144) ;  /* 0x0000005000009947 */ /* 0x000fea0003800000 */
[----:B-----5:R-:W-:Y:S01]  /*1f50*/  FADD.FTZ R78, R66, R78 ;  /* 0x0000004e424e7221 */ /* 0x020fe20000010000 */
[----:B------:R-:W-:Y:S05]  /*1f60*/  BRA `(.L_x_20144) ;  /* 0x0000003000007947 */ /* 0x000fea0003800000 */
.L_x_20143:
[----:B-----5:R-:W-:-:S05]  /*1f70*/  HADD2.F32 R139, -RZ, R75.H0_H0 ;  /* 0x2000004bff8b7230 */ /* 0x020fca0000004100 */
[----:B------:R-:W-:-:S04]  /*1f80*/  FADD.FTZ R78, R139, R78 ;  /* 0x0000004e8b4e7221 */ /* 0x000fc80000010000 */
[----:B------:R-:W-:Y:S02]  /*1f90*/  @P1 FADD.FTZ R78, R66, R78 ;  /* 0x0000004e424e1221 */ /* 0x000fe40000010000 */
.L_x_20144:
[----:B------:R-:W-:Y:S01]  /*1fa0*/  HADD2.F32 R79, -RZ, R79.H1_H1 ;  /* 0x3000004fff4f7230 */ /* 0x000fe20000004100 */
[----:B------:R-:W-:Y:S05]  /*1fb0*/  @P2 BRA `(.L_x_20145) ;  /* 0x0000003000002947 */ /* 0x000fea0003800000 */
[----:B------:R-:W-:Y:S05]  /*1fc0*/  @!P1 BRA `(.L_x_20146) ;  /* 0x0000005000009947 */ /* 0x000fea0003800000 */
[----:B-----5:R-:W-:Y:S01]  /*1fd0*/  FADD.FTZ R79, R67, R79 ;  /* 0x0000004f434f7221 */ /* 0x020fe20000010000 */
[----:B------:R-:W-:Y:S05]  /*1fe0*/  BRA `(.L_x_20146) ;  /* 0x0000003000007947 */ /* 0x000fea0003800000 */
.L_x_20145:
[----:B-----5:R-:W-:-:S05]  /*1ff0*/  HADD2.F32 R138, -RZ, R75.H1_H1 ;  /* 0x3000004bff8a7230 */ /* 0x020fca0000004100 */
[----:B------:R-:W-:-:S04]  /*2000*/  FADD.FTZ R79, R138, R79 ;  /* 0x0000004f8a4f7221 */ /* 0x000fc80000010000 */
[----:B------:R-:W-:Y:S02]  /*2010*/  @P1 FADD.FTZ R79, R67, R79 ;  /* 0x0000004f434f1221 */ /* 0x000fe40000010000 */
.L_x_20146:
        /* <DEDUP_REMOVED lines=47> */
.L_x_20151:
        /* <DEDUP_REMOVED lines=100> */
.L_x_20152:
        /* <DEDUP_REMOVED lines=43> */
[----:B------:R-:W-:Y:S01]  /*2c00*/  F2FP.PACK_AB R31, R34, R31 ;  /* 0x0000001f221f723e */ /* 0x000fe200000000ff */
[C---:B------:R-:W-:Y:S02]  /*2c10*/  FMUL.FTZ R56, R139.reuse, R56 ;  /* 0x000000388b387220 */ /* 0x040fe40000410000 */
[----:B------:R-:W-:-:S02]  /*2c20*/  FMUL.FTZ R57, R139, R57 ;  /* 0x000000398b397220 */ /* 0x000fc40000410000 */
[----:B0-----:R-:W-:Y:S02]  /*2c30*/  FFMA.FTZ R29, R94, R62, R83 ;  /* 0x0000003e5e1d7223 */ /* 0x001fe40000010053 */
[----:B------:R-:W-:Y:S02]  /*2c40*/  FFMA.FTZ R32, R97, R63, R82 ;  /* 0x0000003f61207223 */ /* 0x000fe40000010052 */
[C---:B------:R-:W-:Y:S02]  /*2c50*/  FMUL.FTZ R48, R139.reuse, R48 ;  /* 0x000000308b307220 */ /* 0x040fe40000410000 */
[----:B------:R-:W-:Y:S01]  /*2c60*/  FADD.FTZ R40, -R142, R40 ;  /* 0x000000288e287221 */ /* 0x000fe20000010100 */
[----:B------:R-:W-:Y:S01]  /*2c70*/  F2FP.PACK_AB R29, R32, R29 ;  /* 0x0000001d201d723e */ /* 0x000fe200000000ff */
        /* <DEDUP_REMOVED lines=15> */
[----:B------:R-:W-:Y:S01]  /*2d70*/  F2FP.PACK_AB R28, R61, R28 ;  /* 0x0000001c3d1c723e */ /* 0x000fe200000000ff */
[----:B------:R-:W-:-:S02]  /*2d80*/  FADD.FTZ R154, -R142, R33 ;  /* 0x000000218e9a7221 */ /* 0x000fc40000010100 */
[----:B------:R-:W-:Y:S01]  /*2d90*/  FADD.FTZ R158, -R142, R35 ;  /* 0x000000238e9e7221 */ /* 0x000fe20000010100 */
[----:B------:R-:W-:Y:S01]  /*2da0*/  F2FP.PACK_AB R30, R57, R30 ;  /* 0x0000001e391e723e */ /* 0x000fe200000000ff */
[----:B------:R-:W-:Y:S02]  /*2db0*/  FFMA.FTZ R34, R104, R48, R21 ;  /* 0x0000003068227223 */ /* 0x000fe40000010015 */
[----:B------:R-:W-:Y:S01]  /*2dc0*/  FADD.FTZ R50, -R142, R36 ;  /* 0x000000248e327221 */ /* 0x000fe20000010100 */
[----:B------:R-:W-:Y:S01]  /*2dd0*/  LEA R36, P1, R141, c[0x0][0x208], 0x4 ;  /* 0x000082008d247a11 */ /* 0x000fe200078220ff */
        /* <DEDUP_REMOVED lines=9> */
[C---:B------:R-:W-:Y:S01]  /*2e70*/  FMUL.FTZ R40, R139.reuse, R40 ;  /* 0x000000288b287220 */ /* 0x040fe20000410000 */
[----:B------:R-:W-:Y:S01]  /*2e80*/  F2FP.PACK_AB R33, R48, R33 ;  /* 0x000000213021723e */ /* 0x000fe200000000ff */
[----:B------:R-:W-:Y:S01]  /*2e90*/  FMUL.FTZ R41, R139, R41 ;  /* 0x000000298b297220 */ /* 0x000fe20000410000 */
[----:B------:R-:W-:Y:S01]  /*2ea0*/  F2FP.PACK_AB R32, R53, R32 ;  /* 0x000000203520723e */ /* 0x000fe200000000ff */
        /* <DEDUP_REMOVED lines=19> */
[----:B0-----:R-:W-:Y:S01]  /*2fe0*/  F2FP.PACK_AB R30, R41, R40 ;  /* 0x00000028291e723e */ /* 0x001fe200000000ff */
        /* <DEDUP_REMOVED lines=14> */
[----:B------:R-:W-:Y:S01]  /*30d0*/  F2FP.PACK_AB R28, R45, R44 ;  /* 0x0000002c2d1c723e */ /* 0x000fe200000000ff */
[----:B------:R-:W-:Y:S01]  /*30e0*/  FMUL.FTZ R46, R139, R46 ;  /* 0x0000002e8b2e7220 */ /* 0x000fe20000410000 */
[----:B------:R-:W-:Y:S01]  /*30f0*/  LEA R44, P0, R135, c[0x0][0x208], 0x4 ;  /* 0x00008200872c7a11 */ /* 0x000fe200078020ff */
[----:B------:R-:W-:Y:S01]  /*3100*/  FMUL.FTZ R47, R139, R47 ;  /* 0x0000002f8b2f7220 */ /* 0x000fe20000410000 */
[----:B------:R-:W-:Y:S01]  /*3110*/  F2FP.PACK_AB R38, R41, R38 ;  /* 0x000000262926723e */ /* 0x000fe200000000ff */
[----:B------:R-:W-:Y:S01]  /*3120*/  FFMA.FTZ R42, R114, R42, R11 ;  /* 0x0000002a722a7223 */ /* 0x000fe2000001000b */
[----:B------:R-:W-:Y:S01]  /*3130*/  LEA.HI.X R45, R135, c[0x0][0x20c], RZ, 0x4, P0 ;  /* 0x00008300872d7a11 */ /* 0x000fe200000f24ff */
[----:B------:R-:W-:-:S02]  /*3140*/  FFMA.FTZ R43, R117, R43, R10 ;  /* 0x0000002b752b7223 */ /* 0x000fc4000001000a */
[----:B------:R-:W-:Y:S02]  /*3150*/  FFMA.FTZ R156, R122, R156, R3 ;  /* 0x0000009c7a9c7223 */ /* 0x000fe40000010003 */
[----:B------:R-:W-:Y:S01]  /*3160*/  FFMA.FTZ R39, R127, R158, R2 ;  /* 0x0000009e7f277223 */ /* 0x000fe20000010002 */
[----:B------:R-:W-:Y:S01]  /*3170*/  F2FP.PACK_AB R31, R43, R42 ;  /* 0x0000002a2b1f723e */ /* 0x000fe200000000ff */
[----:B-1----:R-:W-:Y:S01]  /*3180*/  FFMA.FTZ R34, R120, R152, R5 ;  /* 0x0000009878227223 */ /* 0x002fe20000010005 */
[----:B------:R-:W-:Y:S01]  /*3190*/  LEA R42, P1, R137, c[0x0][0x208], 0x4 ;  /* 0x00008200892a7a11 */ /* 0x000fe200078220ff */
[----:B------:R-:W-:Y:S01]  /*31a0*/  FFMA.FTZ R37, R123, R154, R4 ;  /* 0x0000009a7b257223 */ /* 0x000fe20000010004 */
[----:B------:R-:W-:Y:S01]  /*31b0*/  F2FP.PACK_AB R35, R39, R156 ;  /* 0x0000009c2723723e */ /* 0x000fe200000000ff */
[----:B------:R-:W-:Y:S01]  /*31c0*/  FMUL.FTZ R50, R139, R50 ;  /* 0x000000328b327220 */ /* 0x000fe20000410000 */
[----:B------:R-:W-:Y:S01]  /*31d0*/  LEA.HI.X R43, R137, c[0x0][0x20c], RZ, 0x4, P1 ;  /* 0x00008300892b7a11 */ /* 0x000fe200008f24ff */
[----:B------:R-:W-:Y:S01]  /*31e0*/  FMUL.FTZ R51, R139, R51 ;  /* 0x000000338b337220 */ /* 0x000fe20000410000 */
[----:B------:R-:W-:Y:S01]  /*31f0*/  F2FP.PACK_AB R34, R37, R34 ;  /* 0x000000222522723e */ /* 0x000fe200000000ff */
        /* <DEDUP_REMOVED lines=16> */
[----:B------:R-:W-:Y:S01]  /*3300*/  FFMA.FTZ R36, R125, R145, R0 ;  /* 0x000000917d247223 */ /* 0x000fe20000010000 */
[----:B------:R0:W-:Y:S01]  /*3310*/  STG.E.128 [R44.64], R28 ;  /* 0x0000001c2c007986 */ /* 0x0001e2000c101d04 */
[----:B------:R-:W-:Y:S01]  /*3320*/  FFMA.FTZ R41, R124, R160, R87 ;  /* 0x000000a07c297223 */ /* 0x000fe20000010057 */
[----:B------:R-:W-:Y:S01]  /*3330*/  F2FP.PACK_AB R33, R150, R33 ;  /* 0x000000219621723e */ /* 0x000fe200000000ff */
[----:B------:R-:W-:Y:S02]  /*3340*/  FFMA.FTZ R39, R133, R78, R90 ;  /* 0x0000004e85277223 */ /* 0x000fe4000001005a */
[----:B------:R-:W-:Y:S01]  /*3350*/  FFMA.FTZ R142, R130, R142, R93 ;  /* 0x0000008e828e7223 */ /* 0x000fe2000001005d */
[----:B------:R-:W-:Y:S01]  /*3360*/  F2FP.PACK_AB R36, R41, R36 ;  /* 0x000000242924723e */ /* 0x000fe200000000ff */
[----:B------:R-:W-:Y:S01]  /*3370*/  FFMA.FTZ R37, R129, R164, R86 ;  /* 0x000000a481257223 */ /* 0x000fe20000010056 */
[----:B------:R-:W-:Y:S01]  /*3380*/  LEA.HI.X R41, R140, c[0x0][0x20c], RZ, 0x4, P2 ;  /* 0x000083008c297a11 */ /* 0x000fe200010f24ff */
[----:B------:R-:W-:Y:S01]  /*3390*/  FFMA.FTZ R162, R126, R162, R89 ;  /* 0x000000a27ea27223 */ /* 0x000fe20000010059 */
[----:B------:R-:W-:Y:S01]  /*33a0*/  F2FP.PACK_AB R39, R142, R39 ;  /* 0x000000278e27723e */ /* 0x000fe200000000ff */
[----:B------:R0:W-:Y:S01]  /*33b0*/  STG.E.128 [R42.64], R32 ;  /* 0x000000202a007986 */ /* 0x0001e2000c101d04 */
[----:B------:R-:W-:-:S02]  /*33c0*/  IMAD R132, R143, c[0x0][0x160], R132 ;  /* 0x000058008f847a24 */ /* 0x000fc400078e0284 */
[----:B------:R-:W-:-:S03]  /*33d0*/  F2FP.PACK_AB R37, R162, R37 ;  /* 0x00000025a225723e */ /* 0x000fc600000000ff */
[----:B------:R-:W-:Y:S02]  /*33e0*/  ISETP.GE.AND P0, PT, R132, c[0x0][0x164], PT ;  /* 0x0000590084007a0c */ /* 0x000fe40003f06270 */
[----:B------:R0:W-:Y:S11]  /*33f0*/  STG.E.128 [R40.64], R36 ;  /* 0x0000002428007986 */ /* 0x0001f6000c101d04 */
[----:B0----5:R-:W-:Y:S01]  /*3400*/  @P0 CALL.REL.NOINC `(.L_x_20149) ;  /* 0x0000001000000944 */ /* 0x021fe20003c00000 */
[----:B------:R-:W-:Y:S05]  /*3410*/  BRA `(.L_x_20150) ;  /* 0xffffd34000007947 */ /* 0x000fea000383ffff */
.L_x_20149:
[----:B------:R-:W-:Y:S05]  /*3420*/  EXIT ;  /* 0x000000000000794d */ /* 0x000fea0003800000 */
.L_x_20147:
[----:B0-----:R-:W-:Y:S01]  /*3430*/  HFMA2.MMA R142, -RZ, RZ, 0, 1.847743988037109375e-06 ;  /* 0x0000001fff8e7435 */ /* 0x001fe200000001ff */
[----:B------:R-:W-:-:S02]  /*3440*/  MOV R144, 0x1 ;  /* 0x0000000100907802 */ /* 0x000fc40000000f00 */
[----:B------:R-:W-:Y:S02]  /*3450*/  MOV R143, 0xffffffff ;  /* 0xffffffff008f7802 */ /* 0x000fe40000000f00 */
[----:B------:R-:W-:Y:S02]  /*3460*/  MOV R138, 0x3480 ;  /* 0x00003480008a7802 */ /* 0x000fe40000000f00 */
[----:B-----5:R-:W-:Y:S05]  /*3470*/  CALL.REL.NOINC `($__internal_51_$__cuda_sm70_shflsync_bfly_p) ;  /* 0x0000089000007944 */ /* 0x020fea0003c00000 */
[----:B-1----:R-:W-:Y:S01]  /*3480*/  MOV R138, R144 ;  /* 0x00000090008a7202 */ /* 0x002fe20000000f00 */
[----:B0-----:R-:W-:Y:S05]  /*3490*/  BRA `(.L_x_20151) ;  /* 0xffffee7000007947 */ /* 0x001fea000383ffff */
.L_x_20148:
[----:B------:R-:W-:Y:S01]  /*34a0*/  HFMA2.MMA R144, -RZ, RZ, 0, 1.1920928955078125e-07 ;  /* 0x00000002ff907435 */ /* 0x000fe200000001ff */
[----:B------:R-:W-:Y:S02]  /*34b0*/  MOV R142, 0x1f ;  /* 0x0000001f008e7802 */ /* 0x000fe40000000f00 */
[----:B------:R-:W-:Y:S02]  /*34c0*/  MOV R143, 0xffffffff ;  /* 0xffffffff008f7802 */ /* 0x000fe40000000f00 */
[----:B------:R-:W-:Y:S02]  /*34d0*/  MOV R138, 0x34f0 ;  /* 0x000034f0008a7802 */ /* 0x000fe40000000f00 */
[----:B-----5:R-:W-:Y:S05]  /*34e0*/  CALL.REL.NOINC `($__internal_51_$__cuda_sm70_shflsync_bfly_p) ;  /* 0x0000082000007944 */ /* 0x020fea0003c00000 */
[----:B01----:R-:W-:Y:S01]  /*34f0*/  FADD.FTZ R147, R147, R144 ;  /* 0x0000009093937221 */ /* 0x003fe20000010000 */
[----:B------:R-:W-:Y:S01]  /*3500*/  HFMA2.MMA R144, -RZ, RZ, 0, 2.384185791015625e-07 ;  /* 0x00000004ff907435 */ /* 0x000fe200000001ff */
[----:B------:R-:W-:-:S02]  /*3510*/  MOV R142, 0x1f ;  /* 0x0000001f008e7802 */ /* 0x000fc40000000f00 */
[----:B------:R-:W-:Y:S02]  /*3520*/  MOV R143, 0xffffffff ;  /* 0xffffffff008f7802 */ /* 0x000fe40000000f00 */
[----:B------:R-:W-:Y:S02]  /*3530*/  MOV R138, 0x3550 ;  /* 0x00003550008a7802 */ /* 0x000fe40000000f00 */
[----:B------:R-:W-:Y:S05]  /*3540*/  CALL.REL.NOINC `($__internal_51_$__cuda_sm70_shflsync_bfly_p) ;  /* 0x000007c000007944 */ /* 0x000fea0003c00000 */
[----:B01----:R-:W-:Y:S01]  /*3550*/  FADD.FTZ R147, R147, R144 ;  /* 0x0000009093937221 */ /* 0x003fe20000010000 */
[----:B------:R-:W-:Y:S01]  /*3560*/  HFMA2.MMA R144, -RZ, RZ, 0, 4.76837158203125e-07 ;  /* 0x00000008ff907435 */ /* 0x000fe200000001ff */
[----:B------:R-:W-:Y:S02]  /*3570*/  MOV R142, 0x1f ;  /* 0x0000001f008e7802 */ /* 0x000fe40000000f00 */
[----:B------:R-:W-:Y:S02]  /*3580*/  MOV R143, 0xffffffff ;  /* 0xffffffff008f7802 */ /* 0x000fe40000000f00 */
[----:B------:R-:W-:Y:S02]  /*3590*/  MOV R138, 0x35b0 ;  /* 0x000035b0008a7802 */ /* 0x000fe40000000f00 */
[----:B------:R-:W-:Y:S05]  /*35a0*/  CALL.REL.NOINC `($__internal_51_$__cuda_sm70_shflsync_bfly_p) ;  /* 0x0000076000007944 */ /* 0x000fea0003c00000 */
[----:B01----:R-:W-:Y:S01]  /*35b0*/  FADD.FTZ R147, R147, R144 ;  /* 0x0000009093937221 */ /* 0x003fe20000010000 */
[----:B------:R-:W-:Y:S01]  /*35c0*/  HFMA2.MMA R144, -RZ, RZ, 0, 9.5367431640625e-07 ;  /* 0x00000010ff907435 */ /* 0x000fe200000001ff */
[----:B------:R-:W-:-:S02]  /*35d0*/  MOV R142, 0x1f ;  /* 0x0000001f008e7802 */ /* 0x000fc40000000f00 */
[----:B------:R-:W-:Y:S02]  /*35e0*/  MOV R143, 0xffffffff ;  /* 0xffffffff008f7802 */ /* 0x000fe40000000f00 */
[----:B------:R-:W-:Y:S02]  /*35f0*/  MOV R138, 0x3610 ;  /* 0x00003610008a7802 */ /* 0x000fe40000000f00 */
[----:B------:R-:W-:Y:S05]  /*3600*/  CALL.REL.NOINC `($__internal_51_$__cuda_sm70_shflsync_bfly_p) ;  /* 0x0000070000007944 */ /* 0x000fea0003c00000 */
        /* <DEDUP_REMOVED lines=86> */
[----:B------:R-:W-:Y:S05]  /*3b70*/  CALL.REL.NOINC `($__internal_51_$__cuda_sm70_shflsync_bfly_p) ;  /* 0x0000019000007944 */ /* 0x000fea0003c00000 */
[----:B01----:R-:W-:Y:S01]  /*3b80*/  FADD.FTZ R147, R147, R144 ;  /* 0x0000009093937221 */ /* 0x003fe20000010000 */
[----:B------:R-:W-:Y:S01]  /*3b90*/  HFMA2.MMA R144, -RZ, RZ, 0, 1.1920928955078125e-07 ;  /* 0x00000002ff907435 */ /* 0x000fe200000001ff */
[----:B------:R-:W-:Y:S02]  /*3ba0*/  MOV R142, 0x1f ;  /* 0x0000001f008e7802 */ /* 0x000fe40000000f00 */
[----:B------:R-:W-:Y:S02]  /*3bb0*/  MOV R143, 0xffffffff ;  /* 0xffffffff008f7802 */ /* 0x000fe40000000f00 */
[----:B------:R-:W-:Y:S02]  /*3bc0*/  MOV R138, 0x3be0 ;  /* 0x00003be0008a7802 */ /* 0x000fe40000000f00 */
[----:B------:R-:W-:Y:S05]  /*3bd0*/  CALL.REL.NOINC `($__internal_51_$__cuda_sm70_shflsync_bfly_p) ;  /* 0x0000013000007944 */ /* 0x000fea0003c00000 */
[----:B01----:R-:W-:Y:S01]  /*3be0*/  FADD.FTZ R147, R147, R144 ;  /* 0x0000009093937221 */ /* 0x003fe20000010000 */
[----:B------:R-:W-:Y:S01]  /*3bf0*/  HFMA2.MMA R144, -RZ, RZ, 0, 2.384185791015625e-07 ;  /* 0x00000004ff907435 */ /* 0x000fe200000001ff */
[----:B------:R-:W-:Y:S02]  /*3c00*/  MOV R142, 0x1f ;  /* 0x0000001f008e7802 */ /* 0x000fe40000000f00 */
[----:B------:R-:W-:-:S02]  /*3c10*/  MOV R143, 0xffffffff ;  /* 0xffffffff008f7802 */ /* 0x000fc40000000f00 */
        /* <DEDUP_REMOVED lines=10> */
[----:B------:R-:W-:Y:S02]  /*3cc0*/  MOV R142, 0x1f ;  /* 0x0000001f008e7802 */ /* 0x000fe40000000f00 */
[----:B------:R-:W-:-:S02]  /*3cd0*/  MOV R143, 0xffffffff ;  /* 0xffffffff008f7802 */ /* 0x000fc40000000f00 */
[----:B------:R-:W-:Y:S02]  /*3ce0*/  MOV R138, 0x3d00 ;  /* 0x00003d00008a7802 */ /* 0x000fe40000000f00 */
[----:B------:R-:W-:Y:S05]  /*3cf0*/  CALL.REL.NOINC `($__internal_51_$__cuda_sm70_shflsync_bfly_p) ;  /* 0x0000001000007944 */ /* 0x000fea0003c00000 */
[----:B01----:R-:W-:Y:S05]  /*3d00*/  BRA `(.L_x_20152) ;  /* 0xffffec4000007947 */ /* 0x003fea000383ffff */
        .weak           $__internal_51_$__cuda_sm70_shflsync_bfly_p
        .type           $__internal_51_$__cuda_sm70_shflsync_bfly_p,@function
        .size           $__internal_51_$__cuda_sm70_shflsync_bfly_p,(.L_x_33029 - $__internal_51_$__cuda_sm70_shflsync_bfly_p)
$__internal_51_$__cuda_sm70_shflsync_bfly_p:
[----:B------:R-:W-:Y:S01]  /*3d10*/  HFMA2.MMA R139, -RZ, RZ, 0, 0 ;  /* 0x00000000ff8b7435 */ /* 0x000fe200000001ff */
[----:B------:R-:W-:Y:S04]  /*3d20*/  WARPSYNC R143 ;  /* 0x0000008f00007348 */ /* 0x000fe80003800000 */
[----:B------:R0:W1:Y:S01]  /*3d30*/  SHFL.BFLY PT, R144, R147, R144, R142 ;  /* 0x0c00009093907389 */ /* 0x00006200000e008e */
[----:B------:R-:W-:Y:S05]  /*3d40*/  RET.REL.NODEC R138 `(_ZN10layer_norm31ln_parallel_residual_fwd_kernelINS_13Kernel_traitsI6__halfS2_fS2_fjLj1280ELj1ELj4ELj1ELj16ENS_18Kernel_traits_baseILj1280ES2_S2_fS2_fjLj128EEEEELb0ELb1ELb1EEEvNS_9FwdParamsE) ;  /* 0xffffc2b08a007950 */ /* 0x000fea0003c3ffff */
.L_x_20153:
        /* <DEDUP_REMOVED lines=11> */
.L_x_33029:


//--------------------- .text._ZN10layer_norm31ln_parallel_residual_fwd_kernelINS_13Kernel_traitsI6__halfS2_fS2_fjLj1280ELj1ELj4ELj1ELj16ENS_18Kernel_traits_baseILj1280ES2_S2_fS2_fjLj128EEEEELb1ELb0ELb0EEEvNS_9FwdParamsE --------------------------
	.section	.text._ZN10layer_norm31ln_parallel_residual_fwd_kernelINS_13Kernel_traitsI6__halfS2_fS2_fjLj1280ELj1ELj4ELj1ELj16ENS_18Kernel_traits_baseILj1280ES2_S2_fS2_fjLj128EEEEELb1ELb0ELb0EEEvNS_9FwdParamsE,"ax",@progbits
	.sectioninfo	@"SHI_REGISTERS=254"
	.align	128
        .global         _ZN10layer_norm31ln_parallel_residual_fwd_kernelINS_13Kernel_traitsI6__halfS2_fS2_fjLj1280ELj1ELj4ELj1ELj16ENS_18Kernel_traits_baseILj1280ES2_S2_fS2_fjLj128EEEEELb1ELb0ELb0EEEvNS_9FwdParamsE
        .type           _ZN10layer_norm31ln_parallel_residual_fwd_kernelINS_13Kernel_traitsI6__halfS2_fS2_fjLj1280ELj1ELj4ELj1ELj16ENS_18Kernel_traits_baseILj1280ES2_S2_fS2_fjLj128EEEEELb1ELb0ELb0EEEvNS_9FwdParamsE,@function
        .size           _ZN10layer_norm31ln_parallel_residual_fwd_kernelINS_13Kernel_traitsI6__halfS2_fS2_fjLj1280ELj1ELj4ELj1ELj16ENS_18Kernel_traits_baseILj1280ES2_S2_fS2_fjLj128EEEEELb1ELb0ELb0EEEvNS_9FwdParamsE,(.L_x_33030 - _ZN10layer_norm31ln_parallel_residual_fwd_kernelINS_13Kernel_traitsI6__halfS2_fS2_fjLj1280ELj1ELj4ELj1ELj16ENS_18Kernel_traits_baseILj1280ES2_S2_fS2_fjLj128EEEEELb1ELb0ELb0EEEvNS_9FwdParamsE)
        .other          _ZN10layer_norm31ln_parallel_residual_fwd_kernelINS_13Kernel_traitsI6__halfS2_fS2_fjLj1280ELj1ELj4ELj1ELj16ENS_18Kernel_traits_baseILj1280ES2_S2_fS2_fjLj128EEEEELb1ELb0ELb0EEEvNS_9FwdParamsE,@"STO_CUDA_ENTRY STV_DEFAULT"
_ZN10layer_norm31ln_parallel_residual_fwd_kernelINS_13Kernel_traitsI6__halfS2_fS2_fjLj1280ELj1ELj4ELj1ELj16ENS_18Kernel_traits_baseILj1280ES2_S2_fS2_fjLj128EEEEELb1ELb0ELb0EEEvNS_9FwdParamsE:
.text._ZN10layer_norm31ln_parallel_residual_fwd_kernelINS_13Kernel_traitsI6__halfS2_fS2_fjLj1280ELj1ELj4ELj1ELj16ENS_18Kernel_traits_baseILj1280ES2_S2_fS2_fjLj128EEEEELb1ELb0ELb0EEEvNS_9FwdParamsE:
        /* <DEDUP_REMOVED lines=113> */
.L_x_20155:
[----:B------:R-:W-:Y:S05]  /*0710*/  BSYNC B0 ;  /* 0x0000000000007941 */ /* 0x000fea0003800000 */
.L_x_20154:
        /* <DEDUP_REMOVED lines=25> */
.L_x_20157:
[----:B------:R-:W-:Y:S05]  /*08b0*/  BSYNC B0 ;  /* 0x0000000000007941 */ /* 0x000fea0003800000 */
.L_x_20156:
        /* <DEDUP_REMOVED lines=25> */
.L_x_20159:
[----:B------:R-:W-:Y:S05]  /*0a50*/  BSYNC B0 ;  /* 0x0000000000007941 */ /* 0x000fea0003800000 */
.L_x_20158:
        /* <DEDUP_REMOVED lines=25> */
.L_x_20161:
[----:B------:R-:W-:Y:S05]  /*0bf0*/  BSYNC B0 ;  /* 0x0000000000007941 */ /* 0x000fea0003800000 */
.L_x_20160:
        /* <DEDUP_REMOVED lines=33> */
.L_x_20163:
[----:B0-----:R-:W-:Y:S05]  /*0e10*/  BSYNC B0 ;  /* 0x0000000000007941 */ /* 0x001fea0003800000 */
.L_x_20162:
[----:B------:R-:W-:Y:S02]  /*0e20*/  ISETP.GE.AND P0, PT, R42, c[0x0][0x164], PT ;  /* 0x000059002a007a0c */ /* 0x000fe40003f06270 */
[----:B------:R-:W-:Y:S02]  /*0e30*/  LOP3.LUT R240, R21, UR23, R240, 0x96, !PT ;  /* 0x0000001715f07c12 */ /* 0x000fe4000f8e96f0 */
[----:B------:R-:W-:-:S09]  /*0e40*/  LOP3.LUT R242, R15, UR24, R242, 0x96, !PT ;  /* 0x000000180ff27c12 */ /* 0x000fd2000f8e96f2 */
[----:B------:R-:W-:Y:S05]  /*0e50*/  @P0 EXIT ;  /* 0x000000000000094d */ /* 0x000fea0003800000 */
[--C-:B-----5:R-:W-:Y:S01]  /*0e60*/  HADD2.F32 R212, -RZ, R49.reuse.H0_H0 ;  /* 0x20000031ffd47230 */ /* 0x120fe20000004100 */
[----:B------:R-:W-:Y:S01]  /*0e70*/  IMAD R237, R224, -0x2daee0ad, RZ ;  /* 0xd2511f53e0ed7824 */ /* 0x000fe200078e02ff */
[----:B------:R-:W-:Y:S01]  /*0e80*/  HADD2.F32 R215, -RZ, R49.H1_H1 ;  /* 0x30000031ffd77230 */ /* 0x000fe20000004100 */
[----:B------:R-:W-:Y:S01]  /*0e90*/  IMAD R49, R223, -0x326172a9, RZ ;  /* 0xcd9e8d57df317824 */ /* 0x000fe200078e02ff */
[--C-:B------:R-:W-:Y:S01]  /*0ea0*/  HADD2.F32 R40, -RZ, R32.reuse.H0_H0 ;  /* 0x20000020ff287230 */ /* 0x100fe20000004100 */
[----:B------:R-:W-:Y:S01]  /*0eb0*/  IMAD.HI.U32 R236, R242, -0x326172a9, RZ ;  /* 0xcd9e8d57f2ec7827 */ /* 0x000fe200078e00ff */
[----:B------:R-:W-:Y:S01]  /*0ec0*/  HADD2.F32 R41, -RZ, R32.H1_H1 ;  /* 0x30000020ff297230 */ /* 0x000fe20000004100 */
[----:B------:R-:W-:Y:S01]  /*0ed0*/  BSSY B0, `(.L_x_20164) ;  /* 0x0001e55000007945 */ /* 0x000fe20003800000 */
[--C-:B------:R-:W-:Y:S01]  /*0ee0*/  HADD2.F32 R38, -RZ, R33.reuse.H0_H0 ;  /* 0x20000021ff267230 */ /* 0x100fe20000004100 */
[----:B------:R-:W-:Y:S01]  /*0ef0*/  IMAD.WIDE.U32 R240, R240, -0x2daee0ad, RZ ;  /* 0xd2511f53f0f07825 */ /* 0x000fe200078e00ff */
[----:B------:R-:W-:Y:S01]  /*0f00*/  HADD2.F32 R39, -RZ, R33.H1_H1 ;  /* 0x30000021ff277230 */ /* 0x000fe20000004100 */
[----:B------:R-:W-:Y:S01]  /*0f10*/  LOP3.LUT R236, R236, UR25, R49, 0x96, !PT ;  /* 0x00000019ecec7c12 */ /* 0x000fe2000f8e9631 */
[--C-:B------:R-:W-:Y:S01]  /*0f20*/  HADD2.F32 R36, -RZ, R34.reuse.H0_H0 ;  /* 0x20000022ff247230 */ /* 0x100fe20000004100 */
[----:B------:R-:W-:Y:S01]  /*0f30*/  LOP3.LUT R239, R226, 0x3, RZ, 0xc0, !PT ;  /* 0x00000003e2ef7812 */ /* 0x000fe200078ec0ff */
[----:B------:R-:W-:Y:S01]  /*0f40*/  HADD2.F32 R37, -RZ, R34.H1_H1 ;  /* 0x30000022ff257230 */ /* 0x000fe20000004100 */
[----:B------:R-:W-:Y:S01]  /*0f50*/  LOP3.LUT R237, R241, UR26, R237, 0x96, !PT ;  /* 0x0000001af1ed7c12 */ /* 0x000fe2000f8e96ed */
        /* <DEDUP_REMOVED lines=19> */
[----:B------:R-:W-:Y:S02]  /*1090*/  HADD2.F32 R32, -RZ, R8.H1_H1 ;  /* 0x30000008ff207230 */ /* 0x000fe40000004100 */
[--C-:B------:R-:W-:Y:S02]  /*10a0*/  HADD2.F32 R31, -RZ, R9.reuse.H0_H0 ;  /* 0x20000009ff1f7230 */ /* 0x100fe40000004100 */
[----:B------:R-:W-:Y:S02]  /*10b0*/  HADD2.F32 R30, -RZ, R9.H1_H1 ;  /* 0x30000009ff1e7230 */ /* 0x000fe40000004100 */
        /* <DEDUP_REMOVED lines=10> */
[--C-:B------:R-:W-:Y:S02]  /*1160*/  HADD2.F32 R106, -RZ, R107.reuse.H0_H0 ;  /* 0x2000006bff6a7230 */ /* 0x100fe40000004100 */
        /* <DEDUP_REMOVED lines=122> */
.L_x_20832:
        /* <DEDUP_REMOVED lines=38> */
.L_x_20168:
[----:B0-----:R-:W-:Y:S02]  /*1b70*/  IMAD.MOV.U32 R110, RZ, RZ, R242 ;  /* 0x000000ffff6e7224 */ /* 0x001fe400078e00f2 */
.L_x_20169:
[----:B------:R-:W-:Y:S05]  /*1b80*/  BSYNC B2 ;  /* 0x0000000000027941 */ /* 0x000fea0003800000 */
.L_x_20167:
        /* <DEDUP_REMOVED lines=16> */
.L_x_20173:
[----:B------:R-:W-:Y:S05]  /*1c90*/  BSYNC B3 ;  /* 0x0000000000037941 */ /* 0x000fea0003800000 */
.L_x_20172:
        /* <DEDUP_REMOVED lines=42> */
.L_x_20171:
[----:B------:R-:W-:Y:S05]  /*1f40*/  BSYNC B2 ;  /* 0x0000000000027941 */ /* 0x000fea0003800000 */
.L_x_20170:
        /* <DEDUP_REMOVED lines=17> */
.L_x_20174:
        /* <DEDUP_REMOVED lines=12> */
.L_x_20177:
[----:B------:R-:W-:Y:S02]  /*2120*/  IMAD.MOV.U32 R61, RZ, RZ, R242 ;  /* 0x000000ffff3d7224 */ /* 0x000fe400078e00f2 */
.L_x_20178:
[----:B------:R-:W-:Y:S05]  /*2130*/  BSYNC B2 ;  /* 0x0000000000027941 */ /* 0x000fea0003800000 */
.L_x_20176:
        /* <DEDUP_REMOVED lines=16> */
.L_x_20182:
[----:B------:R-:W-:Y:S05]  /*2240*/  BSYNC B3 ;  /* 0x0000000000037941 */ /* 0x000fea0003800000 */
.L_x_20181:
        /* <DEDUP_REMOVED lines=42> */
.L_x_20180:
[----:B------:R-:W-:Y:S05]  /*24f0*/  BSYNC B2 ;  /* 0x0000000000027941 */ /* 0x000fea0003800000 */
.L_x_20179:
[----:B------:R-:W0:Y:S01]  /*2500*/  I2F.U32 R102, R61 ;  /* 0x0000003d00667306 */ /* 0x000e220000201000 */
[----:B------:R-:W-:-:S05]  /*2510*/  HADD2.F32 R63, -RZ, R48.H0_H0 ;  /* 0x20000030ff3f7230 */ /* 0x000fca0000004100 */
[----:B------:R-:W-:Y:S02]  /*2520*/  FMUL.FTZ R63, R63, c[0x0][0x1e8] ;  /* 0x00007a003f3f7a20 */ /* 0x000fe40000410000 */
[----:B0-----:R-:W-:-:S05]  /*2530*/  FFMA.FTZ R102, R102, R101, 1.1641532182693481445e-10 ;  /* 0x2f00000066667423 */ /* 0x001fca0000010065 */
[----:B------:R-:W-:-:S04]  /*2540*/  FSETP.GTU.FTZ.AND P2, PT, R102, c[0x0][0x1e4], PT ;  /* 0x0000790066007a0b */ /* 0x000fc80003f5c000 */
[----:B------:R-:W-:Y:S02]  /*2550*/  FSEL R63, R63, RZ, !P2 ;  /* 0x000000ff3f3f7208 */ /* 0x000fe40005000000 */
[----:B------:R-:W-:-:S03]  /*2560*/  SEL R234, RZ, 0x1, P2 ;  /* 0x00000001ffea7807 */ /* 0x000fc60001000000 */
[----:B------:R-:W-:-:S04]  /*2570*/  FADD.FTZ R60, R63, R60 ;  /* 0x0000003c3f3c7221 */ /* 0x000fc80000010000 */
[----:B------:R-:W-:Y:S02]  /*2580*/  @P0 FADD.FTZ R60, R52, R60 ;  /* 0x0000003c343c0221 */ /* 0x000fe40000010000 */
.L_x_20175:
        /* <DEDUP_REMOVED lines=12> */
.L_x_20184:
[----:B------:R-:W-:Y:S02]  /*2650*/  IMAD.MOV.U32 R239, RZ, RZ, R242 ;  /* 0x000000ffffef7224 */ /* 0x000fe400078e00f2 */
.L_x_20185:
[----:B------:R-:W-:Y:S05]  /*2660*/  BSYNC B2 ;  /* 0x0000000000027941 */ /* 0x000fea0003800000 */
.L_x_20183:
        /* <DEDUP_REMOVED lines=16> */
.L_x_20189:
[----:B------:R-:W-:Y:S05]  /*2770*/  BSYNC B3 ;  /* 0x0000000000037941 */ /* 0x000fea0003800000 */
.L_x_20188:
        /* <DEDUP_REMOVED lines=42> */
.L_x_20187:
[----:B------:R-:W-:Y:S05]  /*2a20*/  BSYNC B2 ;  /* 0x0000000000027941 */ /* 0x000fea0003800000 */
.L_x_20186:
        /* <DEDUP_REMOVED lines=14> */
.L_x_20190:
        /* <DEDUP_REMOVED lines=12> */
.L_x_20193:
[----:B------:R-:W-:Y:S02]  /*2bd0*/  IMAD.MOV.U32 R64, RZ, RZ, R242 ;  /* 0x000000ffff407224 */ /* 0x000fe400078e00f2 */
.L_x_20194:
[----:B------:R-:W-:Y:S05]  /*2be0*/  BSYNC B2 ;  /* 0x0000000000027941 */ /* 0x000fea0003800000 */
.L_x_20192:
        /* <DEDUP_REMOVED lines=16> */
.L_x_20198:
[----:B------:R-:W-:Y:S05]  /*2cf0*/  BSYNC B3 ;  /* 0x0000000000037941 */ /* 0x000fea0003800000 */
.L_x_20197:
        /* <DEDUP_REMOVED lines=42> */
.L_x_20196:
[----:B------:R-:W-:Y:S05]  /*2fa0*/  BSYNC B2 ;  /* 0x0000000000027941 */ /* 0x000fea0003800000 */
.L_x_20195:
[----:B------:R-:W0:Y:S01]  /*2fb0*/  I2F.U32 R64, R64 ;  /* 0x0000004000407306 */ /* 0x000e220000201000 */
[----:B------:R-:W-:-:S05]  /*2fc0*/  HADD2.F32 R102, -RZ, R48.H1_H1 ;  /* 0x30000030ff667230 */ /* 0x000fca0000004100 */
[----:B------:R-:W-:Y:S02]  /*2fd0*/  FMUL.FTZ R102, R102, c[0x0][0x1e8] ;  /* 0x00007a0066667a20 */ /* 0x000fe40000410000 */
[----:B0-----:R-:W-:-:S05]  /*2fe0*/  FFMA.FTZ R63, R64, R101, 1.1641532182693481445e-10 ;  /* 0x2f000000403f7423 */ /* 0x001fca0000010065 */
[----:B------:R-:W-:-:S04]  /*2ff0*/  FSETP.GTU.FTZ.AND P2, PT, R63, c[0x0][0x1e4], PT ;  /* 0x000079003f007a0b */ /* 0x000fc80003f5c000 */
[----:B------:R-:W-:Y:S02]  /*3000*/  FSEL R102, R102, RZ, !P2 ;  /* 0x000000ff66667208 */ /* 0x000fe40005000000 */
[----:B------:R-:W-:-:S03]  /*3010*/  SEL R233, RZ, 0x1, P2 ;  /* 0x00000001ffe97807 */ /* 0x000fc60001000000 */
[----:B------:R-:W-:-:S04]  /*3020*/  FADD.FTZ R61, R102, R61 ;  /* 0x0000003d663d7221 */ /* 0x000fc80000010000 */
[----:B------:R-:W-:Y:S02]  /*3030*/  @P0 FADD.FTZ R61, R53, R61 ;  /* 0x0000003d353d0221 */ /* 0x000fe40000010000 */
.L_x_20191:
        /* <DEDUP_REMOVED lines=12> */
.L_x_20200:
[----:B------:R-:W-:Y:S02]  /*3100*/  IMAD.MOV.U32 R64, RZ, RZ, R242 ;  /* 0x000000ffff407224 */ /* 0x000fe400078e00f2 */
.L_x_20201:
[----:B------:R-:W-:Y:S05]  /*3110*/  BSYNC B2 ;  /* 0x0000000000027941 */ /* 0x000fea0003800000 */
.L_x_20199:
        /* <DEDUP_REMOVED lines=16> */
.L_x_20205:
[----:B------:R-:W-:Y:S05]  /*3220*/  BSYNC B3 ;  /* 0x0000000000037941 */ /* 0x000fea0003800000 */
.L_x_20204:
        /* <DEDUP_REMOVED lines=41> */
[----:B------:R-:W-:Y:S02]  /*34c0*/  LOP3.LUT R237, R241, UR26, R62, 0x96, !PT ;  /* 0x0000001af1ed7c12 */ /* 0x000fe4000f8e963e */
.L_x_20203:
[----:B------:R-:W-:Y:S05]  /*34d0*/  BSYNC B2 ;  /* 0x0000000000027941 */ /* 0x000fea0003800000 */
.L_x_20202:
        /* <DEDUP_REMOVED lines=14> */
.L_x_20206:
        /* <DEDUP_REMOVED lines=12> */
.L_x_20209:
[----:B------:R-:W-:Y:S02]  /*3680*/  IMAD.MOV.U32 R63, RZ, RZ, R242 ;  /* 0x000000ffff3f7224 */ /* 0x000fe400078e00f2 */
.L_x_20210:
[----:B------:R-:W-:Y:S05]  /*3690*/  BSYNC B2 ;  /* 0x0000000000027941 */ /* 0x000fea0003800000 */
.L_x_20208:
        /* <DEDUP_REMOVED lines=16> */
.L_x_20214:
[----:B------:R-:W-:Y:S05]  /*37a0*/  BSYNC B3 ;  /* 0x0000000000037941 */ /* 0x000fea0003800000 */
.L_x_20213:
        /* <DEDUP_REMOVED lines=42> */
.L_x_20212:
[----:B------:R-:W-:Y:S05]  /*3a50*/  BSYNC B2 ;  /* 0x0000000000027941 */ /* 0x000fea0003800000 */
.L_x_20211:
        /* <DEDUP_REMOVED lines=9> */
.L_x_20207:
        /* <DEDUP_REMOVED lines=12> */
.L_x_20216:
[----:B------:R-:W-:Y:S02]  /*3bb0*/  IMAD.MOV.U32 R64, RZ, RZ, R242 ;  /* 0x000000ffff407224 */ /* 0x000fe400078e00f2 */
.L_x_20217:
[----:B------:R-:W-:Y:S05]  /*3bc0*/  BSYNC B2 ;  /* 0x0000000000027941 */ /* 0x000fea0003800000 */
.L_x_20215:
        /* <DEDUP_REMOVED lines=16> */
.L_x_20221:
[----:B------:R-:W-:Y:S05]  /*3cd0*/  BSYNC B3 ;  /* 0x0000000000037941 */ /* 0x000fea0003800000 */
.L_x_20220:
        /* <DEDUP_REMOVED lines=42> */
.L_x_20219:
[----:B------:R-:W-:Y:S05]  /*3f80*/  BSYNC B2 ;  /* 0x0000000000027941 */ /* 0x000fea0003800000 */
.L_x_20218:
        /* <DEDUP_REMOVED lines=14> */
.L_x_20222:
        /* <DEDUP_REMOVED lines=12> */
.L_x_20225:
[----:B------:R-:W-:Y:S02]  /*4130*/  IMAD.MOV.U32 R239, RZ, RZ, R242 ;  /* 0x000000ffffef7224 */ /* 0x000fe400078e00f2 */
.L_x_20226:
[----:B------:R-:W-:Y:S05]  /*4140*/  BSYNC B2 ;  /* 0x0000000000027941 */ /* 0x000fea0003800000 */
.L_x_20224:
        /* <DEDUP_REMOVED lines=16> */
.L_x_20230:
[----:B------:R-:W-:Y:S05]  /*4250*/  BSYNC B3 ;  /* 0x0000000000037941 */ /* 0x000fea0003800000 */
.L_x_20229:
        /* <DEDUP_REMOVED lines=42> */
.L_x_20228:
[----:B------:R-:W-:Y:S05]  /*4500*/  BSYNC B2 ;  /* 0x0000000000027941 */ /* 0x000fea0003800000 */
.L_x_20227:
        /* <DEDUP_REMOVED lines=9> */
.L_x_20223:
        /* <DEDUP_REMOVED lines=12> */
.L_x_20232:
[----:B------:R-:W-:Y:S02]  /*4660*/  IMAD.MOV.U32 R110, RZ, RZ, R242 ;  /* 0x000000ffff6e7224 */ /* 0x000fe400078e00f2 */
.L_x_20233:
[----:B------:R-:W-:Y:S05]  /*4670*/  BSYNC B2 ;  /* 0x0000000000027941 */ /* 0x000fea0003800000 */
.L_x_20231:
        /* <DEDUP_REMOVED lines=16> */
.L_x_20237:
[----:B------:R-:W-:Y:S05]  /*4780*/  BSYNC B3 ;  /* 0x0000000000037941 */ /* 0x000fea0003800000 */
.L_x_20236:
        /* <DEDUP_REMOVED lines=42> */
.L_x_20235:
[----:B------:R-:W-:Y:S05]  /*4a30*/  BSYNC B2 ;  /* 0x0000000000027941 */ /* 0x000fea0003800000 */
.L_x_20234:
        /* <DEDUP_REMOVED lines=12> */
.L_x_20238:
        /* <DEDUP_REMOVED lines=12> */
.L_x_20241:
[----:B------:R-:W-:Y:S02]  /*4bc0*/  IMAD.MOV.U32 R65, RZ, RZ, R242 ;  /* 0x000000ffff417224 */ /* 0x000fe400078e00f2 */
.L_x_20242:
[----:B------:R-:W-:Y:S05]  /*4bd0*/  BSYNC B2 ;  /* 0x0000000000027941 */ /* 0x000fea0003800000 */
.L_x_20240:
        /* <DEDUP_REMOVED lines=16> */
.L_x_20246:
[----:B------:R-:W-:Y:S05]  /*4ce0*/  BSYNC B3 ;  /* 0x0000000000037941 */ /* 0x000fea0003800000 */
.L_x_20245:
        /* <DEDUP_REMOVED lines=42> */
.L_x_20244:
[----:B------:R-:W-:Y:S05]  /*4f90*/  BSYNC B2 ;  /* 0x0000000000027941 */ /* 0x000fea0003800000 */
.L_x_20243:
        /* <DEDUP_REMOVED lines=9> */
.L_x_20239:
        /* <DEDUP_REMOVED lines=12> */
.L_x_20248:
[----:B------:R-:W-:Y:S02]  /*50f0*/  IMAD.MOV.U32 R239, RZ, RZ, R242 ;  /* 0x000000ffffef7224 */ /* 0x000fe400078e00f2 */
.L_x_20249:
[----:B------:R-:W-:Y:S05]  /*5100*/  BSYNC B2 ;  /* 0x0000000000027941 */ /* 0x000fea0003800000 */
.L_x_20247:
        /* <DEDUP_REMOVED lines=16> */
.L_x_20253:
[----:B------:R-:W-:Y:S05]  /*5210*/  BSYNC B3 ;  /* 0x0000000000037941 */ /* 0x000fea0003800000 */
.L_x_20252:
        /* <DEDUP_REMOVED lines=42> */
.L_x_20251:
[----:B------:R-:W-:Y:S05]  /*54c0*/  BSYNC B2 ;  /* 0x0000000000027941 */ /* 0x000fea0003800000 */
.L_x_20250:
        /* <DEDUP_REMOVED lines=12> */
.L_x_20254:
        /* <DEDUP_REMOVED lines=12> */
.L_x_20257:
[----:B------:R-:W-:Y:S02]  /*5650*/  IMAD.MOV.U32 R66, RZ, RZ, R242 ;  /* 0x000000ffff427224 */ /* 0x000fe400078e00f2 */
.L_x_20258:
[----:B------:R-:W-:Y:S05]  /*5660*/  BSYNC B2 ;  /* 0x0000000000027941 */ /* 0x000fea0003800000 */
.L_x_20256:
        /* <DEDUP_REMOVED lines=16> */
.L_x_20262:
[----:B------:R-:W-:Y:S05]  /*5770*/  BSYNC B3 ;  /* 0x0000000000037941 */ /* 0x000fea0003800000 */
.L_x_20261:
        /* <DEDUP_REMOVED lines=42> */
.L_x_20260:
[----:B------:R-:W-:Y:S05]  /*5a20*/  BSYNC B2 ;  /* 0x0000000000027941 */ /* 0x000fea0003800000 */
.L_x_20259:
        /* <DEDUP_REMOVED lines=9> */
.L_x_20255:
        /* <DEDUP_REMOVED lines=12> */
.L_x_20264:
[----:B------:R-:W-:Y:S02]  /*5b80*/  IMAD.MOV.U32 R239, RZ, RZ, R242 ;  /* 0x000000ffffef7224 */ /* 0x000fe400078e00f2 */
.L_x_20265:
[----:B------:R-:W-:Y:S05]  /*5b90*/  BSYNC B2 ;  /* 0x0000000000027941 */ /* 0x000fea0003800000 */
.L_x_20263:
        /* <DEDUP_REMOVED lines=16> */
.L_x_20269:
[----:B------:R-:W-:Y:S05]  /*5ca0*/  BSYNC B3 ;  /* 0x0000000000037941 */ /* 0x000fea0003800000 */
.L_x_20268:
        /* <DEDUP_REMOVED lines=42> */
.L_x_20267:
[----:B------:R-:W-:Y:S05]  /*5f50*/  BSYNC B2 ;  /* 0x0000000000027941 */ /* 0x000fea0003800000 */
.L_x_20266:
        /* <DEDUP_REMOVED lines=12> */
.L_x_20270:
        /* <DEDUP_REMOVED lines=12> */
.L_x_20273:
[----:B------:R-:W-:Y:S02]  /*60e0*/  IMAD.MOV.U32 R239, RZ, RZ, R242 ;  /* 0x000000ffffef7224 */ /* 0x000fe400078e00f2 */
.L_x_20274:
[----:B------:R-:W-:Y:S05]  /*60f0*/  BSYNC B2 ;  /* 0x0000000000027941 */ /* 0x000fea0003800000 */
.L_x_20272:
        /* <DEDUP_REMOVED lines=16> */
.L_x_20278:
[----:B------:R-:W-:Y:S05]  /*6200*/  BSYNC B3 ;  /* 0x0000000000037941 */ /* 0x000fea0003800000 */
.L_x_20277:
        /* <DEDUP_REMOVED lines=42> */
.L_x_20276:
[----:B------:R-:W-:Y:S05]  /*64b0*/  BSYNC B2 ;  /* 0x0000000000027941 */ /* 0x000fea0003800000 */
.L_x_20275:
        /* <DEDUP_REMOVED lines=9> */
.L_x_20271:
        /* <DEDUP_REMOVED lines=12> */
.L_x_20280:
[----:B------:R-:W-:Y:S02]  /*6610*/  IMAD.MOV.U32 R239, RZ, RZ, R242 ;  /* 0x000000ffffef7224 */ /* 0x000fe400078e00f2 */
.L_x_20281:
[----:B------:R-:W-:Y:S05]  /*6620*/  BSYNC B2 ;  /* 0x0000000000027941 */ /* 0x000fea0003800000 */
.L_x_20279:
        /* <DEDUP_REMOVED lines=16> */
.L_x_20285:
[----:B------:R-:W-:Y:S05]  /*6730*/  BSYNC B3 ;  /* 0x0000000000037941 */ /* 0x000fea0003800000 */
.L_x_20284:
        /* <DEDUP_REMOVED lines=42> */
.L_x_20283:
[----:B------:R-:W-:Y:S05]  /*69e0*/  BSYNC B2 ;  /* 0x0000000000027941 */ /* 0x000fea0003800000 */
.L_x_20282:
        /* <DEDUP_REMOVED lines=12> */
.L_x_20286:
        /* <DEDUP_REMOVED lines=12> */
.L_x_20289:
[----:B------:R-:W-:Y:S02]  /*6b70*/  IMAD.MOV.U32 R244, RZ, RZ, R242 ;  /* 0x000000fffff47224 */ /* 0x000fe400078e00f2 */
.L_x_20290:
[----:B------:R-:W-:Y:S05]  /*6b80*/  BSYNC B2 ;  /* 0x0000000000027941 */ /* 0x000fea0003800000 */
.L_x_20288:
        /* <DEDUP_REMOVED lines=16> */
.L_x_20294:
[----:B------:R-:W-:Y:S05]  /*6c90*/  BSYNC B3 ;  /* 0x0000000000037941 */ /* 0x000fea0003800000 */
.L_x_20293:
        /* <DEDUP_REMOVED lines=42> */
.L_x_20292:
[----:B------:R-:W-:Y:S05]  /*6f40*/  BSYNC B2 ;  /* 0x0000000000027941 */ /* 0x000fea0003800000 */
.L_x_20291:
[----:B------:R-:W0:Y:S02]  /*6f50*/  I2F.U32 R102, R244 ;  /* 0x000000f400667306 */ /* 0x000e240000201000 */
[----:B0-----:R-:W-:Y:S01]  /*6f60*/  FFMA.FTZ R102, R102, R101, 1.1641532182693481445e-10 ;  /* 0x2f00000066667423 */ /* 0x001fe20000010065 */
[----:B------:R-:W-:-:S04]  /*6f70*/  HADD2.F32 R101, -RZ, R51.H1_H1 ;  /* 0x30000033ff657230 */ /* 0x000fc80000004100 */
[----:B------:R-:W-:Y:S01]  /*6f80*/  FSETP.GTU.FTZ.AND P1, PT, R102, c[0x0][0x1e4], PT ;  /* 0x0000790066007a0b */ /* 0x000fe20003f3c000 */
[----:B------:R-:W-:-:S03]  /*6f90*/  FMUL.FTZ R101, R101, c[0x0][0x1e8] ;  /* 0x00007a0065657a20 */ /* 0x000fc60000410000 */
[----:B------:R-:W-:Y:S02]  /*6fa0*/  SEL R226, RZ, 0x1, P1 ;  /* 0x00000001ffe27807 */ /* 0x000fe40000800000 */
[----:B------:R-:W-:-:S05]  /*6fb0*/  FSEL R102, R101, RZ, !P1 ;  /* 0x000000ff65667208 */ /* 0x000fca0004800000 */
[----:B------:R-:W-:-:S04]  /*6fc0*/  FADD.FTZ R67, R102, R67 ;  /* 0x0000004366437221 */ /* 0x000fc80000010000 */
[----:B------:R-:W-:Y:S02]  /*6fd0*/  @P0 FADD.FTZ R67, R59, R67 ;  /* 0x000000433b430221 */ /* 0x000fe40000010000 */
.L_x_20287:
        /* <DEDUP_REMOVED lines=17> */
[----:B------:R-:W-:Y:S02]  /*70f0*/  SHF.L.U32 R241, R235, 0x3, RZ ;  /* 0x00000003ebf17819 */ /* 0x000fe400000006ff */
[----:B------:R-:W-:Y:S02]  /*7100*/  LOP3.LUT R103, R103, R101, R109, 0xfe, !PT ;  /* 0x0000006567677212 */ /* 0x000fe400078efe6d */
[----:B------:R-:W-:Y:S02]  /*7110*/  LOP3.LUT R110, R102, R110, R108, 0xfe, !PT ;  /* 0x0000006e666e7212 */ /* 0x000fe400078efe6c */
[----:B------:R-:W-:Y:S02]  /*7120*/  SEL R101, RZ, 0x1, P6 ;  /* 0x00000001ff657807 */ /* 0x000fe40003000000 */
[----:B------:R-:W-:Y:S02]  /*7130*/  LEA.HI.X R245, R235, c[0x0][0x18c], RZ, 0x5, P0 ;  /* 0x00006300ebf57a11 */ /* 0x000fe400000f2cff */
[----:B------:R-:W-:-:S02]  /*7140*/  LOP3.LUT R102, R110, R101, RZ, 0xfc, !PT ;  /* 0x000000656e667212 */ /* 0x000fc400078efcff */
[----:B------:R-:W-:Y:S01]  /*7150*/  SHF.L.U64.HI R101, R235, 0x3, RZ ;  /* 0x00000003eb657819 */ /* 0x000fe200000102ff */
[----:B------:R0:W-:Y:S01]  /*7160*/  STG.E.128 [R244.64], R60 ;  /* 0x0000003cf4007986 */ /* 0x0001e2000c101d06 */
[----:B------:R-:W-:Y:S02]  /*7170*/  IADD3 R108, P0, R241, c[0x0][0x190], RZ ;  /* 0x00006400f16c7a10 */ /* 0x000fe40007f1e0ff */
[----:B------:R-:W-:Y:S01]  /*7180*/  LOP3.LUT P1, RZ, R43, 0x10, RZ, 0xc0, !PT ;  /* 0x000000102bff7812 */ /* 0x000fe2000782c0ff */
[----:B------:R0:W-:Y:S01]  /*7190*/  STG.E.128 [R244.64+0x10], R64 ;  /* 0x00001040f4007986 */ /* 0x0001e2000c101d06 */
[----:B------:R-:W-:-:S05]  /*71a0*/  IADD3.X R109, R101, c[0x0][0x194], RZ, P0, !PT ;  /* 0x00006500656d7a10 */ /* 0x000fca00007fe4ff */
[----:B------:R0:W-:Y:S06]  /*71b0*/  STG.E.64 [R108.64], R102 ;  /* 0x000000666c007986 */ /* 0x0001ec000c101b06 */
        /* <DEDUP_REMOVED lines=21> */
.L_x_20295:
[----:B------:R-:W-:Y:S02]  /*7310*/  IADD3 R101, R235, 0x20, RZ ;  /* 0x00000020eb657810 */ /* 0x000fe40007ffe0ff */
.L_x_20166:
[----:B------:R-:W-:Y:S05]  /*7320*/  BSYNC B1 ;  /* 0x0000000000017941 */ /* 0x000fea0003800000 */
.L_x_20165:
        /* <DEDUP_REMOVED lines=31> */
.L_x_20299:
[----:B-1----:R-:W-:Y:S02]  /*7520*/  IMAD.MOV.U32 R110, RZ, RZ, R242 ;  /* 0x000000ffff6e7224 */ /* 0x002fe400078e00f2 */
.L_x_20300:
[----:B------:R-:W-:Y:S05]  /*7530*/  BSYNC B2 ;  /* 0x0000000000027941 */ /* 0x000fea0003800000 */
.L_x_20298:
        /* <DEDUP_REMOVED lines=16> */
.L_x_20304:
[----:B------:R-:W-:Y:S05]  /*7640*/  BSYNC B3 ;  /* 0x0000000000037941 */ /* 0x000fea0003800000 */
.L_x_20303:
        /* <DEDUP_REMOVED lines=42> */
.L_x_20302:
[----:B------:R-:W-:Y:S05]  /*78f0*/  BSYNC B2 ;  /* 0x0000000000027941 */ /* 0x000fea0003800000 */
.L_x_20301:
        /* <DEDUP_REMOVED lines=17> */
.L_x_20305:
        /* <DEDUP_REMOVED lines=12> */
.L_x_20308:
[----:B------:R-:W-:Y:S02]  /*7ad0*/  IMAD.MOV.U32 R69, RZ, RZ, R242 ;  /* 0x000000ffff457224 */ /* 0x000fe400078e00f2 */
.L_x_20309:
[----:B------:R-:W-:Y:S05]  /*7ae0*/  BSYNC B2 ;  /* 0x0000000000027941 */ /* 0x000fea0003800000 */
.L_x_20307:
        /* <DEDUP_REMOVED lines=16> */
.L_x_20313:
[----:B------:R-:W-:Y:S05]  /*7bf0*/  BSYNC B3 ;  /* 0x0000000000037941 */ /* 0x000fea0003800000 */
.L_x_20312:
        /* <DEDUP_REMOVED lines=42> */
.L_x_20311:
[----:B------:R-:W-:Y:S05]  /*7ea0*/  BSYNC B2 ;  /* 0x0000000000027941 */ /* 0x000fea0003800000 */
.L_x_20310:
        /* <DEDUP_REMOVED lines=9> */
.L_x_20306:
        /* <DEDUP_REMOVED lines=12> */
.L_x_20315:
[----:B------:R-:W-:Y:S02]  /*8000*/  IMAD.MOV.U32 R110, RZ, RZ, R242 ;  /* 0x000000ffff6e7224 */ /* 0x000fe400078e00f2 */
.L_x_20316:
[----:B------:R-:W-:Y:S05]  /*8010*/  BSYNC B2 ;  /* 0x0000000000027941 */ /* 0x000fea0003800000 */
.L_x_20314:
        /* <DEDUP_REMOVED lines=16> */
.L_x_20320:
[----:B------:R-:W-:Y:S05]  /*8120*/  BSYNC B3 ;  /* 0x0000000000037941 */ /* 0x000fea0003800000 */
.L_x_20319:
        /* <DEDUP_REMOVED lines=42> */
.L_x_20318:
[----:B------:R-:W-:Y:S05]  /*83d0*/  BSYNC B2 ;  /* 0x0000000000027941 */ /* 0x000fea0003800000 */
.L_x_20317:
        /* <DEDUP_REMOVED lines=14> */
.L_x_20321:
        /* <DEDUP_REMOVED lines=12> */
.L_x_20324:
[----:B------:R-:W-:Y:S02]  /*8580*/  IMAD.MOV.U32 R72, RZ, RZ, R242 ;  /* 0x000000ffff487224 */ /* 0x000fe400078e00f2 */
.L_x_20325:
[----:B------:R-:W-:Y:S05]  /*8590*/  BSYNC B2 ;  /* 0x0000000000027941 */ /* 0x000fea0003800000 */
.L_x_20323:
        /* <DEDUP_REMOVED lines=16> */
.L_x_20329:
[----:B------:R-:W-:Y:S05]  /*86a0*/  BSYNC B3 ;  /* 0x0000000000037941 */ /* 0x000fea0003800000 */
.L_x_20328:
        /* <DEDUP_REMOVED lines=42> */
.L_x_20327:
[----:B------:R-:W-:Y:S05]  /*8950*/  BSYNC B2 ;  /* 0x0000000000027941 */ /* 0x000fea0003800000 */
.L_x_20326:
        /* <DEDUP_REMOVED lines=9> */
.L_x_20322:
        /* <DEDUP_REMOVED lines=12> */
.L_x_20331:
[----:B------:R-:W-:Y:S02]  /*8ab0*/  IMAD.MOV.U32 R72, RZ, RZ, R242 ;  /* 0x000000ffff487224 */ /* 0x000fe400078e00f2 */
.L_x_20332:
[----:B------:R-:W-:Y:S05]  /*8ac0*/  BSYNC B2 ;  /* 0x0000000000027941 */ /* 0x000fea0003800000 */
.L_x_20330:
        /* <DEDUP_REMOVED lines=16> */
.L_x_20336:
[----:B------:R-:W-:Y:S05]  /*8bd0*/  BSYNC B3 ;  /* 0x0000000000037941 */ /* 0x000fea0003800000 */
.L_x_20335:
        /* <DEDUP_REMOVED lines=42> */
.L_x_20334:
[----:B------:R-:W-:Y:S05]  /*8e80*/  BSYNC B2 ;  /* 0x0000000000027941 */ /* 0x000fea0003800000 */
.L_x_20333:
        /* <DEDUP_REMOVED lines=14> */
.L_x_20337:
        /* <DEDUP_REMOVED lines=12> */
.L_x_20340:
[----:B------:R-:W-:Y:S02]  /*9030*/  IMAD.MOV.U32 R71, RZ, RZ, R242 ;  /* 0x000000ffff477224 */ /* 0x000fe400078e00f2 */
.L_x_20341:
[----:B------:R-:W-:Y:S05]  /*9040*/  BSYNC B2 ;  /* 0x0000000000027941 */ /* 0x000fea0003800000 */
.L_x_20339:
        /* <DEDUP_REMOVED lines=16> */
.L_x_20345:
[----:B------:R-:W-:Y:S05]  /*9150*/  BSYNC B3 ;  /* 0x0000000000037941 */ /* 0x000fea0003800000 */
.L_x_20344:
        /* <DEDUP_REMOVED lines=42> */
.L_x_20343:
[----:B------:R-:W-:Y:S05]  /*9400*/  BSYNC B2 ;  /* 0x0000000000027941 */ /* 0x000fea0003800000 */
.L_x_20342:
        /* <DEDUP_REMOVED lines=9> */
.L_x_20338:
        /* <DEDUP_REMOVED lines=12> */
.L_x_20347:
[----:B------:R-:W-:Y:S02]  /*9560*/  IMAD.MOV.U32 R72, RZ, RZ, R242 ;  /* 0x000000ffff487224 */ /* 0x000fe400078e00f2 */
.L_x_20348:
[----:B------:R-:W-:Y:S05]  /*9570*/  BSYNC B2 ;  /* 0x0000000000027941 */ /* 0x000fea0003800000 */
.L_x_20346:
        /* <DEDUP_REMOVED lines=16> */
.L_x_20352:
[----:B------:R-:W-:Y:S05]  /*9680*/  BSYNC B3 ;  /* 0x0000000000037941 */ /* 0x000fea0003800000 */
.L_x_20351:
        /* <DEDUP_REMOVED lines=42> */
.L_x_20350:
[----:B------:R-:W-:Y:S05]  /*9930*/  BSYNC B2 ;  /* 0x0000000000027941 */ /* 0x000fea0003800000 */
.L_x_20349:
        /* <DEDUP_REMOVED lines=14> */
.L_x_20353:
        /* <DEDUP_REMOVED lines=12> */
.L_x_20356:
[----:B------:R-:W-:Y:S02]  /*9ae0*/  IMAD.MOV.U32 R110, RZ, RZ, R242 ;  /* 0x000000ffff6e7224 */ /* 0x000fe400078e00f2 */
.L_x_20357:
[----:B------:R-:W-:Y:S05]  /*9af0*/  BSYNC B2 ;  /* 0x0000000000027941 */ /* 0x000fea0003800000 */
.L_x_20355:
        /* <DEDUP_REMOVED lines=16> */
.L_x_20361:
[----:B------:R-:W-:Y:S05]  /*9c00*/  BSYNC B3 ;  /* 0x0000000000037941 */ /* 0x000fea0003800000 */
.L_x_20360:
        /* <DEDUP_REMOVED lines=42> */
.L_x_20359:
[----:B------:R-:W-:Y:S05]  /*9eb0*/  BSYNC B2 ;  /* 0x0000000000027941 */ /* 0x000fea0003800000 */
.L_x_20358:
        /* <DEDUP_REMOVED lines=9> */
.L_x_20354:
        /* <DEDUP_REMOVED lines=12> */
.L_x_20363:
[----:B------:R-:W-:Y:S02]  /*a010*/  IMAD.MOV.U32 R110, RZ, RZ, R242 ;  /* 0x000000ffff6e7224 */ /* 0x000fe400078e00f2 */
.L_x_20364:
[----:B------:R-:W-:Y:S05]  /*a020*/  BSYNC B2 ;  /* 0x0000000000027941 */ /* 0x000fea0003800000 */
.L_x_20362:
        /* <DEDUP_REMOVED lines=16> */
.L_x_20368:
[----:B------:R-:W-:Y:S05]  /*a130*/  BSYNC B3 ;  /* 0x0000000000037941 */ /* 0x000fea0003800000 */
.L_x_20367:
        /* <DEDUP_REMOVED lines=42> */
.L_x_20366:
[----:B------:R-:W-:Y:S05]  /*a3e0*/  BSYNC B2 ;  /* 0x0000000000027941 */ /* 0x000fea0003800000 */
.L_x_20365:
        /* <DEDUP_REMOVED lines=12> */
.L_x_20369:
        /* <DEDUP_REMOVED lines=12> */
.L_x_20372:
[----:B------:R-:W-:Y:S02]  /*a570*/  IMAD.MOV.U32 R73, RZ, RZ, R242 ;  /* 0x000000ffff497224 */ /* 0x000fe400078e00f2 */
.L_x_20373:
[----:B------:R-:W-:Y:S05]  /*a580*/  BSYNC B2 ;  /* 0x0000000000027941 */ /* 0x000fea0003800000 */
.L_x_20371:
        /* <DEDUP_REMOVED lines=16> */
.L_x_20377:
[----:B------:R-:W-:Y:S05]  /*a690*/  BSYNC B3 ;  /* 0x0000000000037941 */ /* 0x000fea0003800000 */
.L_x_20376:
        /* <DEDUP_REMOVED lines=42> */
.L_x_20375:
[----:B------:R-:W-:Y:S05]  /*a940*/  BSYNC B2 ;  /* 0x0000000000027941 */ /* 0x000fea0003800000 */
.L_x_20374:
        /* <DEDUP_REMOVED lines=9> */
.L_x_20370:
        /* <DEDUP_REMOVED lines=12> */
.L_x_20379:
[----:B------:R-:W-:Y:S02]  /*aaa0*/  IMAD.MOV.U32 R239, RZ, RZ, R242 ;  /* 0x000000ffffef7224 */ /* 0x000fe400078e00f2 */
.L_x_20380:
[----:B------:R-:W-:Y:S05]  /*aab0*/  BSYNC B2 ;  /* 0x0000000000027941 */ /* 0x000fea0003800000 */
.L_x_20378:
        /* <DEDUP_REMOVED lines=16> */
.L_x_20384:
[----:B------:R-:W-:Y:S05]  /*abc0*/  BSYNC B3 ;  /* 0x0000000000037941 */ /* 0x000fea0003800000 */
.L_x_20383:
        /* <DEDUP_REMOVED lines=42> */
.L_x_20382:
[----:B------:R-:W-:Y:S05]  /*ae70*/  BSYNC B2 ;  /* 0x0000000000027941 */ /* 0x000fea0003800000 */
.L_x_20381:
        /* <DEDUP_REMOVED lines=12> */
.L_x_20385:
        /* <DEDUP_REMOVED lines=12> */
.L_x_20388:
[----:B------:R-:W-:Y:S02]  /*b000*/  IMAD.MOV.U32 R74, RZ, RZ, R242 ;  /* 0x000000ffff4a7224 */ /* 0x000fe400078e00f2 */
.L_x_20389:
[----:B------:R-:W-:Y:S05]  /*b010*/  BSYNC B2 ;  /* 0x0000000000027941 */ /* 0x000fea0003800000 */
.L_x_20387:
        /* <DEDUP_REMOVED lines=16> */
.L_x_20393:
[----:B------:R-:W-:Y:S05]  /*b120*/  BSYNC B3 ;  /* 0x0000000000037941 */ /* 0x000fea0003800000 */
.L_x_20392:
        /* <DEDUP_REMOVED lines=42> */
.L_x_20391:
[----:B------:R-:W-:Y:S05]  /*b3d0*/  BSYNC B2 ;  /* 0x0000000000027941 */ /* 0x000fea0003800000 */
.L_x_20390:
        /* <DEDUP_REMOVED lines=9> */
.L_x_20386:
        /* <DEDUP_REMOVED lines=12> */
.L_x_20395:
[----:B------:R-:W-:Y:S02]  /*b530*/  IMAD.MOV.U32 R239, RZ, RZ, R242 ;  /* 0x000000ffffef7224 */ /* 0x000fe400078e00f2 */
.L_x_20396:
[----:B------:R-:W-:Y:S05]  /*b540*/  BSYNC B2 ;  /* 0x0000000000027941 */ /* 0x000fea0003800000 */
.L_x_20394:
        /* <DEDUP_REMOVED lines=16> */
.L_x_20400:
[----:B------:R-:W-:Y:S05]  /*b650*/  BSYNC B3 ;  /* 0x0000000000037941 */ /* 0x000fea0003800000 */
.L_x_20399:
        /* <DEDUP_REMOVED lines=42> */
.L_x_20398:
[----:B------:R-:W-:Y:S05]  /*b900*/  BSYNC B2 ;  /* 0x0000000000027941 */ /* 0x000fea0003800000 */
.L_x_20397:
        /* <DEDUP_REMOVED lines=12> */
.L_x_20401:
        /* <DEDUP_REMOVED lines=12> */
.L_x_20404:
[----:B------:R-:W-:Y:S02]  /*ba90*/  IMAD.MOV.U32 R239, RZ, RZ, R242 ;  /* 0x000000ffffef7224 */ /* 0x000fe400078e00f2 */
.L_x_20405:
[----:B------:R-:W-:Y:S05]  /*baa0*/  BSYNC B2 ;  /* 0x0000000000027941 */ /* 0x000fea0003800000 */
.L_x_20403:
        /* <DEDUP_REMOVED lines=16> */
.L_x_20409:
[----:B------:R-:W-:Y:S05]  /*bbb0*/  BSYNC B3 ;  /* 0x0000000000037941 */ /* 0x000fea0003800000 */
.L_x_20408:
        /* <DEDUP_REMOVED lines=42> */
.L_x_20407:
[----:B------:R-:W-:Y:S05]  /*be60*/  BSYNC B2 ;  /* 0x0000000000027941 */ /* 0x000fea0003800000 */
.L_x_20406:
        /* <DEDUP_REMOVED lines=9> */
.L_x_20402:
        /* <DEDUP_REMOVED lines=12> */
.L_x_20411:
[----:B------:R-:W-:Y:S02]  /*bfc0*/  IMAD.MOV.U32 R239, RZ, RZ, R242 ;  /* 0x000000ffffef7224 */ /* 0x000fe400078e00f2 */
.L_x_20412:
[----:B------:R-:W-:Y:S05]  /*bfd0*/  BSYNC B2 ;  /* 0x0000000000027941 */ /* 0x000fea0003800000 */
.L_x_20410:
        /* <DEDUP_REMOVED lines=16> */
.L_x_20416:
[----:B------:R-:W-:Y:S05]  /*c0e0*/  BSYNC B3 ;  /* 0x0000000000037941 */ /* 0x000fea0003800000 */
.L_x_20415:
        /* <DEDUP_REMOVED lines=42> */
.L_x_20414:
[----:B------:R-:W-:Y:S05]  /*c390*/  BSYNC B2 ;  /* 0x0000000000027941 */ /* 0x000fea0003800000 */
.L_x_20413:
        /* <DEDUP_REMOVED lines=12> */
.L_x_20417:
        /* <DEDUP_REMOVED lines=12> */
.L_x_20420:
[----:B------:R-:W-:Y:S02]  /*c520*/  IMAD.MOV.U32 R245, RZ, RZ, R242 ;  /* 0x000000fffff57224 */ /* 0x000fe400078e00f2 */
.L_x_20421:
[----:B------:R-:W-:Y:S05]  /*c530*/  BSYNC B2 ;  /* 0x0000000000027941 */ /* 0x000fea0003800000 */
.L_x_20419:
        /* <DEDUP_REMOVED lines=16> */
.L_x_20425:
[----:B------:R-:W-:Y:S05]  /*c640*/  BSYNC B3 ;  /* 0x0000000000037941 */ /* 0x000fea0003800000 */
.L_x_20424:
        /* <DEDUP_REMOVED lines=42> */
.L_x_20423:
[----:B------:R-:W-:Y:S05]  /*c8f0*/  BSYNC B2 ;  /* 0x0000000000027941 */ /* 0x000fea0003800000 */
.L_x_20422:
        /* <DEDUP_REMOVED lines=9> */
.L_x_20418:
        /* <DEDUP_REMOVED lines=51> */
.L_x_20426:
[----:B------:R-:W-:Y:S02]  /*ccc0*/  IADD3 R101, R101, 0x20, RZ ;  /* 0x0000002065657810 */ /* 0x000fe40007ffe0ff */
.L_x_20297:
[----:B------:R-:W-:Y:S05]  /*ccd0*/  BSYNC B1 ;  /* 0x0000000000017941 */ /* 0x000fea0003800000 */
.L_x_20296:
        /* <DEDUP_REMOVED lines=31> */
.L_x_20430:
[----:B-1----:R-:W-:Y:S02]  /*ced0*/  IMAD.MOV.U32 R110, RZ, RZ, R242 ;  /* 0x000000ffff6e7224 */ /* 0x002fe400078e00f2 */
.L_x_20431:
[----:B------:R-:W-:Y:S05]  /*cee0*/  BSYNC B2 ;  /* 0x0000000000027941 */ /* 0x000fea0003800000 */
.L_x_20429:
        /* <DEDUP_REMOVED lines=16> */
.L_x_20435:
[----:B------:R-:W-:Y:S05]  /*cff0*/  BSYNC B3 ;  /* 0x0000000000037941 */ /* 0x000fea0003800000 */
.L_x_20434:
        /* <DEDUP_REMOVED lines=42> */
.L_x_20433:
[----:B------:R-:W-:Y:S05]  /*d2a0*/  BSYNC B2 ;  /* 0x0000000000027941 */ /* 0x000fea0003800000 */
.L_x_20432:
        /* <DEDUP_REMOVED lines=17> */
.L_x_20436:
        /* <DEDUP_REMOVED lines=12> */
.L_x_20439:
[----:B------:R-:W-:Y:S02]  /*d480*/  IMAD.MOV.U32 R77, RZ, RZ, R242 ;  /* 0x000000ffff4d7224 */ /* 0x000fe400078e00f2 */
.L_x_20440:
[----:B------:R-:W-:Y:S05]  /*d490*/  BSYNC B2 ;  /* 0x0000000000027941 */ /* 0x000fea0003800000 */
.L_x_20438:
        /* <DEDUP_REMOVED lines=16> */
.L_x_20444:
[----:B------:R-:W-:Y:S05]  /*d5a0*/  BSYNC B3 ;  /* 0x0000000000037941 */ /* 0x000fea0003800000 */
.L_x_20443:
        /* <DEDUP_REMOVED lines=42> */
.L_x_20442:
[----:B------:R-:W-:Y:S05]  /*d850*/  BSYNC B2 ;  /* 0x0000000000027941 */ /* 0x000fea0003800000 */
.L_x_20441:
        /* <DEDUP_REMOVED lines=9> */
.L_x_20437:
        /* <DEDUP_REMOVED lines=12> */
.L_x_20446:
[----:B------:R-:W-:Y:S02]  /*d9b0*/  IMAD.MOV.U32 R110, RZ, RZ, R242 ;  /* 0x000000ffff6e7224 */ /* 0x000fe400078e00f2 */
.L_x_20447:
[----:B------:R-:W-:Y:S05]  /*d9c0*/  BSYNC B2 ;  /* 0x0000000000027941 */ /* 0x000fea0003800000 */
.L_x_20445:
        /* <DEDUP_REMOVED lines=16> */
.L_x_20451:
[----:B------:R-:W-:Y:S05]  /*dad0*/  BSYNC B3 ;  /* 0x0000000000037941 */ /* 0x000fea0003800000 */
.L_x_20450:
        /* <DEDUP_REMOVED lines=42> */
.L_x_20449:
[----:B------:R-:W-:Y:S05]  /*dd80*/  BSYNC B2 ;  /* 0x0000000000027941 */ /* 0x000fea0003800000 */
.L_x_20448:
        /* <DEDUP_REMOVED lines=14> */
.L_x_20452:
        /* <DEDUP_REMOVED lines=12> */
.L_x_20455:
[----:B------:R-:W-:Y:S02]  /*df30*/  IMAD.MOV.U32 R80, RZ, RZ, R242 ;  /* 0x000000ffff507224 */ /* 0x000fe400078e00f2 */
.L_x_20456:
[----:B------:R-:W-:Y:S05]  /*df40*/  BSYNC B2 ;  /* 0x0000000000027941 */ /* 0x000fea0003800000 */
.L_x_20454:
        /* <DEDUP_REMOVED lines=16> */
.L_x_20460:
[----:B------:R-:W-:Y:S05]  /*e050*/  BSYNC B3 ;  /* 0x0000000000037941 */ /* 0x000fea0003800000 */
.L_x_20459:
        /* <DEDUP_REMOVED lines=42> */
.L_x_20458:
[----:B------:R-:W-:Y:S05]  /*e300*/  BSYNC B2 ;  /* 0x0000000000027941 */ /* 0x000fea0003800000 */
.L_x_20457:
        /* <DEDUP_REMOVED lines=9> */
.L_x_20453:
        /* <DEDUP_REMOVED lines=12> */
.L_x_20462:
[----:B------:R-:W-:Y:S02]  /*e460*/  IMAD.MOV.U32 R80, RZ, RZ, R242 ;  /* 0x000000ffff507224 */ /* 0x000fe400078e00f2 */
.L_x_20463:
[----:B------:R-:W-:Y:S05]  /*e470*/  BSYNC B2 ;  /* 0x0000000000027941 */ /* 0x000fea0003800000 */
.L_x_20461:
        /* <DEDUP_REMOVED lines=16> */
.L_x_20467:
[----:B------:R-:W-:Y:S05]  /*e580*/  BSYNC B3 ;  /* 0x0000000000037941 */ /* 0x000fea0003800000 */
.L_x_20466:
        /* <DEDUP_REMOVED lines=42> */
.L_x_20465:
[----:B------:R-:W-:Y:S05]  /*e830*/  BSYNC B2 ;  /* 0x0000000000027941 */ /* 0x000fea0003800000 */
.L_x_20464:
        /* <DEDUP_REMOVED lines=14> */
.L_x_20468:
        /* <DEDUP_REMOVED lines=12> */
.L_x_20471:
[----:B------:R-:W-:Y:S02]  /*e9e0*/  IMAD.MOV.U32 R79, RZ, RZ, R242 ;  /* 0x000000ffff4f7224 */ /* 0x000fe400078e00f2 */
.L_x_20472:
[----:B------:R-:W-:Y:S05]  /*e9f0*/  BSYNC B2 ;  /* 0x0000000000027941 */ /* 0x000fea0003800000 */
.L_x_20470:
        /* <DEDUP_REMOVED lines=16> */
.L_x_20476:
[----:B------:R-:W-:Y:S05]  /*eb00*/  BSYNC B3 ;  /* 0x0000000000037941 */ /* 0x000fea0003800000 */
.L_x_20475:
        /* <DEDUP_REMOVED lines=42> */
.L_x_20474:
[----:B------:R-:W-:Y:S05]  /*edb0*/  BSYNC B2 ;  /* 0x0000000000027941 */ /* 0x000fea0003800000 */
.L_x_20473:
        /* <DEDUP_REMOVED lines=9> */
.L_x_20469:
        /* <DEDUP_REMOVED lines=12> */
.L_x_20478:
[----:B------:R-:W-:Y:S02]  /*ef10*/  IMAD.MOV.U32 R80, RZ, RZ, R242 ;  /* 0x000000ffff507224 */ /* 0x000fe400078e00f2 */
.L_x_20479:
[----:B------:R-:W-:Y:S05]  /*ef20*/  BSYNC B2 ;  /* 0x0000000000027941 */ /* 0x000fea0003800000 */
.L_x_20477:
        /* <DEDUP_REMOVED lines=16> */
.L_x_20483:
[----:B------:R-:W-:Y:S05]  /*f030*/  BSYNC B3 ;  /* 0x0000000000037941 */ /* 0x000fea0003800000 */
.L_x_20482:
        /* <DEDUP_REMOVED lines=42> */
.L_x_20481:
[----:B------:R-:W-:Y:S05]  /*f2e0*/  BSYNC B2 ;  /* 0x0000000000027941 */ /* 0x000fea0003800000 */
.L_x_20480:
        /* <DEDUP_REMOVED lines=14> */
.L_x_20484:
        /* <DEDUP_REMOVED lines=12> */
.L_x_20487:
[----:B------:R-:W-:Y:S02]  /*f490*/  IMAD.MOV.U32 R110, RZ, RZ, R242 ;  /* 0x000000ffff6e7224 */ /* 0x000fe400078e00f2 */
.L_x_20488:
[----:B------:R-:W-:Y:S05]  /*f4a0*/  BSYNC B2 ;  /* 0x0000000000027941 */ /* 0x000fea0003800000 */
.L_x_20486:
        /* <DEDUP_REMOVED lines=16> */
.L_x_20492:
[----:B------:R-:W-:Y:S05]  /*f5b0*/  BSYNC B3 ;  /* 0x0000000000037941 */ /* 0x000fea0003800000 */
.L_x_20491:
        /* <DEDUP_REMOVED lines=42> */
.L_x_20490:
[----:B------:R-:W-:Y:S05]  /*f860*/  BSYNC B2 ;  /* 0x0000000000027941 */ /* 0x000fea0003800000 */
.L_x_20489:
        /* <DEDUP_REMOVED lines=9> */
.L_x_20485:
        /* <DEDUP_REMOVED lines=12> */
.L_x_20494:
[----:B------:R-:W-:Y:S02]  /*f9c0*/  IMAD.MOV.U32 R110, RZ, RZ, R242 ;  /* 0x000000ffff6e7224 */ /* 0x000fe400078e00f2 */
.L_x_20495:
[----:B------:R-:W-:Y:S05]  /*f9d0*/  BSYNC B2 ;  /* 0x0000000000027941 */ /* 0x000fea0003800000 */
.L_x_20493:
        /* <DEDUP_REMOVED lines=16> */
.L_x_20499:
[----:B------:R-:W-:Y:S05]  /*fae0*/  BSYNC B3 ;  /* 0x0000000000037941 */ /* 0x000fea0003800000 */
.L_x_20498:
        /* <DEDUP_REMOVED lines=42> */
.L_x_20497:
[----:B------:R-:W-:Y:S05]  /*fd90*/  BSYNC B2 ;  /* 0x0000000000027941 */ /* 0x000fea0003800000 */
.L_x_20496:
        /* <DEDUP_REMOVED lines=12> */
.L_x_20500:
        /* <DEDUP_REMOVED lines=12> */
.L_x_20503:
[----:B------:R-:W-:Y:S02]  /*ff20*/  IMAD.MOV.U32 R81, RZ, RZ, R242 ;  /* 0x000000ffff517224 */ /* 0x000fe400078e00f2 */
.L_x_20504:
[----:B------:R-:W-:Y:S05]  /*ff30*/  BSYNC B2 ;  /* 0x0000000000027941 */ /* 0x000fea0003800000 */
.L_x_20502:
        /* <DEDUP_REMOVED lines=16> */
.L_x_20508:
[----:B------:R-:W-:Y:S05]  /*10040*/  BSYNC B3 ;  /* 0x0000000000037941 */ /* 0x000fea0003800000 */
.L_x_20507:
        /* <DEDUP_REMOVED lines=42> */
.L_x_20506:
[----:B------:R-:W-:Y:S05]  /*102f0*/  BSYNC B2 ;  /* 0x0000000000027941 */ /* 0x000fea0003800000 */
.L_x_20505:
        /* <DEDUP_REMOVED lines=9> */
.L_x_20501:
        /* <DEDUP_REMOVED lines=12> */
.L_x_20510:
[----:B------:R-:W-:Y:S02]  /*10450*/  IMAD.MOV.U32 R239, RZ, RZ, R242 ;  /* 0x000000ffffef7224 */ /* 0x000fe400078e00f2 */
.L_x_20511:
[----:B------:R-:W-:Y:S05]  /*10460*/  BSYNC B2 ;  /* 0x0000000000027941 */ /* 0x000fea0003800000 */
.L_x_20509:
        /* <DEDUP_REMOVED lines=16> */
.L_x_20515:
[----:B------:R-:W-:Y:S05]  /*10570*/  BSYNC B3 ;  /* 0x0000000000037941 */ /* 0x000fea0003800000 */
.L_x_20514:
        /* <DEDUP_REMOVED lines=42> */
.L_x_20513:
[----:B------:R-:W-:Y:S05]  /*10820*/  BSYNC B2 ;  /* 0x0000000000027941 */ /* 0x000fea0003800000 */
.L_x_20512:
        /* <DEDUP_REMOVED lines=12> */
.L_x_20516:
        /* <DEDUP_REMOVED lines=12> */
.L_x_20519:
[----:B------:R-:W-:Y:S02]  /*109b0*/  IMAD.MOV.U32 R82, RZ, RZ, R242 ;  /* 0x000000ffff527224 */ /* 0x000fe400078e00f2 */
.L_x_20520:
[----:B------:R-:W-:Y:S05]  /*109c0*/  BSYNC B2 ;  /* 0x0000000000027941 */ /* 0x000fea0003800000 */
.L_x_20518:
        /* <DEDUP_REMOVED lines=16> */
.L_x_20524:
[----:B------:R-:W-:Y:S05]  /*10ad0*/  BSYNC B3 ;  /* 0x0000000000037941 */ /* 0x000fea0003800000 */
.L_x_20523:
        /* <DEDUP_REMOVED lines=42> */
.L_x_20522:
[----:B------:R-:W-:Y:S05]  /*10d80*/  BSYNC B2 ;  /* 0x0000000000027941 */ /* 0x000fea0003800000 */
.L_x_20521:
        /* <DEDUP_REMOVED lines=9> */
.L_x_20517:
        /* <DEDUP_REMOVED lines=12> */
.L_x_20526:
[----:B------:R-:W-:Y:S02]  /*10ee0*/  IMAD.MOV.U32 R239, RZ, RZ, R242 ;  /* 0x000000ffffef7224 */ /* 0x000fe400078e00f2 */
.L_x_20527:
[----:B------:R-:W-:Y:S05]  /*10ef0*/  BSYNC B2 ;  /* 0x0000000000027941 */ /* 0x000fea0003800000 */
.L_x_20525:
        /* <DEDUP_REMOVED lines=16> */
.L_x_20531:
[----:B------:R-:W-:Y:S05]  /*11000*/  BSYNC B3 ;  /* 0x0000000000037941 */ /* 0x000fea0003800000 */
.L_x_20530:
        /* <DEDUP_REMOVED lines=42> */
.L_x_20529:
[----:B------:R-:W-:Y:S05]  /*112b0*/  BSYNC B2 ;  /* 0x0000000000027941 */ /* 0x000fea0003800000 */
.L_x_20528:
        /* <DEDUP_REMOVED lines=12> */
.L_x_20532:
        /* <DEDUP_REMOVED lines=12> */
.L_x_20535:
[----:B------:R-:W-:Y:S02]  /*11440*/  IMAD.MOV.U32 R239, RZ, RZ, R242 ;  /* 0x000000ffffef7224 */ /* 0x000fe400078e00f2 */
.L_x_20536:
[----:B------:R-:W-:Y:S05]  /*11450*/  BSYNC B2 ;  /* 0x0000000000027941 */ /* 0x000fea0003800000 */
.L_x_20534:
        /* <DEDUP_REMOVED lines=16> */
.L_x_20540:
[----:B------:R-:W-:Y:S05]  /*11560*/  BSYNC B3 ;  /* 0x0000000000037941 */ /* 0x000fea0003800000 */
.L_x_20539:
        /* <DEDUP_REMOVED lines=42> */
.L_x_20538:
[----:B------:R-:W-:Y:S05]  /*11810*/  BSYNC B2 ;  /* 0x0000000000027941 */ /* 0x000fea0003800000 */
.L_x_20537:
        /* <DEDUP_REMOVED lines=9> */
.L_x_20533:
        /* <DEDUP_REMOVED lines=12> */
.L_x_20542:
[----:B------:R-:W-:Y:S02]  /*11970*/  IMAD.MOV.U32 R239, RZ, RZ, R242 ;  /* 0x000000ffffef7224 */ /* 0x000fe400078e00f2 */
.L_x_20543:
[----:B------:R-:W-:Y:S05]  /*11980*/  BSYNC B2 ;  /* 0x0000000000027941 */ /* 0x000fea0003800000 */
.L_x_20541:
        /* <DEDUP_REMOVED lines=16> */
.L_x_20547:
[----:B------:R-:W-:Y:S05]  /*11a90*/  BSYNC B3 ;  /* 0x0000000000037941 */ /* 0x000fea0003800000 */
.L_x_20546:
        /* <DEDUP_REMOVED lines=42> */
.L_x_20545:
[----:B------:R-:W-:Y:S05]  /*11d40*/  BSYNC B2 ;  /* 0x0000000000027941 */ /* 0x000fea0003800000 */
.L_x_20544:
        /* <DEDUP_REMOVED lines=12> */
.L_x_20548:
        /* <DEDUP_REMOVED lines=12> */
.L_x_20551:
[----:B------:R-:W-:Y:S02]  /*11ed0*/  IMAD.MOV.U32 R245, RZ, RZ, R242 ;  /* 0x000000fffff57224 */ /* 0x000fe400078e00f2 */
.L_x_20552:
[----:B------:R-:W-:Y:S05]  /*11ee0*/  BSYNC B2 ;  /* 0x0000000000027941 */ /* 0x000fea0003800000 */
.L_x_20550:
        /* <DEDUP_REMOVED lines=16> */
.L_x_20556:
[----:B------:R-:W-:Y:S05]  /*11ff0*/  BSYNC B3 ;  /* 0x0000000000037941 */ /* 0x000fea0003800000 */
.L_x_20555:
        /* <DEDUP_REMOVED lines=42> */
.L_x_20554:
[----:B------:R-:W-:Y:S05]  /*122a0*/  BSYNC B2 ;  /* 0x0000000000027941 */ /* 0x000fea0003800000 */
.L_x_20553:
        /* <DEDUP_REMOVED lines=9> */
.L_x_20549:
        /* <DEDUP_REMOVED lines=51> */
.L_x_20557:
[----:B------:R-:W-:Y:S02]  /*12670*/  IADD3 R101, R101, 0x20, RZ ;  /* 0x0000002065657810 */ /* 0x000fe40007ffe0ff */
.L_x_20428:
[----:B------:R-:W-:Y:S05]  /*12680*/  BSYNC B1 ;  /* 0x0000000000017941 */ /* 0x000fea0003800000 */
.L_x_20427:
        /* <DEDUP_REMOVED lines=31> */
.L_x_20561:
[----:B-1----:R-:W-:Y:S02]  /*12880*/  IMAD.MOV.U32 R110, RZ, RZ, R242 ;  /* 0x000000ffff6e7224 */ /* 0x002fe400078e00f2 */
.L_x_20562:
[----:B------:R-:W-:Y:S05]  /*12890*/  BSYNC B2 ;  /* 0x0000000000027941 */ /* 0x000fea0003800000 */
.L_x_20560:
        /* <DEDUP_REMOVED lines=16> */
.L_x_20566:
[----:B------:R-:W-:Y:S05]  /*129a0*/  BSYNC B3 ;  /* 0x0000000000037941 */ /* 0x000fea0003800000 */
.L_x_20565:
        /* <DEDUP_REMOVED lines=42> */
.L_x_20564:
[----:B------:R-:W-:Y:S05]  /*12c50*/  BSYNC B2 ;  /* 0x0000000000027941 */ /* 0x000fea0003800000 */
.L_x_20563:
        /* <DEDUP_REMOVED lines=17> */
.L_x_20567:
        /* <DEDUP_REMOVED lines=12> */
.L_x_20570:
[----:B------:R-:W-:Y:S02]  /*12e30*/  IMAD.MOV.U32 R85, RZ, RZ, R242 ;  /* 0x000000ffff557224 */ /* 0x000fe400078e00f2 */
.L_x_20571:
[----:B------:R-:W-:Y:S05]  /*12e40*/  BSYNC B2 ;  /* 0x0000000000027941 */ /* 0x000fea0003800000 */
.L_x_20569:
        /* <DEDUP_REMOVED lines=16> */
.L_x_20575:
[----:B------:R-:W-:Y:S05]  /*12f50*/  BSYNC B3 ;  /* 0x0000000000037941 */ /* 0x000fea0003800000 */
.L_x_20574:
        /* <DEDUP_REMOVED lines=42> */
.L_x_20573:
[----:B------:R-:W-:Y:S05]  /*13200*/  BSYNC B2 ;  /* 0x0000000000027941 */ /* 0x000fea0003800000 */
.L_x_20572:
        /* <DEDUP_REMOVED lines=9> */
.L_x_20568:
        /* <DEDUP_REMOVED lines=12> */
.L_x_20577:
[----:B------:R-:W-:Y:S02]  /*13360*/  IMAD.MOV.U32 R110, RZ, RZ, R242 ;  /* 0x000000ffff6e7224 */ /* 0x000fe400078e00f2 */
.L_x_20578:
[----:B------:R-:W-:Y:S05]  /*13370*/  BSYNC B2 ;  /* 0x0000000000027941 */ /* 0x000fea0003800000 */
.L_x_20576:
        /* <DEDUP_REMOVED lines=16> */
.L_x_20582:
[----:B------:R-:W-:Y:S05]  /*13480*/  BSYNC B3 ;  /* 0x0000000000037941 */ /* 0x000fea0003800000 */
.L_x_20581:
        /* <DEDUP_REMOVED lines=42> */
.L_x_20580:
[----:B------:R-:W-:Y:S05]  /*13730*/  BSYNC B2 ;  /* 0x0000000000027941 */ /* 0x000fea0003800000 */
.L_x_20579:
        /* <DEDUP_REMOVED lines=14> */
.L_x_20583:
        /* <DEDUP_REMOVED lines=12> */
.L_x_20586:
[----:B------:R-:W-:Y:S02]  /*138e0*/  IMAD.MOV.U32 R88, RZ, RZ, R242 ;  /* 0x000000ffff587224 */ /* 0x000fe400078e00f2 */
.L_x_20587:
[----:B------:R-:W-:Y:S05]  /*138f0*/  BSYNC B2 ;  /* 0x0000000000027941 */ /* 0x000fea0003800000 */
.L_x_20585:
        /* <DEDUP_REMOVED lines=16> */
.L_x_20591:
[----:B------:R-:W-:Y:S05]  /*13a00*/  BSYNC B3 ;  /* 0x0000000000037941 */ /* 0x000fea0003800000 */
.L_x_20590:
        /* <DEDUP_REMOVED lines=42> */
.L_x_20589:
[----:B------:R-:W-:Y:S05]  /*13cb0*/  BSYNC B2 ;  /* 0x0000000000027941 */ /* 0x000fea0003800000 */
.L_x_20588:
        /* <DEDUP_REMOVED lines=9> */
.L_x_20584:
        /* <DEDUP_REMOVED lines=12> */
.L_x_20593:
[----:B------:R-:W-:Y:S02]  /*13e10*/  IMAD.MOV.U32 R88, RZ, RZ, R242 ;  /* 0x000000ffff587224 */ /* 0x000fe400078e00f2 */
.L_x_20594:
[----:B------:R-:W-:Y:S05]  /*13e20*/  BSYNC B2 ;  /* 0x0000000000027941 */ /* 0x000fea0003800000 */
.L_x_20592:
        /* <DEDUP_REMOVED lines=16> */
.L_x_20598:
[----:B------:R-:W-:Y:S05]  /*13f30*/  BSYNC B3 ;  /* 0x0000000000037941 */ /* 0x000fea0003800000 */
.L_x_20597:
        /* <DEDUP_REMOVED lines=42> */
.L_x_20596:
[----:B------:R-:W-:Y:S05]  /*141e0*/  BSYNC B2 ;  /* 0x0000000000027941 */ /* 0x000fea0003800000 */
.L_x_20595:
        /* <DEDUP_REMOVED lines=14> */
.L_x_20599:
        /* <DEDUP_REMOVED lines=12> */
.L_x_20602:
[----:B------:R-:W-:Y:S02]  /*14390*/  IMAD.MOV.U32 R87, RZ, RZ, R242 ;  /* 0x000000ffff577224 */ /* 0x000fe400078e00f2 */
.L_x_20603:
[----:B------:R-:W-:Y:S05]  /*143a0*/  BSYNC B2 ;  /* 0x0000000000027941 */ /* 0x000fea0003800000 */
.L_x_20601:
        /* <DEDUP_REMOVED lines=16> */
.L_x_20607:
[----:B------:R-:W-:Y:S05]  /*144b0*/  BSYNC B3 ;  /* 0x0000000000037941 */ /* 0x000fea0003800000 */
.L_x_20606:
        /* <DEDUP_REMOVED lines=42> */
.L_x_20605:
[----:B------:R-:W-:Y:S05]  /*14760*/  BSYNC B2 ;  /* 0x0000000000027941 */ /* 0x000fea0003800000 */
.L_x_20604:
        /* <DEDUP_REMOVED lines=9> */
.L_x_20600:
        /* <DEDUP_REMOVED lines=12> */
.L_x_20609:
[----:B------:R-:W-:Y:S02]  /*148c0*/  IMAD.MOV.U32 R88, RZ, RZ, R242 ;  /* 0x000000ffff587224 */ /* 0x000fe400078e00f2 */
.L_x_20610:
[----:B------:R-:W-:Y:S05]  /*148d0*/  BSYNC B2 ;  /* 0x0000000000027941 */ /* 0x000fea0003800000 */
.L_x_20608:
        /* <DEDUP_REMOVED lines=16> */
.L_x_20614:
[----:B------:R-:W-:Y:S05]  /*149e0*/  BSYNC B3 ;  /* 0x0000000000037941 */ /* 0x000fea0003800000 */
.L_x_20613:
        /* <DEDUP_REMOVED lines=42> */
.L_x_20612:
[----:B------:R-:W-:Y:S05]  /*14c90*/  BSYNC B2 ;  /* 0x0000000000027941 */ /* 0x000fea0003800000 */
.L_x_20611:
        /* <DEDUP_REMOVED lines=14> */
.L_x_20615:
        /* <DEDUP_REMOVED lines=12> */
.L_x_20618:
[----:B------:R-:W-:Y:S02]  /*14e40*/  IMAD.MOV.U32 R110, RZ, RZ, R242 ;  /* 0x000000ffff6e7224 */ /* 0x000fe400078e00f2 */
.L_x_20619:
[----:B------:R-:W-:Y:S05]  /*14e50*/  BSYNC B2 ;  /* 0x0000000000027941 */ /* 0x000fea0003800000 */
.L_x_20617:
        /* <DEDUP_REMOVED lines=16> */
.L_x_20623:
[----:B------:R-:W-:Y:S05]  /*14f60*/  BSYNC B3 ;  /* 0x0000000000037941 */ /* 0x000fea0003800000 */
.L_x_20622:
        /* <DEDUP_REMOVED lines=42> */
.L_x_20621:
[----:B------:R-:W-:Y:S05]  /*15210*/  BSYNC B2 ;  /* 0x0000000000027941 */ /* 0x000fea0003800000 */
.L_x_20620:
        /* <DEDUP_REMOVED lines=9> */
.L_x_20616:
        /* <DEDUP_REMOVED lines=12> */
.L_x_20625:
[----:B------:R-:W-:Y:S02]  /*15370*/  IMAD.MOV.U32 R110, RZ, RZ, R242 ;  /* 0x000000ffff6e7224 */ /* 0x000fe400078e00f2 */
.L_x_20626:
[----:B------:R-:W-:Y:S05]  /*15380*/  BSYNC B2 ;  /* 0x0000000000027941 */ /* 0x000fea0003800000 */
.L_x_20624:
        /* <DEDUP_REMOVED lines=16> */
.L_x_20630:
[----:B------:R-:W-:Y:S05]  /*15490*/  BSYNC B3 ;  /* 0x0000000000037941 */ /* 0x000fea0003800000 */
.L_x_20629:
        /* <DEDUP_REMOVED lines=42> */
.L_x_20628:
[----:B------:R-:W-:Y:S05]  /*15740*/  BSYNC B2 ;  /* 0x0000000000027941 */ /* 0x000fea0003800000 */
.L_x_20627:
        /* <DEDUP_REMOVED lines=12> */
.L_x_20631:
        /* <DEDUP_REMOVED lines=12> */
.L_x_20634:
[----:B------:R-:W-:Y:S02]  /*158d0*/  IMAD.MOV.U32 R89, RZ, RZ, R242 ;  /* 0x000000ffff597224 */ /* 0x000fe400078e00f2 */
.L_x_20635:
[----:B------:R-:W-:Y:S05]  /*158e0*/  BSYNC B2 ;  /* 0x0000000000027941 */ /* 0x000fea0003800000 */
.L_x_20633:
        /* <DEDUP_REMOVED lines=16> */
.L_x_20639:
[----:B------:R-:W-:Y:S05]  /*159f0*/  BSYNC B3 ;  /* 0x0000000000037941 */ /* 0x000fea0003800000 */
.L_x_20638:
        /* <DEDUP_REMOVED lines=42> */
.L_x_20637:
[----:B------:R-:W-:Y:S05]  /*15ca0*/  BSYNC B2 ;  /* 0x0000000000027941 */ /* 0x000fea0003800000 */
.L_x_20636:
        /* <DEDUP_REMOVED lines=9> */
.L_x_20632:
        /* <DEDUP_REMOVED lines=12> */
.L_x_20641:
[----:B------:R-:W-:Y:S02]  /*15e00*/  IMAD.MOV.U32 R239, RZ, RZ, R242 ;  /* 0x000000ffffef7224 */ /* 0x000fe400078e00f2 */
.L_x_20642:
[----:B------:R-:W-:Y:S05]  /*15e10*/  BSYNC B2 ;  /* 0x0000000000027941 */ /* 0x000fea0003800000 */
.L_x_20640:
        /* <DEDUP_REMOVED lines=16> */
.L_x_20646:
[----:B------:R-:W-:Y:S05]  /*15f20*/  BSYNC B3 ;  /* 0x0000000000037941 */ /* 0x000fea0003800000 */
.L_x_20645:
        /* <DEDUP_REMOVED lines=42> */
.L_x_20644:
[----:B------:R-:W-:Y:S05]  /*161d0*/  BSYNC B2 ;  /* 0x0000000000027941 */ /* 0x000fea0003800000 */
.L_x_20643:
        /* <DEDUP_REMOVED lines=12> */
.L_x_20647:
        /* <DEDUP_REMOVED lines=12> */
.L_x_20650:
[----:B------:R-:W-:Y:S02]  /*16360*/  IMAD.MOV.U32 R90, RZ, RZ, R242 ;  /* 0x000000ffff5a7224 */ /* 0x000fe400078e00f2 */
.L_x_20651:
[----:B------:R-:W-:Y:S05]  /*16370*/  BSYNC B2 ;  /* 0x0000000000027941 */ /* 0x000fea0003800000 */
.L_x_20649:
        /* <DEDUP_REMOVED lines=16> */
.L_x_20655:
[----:B------:R-:W-:Y:S05]  /*16480*/  BSYNC B3 ;  /* 0x0000000000037941 */ /* 0x000fea0003800000 */
.L_x_20654:
        /* <DEDUP_REMOVED lines=42> */
.L_x_20653:
[----:B------:R-:W-:Y:S05]  /*16730*/  BSYNC B2 ;  /* 0x0000000000027941 */ /* 0x000fea0003800000 */
.L_x_20652:
        /* <DEDUP_REMOVED lines=9> */
.L_x_20648:
        /* <DEDUP_REMOVED lines=12> */
.L_x_20657:
[----:B------:R-:W-:Y:S02]  /*16890*/  IMAD.MOV.U32 R239, RZ, RZ, R242 ;  /* 0x000000ffffef7224 */ /* 0x000fe400078e00f2 */
.L_x_20658:
[----:B------:R-:W-:Y:S05]  /*168a0*/  BSYNC B2 ;  /* 0x0000000000027941 */ /* 0x000fea0003800000 */
.L_x_20656:
        /* <DEDUP_REMOVED lines=16> */
.L_x_20662:
[----:B------:R-:W-:Y:S05]  /*169b0*/  BSYNC B3 ;  /* 0x0000000000037941 */ /* 0x000fea0003800000 */
.L_x_20661:
        /* <DEDUP_REMOVED lines=42> */
.L_x_20660:
[----:B------:R-:W-:Y:S05]  /*16c60*/  BSYNC B2 ;  /* 0x0000000000027941 */ /* 0x000fea0003800000 */
.L_x_20659:
        /* <DEDUP_REMOVED lines=12> */
.L_x_20663:
        /* <DEDUP_REMOVED lines=12> */
.L_x_20666:
[----:B------:R-:W-:Y:S02]  /*16df0*/  IMAD.MOV.U32 R239, RZ, RZ, R242 ;  /* 0x000000ffffef7224 */ /* 0x000fe400078e00f2 */
.L_x_20667:
[----:B------:R-:W-:Y:S05]  /*16e00*/  BSYNC B2 ;  /* 0x0000000000027941 */ /* 0x000fea0003800000 */
.L_x_20665:
        /* <DEDUP_REMOVED lines=16> */
.L_x_20671:
[----:B------:R-:W-:Y:S05]  /*16f10*/  BSYNC B3 ;  /* 0x0000000000037941 */ /* 0x000fea0003800000 */
.L_x_20670:
        /* <DEDUP_REMOVED lines=42> */
.L_x_20669:
[----:B------:R-:W-:Y:S05]  /*171c0*/  BSYNC B2 ;  /* 0x0000000000027941 */ /* 0x000fea0003800000 */
.L_x_20668:
        /* <DEDUP_REMOVED lines=9> */
.L_x_20664:
        /* <DEDUP_REMOVED lines=12> */
.L_x_20673:
[----:B------:R-:W-:Y:S02]  /*17320*/  IMAD.MOV.U32 R239, RZ, RZ, R242 ;  /* 0x000000ffffef7224 */ /* 0x000fe400078e00f2 */
.L_x_20674:
[----:B------:R-:W-:Y:S05]  /*17330*/  BSYNC B2 ;  /* 0x0000000000027941 */ /* 0x000fea0003800000 */
.L_x_20672:
        /* <DEDUP_REMOVED lines=16> */
.L_x_20678:
[----:B------:R-:W-:Y:S05]  /*17440*/  BSYNC B3 ;  /* 0x0000000000037941 */ /* 0x000fea0003800000 */
.L_x_20677:
        /* <DEDUP_REMOVED lines=42> */
.L_x_20676:
[----:B------:R-:W-:Y:S05]  /*176f0*/  BSYNC B2 ;  /* 0x0000000000027941 */ /* 0x000fea0003800000 */
.L_x_20675:
        /* <DEDUP_REMOVED lines=12> */
.L_x_20679:
        /* <DEDUP_REMOVED lines=12> */
.L_x_20682:
[----:B------:R-:W-:Y:S02]  /*17880*/  IMAD.MOV.U32 R245, RZ, RZ, R242 ;  /* 0x000000fffff57224 */ /* 0x000fe400078e00f2 */
.L_x_20683:
[----:B------:R-:W-:Y:S05]  /*17890*/  BSYNC B2 ;  /* 0x0000000000027941 */ /* 0x000fea0003800000 */
.L_x_20681:
        /* <DEDUP_REMOVED lines=16> */
.L_x_20687:
[----:B------:R-:W-:Y:S05]  /*179a0*/  BSYNC B3 ;  /* 0x0000000000037941 */ /* 0x000fea0003800000 */
.L_x_20686:
        /* <DEDUP_REMOVED lines=42> */
.L_x_20685:
[----:B------:R-:W-:Y:S05]  /*17c50*/  BSYNC B2 ;  /* 0x0000000000027941 */ /* 0x000fea0003800000 */
.L_x_20684:
        /* <DEDUP_REMOVED lines=9> */
.L_x_20680:
        /* <DEDUP_REMOVED lines=51> */
.L_x_20688:
[----:B------:R-:W-:Y:S02]  /*18020*/  IADD3 R101, R101, 0x20, RZ ;  /* 0x0000002065657810 */ /* 0x000fe40007ffe0ff */
.L_x_20559:
[----:B------:R-:W-:Y:S05]  /*18030*/  BSYNC B1 ;  /* 0x0000000000017941 */ /* 0x000fea0003800000 */
.L_x_20558:
        /* <DEDUP_REMOVED lines=31> */
.L_x_20692:
[----:B-1----:R-:W-:Y:S02]  /*18230*/  IMAD.MOV.U32 R110, RZ, RZ, R242 ;  /* 0x000000ffff6e7224 */ /* 0x002fe400078e00f2 */
.L_x_20693:
[----:B------:R-:W-:Y:S05]  /*18240*/  BSYNC B2 ;  /* 0x0000000000027941 */ /* 0x000fea0003800000 */
.L_x_20691:
        /* <DEDUP_REMOVED lines=16> */
.L_x_20697:
[----:B------:R-:W-:Y:S05]  /*18350*/  BSYNC B3 ;  /* 0x0000000000037941 */ /* 0x000fea0003800000 */
.L_x_20696:
        /* <DEDUP_REMOVED lines=42> */
.L_x_20695:
[----:B------:R-:W-:Y:S05]  /*18600*/  BSYNC B2 ;  /* 0x0000000000027941 */ /* 0x000fea0003800000 */
.L_x_20694:
[----:B------:R-:W0:Y:S01]  /*18610*/  I2F.U32 R93, R110 ;  /* 0x0000006e005d7306 */ /* 0x000e220000201000 */
[----:B------:R-:W-:Y:S01]  /*18620*/  HFMA2.MMA R244, -RZ, RZ, 0.1171875, 0 ;  /* 0x2f800000fff47435 */ /* 0x000fe200000001ff */
[----:B------:R-:W-:Y:S01]  /*18630*/  ISETP.NE.U32.AND P1, PT, RZ, c[0x0][0x178], PT ;  /* 0x00005e00ff007a0c */ /* 0x000fe20003f25070 */
[----:B-----5:R-:W-:Y:S01]  /*18640*/  HADD2.F32 R92, -RZ, R96.H0_H0 ;  /* 0x20000060ff5c7230 */ /* 0x020fe20000004100 */
[----:B------:R-:W-:Y:S02]  /*18650*/  LOP3.LUT R43, R43, 0xfffffff7, RZ, 0xc0, !PT ;  /* 0xfffffff72b2b7812 */ /* 0x000fe400078ec0ff */
[----:B------:R-:W-:Y:S02]  /*18660*/  ISETP.NE.AND.EX P1, PT, RZ, c[0x0][0x17c], PT, P1 ;  /* 0x00005f00ff007a0c */ /* 0x000fe40003f25310 */
[----:B------:R-:W-:-:S03]  /*18670*/  FMUL.FTZ R92, R92, c[0x0][0x1e8] ;  /* 0x00007a005c5c7a20 */ /* 0x000fc60000410000 */
        /* <DEDUP_REMOVED lines=10> */
.L_x_20698:
        /* <DEDUP_REMOVED lines=12> */
.L_x_20701:
[----:B------:R-:W-:Y:S02]  /*187e0*/  IMAD.MOV.U32 R93, RZ, RZ, R242 ;  /* 0x000000ffff5d7224 */ /* 0x000fe400078e00f2 */
.L_x_20702:
[----:B------:R-:W-:Y:S05]  /*187f0*/  BSYNC B2 ;  /* 0x0000000000027941 */ /* 0x000fea0003800000 */
.L_x_20700:
        /* <DEDUP_REMOVED lines=16> */
.L_x_20706:
[----:B------:R-:W-:Y:S05]  /*18900*/  BSYNC B3 ;  /* 0x0000000000037941 */ /* 0x000fea0003800000 */
.L_x_20705:
        /* <DEDUP_REMOVED lines=42> */
.L_x_20704:
[----:B------:R-:W-:Y:S05]  /*18bb0*/  BSYNC B2 ;  /* 0x0000000000027941 */ /* 0x000fea0003800000 */
.L_x_20703:
        /* <DEDUP_REMOVED lines=9> */
.L_x_20699:
        /* <DEDUP_REMOVED lines=12> */
.L_x_20708:
[----:B------:R-:W-:Y:S02]  /*18d10*/  IMAD.MOV.U32 R110, RZ, RZ, R242 ;  /* 0x000000ffff6e7224 */ /* 0x000fe400078e00f2 */
.L_x_20709:
[----:B------:R-:W-:Y:S05]  /*18d20*/  BSYNC B2 ;  /* 0x0000000000027941 */ /* 0x000fea0003800000 */
.L_x_20707:
        /* <DEDUP_REMOVED lines=16> */
.L_x_20713:
[----:B------:R-:W-:Y:S05]  /*18e30*/  BSYNC B3 ;  /* 0x0000000000037941 */ /* 0x000fea0003800000 */
.L_x_20712:
        /* <DEDUP_REMOVED lines=42> */
.L_x_20711:
[----:B------:R-:W-:Y:S05]  /*190e0*/  BSYNC B2 ;  /* 0x0000000000027941 */ /* 0x000fea0003800000 */
.L_x_20710:
        /* <DEDUP_REMOVED lines=14> */
.L_x_20714:
        /* <DEDUP_REMOVED lines=12> */
.L_x_20717:
[----:B------:R-:W-:Y:S02]  /*19290*/  IMAD.MOV.U32 R96, RZ, RZ, R242 ;  /* 0x000000ffff607224 */ /* 0x000fe400078e00f2 */
.L_x_20718:
[----:B------:R-:W-:Y:S05]  /*192a0*/  BSYNC B2 ;  /* 0x0000000000027941 */ /* 0x000fea0003800000 */
.L_x_20716:
        /* <DEDUP_REMOVED lines=16> */
.L_x_20722:
[----:B------:R-:W-:Y:S05]  /*193b0*/  BSYNC B3 ;  /* 0x0000000000037941 */ /* 0x000fea0003800000 */
.L_x_20721:
        /* <DEDUP_REMOVED lines=42> */
.L_x_20720:
[----:B------:R-:W-:Y:S05]  /*19660*/  BSYNC B2 ;  /* 0x0000000000027941 */ /* 0x000fea0003800000 */
.L_x_20719:
        /* <DEDUP_REMOVED lines=9> */
.L_x_20715:
        /* <DEDUP_REMOVED lines=12> */
.L_x_20724:
[----:B------:R-:W-:Y:S02]  /*197c0*/  IMAD.MOV.U32 R96, RZ, RZ, R242 ;  /* 0x000000ffff607224 */ /* 0x000fe400078e00f2 */
.L_x_20725:
[----:B------:R-:W-:Y:S05]  /*197d0*/  BSYNC B2 ;  /* 0x0000000000027941 */ /* 0x000fea0003800000 */
.L_x_20723:
        /* <DEDUP_REMOVED lines=16> */
.L_x_20729:
[----:B------:R-:W-:Y:S05]  /*198e0*/  BSYNC B3 ;  /* 0x0000000000037941 */ /* 0x000fea0003800000 */
.L_x_20728:
        /* <DEDUP_REMOVED lines=42> */
.L_x_20727:
[----:B------:R-:W-:Y:S05]  /*19b90*/  BSYNC B2 ;  /* 0x0000000000027941 */ /* 0x000fea0003800000 */
.L_x_20726:
        /* <DEDUP_REMOVED lines=14> */
.L_x_20730:
        /* <DEDUP_REMOVED lines=12> */
.L_x_20733:
[----:B------:R-:W-:Y:S02]  /*19d40*/  IMAD.MOV.U32 R95, RZ, RZ, R242 ;  /* 0x000000ffff5f7224 */ /* 0x000fe400078e00f2 */
.L_x_20734:
[----:B------:R-:W-:Y:S05]  /*19d50*/  BSYNC B2 ;  /* 0x0000000000027941 */ /* 0x000fea0003800000 */
.L_x_20732:
        /* <DEDUP_REMOVED lines=16> */
.L_x_20738:
[----:B------:R-:W-:Y:S05]  /*19e60*/  BSYNC B3 ;  /* 0x0000000000037941 */ /* 0x000fea0003800000 */
.L_x_20737:
        /* <DEDUP_REMOVED lines=42> */
.L_x_20736:
[----:B------:R-:W-:Y:S05]  /*1a110*/  BSYNC B2 ;  /* 0x0000000000027941 */ /* 0x000fea0003800000 */
.L_x_20735:
        /* <DEDUP_REMOVED lines=9> */
.L_x_20731:
        /* <DEDUP_REMOVED lines=12> */
.L_x_20740:
[----:B------:R-:W-:Y:S02]  /*1a270*/  IMAD.MOV.U32 R96, RZ, RZ, R242 ;  /* 0x000000ffff607224 */ /* 0x000fe400078e00f2 */
.L_x_20741:
[----:B------:R-:W-:Y:S05]  /*1a280*/  BSYNC B2 ;  /* 0x0000000000027941 */ /* 0x000fea0003800000 */
.L_x_20739:
        /* <DEDUP_REMOVED lines=16> */
.L_x_20745:
[----:B------:R-:W-:Y:S05]  /*1a390*/  BSYNC B3 ;  /* 0x0000000000037941 */ /* 0x000fea0003800000 */
.L_x_20744:
        /* <DEDUP_REMOVED lines=42> */
.L_x_20743:
[----:B------:R-:W-:Y:S05]  /*1a640*/  BSYNC B2 ;  /* 0x0000000000027941 */ /* 0x000fea0003800000 */
.L_x_20742:
        /* <DEDUP_REMOVED lines=14> */
.L_x_20746:
        /* <DEDUP_REMOVED lines=12> */
.L_x_20749:
[----:B------:R-:W-:Y:S02]  /*1a7f0*/  IMAD.MOV.U32 R110, RZ, RZ, R242 ;  /* 0x000000ffff6e7224 */ /* 0x000fe400078e00f2 */
.L_x_20750:
[----:B------:R-:W-:Y:S05]  /*1a800*/  BSYNC B2 ;  /* 0x0000000000027941 */ /* 0x000fea0003800000 */
.L_x_20748:
        /* <DEDUP_REMOVED lines=16> */
.L_x_20754:
[----:B------:R-:W-:Y:S05]  /*1a910*/  BSYNC B3 ;  /* 0x0000000000037941 */ /* 0x000fea0003800000 */
.L_x_20753:
        /* <DEDUP_REMOVED lines=42> */
.L_x_20752:
[----:B------:R-:W-:Y:S05]  /*1abc0*/  BSYNC B2 ;  /* 0x0000000000027941 */ /* 0x000fea0003800000 */
.L_x_20751:
        /* <DEDUP_REMOVED lines=9> */
.L_x_20747:
        /* <DEDUP_REMOVED lines=12> */
.L_x_20756:
[----:B------:R-:W-:Y:S02]  /*1ad20*/  IMAD.MOV.U32 R110, RZ, RZ, R242 ;  /* 0x000000ffff6e7224 */ /* 0x000fe400078e00f2 */
.L_x_20757:
[----:B------:R-:W-:Y:S05]  /*1ad30*/  BSYNC B2 ;  /* 0x0000000000027941 */ /* 0x000fea0003800000 */
.L_x_20755:
        /* <DEDUP_REMOVED lines=16> */
.L_x_20761:
[----:B------:R-:W-:Y:S05]  /*1ae40*/  BSYNC B3 ;  /* 0x0000000000037941 */ /* 0x000fea0003800000 */
.L_x_20760:
        /* <DEDUP_REMOVED lines=42> */
.L_x_20759:
[----:B------:R-:W-:Y:S05]  /*1b0f0*/  BSYNC B2 ;  /* 0x0000000000027941 */ /* 0x000fea0003800000 */
.L_x_20758:
        /* <DEDUP_REMOVED lines=12> */
.L_x_20762:
        /* <DEDUP_REMOVED lines=12> */
.L_x_20765:
[----:B------:R-:W-:Y:S02]  /*1b280*/  IMAD.MOV.U32 R97, RZ, RZ, R242 ;  /* 0x000000ffff617224 */ /* 0x000fe400078e00f2 */
.L_x_20766:
[----:B------:R-:W-:Y:S05]  /*1b290*/  BSYNC B2 ;  /* 0x0000000000027941 */ /* 0x000fea0003800000 */
.L_x_20764:
        /* <DEDUP_REMOVED lines=16> */
.L_x_20770:
[----:B------:R-:W-:Y:S05]  /*1b3a0*/  BSYNC B3 ;  /* 0x0000000000037941 */ /* 0x000fea0003800000 */
.L_x_20769:
        /* <DEDUP_REMOVED lines=42> */
.L_x_20768:
[----:B------:R-:W-:Y:S05]  /*1b650*/  BSYNC B2 ;  /* 0x0000000000027941 */ /* 0x000fea0003800000 */
.L_x_20767:
        /* <DEDUP_REMOVED lines=9> */
.L_x_20763:
        /* <DEDUP_REMOVED lines=12> */
.L_x_20772:
[----:B------:R-:W-:Y:S02]  /*1b7b0*/  IMAD.MOV.U32 R239, RZ, RZ, R242 ;  /* 0x000000ffffef7224 */ /* 0x000fe400078e00f2 */
.L_x_20773:
[----:B------:R-:W-:Y:S05]  /*1b7c0*/  BSYNC B2 ;  /* 0x0000000000027941 */ /* 0x000fea0003800000 */
.L_x_20771:
        /* <DEDUP_REMOVED lines=16> */
.L_x_20777:
[----:B------:R-:W-:Y:S05]  /*1b8d0*/  BSYNC B3 ;  /* 0x0000000000037941 */ /* 0x000fea0003800000 */
.L_x_20776:
        /* <DEDUP_REMOVED lines=42> */
.L_x_20775:
[----:B------:R-:W-:Y:S05]  /*1bb80*/  BSYNC B2 ;  /* 0x0000000000027941 */ /* 0x000fea0003800000 */
.L_x_20774:
        /* <DEDUP_REMOVED lines=12> */
.L_x_20778:
        /* <DEDUP_REMOVED lines=12> */
.L_x_20781:
[----:B------:R-:W-:Y:S02]  /*1bd10*/  IMAD.MOV.U32 R98, RZ, RZ, R242 ;  /* 0x000000ffff627224 */ /* 0x000fe400078e00f2 */
.L_x_20782:
[----:B------:R-:W-:Y:S05]  /*1bd20*/  BSYNC B2 ;  /* 0x0000000000027941 */ /* 0x000fea0003800000 */
.L_x_20780:
        /* <DEDUP_REMOVED lines=16> */
.L_x_20786:
[----:B------:R-:W-:Y:S05]  /*1be30*/  BSYNC B3 ;  /* 0x0000000000037941 */ /* 0x000fea0003800000 */
.L_x_20785:
        /* <DEDUP_REMOVED lines=42> */
.L_x_20784:
[----:B------:R-:W-:Y:S05]  /*1c0e0*/  BSYNC B2 ;  /* 0x0000000000027941 */ /* 0x000fea0003800000 */
.L_x_20783:
        /* <DEDUP_REMOVED lines=9> */
.L_x_20779:
        /* <DEDUP_REMOVED lines=12> */
.L_x_20788:
[----:B------:R-:W-:Y:S02]  /*1c240*/  IMAD.MOV.U32 R239, RZ, RZ, R242 ;  /* 0x000000ffffef7224 */ /* 0x000fe400078e00f2 */
.L_x_20789:
[----:B------:R-:W-:Y:S05]  /*1c250*/  BSYNC B2 ;  /* 0x0000000000027941 */ /* 0x000fea0003800000 */
.L_x_20787:
        /* <DEDUP_REMOVED lines=16> */
.L_x_20793:
[----:B------:R-:W-:Y:S05]  /*1c360*/  BSYNC B3 ;  /* 0x0000000000037941 */ /* 0x000fea0003800000 */
.L_x_20792:
        /* <DEDUP_REMOVED lines=42> */
.L_x_20791:
[----:B------:R-:W-:Y:S05]  /*1c610*/  BSYNC B2 ;  /* 0x0000000000027941 */ /* 0x000fea0003800000 */
.L_x_20790:
        /* <DEDUP_REMOVED lines=12> */
.L_x_20794:
        /* <DEDUP_REMOVED lines=12> */
.L_x_20797:
[----:B------:R-:W-:Y:S02]  /*1c7a0*/  IMAD.MOV.U32 R239, RZ, RZ, R242 ;  /* 0x000000ffffef7224 */ /* 0x000fe400078e00f2 */
.L_x_20798:
[----:B------:R-:W-:Y:S05]  /*1c7b0*/  BSYNC B2 ;  /* 0x0000000000027941 */ /* 0x000fea0003800000 */
.L_x_20796:
        /* <DEDUP_REMOVED lines=16> */
.L_x_20802:
[----:B------:R-:W-:Y:S05]  /*1c8c0*/  BSYNC B3 ;  /* 0x0000000000037941 */ /* 0x000fea0003800000 */
.L_x_20801:
        /* <DEDUP_REMOVED lines=42> */
.L_x_20800:
[----:B------:R-:W-:Y:S05]  /*1cb70*/  BSYNC B2 ;  /* 0x0000000000027941 */ /* 0x000fea0003800000 */
.L_x_20799:
        /* <DEDUP_REMOVED lines=9> */
.L_x_20795:
        /* <DEDUP_REMOVED lines=12> */
.L_x_20804:
[----:B------:R-:W-:Y:S02]  /*1ccd0*/  IMAD.MOV.U32 R239, RZ, RZ, R242 ;  /* 0x000000ffffef7224 */ /* 0x000fe400078e00f2 */
.L_x_20805:
[----:B------:R-:W-:Y:S05]  /*1cce0*/  BSYNC B2 ;  /* 0x0000000000027941 */ /* 0x000fea0003800000 */
.L_x_20803:
        /* <DEDUP_REMOVED lines=16> */
.L_x_20809:
[----:B------:R-:W-:Y:S05]  /*1cdf0*/  BSYNC B3 ;  /* 0x0000000000037941 */ /* 0x000fea0003800000 */
.L_x_20808:
        /* <DEDUP_REMOVED lines=42> */
.L_x_20807:
[----:B------:R-:W-:Y:S05]  /*1d0a0*/  BSYNC B2 ;  /* 0x0000000000027941 */ /* 0x000fea0003800000 */
.L_x_20806:
        /* <DEDUP_REMOVED lines=12> */
.L_x_20810:
        /* <DEDUP_REMOVED lines=12> */
.L_x_20813:
[----:B------:R-:W-:Y:S02]  /*1d230*/  IMAD.MOV.U32 R245, RZ, RZ, R242 ;  /* 0x000000fffff57224 */ /* 0x000fe400078e00f2 */
.L_x_20814:
[----:B------:R-:W-:Y:S05]  /*1d240*/  BSYNC B2 ;  /* 0x0000000000027941 */ /* 0x000fea0003800000 */
.L_x_20812:
        /* <DEDUP_REMOVED lines=16> */
.L_x_20818:
[----:B------:R-:W-:Y:S05]  /*1d350*/  BSYNC B3 ;  /* 0x0000000000037941 */ /* 0x000fea0003800000 */
.L_x_20817:
        /* <DEDUP_REMOVED lines=42> */
.L_x_20816:
[----:B------:R-:W-:Y:S05]  /*1d600*/  BSYNC B2 ;  /* 0x0000000000027941 */ /* 0x000fea0003800000 */
.L_x_20815:
        /* <DEDUP_REMOVED lines=9> */
.L_x_20811:
        /* <DEDUP_REMOVED lines=51> */
.L_x_20690:
[----:B------:R-:W-:Y:S05]  /*1d9d0*/  BSYNC B1 ;  /* 0x0000000000017941 */ /* 0x000fea0003800000 */
.L_x_20689:
        /* <DEDUP_REMOVED lines=49> */
.L_x_20833:
        /* <DEDUP_REMOVED lines=102> */
.L_x_20834:
        /* <DEDUP_REMOVED lines=61> */
[----:B------:R-:W-:-:S02]  /*1e720*/  F2FP.PACK_AB R108, R246, R247 ;  /* 0x000000f7f66c723e */ /* 0x000fc400000000ff */
[----:B------:R-:W-:-:S03]  /*1e730*/  IADD3 R235, R235, 0x20, RZ ;  /* 0x00000020ebeb7810 */ /* 0x000fc60007ffe0ff */
[----:B------:R0:W-:Y:S04]  /*1e740*/  STG.E.128 [R100.64], R108 ;  /* 0x0000006c64007986 */ /* 0x0001e8000c101d06 */
.L_x_20822:
[----:B------:R-:W-:Y:S05]  /*1e750*/  BSYNC B1 ;  /* 0x0000000000017941 */ /* 0x000fea0003800000 */
.L_x_20821:
        /* <DEDUP_REMOVED lines=49> */
.L_x_20824:
[----:B------:R-:W-:Y:S05]  /*1ea70*/  BSYNC B1 ;  /* 0x0000000000017941 */ /* 0x000fea0003800000 */
.L_x_20823:
        /* <DEDUP_REMOVED lines=49> */
.L_x_20826:
[----:B------:R-:W-:Y:S05]  /*1ed90*/  BSYNC B1 ;  /* 0x0000000000017941 */ /* 0x000fea0003800000 */
.L_x_20825:
        /* <DEDUP_REMOVED lines=49> */
.L_x_20828:
[----:B------:R-:W-:Y:S05]  /*1f0b0*/  BSYNC B1 ;  /* 0x0000000000017941 */ /* 0x000fea0003800000 */
.L_x_20827:
        /* <DEDUP_REMOVED lines=48> */
.L_x_20830:
[----:B------:R-:W-:Y:S05]  /*1f3c0*/  BSYNC B1 ;  /* 0x0000000000017941 */ /* 0x000fea0003800000 */
.L_x_20829:
[----:B01----:R-:W-:-:S04]  /*1f3d0*/  IMAD.MOV.U32 R101, RZ, RZ, 0x4 ;  /* 0x00000004ff657424 */ /* 0x003fc800078e00ff */
[----:B------:R-:W-:-:S05]  /*1f3e0*/  IMAD R42, R101, c[0x0][0x160], R42 ;  /* 0x00005800652a7a24 */ /* 0x000fca00078e022a */
[----:B------:R-:W-:-:S13]  /*1f3f0*/  ISETP.GE.AND P0, PT, R42, c[0x0][0x164], PT ;  /* 0x000059002a007a0c */ /* 0x000fda0003f06270 */
[----:B------:R-:W-:Y:S01]  /*1f400*/  @P0 CALL.REL.NOINC `(.L_x_20831) ;  /* 0x0000001000000944 */ /* 0x000fe20003c00000 */
[----:B------:R-:W-:Y:S05]  /*1f410*/  BRA `(.L_x_20832) ;  /* 0xfffe24f000007947 */ /* 0x000fea000383ffff */
.L_x_20831:
[----:B------:R-:W-:Y:S05]  /*1f420*/  BSYNC B0 ;  /* 0x0000000000007941 */ /* 0x000fea0003800000 */
.L_x_20164:
[----:B------:R-:W-:Y:S05]  /*1f430*/  EXIT ;  /* 0x000000000000794d */ /* 0x000fea0003800000 */
.L_x_20819:
[----:B------:R-:W-:Y:S01]  /*1f440*/  IMAD.MOV.U32 R102, RZ, RZ, R103 ;  /* 0x000000ffff667224 */ /* 0x000fe200078e0067 */
[----:B------:R-:W-:Y:S01]  /*1f450*/  MOV R100, 0x1f4a0 ;  /* 0x0001f4a000647802 */ /* 0x000fe20000000f00 */
[----:B------:R-:W-:Y:S02]  /*1f460*/  IMAD.MOV.U32 R111, RZ, RZ, 0x1 ;  /* 0x00000001ff6f7424 */ /* 0x000fe400078e00ff */
[----:B------:R-:W-:Y:S02]  /*1f470*/  IMAD.MOV.U32 R110, RZ, RZ, 0x1f ;  /* 0x0000001fff6e7424 */ /* 0x000fe400078e00ff */
[----:B------:R-:W-:Y:S02]  /*1f480*/  IMAD.MOV.U32 R241, RZ, RZ, -0x1 ;  /* 0xfffffffffff17424 */ /* 0x000fe400078e00ff */
[----:B------:R-:W-:Y:S05]  /*1f490*/  CALL.REL.NOINC `($__internal_52_$__cuda_sm70_shflsync_bfly_p) ;  /* 0x000008d000007944 */ /* 0x000fea0003c00000 */
[----:B-1----:R-:W-:Y:S01]  /*1f4a0*/  IMAD.MOV.U32 R100, RZ, RZ, R111 ;  /* 0x000000ffff647224 */ /* 0x002fe200078e006f */
[----:B0-----:R-:W-:Y:S05]  /*1f4b0*/  BRA `(.L_x_20833) ;  /* 0xffffe83000007947 */ /* 0x001fea000383ffff */
.L_x_20820:
[----:B------:R-:W-:Y:S01]  /*1f4c0*/  IMAD.MOV.U32 R102, RZ, RZ, R108 ;  /* 0x000000ffff667224 */ /* 0x000fe200078e006c */
[----:B------:R-:W-:Y:S01]  /*1f4d0*/  MOV R100, 0x1f520 ;  /* 0x0001f52000647802 */ /* 0x000fe20000000f00 */
[----:B------:R-:W-:Y:S02]  /*1f4e0*/  IMAD.MOV.U32 R111, RZ, RZ, 0x2 ;  /* 0x00000002ff6f7424 */ /* 0x000fe400078e00ff */
[----:B------:R-:W-:-:S02]  /*1f4f0*/  IMAD.MOV.U32 R110, RZ, RZ, 0x1f ;  /* 0x0000001fff6e7424 */ /* 0x000fc400078e00ff */
[----:B------:R-:W-:Y:S02]  /*1f500*/  IMAD.MOV.U32 R241, RZ, RZ, -0x1 ;  /* 0xfffffffffff17424 */ /* 0x000fe400078e00ff */
[----:B0-----:R-:W-:Y:S05]  /*1f510*/  CALL.REL.NOINC `($__internal_52_$__cuda_sm70_shflsync_bfly_p) ;  /* 0x0000085000007944 */ /* 0x001fea0003c00000 */
[----:B01----:R-:W-:Y:S01]  /*1f520*/  FADD.FTZ R102, R108, R111 ;  /* 0x0000006f6c667221 */ /* 0x003fe20000010000 */
[----:B------:R-:W-:Y:S01]  /*1f530*/  MOV R100, 0x1f580 ;  /* 0x0001f58000647802 */ /* 0x000fe20000000f00 */
[----:B------:R-:W-:Y:S02]  /*1f540*/  IMAD.MOV.U32 R111, RZ, RZ, 0x4 ;  /* 0x00000004ff6f7424 */ /* 0x000fe400078e00ff */
[----:B------:R-:W-:Y:S02]  /*1f550*/  IMAD.MOV.U32 R110, RZ, RZ, 0x1f ;  /* 0x0000001fff6e7424 */ /* 0x000fe400078e00ff */
[----:B------:R-:W-:Y:S02]  /*1f560*/  IMAD.MOV.U32 R241, RZ, RZ, -0x1 ;  /* 0xfffffffffff17424 */ /* 0x000fe400078e00ff */
[----:B------:R-:W-:Y:S05]  /*1f570*/  CALL.REL.NOINC `($__internal_52_$__cuda_sm70_shflsync_bfly_p) ;  /* 0x000007f000007944 */ /* 0x000fea0003c00000 */
[----:B0-----:R-:W-:Y:S01]  /*1f580*/  HFMA2.MMA R110, -RZ, RZ, 0, 1.847743988037109375e-06 ;  /* 0x0000001fff6e7435 */ /* 0x001fe200000001ff */
[----:B-1----:R-:W-:Y:S01]  /*1f590*/  FADD.FTZ R102, R102, R111 ;  /* 0x0000006f66667221 */ /* 0x002fe20000010000 */
[----:B------:R-:W-:Y:S01]  /*1f5a0*/  MOV R100, 0x1f5e0 ;  /* 0x0001f5e000647802 */ /* 0x000fe20000000f00 */
[----:B------:R-:W-:Y:S02]  /*1f5b0*/  IMAD.MOV.U32 R111, RZ, RZ, 0x8 ;  /* 0x00000008ff6f7424 */ /* 0x000fe400078e00ff */
[----:B------:R-:W-:-:S02]  /*1f5c0*/  IMAD.MOV.U32 R241, RZ, RZ, -0x1 ;  /* 0xfffffffffff17424 */ /* 0x000fc400078e00ff */
[----:B------:R-:W-:Y:S05]  /*1f5d0*/  CALL.REL.NOINC `($__internal_52_$__cuda_sm70_shflsync_bfly_p) ;  /* 0x0000079000007944 */ /* 0x000fea0003c00000 */
[----:B01----:R-:W-:Y:S01]  /*1f5e0*/  FADD.FTZ R102, R102, R111 ;  /* 0x0000006f66667221 */ /* 0x003fe20000010000 */
[----:B------:R-:W-:Y:S01]  /*1f5f0*/  MOV R100, 0x1f640 ;  /* 0x0001f64000647802 */ /* 0x000fe20000000f00 */
[----:B------:R-:W-:-:S02]  /*1f600*/  IMAD.MOV.U32 R111, RZ, RZ, 0x10 ;  /* 0x00000010ff6f7424 */ /* 0x000fc400078e00ff */
[----:B------:R-:W-:Y:S02]  /*1f610*/  IMAD.MOV.U32 R110, RZ, RZ, 0x1f ;  /* 0x0000001fff6e7424 */ /* 0x000fe400078e00ff */
[----:B------:R-:W-:Y:S02]  /*1f620*/  IMAD.MOV.U32 R241, RZ, RZ, -0x1 ;  /* 0xfffffffffff17424 */ /* 0x000fe400078e00ff */
[----:B------:R-:W-:Y:S05]  /*1f630*/  CALL.REL.NOINC `($__internal_52_$__cuda_sm70_shflsync_bfly_p) ;  /* 0x0000073000007944 */ /* 0x000fea0003c00000 */
        /* <DEDUP_REMOVED lines=88> */
[----:B------:R-:W-:Y:S05]  /*1fbc0*/  CALL.REL.NOINC `($__internal_52_$__cuda_sm70_shflsync_bfly_p) ;  /* 0x000001a000007944 */ /* 0x000fea0003c00000 */
[----:B01----:R-:W-:Y:S01]  /*1fbd0*/  FADD.FTZ R102, R102, R111 ;  /* 0x0000006f66667221 */ /* 0x003fe20000010000 */
[----:B------:R-:W-:Y:S01]  /*1fbe0*/  MOV R100, 0x1fc30 ;  /* 0x0001fc3000647802 */ /* 0x000fe20000000f00 */
[----:B------:R-:W-:Y:S02]  /*1fbf0*/  IMAD.MOV.U32 R111, RZ, RZ, 0x2 ;  /* 0x00000002ff6f7424 */ /* 0x000fe400078e00ff */
[----:B------:R-:W-:Y:S02]  /*1fc00*/  IMAD.MOV.U32 R110, RZ, RZ, 0x1f ;  /* 0x0000001fff6e7424 */ /* 0x000fe400078e00ff */
[----:B------:R-:W-:Y:S02]  /*1fc10*/  IMAD.MOV.U32 R241, RZ, RZ, -0x1 ;  /* 0xfffffffffff17424 */ /* 0x000fe400078e00ff */
[----:B------:R-:W-:Y:S05]  /*1fc20*/  CALL.REL.NOINC `($__internal_52_$__cuda_sm70_shflsync_bfly_p) ;  /* 0x0000014000007944 */ /* 0x000fea0003c00000 */
[----:B01----:R-:W-:Y:S01]  /*1fc30*/  FADD.FTZ R102, R102, R111 ;  /* 0x0000006f66667221 */ /* 0x003fe20000010000 */
[----:B------:R-:W-:Y:S01]  /*1fc40*/  MOV R100, 0x1fc90 ;  /* 0x0001fc9000647802 */ /* 0x000fe20000000f00 */
[----:B------:R-:W-:Y:S02]  /*1fc50*/  IMAD.MOV.U32 R111, RZ, RZ, 0x4 ;  /* 0x00000004ff6f7424 */ /* 0x000fe400078e00ff */
[----:B------:R-:W-:-:S02]  /*1fc60*/  IMAD.MOV.U32 R110, RZ, RZ, 0x1f ;  /* 0x0000001fff6e7424 */ /* 0x000fc400078e00ff */
[----:B------:R-:W-:Y:S02]  /*1fc70*/  IMAD.MOV.U32 R241, RZ, RZ, -0x1 ;  /* 0xfffffffffff17424 */ /* 0x000fe400078e00ff */
[----:B------:R-:W-:Y:S05]  /*1fc80*/  CALL.REL.NOINC `($__internal_52_$__cuda_sm70_shflsync_bfly_p) ;  /* 0x000000e000007944 */ /* 0x000fea0003c00000 */
[----:B01----:R-:W-:Y:S01]  /*1fc90*/  FADD.FTZ R102, R102, R111 ;  /* 0x0000006f66667221 */ /* 0x003fe20000010000 */
[----:B------:R-:W-:Y:S01]  /*1fca0*/  MOV R100, 0x1fcf0 ;  /* 0x0001fcf000647802 */ /* 0x000fe20000000f00 */
[----:B------:R-:W-:Y:S02]  /*1fcb0*/  IMAD.MOV.U32 R111, RZ, RZ, 0x8 ;  /* 0x00000008ff6f7424 */ /* 0x000fe400078e00ff */
[----:B------:R-:W-:Y:S02]  /*1fcc0*/  IMAD.MOV.U32 R110, RZ, RZ, 0x1f ;  /* 0x0000001fff6e7424 */ /* 0x000fe400078e00ff */
[----:B------:R-:W-:Y:S02]  /*1fcd0*/  IMAD.MOV.U32 R241, RZ, RZ, -0x1 ;  /* 0xfffffffffff17424 */ /* 0x000fe400078e00ff */
[----:B------:R-:W-:Y:S05]  /*1fce0*/  CALL.REL.NOINC `($__internal_52_$__cuda_sm70_shflsync_bfly_p) ;  /* 0x0000008000007944 */ /* 0x000fea0003c00000 */
[----:B-1----:R-:W-:Y:S01]  /*1fcf0*/  FADD.FTZ R108, R102, R111 ;  /* 0x0000006f666c7221 */ /* 0x002fe20000010000 */
[----:B------:R-:W-:Y:S01]  /*1fd00*/  MOV R100, 0x1fd60 ;  /* 0x0001fd6000647802 */ /* 0x000fe20000000f00 */
[----:B------:R-:W-:Y:S02]  /*1fd10*/  IMAD.MOV.U32 R111, RZ, RZ, 0x10 ;  /* 0x00000010ff6f7424 */ /* 0x000fe400078e00ff */
[----:B0-----:R-:W-:-:S02]  /*1fd20*/  IMAD.MOV.U32 R110, RZ, RZ, 0x1f ;  /* 0x0000001fff6e7424 */ /* 0x001fc400078e00ff */
[----:B------:R-:W-:Y:S02]  /*1fd30*/  IMAD.MOV.U32 R241, RZ, RZ, -0x1 ;  /* 0xfffffffffff17424 */ /* 0x000fe400078e00ff */
[----:B------:R-:W-:Y:S02]  /*1fd40*/  IMAD.MOV.U32 R102, RZ, RZ, R108 ;  /* 0x000000ffff667224 */ /* 0x000fe400078e006c */
[----:B------:R-:W-:Y:S05]  /*1fd50*/  CALL.REL.NOINC `($__internal_52_$__cuda_sm70_shflsync_bfly_p) ;  /* 0x0000001000007944 */ /* 0x000fea0003c00000 */
[----:B01----:R-:W-:Y:S05]  /*1fd60*/  BRA `(.L_x_20834) ;  /* 0xffffe5e000007947 */ /* 0x003fea000383ffff */
        .weak           $__internal_52_$__cuda_sm70_shflsync_bfly_p
        .type           $__internal_52_$__cuda_sm70_shflsync_bfly_p,@function
        .size           $__internal_52_$__cuda_sm70_shflsync_bfly_p,(.L_x_33030 - $__internal_52_$__cuda_sm70_shflsync_bfly_p)
$__internal_52_$__cuda_sm70_shflsync_bfly_p:
[----:B------:R-:W-:Y:S01]  /*1fd70*/  IMAD.MOV.U32 R101, RZ, RZ, 0x0 ;  /* 0x00000000ff657424 */ /* 0x000fe200078e00ff */
[----:B------:R-:W-:Y:S04]  /*1fd80*/  WARPSYNC R241 ;  /* 0x000000f100007348 */ /* 0x000fe80003800000 */
[----:B------:R0:W1:Y:S01]  /*1fd90*/  SHFL.BFLY PT, R111, R102, R111, R110 ;  /* 0x0c00006f666f7389 */ /* 0x00006200000e006e */
[----:B------:R-:W-:Y:S05]  /*1fda0*/  RET.REL.NODEC R100 `(_ZN10layer_norm31ln_parallel_residual_fwd_kernelINS_13Kernel_traitsI6__halfS2_fS2_fjLj1280ELj1ELj4ELj1ELj16ENS_18Kernel_traits_baseILj1280ES2_S2_fS2_fjLj128EEEEELb1ELb0ELb0EEEvNS_9FwdParamsE) ;  /* 0xfffe025064007950 */ /* 0x000fea0003c3ffff */
.L_x_20835:
        /* <DEDUP_REMOVED lines=13> */
.L_x_33030:


//--------------------- .text._ZN10layer_norm31ln_parallel_residual_fwd_kernelINS_13Kernel_traitsI6__halfS2_fS2_fjLj1280ELj1ELj4ELj1ELj16ENS_18Kernel_traits_baseILj1280ES2_S2_fS2_fjLj128EEEEELb1ELb0ELb1EEEvNS_9FwdParamsE --------------------------
	.section	.text._ZN10layer_norm31ln_parallel_residual_fwd_kernelINS_13Kernel_traitsI6__halfS2_fS2_fjLj1280ELj1ELj4ELj1ELj16ENS_18Kernel_traits_baseILj1280ES2_S2_fS2_fjLj128EEEEELb1ELb0ELb1EEEvNS_9FwdParamsE,"ax",@progbits
	.sectioninfo	@"SHI_REGISTERS=255"
	.align	128
        .global         _ZN10layer_norm31ln_parallel_residual_fwd_kernelINS_13Kernel_traitsI6__halfS2_fS2_fjLj1280ELj1ELj4ELj1ELj16ENS_18Kernel_traits_baseILj1280ES2_S2_fS2_fjLj128EEEEELb1ELb0ELb1EEEvNS_9FwdParamsE
        .type           _ZN10layer_norm31ln_parallel_residual_fwd_kernelINS_13Kernel_traitsI6__halfS2_fS2_fjLj1280ELj1ELj4ELj1ELj16ENS_18Kernel_traits_baseILj1280ES2_S2_fS2_fjLj128EEEEELb1ELb0ELb1EEEvNS_9FwdParamsE,@function
        .size           _ZN10layer_norm31ln_parallel_residual_fwd_kernelINS_13Kernel_traitsI6__halfS2_fS2_fjLj1280ELj1ELj4ELj1ELj16ENS_18Kernel_traits_baseILj1280ES2_S2_fS2_fjLj128EEEEELb1ELb0ELb1EEEvNS_9FwdParamsE,(.L_x_33031 - _ZN10layer_norm31ln_parallel_residual_fwd_kernelINS_13Kernel_traitsI6__halfS2_fS2_fjLj1280ELj1ELj4ELj1ELj16ENS_18Kernel_traits_baseILj1280ES2_S2_fS2_fjLj128EEEEELb1ELb0ELb1EEEvNS_9FwdParamsE)
        .other          _ZN10layer_norm31ln_parallel_residual_fwd_kernelINS_13Kernel_traitsI6__halfS2_fS2_fjLj1280ELj1ELj4ELj1ELj16ENS_18Kernel_traits_baseILj1280ES2_S2_fS2_fjLj128EEEEELb1ELb0ELb1EEEvNS_9FwdParamsE,@"STO_CUDA_ENTRY STV_DEFAULT"
_ZN10layer_norm31ln_parallel_residual_fwd_kernelINS_13Kernel_traitsI6__halfS2_fS2_fjLj1280ELj1ELj4ELj1ELj16ENS_18Kernel_traits_baseILj1280ES2_S2_fS2_fjLj128EEEEELb1ELb0ELb1EEEvNS_9FwdParamsE:
.text._ZN10layer_norm31ln_parallel_residual_fwd_kernelINS_13Kernel_traitsI6__halfS2_fS2_fjLj1280ELj1ELj4ELj1ELj16ENS_18Kernel_traits_baseILj1280ES2_S2_fS2_fjLj128EEEEELb1ELb0ELb1EEEvNS_9FwdParamsE:
[----:B------:R-:W-:Y:S02]  /*0000*/  IMAD.MOV.U32 R1, RZ, RZ, c[0x0][0x28] ;  /* 0x00000a00ff017624 */ /* 0x000fe400078e00ff */
[----:B------:R-:W-:Y:S02]  /*0010*/  ULDC.U8 UR4, c[0x0][0x244] ;  /* 0x0000910000047ab9 */ /* 0x000fe40000000000 */
[----:B------:R-:W-:Y:S01]  /*0020*/  ISETP.NE.AND P1, PT, RZ, UR4, PT ;  /* 0x00000004ff007c0c */ /* 0x000fe2000bf25270 */
[----:B------:R-:W-:Y:S01]  /*0030*/  IMAD.MOV.U32 R171, RZ, RZ, c[0x0][0x238] ;  /* 0x00008e00ffab7624 */ /* 0x000fe200078e00ff */
[----:B------:R-:W-:Y:S01]  /*0040*/  ULDC.64 UR4, c[0x0][0x230] ;  /* 0x00008c0000047ab9 */ /* 0x000fe20000000a00 */
[----:B------:R-:W-:Y:S01]  /*0050*/  IMAD.MOV.U32 R180, RZ, RZ, c[0x0][0x23c] ;  /* 0x00008f00ffb47624 */ /* 0x000fe200078e00ff */
[----:B------:R-:W-:Y:S01]  /*0060*/  ULDC.64 UR6, c[0x0][0x118] ;  /* 0x0000460000067ab9 */ /* 0x000fe20000000a00 */
[----:B------:R-:W-:Y:S02]  /*0070*/  IMAD.U32 R2, RZ, RZ, UR4 ;  /* 0x00000004ff027e24 */ /* 0x000fe4000f8e00ff */
[----:B------:R-:W-:-:S06]  /*0080*/  IMAD.U32 R3, RZ, RZ, UR5 ;  /* 0x00000005ff037e24 */ /* 0x000fcc000f8e00ff */
[----:B------:R-:W-:Y:S01]  /*0090*/  @P1 MOV R4, R171 ;  /* 0x000000ab00041202 */ /* 0x000fe20000000f00 */
[----:B------:R-:W-:Y:S01]  /*00a0*/  @P1 IMAD.MOV.U32 R5, RZ, RZ, R180 ;  /* 0x000000ffff051224 */ /* 0x000fe200078e00b4 */
[----:B------:R-:W2:Y:S05]  /*00b0*/  @P1 LDG.E.64 R2, [R2.64] ;  /* 0x0000000602021981 */ /* 0x000eaa000c1e1b00 */
[----:B------:R-:W3:Y:S01]  /*00c0*/  @P1 LDG.E.64 R4, [R4.64] ;  /* 0x0000000604041981 */ /* 0x000ee2000c1e1b00 */
[----:B------:R-:W-:Y:S01]  /*00d0*/  ISETP.NE.U32.AND P0, PT, RZ, c[0x0][0x218], PT ;  /* 0x00008600ff007a0c */ /* 0x000fe20003f05070 */
[----:B------:R-:W-:Y:S02]  /*00e0*/  IMAD.MOV.U32 R27, RZ, RZ, 0x10 ;  /* 0x00000010ff1b7424 */ /* 0x000fe400078e00ff */
[----:B------:R-:W0:Y:S01]  /*00f0*/  S2R R0, SR_TID.X ;  /* 0x0000000000007919 */ /* 0x000e220000002100 */
[----:B------:R-:W-:-:S02]  /*0100*/  ISETP.NE.AND.EX P0, PT, RZ, c[0x0][0x21c], PT, P0 ;  /* 0x00008700ff007a0c */ /* 0x000fc40003f05300 */
[----:B0-----:R-:W-:-:S05]  /*0110*/  LOP3.LUT R134, R0, 0x1f, RZ, 0xc0, !PT ;  /* 0x0000001f00867812 */ /* 0x001fca00078ec0ff */
[C---:B------:R-:W-:Y:S02]  /*0120*/  IMAD.SHL.U32 R26, R134.reuse, 0x10, RZ ;  /* 0x00000010861a7824 */ /* 0x040fe400078e00ff */
[----:B------:R-:W-:-:S05]  /*0130*/  IMAD.WIDE.U32 R60, R134, R27, c[0x0][0x218] ;  /* 0x00008600863c7625 */ /* 0x000fca00078e001b */
[----:B------:R0:W5:Y:S04]  /*0140*/  @P0 LDG.E.128 R16, [R60.64] ;  /* 0x000000063c100981 */ /* 0x000168000c1e1d00 */
[----:B------:R0:W5:Y:S04]  /*0150*/  @P0 LDG.E.128 R12, [R60.64+0x200] ;  /* 0x000200063c0c0981 */ /* 0x000168000c1e1d00 */
[----:B------:R0:W5:Y:S04]  /*0160*/  @P0 LDG.E.128 R8, [R60.64+0x400] ;  /* 0x000400063c080981 */ /* 0x000168000c1e1d00 */
[----:B------:R-:W1:Y:S01]  /*0170*/  S2R R181, SR_CTAID.X ;  /* 0x0000000000b57919 */ /* 0x000e620000002500 */
[----:B--2---:R-:W2:Y:S01]  /*0180*/  @P1 R2UR UR4, R2 ;  /* 0x00000000020413c2 */ /* 0x004ea200000e0000 */
[----:B---3--:R-:W-:-:S07]  /*0190*/  @P1 IADD3 R171, P2, R4, c[0x0][0x240], RZ ;  /* 0x0000900004ab1a10 */ /* 0x008fce0007f5e0ff */
[----:B------:R-:W3:Y:S01]  /*01a0*/  @P1 R2UR UR5, R3 ;  /* 0x00000000030513c2 */ /* 0x000ee200000e0000 */
[----:B------:R-:W-:Y:S01]  /*01b0*/  @P1 IMAD.X R180, RZ, RZ, R5, P2 ;  /* 0x000000ffffb41224 */ /* 0x000fe200010e0605 */
[----:B------:R-:W-:Y:S01]  /*01c0*/  ISETP.NE.U32.AND P1, PT, RZ, c[0x0][0x220], PT ;  /* 0x00008800ff007a0c */ /* 0x000fe20003f25070 */
[----:B------:R0:W5:Y:S03]  /*01d0*/  @P0 LDG.E.128 R4, [R60.64+0x600] ;  /* 0x000600063c040981 */ /* 0x000166000c1e1d00 */
[----:B------:R-:W-:Y:S02]  /*01e0*/  ISETP.NE.AND.EX P1, PT, RZ, c[0x0][0x224], PT, P1 ;  /* 0x00008900ff007a0c */ /* 0x000fe40003f25310 */
[----:B------:R-:W-:-:S05]  /*01f0*/  IADD3 R40, P2, R26, c[0x0][0x220], RZ ;  /* 0x000088001a287a10 */ /* 0x000fca0007f5e0ff */
[----:B------:R-:W-:Y:S01]  /*0200*/  IMAD.X R41, RZ, RZ, c[0x0][0x224], P2 ;  /* 0x00008900ff297624 */ /* 0x000fe200010e06ff */
[----:B0-----:R-:W5:Y:S05]  /*0210*/  @P0 LDG.E.128 R60, [R60.64+0x800] ;  /* 0x000800063c3c0981 */ /* 0x001f6a000c1e1d00 */
[----:B------:R-:W-:Y:S01]  /*0220*/  @P1 IMAD.WIDE.U32 R44, R134, R27, c[0x0][0x220] ;  /* 0x00008800862c1625 */ /* 0x000fe200078e001b */
[----:B------:R0:W5:Y:S04]  /*0230*/  @P1 LDG.E.128 R56, [R40.64] ;  /* 0x0000000628381981 */ /* 0x000168000c1e1d00 */
[----:B------:R0:W5:Y:S04]  /*0240*/  @P1 LDG.E.128 R52, [R40.64+0x200] ;  /* 0x0002000628341981 */ /* 0x000168000c1e1d00 */
[----:B------:R0:W5:Y:S04]  /*0250*/  @P1 LDG.E.128 R48, [R40.64+0x400] ;  /* 0x0004000628301981 */ /* 0x000168000c1e1d00 */
[----:B------:R-:W5:Y:S04]  /*0260*/  @P1 LDG.E.128 R44, [R44.64+0x800] ;  /* 0x000800062c2c1981 */ /* 0x000f68000c1e1d00 */
[----:B0-----:R-:W5:Y:S01]  /*0270*/  @P1 LDG.E.128 R40, [R40.64+0x600] ;  /* 0x0006000628281981 */ /* 0x001f62000c1e1d00 */
[----:B-1----:R-:W-:Y:S01]  /*0280*/  IMAD R178, R181, c[0x0][0x0], R0 ;  /* 0x00000000b5b27a24 */ /* 0x002fe200078e0200 */
[----:B------:R-:W-:-:S02]  /*0290*/  SHF.R.U64 R179, R171, 0x2, R180 ;  /* 0x00000002abb37819 */ /* 0x000fc400000012b4 */
[----:B------:R-:W-:Y:S01]  /*02a0*/  SHF.R.U32.HI R180, RZ, 0x2, R180 ;  /* 0x00000002ffb47819 */ /* 0x000fe200000116b4 */
[----:B------:R-:W-:-:S04]  /*02b0*/  IMAD.WIDE.U32 R22, R178, -0x326172a9, RZ ;  /* 0xcd9e8d57b2167825 */ /* 0x000fc800078e00ff */
[----:B------:R-:W-:Y:S01]  /*02c0*/  IMAD.WIDE.U32 R20, R179, -0x2daee0ad, RZ ;  /* 0xd2511f53b3147825 */ /* 0x000fe200078e00ff */
[----:B--2---:R-:W-:Y:S01]  /*02d0*/  LOP3.LUT R2, R23, UR4, R180, 0x96, !PT ;  /* 0x0000000417027c12 */ /* 0x004fe2000f8e96b4 */
[----:B---3--:R-:W-:-:S03]  /*02e0*/  UIADD3 UR10, UR5, -0x4498517b, URZ ;  /* 0xbb67ae85050a7890 */ /* 0x008fc6000fffe03f */
[----:B------:R-:W-:Y:S01]  /*02f0*/  LOP3.LUT R24, R21, UR5, RZ, 0x3c, !PT ;  /* 0x0000000515187c12 */ /* 0x000fe2000f8e3cff */
[----:B------:R-:W-:Y:S01]  /*0300*/  IMAD.WIDE.U32 R2, R2, -0x2daee0ad, RZ ;  /* 0xd2511f5302027825 */ /* 0x000fe200078e00ff */
[----:B------:R-:W-:-:S03]  /*0310*/  UIADD3 UR9, UR4, -0x61c88647, URZ ;  /* 0x9e3779b904097890 */ /* 0x000fc6000fffe03f */
[----:B------:R-:W-:Y:S01]  /*0320*/  IMAD.WIDE.U32 R24, R24, -0x326172a9, RZ ;  /* 0xcd9e8d5718187825 */ /* 0x000fe200078e00ff */
[----:B------:R-:W-:Y:S01]  /*0330*/  LOP3.LUT R23, R3, UR10, R20, 0x96, !PT ;  /* 0x0000000a03177c12 */ /* 0x000fe2000f8e9614 */
[----:B------:R-:W-:-:S03]  /*0340*/  UIADD3 UR11, UR4, 0x3c6ef372, URZ ;  /* 0x3c6ef372040b7890 */ /* 0x000fc6000fffe03f */
[----:B------:R-:W-:Y:S01]  /*0350*/  LOP3.LUT R20, R25, UR9, R22, 0x96, !PT ;  /* 0x0000000919147c12 */ /* 0x000fe2000f8e9616 */
[----:B------:R-:W-:Y:S01]  /*0360*/  UIADD3 UR12, UR5, 0x76cf5d0a, URZ ;  /* 0x76cf5d0a050c7890 */ /* 0x000fe2000fffe03f */
        /* <DEDUP_REMOVED lines=20> */
[----:B------:R-:W-:Y:S01]  /*04b0*/  LOP3.LUT R23, R3, UR18, R20, 0x96, !PT ;  /* 0x0000001203177c12 */ /* 0x000fe2000f8e9614 */
[----:B------:R-:W-:-:S03]  /*04c0*/  UIADD3 UR19, UR4, -0x4ab325aa, URZ ;  /* 0xb54cda5604137890 */ /* 0x000fc6000fffe03f */
[----:B------:R-:W-:Y:S01]  /*04d0*/  LOP3.LUT R20, R25, UR17, R22, 0x96, !PT ;  /* 0x0000001119147c12 */ /* 0x000fe2000f8e9616 */
[----:B------:R-:W-:Y:S01]  /*04e0*/  UIADD3 UR20, UR5, 0x646e171e, URZ ;  /* 0x646e171e05147890 */ /* 0x000fe2000fffe03f */
[----:B------:R-:W-:Y:S01]  /*04f0*/  IMAD.WIDE.U32 R22, R23, -0x326172a9, RZ ;  /* 0xcd9e8d5717167825 */ /* 0x000fe200078e00ff */
[----:B------:R-:W-:-:S03]  /*0500*/  SHF.R.U32.HI R0, RZ, 0x5, R0 ;  /* 0x00000005ff007819 */ /* 0x000fc60000011600 */
[----:B------:R-:W-:Y:S01]  /*0510*/  IMAD.WIDE.U32 R20, R20, -0x2daee0ad, RZ ;  /* 0xd2511f5314147825 */ /* 0x000fe200078e00ff */
[----:B------:R-:W-:Y:S02]  /*0520*/  LOP3.LUT R3, R23, UR19, R24, 0x96, !PT ;  /* 0x0000001317037c12 */ /* 0x000fe4000f8e9618 */
[----:B------:R-:W-:Y:S02]  /*0530*/  LEA R181, R181, R0, 0x2 ;  /* 0x00000000b5b57211 */ /* 0x000fe400078e10ff */
        /* <DEDUP_REMOVED lines=38> */
[----:B------:R-:W-:Y:S01]  /*07a0*/  @!P1 CS2R R46, SRZ ;  /* 0x00000000002e9805 */ /* 0x000fe2000001ff00 */
[----:B------:R-:W-:Y:S01]  /*07b0*/  HADD2.F32 R159, -RZ, R40.H1_H1 ;  /* 0x30000028ff9f7230 */ /* 0x000fe20000004100 */
[----:B------:R-:W-:Y:S01]  /*07c0*/  UIADD3 UR25, UR4, -0x700cb87f, URZ ;  /* 0x8ff3478104197890 */ /* 0x000fe2000fffe03f */
[--C-:B------:R-:W-:Y:S01]  /*07d0*/  HADD2.F32 R160, -RZ, R41.reuse.H0_H0 ;  /* 0x20000029ffa07230 */ /* 0x100fe20000004100 */
[----:B------:R-:W-:Y:S01]  /*07e0*/  UIADD3 UR26, UR5, -0x695add53, URZ ;  /* 0x96a522ad051a7890 */ /* 0x000fe2000fffe03f */
[----:B------:R-:W-:Y:S01]  /*07f0*/  HADD2.F32 R161, -RZ, R41.H1_H1 ;  /* 0x30000029ffa17230 */ /* 0x000fe20000004100 */
[----:B------:R-:W-:Y:S01]  /*0800*/  IMAD R192, R192, -0x2daee0ad, RZ ;  /* 0xd2511f53c0c07824 */ /* 0x000fe200078e02ff */
[----:B------:R0:W5:Y:S01]  /*0810*/  LDG.E.128 R124, [R20.64] ;  /* 0x00000006147c7981 */ /* 0x000162000c1e1d00 */
[----:B------:R-:W-:-:S02]  /*0820*/  IMAD R175, R175, -0x326172a9, RZ ;  /* 0xcd9e8d57afaf7824 */ /* 0x000fc400078e02ff */
[----:B------:R-:W-:Y:S01]  /*0830*/  IMAD.HI.U32 R40, R176, -0x326172a9, RZ ;  /* 0xcd9e8d57b0287827 */ /* 0x000fe200078e00ff */
[----:B------:R0:W5:Y:S01]  /*0840*/  LDG.E.128 R120, [R20.64+0x200] ;  /* 0x0002000614787981 */ /* 0x000162000c1e1d00 */
[--C-:B------:R-:W-:Y:S02]  /*0850*/  HADD2.F32 R37, -RZ, R18.reuse.H0_H0 ;  /* 0x20000012ff257230 */ /* 0x100fe40000004100 */
[----:B------:R-:W-:Y:S01]  /*0860*/  IMAD.HI.U32 R41, R170, -0x2daee0ad, RZ ;  /* 0xd2511f53aa297827 */ /* 0x000fe200078e00ff */
[----:B------:R0:W5:Y:S01]  /*0870*/  LDG.E.128 R116, [R20.64+0x400] ;  /* 0x0004000614747981 */ /* 0x000162000c1e1d00 */
[----:B------:R-:W-:Y:S01]  /*0880*/  HADD2.F32 R36, -RZ, R18.H1_H1 ;  /* 0x30000012ff247230 */ /* 0x000fe20000004100 */
[----:B------:R-:W-:Y:S01]  /*0890*/  BSSY B0, `(.L_x_20836) ;  /* 0x0001e27000007945 */ /* 0x000fe20003800000 */
[--C-:B------:R-:W-:Y:S01]  /*08a0*/  HADD2.F32 R35, -RZ, R19.reuse.H0_H0 ;  /* 0x20000013ff237230 */ /* 0x100fe20000004100 */
[----:B------:R0:W5:Y:S01]  /*08b0*/  LDG.E.128 R112, [R20.64+0x600] ;  /* 0x0006000614707981 */ /* 0x000162000c1e1d00 */
[----:B------:R-:W-:-:S02]  /*08c0*/  HADD2.F32 R34, -RZ, R19.H1_H1 ;  /* 0x30000013ff227230 */ /* 0x000fc40000004100 */
[--C-:B------:R-:W-:Y:S01]  /*08d0*/  HADD2.F32 R133, -RZ, R16.reuse.H0_H0 ;  /* 0x20000010ff857230 */ /* 0x100fe20000004100 */
[----:B------:R0:W5:Y:S01]  /*08e0*/  LDG.E.128 R108, [R20.64+0x800] ;  /* 0x00080006146c7981 */ /* 0x000162000c1e1d00 */
[----:B------:R-:W-:Y:S02]  /*08f0*/  HADD2.F32 R132, -RZ, R16.H1_H1 ;  /* 0x30000010ff847230 */ /* 0x000fe40000004100 */
[--C-:B------:R-:W-:Y:S01]  /*0900*/  HADD2.F32 R39, -RZ, R17.reuse.H0_H0 ;  /* 0x20000011ff277230 */ /* 0x100fe20000004100 */
[----:B------:R1:W5:Y:S01]  /*0910*/  LDG.E.128 R104, [R2.64] ;  /* 0x0000000602687981 */ /* 0x000362000c1e1d00 */
[----:B------:R-:W-:Y:S02]  /*0920*/  HADD2.F32 R38, -RZ, R17.H1_H1 ;  /* 0x30000011ff267230 */ /* 0x000fe40000004100 */
[--C-:B------:R-:W-:Y:S01]  /*0930*/  HADD2.F32 R33, -RZ, R12.reuse.H0_H0 ;  /* 0x2000000cff217230 */ /* 0x100fe20000004100 */
[----:B------:R1:W5:Y:S01]  /*0940*/  LDG.E.128 R100, [R2.64+0x200] ;  /* 0x0002000602647981 */ /* 0x000362000c1e1d00 */
[----:B------:R-:W-:-:S02]  /*0950*/  HADD2.F32 R32, -RZ, R12.H1_H1 ;  /* 0x3000000cff207230 */ /* 0x000fc40000004100 */
[--C-:B------:R-:W-:Y:S01]  /*0960*/  HADD2.F32 R31, -RZ, R13.reuse.H0_H0 ;  /* 0x2000000dff1f7230 */ /* 0x100fe20000004100 */
[----:B------:R1:W5:Y:S01]  /*0970*/  LDG.E.128 R96, [R2.64+0x400] ;  /* 0x0004000602607981 */ /* 0x000362000c1e1d00 */
[----:B------:R-:W-:Y:S02]  /*0980*/  HADD2.F32 R30, -RZ, R13.H1_H1 ;  /* 0x3000000dff1e7230 */ /* 0x000fe40000004100 */
[--C-:B------:R-:W-:Y:S01]  /*0990*/  HADD2.F32 R29, -RZ, R14.reuse.H0_H0 ;  /* 0x2000000eff1d7230 */ /* 0x100fe20000004100 */
[----:B------:R1:W5:Y:S01]  /*09a0*/  LDG.E.128 R92, [R2.64+0x600] ;  /* 0x00060006025c7981 */ /* 0x000362000c1e1d00 */
[----:B------:R-:W-:Y:S02]  /*09b0*/  HADD2.F32 R28, -RZ, R14.H1_H1 ;  /* 0x3000000eff1c7230 */ /* 0x000fe40000004100 */
[--C-:B------:R-:W-:Y:S01]  /*09c0*/  HADD2.F32 R27, -RZ, R15.reuse.H0_H0 ;  /* 0x2000000fff1b7230 */ /* 0x100fe20000004100 */
[----:B------:R1:W5:Y:S01]  /*09d0*/  LDG.E.128 R88, [R2.64+0x800] ;  /* 0x0008000602587981 */ /* 0x000362000c1e1d00 */
[----:B------:R-:W-:Y:S01]  /*09e0*/  HADD2.F32 R26, -RZ, R15.H1_H1 ;  /* 0x3000000fff1a7230 */ /* 0x000fe20000004100 */
[----:B------:R-:W-:Y:S01]  /*09f0*/  LOP3.LUT R175, R40, UR25, R175, 0x96, !PT ;  /* 0x0000001928af7c12 */ /* 0x000fe2000f8e96af */
[--C-:B0-----:R-:W-:Y:S01]  /*0a00*/  HADD2.F32 R21, -RZ, R10.reuse.H0_H0 ;  /* 0x2000000aff157230 */ /* 0x101fe20000004100 */
[----:B------:R-:W-:Y:S01]  /*0a10*/  LOP3.LUT R192, R41, UR26, R192, 0x96, !PT ;  /* 0x0000001a29c07c12 */ /* 0x000fe2000f8e96c0 */
[----:B------:R-:W-:Y:S01]  /*0a20*/  HADD2.F32 R20, -RZ, R10.H1_H1 ;  /* 0x3000000aff147230 */ /* 0x000fe20000004100 */
[----:B------:R-:W-:Y:S01]  /*0a30*/  LOP3.LUT R171, R171, 0x3, RZ, 0xc0, !PT ;  /* 0x00000003abab7812 */ /* 0x000fe200078ec0ff */
[--C-:B------:R-:W-:Y:S01]  /*0a40*/  HADD2.F32 R19, -RZ, R11.reuse.H0_H0 ;  /* 0x2000000bff137230 */ /* 0x100fe20000004100 */
[----:B------:R-:W-:Y:S01]  /*0a50*/  IMAD R176, R176, -0x326172a9, RZ ;  /* 0xcd9e8d57b0b07824 */ /* 0x000fe200078e02ff */
[----:B------:R-:W-:Y:S01]  /*0a60*/  HADD2.F32 R18, -RZ, R11.H1_H1 ;  /* 0x3000000bff127230 */ /* 0x000fe20000004100 */
[----:B------:R-:W-:Y:S01]  /*0a70*/  IMAD R170, R170, -0x2daee0ad, RZ ;  /* 0xd2511f53aaaa7824 */ /* 0x000fe200078e02ff */
[--C-:B------:R-:W-:Y:S01]  /*0a80*/  HADD2.F32 R25, -RZ, R8.reuse.H0_H0 ;  /* 0x20000008ff197230 */ /* 0x100fe20000004100 */
[----:B------:R-:W-:Y:S01]  /*0a90*/  IMAD.MOV.U32 R182, RZ, RZ, RZ ;  /* 0x000000ffffb67224 */ /* 0x000fe200078e00ff */
        /* <DEDUP_REMOVED lines=55> */
.L_x_21485:
        /* <DEDUP_REMOVED lines=31> */
.L_x_20838:
[----:B------:R-:W-:Y:S02]  /*1000*/  IMAD.MOV.U32 R52, RZ, RZ, R176 ;  /* 0x000000ffff347224 */ /* 0x000fe400078e00b0 */
.L_x_20839:
[----:B------:R-:W-:Y:S05]  /*1010*/  BSYNC B1 ;  /* 0x0000000000017941 */ /* 0x000fea0003800000 */
.L_x_20837:
        /* <DEDUP_REMOVED lines=16> */
.L_x_20843:
[----:B------:R-:W-:Y:S05]  /*1120*/  BSYNC B2 ;  /* 0x0000000000027941 */ /* 0x000fea0003800000 */
.L_x_20842:
        /* <DEDUP_REMOVED lines=43> */
.L_x_20841:
[----:B------:R-:W-:Y:S05]  /*13e0*/  BSYNC B1 ;  /* 0x0000000000017941 */ /* 0x000fea0003800000 */
.L_x_20840:
[----:B0-----:R-:W0:Y:S01]  /*13f0*/  I2F.U32 R45, R52 ;  /* 0x00000034002d7306 */ /* 0x001e220000201000 */
[----:B------:R-:W-:Y:S01]  /*1400*/  ISETP.NE.U32.AND P1, PT, RZ, c[0x0][0x178], PT ;  /* 0x00005e00ff007a0c */ /* 0x000fe20003f25070 */
[----:B------:R-:W-:Y:S01]  /*1410*/  IMAD.MOV.U32 R200, RZ, RZ, 0x2f800000 ;  /* 0x2f800000ffc87424 */ /* 0x000fe200078e00ff */
[----:B-----5:R-:W-:Y:S01]  /*1420*/  HADD2.F32 R44, -RZ, R40.H0_H0 ;  /* 0x20000028ff2c7230 */ /* 0x020fe20000004100 */
[----:B------:R-:W-:Y:S02]  /*1430*/  LOP3.LUT R183, R183, 0xffffffef, RZ, 0xc0, !PT ;  /* 0xffffffefb7b77812 */ /* 0x000fe400078ec0ff */
[----:B------:R-:W-:-:S02]  /*1440*/  ISETP.NE.AND.EX P6, PT, RZ, c[0x0][0x17c], PT, P1 ;  /* 0x00005f00ff007a0c */ /* 0x000fc40003fc5310 */
[----:B------:R-:W-:Y:S02]  /*1450*/  FMUL.FTZ R44, R44, c[0x0][0x1e8] ;  /* 0x00007a002c2c7a20 */ /* 0x000fe40000410000 */
        /* <DEDUP_REMOVED lines=11> */
.L_x_20844:
        /* <DEDUP_REMOVED lines=12> */
.L_x_20847:
[----:B------:R-:W-:Y:S02]  /*15d0*/  IMAD.MOV.U32 R51, RZ, RZ, R176 ;  /* 0x000000ffff337224 */ /* 0x000fe400078e00b0 */
.L_x_20848:
[----:B------:R-:W-:Y:S05]  /*15e0*/  BSYNC B1 ;  /* 0x0000000000017941 */ /* 0x000fea0003800000 */
.L_x_20846:
        /* <DEDUP_REMOVED lines=16> */
.L_x_20852:
[----:B------:R-:W-:Y:S05]  /*16f0*/  BSYNC B2 ;  /* 0x0000000000027941 */ /* 0x000fea0003800000 */
.L_x_20851:
        /* <DEDUP_REMOVED lines=43> */
.L_x_20850:
[----:B------:R-:W-:Y:S05]  /*19b0*/  BSYNC B1 ;  /* 0x0000000000017941 */ /* 0x000fea0003800000 */
.L_x_20849:
        /* <DEDUP_REMOVED lines=9> */
.L_x_20845:
        /* <DEDUP_REMOVED lines=12> */
.L_x_20854:
[----:B------:R-:W-:Y:S02]  /*1b10*/  IMAD.MOV.U32 R51, RZ, RZ, R176 ;  /* 0x000000ffff337224 */ /* 0x000fe400078e00b0 */
.L_x_20855:
[----:B------:R-:W-:Y:S05]  /*1b20*/  BSYNC B1 ;  /* 0x0000000000017941 */ /* 0x000fea0003800000 */
.L_x_20853:
        /* <DEDUP_REMOVED lines=16> */
.L_x_20859:
[----:B------:R-:W-:Y:S05]  /*1c30*/  BSYNC B2 ;  /* 0x0000000000027941 */ /* 0x000fea0003800000 */
.L_x_20858:
        /* <DEDUP_REMOVED lines=43> */
.L_x_20857:
[----:B------:R-:W-:Y:S05]  /*1ef0*/  BSYNC B1 ;  /* 0x0000000000017941 */ /* 0x000fea0003800000 */
.L_x_20856:
        /* <DEDUP_REMOVED lines=13> */
.L_x_20860:
        /* <DEDUP_REMOVED lines=12> */
.L_x_20863:
[----:B------:R-:W-:Y:S02]  /*2090*/  IMAD.MOV.U32 R54, RZ, RZ, R176 ;  /* 0x000000ffff367224 */ /* 0x000fe400078e00b0 */
.L_x_20864:
[----:B------:R-:W-:Y:S05]  /*20a0*/  BSYNC B1 ;  /* 0x0000000000017941 */ /* 0x000fea0003800000 */
.L_x_20862:
        /* <DEDUP_REMOVED lines=16> */
.L_x_20868:
[----:B------:R-:W-:Y:S05]  /*21b0*/  BSYNC B2 ;  /* 0x0000000000027941 */ /* 0x000fea0003800000 */
.L_x_20867:
        /* <DEDUP_REMOVED lines=43> */
.L_x_20866:
[----:B------:R-:W-:Y:S05]  /*2470*/  BSYNC B1 ;  /* 0x0000000000017941 */ /* 0x000fea0003800000 */
.L_x_20865:
        /* <DEDUP_REMOVED lines=9> */
.L_x_20861:
        /* <DEDUP_REMOVED lines=12> */
.L_x_20870:
[----:B------:R-:W-:Y:S02]  /*25d0*/  IMAD.MOV.U32 R54, RZ, RZ, R176 ;  /* 0x000000ffff367224 */ /* 0x000fe400078e00b0 */
.L_x_20871:
[----:B------:R-:W-:Y:S05]  /*25e0*/  BSYNC B1 ;  /* 0x0000000000017941 */ /* 0x000fea0003800000 */
.L_x_20869:
        /* <DEDUP_REMOVED lines=16> */
.L_x_20875:
[----:B------:R-:W-:Y:S05]  /*26f0*/  BSYNC B2 ;  /* 0x0000000000027941 */ /* 0x000fea0003800000 */
.L_x_20874:
        /* <DEDUP_REMOVED lines=43> */
.L_x_20873:
[----:B------:R-:W-:Y:S05]  /*29b0*/  BSYNC B1 ;  /* 0x0000000000017941 */ /* 0x000fea0003800000 */
.L_x_20872:
        /* <DEDUP_REMOVED lines=13> */
.L_x_20876:
        /* <DEDUP_REMOVED lines=12> */
.L_x_20879:
[----:B------:R-:W-:Y:S02]  /*2b50*/  MOV R53, R176 ;  /* 0x000000b000357202 */ /* 0x000fe40000000f00 */
.L_x_20880:
[----:B------:R-:W-:Y:S05]  /*2b60*/  BSYNC B1 ;  /* 0x0000000000017941 */ /* 0x000fea0003800000 */
.L_x_20878:
        /* <DEDUP_REMOVED lines=16> */
.L_x_20884:
[----:B------:R-:W-:Y:S05]  /*2c70*/  BSYNC B2 ;  /* 0x0000000000027941 */ /* 0x000fea0003800000 */
.L_x_20883:
        /* <DEDUP_REMOVED lines=43> */
.L_x_20882:
[----:B------:R-:W-:Y:S05]  /*2f30*/  BSYNC B1 ;  /* 0x0000000000017941 */ /* 0x000fea0003800000 */
.L_x_20881:
        /* <DEDUP_REMOVED lines=9> */
.L_x_20877:
        /* <DEDUP_REMOVED lines=12> */
.L_x_20886:
[----:B------:R-:W-:Y:S02]  /*3090*/  IMAD.MOV.U32 R53, RZ, RZ, R176 ;  /* 0x000000ffff357224 */ /* 0x000fe400078e00b0 */
.L_x_20887:
[----:B------:R-:W-:Y:S05]  /*30a0*/  BSYNC B1 ;  /* 0x0000000000017941 */ /* 0x000fea0003800000 */
.L_x_20885:
        /* <DEDUP_REMOVED lines=16> */
.L_x_20891:
[----:B------:R-:W-:Y:S05]  /*31b0*/  BSYNC B2 ;  /* 0x0000000000027941 */ /* 0x000fea0003800000 */
.L_x_20890:
        /* <DEDUP_REMOVED lines=43> */
.L_x_20889:
[----:B------:R-:W-:Y:S05]  /*3470*/  BSYNC B1 ;  /* 0x0000000000017941 */ /* 0x000fea0003800000 */
.L_x_20888:
        /* <DEDUP_REMOVED lines=12> */
.L_x_20892:
        /* <DEDUP_REMOVED lines=12> */
.L_x_20895:
[----:B------:R-:W-:Y:S02]  /*3600*/  IMAD.MOV.U32 R53, RZ, RZ, R176 ;  /* 0x000000ffff357224 */ /* 0x000fe400078e00b0 */
.L_x_20896:
[----:B------:R-:W-:Y:S05]  /*3610*/  BSYNC B1 ;  /* 0x0000000000017941 */ /* 0x000fea0003800000 */
.L_x_20894:
        /* <DEDUP_REMOVED lines=16> */
.L_x_20900:
[----:B------:R-:W-:Y:S05]  /*3720*/  BSYNC B2 ;  /* 0x0000000000027941 */ /* 0x000fea0003800000 */
.L_x_20899:
        /* <DEDUP_REMOVED lines=43> */
.L_x_20898:
[----:B------:R-:W-:Y:S05]  /*39e0*/  BSYNC B1 ;  /* 0x0000000000017941 */ /* 0x000fea0003800000 */
.L_x_20897:
        /* <DEDUP_REMOVED lines=9> */
.L_x_20893:
        /* <DEDUP_REMOVED lines=12> */
.L_x_20902:
[----:B------:R-:W-:Y:S02]  /*3b40*/  IMAD.MOV.U32 R53, RZ, RZ, R176 ;  /* 0x000000ffff357224 */ /* 0x000fe400078e00b0 */
.L_x_20903:
[----:B------:R-:W-:Y:S05]  /*3b50*/  BSYNC B1 ;  /* 0x0000000000017941 */ /* 0x000fea0003800000 */
.L_x_20901:
        /* <DEDUP_REMOVED lines=16> */
.L_x_20907:
[----:B------:R-:W-:Y:S05]  /*3c60*/  BSYNC B2 ;  /* 0x0000000000027941 */ /* 0x000fea0003800000 */
.L_x_20906:
        /* <DEDUP_REMOVED lines=43> */
.L_x_20905:
[----:B------:R-:W-:Y:S05]  /*3f20*/  BSYNC B1 ;  /* 0x0000000000017941 */ /* 0x000fea0003800000 */
.L_x_20904:
        /* <DEDUP_REMOVED lines=12> */
.L_x_20908:
        /* <DEDUP_REMOVED lines=12> */
.L_x_20911:
[----:B------:R-:W-:Y:S02]  /*40b0*/  IMAD.MOV.U32 R53, RZ, RZ, R176 ;  /* 0x000000ffff357224 */ /* 0x000fe400078e00b0 */
.L_x_20912:
[----:B------:R-:W-:Y:S05]  /*40c0*/  BSYNC B1 ;  /* 0x0000000000017941 */ /* 0x000fea0003800000 */
.L_x_20910:
        /* <DEDUP_REMOVED lines=16> */
.L_x_20916:
[----:B------:R-:W-:Y:S05]  /*41d0*/  BSYNC B2 ;  /* 0x0000000000027941 */ /* 0x000fea0003800000 */
.L_x_20915:
        /* <DEDUP_REMOVED lines=43> */
.L_x_20914:
[----:B------:R-:W-:Y:S05]  /*4490*/  BSYNC B1 ;  /* 0x0000000000017941 */ /* 0x000fea0003800000 */
.L_x_20913:
        /* <DEDUP_REMOVED lines=9> */
.L_x_20909:
        /* <DEDUP_REMOVED lines=12> */
.L_x_20918:
[----:B------:R-:W-:Y:S02]  /*45f0*/  IMAD.MOV.U32 R53, RZ, RZ, R176 ;  /* 0x000000ffff357224 */ /* 0x000fe400078e00b0 */
.L_x_20919:
[----:B------:R-:W-:Y:S05]  /*4600*/  BSYNC B1 ;  /* 0x0000000000017941 */ /* 0x000fea0003800000 */
.L_x_20917:
        /* <DEDUP_REMOVED lines=16> */
.L_x_20923:
[----:B------:R-:W-:Y:S05]  /*4710*/  BSYNC B2 ;  /* 0x0000000000027941 */ /* 0x000fea0003800000 */
.L_x_20922:
        /* <DEDUP_REMOVED lines=42> */
[----:B------:R-:W-:-:S03]  /*49c0*/  LOP3.LUT R192, R171, UR26, R192, 0x96, !PT ;  /* 0x0000001aabc07c12 */ /* 0x000fc6000f8e96c0 */
.L_x_20921:
[----:B------:R-:W-:Y:S05]  /*49d0*/  BSYNC B1 ;  /* 0x0000000000017941 */ /* 0x000fea0003800000 */
.L_x_20920:
        /* <DEDUP_REMOVED lines=12> */
.L_x_20924:
        /* <DEDUP_REMOVED lines=12> */
.L_x_20927:
[----:B------:R-:W-:Y:S02]  /*4b60*/  MOV R42, R176 ;  /* 0x000000b0002a7202 */ /* 0x000fe40000000f00 */
.L_x_20928:
[----:B------:R-:W-:Y:S05]  /*4b70*/  BSYNC B1 ;  /* 0x0000000000017941 */ /* 0x000fea0003800000 */
.L_x_20926:
        /* <DEDUP_REMOVED lines=16> */
.L_x_20932:
[----:B------:R-:W-:Y:S05]  /*4c80*/  BSYNC B2 ;  /* 0x0000000000027941 */ /* 0x000fea0003800000 */
.L_x_20931:
        /* <DEDUP_REMOVED lines=43> */
.L_x_20930:
[----:B------:R-:W-:Y:S05]  /*4f40*/  BSYNC B1 ;  /* 0x0000000000017941 */ /* 0x000fea0003800000 */
.L_x_20929:
        /* <DEDUP_REMOVED lines=9> */
.L_x_20925:
        /* <DEDUP_REMOVED lines=12> */
.L_x_20934:
[----:B------:R-:W-:Y:S02]  /*50a0*/  IMAD.MOV.U32 R42, RZ, RZ, R176 ;  /* 0x000000ffff2a7224 */ /* 0x000fe400078e00b0 */
.L_x_20935:
[----:B------:R-:W-:Y:S05]  /*50b0*/  BSYNC B1 ;  /* 0x0000000000017941 */ /* 0x000fea0003800000 */
.L_x_20933:
        /* <DEDUP_REMOVED lines=16> */
.L_x_20939:
[----:B------:R-:W-:Y:S05]  /*51c0*/  BSYNC B2 ;  /* 0x0000000000027941 */ /* 0x000fea0003800000 */
.L_x_20938:
        /* <DEDUP_REMOVED lines=43> */
.L_x_20937:
[----:B------:R-:W-:Y:S05]  /*5480*/  BSYNC B1 ;  /* 0x0000000000017941 */ /* 0x000fea0003800000 */
.L_x_20936:
        /* <DEDUP_REMOVED lines=12> */
.L_x_20940:
        /* <DEDUP_REMOVED lines=12> */
.L_x_20943:
[----:B------:R-:W-:Y:S02]  /*5610*/  IMAD.MOV.U32 R42, RZ, RZ, R176 ;  /* 0x000000ffff2a7224 */ /* 0x000fe400078e00b0 */
.L_x_20944:
[----:B------:R-:W-:Y:S05]  /*5620*/  BSYNC B1 ;  /* 0x0000000000017941 */ /* 0x000fea0003800000 */
.L_x_20942:
        /* <DEDUP_REMOVED lines=16> */
.L_x_20948:
[----:B------:R-:W-:Y:S05]  /*5730*/  BSYNC B2 ;  /* 0x0000000000027941 */ /* 0x000fea0003800000 */
.L_x_20947:
        /* <DEDUP_REMOVED lines=43> */
.L_x_20946:
[----:B------:R-:W-:Y:S05]  /*59f0*/  BSYNC B1 ;  /* 0x0000000000017941 */ /* 0x000fea0003800000 */
.L_x_20945:
        /* <DEDUP_REMOVED lines=9> */
.L_x_20941:
        /* <DEDUP_REMOVED lines=12> */
.L_x_20950:
[----:B------:R-:W-:Y:S02]  /*5b50*/  IMAD.MOV.U32 R42, RZ, RZ, R176 ;  /* 0x000000ffff2a7224 */ /* 0x000fe400078e00b0 */
.L_x_20951:
[----:B------:R-:W-:Y:S05]  /*5b60*/  BSYNC B1 ;  /* 0x0000000000017941 */ /* 0x000fea0003800000 */
.L_x_20949:
        /* <DEDUP_REMOVED lines=16> */
.L_x_20955:
[----:B------:R-:W-:Y:S05]  /*5c70*/  BSYNC B2 ;  /* 0x0000000000027941 */ /* 0x000fea0003800000 */
.L_x_20954:
        /* <DEDUP_REMOVED lines=43> */
.L_x_20953:
[----:B------:R-:W-:Y:S05]  /*5f30*/  BSYNC B1 ;  /* 0x0000000000017941 */ /* 0x000fea0003800000 */
.L_x_20952:
        /* <DEDUP_REMOVED lines=13> */
.L_x_20956:
        /* <DEDUP_REMOVED lines=12> */
.L_x_20959:
[----:B------:R-:W-:Y:S02]  /*60d0*/  IMAD.MOV.U32 R48, RZ, RZ, R176 ;  /* 0x000000ffff307224 */ /* 0x000fe400078e00b0 */
.L_x_20960:
[----:B------:R-:W-:Y:S05]  /*60e0*/  BSYNC B1 ;  /* 0x0000000000017941 */ /* 0x000fea0003800000 */
.L_x_20958:
        /* <DEDUP_REMOVED lines=18> */
.L_x_20964:
[----:B------:R-:W-:Y:S05]  /*6210*/  BSYNC B2 ;  /* 0x0000000000027941 */ /* 0x000fea0003800000 */
.L_x_20963:
        /* <DEDUP_REMOVED lines=43> */
.L_x_20962:
[----:B------:R-:W-:Y:S05]  /*64d0*/  BSYNC B1 ;  /* 0x0000000000017941 */ /* 0x000fea0003800000 */
.L_x_20961:
        /* <DEDUP_REMOVED lines=9> */
.L_x_20957:
        /* <DEDUP_REMOVED lines=51> */
.L_x_20965:
        /* <DEDUP_REMOVED lines=16> */
.L_x_20967:
[----:B-1----:R-:W-:Y:S02]  /*69a0*/  IMAD.MOV.U32 R52, RZ, RZ, R176 ;  /* 0x000000ffff347224 */ /* 0x002fe400078e00b0 */
.L_x_20968:
[----:B------:R-:W-:Y:S05]  /*69b0*/  BSYNC B1 ;  /* 0x0000000000017941 */ /* 0x000fea0003800000 */
.L_x_20966:
        /* <DEDUP_REMOVED lines=16> */
.L_x_20972:
[----:B------:R-:W-:Y:S05]  /*6ac0*/  BSYNC B2 ;  /* 0x0000000000027941 */ /* 0x000fea0003800000 */
.L_x_20971:
        /* <DEDUP_REMOVED lines=43> */
.L_x_20970:
[----:B------:R-:W-:Y:S05]  /*6d80*/  BSYNC B1 ;  /* 0x0000000000017941 */ /* 0x000fea0003800000 */
.L_x_20969:
        /* <DEDUP_REMOVED lines=14> */
.L_x_20973:
        /* <DEDUP_REMOVED lines=12> */
.L_x_20976:
[----:B------:R-:W-:Y:S02]  /*6f30*/  IMAD.MOV.U32 R51, RZ, RZ, R176 ;  /* 0x000000ffff337224 */ /* 0x000fe400078e00b0 */
.L_x_20977:
[----:B------:R-:W-:Y:S05]  /*6f40*/  BSYNC B1 ;  /* 0x0000000000017941 */ /* 0x000fea0003800000 */
.L_x_20975:
        /* <DEDUP_REMOVED lines=16> */
.L_x_20981:
[----:B------:R-:W-:Y:S05]  /*7050*/  BSYNC B2 ;  /* 0x0000000000027941 */ /* 0x000fea0003800000 */
.L_x_20980:
        /* <DEDUP_REMOVED lines=43> */
.L_x_20979:
[----:B------:R-:W-:Y:S05]  /*7310*/  BSYNC B1 ;  /* 0x0000000000017941 */ /* 0x000fea0003800000 */
.L_x_20978:
        /* <DEDUP_REMOVED lines=9> */
.L_x_20974:
        /* <DEDUP_REMOVED lines=12> */
.L_x_20983:
[----:B------:R-:W-:Y:S02]  /*7470*/  MOV R51, R176 ;  /* 0x000000b000337202 */ /* 0x000fe40000000f00 */
.L_x_20984:
[----:B------:R-:W-:Y:S05]  /*7480*/  BSYNC B1 ;  /* 0x0000000000017941 */ /* 0x000fea0003800000 */
.L_x_20982:
        /* <DEDUP_REMOVED lines=16> */
.L_x_20988:
[----:B------:R-:W-:Y:S05]  /*7590*/  BSYNC B2 ;  /* 0x0000000000027941 */ /* 0x000fea0003800000 */
.L_x_20987:
        /* <DEDUP_REMOVED lines=43> */
.L_x_20986:
[----:B------:R-:W-:Y:S05]  /*7850*/  BSYNC B1 ;  /* 0x0000000000017941 */ /* 0x000fea0003800000 */
.L_x_20985:
        /* <DEDUP_REMOVED lines=13> */
.L_x_20989:
        /* <DEDUP_REMOVED lines=12> */
.L_x_20992:
[----:B------:R-:W-:Y:S02]  /*79f0*/  IMAD.MOV.U32 R52, RZ, RZ, R176 ;  /* 0x000000ffff347224 */ /* 0x000fe400078e00b0 */
.L_x_20993:
[----:B------:R-:W-:Y:S05]  /*7a00*/  BSYNC B1 ;  /* 0x0000000000017941 */ /* 0x000fea0003800000 */
.L_x_20991:
        /* <DEDUP_REMOVED lines=16> */
.L_x_20997:
[----:B------:R-:W-:Y:S05]  /*7b10*/  BSYNC B2 ;  /* 0x0000000000027941 */ /* 0x000fea0003800000 */
.L_x_20996:
        /* <DEDUP_REMOVED lines=43> */
.L_x_20995:
[----:B------:R-:W-:Y:S05]  /*7dd0*/  BSYNC B1 ;  /* 0x0000000000017941 */ /* 0x000fea0003800000 */
.L_x_20994:
        /* <DEDUP_REMOVED lines=9> */
.L_x_20990:
        /* <DEDUP_REMOVED lines=12> */
.L_x_20999:
[----:B------:R-:W-:Y:S02]  /*7f30*/  IMAD.MOV.U32 R52, RZ, RZ, R176 ;  /* 0x000000ffff347224 */ /* 0x000fe400078e00b0 */
.L_x_21000:
[----:B------:R-:W-:Y:S05]  /*7f40*/  BSYNC B1 ;  /* 0x0000000000017941 */ /* 0x000fea0003800000 */
.L_x_20998:
        /* <DEDUP_REMOVED lines=16> */
.L_x_21004:
[----:B------:R-:W-:Y:S05]  /*8050*/  BSYNC B2 ;  /* 0x0000000000027941 */ /* 0x000fea0003800000 */
.L_x_21003:
        /* <DEDUP_REMOVED lines=43> */
.L_x_21002:
[----:B------:R-:W-:Y:S05]  /*8310*/  BSYNC B1 ;  /* 0x0000000000017941 */ /* 0x000fea0003800000 */
.L_x_21001:
        /* <DEDUP_REMOVED lines=13> */
.L_x_21005:
        /* <DEDUP_REMOVED lines=12> */
.L_x_21008:
[----:B------:R-:W-:Y:S02]  /*84b0*/  IMAD.MOV.U32 R56, RZ, RZ, R176 ;  /* 0x000000ffff387224 */ /* 0x000fe400078e00b0 */
.L_x_21009:
[----:B------:R-:W-:Y:S05]  /*84c0*/  BSYNC B1 ;  /* 0x0000000000017941 */ /* 0x000fea0003800000 */
.L_x_21007:
        /* <DEDUP_REMOVED lines=16> */
.L_x_21013:
[----:B------:R-:W-:Y:S05]  /*85d0*/  BSYNC B2 ;  /* 0x0000000000027941 */ /* 0x000fea0003800000 */
.L_x_21012:
        /* <DEDUP_REMOVED lines=43> */
.L_x_21011:
[----:B------:R-:W-:Y:S05]  /*8890*/  BSYNC B1 ;  /* 0x0000000000017941 */ /* 0x000fea0003800000 */
.L_x_21010:
        /* <DEDUP_REMOVED lines=9> */
.L_x_21006:
        /* <DEDUP_REMOVED lines=12> */
.L_x_21015:
[----:B------:R-:W-:Y:S02]  /*89f0*/  IMAD.MOV.U32 R56, RZ, RZ, R176 ;  /* 0x000000ffff387224 */ /* 0x000fe400078e00b0 */
.L_x_21016:
[----:B------:R-:W-:Y:S05]  /*8a00*/  BSYNC B1 ;  /* 0x0000000000017941 */ /* 0x000fea0003800000 */
.L_x_21014:
        /* <DEDUP_REMOVED lines=16> */
.L_x_21020:
[----:B------:R-:W-:Y:S05]  /*8b10*/  BSYNC B2 ;  /* 0x0000000000027941 */ /* 0x000fea0003800000 */
.L_x_21019:
        /* <DEDUP_REMOVED lines=43> */
.L_x_21018:
[----:B------:R-:W-:Y:S05]  /*8dd0*/  BSYNC B1 ;  /* 0x0000000000017941 */ /* 0x000fea0003800000 */
.L_x_21017:
        /* <DEDUP_REMOVED lines=12> */
.L_x_21021:
        /* <DEDUP_REMOVED lines=12> */
.L_x_21024:
[----:B------:R-:W-:Y:S02]  /*8f60*/  IMAD.MOV.U32 R54, RZ, RZ, R176 ;  /* 0x000000ffff367224 */ /* 0x000fe400078e00b0 */
.L_x_21025:
[----:B------:R-:W-:Y:S05]  /*8f70*/  BSYNC B1 ;  /* 0x0000000000017941 */ /* 0x000fea0003800000 */
.L_x_21023:
        /* <DEDUP_REMOVED lines=16> */
.L_x_21029:
[----:B------:R-:W-:Y:S05]  /*9080*/  BSYNC B2 ;  /* 0x0000000000027941 */ /* 0x000fea0003800000 */
.L_x_21028:
        /* <DEDUP_REMOVED lines=43> */
.L_x_21027:
[----:B------:R-:W-:Y:S05]  /*9340*/  BSYNC B1 ;  /* 0x0000000000017941 */ /* 0x000fea0003800000 */
.L_x_21026:
        /* <DEDUP_REMOVED lines=9> */
.L_x_21022:
        /* <DEDUP_REMOVED lines=12> */
.L_x_21031:
[----:B------:R-:W-:Y:S02]  /*94a0*/  MOV R54, R176 ;  /* 0x000000b000367202 */ /* 0x000fe40000000f00 */
.L_x_21032:
[----:B------:R-:W-:Y:S05]  /*94b0*/  BSYNC B1 ;  /* 0x0000000000017941 */ /* 0x000fea0003800000 */
.L_x_21030:
        /* <DEDUP_REMOVED lines=16> */
.L_x_21036:
[----:B------:R-:W-:Y:S05]  /*95c0*/  BSYNC B2 ;  /* 0x0000000000027941 */ /* 0x000fea0003800000 */
.L_x_21035:
        /* <DEDUP_REMOVED lines=43> */
.L_x_21034:
[----:B------:R-:W-:Y:S05]  /*9880*/  BSYNC B1 ;  /* 0x0000000000017941 */ /* 0x000fea0003800000 */
.L_x_21033:
        /* <DEDUP_REMOVED lines=12> */
.L_x_21037:
        /* <DEDUP_REMOVED lines=12> */
.L_x_21040:
[----:B------:R-:W-:Y:S02]  /*9a10*/  IMAD.MOV.U32 R54, RZ, RZ, R176 ;  /* 0x000000ffff367224 */ /* 0x000fe400078e00b0 */
.L_x_21041:
[----:B------:R-:W-:Y:S05]  /*9a20*/  BSYNC B1 ;  /* 0x0000000000017941 */ /* 0x000fea0003800000 */
.L_x_21039:
        /* <DEDUP_REMOVED lines=16> */
.L_x_21045:
[----:B------:R-:W-:Y:S05]  /*9b30*/  BSYNC B2 ;  /* 0x0000000000027941 */ /* 0x000fea0003800000 */
.L_x_21044:
        /* <DEDUP_REMOVED lines=43> */
.L_x_21043:
[----:B------:R-:W-:Y:S05]  /*9df0*/  BSYNC B1 ;  /* 0x0000000000017941 */ /* 0x000fea0003800000 */
.L_x_21042:
        /* <DEDUP_REMOVED lines=9> */
.L_x_21038:
        /* <DEDUP_REMOVED lines=12> */
.L_x_21047:
[----:B------:R-:W-:Y:S02]  /*9f50*/  IMAD.MOV.U32 R54, RZ, RZ, R176 ;  /* 0x000000ffff367224 */ /* 0x000fe400078e00b0 */
.L_x_21048:
[----:B------:R-:W-:Y:S05]  /*9f60*/  BSYNC B1 ;  /* 0x0000000000017941 */ /* 0x000fea0003800000 */
.L_x_21046:
        /* <DEDUP_REMOVED lines=16> */
.L_x_21052:
[----:B------:R-:W-:Y:S05]  /*a070*/  BSYNC B2 ;  /* 0x0000000000027941 */ /* 0x000fea0003800000 */
.L_x_21051:
        /* <DEDUP_REMOVED lines=43> */
.L_x_21050:
[----:B------:R-:W-:Y:S05]  /*a330*/  BSYNC B1 ;  /* 0x0000000000017941 */ /* 0x000fea0003800000 */
.L_x_21049:
        /* <DEDUP_REMOVED lines=12> */
.L_x_21053:
        /* <DEDUP_REMOVED lines=12> */
.L_x_21056:
[----:B------:R-:W-:Y:S02]  /*a4c0*/  IMAD.MOV.U32 R42, RZ, RZ, R176 ;  /* 0x000000ffff2a7224 */ /* 0x000fe400078e00b0 */
.L_x_21057:
[----:B------:R-:W-:Y:S05]  /*a4d0*/  BSYNC B1 ;  /* 0x0000000000017941 */ /* 0x000fea0003800000 */
.L_x_21055:
        /* <DEDUP_REMOVED lines=16> */
.L_x_21061:
[----:B------:R-:W-:Y:S05]  /*a5e0*/  BSYNC B2 ;  /* 0x0000000000027941 */ /* 0x000fea0003800000 */
.L_x_21060:
        /* <DEDUP_REMOVED lines=43> */
.L_x_21059:
[----:B------:R-:W-:Y:S05]  /*a8a0*/  BSYNC B1 ;  /* 0x0000000000017941 */ /* 0x000fea0003800000 */
.L_x_21058:
        /* <DEDUP_REMOVED lines=9> */
.L_x_21054:
        /* <DEDUP_REMOVED lines=12> */
.L_x_21063:
[----:B------:R-:W-:Y:S02]  /*aa00*/  IMAD.MOV.U32 R42, RZ, RZ, R176 ;  /* 0x000000ffff2a7224 */ /* 0x000fe400078e00b0 */
.L_x_21064:
[----:B------:R-:W-:Y:S05]  /*aa10*/  BSYNC B1 ;  /* 0x0000000000017941 */ /* 0x000fea0003800000 */
.L_x_21062:
        /* <DEDUP_REMOVED lines=16> */
.L_x_21068:
[----:B------:R-:W-:Y:S05]  /*ab20*/  BSYNC B2 ;  /* 0x0000000000027941 */ /* 0x000fea0003800000 */
.L_x_21067:
        /* <DEDUP_REMOVED lines=43> */
.L_x_21066:
[----:B------:R-:W-:Y:S05]  /*ade0*/  BSYNC B1 ;  /* 0x0000000000017941 */ /* 0x000fea0003800000 */
.L_x_21065:
        /* <DEDUP_REMOVED lines=12> */
.L_x_21069:
        /* <DEDUP_REMOVED lines=12> */
.L_x_21072:
[----:B------:R-:W-:Y:S02]  /*af70*/  IMAD.MOV.U32 R42, RZ, RZ, R176 ;  /* 0x000000ffff2a7224 */ /* 0x000fe400078e00b0 */
.L_x_21073:
[----:B------:R-:W-:Y:S05]  /*af80*/  BSYNC B1 ;  /* 0x0000000000017941 */ /* 0x000fea0003800000 */
.L_x_21071:
        /* <DEDUP_REMOVED lines=16> */
.L_x_21077:
[----:B------:R-:W-:Y:S05]  /*b090*/  BSYNC B2 ;  /* 0x0000000000027941 */ /* 0x000fea0003800000 */
.L_x_21076:
        /* <DEDUP_REMOVED lines=43> */
.L_x_21075:
[----:B------:R-:W-:Y:S05]  /*b350*/  BSYNC B1 ;  /* 0x0000000000017941 */ /* 0x000fea0003800000 */
.L_x_21074:
        /* <DEDUP_REMOVED lines=9> */
.L_x_21070:
        /* <DEDUP_REMOVED lines=12> */
.L_x_21079:
[----:B------:R-:W-:Y:S02]  /*b4b0*/  IMAD.MOV.U32 R42, RZ, RZ, R176 ;  /* 0x000000ffff2a7224 */ /* 0x000fe400078e00b0 */
.L_x_21080:
[----:B------:R-:W-:Y:S05]  /*b4c0*/  BSYNC B1 ;  /* 0x0000000000017941 */ /* 0x000fea0003800000 */
.L_x_21078:
        /* <DEDUP_REMOVED lines=16> */
.L_x_21084:
[----:B------:R-:W-:Y:S05]  /*b5d0*/  BSYNC B2 ;  /* 0x0000000000027941 */ /* 0x000fea0003800000 */
.L_x_21083:
        /* <DEDUP_REMOVED lines=43> */
.L_x_21082:
[----:B------:R-:W-:Y:S05]  /*b890*/  BSYNC B1 ;  /* 0x0000000000017941 */ /* 0x000fea0003800000 */
.L_x_21081:
        /* <DEDUP_REMOVED lines=13> */
.L_x_21085:
        /* <DEDUP_REMOVED lines=12> */
.L_x_21088:
[----:B------:R-:W-:Y:S02]  /*ba30*/  IMAD.MOV.U32 R48, RZ, RZ, R176 ;  /* 0x000000ffff307224 */ /* 0x000fe400078e00b0 */
.L_x_21089:
[----:B------:R-:W-:Y:S05]  /*ba40*/  BSYNC B1 ;  /* 0x0000000000017941 */ /* 0x000fea0003800000 */
.L_x_21087:
        /* <DEDUP_REMOVED lines=18> */
.L_x_21093:
[----:B------:R-:W-:Y:S05]  /*bb70*/  BSYNC B2 ;  /* 0x0000000000027941 */ /* 0x000fea0003800000 */
.L_x_21092:
        /* <DEDUP_REMOVED lines=43> */
.L_x_21091:
[----:B------:R-:W-:Y:S05]  /*be30*/  BSYNC B1 ;  /* 0x0000000000017941 */ /* 0x000fea0003800000 */
.L_x_21090:
        /* <DEDUP_REMOVED lines=9> */
.L_x_21086:
        /* <DEDUP_REMOVED lines=49> */
.L_x_21094:
        /* <DEDUP_REMOVED lines=16> */
.L_x_21096:
[----:B-1----:R-:W-:Y:S02]  /*c2e0*/  IMAD.MOV.U32 R52, RZ, RZ, R176 ;  /* 0x000000ffff347224 */ /* 0x002fe400078e00b0 */
.L_x_21097:
[----:B------:R-:W-:Y:S05]  /*c2f0*/  BSYNC B1 ;  /* 0x0000000000017941 */ /* 0x000fea0003800000 */
.L_x_21095:
        /* <DEDUP_REMOVED lines=16> */
.L_x_21101:
[----:B------:R-:W-:Y:S05]  /*c400*/  BSYNC B2 ;  /* 0x0000000000027941 */ /* 0x000fea0003800000 */
.L_x_21100:
        /* <DEDUP_REMOVED lines=43> */
.L_x_21099:
[----:B------:R-:W-:Y:S05]  /*c6c0*/  BSYNC B1 ;  /* 0x0000000000017941 */ /* 0x000fea0003800000 */
.L_x_21098:
        /* <DEDUP_REMOVED lines=14> */
.L_x_21102:
        /* <DEDUP_REMOVED lines=12> */
.L_x_21105:
[----:B------:R-:W-:Y:S02]  /*c870*/  IMAD.MOV.U32 R51, RZ, RZ, R176 ;  /* 0x000000ffff337224 */ /* 0x000fe400078e00b0 */
.L_x_21106:
[----:B------:R-:W-:Y:S05]  /*c880*/  BSYNC B1 ;  /* 0x0000000000017941 */ /* 0x000fea0003800000 */
.L_x_21104:
        /* <DEDUP_REMOVED lines=16> */
.L_x_21110:
[----:B------:R-:W-:Y:S05]  /*c990*/  BSYNC B2 ;  /* 0x0000000000027941 */ /* 0x000fea0003800000 */
.L_x_21109:
        /* <DEDUP_REMOVED lines=43> */
.L_x_21108:
[----:B------:R-:W-:Y:S05]  /*cc50*/  BSYNC B1 ;  /* 0x0000000000017941 */ /* 0x000fea0003800000 */
.L_x_21107:
        /* <DEDUP_REMOVED lines=9> */
.L_x_21103:
        /* <DEDUP_REMOVED lines=12> */
.L_x_21112:
[----:B------:R-:W-:Y:S02]  /*cdb0*/  IMAD.MOV.U32 R51, RZ, RZ, R176 ;  /* 0x000000ffff337224 */ /* 0x000fe400078e00b0 */
.L_x_21113:
[----:B------:R-:W-:Y:S05]  /*cdc0*/  BSYNC B1 ;  /* 0x0000000000017941 */ /* 0x000fea0003800000 */
.L_x_21111:
        /* <DEDUP_REMOVED lines=16> */
.L_x_21117:
[----:B------:R-:W-:Y:S05]  /*ced0*/  BSYNC B2 ;  /* 0x0000000000027941 */ /* 0x000fea0003800000 */
.L_x_21116:
        /* <DEDUP_REMOVED lines=43> */
.L_x_21115:
[----:B------:R-:W-:Y:S05]  /*d190*/  BSYNC B1 ;  /* 0x0000000000017941 */ /* 0x000fea0003800000 */
.L_x_21114:
        /* <DEDUP_REMOVED lines=13> */
.L_x_21118:
        /* <DEDUP_REMOVED lines=12> */
.L_x_21121:
[----:B------:R-:W-:Y:S02]  /*d330*/  IMAD.MOV.U32 R54, RZ, RZ, R176 ;  /* 0x000000ffff367224 */ /* 0x000fe400078e00b0 */
.L_x_21122:
[----:B------:R-:W-:Y:S05]  /*d340*/  BSYNC B1 ;  /* 0x0000000000017941 */ /* 0x000fea0003800000 */
.L_x_21120:
        /* <DEDUP_REMOVED lines=16> */
.L_x_21126:
[----:B------:R-:W-:Y:S05]  /*d450*/  BSYNC B2 ;  /* 0x0000000000027941 */ /* 0x000fea0003800000 */
.L_x_21125:
        /* <DEDUP_REMOVED lines=43> */
.L_x_21124:
[----:B------:R-:W-:Y:S05]  /*d710*/  BSYNC B1 ;  /* 0x0000000000017941 */ /* 0x000fea0003800000 */
.L_x_21123:
        /* <DEDUP_REMOVED lines=9> */
.L_x_21119:
        /* <DEDUP_REMOVED lines=12> */
.L_x_21128:
[----:B------:R-:W-:Y:S02]  /*d870*/  IMAD.MOV.U32 R54, RZ, RZ, R176 ;  /* 0x000000ffff367224 */ /* 0x000fe400078e00b0 */
.L_x_21129:
[----:B------:R-:W-:Y:S05]  /*d880*/  BSYNC B1 ;  /* 0x0000000000017941 */ /* 0x000fea0003800000 */
.L_x_21127:
        /* <DEDUP_REMOVED lines=16> */
.L_x_21133:
[----:B------:R-:W-:Y:S05]  /*d990*/  BSYNC B2 ;  /* 0x0000000000027941 */ /* 0x000fea0003800000 */
.L_x_21132:
        /* <DEDUP_REMOVED lines=43> */
.L_x_21131:
[----:B------:R-:W-:Y:S05]  /*dc50*/  BSYNC B1 ;  /* 0x0000000000017941 */ /* 0x000fea0003800000 */
.L_x_21130:
        /* <DEDUP_REMOVED lines=13> */
.L_x_21134:
        /* <DEDUP_REMOVED lines=12> */
.L_x_21137:
[----:B------:R-:W-:Y:S02]  /*ddf0*/  IMAD.MOV.U32 R54, RZ, RZ, R176 ;  /* 0x000000ffff367224 */ /* 0x000fe400078e00b0 */
.L_x_21138:
[----:B------:R-:W-:Y:S05]  /*de00*/  BSYNC B1 ;  /* 0x0000000000017941 */ /* 0x000fea0003800000 */
.L_x_21136:
        /* <DEDUP_REMOVED lines=16> */
.L_x_21142:
[----:B------:R-:W-:Y:S05]  /*df10*/  BSYNC B2 ;  /* 0x0000000000027941 */ /* 0x000fea0003800000 */
.L_x_21141:
        /* <DEDUP_REMOVED lines=43> */
.L_x_21140:
[----:B------:R-:W-:Y:S05]  /*e1d0*/  BSYNC B1 ;  /* 0x0000000000017941 */ /* 0x000fea0003800000 */
.L_x_21139:
        /* <DEDUP_REMOVED lines=9> */
.L_x_21135:
        /* <DEDUP_REMOVED lines=12> */
.L_x_21144:
[----:B------:R-:W-:Y:S02]  /*e330*/  IMAD.MOV.U32 R54, RZ, RZ, R176 ;  /* 0x000000ffff367224 */ /* 0x000fe400078e00b0 */
.L_x_21145:
[----:B------:R-:W-:Y:S05]  /*e340*/  BSYNC B1 ;  /* 0x0000000000017941 */ /* 0x000fea0003800000 */
.L_x_21143:
        /* <DEDUP_REMOVED lines=16> */
.L_x_21149:
[----:B------:R-:W-:Y:S05]  /*e450*/  BSYNC B2 ;  /* 0x0000000000027941 */ /* 0x000fea0003800000 */
.L_x_21148:
        /* <DEDUP_REMOVED lines=43> */
.L_x_21147:
[----:B------:R-:W-:Y:S05]  /*e710*/  BSYNC B1 ;  /* 0x0000000000017941 */ /* 0x000fea0003800000 */
.L_x_21146:
        /* <DEDUP_REMOVED lines=12> */
.L_x_21150:
        /* <DEDUP_REMOVED lines=12> */
.L_x_21153:
[----:B------:R-:W-:Y:S02]  /*e8a0*/  IMAD.MOV.U32 R52, RZ, RZ, R176 ;  /* 0x000000ffff347224 */ /* 0x000fe400078e00b0 */
.L_x_21154:
[----:B------:R-:W-:Y:S05]  /*e8b0*/  BSYNC B1 ;  /* 0x0000000000017941 */ /* 0x000fea0003800000 */
.L_x_21152:
        /* <DEDUP_REMOVED lines=16> */
.L_x_21158:
[----:B------:R-:W-:Y:S05]  /*e9c0*/  BSYNC B2 ;  /* 0x0000000000027941 */ /* 0x000fea0003800000 */
.L_x_21157:
        /* <DEDUP_REMOVED lines=43> */
.L_x_21156:
[----:B------:R-:W-:Y:S05]  /*ec80*/  BSYNC B1 ;  /* 0x0000000000017941 */ /* 0x000fea0003800000 */
.L_x_21155:
        /* <DEDUP_REMOVED lines=9> */
.L_x_21151:
        /* <DEDUP_REMOVED lines=12> */
.L_x_21160:
[----:B------:R-:W-:Y:S02]  /*ede0*/  IMAD.MOV.U32 R53, RZ, RZ, R176 ;  /* 0x000000ffff357224 */ /* 0x000fe400078e00b0 */
.L_x_21161:
[----:B------:R-:W-:Y:S05]  /*edf0*/  BSYNC B1 ;  /* 0x0000000000017941 */ /* 0x000fea0003800000 */
.L_x_21159:
        /* <DEDUP_REMOVED lines=16> */
.L_x_21165:
[----:B------:R-:W-:Y:S05]  /*ef00*/  BSYNC B2 ;  /* 0x0000000000027941 */ /* 0x000fea0003800000 */
.L_x_21164:
        /* <DEDUP_REMOVED lines=43> */
.L_x_21163:
[----:B------:R-:W-:Y:S05]  /*f1c0*/  BSYNC B1 ;  /* 0x0000000000017941 */ /* 0x000fea0003800000 */
.L_x_21162:
        /* <DEDUP_REMOVED lines=12> */
.L_x_21166:
        /* <DEDUP_REMOVED lines=12> */
.L_x_21169:
[----:B------:R-:W-:Y:S02]  /*f350*/  IMAD.MOV.U32 R53, RZ, RZ, R176 ;  /* 0x000000ffff357224 */ /* 0x000fe400078e00b0 */
.L_x_21170:
[----:B------:R-:W-:Y:S05]  /*f360*/  BSYNC B1 ;  /* 0x0000000000017941 */ /* 0x000fea0003800000 */
.L_x_21168:
        /* <DEDUP_REMOVED lines=16> */
.L_x_21174:
[----:B------:R-:W-:Y:S05]  /*f470*/  BSYNC B2 ;  /* 0x0000000000027941 */ /* 0x000fea0003800000 */
.L_x_21173:
        /* <DEDUP_REMOVED lines=43> */
.L_x_21172:
[----:B------:R-:W-:Y:S05]  /*f730*/  BSYNC B1 ;  /* 0x0000000000017941 */ /* 0x000fea0003800000 */
.L_x_21171:
        /* <DEDUP_REMOVED lines=9> */
.L_x_21167:
        /* <DEDUP_REMOVED lines=12> */
.L_x_21176:
[----:B------:R-:W-:Y:S02]  /*f890*/  IMAD.MOV.U32 R54, RZ, RZ, R176 ;  /* 0x000000ffff367224 */ /* 0x000fe400078e00b0 */
.L_x_21177:
[----:B------:R-:W-:Y:S05]  /*f8a0*/  BSYNC B1 ;  /* 0x0000000000017941 */ /* 0x000fea0003800000 */
.L_x_21175:
        /* <DEDUP_REMOVED lines=16> */
.L_x_21181:
[----:B------:R-:W-:Y:S05]  /*f9b0*/  BSYNC B2 ;  /* 0x0000000000027941 */ /* 0x000fea0003800000 */
.L_x_21180:
        /* <DEDUP_REMOVED lines=43> */
.L_x_21179:
[----:B------:R-:W-:Y:S05]  /*fc70*/  BSYNC B1 ;  /* 0x0000000000017941 */ /* 0x000fea0003800000 */
.L_x_21178:
        /* <DEDUP_REMOVED lines=12> */
.L_x_21182:
        /* <DEDUP_REMOVED lines=12> */
.L_x_21185:
[----:B------:R-:W-:Y:S02]  /*fe00*/  IMAD.MOV.U32 R42, RZ, RZ, R176 ;  /* 0x000000ffff2a7224 */ /* 0x000fe400078e00b0 */
.L_x_21186:
[----:B------:R-:W-:Y:S05]  /*fe10*/  BSYNC B1 ;  /* 0x0000000000017941 */ /* 0x000fea0003800000 */
.L_x_21184:
        /* <DEDUP_REMOVED lines=16> */
.L_x_21190:
[----:B------:R-:W-:Y:S05]  /*ff20*/  BSYNC B2 ;  /* 0x0000000000027941 */ /* 0x000fea0003800000 */
.L_x_21189:
        /* <DEDUP_REMOVED lines=43> */
.L_x_21188:
[----:B------:R-:W-:Y:S05]  /*101e0*/  BSYNC B1 ;  /* 0x0000000000017941 */ /* 0x000fea0003800000 */
.L_x_21187:
        /* <DEDUP_REMOVED lines=9> */
.L_x_21183:
        /* <DEDUP_REMOVED lines=12> */
.L_x_21192:
[----:B------:R-:W-:Y:S02]  /*10340*/  IMAD.MOV.U32 R42, RZ, RZ, R176 ;  /* 0x000000ffff2a7224 */ /* 0x000fe400078e00b0 */
.L_x_21193:
[----:B------:R-:W-:Y:S05]  /*10350*/  BSYNC B1 ;  /* 0x0000000000017941 */ /* 0x000fea0003800000 */
.L_x_21191:
        /* <DEDUP_REMOVED lines=16> */
.L_x_21197:
[----:B------:R-:W-:Y:S05]  /*10460*/  BSYNC B2 ;  /* 0x0000000000027941 */ /* 0x000fea0003800000 */
.L_x_21196:
        /* <DEDUP_REMOVED lines=43> */
.L_x_21195:
[----:B------:R-:W-:Y:S05]  /*10720*/  BSYNC B1 ;  /* 0x0000000000017941 */ /* 0x000fea0003800000 */
.L_x_21194:
        /* <DEDUP_REMOVED lines=12> */
.L_x_21198:
        /* <DEDUP_REMOVED lines=12> */
.L_x_21201:
[----:B------:R-:W-:Y:S02]  /*108b0*/  IMAD.MOV.U32 R42, RZ, RZ, R176 ;  /* 0x000000ffff2a7224 */ /* 0x000fe400078e00b0 */
.L_x_21202:
[----:B------:R-:W-:Y:S05]  /*108c0*/  BSYNC B1 ;  /* 0x0000000000017941 */ /* 0x000fea0003800000 */
.L_x_21200:
        /* <DEDUP_REMOVED lines=16> */
.L_x_21206:
[----:B------:R-:W-:Y:S05]  /*109d0*/  BSYNC B2 ;  /* 0x0000000000027941 */ /* 0x000fea0003800000 */
.L_x_21205:
        /* <DEDUP_REMOVED lines=43> */
.L_x_21204:
[----:B------:R-:W-:Y:S05]  /*10c90*/  BSYNC B1 ;  /* 0x0000000000017941 */ /* 0x000fea0003800000 */
.L_x_21203:
        /* <DEDUP_REMOVED lines=9> */
.L_x_21199:
        /* <DEDUP_REMOVED lines=12> */
.L_x_21208:
[----:B------:R-:W-:Y:S02]  /*10df0*/  IMAD.MOV.U32 R42, RZ, RZ, R176 ;  /* 0x000000ffff2a7224 */ /* 0x000fe400078e00b0 */
.L_x_21209:
[----:B------:R-:W-:Y:S05]  /*10e00*/  BSYNC B1 ;  /* 0x0000000000017941 */ /* 0x000fea0003800000 */
.L_x_21207:
        /* <DEDUP_REMOVED lines=16> */
.L_x_21213:
[----:B------:R-:W-:Y:S05]  /*10f10*/  BSYNC B2 ;  /* 0x0000000000027941 */ /* 0x000fea0003800000 */
.L_x_21212:
        /* <DEDUP_REMOVED lines=43> */
.L_x_21211:
[----:B------:R-:W-:Y:S05]  /*111d0*/  BSYNC B1 ;  /* 0x0000000000017941 */ /* 0x000fea0003800000 */
.L_x_21210:
        /* <DEDUP_REMOVED lines=13> */
.L_x_21214:
        /* <DEDUP_REMOVED lines=12> */
.L_x_21217:
[----:B------:R-:W-:Y:S02]  /*11370*/  IMAD.MOV.U32 R48, RZ, RZ, R176 ;  /* 0x000000ffff307224 */ /* 0x000fe400078e00b0 */
.L_x_21218:
[----:B------:R-:W-:Y:S05]  /*11380*/  BSYNC B1 ;  /* 0x0000000000017941 */ /* 0x000fea0003800000 */
.L_x_21216:
        /* <DEDUP_REMOVED lines=18> */
.L_x_21222:
[----:B------:R-:W-:Y:S05]  /*114b0*/  BSYNC B2 ;  /* 0x0000000000027941 */ /* 0x000fea0003800000 */
.L_x_21221:
        /* <DEDUP_REMOVED lines=43> */
.L_x_21220:
[----:B------:R-:W-:Y:S05]  /*11770*/  BSYNC B1 ;  /* 0x0000000000017941 */ /* 0x000fea0003800000 */
.L_x_21219:
        /* <DEDUP_REMOVED lines=9> */
.L_x_21215:
        /* <DEDUP_REMOVED lines=49> */
.L_x_21223:
        /* <DEDUP_REMOVED lines=16> */
.L_x_21225:
[----:B-1----:R-:W-:Y:S02]  /*11c20*/  IMAD.MOV.U32 R128, RZ, RZ, R176 ;  /* 0x000000ffff807224 */ /* 0x002fe400078e00b0 */
.L_x_21226:
[----:B------:R-:W-:Y:S05]  /*11c30*/  BSYNC B1 ;  /* 0x0000000000017941 */ /* 0x000fea0003800000 */
.L_x_21224:
        /* <DEDUP_REMOVED lines=16> */
.L_x_21230:
[----:B------:R-:W-:Y:S05]  /*11d40*/  BSYNC B2 ;  /* 0x0000000000027941 */ /* 0x000fea0003800000 */
.L_x_21229:
        /* <DEDUP_REMOVED lines=43> */
.L_x_21228:
[----:B------:R-:W-:Y:S05]  /*12000*/  BSYNC B1 ;  /* 0x0000000000017941 */ /* 0x000fea0003800000 */
.L_x_21227:
        /* <DEDUP_REMOVED lines=14> */
.L_x_21231:
        /* <DEDUP_REMOVED lines=12> */
.L_x_21234:
[----:B------:R-:W-:Y:S02]  /*121b0*/  IMAD.MOV.U32 R49, RZ, RZ, R176 ;  /* 0x000000ffff317224 */ /* 0x000fe400078e00b0 */
.L_x_21235:
[----:B------:R-:W-:Y:S05]  /*121c0*/  BSYNC B1 ;  /* 0x0000000000017941 */ /* 0x000fea0003800000 */
.L_x_21233:
        /* <DEDUP_REMOVED lines=16> */
.L_x_21239:
[----:B------:R-:W-:Y:S05]  /*122d0*/  BSYNC B2 ;  /* 0x0000000000027941 */ /* 0x000fea0003800000 */
.L_x_21238:
        /* <DEDUP_REMOVED lines=43> */
.L_x_21237:
[----:B------:R-:W-:Y:S05]  /*12590*/  BSYNC B1 ;  /* 0x0000000000017941 */ /* 0x000fea0003800000 */
.L_x_21236:
        /* <DEDUP_REMOVED lines=9> */
.L_x_21232:
        /* <DEDUP_REMOVED lines=12> */
.L_x_21241:
[----:B------:R-:W-:Y:S02]  /*126f0*/  IMAD.MOV.U32 R130, RZ, RZ, R176 ;  /* 0x000000ffff827224 */ /* 0x000fe400078e00b0 */
.L_x_21242:
[----:B------:R-:W-:Y:S05]  /*12700*/  BSYNC B1 ;  /* 0x0000000000017941 */ /* 0x000fea0003800000 */
.L_x_21240:
        /* <DEDUP_REMOVED lines=16> */
.L_x_21246:
[----:B------:R-:W-:Y:S05]  /*12810*/  BSYNC B2 ;  /* 0x0000000000027941 */ /* 0x000fea0003800000 */
.L_x_21245:
        /* <DEDUP_REMOVED lines=43> */
.L_x_21244:
[----:B------:R-:W-:Y:S05]  /*12ad0*/  BSYNC B1 ;  /* 0x0000000000017941 */ /* 0x000fea0003800000 */
.L_x_21243:
        /* <DEDUP_REMOVED lines=13> */
.L_x_21247:
        /* <DEDUP_REMOVED lines=12> */
.L_x_21250:
[----:B------:R-:W-:Y:S02]  /*12c70*/  IMAD.MOV.U32 R130, RZ, RZ, R176 ;  /* 0x000000ffff827224 */ /* 0x000fe400078e00b0 */
.L_x_21251:
[----:B------:R-:W-:Y:S05]  /*12c80*/  BSYNC B1 ;  /* 0x0000000000017941 */ /* 0x000fea0003800000 */
.L_x_21249:
        /* <DEDUP_REMOVED lines=16> */
.L_x_21255:
[----:B------:R-:W-:Y:S05]  /*12d90*/  BSYNC B2 ;  /* 0x0000000000027941 */ /* 0x000fea0003800000 */
.L_x_21254:
        /* <DEDUP_REMOVED lines=43> */
.L_x_21253:
[----:B------:R-:W-:Y:S05]  /*13050*/  BSYNC B1 ;  /* 0x0000000000017941 */ /* 0x000fea0003800000 */
.L_x_21252:
        /* <DEDUP_REMOVED lines=9> */
.L_x_21248:
        /* <DEDUP_REMOVED lines=12> */
.L_x_21257:
[----:B------:R-:W-:Y:S02]  /*131b0*/  IMAD.MOV.U32 R130, RZ, RZ, R176 ;  /* 0x000000ffff827224 */ /* 0x000fe400078e00b0 */
.L_x_21258:
[----:B------:R-:W-:Y:S05]  /*131c0*/  BSYNC B1 ;  /* 0x0000000000017941 */ /* 0x000fea0003800000 */
.L_x_21256:
        /* <DEDUP_REMOVED lines=16> */
.L_x_21262:
[----:B------:R-:W-:Y:S05]  /*132d0*/  BSYNC B2 ;  /* 0x0000000000027941 */ /* 0x000fea0003800000 */
.L_x_21261:
        /* <DEDUP_REMOVED lines=43> */
.L_x_21260:
[----:B------:R-:W-:Y:S05]  /*13590*/  BSYNC B1 ;  /* 0x0000000000017941 */ /* 0x000fea0003800000 */
.L_x_21259:
        /* <DEDUP_REMOVED lines=13> */
.L_x_21263:
        /* <DEDUP_REMOVED lines=12> */
.L_x_21266:
[----:B------:R-:W-:Y:S02]  /*13730*/  IMAD.MOV.U32 R51, RZ, RZ, R176 ;  /* 0x000000ffff337224 */ /* 0x000fe400078e00b0 */
.L_x_21267:
[----:B------:R-:W-:Y:S05]  /*13740*/  BSYNC B1 ;  /* 0x0000000000017941 */ /* 0x000fea0003800000 */
.L_x_21265:
        /* <DEDUP_REMOVED lines=16> */
.L_x_21271:
[----:B------:R-:W-:Y:S05]  /*13850*/  BSYNC B2 ;  /* 0x0000000000027941 */ /* 0x000fea0003800000 */
.L_x_21270:
        /* <DEDUP_REMOVED lines=43> */
.L_x_21269:
[----:B------:R-:W-:Y:S05]  /*13b10*/  BSYNC B1 ;  /* 0x0000000000017941 */ /* 0x000fea0003800000 */
.L_x_21268:
        /* <DEDUP_REMOVED lines=9> */
.L_x_21264:
        /* <DEDUP_REMOVED lines=12> */
.L_x_21273:
[----:B------:R-:W-:Y:S02]  /*13c70*/  IMAD.MOV.U32 R199, RZ, RZ, R176 ;  /* 0x000000ffffc77224 */ /* 0x000fe400078e00b0 */
.L_x_21274:
[----:B------:R-:W-:Y:S05]  /*13c80*/  BSYNC B1 ;  /* 0x0000000000017941 */ /* 0x000fea0003800000 */
.L_x_21272:
        /* <DEDUP_REMOVED lines=16> */
.L_x_21278:
[----:B------:R-:W-:Y:S05]  /*13d90*/  BSYNC B2 ;  /* 0x0000000000027941 */ /* 0x000fea0003800000 */
.L_x_21277:
        /* <DEDUP_REMOVED lines=43> */
.L_x_21276:
[----:B------:R-:W-:Y:S05]  /*14050*/  BSYNC B1 ;  /* 0x0000000000017941 */ /* 0x000fea0003800000 */
.L_x_21275:
        /* <DEDUP_REMOVED lines=12> */
.L_x_21279:
        /* <DEDUP_REMOVED lines=12> */
.L_x_21282:
[----:B------:R-:W-:Y:S02]  /*141e0*/  IMAD.MOV.U32 R130, RZ, RZ, R176 ;  /* 0x000000ffff827224 */ /* 0x000fe400078e00b0 */
.L_x_21283:
[----:B------:R-:W-:Y:S05]  /*141f0*/  BSYNC B1 ;  /* 0x0000000000017941 */ /* 0x000fea0003800000 */
.L_x_21281:
        /* <DEDUP_REMOVED lines=16> */
.L_x_21287:
[----:B------:R-:W-:Y:S05]  /*14300*/  BSYNC B2 ;  /* 0x0000000000027941 */ /* 0x000fea0003800000 */
.L_x_21286:
        /* <DEDUP_REMOVED lines=43> */
.L_x_21285:
[----:B------:R-:W-:Y:S05]  /*145c0*/  BSYNC B1 ;  /* 0x0000000000017941 */ /* 0x000fea0003800000 */
.L_x_21284:
        /* <DEDUP_REMOVED lines=9> */
.L_x_21280:
        /* <DEDUP_REMOVED lines=12> */
.L_x_21289:
[----:B------:R-:W-:Y:S02]  /*14720*/  IMAD.MOV.U32 R130, RZ, RZ, R176 ;  /* 0x000000ffff827224 */ /* 0x000fe400078e00b0 */
.L_x_21290:
[----:B------:R-:W-:Y:S05]  /*14730*/  BSYNC B1 ;  /* 0x0000000000017941 */ /* 0x000fea0003800000 */
.L_x_21288:
        /* <DEDUP_REMOVED lines=16> */
.L_x_21294:
[----:B------:R-:W-:Y:S05]  /*14840*/  BSYNC B2 ;  /* 0x0000000000027941 */ /* 0x000fea0003800000 */
.L_x_21293:
        /* <DEDUP_REMOVED lines=43> */
.L_x_21292:
[----:B------:R-:W-:Y:S05]  /*14b00*/  BSYNC B1 ;  /* 0x0000000000017941 */ /* 0x000fea0003800000 */
.L_x_21291:
        /* <DEDUP_REMOVED lines=12> */
.L_x_21295:
        /* <DEDUP_REMOVED lines=12> */
.L_x_21298:
[----:B------:R-:W-:Y:S02]  /*14c90*/  IMAD.MOV.U32 R45, RZ, RZ, R176 ;  /* 0x000000ffff2d7224 */ /* 0x000fe400078e00b0 */
.L_x_21299:
[----:B------:R-:W-:Y:S05]  /*14ca0*/  BSYNC B1 ;  /* 0x0000000000017941 */ /* 0x000fea0003800000 */
.L_x_21297:
        /* <DEDUP_REMOVED lines=16> */
.L_x_21303:
[----:B------:R-:W-:Y:S05]  /*14db0*/  BSYNC B2 ;  /* 0x0000000000027941 */ /* 0x000fea0003800000 */
.L_x_21302:
        /* <DEDUP_REMOVED lines=43> */
.L_x_21301:
[----:B------:R-:W-:Y:S05]  /*15070*/  BSYNC B1 ;  /* 0x0000000000017941 */ /* 0x000fea0003800000 */
.L_x_21300:
        /* <DEDUP_REMOVED lines=9> */
.L_x_21296:
        /* <DEDUP_REMOVED lines=12> */
.L_x_21305:
[----:B------:R-:W-:Y:S02]  /*151d0*/  IMAD.MOV.U32 R199, RZ, RZ, R176 ;  /* 0x000000ffffc77224 */ /* 0x000fe400078e00b0 */
.L_x_21306:
[----:B------:R-:W-:Y:S05]  /*151e0*/  BSYNC B1 ;  /* 0x0000000000017941 */ /* 0x000fea0003800000 */
.L_x_21304:
        /* <DEDUP_REMOVED lines=16> */
.L_x_21310:
[----:B------:R-:W-:Y:S05]  /*152f0*/  BSYNC B2 ;  /* 0x0000000000027941 */ /* 0x000fea0003800000 */
.L_x_21309:
        /* <DEDUP_REMOVED lines=43> */
.L_x_21308:
[----:B------:R-:W-:Y:S05]  /*155b0*/  BSYNC B1 ;  /* 0x0000000000017941 */ /* 0x000fea0003800000 */
.L_x_21307:
        /* <DEDUP_REMOVED lines=12> */
.L_x_21311:
        /* <DEDUP_REMOVED lines=12> */
.L_x_21314:
[----:B------:R-:W-:Y:S02]  /*15740*/  IMAD.MOV.U32 R42, RZ, RZ, R176 ;  /* 0x000000ffff2a7224 */ /* 0x000fe400078e00b0 */
.L_x_21315:
[----:B------:R-:W-:Y:S05]  /*15750*/  BSYNC B1 ;  /* 0x0000000000017941 */ /* 0x000fea0003800000 */
.L_x_21313:
        /* <DEDUP_REMOVED lines=16> */
.L_x_21319:
[----:B------:R-:W-:Y:S05]  /*15860*/  BSYNC B2 ;  /* 0x0000000000027941 */ /* 0x000fea0003800000 */
.L_x_21318:
        /* <DEDUP_REMOVED lines=43> */
.L_x_21317:
[----:B------:R-:W-:Y:S05]  /*15b20*/  BSYNC B1 ;  /* 0x0000000000017941 */ /* 0x000fea0003800000 */
.L_x_21316:
        /* <DEDUP_REMOVED lines=9> */
.L_x_21312:
        /* <DEDUP_REMOVED lines=12> */
.L_x_21321:
[----:B------:R-:W-:Y:S02]  /*15c80*/  IMAD.MOV.U32 R42, RZ, RZ, R176 ;  /* 0x000000ffff2a7224 */ /* 0x000fe400078e00b0 */
.L_x_21322:
[----:B------:R-:W-:Y:S05]  /*15c90*/  BSYNC B1 ;  /* 0x0000000000017941 */ /* 0x000fea0003800000 */
.L_x_21320:
        /* <DEDUP_REMOVED lines=16> */
.L_x_21326:
[----:B------:R-:W-:Y:S05]  /*15da0*/  BSYNC B2 ;  /* 0x0000000000027941 */ /* 0x000fea0003800000 */
.L_x_21325:
        /* <DEDUP_REMOVED lines=43> */
.L_x_21324:
[----:B------:R-:W-:Y:S05]  /*16060*/  BSYNC B1 ;  /* 0x0000000000017941 */ /* 0x000fea0003800000 */
.L_x_21323:
        /* <DEDUP_REMOVED lines=12> */
.L_x_21327:
        /* <DEDUP_REMOVED lines=12> */
.L_x_21330:
[----:B------:R-:W-:Y:S02]  /*161f0*/  IMAD.MOV.U32 R42, RZ, RZ, R176 ;  /* 0x000000ffff2a7224 */ /* 0x000fe400078e00b0 */
.L_x_21331:
[----:B------:R-:W-:Y:S05]  /*16200*/  BSYNC B1 ;  /* 0x0000000000017941 */ /* 0x000fea0003800000 */
.L_x_21329:
        /* <DEDUP_REMOVED lines=16> */
.L_x_21335:
[----:B------:R-:W-:Y:S05]  /*16310*/  BSYNC B2 ;  /* 0x0000000000027941 */ /* 0x000fea0003800000 */
.L_x_21334:
        /* <DEDUP_REMOVED lines=43> */
.L_x_21333:
[----:B------:R-:W-:Y:S05]  /*165d0*/  BSYNC B1 ;  /* 0x0000000000017941 */ /* 0x000fea0003800000 */
.L_x_21332:
        /* <DEDUP_REMOVED lines=9> */
.L_x_21328:
        /* <DEDUP_REMOVED lines=12> */
.L_x_21337:
[----:B------:R-:W-:Y:S02]  /*16730*/  IMAD.MOV.U32 R42, RZ, RZ, R176 ;  /* 0x000000ffff2a7224 */ /* 0x000fe400078e00b0 */
.L_x_21338:
[----:B------:R-:W-:Y:S05]  /*16740*/  BSYNC B1 ;  /* 0x0000000000017941 */ /* 0x000fea0003800000 */
.L_x_21336:
        /* <DEDUP_REMOVED lines=16> */
.L_x_21342:
[----:B------:R-:W-:Y:S05]  /*16850*/  BSYNC B2 ;  /* 0x0000000000027941 */ /* 0x000fea0003800000 */
.L_x_21341:
        /* <DEDUP_REMOVED lines=43> */
.L_x_21340:
[----:B------:R-:W-:Y:S05]  /*16b10*/  BSYNC B1 ;  /* 0x0000000000017941 */ /* 0x000fea0003800000 */
.L_x_21339:
        /* <DEDUP_REMOVED lines=13> */
.L_x_21343:
        /* <DEDUP_REMOVED lines=12> */
.L_x_21346:
[----:B------:R-:W-:Y:S02]  /*16cb0*/  IMAD.MOV.U32 R199, RZ, RZ, R176 ;  /* 0x000000ffffc77224 */ /* 0x000fe400078e00b0 */
.L_x_21347:
[----:B------:R-:W-:Y:S05]  /*16cc0*/  BSYNC B1 ;  /* 0x0000000000017941 */ /* 0x000fea0003800000 */
.L_x_21345:
        /* <DEDUP_REMOVED lines=18> */
.L_x_21351:
[----:B------:R-:W-:Y:S05]  /*16df0*/  BSYNC B2 ;  /* 0x0000000000027941 */ /* 0x000fea0003800000 */
.L_x_21350:
        /* <DEDUP_REMOVED lines=43> */
.L_x_21349:
[----:B------:R-:W-:Y:S05]  /*170b0*/  BSYNC B1 ;  /* 0x0000000000017941 */ /* 0x000fea0003800000 */
.L_x_21348:
        /* <DEDUP_REMOVED lines=9> */
.L_x_21344:
[----:B------:R-:W-:Y:S02]  /*17150*/  SEL R41, RZ, 0x1000000, P5 ;  /* 0x01000000ff297807 */ /* 0x000fe40002800000 */
[----:B------:R-:W-:Y:S02]  /*17160*/  ISETP.NE.AND P5, PT, R195, RZ, PT ;  /* 0x000000ffc300720c */ /* 0x000fe40003fa5270 */
[----:B------:R-:W-:Y:S02]  /*17170*/  SEL R128, RZ, 0x10000, P4 ;  /* 0x00010000ff807807 */ /* 0x000fe40002000000 */
[----:B------:R-:W-:Y:S02]  /*17180*/  SEL R195, RZ, 0x100, P3 ;  /* 0x00000100ffc37807 */ /* 0x000fe40001800000 */
[----:B------:R-:W-:Y:S02]  /*17190*/  ISETP.NE.AND P4, PT, R196, RZ, PT ;  /* 0x000000ffc400720c */ /* 0x000fe40003f85270 */
[----:B------:R-:W-:-:S02]  /*171a0*/  ISETP.NE.AND P3, PT, R197, RZ, PT ;  /* 0x000000ffc500720c */ /* 0x000fc40003f65270 */
[----:B------:R-:W-:Y:S02]  /*171b0*/  SEL R130, RZ, 0x1, P1 ;  /* 0x00000001ff827807 */ /* 0x000fe40000800000 */
[----:B------:R-:W-:Y:S02]  /*171c0*/  SEL R42, RZ, 0x1, P3 ;  /* 0x00000001ff2a7807 */ /* 0x000fe40001800000 */
[----:B------:R-:W-:Y:S01]  /*171d0*/  SEL R40, RZ, 0x1, P4 ;  /* 0x00000001ff287807 */ /* 0x000fe20002000000 */
        /* <DEDUP_REMOVED lines=8> */
[----:B------:R-:W-:Y:S01]  /*17260*/  IADD3 R199, R198, 0x80, RZ ;  /* 0x00000080c6c77810 */ /* 0x000fe20007ffe0ff */
[----:B------:R-:W-:Y:S01]  /*17270*/  IMAD.WIDE.U32 R128, R203, R202, c[0x0][0x188] ;  /* 0x00006200cb807625 */ /* 0x000fe200078e00ca */
[----:B------:R-:W-:Y:S02]  /*17280*/  LOP3.LUT R130, R40, R130, R42, 0xfe, !PT ;  /* 0x0000008228827212 */ /* 0x000fe400078efe2a */
[----:B------:R-:W-:Y:S01]  /*17290*/  LOP3.LUT R41, R41, R193, R43, 0xfe, !PT ;  /* 0x000000c129297212 */ /* 0x000fe200078efe2b */
[----:B------:R-:W-:Y:S01]  /*172a0*/  IMAD.WIDE.U32 R42, R203, R201, c[0x0][0x190] ;  /* 0x00006400cb2a7625 */ /* 0x000fe200078e00c9 */
[----:B------:R-:W-:Y:S01]  /*172b0*/  LOP3.LUT R40, R130, R131, RZ, 0xfc, !PT ;  /* 0x0000008382287212 */ /* 0x000fe200078efcff */
[----:B------:R0:W-:Y:S02]  /*172c0*/  STG.E.128 [R128.64], R48 ;  /* 0x0000003080007986 */ /* 0x0001e4000c101d06 */
[----:B------:R-:W-:-:S02]  /*172d0*/  @P6 IMAD.WIDE.U32 R196, R199, R194, c[0x0][0x178] ;  /* 0x00005e00c7c46625 */ /* 0x000fc400078e00c2 */
[----:B------:R0:W-:Y:S02]  /*172e0*/  STG.E.128 [R128.64+0x10], R44 ;  /* 0x0000102c80007986 */ /* 0x0001e4000c101d06 */
[C---:B------:R-:W-:Y:S02]  /*172f0*/  IMAD.WIDE.U32 R130, R199.reuse, R194, c[0x0][0x170] ;  /* 0x00005c00c7827625 */ /* 0x040fe400078e00c2 */
[----:B------:R0:W-:Y:S02]  /*17300*/  STG.E.64 [R42.64], R40 ;  /* 0x000000282a007986 */ /* 0x0001e4000c101b06 */
[----:B------:R-:W-:Y:S01]  /*17310*/  @P0 IMAD.WIDE.U32 R194, R199, R202, c[0x0][0x180] ;  /* 0x00006000c7c20625 */ /* 0x000fe200078e00ca */
[----:B------:R-:W-:Y:S05]  /*17320*/  @!P6 BRA `(.L_x_21352) ;  /* 0x000001300000e947 */ /* 0x000fea0003800000 */
[----:B0-----:R-:W-:Y:S02]  /*17330*/  SHF.L.U32 R41, R190, 0x10, RZ ;  /* 0x00000010be297819 */ /* 0x001fe400000006ff */
[----:B------:R-:W-:Y:S02]  /*17340*/  LOP3.LUT R40, R191, 0xffff, RZ, 0xc0, !PT ;  /* 0x0000ffffbf287812 */ /* 0x000fe400078ec0ff */
[----:B------:R-:W-:-:S02]  /*17350*/  LOP3.LUT R41, R41, 0xff0000, RZ, 0xc0, !PT ;  /* 0x00ff000029297812 */ /* 0x000fc400078ec0ff */
[----:B------:R-:W-:Y:S02]  /*17360*/  PRMT R43, R189, 0x7104, RZ ;  /* 0x00007104bd2b7816 */ /* 0x000fe400000000ff */
[----:B------:R-:W-:Y:S02]  /*17370*/  PRMT R40, R41, 0x4210, R40 ;  /* 0x0000421029287816 */ /* 0x000fe40000000028 */
[----:B------:R-:W-:Y:S02]  /*17380*/  LOP3.LUT R128, R187, 0xff, RZ, 0xc0, !PT ;  /* 0x000000ffbb807812 */ /* 0x000fe400078ec0ff */
        /* <DEDUP_REMOVED lines=13> */
.L_x_21352:
        /* <DEDUP_REMOVED lines=16> */
.L_x_21354:
[----:B-1----:R-:W-:Y:S02]  /*17560*/  IMAD.MOV.U32 R194, RZ, RZ, R176 ;  /* 0x000000ffffc27224 */ /* 0x002fe400078e00b0 */
.L_x_21355:
[----:B------:R-:W-:Y:S05]  /*17570*/  BSYNC B1 ;  /* 0x0000000000017941 */ /* 0x000fea0003800000 */
.L_x_21353:
        /* <DEDUP_REMOVED lines=16> */
.L_x_21359:
[----:B------:R-:W-:Y:S05]  /*17680*/  BSYNC B2 ;  /* 0x0000000000027941 */ /* 0x000fea0003800000 */
.L_x_21358:
        /* <DEDUP_REMOVED lines=43> */
.L_x_21357:
[----:B------:R-:W-:Y:S05]  /*17940*/  BSYNC B1 ;  /* 0x0000000000017941 */ /* 0x000fea0003800000 */
.L_x_21356:
        /* <DEDUP_REMOVED lines=14> */
.L_x_21360:
        /* <DEDUP_REMOVED lines=12> */
.L_x_21363:
[----:B------:R-:W-:Y:S02]  /*17af0*/  MOV R41, R176 ;  /* 0x000000b000297202 */ /* 0x000fe40000000f00 */
.L_x_21364:
[----:B------:R-:W-:Y:S05]  /*17b00*/  BSYNC B1 ;  /* 0x0000000000017941 */ /* 0x000fea0003800000 */
.L_x_21362:
        /* <DEDUP_REMOVED lines=16> */
.L_x_21368:
[----:B------:R-:W-:Y:S05]  /*17c10*/  BSYNC B2 ;  /* 0x0000000000027941 */ /* 0x000fea0003800000 */
.L_x_21367:
        /* <DEDUP_REMOVED lines=43> */
.L_x_21366:
[----:B------:R-:W-:Y:S05]  /*17ed0*/  BSYNC B1 ;  /* 0x0000000000017941 */ /* 0x000fea0003800000 */
.L_x_21365:
        /* <DEDUP_REMOVED lines=9> */
.L_x_21361:
        /* <DEDUP_REMOVED lines=12> */
.L_x_21370:
[----:B------:R-:W-:Y:S02]  /*18030*/  IMAD.MOV.U32 R196, RZ, RZ, R176 ;  /* 0x000000ffffc47224 */ /* 0x000fe400078e00b0 */
.L_x_21371:
[----:B------:R-:W-:Y:S05]  /*18040*/  BSYNC B1 ;  /* 0x0000000000017941 */ /* 0x000fea0003800000 */
.L_x_21369:
        /* <DEDUP_REMOVED lines=16> */
.L_x_21375:
[----:B------:R-:W-:Y:S05]  /*18150*/  BSYNC B2 ;  /* 0x0000000000027941 */ /* 0x000fea0003800000 */
.L_x_21374:
        /* <DEDUP_REMOVED lines=43> */
.L_x_21373:
[----:B------:R-:W-:Y:S05]  /*18410*/  BSYNC B1 ;  /* 0x0000000000017941 */ /* 0x000fea0003800000 */
.L_x_21372:
        /* <DEDUP_REMOVED lines=13> */
.L_x_21376:
        /* <DEDUP_REMOVED lines=12> */
.L_x_21379:
[----:B------:R-:W-:Y:S02]  /*185b0*/  MOV R128, R176 ;  /* 0x000000b000807202 */ /* 0x000fe40000000f00 */
.L_x_21380:
[----:B------:R-:W-:Y:S05]  /*185c0*/  BSYNC B1 ;  /* 0x0000000000017941 */ /* 0x000fea0003800000 */
.L_x_21378:
        /* <DEDUP_REMOVED lines=16> */
.L_x_21384:
[----:B------:R-:W-:Y:S05]  /*186d0*/  BSYNC B2 ;  /* 0x0000000000027941 */ /* 0x000fea0003800000 */
.L_x_21383:
        /* <DEDUP_REMOVED lines=43> */
.L_x_21382:
[----:B------:R-:W-:Y:S05]  /*18990*/  BSYNC B1 ;  /* 0x0000000000017941 */ /* 0x000fea0003800000 */
.L_x_21381:
        /* <DEDUP_REMOVED lines=9> */
.L_x_21377:
        /* <DEDUP_REMOVED lines=12> */
.L_x_21386:
[----:B------:R-:W-:Y:S02]  /*18af0*/  IMAD.MOV.U32 R128, RZ, RZ, R176 ;  /* 0x000000ffff807224 */ /* 0x000fe400078e00b0 */
.L_x_21387:
[----:B------:R-:W-:Y:S05]  /*18b00*/  BSYNC B1 ;  /* 0x0000000000017941 */ /* 0x000fea0003800000 */
.L_x_21385:
        /* <DEDUP_REMOVED lines=16> */
.L_x_21391:
[----:B------:R-:W-:Y:S05]  /*18c10*/  BSYNC B2 ;  /* 0x0000000000027941 */ /* 0x000fea0003800000 */
.L_x_21390:
        /* <DEDUP_REMOVED lines=43> */
.L_x_21389:
[----:B------:R-:W-:Y:S05]  /*18ed0*/  BSYNC B1 ;  /* 0x0000000000017941 */ /* 0x000fea0003800000 */
.L_x_21388:
        /* <DEDUP_REMOVED lines=13> */
.L_x_21392:
        /* <DEDUP_REMOVED lines=12> */
.L_x_21395:
[----:B------:R-:W-:Y:S02]  /*19070*/  MOV R43, R176 ;  /* 0x000000b0002b7202 */ /* 0x000fe40000000f00 */
.L_x_21396:
[----:B------:R-:W-:Y:S05]  /*19080*/  BSYNC B1 ;  /* 0x0000000000017941 */ /* 0x000fea0003800000 */
.L_x_21394:
        /* <DEDUP_REMOVED lines=16> */
.L_x_21400:
[----:B------:R-:W-:Y:S05]  /*19190*/  BSYNC B2 ;  /* 0x0000000000027941 */ /* 0x000fea0003800000 */
.L_x_21399:
        /* <DEDUP_REMOVED lines=43> */
.L_x_21398:
[----:B------:R-:W-:Y:S05]  /*19450*/  BSYNC B1 ;  /* 0x0000000000017941 */ /* 0x000fea0003800000 */
.L_x_21397:
        /* <DEDUP_REMOVED lines=9> */
.L_x_21393:
        /* <DEDUP_REMOVED lines=12> */
.L_x_21402:
[----:B------:R-:W-:Y:S02]  /*195b0*/  IMAD.MOV.U32 R128, RZ, RZ, R176 ;  /* 0x000000ffff807224 */ /* 0x000fe400078e00b0 */
.L_x_21403:
[----:B------:R-:W-:Y:S05]  /*195c0*/  BSYNC B1 ;  /* 0x0000000000017941 */ /* 0x000fea0003800000 */
.L_x_21401:
        /* <DEDUP_REMOVED lines=16> */
.L_x_21407:
[----:B------:R-:W-:Y:S05]  /*196d0*/  BSYNC B2 ;  /* 0x0000000000027941 */ /* 0x000fea0003800000 */
.L_x_21406:
        /* <DEDUP_REMOVED lines=43> */
.L_x_21405:
[----:B------:R-:W-:Y:S05]  /*19990*/  BSYNC B1 ;  /* 0x0000000000017941 */ /* 0x000fea0003800000 */
.L_x_21404:
        /* <DEDUP_REMOVED lines=12> */
.L_x_21408:
        /* <DEDUP_REMOVED lines=12> */
.L_x_21411:
[----:B------:R-:W-:Y:S02]  /*19b20*/  MOV R196, R176 ;  /* 0x000000b000c47202 */ /* 0x000fe40000000f00 */
.L_x_21412:
[----:B------:R-:W-:Y:S05]  /*19b30*/  BSYNC B1 ;  /* 0x0000000000017941 */ /* 0x000fea0003800000 */
.L_x_21410:
        /* <DEDUP_REMOVED lines=16> */
.L_x_21416:
[----:B------:R-:W-:Y:S05]  /*19c40*/  BSYNC B2 ;  /* 0x0000000000027941 */ /* 0x000fea0003800000 */
.L_x_21415:
        /* <DEDUP_REMOVED lines=43> */
.L_x_21414:
[----:B------:R-:W-:Y:S05]  /*19f00*/  BSYNC B1 ;  /* 0x0000000000017941 */ /* 0x000fea0003800000 */
.L_x_21413:
        /* <DEDUP_REMOVED lines=9> */
.L_x_21409:
        /* <DEDUP_REMOVED lines=12> */
.L_x_21418:
[----:B------:R-:W-:Y:S02]  /*1a060*/  IMAD.MOV.U32 R196, RZ, RZ, R176 ;  /* 0x000000ffffc47224 */ /* 0x000fe400078e00b0 */
.L_x_21419:
[----:B------:R-:W-:Y:S05]  /*1a070*/  BSYNC B1 ;  /* 0x0000000000017941 */ /* 0x000fea0003800000 */
.L_x_21417:
        /* <DEDUP_REMOVED lines=16> */
.L_x_21423:
[----:B------:R-:W-:Y:S05]  /*1a180*/  BSYNC B2 ;  /* 0x0000000000027941 */ /* 0x000fea0003800000 */
.L_x_21422:
        /* <DEDUP_REMOVED lines=43> */
.L_x_21421:
[----:B------:R-:W-:Y:S05]  /*1a440*/  BSYNC B1 ;  /* 0x0000000000017941 */ /* 0x000fea0003800000 */
.L_x_21420:
        /* <DEDUP_REMOVED lines=12> */
.L_x_21424:
        /* <DEDUP_REMOVED lines=12> */
.L_x_21427:
[----:B------:R-:W-:Y:S02]  /*1a5d0*/  MOV R129, R176 ;  /* 0x000000b000817202 */ /* 0x000fe40000000f00 */
.L_x_21428:
[----:B------:R-:W-:Y:S05]  /*1a5e0*/  BSYNC B1 ;  /* 0x0000000000017941 */ /* 0x000fea0003800000 */
.L_x_21426:
        /* <DEDUP_REMOVED lines=16> */
.L_x_21432:
[----:B------:R-:W-:Y:S05]  /*1a6f0*/  BSYNC B2 ;  /* 0x0000000000027941 */ /* 0x000fea0003800000 */
.L_x_21431:
        /* <DEDUP_REMOVED lines=43> */
.L_x_21430:
[----:B------:R-:W-:Y:S05]  /*1a9b0*/  BSYNC B1 ;  /* 0x0000000000017941 */ /* 0x000fea0003800000 */
.L_x_21429:
        /* <DEDUP_REMOVED lines=9> */
.L_x_21425:
        /* <DEDUP_REMOVED lines=12> */
.L_x_21434:
[----:B------:R-:W-:Y:S02]  /*1ab10*/  IMAD.MOV.U32 R206, RZ, RZ, R176 ;  /* 0x000000ffffce7224 */ /* 0x000fe400078e00b0 */
.L_x_21435:
[----:B------:R-:W-:Y:S05]  /*1ab20*/  BSYNC B1 ;  /* 0x0000000000017941 */ /* 0x000fea0003800000 */
.L_x_21433:
        /* <DEDUP_REMOVED lines=16> */
.L_x_21439:
[----:B------:R-:W-:Y:S05]  /*1ac30*/  BSYNC B2 ;  /* 0x0000000000027941 */ /* 0x000fea0003800000 */
.L_x_21438:
        /* <DEDUP_REMOVED lines=43> */
.L_x_21437:
[----:B------:R-:W-:Y:S05]  /*1aef0*/  BSYNC B1 ;  /* 0x0000000000017941 */ /* 0x000fea0003800000 */
.L_x_21436:
        /* <DEDUP_REMOVED lines=12> */
.L_x_21440:
        /* <DEDUP_REMOVED lines=12> */
.L_x_21443:
[----:B------:R-:W-:Y:S02]  /*1b080*/  MOV R130, R176 ;  /* 0x000000b000827202 */ /* 0x000fe40000000f00 */
.L_x_21444:
[----:B------:R-:W-:Y:S05]  /*1b090*/  BSYNC B1 ;  /* 0x0000000000017941 */ /* 0x000fea0003800000 */
.L_x_21442:
        /* <DEDUP_REMOVED lines=16> */
.L_x_21448:
[----:B------:R-:W-:Y:S05]  /*1b1a0*/  BSYNC B2 ;  /* 0x0000000000027941 */ /* 0x000fea0003800000 */
.L_x_21447:
        /* <DEDUP_REMOVED lines=43> */
.L_x_21446:
[----:B------:R-:W-:Y:S05]  /*1b460*/  BSYNC B1 ;  /* 0x0000000000017941 */ /* 0x000fea0003800000 */
.L_x_21445:
        /* <DEDUP_REMOVED lines=9> */
.L_x_21441:
        /* <DEDUP_REMOVED lines=12> */
.L_x_21450:
[----:B------:R-:W-:Y:S02]  /*1b5c0*/  IMAD.MOV.U32 R206, RZ, RZ, R176 ;  /* 0x000000ffffce7224 */ /* 0x000fe400078e00b0 */
.L_x_21451:
[----:B------:R-:W-:Y:S05]  /*1b5d0*/  BSYNC B1 ;  /* 0x0000000000017941 */ /* 0x000fea0003800000 */
.L_x_21449:
        /* <DEDUP_REMOVED lines=16> */
.L_x_21455:
[----:B------:R-:W-:Y:S05]  /*1b6e0*/  BSYNC B2 ;  /* 0x0000000000027941 */ /* 0x000fea0003800000 */
.L_x_21454:
        /* <DEDUP_REMOVED lines=43> */
.L_x_21453:
[----:B------:R-:W-:Y:S05]  /*1b9a0*/  BSYNC B1 ;  /* 0x0000000000017941 */ /* 0x000fea0003800000 */
.L_x_21452:
        /* <DEDUP_REMOVED lines=12> */
.L_x_21456:
        /* <DEDUP_REMOVED lines=12> */
.L_x_21459:
[----:B------:R-:W-:Y:S02]  /*1bb30*/  MOV R206, R176 ;  /* 0x000000b000ce7202 */ /* 0x000fe40000000f00 */
.L_x_21460:
[----:B------:R-:W-:Y:S05]  /*1bb40*/  BSYNC B1 ;  /* 0x0000000000017941 */ /* 0x000fea0003800000 */
.L_x_21458:
        /* <DEDUP_REMOVED lines=16> */
.L_x_21464:
[----:B------:R-:W-:Y:S05]  /*1bc50*/  BSYNC B2 ;  /* 0x0000000000027941 */ /* 0x000fea0003800000 */
.L_x_21463:
        /* <DEDUP_REMOVED lines=43> */
.L_x_21462:
[----:B------:R-:W-:Y:S05]  /*1bf10*/  BSYNC B1 ;  /* 0x0000000000017941 */ /* 0x000fea0003800000 */
.L_x_21461:
        /* <DEDUP_REMOVED lines=9> */
.L_x_21457:
        /* <DEDUP_REMOVED lines=12> */
.L_x_21466:
[----:B------:R-:W-:Y:S02]  /*1c070*/  IMAD.MOV.U32 R206, RZ, RZ, R176 ;  /* 0x000000ffffce7224 */ /* 0x000fe400078e00b0 */
.L_x_21467:
[----:B------:R-:W-:Y:S05]  /*1c080*/  BSYNC B1 ;  /* 0x0000000000017941 */ /* 0x000fea0003800000 */
.L_x_21465:
        /* <DEDUP_REMOVED lines=16> */
.L_x_21471:
[----:B------:R-:W-:Y:S05]  /*1c190*/  BSYNC B2 ;  /* 0x0000000000027941 */ /* 0x000fea0003800000 */
.L_x_21470:
        /* <DEDUP_REMOVED lines=43> */
.L_x_21469:
[----:B------:R-:W-:Y:S05]  /*1c450*/  BSYNC B1 ;  /* 0x0000000000017941 */ /* 0x000fea0003800000 */
.L_x_21468:
        /* <DEDUP_REMOVED lines=13> */
.L_x_21472:
        /* <DEDUP_REMOVED lines=12> */
.L_x_21475:
[----:B------:R-:W-:Y:S02]  /*1c5f0*/  MOV R206, R176 ;  /* 0x000000b000ce7202 */ /* 0x000fe40000000f00 */
.L_x_21476:
[----:B------:R-:W-:Y:S05]  /*1c600*/  BSYNC B1 ;  /* 0x0000000000017941 */ /* 0x000fea0003800000 */
.L_x_21474:
        /* <DEDUP_REMOVED lines=18> */
.L_x_21480:
[----:B------:R-:W-:Y:S05]  /*1c730*/  BSYNC B2 ;  /* 0x0000000000027941 */ /* 0x000fea0003800000 */
.L_x_21479:
        /* <DEDUP_REMOVED lines=43> */
.L_x_21478:
[----:B------:R-:W-:Y:S05]  /*1c9f0*/  BSYNC B1 ;  /* 0x0000000000017941 */ /* 0x000fea0003800000 */
.L_x_21477:
        /* <DEDUP_REMOVED lines=9> */
.L_x_21473:
[----:B------:R-:W-:Y:S01]  /*1ca90*/  FADD.FTZ R194, RZ, R72 ;  /* 0x00000048ffc27221 */ /* 0x000fe20000010000 */
[----:B------:R-:W-:Y:S02]  /*1caa0*/  ISETP.NE.AND P6, PT, R203, RZ, PT ;  /* 0x000000ffcb00720c */ /* 0x000fe40003fc5270 */
[----:B------:R-:W-:Y:S01]  /*1cab0*/  SEL R195, RZ, 0x1000000, P5 ;  /* 0x01000000ffc37807 */ /* 0x000fe20002800000 */
[----:B------:R-:W-:Y:S01]  /*1cac0*/  FADD.FTZ R193, R194, R73 ;  /* 0x00000049c2c17221 */ /* 0x000fe20000010000 */
[----:B------:R-:W-:Y:S02]  /*1cad0*/  SEL R196, RZ, 0x10000, P4 ;  /* 0x00010000ffc47807 */ /* 0x000fe40002000000 */
[----:B------:R-:W-:Y:S01]  /*1cae0*/  SEL R203, RZ, 0x100, P3 ;  /* 0x00000100ffcb7807 */ /* 0x000fe20001800000 */
[----:B------:R-:W-:Y:S01]  /*1caf0*/  FADD.FTZ R194, R193, R74 ;  /* 0x0000004ac1c27221 */ /* 0x000fe20000010000 */
[----:B------:R-:W-:Y:S02]  /*1cb00*/  ISETP.NE.AND P5, PT, R204, RZ, PT ;  /* 0x000000ffcc00720c */ /* 0x000fe40003fa5270 */
[----:B------:R-:W-:Y:S01]  /*1cb10*/  ISETP.NE.AND P4, PT, R205, RZ, PT ;  /* 0x000000ffcd00720c */ /* 0x000fe20003f85270 */
[----:B------:R-:W-:Y:S01]  /*1cb20*/  FADD.FTZ R193, R194, R75 ;  /* 0x0000004bc2c17221 */ /* 0x000fe20000010000 */
[----:B------:R-:W-:-:S02]  /*1cb30*/  SEL R204, RZ, 0x1, P1 ;  /* 0x00000001ffcc7807 */ /* 0x000fc40000800000 */
[----:B------:R-:W-:Y:S01]  /*1cb40*/  LOP3.LUT R203, R203, R195, R196, 0xfe, !PT ;  /* 0x000000c3cbcb7212 */ /* 0x000fe200078efec4 */
[----:B------:R-:W-:Y:S01]  /*1cb50*/  FADD.FTZ R194, R193, R68 ;  /* 0x00000044c1c27221 */ /* 0x000fe20000010000 */
[----:B------:R-:W-:Y:S01]  /*1cb60*/  SEL R196, RZ, 0x1, P4 ;  /* 0x00000001ffc47807 */ /* 0x000fe20002000000 */
[----:B------:R-:W-:Y:S01]  /*1cb70*/  IMAD.WIDE.U32 R204, R204, 0x1000000, RZ ;  /* 0x01000000cccc7825 */ /* 0x000fe200078e00ff */
[----:B------:R-:W-:Y:S02]  /*1cb80*/  SEL R207, RZ, 0x1, P2 ;  /* 0x00000001ffcf7807 */ /* 0x000fe40001000000 */
[----:B------:R-:W-:Y:S01]  /*1cb90*/  LOP3.LUT P0, RZ, R183, 0x20, RZ, 0xc0, !PT ;  /* 0x00000020b7ff7812 */ /* 0x000fe2000780c0ff */
[----:B------:R-:W-:Y:S01]  /*1cba0*/  FADD.FTZ R193, R194, R69 ;  /* 0x00000045c2c17221 */ /* 0x000fe20000010000 */
[----:B------:R-:W-:Y:S01]  /*1cbb0*/  LOP3.LUT R207, R205, R203, R207, 0xfe, !PT ;  /* 0x000000cbcdcf7212 */ /* 0x000fe200078efecf */
[----:B------:R-:W-:Y:S01]  /*1cbc0*/  IMAD.WIDE.U32 R196, R196, 0x10000, RZ ;  /* 0x00010000c4c47825 */ /* 0x000fe200078e00ff */
[----:B------:R-:W-:-:S02]  /*1cbd0*/  SEL R205, RZ, 0x1, P6 ;  /* 0x00000001ffcd7807 */ /* 0x000fc40003000000 */
[----:B------:R-:W-:Y:S01]  /*1cbe0*/  ISETP.NE.AND P1, PT, R134, RZ, PT ;  /* 0x000000ff8600720c */ /* 0x000fe20003f25270 */
        /* <DEDUP_REMOVED lines=33> */
[----:B------:R-:W-:Y:S01]  /*1ce00*/  IMAD.WIDE.U32 R196, R199, R201, c[0x0][0x190] ;  /* 0x00006400c7c47625 */ /* 0x000fe200078e00c9 */
[----:B------:R-:W-:-:S03]  /*1ce10*/  LOP3.LUT R194, R204, R205, RZ, 0xfc, !PT ;  /* 0x000000cdccc27212 */ /* 0x000fc600078efcff */
[----:B------:R-:W-:Y:S02]  /*1ce20*/  FADD.FTZ R200, R193, R40 ;  /* 0x00000028c1c87221 */ /* 0x000fe40000010000 */
[----:B------:R0:W-:Y:S02]  /*1ce30*/  STG.E.64 [R196.64], R194 ;  /* 0x000000c2c4007986 */ /* 0x0001e4000c101b06 */
[----:B------:R-:W-:-:S04]  /*1ce40*/  FADD.FTZ R193, R200, R41 ;  /* 0x00000029c8c17221 */ /* 0x000fc80000010000 */
        /* <DEDUP_REMOVED lines=25> */
.L_x_21481:
[----:B0-----:R-:W-:Y:S01]  /*1cfe0*/  FADD.FTZ R201, R200, R131 ;  /* 0x00000083c8c97221 */ /* 0x001fe20000010000 */
[----:B------:R-:W-:Y:S05]  /*1cff0*/  BRA.DIV ~URZ, `(.L_x_21482) ;  /* 0x00001b227f007947 */ /* 0x000fea000b800000 */
[----:B------:R0:W1:Y:S02]  /*1d000*/  SHFL.BFLY PT, R193, R201, 0x1, 0x1f ;  /* 0x0c201f00c9c17f89 */ /* 0x00006400000e0000 */
.L_x_21486:
        /* <DEDUP_REMOVED lines=100> */
.L_x_21487:
[----:B-1----:R-:W-:Y:S01]  /*1d650*/  FADD.FTZ R194, R200, R201 ;  /* 0x000000c9c8c27221 */ /* 0x002fe20000010000 */
[----:B------:R-:W-:Y:S01]  /*1d660*/  ULDC.U8 UR8, c[0x0][0x1f0] ;  /* 0x00007c0000087ab9 */ /* 0x000fe20000000000 */
[C---:B------:R-:W-:Y:S01]  /*1d670*/  FMUL.FTZ R200, R193.reuse, R193 ;  /* 0x000000c1c1c87220 */ /* 0x040fe20000410000 */
[----:B------:R-:W-:Y:S01]  /*1d680*/  ISETP.NE.AND P0, PT, RZ, UR8, PT ;  /* 0x00000008ff007c0c */ /* 0x000fe2000bf05270 */
[----:B------:R-:W-:Y:S01]  /*1d690*/  IMAD.MOV.U32 R197, RZ, RZ, c[0x0][0x1e0] ;  /* 0x00007800ffc57624 */ /* 0x000fe200078e00ff */
[----:B------:R-:W-:Y:S01]  /*1d6a0*/  HADD2.F32 R231, -RZ, R106.H1_H1 ;  /* 0x3000006affe77230 */ /* 0x000fe20000004100 */
[----:B------:R-:W-:Y:S01]  /*1d6b0*/  IMAD.MOV.U32 R196, RZ, RZ, 0x4 ;  /* 0x00000004ffc47424 */ /* 0x000fe200078e00ff */
[----:B------:R-:W-:Y:S01]  /*1d6c0*/  FSEL R200, R200, RZ, P0 ;  /* 0x000000ffc8c87208 */ /* 0x000fe20000000000 */
[----:B------:R-:W-:Y:S01]  /*1d6d0*/  FFMA.FTZ R197, R194, R197, c[0x0][0x228] ;  /* 0x00008a00c2c57623 */ /* 0x000fe200000100c5 */
[----:B0-----:R-:W-:Y:S01]  /*1d6e0*/  FSEL R201, R193, RZ, !P0 ;  /* 0x000000ffc1c97208 */ /* 0x001fe20004000000 */
[----:B------:R-:W-:Y:S01]  /*1d6f0*/  @!P1 IMAD.WIDE R194, R181, R196, c[0x0][0x1a0] ;  /* 0x00006800b5c29625 */ /* 0x000fe200078e02c4 */
[----:B------:R-:W-:-:S02]  /*1d700*/  HADD2.F32 R227, -RZ, R102.H1_H1 ;  /* 0x30000066ffe37230 */ /* 0x000fc40000004100 */
[----:B------:R-:W-:Y:S01]  /*1d710*/  HADD2.F32 R229, -RZ, R100.H1_H1 ;  /* 0x30000064ffe57230 */ /* 0x000fe20000004100 */
[----:B------:R-:W-:Y:S01]  /*1d720*/  FADD.FTZ R197, R197, R200 ;  /* 0x000000c8c5c57221 */ /* 0x000fe20000010000 */
[----:B------:R0:W-:Y:S01]  /*1d730*/  @!P1 STG.E [R194.64], R193 ;  /* 0x000000c1c2009986 */ /* 0x0001e2000c101906 */
[C---:B------:R-:W-:Y:S01]  /*1d740*/  FADD.FTZ R220, -R201.reuse, R53 ;  /* 0x00000035c9dc7221 */ /* 0x040fe20000010100 */
[----:B------:R-:W-:Y:S01]  /*1d750*/  HADD2.F32 R219, -RZ, R98.H0_H0 ;  /* 0x20000062ffdb7230 */ /* 0x000fe20000004100 */
[----:B------:R-:W1:Y:S01]  /*1d760*/  MUFU.RSQ R53, R197 ;  /* 0x000000c500357308 */ /* 0x000e620000001400 */
[C---:B------:R-:W-:Y:S01]  /*1d770*/  FADD.FTZ R234, -R201.reuse, R45 ;  /* 0x0000002dc9ea7221 */ /* 0x040fe20000010100 */
        /* <DEDUP_REMOVED lines=9> */
[----:B------:R-:W-:Y:S01]  /*1d810*/  FADD.FTZ R206, -R201, R71 ;  /* 0x00000047c9ce7221 */ /* 0x000fe20000010100 */
[----:B------:R-:W-:Y:S01]  /*1d820*/  HADD2.F32 R71, -RZ, R93.H1_H1 ;  /* 0x3000005dff477230 */ /* 0x000fe20000004100 */
[----:B------:R-:W-:Y:S01]  /*1d830*/  @!P1 IMAD.WIDE R40, R181, R196, c[0x0][0x1a8] ;  /* 0x00006a00b5289625 */ /* 0x000fe200078e02c4 */
[----:B------:R-:W-:-:S02]  /*1d840*/  HADD2.F32 R233, -RZ, R109.H0_H0 ;  /* 0x2000006dffe97230 */ /* 0x000fc40000004100 */
[----:B------:R-:W-:Y:S01]  /*1d850*/  HADD2.F32 R235, -RZ, R90.H1_H1 ;  /* 0x3000005affeb7230 */ /* 0x000fe20000004100 */
[C---:B------:R-:W-:Y:S01]  /*1d860*/  FADD.FTZ R212, -R201.reuse, R63 ;  /* 0x0000003fc9d47221 */ /* 0x040fe20000010100 */
[----:B-1----:R1:W-:Y:S01]  /*1d870*/  @!P1 STG.E [R40.64], R53 ;  /* 0x0000003528009986 */ /* 0x0023e2000c101906 */
[C---:B------:R-:W-:Y:S02]  /*1d880*/  FADD.FTZ R72, -R201.reuse, R72 ;  /* 0x00000048c9487221 */ /* 0x040fe40000010100 */
[C---:B------:R-:W-:Y:S01]  /*1d890*/  FADD.FTZ R200, -R201.reuse, R73 ;  /* 0x00000049c9c87221 */ /* 0x040fe20000010100 */
[----:B------:R-:W-:Y:S01]  /*1d8a0*/  HADD2.F32 R73, -RZ, R113.H1_H1 ;  /* 0x30000071ff497230 */ /* 0x000fe20000004100 */
[C---:B------:R-:W-:Y:S02]  /*1d8b0*/  FADD.FTZ R74, -R201.reuse, R74 ;  /* 0x0000004ac94a7221 */ /* 0x040fe40000010100 */
[C---:B------:R-:W-:Y:S02]  /*1d8c0*/  FADD.FTZ R202, -R201.reuse, R75 ;  /* 0x0000004bc9ca7221 */ /* 0x040fe40000010100 */
[----:B------:R-:W-:-:S02]  /*1d8d0*/  FADD.FTZ R68, -R201, R68 ;  /* 0x00000044c9447221 */ /* 0x000fc40000010100 */
[C---:B------:R-:W-:Y:S02]  /*1d8e0*/  FADD.FTZ R70, -R201.reuse, R70 ;  /* 0x00000046c9467221 */ /* 0x040fe40000010100 */
[C---:B------:R-:W-:Y:S02]  /*1d8f0*/  FADD.FTZ R64, -R201.reuse, R64 ;  /* 0x00000040c9407221 */ /* 0x040fe40000010100 */
[C---:B0-----:R-:W-:Y:S02]  /*1d900*/  FADD.FTZ R194, -R201.reuse, R65 ;  /* 0x00000041c9c27221 */ /* 0x041fe40000010100 */
[C---:B------:R-:W-:Y:S02]  /*1d910*/  FADD.FTZ R66, -R201.reuse, R66 ;  /* 0x00000042c9427221 */ /* 0x040fe40000010100 */
[C---:B------:R-:W-:Y:S01]  /*1d920*/  FADD.FTZ R208, -R201.reuse, R67 ;  /* 0x00000043c9d07221 */ /* 0x040fe20000010100 */
[----:B------:R-:W-:Y:S01]  /*1d930*/  HADD2.F32 R67, -RZ, R122.H1_H1 ;  /* 0x3000007aff437230 */ /* 0x000fe20000004100 */
[----:B------:R-:W-:-:S02]  /*1d940*/  FADD.FTZ R60, -R201, R60 ;  /* 0x0000003cc93c7221 */ /* 0x000fc40000010100 */
[C---:B------:R-:W-:Y:S01]  /*1d950*/  FADD.FTZ R210, -R201.reuse, R61 ;  /* 0x0000003dc9d27221 */ /* 0x040fe20000010100 */
[----:B------:R-:W-:Y:S01]  /*1d960*/  HADD2.F32 R61, -RZ, R104.H1_H1 ;  /* 0x30000068ff3d7230 */ /* 0x000fe20000004100 */
[C---:B------:R-:W-:Y:S02]  /*1d970*/  FADD.FTZ R62, -R201.reuse, R62 ;  /* 0x0000003ec93e7221 */ /* 0x040fe40000010100 */
[C---:B------:R-:W-:Y:S02]  /*1d980*/  FADD.FTZ R214, -R201.reuse, R56 ;  /* 0x00000038c9d67221 */ /* 0x040fe40000010100 */
[C---:B------:R-:W-:Y:S01]  /*1d990*/  FADD.FTZ R216, -R201.reuse, R57 ;  /* 0x00000039c9d87221 */ /* 0x040fe20000010100 */
[----:B------:R-:W-:Y:S01]  /*1d9a0*/  HADD2.F32 R57, -RZ, R125.H0_H0 ;  /* 0x2000007dff397230 */ /* 0x000fe20000004100 */
[C---:B------:R-:W-:Y:S02]  /*1d9b0*/  FADD.FTZ R58, -R201.reuse, R58 ;  /* 0x0000003ac93a7221 */ /* 0x040fe40000010100 */
[C---:B------:R-:W-:Y:S01]  /*1d9c0*/  FADD.FTZ R218, -R201.reuse, R59 ;  /* 0x0000003bc9da7221 */ /* 0x040fe20000010100 */
[----:B------:R-:W-:Y:S01]  /*1d9d0*/  HADD2.F32 R59, -RZ, R127.H0_H0 ;  /* 0x2000007fff3b7230 */ /* 0x000fe20000004100 */
[----:B------:R-:W-:-:S02]  /*1d9e0*/  FADD.FTZ R52, -R201, R52 ;  /* 0x00000034c9347221 */ /* 0x000fc40000010100 */
[C---:B------:R-:W-:Y:S02]  /*1d9f0*/  FADD.FTZ R54, -R201.reuse, R54 ;  /* 0x00000036c9367221 */ /* 0x040fe40000010100 */
[C---:B------:R-:W-:Y:S01]  /*1da00*/  FADD.FTZ R222, -R201.reuse, R55 ;  /* 0x00000037c9de7221 */ /* 0x040fe20000010100 */
[----:B------:R-:W-:Y:S01]  /*1da10*/  HADD2.F32 R55, -RZ, R107.H0_H0 ;  /* 0x2000006bff377230 */ /* 0x000fe20000004100 */
        /* <DEDUP_REMOVED lines=11> */
[C---:B------:R-:W-:Y:S01]  /*1dad0*/  FMUL.FTZ R209, R53.reuse, R234 ;  /* 0x000000ea35d17220 */ /* 0x040fe20000410000 */
[----:B------:R-:W-:Y:S01]  /*1dae0*/  HADD2.F32 R234, -RZ, R127.H1_H1 ;  /* 0x3000007fffea7230 */ /* 0x000fe20000004100 */
[----:B------:R-:W-:Y:S01]  /*1daf0*/  FMUL.FTZ R63, R53, R236 ;  /* 0x000000ec353f7220 */ /* 0x000fe20000410000 */
[----:B------:R-:W-:Y:S01]  /*1db00*/  HADD2.F32 R236, -RZ, R107.H1_H1 ;  /* 0x3000006bffec7230 */ /* 0x000fe20000004100 */
[----:B------:R-:W-:Y:S02]  /*1db10*/  FADD.FTZ R201, -R201, R131 ;  /* 0x00000083c9c97221 */ /* 0x000fe40000010100 */
[C---:B------:R-:W-:Y:S01]  /*1db20*/  FMUL.FTZ R203, R53.reuse, R204 ;  /* 0x000000cc35cb7220 */ /* 0x040fe20000410000 */
[----:B------:R-:W-:Y:S01]  /*1db30*/  HADD2.F32 R204, -RZ, R111.H1_H1 ;  /* 0x3000006fffcc7230 */ /* 0x000fe20000004100 */
        /* <DEDUP_REMOVED lines=9> */
[C---:B-1----:R-:W-:Y:S02]  /*1dbd0*/  FMUL.FTZ R41, R53.reuse, R212 ;  /* 0x000000d435297220 */ /* 0x042fe40000410000 */
[C---:B------:R-:W-:Y:S02]  /*1dbe0*/  FMUL.FTZ R75, R53.reuse, R216 ;  /* 0x000000d8354b7220 */ /* 0x040fe40000410000 */
[C---:B------:R-:W-:Y:S02]  /*1dbf0*/  FMUL.FTZ R65, R53.reuse, R218 ;  /* 0x000000da35417220 */ /* 0x040fe40000410000 */
[C---:B------:R-:W-:Y:S01]  /*1dc00*/  FMUL.FTZ R56, R53.reuse, R72 ;  /* 0x0000004835387220 */ /* 0x040fe20000410000 */
[----:B------:R-:W-:Y:S01]  /*1dc10*/  HADD2.F32 R72, -RZ, R92.H0_H0 ;  /* 0x2000005cff487230 */ /* 0x000fe20000004100 */
[C---:B------:R-:W-:Y:S01]  /*1dc20*/  FMUL.FTZ R43, R53.reuse, R202 ;  /* 0x000000ca352b7220 */ /* 0x040fe20000410000 */
[----:B------:R-:W-:Y:S01]  /*1dc30*/  HADD2.F32 R202, -RZ, R91.H0_H0 ;  /* 0x2000005bffca7230 */ /* 0x000fe20000004100 */
[----:B------:R-:W-:-:S02]  /*1dc40*/  FMUL.FTZ R68, R53, R68 ;  /* 0x0000004435447220 */ /* 0x000fc40000410000 */
[C---:B------:R-:W-:Y:S02]  /*1dc50*/  FMUL.FTZ R70, R53.reuse, R70 ;  /* 0x0000004635467220 */ /* 0x040fe40000410000 */
[C---:B------:R-:W-:Y:S01]  /*1dc60*/  FMUL.FTZ R40, R53.reuse, R66 ;  /* 0x0000004235287220 */ /* 0x040fe20000410000 */
[----:B------:R-:W-:Y:S01]  /*1dc70*/  HADD2.F32 R66, -RZ, R122.H0_H0 ;  /* 0x2000007aff427230 */ /* 0x000fe20000004100 */
        /* <DEDUP_REMOVED lines=8> */
[----:B------:R-:W-:-:S02]  /*1dd00*/  FMUL.FTZ R216, R53, R220 ;  /* 0x000000dc35d87220 */ /* 0x000fc40000410000 */
[C---:B------:R-:W-:Y:S01]  /*1dd10*/  FMUL.FTZ R215, R53.reuse, R54 ;  /* 0x0000003635d77220 */ /* 0x040fe20000410000 */
[----:B------:R-:W-:Y:S01]  /*1dd20*/  HADD2.F32 R54, -RZ, R106.H0_H0 ;  /* 0x2000006aff367230 */ /* 0x000fe20000004100 */
[C---:B------:R-:W-:Y:S02]  /*1dd30*/  FMUL.FTZ R218, R53.reuse, R222 ;  /* 0x000000de35da7220 */ /* 0x040fe40000410000 */
[C---:B------:R-:W-:Y:S01]  /*1dd40*/  FMUL.FTZ R205, R53.reuse, R224 ;  /* 0x000000e035cd7220 */ /* 0x040fe20000410000 */
[----:B------:R-:W-:Y:S01]  /*1dd50*/  HADD2.F32 R224, -RZ, R97.H1_H1 ;  /* 0x30000061ffe07230 */ /* 0x000fe20000004100 */
        /* <DEDUP_REMOVED lines=18> */
[----:B------:R-:W-:Y:S01]  /*1de80*/  HADD2.F32 R53, -RZ, R105.H0_H0 ;  /* 0x20000069ff357230 */ /* 0x000fe20000004100 */
[C---:B------:R-:W-:Y:S01]  /*1de90*/  FFMA.FTZ R236, R47.reuse, R236, R34 ;  /* 0x000000ec2fec7223 */ /* 0x040fe20000010022 */
        /* <DEDUP_REMOVED lines=8> */
[C---:B------:R-:W-:Y:S02]  /*1df20*/  FFMA.FTZ R60, R43.reuse, R60, R38 ;  /* 0x0000003c2b3c7223 */ /* 0x040fe40000010026 */
[----:B------:R-:W-:Y:S01]  /*1df30*/  FFMA.FTZ R50, R43, R47, R138 ;  /* 0x0000002f2b327223 */ /* 0x000fe2000001008a */
[----:B------:R-:W-:Y:S01]  /*1df40*/  HADD2.F32 R43, -RZ, R124.H1_H1 ;  /* 0x3000007cff2b7230 */ /* 0x000fe20000004100 */
[C---:B------:R-:W-:Y:S01]  /*1df50*/  FFMA.FTZ R52, R56.reuse, R52, R133 ;  /* 0x0000003438347223 */ /* 0x040fe20000010085 */
[----:B------:R-:W-:Y:S01]  /*1df60*/  HADD2.F32 R47, -RZ, R123.H0_H0 ;  /* 0x2000007bff2f7230 */ /* 0x000fe20000004100 */
[----:B------:R-:W-:Y:S01]  /*1df70*/  FFMA.FTZ R56, R56, R45, R0 ;  /* 0x0000002d38387223 */ /* 0x000fe20000010000 */
[----:B------:R-:W-:Y:S01]  /*1df80*/  HADD2.F32 R45, -RZ, R103.H0_H0 ;  /* 0x20000067ff2d7230 */ /* 0x000fe20000004100 */
[C---:B------:R-:W-:Y:S01]  /*1df90*/  FFMA.FTZ R61, R51.reuse, R61, R132 ;  /* 0x0000003d333d7223 */ /* 0x040fe20000010084 */
[----:B------:R-:W-:Y:S01]  /*1dfa0*/  F2FP.PACK_AB R53, R60, R53 ;  /* 0x000000353c35723e */ /* 0x000fe200000000ff */
[----:B------:R-:W-:Y:S01]  /*1dfb0*/  FFMA.FTZ R51, R51, R43, R136 ;  /* 0x0000002b33337223 */ /* 0x000fe20000010088 */
[----:B------:R-:W-:Y:S01]  /*1dfc0*/  F2FP.PACK_AB R57, R50, R57 ;  /* 0x000000393239723e */ /* 0x000fe200000000ff */
[C---:B------:R-:W-:Y:S01]  /*1dfd0*/  FFMA.FTZ R43, R42.reuse, R45, R27 ;  /* 0x0000002d2a2b7223 */ /* 0x040fe2000001001b */
        /* <DEDUP_REMOVED lines=9> */
[C---:B------:R-:W-:Y:S01]  /*1e070*/  FFMA.FTZ R227, R225.reuse, R227, R28 ;  /* 0x000000e3e1e37223 */ /* 0x040fe2000001001c */
[----:B------:R-:W-:Y:S01]  /*1e080*/  F2FP.PACK_AB R43, R230, R43 ;  /* 0x0000002be62b723e */ /* 0x000fe200000000ff */
        /* <DEDUP_REMOVED lines=8> */
[C---:B------:R-:W-:Y:S01]  /*1e110*/  FFMA.FTZ R40, R44.reuse, R40, R33 ;  /* 0x000000282c287223 */ /* 0x040fe20000010021 */
[----:B------:R-:W-:Y:S01]  /*1e120*/  F2FP.PACK_AB R42, R227, R42 ;  /* 0x0000002ae32a723e */ /* 0x000fe200000000ff */
[----:B------:R-:W-:Y:S01]  /*1e130*/  FFMA.FTZ R229, R223, R229, R32 ;  /* 0x000000e5dfe57223 */ /* 0x000fe20000010020 */
[----:B------:R-:W-:Y:S01]  /*1e140*/  F2FP.PACK_AB R46, R225, R46 ;  /* 0x0000002ee12e723e */ /* 0x000fe200000000ff */
[----:B------:R-:W-:Y:S01]  /*1e150*/  FFMA.FTZ R44, R44, R66, R141 ;  /* 0x000000422c2c7223 */ /* 0x000fe2000001008d */
[--C-:B------:R-:W-:Y:S01]  /*1e160*/  HADD2.F32 R66, -RZ, R99.reuse.H0_H0 ;  /* 0x20000063ff427230 */ /* 0x100fe20000004100 */
[----:B------:R-:W-:Y:S01]  /*1e170*/  FFMA.FTZ R223, R223, R67, R144 ;  /* 0x00000043dfdf7223 */ /* 0x000fe20000010090 */
[----:B------:R-:W-:Y:S01]  /*1e180*/  HADD2.F32 R67, -RZ, R99.H1_H1 ;  /* 0x30000063ff437230 */ /* 0x000fe20000004100 */
[----:B------:R-:W-:Y:S01]  /*1e190*/  FFMA.FTZ R232, R49, R232, R30 ;  /* 0x000000e831e87223 */ /* 0x000fe2000001001e */
[----:B------:R-:W-:Y:S01]  /*1e1a0*/  F2FP.PACK_AB R40, R229, R40 ;  /* 0x00000028e528723e */ /* 0x000fe200000000ff */
[----:B------:R-:W-:Y:S01]  /*1e1b0*/  FFMA.FTZ R226, R49, R226, R146 ;  /* 0x000000e231e27223 */ /* 0x000fe20000010092 */
[----:B------:R-:W-:Y:S01]  /*1e1c0*/  HADD2.F32 R49, -RZ, R119.H0_H0 ;  /* 0x20000077ff317230 */ /* 0x000fe20000004100 */
[C---:B------:R-:W-:Y:S01]  /*1e1d0*/  FFMA.FTZ R217, R215.reuse, R66, R19 ;  /* 0x00000042d7d97223 */ /* 0x040fe20000010013 */
        /* <DEDUP_REMOVED lines=15> */
[C---:B------:R-:W-:Y:S01]  /*1e2d0*/  FFMA.FTZ R49, R48.reuse, R49, R23 ;  /* 0x0000003130317223 */ /* 0x040fe20000010017 */
[----:B------:R-:W-:Y:S01]  /*1e2e0*/  F2FP.PACK_AB R54, R231, R54 ;  /* 0x00000036e736723e */ /* 0x000fe200000000ff */
[----:B------:R-:W-:Y:S01]  /*1e2f0*/  FFMA.FTZ R211, R48, R211, R151 ;  /* 0x000000d330d37223 */ /* 0x000fe20000010097 */
[----:B------:R-:W-:Y:S01]  /*1e300*/  HADD2.F32 R48, -RZ, R96.H0_H0 ;  /* 0x20000060ff307230 */ /* 0x000fe20000004100 */
[----:B------:R-:W-:Y:S01]  /*1e310*/  FFMA.FTZ R216, R216, R64, R155 ;  /* 0x00000040d8d87223 */ /* 0x000fe2000001009b */
[--C-:B------:R-:W-:Y:S01]  /*1e320*/  HADD2.F32 R64, -RZ, R116.reuse.H0_H0 ;  /* 0x20000074ff407230 */ /* 0x100fe20000004100 */
[----:B------:R-:W-:Y:S01]  /*1e330*/  FFMA.FTZ R224, R65, R224, R22 ;  /* 0x000000e041e07223 */ /* 0x000fe20000010016 */
[----:B------:R-:W-:Y:S01]  /*1e340*/  F2FP.PACK_AB R58, R203, R58 ;  /* 0x0000003acb3a723e */ /* 0x000fe200000000ff */
[----:B------:R-:W-:Y:S01]  /*1e350*/  FFMA.FTZ R214, R65, R214, R154 ;  /* 0x000000d641d67223 */ /* 0x000fe2000001009a */
[----:B------:R-:W-:Y:S01]  /*1e360*/  HADD2.F32 R65, -RZ, R116.H1_H1 ;  /* 0x30000074ff417230 */ /* 0x000fe20000004100 */
[----:B------:R-:W-:Y:S01]  /*1e370*/  FFMA.FTZ R66, R63, R66, R11 ;  /* 0x000000423f427223 */ /* 0x000fe2000001000b */
[----:B------:R-:W-:Y:S01]  /*1e380*/  F2FP.PACK_AB R44, R223, R44 ;  /* 0x0000002cdf2c723e */ /* 0x000fe200000000ff */
[----:B------:R-:W-:Y:S01]  /*1e390*/  FFMA.FTZ R63, R63, R67, R164 ;  /* 0x000000433f3f7223 */ /* 0x000fe200000100a4 */
[----:B------:R-:W-:Y:S01]  /*1e3a0*/  HADD2.F32 R67, -RZ, R95.H1_H1 ;  /* 0x3000005fff437230 */ /* 0x000fe20000004100 */
[C---:B------:R-:W-:Y:S01]  /*1e3b0*/  FFMA.FTZ R55, R70.reuse, R55, R35 ;  /* 0x0000003746377223 */ /* 0x040fe20000010023 */
[----:B------:R-:W-:Y:S01]  /*1e3c0*/  HADD2.F32 R203, -RZ, R88.H1_H1 ;  /* 0x30000058ffcb7230 */ /* 0x000fe20000004100 */
[----:B------:R-:W-:Y:S01]  /*1e3d0*/  FFMA.FTZ R59, R70, R59, R139 ;  /* 0x0000003b463b7223 */ /* 0x000fe2000001008b */
[----:B------:R-:W-:Y:S01]  /*1e3e0*/  HADD2.F32 R70, -RZ, R115.H1_H1 ;  /* 0x30000073ff467230 */ /* 0x000fe20000004100 */
[----:B------:R-:W-:Y:S01]  /*1e3f0*/  FFMA.FTZ R218, R218, R68, R157 ;  /* 0x00000044dada7223 */ /* 0x000fe2000001009d */
[----:B------:R-:W-:Y:S01]  /*1e400*/  HADD2.F32 R68, -RZ, R94.H0_H0 ;  /* 0x2000005eff447230 */ /* 0x000fe20000004100 */
[----:B------:R-:W-:Y:S01]  /*1e410*/  FFMA.FTZ R48, R74, R48, R25 ;  /* 0x000000304a307223 */ /* 0x000fe20000010019 */
[----:B------:R-:W-:Y:S01]  /*1e420*/  F2FP.PACK_AB R55, R236, R55 ;  /* 0x00000037ec37723e */ /* 0x000fe200000000ff */
[C---:B------:R-:W-:Y:S01]  /*1e430*/  FFMA.FTZ R221, R75.reuse, R221, R24 ;  /* 0x000000dd4bdd7223 */ /* 0x040fe20000010018 */
[----:B------:R-:W-:Y:S01]  /*1e440*/  F2FP.PACK_AB R59, R234, R59 ;  /* 0x0000003bea3b723e */ /* 0x000fe200000000ff */
[----:B------:R-:W-:Y:S01]  /*1e450*/  FFMA.FTZ R74, R74, R64, R149 ;  /* 0x000000404a4a7223 */ /* 0x000fe20000010095 */
[--C-:B------:R-:W-:Y:S01]  /*1e460*/  HADD2.F32 R64, -RZ, R114.reuse.H1_H1 ;  /* 0x30000072ff407230 */ /* 0x100fe20000004100 */
[----:B------:R-:W-:Y:S01]  /*1e470*/  FFMA.FTZ R75, R75, R65, R152 ;  /* 0x000000414b4b7223 */ /* 0x000fe20000010098 */
[----:B------:R-:W-:Y:S01]  /*1e480*/  HADD2.F32 R65, -RZ, R114.H0_H0 ;  /* 0x20000072ff417230 */ /* 0x000fe20000004100 */
[C---:B------:R-:W-:Y:S01]  /*1e490*/  FFMA.FTZ R67, R212.reuse, R67, R10 ;  /* 0x00000043d4437223 */ /* 0x040fe2000001000a */
        /* <DEDUP_REMOVED lines=8> */
[----:B------:R-:W-:Y:S01]  /*1e520*/  HADD2.F32 R65, -RZ, R113.H0_H0 ;  /* 0x20000071ff417230 */ /* 0x000fe20000004100 */
[----:B------:R-:W-:Y:S01]  /*1e530*/  FFMA.FTZ R209, R209, R64, R163 ;  /* 0x00000040d1d17223 */ /* 0x000fe200000100a3 */
[----:B------:R-:W-:Y:S01]  /*1e540*/  HADD2.F32 R64, -RZ, R112.H0_H0 ;  /* 0x20000070ff407230 */ /* 0x000fe20000004100 */
[----:B------:R-:W-:Y:S01]  /*1e550*/  FFMA.FTZ R71, R210, R71, R14 ;  /* 0x00000047d2477223 */ /* 0x000fe2000001000e */
[----:B------:R-:W-:Y:S01]  /*1e560*/  F2FP.PACK_AB R63, R212, R63 ;  /* 0x0000003fd43f723e */ /* 0x000fe200000000ff */
[----:B------:R-:W-:Y:S01]  /*1e570*/  FFMA.FTZ R70, R207, R70, R15 ;  /* 0x00000046cf467223 */ /* 0x000fe2000001000f */
[----:B------:R-:W-:Y:S01]  /*1e580*/  F2FP.PACK_AB R62, R209, R62 ;  /* 0x0000003ed13e723e */ /* 0x000fe200000000ff */
[----:B------:R-:W-:Y:S01]  /*1e590*/  FFMA.FTZ R210, R210, R73, R161 ;  /* 0x00000049d2d27223 */ /* 0x000fe200000100a1 */
[----:B------:R-:W-:Y:S01]  /*1e5a0*/  HADD2.F32 R73, -RZ, R92.H1_H1 ;  /* 0x3000005cff497230 */ /* 0x000fe20000004100 */
[----:B------:R-:W-:-:S02]  /*1e5b0*/  FFMA.FTZ R72, R205, R72, R17 ;  /* 0x00000048cd487223 */ /* 0x000fc40000010011 */
[----:B------:R-:W-:Y:S01]  /*1e5c0*/  FFMA.FTZ R207, R207, R65, R160 ;  /* 0x00000041cfcf7223 */ /* 0x000fe200000100a0 */
[----:B------:R-:W-:Y:S01]  /*1e5d0*/  HADD2.F32 R65, -RZ, R111.H0_H0 ;  /* 0x2000006fff417230 */ /* 0x000fe20000004100 */
[----:B------:R-:W-:Y:S01]  /*1e5e0*/  FFMA.FTZ R205, R205, R64, R158 ;  /* 0x00000040cdcd7223 */ /* 0x000fe2000001009e */
[----:B------:R-:W-:Y:S01]  /*1e5f0*/  HADD2.F32 R64, -RZ, R112.H1_H1 ;  /* 0x30000070ff407230 */ /* 0x000fe20000004100 */
[C---:B------:R-:W-:Y:S02]  /*1e600*/  FFMA.FTZ R73, R208.reuse, R73, R16 ;  /* 0x00000049d0497223 */ /* 0x040fe40000010010 */
[C---:B------:R-:W-:Y:S02]  /*1e610*/  FFMA.FTZ R197, R195.reuse, R202, R3 ;  /* 0x000000cac3c57223 */ /* 0x040fe40000010003 */
[----:B------:R-:W-:Y:S01]  /*1e620*/  FFMA.FTZ R208, R208, R64, R159 ;  /* 0x00000040d0d07223 */ /* 0x000fe2000001009f */
[----:B------:R-:W-:Y:S01]  /*1e630*/  HADD2.F32 R64, -RZ, R90.H0_H0 ;  /* 0x2000005aff407230 */ /* 0x000fe20000004100 */
[----:B------:R-:W-:Y:S01]  /*1e640*/  FFMA.FTZ R195, R195, R65, R174 ;  /* 0x00000041c3c37223 */ /* 0x000fe200000100ae */
[----:B------:R-:W-:Y:S01]  /*1e650*/  HADD2.F32 R65, -RZ, R89.H0_H0 ;  /* 0x20000059ff417230 */ /* 0x000fe20000004100 */
[----:B------:R-:W-:-:S02]  /*1e660*/  FFMA.FTZ R202, R200, R201, R2 ;  /* 0x000000c9c8ca7223 */ /* 0x000fc40000010002 */
[----:B------:R-:W-:Y:S01]  /*1e670*/  FFMA.FTZ R201, R193, R64, R5 ;  /* 0x00000040c1c97223 */ /* 0x000fe20000010005 */
[----:B------:R-:W-:Y:S01]  /*1e680*/  HADD2.F32 R64, -RZ, R88.H0_H0 ;  /* 0x20000058ff407230 */ /* 0x000fe20000004100 */
[C---:B------:R-:W-:Y:S02]  /*1e690*/  FFMA.FTZ R65, R130.reuse, R65, R7 ;  /* 0x0000004182417223 */ /* 0x040fe40000010007 */
[----:B------:R-:W-:Y:S01]  /*1e6a0*/  FFMA.FTZ R130, R130, R233, R168 ;  /* 0x000000e982827223 */ /* 0x000fe200000100a8 */
[----:B------:R-:W-:Y:S01]  /*1e6b0*/  HADD2.F32 R233, -RZ, R108.H0_H0 ;  /* 0x2000006cffe97230 */ /* 0x000fe20000004100 */
[----:B------:R-:W-:Y:S02]  /*1e6c0*/  IMAD.SHL.U32 R231, R198, 0x10, RZ ;  /* 0x00000010c6e77824 */ /* 0x000fe400078e00ff */
[C---:B------:R-:W-:Y:S02]  /*1e6d0*/  FFMA.FTZ R64, R128.reuse, R64, R9 ;  /* 0x0000004080407223 */ /* 0x040fe40000010009 */
[----:B------:R-:W-:Y:S01]  /*1e6e0*/  FFMA.FTZ R128, R128, R233, R166 ;  /* 0x000000e980807223 */ /* 0x000fe200000100a6 */
[----:B------:R-:W-:Y:S01]  /*1e6f0*/  SHF.R.U32.HI R233, RZ, 0x1c, R198 ;  /* 0x0000001cffe97819 */ /* 0x000fe200000116c6 */
[----:B------:R-:W-:Y:S01]  /*1e700*/  FFMA.FTZ R200, R200, R204, R177 ;  /* 0x000000ccc8c87223 */ /* 0x000fe200000100b1 */
[C---:B------:R-:W-:Y:S01]  /*1e710*/  IADD3 R60, P0, R231.reuse, c[0x0][0x208], RZ ;  /* 0x00008200e73c7a10 */ /* 0x040fe20007f1e0ff */
[----:B------:R-:W-:Y:S01]  /*1e720*/  HADD2.F32 R204, -RZ, R110.H0_H0 ;  /* 0x2000006effcc7230 */ /* 0x000fe20000004100 */
[----:B------:R-:W-:Y:S01]  /*1e730*/  IADD3 R50, P1, R231, c[0x0][0x210], RZ ;  /* 0x00008400e7327a10 */ /* 0x000fe20007f3e0ff */
[----:B------:R-:W-:Y:S01]  /*1e740*/  FFMA.FTZ R203, R129, R203, R8 ;  /* 0x000000cb81cb7223 */ /* 0x000fe20000010008 */
[----:B------:R-:W-:Y:S01]  /*1e750*/  IADD3.X R61, R233, c[0x0][0x20c], RZ, P0, !PT ;  /* 0x00008300e93d7a10 */ /* 0x000fe200007fe4ff */
[----:B------:R-:W-:Y:S01]  /*1e760*/  FFMA.FTZ R129, R129, R234, R167 ;  /* 0x000000ea81817223 */ /* 0x000fe200000100a7 */
[----:B------:R-:W-:Y:S01]  /*1e770*/  IADD3.X R51, R233, c[0x0][0x214], RZ, P1, !PT ;  /* 0x00008500e9337a10 */ /* 0x000fe20000ffe4ff */
[----:B------:R-:W-:Y:S01]  /*1e780*/  FFMA.FTZ R193, R193, R204, R172 ;  /* 0x000000ccc1c17223 */ /* 0x000fe200000100ac */
[----:B------:R-:W-:Y:S01]  /*1e790*/  F2FP.PACK_AB R64, R203, R64 ;  /* 0x00000040cb40723e */ /* 0x000fe200000000ff */
[----:B------:R0:W-:Y:S01]  /*1e7a0*/  STG.E.128 [R60.64], R52 ;  /* 0x000000343c007986 */ /* 0x0001e2000c101d06 */
[----:B------:R-:W-:-:S02]  /*1e7b0*/  FFMA.FTZ R204, R194, R235, R4 ;  /* 0x000000ebc2cc7223 */ /* 0x000fc40000010004 */
[----:B------:R-:W-:Y:S01]  /*1e7c0*/  FFMA.FTZ R194, R194, R206, R173 ;  /* 0x000000cec2c27223 */ /* 0x000fe200000100ad */
[----:B------:R1:W-:Y:S01]  /*1e7d0*/  STG.E.128 [R50.64], R56 ;  /* 0x0000003832007986 */ /* 0x0003e2000c101d06 */
[----:B------:R-:W-:Y:S01]  /*1e7e0*/  HADD2.F32 R206, -RZ, R89.H1_H1 ;  /* 0x30000059ffce7230 */ /* 0x000fe20000004100 */
[----:B------:R-:W-:-:S04]  /*1e7f0*/  IMAD R181, R196, c[0x0][0x160], R181 ;  /* 0x00005800c4b57a24 */ /* 0x000fc800078e02b5 */
[C---:B------:R-:W-:Y:S02]  /*1e800*/  FFMA.FTZ R206, R131.reuse, R206, R6 ;  /* 0x000000ce83ce7223 */ /* 0x040fe40000010006 */
[----:B------:R-:W-:-:S03]  /*1e810*/  FFMA.FTZ R131, R131, R238, R169 ;  /* 0x000000ee83837223 */ /* 0x000fc600000100a9 */
[----:B------:R-:W-:Y:S02]  /*1e820*/  F2FP.PACK_AB R65, R206, R65 ;  /* 0x00000041ce41723e */ /* 0x000fe400000000ff */
[----:B0-----:R-:W-:Y:S01]  /*1e830*/  F2FP.PACK_AB R53, R214, R211 ;  /* 0x000000d3d635723e */ /* 0x001fe200000000ff */
[----:B------:R-:W-:Y:S01]  /*1e840*/  HFMA2.MMA R211, -RZ, RZ, 0, 9.5367431640625e-07 ;  /* 0x00000010ffd37435 */ /* 0x000fe200000001ff */
[----:B------:R-:W-:Y:S02]  /*1e850*/  F2FP.PACK_AB R52, R75, R74 ;  /* 0x0000004a4b34723e */ /* 0x000fe400000000ff */
[----:B------:R-:W-:Y:S02]  /*1e860*/  IADD3 R74, R198, 0x20, RZ ;  /* 0x00000020c64a7810 */ /* 0x000fe40007ffe0ff */
[----:B-1----:R-:W-:Y:S02]  /*1e870*/  F2FP.PACK_AB R59, R67, R66 ;  /* 0x00000042433b723e */ /* 0x002fe400000000ff */
[----:B------:R-:W-:-:S02]  /*1e880*/  F2FP.PACK_AB R57, R71, R70 ;  /* 0x000000464739723e */ /* 0x000fc400000000ff */
[----:B------:R-:W-:Y:S01]  /*1e890*/  IADD3 R70, R198, 0x40, RZ ;  /* 0x00000040c6467810 */ /* 0x000fe20007ffe0ff */
[----:B------:R-:W-:Y:S01]  /*1e8a0*/  IMAD.WIDE.U32 R66, R74, R211, c[0x0][0x208] ;  /* 0x000082004a427625 */ /* 0x000fe200078e00d3 */
[----:B------:R-:W-:Y:S02]  /*1e8b0*/  F2FP.PACK_AB R56, R73, R72 ;  /* 0x000000484938723e */ /* 0x000fe400000000ff */
[----:B------:R-:W-:Y:S01]  /*1e8c0*/  F2FP.PACK_AB R50, R222, R219 ;  /* 0x000000dbde32723e */ /* 0x000fe200000000ff */
[----:B------:R-:W-:Y:S01]  /*1e8d0*/  IMAD.WIDE.U32 R74, R74, R211, c[0x0][0x210] ;  /* 0x000084004a4a7625 */ /* 0x000fe200078e00d3 */
[----:B------:R0:W-:Y:S01]  /*1e8e0*/  STG.E.128 [R66.64], R40 ;  /* 0x0000002842007986 */ /* 0x0001e2000c101d06 */
[----:B------:R-:W-:Y:S02]  /*1e8f0*/  F2FP.PACK_AB R51, R220, R217 ;  /* 0x000000d9dc33723e */ /* 0x000fe400000000ff */
[----:B------:R-:W-:Y:S01]  /*1e900*/  IADD3 R198, R198, 0x60, RZ ;  /* 0x00000060c6c67810 */ /* 0x000fe20007ffe0ff */
[----:B------:R1:W-:Y:S01]  /*1e910*/  STG.E.128 [R74.64], R44 ;  /* 0x0000002c4a007986 */ /* 0x0003e2000c101d06 */
[----:B------:R-:W-:Y:S01]  /*1e920*/  IMAD.WIDE.U32 R72, R70, R211, c[0x0][0x208] ;  /* 0x0000820046487625 */ /* 0x000fe200078e00d3 */
[----:B------:R-:W-:-:S02]  /*1e930*/  F2FP.PACK_AB R55, R218, R215 ;  /* 0x000000d7da37723e */ /* 0x000fc400000000ff */
[----:B------:R-:W-:Y:S01]  /*1e940*/  F2FP.PACK_AB R54, R216, R213 ;  /* 0x000000d5d836723e */ /* 0x000fe200000000ff */
[----:B------:R-:W-:Y:S01]  /*1e950*/  IMAD.WIDE.U32 R70, R70, R211, c[0x0][0x210] ;  /* 0x0000840046467625 */ /* 0x000fe200078e00d3 */
[----:B------:R-:W-:Y:S01]  /*1e960*/  F2FP.PACK_AB R58, R69, R68 ;  /* 0x00000044453a723e */ /* 0x000fe200000000ff */
[----:B------:R2:W-:Y:S01]  /*1e970*/  STG.E.128 [R72.64], R48 ;  /* 0x0000003048007986 */ /* 0x0005e2000c101d06 */
[----:B------:R-:W-:Y:S01]  /*1e980*/  F2FP.PACK_AB R61, R210, R207 ;  /* 0x000000cfd23d723e */ /* 0x000fe200000000ff */
[----:B------:R-:W-:Y:S01]  /*1e990*/  IMAD.WIDE.U32 R68, R198, R211, c[0x0][0x208] ;  /* 0x00008200c6447625 */ /* 0x000fe200078e00d3 */
[----:B------:R-:W-:Y:S01]  /*1e9a0*/  F2FP.PACK_AB R60, R208, R205 ;  /* 0x000000cdd03c723e */ /* 0x000fe200000000ff */
[----:B------:R3:W-:Y:S01]  /*1e9b0*/  STG.E.128 [R70.64], R52 ;  /* 0x0000003446007986 */ /* 0x0007e2000c101d06 */
[----:B0-----:R-:W-:-:S03]  /*1e9c0*/  F2FP.PACK_AB R66, R204, R201 ;  /* 0x000000c9cc42723e */ /* 0x001fc600000000ff */
[----:B------:R3:W-:Y:S01]  /*1e9d0*/  STG.E.128 [R68.64], R56 ;  /* 0x0000003844007986 */ /* 0x0007e2000c101d06 */
[----:B------:R-:W-:Y:S01]  /*1e9e0*/  F2FP.PACK_AB R67, R202, R197 ;  /* 0x000000c5ca43723e */ /* 0x000fe200000000ff */
[----:B-1----:R-:W-:Y:S01]  /*1e9f0*/  IMAD.SHL.U32 R44, R199, 0x10, RZ ;  /* 0x00000010c72c7824 */ /* 0x002fe200078e00ff */
[----:B------:R-:W-:Y:S02]  /*1ea00*/  SHF.R.U32.HI R199, RZ, 0x1c, R199 ;  /* 0x0000001cffc77819 */ /* 0x000fe400000116c7 */
[----:B------:R-:W-:Y:S02]  /*1ea10*/  F2FP.PACK_AB R43, R200, R195 ;  /* 0x000000c3c82b723e */ /* 0x000fe400000000ff */
[C---:B------:R-:W-:Y:S02]  /*1ea20*/  IADD3 R46, P0, R44.reuse, c[0x0][0x208], RZ ;  /* 0x000082002c2e7a10 */ /* 0x040fe40007f1e0ff */
[----:B------:R-:W-:Y:S01]  /*1ea30*/  IADD3 R44, P1, R44, c[0x0][0x210], RZ ;  /* 0x000084002c2c7a10 */ /* 0x000fe20007f3e0ff */
[----:B--2---:R-:W-:Y:S01]  /*1ea40*/  IMAD.WIDE.U32 R48, R198, R211, c[0x0][0x210] ;  /* 0x00008400c6307625 */ /* 0x004fe200078e00d3 */
[----:B------:R-:W-:-:S02]  /*1ea50*/  IADD3.X R47, R199, c[0x0][0x20c], RZ, P0, !PT ;  /* 0x00008300c72f7a10 */ /* 0x000fc400007fe4ff */
[----:B------:R-:W-:Y:S02]  /*1ea60*/  F2FP.PACK_AB R42, R194, R193 ;  /* 0x000000c1c22a723e */ /* 0x000fe400000000ff */
[----:B------:R-:W-:Y:S01]  /*1ea70*/  F2FP.PACK_AB R41, R131, R130 ;  /* 0x000000828329723e */ /* 0x000fe200000000ff */
[----:B------:R3:W-:Y:S01]  /*1ea80*/  STG.E.128 [R48.64], R60 ;  /* 0x0000003c30007986 */ /* 0x0007e2000c101d06 */
[----:B------:R-:W-:Y:S02]  /*1ea90*/  IADD3.X R45, R199, c[0x0][0x214], RZ, P1, !PT ;  /* 0x00008500c72d7a10 */ /* 0x000fe40000ffe4ff */
[----:B------:R-:W-:Y:S01]  /*1eaa0*/  F2FP.PACK_AB R40, R129, R128 ;  /* 0x000000808128723e */ /* 0x000fe200000000ff */
[----:B------:R3:W-:Y:S01]  /*1eab0*/  STG.E.128 [R46.64], R64 ;  /* 0x000000402e007986 */ /* 0x0007e2000c101d06 */
[----:B------:R-:W-:-:S03]  /*1eac0*/  ISETP.GE.AND P0, PT, R181, c[0x0][0x164], PT ;  /* 0x00005900b5007a0c */ /* 0x000fc60003f06270 */
[----:B------:R3:W-:Y:S10]  /*1ead0*/  STG.E.128 [R44.64], R40 ;  /* 0x000000282c007986 */ /* 0x0007f4000c101d06 */
[----:B---3--:R-:W-:Y:S01]  /*1eae0*/  @P0 CALL.REL.NOINC `(.L_x_21484) ;  /* 0x0000001000000944 */ /* 0x008fe20003c00000 */
[----:B------:R-:W-:Y:S05]  /*1eaf0*/  BRA `(.L_x_21485) ;  /* 0xfffe231000007947 */ /* 0x000fea000383ffff */
.L_x_21484:
[----:B------:R-:W-:Y:S05]  /*1eb00*/  BSYNC B0 ;  /* 0x0000000000007941 */ /* 0x000fea0003800000 */
.L_x_20836:
[----:B------:R-:W-:Y:S05]  /*1eb10*/  EXIT ;  /* 0x000000000000794d */ /* 0x000fea0003800000 */
.L_x_21482:
[----:B------:R-:W-:Y:S01]  /*1eb20*/  IMAD.MOV.U32 R200, RZ, RZ, 0x1 ;  /* 0x00000001ffc87424 */ /* 0x000fe200078e00ff */
[----:B------:R-:W-:Y:S01]  /*1eb30*/  MOV R194, 0x1eb70 ;  /* 0x0001eb7000c27802 */ /* 0x000fe20000000f00 */
[----:B------:R-:W-:-:S02]  /*1eb40*/  IMAD.MOV.U32 R196, RZ, RZ, 0x1f ;  /* 0x0000001fffc47424 */ /* 0x000fc400078e00ff */
[----:B------:R-:W-:Y:S02]  /*1eb50*/  IMAD.MOV.U32 R197, RZ, RZ, -0x1 ;  /* 0xffffffffffc57424 */ /* 0x000fe400078e00ff */
[----:B------:R-:W-:Y:S05]  /*1eb60*/  CALL.REL.NOINC `($__internal_53_$__cuda_sm70_shflsync_bfly_p) ;  /* 0x0000089000007944 */ /* 0x000fea0003c00000 */
[----:B-1----:R-:W-:Y:S01]  /*1eb70*/  MOV R193, R200 ;  /* 0x000000c800c17202 */ /* 0x002fe20000000f00 */
[----:B0-----:R-:W-:Y:S05]  /*1eb80*/  BRA `(.L_x_21486) ;  /* 0xffffe48000007947 */ /* 0x001fea000383ffff */
.L_x_21483:
[----:B------:R-:W-:Y:S01]  /*1eb90*/  IMAD.MOV.U32 R200, RZ, RZ, 0x2 ;  /* 0x00000002ffc87424 */ /* 0x000fe200078e00ff */
[----:B------:R-:W-:Y:S01]  /*1eba0*/  MOV R194, 0x1ebe0 ;  /* 0x0001ebe000c27802 */ /* 0x000fe20000000f00 */
[----:B------:R-:W-:Y:S02]  /*1ebb0*/  IMAD.MOV.U32 R196, RZ, RZ, 0x1f ;  /* 0x0000001fffc47424 */ /* 0x000fe400078e00ff */
[----:B------:R-:W-:Y:S02]  /*1ebc0*/  IMAD.MOV.U32 R197, RZ, RZ, -0x1 ;  /* 0xffffffffffc57424 */ /* 0x000fe400078e00ff */
[----:B------:R-:W-:Y:S05]  /*1ebd0*/  CALL.REL.NOINC `($__internal_53_$__cuda_sm70_shflsync_bfly_p) ;  /* 0x0000082000007944 */ /* 0x000fea0003c00000 */
[----:B0-----:R-:W-:Y:S01]  /*1ebe0*/  HFMA2.MMA R196, -RZ, RZ, 0, 1.847743988037109375e-06 ;  /* 0x0000001fffc47435 */ /* 0x001fe200000001ff */
[----:B-1----:R-:W-:Y:S01]  /*1ebf0*/  FADD.FTZ R201, R201, R200 ;  /* 0x000000c8c9c97221 */ /* 0x002fe20000010000 */
[----:B------:R-:W-:Y:S01]  /*1ec00*/  MOV R194, 0x1ec40 ;  /* 0x0001ec4000c27802 */ /* 0x000fe20000000f00 */
[----:B------:R-:W-:Y:S02]  /*1ec10*/  IMAD.MOV.U32 R200, RZ, RZ, 0x4 ;  /* 0x00000004ffc87424 */ /* 0x000fe400078e00ff */
[----:B------:R-:W-:-:S02]  /*1ec20*/  IMAD.MOV.U32 R197, RZ, RZ, -0x1 ;  /* 0xffffffffffc57424 */ /* 0x000fc400078e00ff */
[----:B------:R-:W-:Y:S05]  /*1ec30*/  CALL.REL.NOINC `($__internal_53_$__cuda_sm70_shflsync_bfly_p) ;  /* 0x000007c000007944 */ /* 0x000fea0003c00000 */
[----:B01----:R-:W-:Y:S01]  /*1ec40*/  FADD.FTZ R201, R201, R200 ;  /* 0x000000c8c9c97221 */ /* 0x003fe20000010000 */
[----:B------:R-:W-:Y:S01]  /*1ec50*/  MOV R194, 0x1eca0 ;  /* 0x0001eca000c27802 */ /* 0x000fe20000000f00 */
[----:B------:R-:W-:-:S02]  /*1ec60*/  IMAD.MOV.U32 R200, RZ, RZ, 0x8 ;  /* 0x00000008ffc87424 */ /* 0x000fc400078e00ff */
[----:B------:R-:W-:Y:S02]  /*1ec70*/  IMAD.MOV.U32 R196, RZ, RZ, 0x1f ;  /* 0x0000001fffc47424 */ /* 0x000fe400078e00ff */
[----:B------:R-:W-:Y:S02]  /*1ec80*/  IMAD.MOV.U32 R197, RZ, RZ, -0x1 ;  /* 0xffffffffffc57424 */ /* 0x000fe400078e00ff */
[----:B------:R-:W-:Y:S05]  /*1ec90*/  CALL.REL.NOINC `($__internal_53_$__cuda_sm70_shflsync_bfly_p) ;  /* 0x0000076000007944 */ /* 0x000fea0003c00000 */
[----:B01----:R-:W-:Y:S01]  /*1eca0*/  FADD.FTZ R201, R201, R200 ;  /* 0x000000c8c9c97221 */ /* 0x003fe20000010000 */
[----:B------:R-:W-:Y:S01]  /*1ecb0*/  MOV R200, 0x10 ;  /* 0x0000001000c87802 */ /* 0x000fe20000000f00 */
[----:B------:R-:W-:Y:S01]  /*1ecc0*/  IMAD.MOV.U32 R196, RZ, RZ, 0x1f ;  /* 0x0000001fffc47424 */ /* 0x000fe200078e00ff */
[----:B------:R-:W-:Y:S01]  /*1ecd0*/  MOV R194, 0x1ed00 ;  /* 0x0001ed0000c27802 */ /* 0x000fe20000000f00 */
[----:B------:R-:W-:Y:S02]  /*1ece0*/  IMAD.MOV.U32 R197, RZ, RZ, -0x1 ;  /* 0xffffffffffc57424 */ /* 0x000fe400078e00ff */
[----:B------:R-:W-:Y:S05]  /*1ecf0*/  CALL.REL.NOINC `($__internal_53_$__cuda_sm70_shflsync_bfly_p) ;  /* 0x0000070000007944 */ /* 0x000fea0003c00000 */
[----:B-1----:R-:W-:Y:S02]  /*1ed00*/  FADD.FTZ R193, R201, R200 ;  /* 0x000000c8c9c17221 */ /* 0x002fe40000010000 */
[----:B------:R-:W-:Y:S02]  /*1ed10*/  IMAD.MOV.U32 R200, RZ, RZ, 0x1 ;  /* 0x00000001ffc87424 */ /* 0x000fe400078e00ff */
[----:B------:R-:W-:-:S02]  /*1ed20*/  FMUL.FTZ R193, R193, c[0x0][0x1e0] ;  /* 0x00007800c1c17a20 */ /* 0x000fc40000410000 */
[----:B0-----:R-:W-:Y:S02]  /*1ed30*/  IMAD.MOV.U32 R196, RZ, RZ, 0x1f ;  /* 0x0000001fffc47424 */ /* 0x001fe400078e00ff */
        /* <DEDUP_REMOVED lines=82> */
[----:B------:R-:W-:Y:S05]  /*1f260*/  CALL.REL.NOINC `($__internal_53_$__cuda_sm70_shflsync_bfly_p) ;  /* 0x0000019000007944 */ /* 0x000fea0003c00000 */
[----:B01----:R-:W-:Y:S01]  /*1f270*/  FADD.FTZ R201, R201, R200 ;  /* 0x000000c8c9c97221 */ /* 0x003fe20000010000 */
[----:B------:R-:W-:Y:S01]  /*1f280*/  MOV R194, 0x1f2d0 ;  /* 0x0001f2d000c27802 */ /* 0x000fe20000000f00 */
[----:B------:R-:W-:Y:S02]  /*1f290*/  IMAD.MOV.U32 R200, RZ, RZ, 0x2 ;  /* 0x00000002ffc87424 */ /* 0x000fe400078e00ff */
[----:B------:R-:W-:Y:S02]  /*1f2a0*/  IMAD.MOV.U32 R196, RZ, RZ, 0x1f ;  /* 0x0000001fffc47424 */ /* 0x000fe400078e00ff */
[----:B------:R-:W-:Y:S02]  /*1f2b0*/  IMAD.MOV.U32 R197, RZ, RZ, -0x1 ;  /* 0xffffffffffc57424 */ /* 0x000fe400078e00ff */
[----:B------:R-:W-:Y:S05]  /*1f2c0*/  CALL.REL.NOINC `($__internal_53_$__cuda_sm70_shflsync_bfly_p) ;  /* 0x0000013000007944 */ /* 0x000fea0003c00000 */
[----:B0-----:R-:W-:Y:S01]  /*1f2d0*/  HFMA2.MMA R196, -RZ, RZ, 0, 1.847743988037109375e-06 ;  /* 0x0000001fffc47435 */ /* 0x001fe200000001ff */
[----:B-1----:R-:W-:Y:S01]  /*1f2e0*/  FADD.FTZ R201, R201, R200 ;  /* 0x000000c8c9c97221 */ /* 0x002fe20000010000 */
[----:B------:R-:W-:Y:S01]  /*1f2f0*/  MOV R194, 0x1f330 ;  /* 0x0001f33000c27802 */ /* 0x000fe20000000f00 */
[----:B------:R-:W-:-:S02]  /*1f300*/  IMAD.MOV.U32 R200, RZ, RZ, 0x4 ;  /* 0x00000004ffc87424 */ /* 0x000fc400078e00ff */
[----:B------:R-:W-:Y:S02]  /*1f310*/  IMAD.MOV.U32 R197, RZ, RZ, -0x1 ;  /* 0xffffffffffc57424 */ /* 0x000fe400078e00ff */
[----:B------:R-:W-:Y:S05]  /*1f320*/  CALL.REL.NOINC `($__internal_53_$__cuda_sm70_shflsync_bfly_p) ;  /* 0x000000d000007944 */ /* 0x000fea0003c00000 */
[----:B01----:R-:W-:Y:S01]  /*1f330*/  FADD.FTZ R201, R201, R200 ;  /* 0x000000c8c9c97221 */ /* 0x003fe20000010000 */
[----:B------:R-:W-:Y:S01]  /*1f340*/  MOV R194, 0x1f390 ;  /* 0x0001f39000c27802 */ /* 0x000fe20000000f00 */
[----:B------:R-:W-:Y:S02]  /*1f350*/  IMAD.MOV.U32 R200, RZ, RZ, 0x8 ;  /* 0x00000008ffc87424 */ /* 0x000fe400078e00ff */
[----:B------:R-:W-:Y:S02]  /*1f360*/  IMAD.MOV.U32 R196, RZ, RZ, 0x1f ;  /* 0x0000001fffc47424 */ /* 0x000fe400078e00ff */
[----:B------:R-:W-:Y:S02]  /*1f370*/  IMAD.MOV.U32 R197, RZ, RZ, -0x1 ;  /* 0xffffffffffc57424 */ /* 0x000fe400078e00ff */
[----:B------:R-:W-:Y:S05]  /*1f380*/  CALL.REL.NOINC `($__internal_53_$__cuda_sm70_shflsync_bfly_p) ;  /* 0x0000007000007944 */ /* 0x000fea0003c00000 */
[----:B01----:R-:W-:Y:S01]  /*1f390*/  FADD.FTZ R201, R201, R200 ;  /* 0x000000c8c9c97221 */ /* 0x003fe20000010000 */
[----:B------:R-:W-:Y:S01]  /*1f3a0*/  MOV R200, 0x10 ;  /* 0x0000001000c87802 */ /* 0x000fe20000000f00 */
[----:B------:R-:W-:Y:S01]  /*1f3b0*/  IMAD.MOV.U32 R196, RZ, RZ, 0x1f ;  /* 0x0000001fffc47424 */ /* 0x000fe200078e00ff */
[----:B------:R-:W-:Y:S01]  /*1f3c0*/  MOV R194, 0x1f3f0 ;  /* 0x0001f3f000c27802 */ /* 0x000fe20000000f00 */
[----:B------:R-:W-:-:S02]  /*1f3d0*/  IMAD.MOV.U32 R197, RZ, RZ, -0x1 ;  /* 0xffffffffffc57424 */ /* 0x000fc400078e00ff */
[----:B------:R-:W-:Y:S05]  /*1f3e0*/  CALL.REL.NOINC `($__internal_53_$__cuda_sm70_shflsync_bfly_p) ;  /* 0x0000001000007944 */ /* 0x000fea0003c00000 */
[----:B01----:R-:W-:Y:S05]  /*1f3f0*/  BRA `(.L_x_21487) ;  /* 0xffffe25000007947 */ /* 0x003fea000383ffff */
        .weak           $__internal_53_$__cuda_sm70_shflsync_bfly_p
        .type           $__internal_53_$__cuda_sm70_shflsync_bfly_p,@function
        .size           $__internal_53_$__cuda_sm70_shflsync_bfly_p,(.L_x_33031 - $__internal_53_$__cuda_sm70_shflsync_bfly_p)
$__internal_53_$__cuda_sm70_shflsync_bfly_p:
[----:B------:R-:W-:Y:S01]  /*1f400*/  IMAD.MOV.U32 R195, RZ, RZ, 0x0 ;  /* 0x00000000ffc37424 */ /* 0x000fe200078e00ff */
[----:B------:R-:W-:Y:S04]  /*1f410*/  WARPSYNC R197 ;  /* 0x000000c500007348 */ /* 0x000fe80003800000 */
[----:B------:R0:W1:Y:S01]  /*1f420*/  SHFL.BFLY PT, R200, R201, R200, R196 ;  /* 0x0c0000c8c9c87389 */ /* 0x00006200000e00c4 */
[----:B------:R-:W-:Y:S05]  /*1f430*/  RET.REL.NODEC R194 `(_ZN10layer_norm31ln_parallel_residual_fwd_kernelINS_13Kernel_traitsI6__halfS2_fS2_fjLj1280ELj1ELj4ELj1ELj16ENS_18Kernel_traits_baseILj1280ES2_S2_fS2_fjLj128EEEEELb1ELb0ELb1EEEvNS_9FwdParamsE) ;  /* 0xfffe0bc0c2007950 */ /* 0x000fea0003c3ffff */
.L_x_21488:
        /* <DEDUP_REMOVED lines=12> */
.L_x_33031:


//--------------------- .text._ZN10layer_norm31ln_parallel_residual_fwd_kernelINS_13Kernel_traitsI6__halfS2_fS2_fjLj1280ELj1ELj4ELj1ELj16ENS_18Kernel_traits_baseILj1280ES2_S2_fS2_fjLj128EEEEELb1ELb1ELb0EEEvNS_9FwdParamsE --------------------------
	.section	.text._ZN10layer_norm31ln_parallel_residual_fwd_kernelINS_13Kernel_traitsI6__halfS2_fS2_fjLj1280ELj1ELj4ELj1ELj16ENS_18Kernel_traits_baseILj1280ES2_S2_fS2_fjLj128EEEEELb1ELb1ELb0EEEvNS_9FwdParamsE,"ax",@progbits
	.sectioninfo	@"SHI_REGISTERS=168"
	.align	128
        .global         _ZN10layer_norm31ln_parallel_residual_fwd_kernelINS_13Kernel_traitsI6__halfS2_fS2_fjLj1280ELj1ELj4ELj1ELj16ENS_18Kernel_traits_baseILj1280ES2_S2_fS2_fjLj128EEEEELb1ELb1ELb0EEEvNS_9FwdParamsE
        .type           _ZN10layer_norm31ln_parallel_residual_fwd_kernelINS_13Kernel_traitsI6__halfS2_fS2_fjLj1280ELj1ELj4ELj1ELj16ENS_18Kernel_traits_baseILj1280ES2_S2_fS2_fjLj128EEEEELb1ELb1ELb0EEEvNS_9FwdParamsE,@function
        .size           _ZN10layer_norm31ln_parallel_residual_fwd_kernelINS_13Kernel_traitsI6__halfS2_fS2_fjLj1280ELj1ELj4ELj1ELj16ENS_18Kernel_traits_baseILj1280ES2_S2_fS2_fjLj128EEEEELb1ELb1ELb0EEEvNS_9FwdParamsE,(.L_x_33032 - _ZN10layer_norm31ln_parallel_residual_fwd_kernelINS_13Kernel_traitsI6__halfS2_fS2_fjLj1280ELj1ELj4ELj1ELj16ENS_18Kernel_traits_baseILj1280ES2_S2_fS2_fjLj128EEEEELb1ELb1ELb0EEEvNS_9FwdParamsE)
        .other          _ZN10layer_norm31ln_parallel_residual_fwd_kernelINS_13Kernel_traitsI6__halfS2_fS2_fjLj1280ELj1ELj4ELj1ELj16ENS_18Kernel_traits_baseILj1280ES2_S2_fS2_fjLj128EEEEELb1ELb1ELb0EEEvNS_9FwdParamsE,@"STO_CUDA_ENTRY STV_DEFAULT"
_ZN10layer_norm31ln_parallel_residual_fwd_kernelINS_13Kernel_traitsI6__halfS2_fS2_fjLj1280ELj1ELj4ELj1ELj16ENS_18Kernel_traits_baseILj1280ES2_S2_fS2_fjLj128EEEEELb1ELb1ELb0EEEvNS_9FwdParamsE:
.text._ZN10layer_norm31ln_parallel_residual_fwd_kernelINS_13Kernel_traitsI6__halfS2_fS2_fjLj1280ELj1ELj4ELj1ELj16ENS_18Kernel_traits_baseILj1280ES2_S2_fS2_fjLj128EEEEELb1ELb1ELb0EEEvNS_9FwdParamsE:
        /* <DEDUP_REMOVED lines=110> */
.L_x_21490:
[----:B0-----:R-:W-:Y:S05]  /*06e0*/  BSYNC B0 ;  /* 0x0000000000007941 */ /* 0x001fea0003800000 */
.L_x_21489:
        /* <DEDUP_REMOVED lines=13> */
.L_x_21492:
[----:B0-----:R-:W-:Y:S05]  /*07c0*/  BSYNC B0 ;  /* 0x0000000000007941 */ /* 0x001fea0003800000 */
.L_x_21491:
        /* <DEDUP_REMOVED lines=13> */
.L_x_21494:
[----:B0-----:R-:W-:Y:S05]  /*08a0*/  BSYNC B0 ;  /* 0x0000000000007941 */ /* 0x001fea0003800000 */
.L_x_21493:
        /* <DEDUP_REMOVED lines=13> */
.L_x_21496:
[----:B0-----:R-:W-:Y:S05]  /*0980*/  BSYNC B0 ;  /* 0x0000000000007941 */ /* 0x001fea0003800000 */
.L_x_21495:
        /* <DEDUP_REMOVED lines=12> */
.L_x_21498:
[----:B0-----:R-:W-:Y:S05]  /*0a50*/  BSYNC B0 ;  /* 0x0000000000007941 */ /* 0x001fea0003800000 */
.L_x_21497:
        /* <DEDUP_REMOVED lines=20> */
[----:B------:R-:W-:Y:S01]  /*0ba0*/  HADD2.F32 R18, -RZ, R19.H0_H0 ;  /* 0x20000013ff127230 */ /* 0x000fe20000004100 */
[----:B------:R-:W-:Y:S01]  /*0bb0*/  IMAD R158, R158, -0x326172a9, RZ ;  /* 0xcd9e8d579e9e7824 */ /* 0x000fe200078e02ff */
[--C-:B------:R-:W-:Y:S01]  /*0bc0*/  HADD2.F32 R17, -RZ, R4.reuse.H0_H0 ;  /* 0x20000004ff117230 */ /* 0x100fe20000004100 */
[----:B------:R-:W-:Y:S01]  /*0bd0*/  IMAD.MOV.U32 R154, RZ, RZ, RZ ;  /* 0x000000ffff9a7224 */ /* 0x000fe200078e00ff */
        /* <DEDUP_REMOVED lines=71> */
.L_x_22167:
        /* <DEDUP_REMOVED lines=38> */
.L_x_21503:
[----:B0-----:R-:W-:Y:S02]  /*12b0*/  IMAD.MOV.U32 R160, RZ, RZ, R158 ;  /* 0x000000ffffa07224 */ /* 0x001fe400078e009e */
.L_x_21504:
[----:B------:R-:W-:Y:S05]  /*12c0*/  BSYNC B2 ;  /* 0x0000000000027941 */ /* 0x000fea0003800000 */
.L_x_21502:
        /* <DEDUP_REMOVED lines=16> */
.L_x_21508:
[----:B------:R-:W-:Y:S05]  /*13d0*/  BSYNC B3 ;  /* 0x0000000000037941 */ /* 0x000fea0003800000 */
.L_x_21507:
        /* <DEDUP_REMOVED lines=42> */
.L_x_21506:
[----:B------:R-:W-:Y:S05]  /*1680*/  BSYNC B2 ;  /* 0x0000000000027941 */ /* 0x000fea0003800000 */
.L_x_21505:
        /* <DEDUP_REMOVED lines=17> */
.L_x_21509:
        /* <DEDUP_REMOVED lines=12> */
.L_x_21512:
[----:B------:R-:W-:Y:S02]  /*1860*/  IMAD.MOV.U32 R41, RZ, RZ, R158 ;  /* 0x000000ffff297224 */ /* 0x000fe400078e009e */
.L_x_21513:
[----:B------:R-:W-:Y:S05]  /*1870*/  BSYNC B2 ;  /* 0x0000000000027941 */ /* 0x000fea0003800000 */
.L_x_21511:
        /* <DEDUP_REMOVED lines=16> */
.L_x_21517:
[----:B------:R-:W-:Y:S05]  /*1980*/  BSYNC B3 ;  /* 0x0000000000037941 */ /* 0x000fea0003800000 */
.L_x_21516:
        /* <DEDUP_REMOVED lines=41> */
[----:B------:R-:W-:Y:S02]  /*1c20*/  IMAD.MOV.U32 R42, RZ, RZ, RZ ;  /* 0x000000ffff2a7224 */ /* 0x000fe400078e00ff */
.L_x_21515:
[----:B------:R-:W-:Y:S05]  /*1c30*/  BSYNC B2 ;  /* 0x0000000000027941 */ /* 0x000fea0003800000 */
.L_x_21514:
        /* <DEDUP_REMOVED lines=9> */
.L_x_21510:
        /* <DEDUP_REMOVED lines=12> */
.L_x_21519:
[----:B------:R-:W-:Y:S02]  /*1d90*/  IMAD.MOV.U32 R155, RZ, RZ, R158 ;  /* 0x000000ffff9b7224 */ /* 0x000fe400078e009e */
.L_x_21520:
[----:B------:R-:W-:Y:S05]  /*1da0*/  BSYNC B2 ;  /* 0x0000000000027941 */ /* 0x000fea0003800000 */
.L_x_21518:
        /* <DEDUP_REMOVED lines=16> */
.L_x_21524:
[----:B------:R-:W-:Y:S05]  /*1eb0*/  BSYNC B3 ;  /* 0x0000000000037941 */ /* 0x000fea0003800000 */
.L_x_21523:
        /* <DEDUP_REMOVED lines=42> */
.L_x_21522:
[----:B------:R-:W-:Y:S05]  /*2160*/  BSYNC B2 ;  /* 0x0000000000027941 */ /* 0x000fea0003800000 */
.L_x_21521:
        /* <DEDUP_REMOVED lines=14> */
.L_x_21525:
        /* <DEDUP_REMOVED lines=12> */
.L_x_21528:
[----:B------:R-:W-:Y:S02]  /*2310*/  IMAD.MOV.U32 R44, RZ, RZ, R158 ;  /* 0x000000ffff2c7224 */ /* 0x000fe400078e009e */
.L_x_21529:
[----:B------:R-:W-:Y:S05]  /*2320*/  BSYNC B2 ;  /* 0x0000000000027941 */ /* 0x000fea0003800000 */
.L_x_21527:
        /* <DEDUP_REMOVED lines=16> */
.L_x_21533:
[----:B------:R-:W-:Y:S05]  /*2430*/  BSYNC B3 ;  /* 0x0000000000037941 */ /* 0x000fea0003800000 */
.L_x_21532:
        /* <DEDUP_REMOVED lines=42> */
.L_x_21531:
[----:B------:R-:W-:Y:S05]  /*26e0*/  BSYNC B2 ;  /* 0x0000000000027941 */ /* 0x000fea0003800000 */
.L_x_21530:
        /* <DEDUP_REMOVED lines=9> */
.L_x_21526:
        /* <DEDUP_REMOVED lines=12> */
.L_x_21535:
[----:B------:R-:W-:Y:S02]  /*2840*/  IMAD.MOV.U32 R44, RZ, RZ, R158 ;  /* 0x000000ffff2c7224 */ /* 0x000fe400078e009e */
.L_x_21536:
[----:B------:R-:W-:Y:S05]  /*2850*/  BSYNC B2 ;  /* 0x0000000000027941 */ /* 0x000fea0003800000 */
.L_x_21534:
        /* <DEDUP_REMOVED lines=16> */
.L_x_21540:
[----:B------:R-:W-:Y:S05]  /*2960*/  BSYNC B3 ;  /* 0x0000000000037941 */ /* 0x000fea0003800000 */
.L_x_21539:
        /* <DEDUP_REMOVED lines=42> */
.L_x_21538:
[----:B------:R-:W-:Y:S05]  /*2c10*/  BSYNC B2 ;  /* 0x0000000000027941 */ /* 0x000fea0003800000 */
.L_x_21537:
        /* <DEDUP_REMOVED lines=14> */
.L_x_21541:
        /* <DEDUP_REMOVED lines=12> */
.L_x_21544:
[----:B------:R-:W-:Y:S02]  /*2dc0*/  MOV R43, R158 ;  /* 0x0000009e002b7202 */ /* 0x000fe40000000f00 */
.L_x_21545:
[----:B------:R-:W-:Y:S05]  /*2dd0*/  BSYNC B2 ;  /* 0x0000000000027941 */ /* 0x000fea0003800000 */
.L_x_21543:
        /* <DEDUP_REMOVED lines=16> */
.L_x_21549:
[----:B------:R-:W-:Y:S05]  /*2ee0*/  BSYNC B3 ;  /* 0x0000000000037941 */ /* 0x000fea0003800000 */
.L_x_21548:
        /* <DEDUP_REMOVED lines=42> */
.L_x_21547:
[----:B------:R-:W-:Y:S05]  /*3190*/  BSYNC B2 ;  /* 0x0000000000027941 */ /* 0x000fea0003800000 */
.L_x_21546:
        /* <DEDUP_REMOVED lines=9> */
.L_x_21542:
        /* <DEDUP_REMOVED lines=12> */
.L_x_21551:
[----:B------:R-:W-:Y:S02]  /*32f0*/  IMAD.MOV.U32 R44, RZ, RZ, R158 ;  /* 0x000000ffff2c7224 */ /* 0x000fe400078e009e */
.L_x_21552:
[----:B------:R-:W-:Y:S05]  /*3300*/  BSYNC B2 ;  /* 0x0000000000027941 */ /* 0x000fea0003800000 */
.L_x_21550:
        /* <DEDUP_REMOVED lines=16> */
.L_x_21556:
[----:B------:R-:W-:Y:S05]  /*3410*/  BSYNC B3 ;  /* 0x0000000000037941 */ /* 0x000fea0003800000 */
.L_x_21555:
        /* <DEDUP_REMOVED lines=42> */
.L_x_21554:
[----:B------:R-:W-:Y:S05]  /*36c0*/  BSYNC B2 ;  /* 0x0000000000027941 */ /* 0x000fea0003800000 */
.L_x_21553:
        /* <DEDUP_REMOVED lines=14> */
.L_x_21557:
        /* <DEDUP_REMOVED lines=12> */
.L_x_21560:
[----:B------:R-:W-:Y:S02]  /*3870*/  IMAD.MOV.U32 R155, RZ, RZ, R158 ;  /* 0x000000ffff9b7224 */ /* 0x000fe400078e009e */
.L_x_21561:
[----:B------:R-:W-:Y:S05]  /*3880*/  BSYNC B2 ;  /* 0x0000000000027941 */ /* 0x000fea0003800000 */
.L_x_21559:
        /* <DEDUP_REMOVED lines=16> */
.L_x_21565:
[----:B------:R-:W-:Y:S05]  /*3990*/  BSYNC B3 ;  /* 0x0000000000037941 */ /* 0x000fea0003800000 */
.L_x_21564:
        /* <DEDUP_REMOVED lines=42> */
.L_x_21563:
[----:B------:R-:W-:Y:S05]  /*3c40*/  BSYNC B2 ;  /* 0x0000000000027941 */ /* 0x000fea0003800000 */
.L_x_21562:
        /* <DEDUP_REMOVED lines=9> */
.L_x_21558:
        /* <DEDUP_REMOVED lines=12> */
.L_x_21567:
[----:B------:R-:W-:Y:S02]  /*3da0*/  MOV R155, R158 ;  /* 0x0000009e009b7202 */ /* 0x000fe40000000f00 */
.L_x_21568:
[----:B------:R-:W-:Y:S05]  /*3db0*/  BSYNC B2 ;  /* 0x0000000000027941 */ /* 0x000fea0003800000 */
.L_x_21566:
        /* <DEDUP_REMOVED lines=16> */
.L_x_21572:
[----:B------:R-:W-:Y:S05]  /*3ec0*/  BSYNC B3 ;  /* 0x0000000000037941 */ /* 0x000fea0003800000 */
.L_x_21571:
        /* <DEDUP_REMOVED lines=42> */
.L_x_21570:
[----:B------:R-:W-:Y:S05]  /*4170*/  BSYNC B2 ;  /* 0x0000000000027941 */ /* 0x000fea0003800000 */
.L_x_21569:
        /* <DEDUP_REMOVED lines=12> */
.L_x_21573:
        /* <DEDUP_REMOVED lines=12> */
.L_x_21576:
[----:B------:R-:W-:Y:S02]  /*4300*/  IMAD.MOV.U32 R45, RZ, RZ, R158 ;  /* 0x000000ffff2d7224 */ /* 0x000fe400078e009e */
.L_x_21577:
[----:B------:R-:W-:Y:S05]  /*4310*/  BSYNC B2 ;  /* 0x0000000000027941 */ /* 0x000fea0003800000 */
.L_x_21575:
        /* <DEDUP_REMOVED lines=16> */
.L_x_21581:
[----:B------:R-:W-:Y:S05]  /*4420*/  BSYNC B3 ;  /* 0x0000000000037941 */ /* 0x000fea0003800000 */
.L_x_21580:
        /* <DEDUP_REMOVED lines=42> */
.L_x_21579:
[----:B------:R-:W-:Y:S05]  /*46d0*/  BSYNC B2 ;  /* 0x0000000000027941 */ /* 0x000fea0003800000 */
.L_x_21578:
        /* <DEDUP_REMOVED lines=9> */
.L_x_21574:
        /* <DEDUP_REMOVED lines=12> */
.L_x_21583:
[----:B------:R-:W-:Y:S02]  /*4830*/  IMAD.MOV.U32 R155, RZ, RZ, R158 ;  /* 0x000000ffff9b7224 */ /* 0x000fe400078e009e */
.L_x_21584:
[----:B------:R-:W-:Y:S05]  /*4840*/  BSYNC B2 ;  /* 0x0000000000027941 */ /* 0x000fea0003800000 */
.L_x_21582:
        /* <DEDUP_REMOVED lines=16> */
.L_x_21588:
[----:B------:R-:W-:Y:S05]  /*4950*/  BSYNC B3 ;  /* 0x0000000000037941 */ /* 0x000fea0003800000 */
.L_x_21587:
        /* <DEDUP_REMOVED lines=42> */
.L_x_21586:
[----:B------:R-:W-:Y:S05]  /*4c00*/  BSYNC B2 ;  /* 0x0000000000027941 */ /* 0x000fea0003800000 */
.L_x_21585:
        /* <DEDUP_REMOVED lines=12> */
.L_x_21589:
        /* <DEDUP_REMOVED lines=12> */
.L_x_21592:
[----:B------:R-:W-:Y:S02]  /*4d90*/  IMAD.MOV.U32 R46, RZ, RZ, R158 ;  /* 0x000000ffff2e7224 */ /* 0x000fe400078e009e */
.L_x_21593:
[----:B------:R-:W-:Y:S05]  /*4da0*/  BSYNC B2 ;  /* 0x0000000000027941 */ /* 0x000fea0003800000 */
.L_x_21591:
        /* <DEDUP_REMOVED lines=16> */
.L_x_21597:
[----:B------:R-:W-:Y:S05]  /*4eb0*/  BSYNC B3 ;  /* 0x0000000000037941 */ /* 0x000fea0003800000 */
.L_x_21596:
        /* <DEDUP_REMOVED lines=42> */
.L_x_21595:
[----:B------:R-:W-:Y:S05]  /*5160*/  BSYNC B2 ;  /* 0x0000000000027941 */ /* 0x000fea0003800000 */
.L_x_21594:
        /* <DEDUP_REMOVED lines=9> */
.L_x_21590:
        /* <DEDUP_REMOVED lines=12> */
.L_x_21599:
[----:B------:R-:W-:Y:S02]  /*52c0*/  IMAD.MOV.U32 R155, RZ, RZ, R158 ;  /* 0x000000ffff9b7224 */ /* 0x000fe400078e009e */
.L_x_21600:
[----:B------:R-:W-:Y:S05]  /*52d0*/  BSYNC B2 ;  /* 0x0000000000027941 */ /* 0x000fea0003800000 */
.L_x_21598:
        /* <DEDUP_REMOVED lines=16> */
.L_x_21604:
[----:B------:R-:W-:Y:S05]  /*53e0*/  BSYNC B3 ;  /* 0x0000000000037941 */ /* 0x000fea0003800000 */
.L_x_21603:
        /* <DEDUP_REMOVED lines=42> */
.L_x_21602:
[----:B------:R-:W-:Y:S05]  /*5690*/  BSYNC B2 ;  /* 0x0000000000027941 */ /* 0x000fea0003800000 */
.L_x_21601:
        /* <DEDUP_REMOVED lines=12> */
.L_x_21605:
        /* <DEDUP_REMOVED lines=12> */
.L_x_21608:
[----:B------:R-:W-:Y:S02]  /*5820*/  IMAD.MOV.U32 R155, RZ, RZ, R158 ;  /* 0x000000ffff9b7224 */ /* 0x000fe400078e009e */
.L_x_21609:
[----:B------:R-:W-:Y:S05]  /*5830*/  BSYNC B2 ;  /* 0x0000000000027941 */ /* 0x000fea0003800000 */
.L_x_21607:
        /* <DEDUP_REMOVED lines=16> */
.L_x_21613:
[----:B------:R-:W-:Y:S05]  /*5940*/  BSYNC B3 ;  /* 0x0000000000037941 */ /* 0x000fea0003800000 */
.L_x_21612:
        /* <DEDUP_REMOVED lines=42> */
.L_x_21611:
[----:B------:R-:W-:Y:S05]  /*5bf0*/  BSYNC B2 ;  /* 0x0000000000027941 */ /* 0x000fea0003800000 */
.L_x_21610:
        /* <DEDUP_REMOVED lines=9> */
.L_x_21606:
        /* <DEDUP_REMOVED lines=12> */
.L_x_21615:
[----:B------:R-:W-:Y:S02]  /*5d50*/  IMAD.MOV.U32 R155, RZ, RZ, R158 ;  /* 0x000000ffff9b7224 */ /* 0x000fe400078e009e */
.L_x_21616:
[----:B------:R-:W-:Y:S05]  /*5d60*/  BSYNC B2 ;  /* 0x0000000000027941 */ /* 0x000fea0003800000 */
.L_x_21614:
        /* <DEDUP_REMOVED lines=16> */
.L_x_21620:
[----:B------:R-:W-:Y:S05]  /*5e70*/  BSYNC B3 ;  /* 0x0000000000037941 */ /* 0x000fea0003800000 */
.L_x_21619:
        /* <DEDUP_REMOVED lines=42> */
.L_x_21618:
[----:B------:R-:W-:Y:S05]  /*6120*/  BSYNC B2 ;  /* 0x0000000000027941 */ /* 0x000fea0003800000 */
.L_x_21617:
        /* <DEDUP_REMOVED lines=12> */
.L_x_21621:
        /* <DEDUP_REMOVED lines=12> */
.L_x_21624:
[----:B------:R-:W-:Y:S02]  /*62b0*/  IMAD.MOV.U32 R160, RZ, RZ, R158 ;  /* 0x000000ffffa07224 */ /* 0x000fe400078e009e */
.L_x_21625:
[----:B------:R-:W-:Y:S05]  /*62c0*/  BSYNC B2 ;  /* 0x0000000000027941 */ /* 0x000fea0003800000 */
.L_x_21623:
        /* <DEDUP_REMOVED lines=16> */
.L_x_21629:
[----:B------:R-:W-:Y:S05]  /*63d0*/  BSYNC B3 ;  /* 0x0000000000037941 */ /* 0x000fea0003800000 */
.L_x_21628:
        /* <DEDUP_REMOVED lines=42> */
.L_x_21627:
[----:B------:R-:W-:Y:S05]  /*6680*/  BSYNC B2 ;  /* 0x0000000000027941 */ /* 0x000fea0003800000 */
.L_x_21626:
        /* <DEDUP_REMOVED lines=9> */
.L_x_21622:
        /* <DEDUP_REMOVED lines=10> */
[----:B------:R-:W-:Y:S02]  /*67c0*/  SEL R157, RZ, 0x1, P2 ;  /* 0x00000001ff9d7807 */ /* 0x000fe40001000000 */
[----:B------:R-:W-:Y:S01]  /*67d0*/  LOP3.LUT R81, R81, R83, R164, 0xfe, !PT ;  /* 0x0000005351517212 */ /* 0x000fe200078efea4 */
[----:B------:R-:W-:Y:S01]  /*67e0*/  IMAD.WIDE.U32 R82, R82, 0x10000, RZ ;  /* 0x0001000052527825 */ /* 0x000fe200078e00ff */
[----:B------:R-:W-:-:S02]  /*67f0*/  LOP3.LUT P6, RZ, R87, 0x8, RZ, 0xc0, !PT ;  /* 0x0000000857ff7812 */ /* 0x000fc400078cc0ff */
[----:B------:R-:W-:Y:S01]  /*6800*/  LOP3.LUT R157, R163, R81, R157, 0xfe, !PT ;  /* 0x00000051a39d7212 */ /* 0x000fe200078efe9d */
[----:B------:R-:W-:Y:S01]  /*6810*/  IMAD.WIDE.U32 R160, R160, 0x100, RZ ;  /* 0x00000100a0a07825 */ /* 0x000fe200078e00ff */
[----:B------:R-:W-:-:S04]  /*6820*/  LOP3.LUT P1, RZ, R87, 0x10, RZ, 0xc0, !PT ;  /* 0x0000001057ff7812 */ /* 0x000fc8000782c0ff */
[----:B------:R-:W-:Y:S02]  /*6830*/  LOP3.LUT R81, R160, R162, R82, 0xfe, !PT ;  /* 0x000000a2a0517212 */ /* 0x000fe400078efe52 */
[----:B------:R-:W-:Y:S01]  /*6840*/  LOP3.LUT R161, R161, R157, R83, 0xfe, !PT ;  /* 0x0000009da1a17212 */ /* 0x000fe200078efe53 */
[C---:B------:R-:W-:Y:S01]  /*6850*/  IMAD.SHL.U32 R157, R151.reuse, 0x8, RZ ;  /* 0x00000008979d7824 */ /* 0x040fe200078e00ff */
[C---:B------:R-:W-:Y:S02]  /*6860*/  LEA R162, P0, R151.reuse, c[0x0][0x188], 0x5 ;  /* 0x0000620097a27a11 */ /* 0x040fe400078028ff */
        /* <DEDUP_REMOVED lines=30> */
.L_x_21630:
[----:B------:R-:W-:Y:S02]  /*6a50*/  IADD3 R81, R151, 0x20, RZ ;  /* 0x0000002097517810 */ /* 0x000fe40007ffe0ff */
.L_x_21501:
[----:B------:R-:W-:Y:S05]  /*6a60*/  BSYNC B1 ;  /* 0x0000000000017941 */ /* 0x000fea0003800000 */
.L_x_21500:
        /* <DEDUP_REMOVED lines=31> */
.L_x_21634:
[----:B-1----:R-:W-:Y:S02]  /*6c60*/  IMAD.MOV.U32 R160, RZ, RZ, R158 ;  /* 0x000000ffffa07224 */ /* 0x002fe400078e009e */
.L_x_21635:
[----:B------:R-:W-:Y:S05]  /*6c70*/  BSYNC B2 ;  /* 0x0000000000027941 */ /* 0x000fea0003800000 */
.L_x_21633:
        /* <DEDUP_REMOVED lines=16> */
.L_x_21639:
[----:B------:R-:W-:Y:S05]  /*6d80*/  BSYNC B3 ;  /* 0x0000000000037941 */ /* 0x000fea0003800000 */
.L_x_21638:
        /* <DEDUP_REMOVED lines=42> */
.L_x_21637:
[----:B------:R-:W-:Y:S05]  /*7030*/  BSYNC B2 ;  /* 0x0000000000027941 */ /* 0x000fea0003800000 */
.L_x_21636:
        /* <DEDUP_REMOVED lines=17> */
.L_x_21640:
        /* <DEDUP_REMOVED lines=12> */
.L_x_21643:
[----:B------:R-:W-:Y:S02]  /*7210*/  IMAD.MOV.U32 R49, RZ, RZ, R158 ;  /* 0x000000ffff317224 */ /* 0x000fe400078e009e */
.L_x_21644:
[----:B------:R-:W-:Y:S05]  /*7220*/  BSYNC B2 ;  /* 0x0000000000027941 */ /* 0x000fea0003800000 */
.L_x_21642:
        /* <DEDUP_REMOVED lines=16> */
.L_x_21648:
[----:B------:R-:W-:Y:S05]  /*7330*/  BSYNC B3 ;  /* 0x0000000000037941 */ /* 0x000fea0003800000 */
.L_x_21647:
        /* <DEDUP_REMOVED lines=42> */
[----:B------:R-:W-:-:S06]  /*75e0*/  HFMA2.MMA R50, -RZ, RZ, 0, 0 ;  /* 0x00000000ff327435 */ /* 0x000fcc00000001ff */
.L_x_21646:
[----:B------:R-:W-:Y:S05]  /*75f0*/  BSYNC B2 ;  /* 0x0000000000027941 */ /* 0x000fea0003800000 */
.L_x_21645:
        /* <DEDUP_REMOVED lines=9> */
.L_x_21641:
        /* <DEDUP_REMOVED lines=12> */
.L_x_21650:
[----:B------:R-:W-:Y:S02]  /*7750*/  IMAD.MOV.U32 R155, RZ, RZ, R158 ;  /* 0x000000ffff9b7224 */ /* 0x000fe400078e009e */
.L_x_21651:
[----:B------:R-:W-:Y:S05]  /*7760*/  BSYNC B2 ;  /* 0x0000000000027941 */ /* 0x000fea0003800000 */
.L_x_21649:
        /* <DEDUP_REMOVED lines=16> */
.L_x_21655:
[----:B------:R-:W-:Y:S05]  /*7870*/  BSYNC B3 ;  /* 0x0000000000037941 */ /* 0x000fea0003800000 */
.L_x_21654:
        /* <DEDUP_REMOVED lines=39> */
[----:B------:R-:W-:Y:S01]  /*7af0*/  IMAD.WIDE.U32 R156, R156, -0x2daee0ad, RZ ;  /* 0xd2511f539c9c7825 */ /* 0x000fe200078e00ff */
[----:B------:R-:W-:-:S03]  /*7b00*/  LOP3.LUT R152, R83, UR25, R152, 0x96, !PT ;  /* 0x0000001953987c12 */ /* 0x000fc6000f8e9698 */
[----:B------:R-:W-:Y:S01]  /*7b10*/  IMAD.MOV.U32 R158, RZ, RZ, R82 ;  /* 0x000000ffff9e7224 */ /* 0x000fe200078e0052 */
[----:B------:R-:W-:Y:S02]  /*7b20*/  LOP3.LUT R153, R157, UR26, R50, 0x96, !PT ;  /* 0x0000001a9d997c12 */ /* 0x000fe4000f8e9632 */
.L_x_21653:
[----:B------:R-:W-:Y:S05]  /*7b30*/  BSYNC B2 ;  /* 0x0000000000027941 */ /* 0x000fea0003800000 */
.L_x_21652:
        /* <DEDUP_REMOVED lines=14> */
.L_x_21656:
        /* <DEDUP_REMOVED lines=12> */
.L_x_21659:
[----:B------:R-:W-:Y:S02]  /*7ce0*/  IMAD.MOV.U32 R52, RZ, RZ, R158 ;  /* 0x000000ffff347224 */ /* 0x000fe400078e009e */
.L_x_21660:
[----:B------:R-:W-:Y:S05]  /*7cf0*/  BSYNC B2 ;  /* 0x0000000000027941 */ /* 0x000fea0003800000 */
.L_x_21658:
        /* <DEDUP_REMOVED lines=16> */
.L_x_21664:
[----:B------:R-:W-:Y:S05]  /*7e00*/  BSYNC B3 ;  /* 0x0000000000037941 */ /* 0x000fea0003800000 */
.L_x_21663:
        /* <DEDUP_REMOVED lines=43> */
.L_x_21662:
[----:B------:R-:W-:Y:S05]  /*80c0*/  BSYNC B2 ;  /* 0x0000000000027941 */ /* 0x000fea0003800000 */
.L_x_21661:
        /* <DEDUP_REMOVED lines=9> */
.L_x_21657:
        /* <DEDUP_REMOVED lines=12> */
.L_x_21666:
[----:B------:R-:W-:Y:S02]  /*8220*/  IMAD.MOV.U32 R52, RZ, RZ, R158 ;  /* 0x000000ffff347224 */ /* 0x000fe400078e009e */
.L_x_21667:
[----:B------:R-:W-:Y:S05]  /*8230*/  BSYNC B2 ;  /* 0x0000000000027941 */ /* 0x000fea0003800000 */
.L_x_21665:
        /* <DEDUP_REMOVED lines=16> */
.L_x_21671:
[----:B------:R-:W-:Y:S05]  /*8340*/  BSYNC B3 ;  /* 0x0000000000037941 */ /* 0x000fea0003800000 */
.L_x_21670:
        /* <DEDUP_REMOVED lines=43> */
.L_x_21669:
[----:B------:R-:W-:Y:S05]  /*8600*/  BSYNC B2 ;  /* 0x0000000000027941 */ /* 0x000fea0003800000 */
.L_x_21668:
        /* <DEDUP_REMOVED lines=14> */
.L_x_21672:
        /* <DEDUP_REMOVED lines=12> */
.L_x_21675:
[----:B------:R-:W-:Y:S02]  /*87b0*/  IMAD.MOV.U32 R51, RZ, RZ, R158 ;  /* 0x000000ffff337224 */ /* 0x000fe400078e009e */
.L_x_21676:
[----:B------:R-:W-:Y:S05]  /*87c0*/  BSYNC B2 ;  /* 0x0000000000027941 */ /* 0x000fea0003800000 */
.L_x_21674:
        /* <DEDUP_REMOVED lines=16> */
.L_x_21680:
[----:B------:R-:W-:Y:S05]  /*88d0*/  BSYNC B3 ;  /* 0x0000000000037941 */ /* 0x000fea0003800000 */
.L_x_21679:
        /* <DEDUP_REMOVED lines=43> */
.L_x_21678:
[----:B------:R-:W-:Y:S05]  /*8b90*/  BSYNC B2 ;  /* 0x0000000000027941 */ /* 0x000fea0003800000 */
.L_x_21677:
        /* <DEDUP_REMOVED lines=9> */
.L_x_21673:
        /* <DEDUP_REMOVED lines=12> */
.L_x_21682:
[----:B------:R-:W-:Y:S02]  /*8cf0*/  IMAD.MOV.U32 R52, RZ, RZ, R158 ;  /* 0x000000ffff347224 */ /* 0x000fe400078e009e */
.L_x_21683:
[----:B------:R-:W-:Y:S05]  /*8d00*/  BSYNC B2 ;  /* 0x0000000000027941 */ /* 0x000fea0003800000 */
.L_x_21681:
        /* <DEDUP_REMOVED lines=16> */
.L_x_21687:
[----:B------:R-:W-:Y:S05]  /*8e10*/  BSYNC B3 ;  /* 0x0000000000037941 */ /* 0x000fea0003800000 */
.L_x_21686:
        /* <DEDUP_REMOVED lines=43> */
.L_x_21685:
[----:B------:R-:W-:Y:S05]  /*90d0*/  BSYNC B2 ;  /* 0x0000000000027941 */ /* 0x000fea0003800000 */
.L_x_21684:
        /* <DEDUP_REMOVED lines=14> */
.L_x_21688:
        /* <DEDUP_REMOVED lines=12> */
.L_x_21691:
[----:B------:R-:W-:Y:S02]  /*9280*/  IMAD.MOV.U32 R155, RZ, RZ, R158 ;  /* 0x000000ffff9b7224 */ /* 0x000fe400078e009e */
.L_x_21692:
[----:B------:R-:W-:Y:S05]  /*9290*/  BSYNC B2 ;  /* 0x0000000000027941 */ /* 0x000fea0003800000 */
.L_x_21690:
        /* <DEDUP_REMOVED lines=16> */
.L_x_21696:
[----:B------:R-:W-:Y:S05]  /*93a0*/  BSYNC B3 ;  /* 0x0000000000037941 */ /* 0x000fea0003800000 */
.L_x_21695:
        /* <DEDUP_REMOVED lines=43> */
.L_x_21694:
[----:B------:R-:W-:Y:S05]  /*9660*/  BSYNC B2 ;  /* 0x0000000000027941 */ /* 0x000fea0003800000 */
.L_x_21693:
        /* <DEDUP_REMOVED lines=9> */
.L_x_21689:
        /* <DEDUP_REMOVED lines=12> */
.L_x_21698:
[----:B------:R-:W-:Y:S02]  /*97c0*/  IMAD.MOV.U32 R155, RZ, RZ, R158 ;  /* 0x000000ffff9b7224 */ /* 0x000fe400078e009e */
.L_x_21699:
[----:B------:R-:W-:Y:S05]  /*97d0*/  BSYNC B2 ;  /* 0x0000000000027941 */ /* 0x000fea0003800000 */
.L_x_21697:
        /* <DEDUP_REMOVED lines=16> */
.L_x_21703:
[----:B------:R-:W-:Y:S05]  /*98e0*/  BSYNC B3 ;  /* 0x0000000000037941 */ /* 0x000fea0003800000 */
.L_x_21702:
        /* <DEDUP_REMOVED lines=43> */
.L_x_21701:
[----:B------:R-:W-:Y:S05]  /*9ba0*/  BSYNC B2 ;  /* 0x0000000000027941 */ /* 0x000fea0003800000 */
.L_x_21700:
        /* <DEDUP_REMOVED lines=12> */
.L_x_21704:
        /* <DEDUP_REMOVED lines=12> */
.L_x_21707:
[----:B------:R-:W-:Y:S02]  /*9d30*/  IMAD.MOV.U32 R53, RZ, RZ, R158 ;  /* 0x000000ffff357224 */ /* 0x000fe400078e009e */
.L_x_21708:
[----:B------:R-:W-:Y:S05]  /*9d40*/  BSYNC B2 ;  /* 0x0000000000027941 */ /* 0x000fea0003800000 */
.L_x_21706:
        /* <DEDUP_REMOVED lines=16> */
.L_x_21712:
[----:B------:R-:W-:Y:S05]  /*9e50*/  BSYNC B3 ;  /* 0x0000000000037941 */ /* 0x000fea0003800000 */
.L_x_21711:
        /* <DEDUP_REMOVED lines=43> */
.L_x_21710:
[----:B------:R-:W-:Y:S05]  /*a110*/  BSYNC B2 ;  /* 0x0000000000027941 */ /* 0x000fea0003800000 */
.L_x_21709:
        /* <DEDUP_REMOVED lines=9> */
.L_x_21705:
        /* <DEDUP_REMOVED lines=12> */
.L_x_21714:
[----:B------:R-:W-:Y:S02]  /*a270*/  IMAD.MOV.U32 R155, RZ, RZ, R158 ;  /* 0x000000ffff9b7224 */ /* 0x000fe400078e009e */
.L_x_21715:
[----:B------:R-:W-:Y:S05]  /*a280*/  BSYNC B2 ;  /* 0x0000000000027941 */ /* 0x000fea0003800000 */
.L_x_21713:
        /* <DEDUP_REMOVED lines=16> */
.L_x_21719:
[----:B------:R-:W-:Y:S05]  /*a390*/  BSYNC B3 ;  /* 0x0000000000037941 */ /* 0x000fea0003800000 */
.L_x_21718:
        /* <DEDUP_REMOVED lines=43> */
.L_x_21717:
[----:B------:R-:W-:Y:S05]  /*a650*/  BSYNC B2 ;  /* 0x0000000000027941 */ /* 0x000fea0003800000 */
.L_x_21716:
        /* <DEDUP_REMOVED lines=12> */
.L_x_21720:
        /* <DEDUP_REMOVED lines=12> */
.L_x_21723:
[----:B------:R-:W-:Y:S02]  /*a7e0*/  IMAD.MOV.U32 R54, RZ, RZ, R158 ;  /* 0x000000ffff367224 */ /* 0x000fe400078e009e */
.L_x_21724:
[----:B------:R-:W-:Y:S05]  /*a7f0*/  BSYNC B2 ;  /* 0x0000000000027941 */ /* 0x000fea0003800000 */
.L_x_21722:
        /* <DEDUP_REMOVED lines=16> */
.L_x_21728:
[----:B------:R-:W-:Y:S05]  /*a900*/  BSYNC B3 ;  /* 0x0000000000037941 */ /* 0x000fea0003800000 */
.L_x_21727:
        /* <DEDUP_REMOVED lines=43> */
.L_x_21726:
[----:B------:R-:W-:Y:S05]  /*abc0*/  BSYNC B2 ;  /* 0x0000000000027941 */ /* 0x000fea0003800000 */
.L_x_21725:
        /* <DEDUP_REMOVED lines=9> */
.L_x_21721:
        /* <DEDUP_REMOVED lines=12> */
.L_x_21730:
[----:B------:R-:W-:Y:S02]  /*ad20*/  MOV R155, R158 ;  /* 0x0000009e009b7202 */ /* 0x000fe40000000f00 */
.L_x_21731:
[----:B------:R-:W-:Y:S05]  /*ad30*/  BSYNC B2 ;  /* 0x0000000000027941 */ /* 0x000fea0003800000 */
.L_x_21729:
        /* <DEDUP_REMOVED lines=16> */
.L_x_21735:
[----:B------:R-:W-:Y:S05]  /*ae40*/  BSYNC B3 ;  /* 0x0000000000037941 */ /* 0x000fea0003800000 */
.L_x_21734:
        /* <DEDUP_REMOVED lines=43> */
.L_x_21733:
[----:B------:R-:W-:Y:S05]  /*b100*/  BSYNC B2 ;  /* 0x0000000000027941 */ /* 0x000fea0003800000 */
.L_x_21732:
        /* <DEDUP_REMOVED lines=12> */
.L_x_21736:
        /* <DEDUP_REMOVED lines=12> */
.L_x_21739:
[----:B------:R-:W-:Y:S02]  /*b290*/  IMAD.MOV.U32 R155, RZ, RZ, R158 ;  /* 0x000000ffff9b7224 */ /* 0x000fe400078e009e */
.L_x_21740:
[----:B------:R-:W-:Y:S05]  /*b2a0*/  BSYNC B2 ;  /* 0x0000000000027941 */ /* 0x000fea0003800000 */
.L_x_21738:
        /* <DEDUP_REMOVED lines=16> */
.L_x_21744:
[----:B------:R-:W-:Y:S05]  /*b3b0*/  BSYNC B3 ;  /* 0x0000000000037941 */ /* 0x000fea0003800000 */
.L_x_21743:
        /* <DEDUP_REMOVED lines=43> */
.L_x_21742:
[----:B------:R-:W-:Y:S05]  /*b670*/  BSYNC B2 ;  /* 0x0000000000027941 */ /* 0x000fea0003800000 */
.L_x_21741:
        /* <DEDUP_REMOVED lines=9> */
.L_x_21737:
        /* <DEDUP_REMOVED lines=12> */
.L_x_21746:
[----:B------:R-:W-:Y:S02]  /*b7d0*/  IMAD.MOV.U32 R155, RZ, RZ, R158 ;  /* 0x000000ffff9b7224 */ /* 0x000fe400078e009e */
.L_x_21747:
[----:B------:R-:W-:Y:S05]  /*b7e0*/  BSYNC B2 ;  /* 0x0000000000027941 */ /* 0x000fea0003800000 */
.L_x_21745:
        /* <DEDUP_REMOVED lines=16> */
.L_x_21751:
[----:B------:R-:W-:Y:S05]  /*b8f0*/  BSYNC B3 ;  /* 0x0000000000037941 */ /* 0x000fea0003800000 */
.L_x_21750:
        /* <DEDUP_REMOVED lines=43> */
.L_x_21749:
[----:B------:R-:W-:Y:S05]  /*bbb0*/  BSYNC B2 ;  /* 0x0000000000027941 */ /* 0x000fea0003800000 */
.L_x_21748:
        /* <DEDUP_REMOVED lines=12> */
.L_x_21752:
        /* <DEDUP_REMOVED lines=12> */
.L_x_21755:
[----:B------:R-:W-:Y:S02]  /*bd40*/  IMAD.MOV.U32 R160, RZ, RZ, R158 ;  /* 0x000000ffffa07224 */ /* 0x000fe400078e009e */
.L_x_21756:
[----:B------:R-:W-:Y:S05]  /*bd50*/  BSYNC B2 ;  /* 0x0000000000027941 */ /* 0x000fea0003800000 */
.L_x_21754:
        /* <DEDUP_REMOVED lines=16> */
.L_x_21760:
[----:B------:R-:W-:Y:S05]  /*be60*/  BSYNC B3 ;  /* 0x0000000000037941 */ /* 0x000fea0003800000 */
.L_x_21759:
        /* <DEDUP_REMOVED lines=43> */
.L_x_21758:
[----:B------:R-:W-:Y:S05]  /*c120*/  BSYNC B2 ;  /* 0x0000000000027941 */ /* 0x000fea0003800000 */
.L_x_21757:
        /* <DEDUP_REMOVED lines=9> */
.L_x_21753:
[----:B------:R-:W-:Y:S02]  /*c1c0*/  SEL R160, RZ, 0x10000, P4 ;  /* 0x00010000ffa07807 */ /* 0x000fe40002000000 */
[C---:B------:R-:W-:Y:S02]  /*c1d0*/  LOP3.LUT P4, RZ, R87.reuse, 0x1, RZ, 0xc0, !PT ;  /* 0x0000000157ff7812 */ /* 0x040fe4000788c0ff */
[----:B------:R-:W-:Y:S02]  /*c1e0*/  SEL R159, RZ, 0x1000000, P5 ;  /* 0x01000000ff9f7807 */ /* 0x000fe40002800000 */
[----:B------:R-:W-:Y:S02]  /*c1f0*/  SEL R162, RZ, 0x1, P4 ;  /* 0x00000001ffa27807 */ /* 0x000fe40002000000 */
[----:B------:R-:W-:Y:S02]  /*c200*/  SEL R83, RZ, 0x100, P3 ;  /* 0x00000100ff537807 */ /* 0x000fe40001800000 */
[C---:B------:R-:W-:Y:S01]  /*c210*/  LOP3.LUT P0, RZ, R87.reuse, 0x4, RZ, 0xc0, !PT ;  /* 0x0000000457ff7812 */ /* 0x040fe2000780c0ff */
[----:B------:R-:W-:Y:S01]  /*c220*/  IMAD.WIDE.U32 R162, R162, 0x1000000, RZ ;  /* 0x01000000a2a27825 */ /* 0x000fe200078e00ff */
[----:B------:R-:W-:-:S02]  /*c230*/  LOP3.LUT P5, RZ, R87, 0x2, RZ, 0xc0, !PT ;  /* 0x0000000257ff7812 */ /* 0x000fc400078ac0ff */
[----:B------:R-:W-:Y:S01]  /*c240*/  LOP3.LUT R83, R83, R159, R160, 0xfe, !PT ;  /* 0x0000009f53537212 */ /* 0x000fe200078efea0 */
[----:B------:R-:W-:Y:S01]  /*c250*/  IMAD.SHL.U32 R159, R81, 0x8, RZ ;  /* 0x00000008519f7824 */ /* 0x000fe200078e00ff */
        /* <DEDUP_REMOVED lines=9> */
[----:B------:R-:W-:Y:S02]  /*c2f0*/  LOP3.LUT R161, R161, R157, R83, 0xfe, !PT ;  /* 0x0000009da1a17212 */ /* 0x000fe400078efe53 */
        /* <DEDUP_REMOVED lines=31> */
.L_x_21761:
[----:B------:R-:W-:Y:S02]  /*c4f0*/  IADD3 R81, R81, 0x20, RZ ;  /* 0x0000002051517810 */ /* 0x000fe40007ffe0ff */
.L_x_21632:
[----:B------:R-:W-:Y:S05]  /*c500*/  BSYNC B1 ;  /* 0x0000000000017941 */ /* 0x000fea0003800000 */
.L_x_21631:
[----:B------:R-:W-:Y:S01]  /*c510*/  LOP3.LUT P0, RZ, R87, 0x100, RZ, 0xc0, !PT ;  /* 0x0000010057ff7812 */ /* 0x000fe2000780c0ff */
[----:B------:R-:W-:-:S12]  /*c520*/  BSSY B1, `(.L_x_21762) ;  /* 0x00005a8000017945 */ /* 0x000fd80003800000 */
[----:B------:R-:W-:Y:S05]  /*c530*/  @!P0 BRA `(.L_x_21763) ;  /* 0x00005a6000008947 */ /* 0x000fea0003800000 */
[----:B------:R-:W-:Y:S01]  /*c540*/  ISETP.NE.U32.AND P0, PT, RZ, c[0x0][0x178], PT ;  /* 0x00005e00ff007a0c */ /* 0x000fe20003f05070 */
[----:B------:R-:W-:Y:S01]  /*c550*/  HFMA2.MMA R60, -RZ, RZ, 0, 9.5367431640625e-07 ;  /* 0x00000010ff3c7435 */ /* 0x000fe200000001ff */
        /* <DEDUP_REMOVED lines=26> */
.L_x_21765:
[----:B-1----:R-:W-:Y:S02]  /*c700*/  IMAD.MOV.U32 R160, RZ, RZ, R158 ;  /* 0x000000ffffa07224 */ /* 0x002fe400078e009e */
.L_x_21766:
[----:B------:R-:W-:Y:S05]  /*c710*/  BSYNC B2 ;  /* 0x0000000000027941 */ /* 0x000fea0003800000 */
.L_x_21764:
        /* <DEDUP_REMOVED lines=16> */
.L_x_21770:
[----:B------:R-:W-:Y:S05]  /*c820*/  BSYNC B3 ;  /* 0x0000000000037941 */ /* 0x000fea0003800000 */
.L_x_21769:
        /* <DEDUP_REMOVED lines=42> */
.L_x_21768:
[----:B------:R-:W-:Y:S05]  /*cad0*/  BSYNC B2 ;  /* 0x0000000000027941 */ /* 0x000fea0003800000 */
.L_x_21767:
        /* <DEDUP_REMOVED lines=17> */
.L_x_21771:
        /* <DEDUP_REMOVED lines=12> */
.L_x_21774:
[----:B------:R-:W-:Y:S02]  /*ccb0*/  IMAD.MOV.U32 R57, RZ, RZ, R158 ;  /* 0x000000ffff397224 */ /* 0x000fe400078e009e */
.L_x_21775:
[----:B------:R-:W-:Y:S05]  /*ccc0*/  BSYNC B2 ;  /* 0x0000000000027941 */ /* 0x000fea0003800000 */
.L_x_21773:
        /* <DEDUP_REMOVED lines=16> */
.L_x_21779:
[----:B------:R-:W-:Y:S05]  /*cdd0*/  BSYNC B3 ;  /* 0x0000000000037941 */ /* 0x000fea0003800000 */
.L_x_21778:
        /* <DEDUP_REMOVED lines=43> */
.L_x_21777:
[----:B------:R-:W-:Y:S05]  /*d090*/  BSYNC B2 ;  /* 0x0000000000027941 */ /* 0x000fea0003800000 */
.L_x_21776:
        /* <DEDUP_REMOVED lines=9> */
.L_x_21772:
        /* <DEDUP_REMOVED lines=12> */
.L_x_21781:
[----:B------:R-:W-:Y:S02]  /*d1f0*/  IMAD.MOV.U32 R155, RZ, RZ, R158 ;  /* 0x000000ffff9b7224 */ /* 0x000fe400078e009e */
.L_x_21782:
[----:B------:R-:W-:Y:S05]  /*d200*/  BSYNC B2 ;  /* 0x0000000000027941 */ /* 0x000fea0003800000 */
.L_x_21780:
        /* <DEDUP_REMOVED lines=16> */
.L_x_21786:
[----:B------:R-:W-:Y:S05]  /*d310*/  BSYNC B3 ;  /* 0x0000000000037941 */ /* 0x000fea0003800000 */
.L_x_21785:
        /* <DEDUP_REMOVED lines=43> */
.L_x_21784:
[----:B------:R-:W-:Y:S05]  /*d5d0*/  BSYNC B2 ;  /* 0x0000000000027941 */ /* 0x000fea0003800000 */
.L_x_21783:
        /* <DEDUP_REMOVED lines=14> */
.L_x_21787:
        /* <DEDUP_REMOVED lines=12> */
.L_x_21790:
[----:B------:R-:W-:Y:S02]  /*d780*/  IMAD.MOV.U32 R60, RZ, RZ, R158 ;  /* 0x000000ffff3c7224 */ /* 0x000fe400078e009e */
.L_x_21791:
[----:B------:R-:W-:Y:S05]  /*d790*/  BSYNC B2 ;  /* 0x0000000000027941 */ /* 0x000fea0003800000 */
.L_x_21789:
        /* <DEDUP_REMOVED lines=16> */
.L_x_21795:
[----:B------:R-:W-:Y:S05]  /*d8a0*/  BSYNC B3 ;  /* 0x0000000000037941 */ /* 0x000fea0003800000 */
.L_x_21794:
        /* <DEDUP_REMOVED lines=39> */
[----:B------:R-:W-:Y:S02]  /*db20*/  LOP3.LUT R152, R83, UR25, R152, 0x96, !PT ;  /* 0x0000001953987c12 */ /* 0x000fe4000f8e9698 */
[----:B------:R-:W-:Y:S02]  /*db30*/  MOV R158, R82 ;  /* 0x00000052009e7202 */ /* 0x000fe40000000f00 */
[----:B------:R-:W-:Y:S01]  /*db40*/  LOP3.LUT R153, R157, UR26, R58, 0x96, !PT ;  /* 0x0000001a9d997c12 */ /* 0x000fe2000f8e963a */
[----:B------:R-:W-:Y:S02]  /*db50*/  IMAD.MOV.U32 R58, RZ, RZ, RZ ;  /* 0x000000ffff3a7224 */ /* 0x000fe400078e00ff */
.L_x_21793:
[----:B------:R-:W-:Y:S05]  /*db60*/  BSYNC B2 ;  /* 0x0000000000027941 */ /* 0x000fea0003800000 */
.L_x_21792:
        /* <DEDUP_REMOVED lines=9> */
.L_x_21788:
        /* <DEDUP_REMOVED lines=12> */
.L_x_21797:
[----:B------:R-:W-:Y:S02]  /*dcc0*/  IMAD.MOV.U32 R60, RZ, RZ, R158 ;  /* 0x000000ffff3c7224 */ /* 0x000fe400078e009e */
.L_x_21798:
[----:B------:R-:W-:Y:S05]  /*dcd0*/  BSYNC B2 ;  /* 0x0000000000027941 */ /* 0x000fea0003800000 */
.L_x_21796:
        /* <DEDUP_REMOVED lines=16> */
.L_x_21802:
[----:B------:R-:W-:Y:S05]  /*dde0*/  BSYNC B3 ;  /* 0x0000000000037941 */ /* 0x000fea0003800000 */
.L_x_21801:
        /* <DEDUP_REMOVED lines=43> */
.L_x_21800:
[----:B------:R-:W-:Y:S05]  /*e0a0*/  BSYNC B2 ;  /* 0x0000000000027941 */ /* 0x000fea0003800000 */
.L_x_21799:
        /* <DEDUP_REMOVED lines=14> */
.L_x_21803:
        /* <DEDUP_REMOVED lines=12> */
.L_x_21806:
[----:B------:R-:W-:Y:S02]  /*e250*/  IMAD.MOV.U32 R59, RZ, RZ, R158 ;  /* 0x000000ffff3b7224 */ /* 0x000fe400078e009e */
.L_x_21807:
[----:B------:R-:W-:Y:S05]  /*e260*/  BSYNC B2 ;  /* 0x0000000000027941 */ /* 0x000fea0003800000 */
.L_x_21805:
        /* <DEDUP_REMOVED lines=16> */
.L_x_21811:
[----:B------:R-:W-:Y:S05]  /*e370*/  BSYNC B3 ;  /* 0x0000000000037941 */ /* 0x000fea0003800000 */
.L_x_21810:
        /* <DEDUP_REMOVED lines=43> */
.L_x_21809:
[----:B------:R-:W-:Y:S05]  /*e630*/  BSYNC B2 ;  /* 0x0000000000027941 */ /* 0x000fea0003800000 */
.L_x_21808:
        /* <DEDUP_REMOVED lines=9> */
.L_x_21804:
        /* <DEDUP_REMOVED lines=12> */
.L_x_21813:
[----:B------:R-:W-:Y:S02]  /*e790*/  IMAD.MOV.U32 R60, RZ, RZ, R158 ;  /* 0x000000ffff3c7224 */ /* 0x000fe400078e009e */
.L_x_21814:
[----:B------:R-:W-:Y:S05]  /*e7a0*/  BSYNC B2 ;  /* 0x0000000000027941 */ /* 0x000fea0003800000 */
.L_x_21812:
        /* <DEDUP_REMOVED lines=16> */
.L_x_21818:
[----:B------:R-:W-:Y:S05]  /*e8b0*/  BSYNC B3 ;  /* 0x0000000000037941 */ /* 0x000fea0003800000 */
.L_x_21817:
        /* <DEDUP_REMOVED lines=43> */
.L_x_21816:
[----:B------:R-:W-:Y:S05]  /*eb70*/  BSYNC B2 ;  /* 0x0000000000027941 */ /* 0x000fea0003800000 */
.L_x_21815:
        /* <DEDUP_REMOVED lines=14> */
.L_x_21819:
        /* <DEDUP_REMOVED lines=12> */
.L_x_21822:
[----:B------:R-:W-:Y:S02]  /*ed20*/  IMAD.MOV.U32 R155, RZ, RZ, R158 ;  /* 0x000000ffff9b7224 */ /* 0x000fe400078e009e */
.L_x_21823:
[----:B------:R-:W-:Y:S05]  /*ed30*/  BSYNC B2 ;  /* 0x0000000000027941 */ /* 0x000fea0003800000 */
.L_x_21821:
        /* <DEDUP_REMOVED lines=16> */
.L_x_21827:
[----:B------:R-:W-:Y:S05]  /*ee40*/  BSYNC B3 ;  /* 0x0000000000037941 */ /* 0x000fea0003800000 */
.L_x_21826:
        /* <DEDUP_REMOVED lines=43> */
.L_x_21825:
[----:B------:R-:W-:Y:S05]  /*f100*/  BSYNC B2 ;  /* 0x0000000000027941 */ /* 0x000fea0003800000 */
.L_x_21824:
        /* <DEDUP_REMOVED lines=9> */
.L_x_21820:
        /* <DEDUP_REMOVED lines=12> */
.L_x_21829:
[----:B------:R-:W-:Y:S02]  /*f260*/  IMAD.MOV.U32 R155, RZ, RZ, R158 ;  /* 0x000000ffff9b7224 */ /* 0x000fe400078e009e */
.L_x_21830:
[----:B------:R-:W-:Y:S05]  /*f270*/  BSYNC B2 ;  /* 0x0000000000027941 */ /* 0x000fea0003800000 */
.L_x_21828:
        /* <DEDUP_REMOVED lines=16> */
.L_x_21834:
[----:B------:R-:W-:Y:S05]  /*f380*/  BSYNC B3 ;  /* 0x0000000000037941 */ /* 0x000fea0003800000 */
.L_x_21833:
        /* <DEDUP_REMOVED lines=43> */
.L_x_21832:
[----:B------:R-:W-:Y:S05]  /*f640*/  BSYNC B2 ;  /* 0x0000000000027941 */ /* 0x000fea0003800000 */
.L_x_21831:
        /* <DEDUP_REMOVED lines=12> */
.L_x_21835:
        /* <DEDUP_REMOVED lines=12> */
.L_x_21838:
[----:B------:R-:W-:Y:S02]  /*f7d0*/  IMAD.MOV.U32 R61, RZ, RZ, R158 ;  /* 0x000000ffff3d7224 */ /* 0x000fe400078e009e */
.L_x_21839:
[----:B------:R-:W-:Y:S05]  /*f7e0*/  BSYNC B2 ;  /* 0x0000000000027941 */ /* 0x000fea0003800000 */
.L_x_21837:
        /* <DEDUP_REMOVED lines=16> */
.L_x_21843:
[----:B------:R-:W-:Y:S05]  /*f8f0*/  BSYNC B3 ;  /* 0x0000000000037941 */ /* 0x000fea0003800000 */
.L_x_21842:
        /* <DEDUP_REMOVED lines=43> */
.L_x_21841:
[----:B------:R-:W-:Y:S05]  /*fbb0*/  BSYNC B2 ;  /* 0x0000000000027941 */ /* 0x000fea0003800000 */
.L_x_21840:
        /* <DEDUP_REMOVED lines=9> */
.L_x_21836:
        /* <DEDUP_REMOVED lines=12> */
.L_x_21845:
[----:B------:R-:W-:Y:S02]  /*fd10*/  MOV R155, R158 ;  /* 0x0000009e009b7202 */ /* 0x000fe40000000f00 */
.L_x_21846:
[----:B------:R-:W-:Y:S05]  /*fd20*/  BSYNC B2 ;  /* 0x0000000000027941 */ /* 0x000fea0003800000 */
.L_x_21844:
        /* <DEDUP_REMOVED lines=16> */
.L_x_21850:
[----:B------:R-:W-:Y:S05]  /*fe30*/  BSYNC B3 ;  /* 0x0000000000037941 */ /* 0x000fea0003800000 */
.L_x_21849:
        /* <DEDUP_REMOVED lines=43> */
.L_x_21848:
[----:B------:R-:W-:Y:S05]  /*100f0*/  BSYNC B2 ;  /* 0x0000000000027941 */ /* 0x000fea0003800000 */
.L_x_21847:
        /* <DEDUP_REMOVED lines=12> */
.L_x_21851:
        /* <DEDUP_REMOVED lines=12> */
.L_x_21854:
[----:B------:R-:W-:Y:S02]  /*10280*/  IMAD.MOV.U32 R62, RZ, RZ, R158 ;  /* 0x000000ffff3e7224 */ /* 0x000fe400078e009e */
.L_x_21855:
[----:B------:R-:W-:Y:S05]  /*10290*/  BSYNC B2 ;  /* 0x0000000000027941 */ /* 0x000fea0003800000 */
.L_x_21853:
        /* <DEDUP_REMOVED lines=16> */
.L_x_21859:
[----:B------:R-:W-:Y:S05]  /*103a0*/  BSYNC B3 ;  /* 0x0000000000037941 */ /* 0x000fea0003800000 */
.L_x_21858:
        /* <DEDUP_REMOVED lines=43> */
.L_x_21857:
[----:B------:R-:W-:Y:S05]  /*10660*/  BSYNC B2 ;  /* 0x0000000000027941 */ /* 0x000fea0003800000 */
.L_x_21856:
        /* <DEDUP_REMOVED lines=9> */
.L_x_21852:
        /* <DEDUP_REMOVED lines=12> */
.L_x_21861:
[----:B------:R-:W-:Y:S02]  /*107c0*/  IMAD.MOV.U32 R155, RZ, RZ, R158 ;  /* 0x000000ffff9b7224 */ /* 0x000fe400078e009e */
.L_x_21862:
[----:B------:R-:W-:Y:S05]  /*107d0*/  BSYNC B2 ;  /* 0x0000000000027941 */ /* 0x000fea0003800000 */
.L_x_21860:
        /* <DEDUP_REMOVED lines=16> */
.L_x_21866:
[----:B------:R-:W-:Y:S05]  /*108e0*/  BSYNC B3 ;  /* 0x0000000000037941 */ /* 0x000fea0003800000 */
.L_x_21865:
        /* <DEDUP_REMOVED lines=43> */
.L_x_21864:
[----:B------:R-:W-:Y:S05]  /*10ba0*/  BSYNC B2 ;  /* 0x0000000000027941 */ /* 0x000fea0003800000 */
.L_x_21863:
        /* <DEDUP_REMOVED lines=12> */
.L_x_21867:
        /* <DEDUP_REMOVED lines=12> */
.L_x_21870:
[----:B------:R-:W-:Y:S02]  /*10d30*/  IMAD.MOV.U32 R155, RZ, RZ, R158 ;  /* 0x000000ffff9b7224 */ /* 0x000fe400078e009e */
.L_x_21871:
[----:B------:R-:W-:Y:S05]  /*10d40*/  BSYNC B2 ;  /* 0x0000000000027941 */ /* 0x000fea0003800000 */
.L_x_21869:
        /* <DEDUP_REMOVED lines=16> */
.L_x_21875:
[----:B------:R-:W-:Y:S05]  /*10e50*/  BSYNC B3 ;  /* 0x0000000000037941 */ /* 0x000fea0003800000 */
.L_x_21874:
        /* <DEDUP_REMOVED lines=43> */
.L_x_21873:
[----:B------:R-:W-:Y:S05]  /*11110*/  BSYNC B2 ;  /* 0x0000000000027941 */ /* 0x000fea0003800000 */
.L_x_21872:
        /* <DEDUP_REMOVED lines=9> */
.L_x_21868:
        /* <DEDUP_REMOVED lines=12> */
.L_x_21877:
[----:B------:R-:W-:Y:S02]  /*11270*/  IMAD.MOV.U32 R155, RZ, RZ, R158 ;  /* 0x000000ffff9b7224 */ /* 0x000fe400078e009e */
.L_x_21878:
[----:B------:R-:W-:Y:S05]  /*11280*/  BSYNC B2 ;  /* 0x0000000000027941 */ /* 0x000fea0003800000 */
.L_x_21876:
        /* <DEDUP_REMOVED lines=16> */
.L_x_21882:
[----:B------:R-:W-:Y:S05]  /*11390*/  BSYNC B3 ;  /* 0x0000000000037941 */ /* 0x000fea0003800000 */
.L_x_21881:
        /* <DEDUP_REMOVED lines=43> */
.L_x_21880:
[----:B------:R-:W-:Y:S05]  /*11650*/  BSYNC B2 ;  /* 0x0000000000027941 */ /* 0x000fea0003800000 */
.L_x_21879:
        /* <DEDUP_REMOVED lines=12> */
.L_x_21883:
        /* <DEDUP_REMOVED lines=12> */
.L_x_21886:
[----:B------:R-:W-:Y:S02]  /*117e0*/  IMAD.MOV.U32 R160, RZ, RZ, R158 ;  /* 0x000000ffffa07224 */ /* 0x000fe400078e009e */
.L_x_21887:
[----:B------:R-:W-:Y:S05]  /*117f0*/  BSYNC B2 ;  /* 0x0000000000027941 */ /* 0x000fea0003800000 */
.L_x_21885:
        /* <DEDUP_REMOVED lines=16> */
.L_x_21891:
[----:B------:R-:W-:Y:S05]  /*11900*/  BSYNC B3 ;  /* 0x0000000000037941 */ /* 0x000fea0003800000 */
.L_x_21890:
        /* <DEDUP_REMOVED lines=43> */
.L_x_21889:
[----:B------:R-:W-:Y:S05]  /*11bc0*/  BSYNC B2 ;  /* 0x0000000000027941 */ /* 0x000fea0003800000 */
.L_x_21888:
        /* <DEDUP_REMOVED lines=9> */
.L_x_21884:
        /* <DEDUP_REMOVED lines=51> */
.L_x_21892:
[----:B------:R-:W-:Y:S02]  /*11f90*/  IADD3 R81, R81, 0x20, RZ ;  /* 0x0000002051517810 */ /* 0x000fe40007ffe0ff */
.L_x_21763:
[----:B------:R-:W-:Y:S05]  /*11fa0*/  BSYNC B1 ;  /* 0x0000000000017941 */ /* 0x000fea0003800000 */
.L_x_21762:
        /* <DEDUP_REMOVED lines=31> */
.L_x_21896:
[----:B-1----:R-:W-:Y:S02]  /*121a0*/  IMAD.MOV.U32 R160, RZ, RZ, R158 ;  /* 0x000000ffffa07224 */ /* 0x002fe400078e009e */
.L_x_21897:
[----:B------:R-:W-:Y:S05]  /*121b0*/  BSYNC B2 ;  /* 0x0000000000027941 */ /* 0x000fea0003800000 */
.L_x_21895:
        /* <DEDUP_REMOVED lines=16> */
.L_x_21901:
[----:B------:R-:W-:Y:S05]  /*122c0*/  BSYNC B3 ;  /* 0x0000000000037941 */ /* 0x000fea0003800000 */
.L_x_21900:
        /* <DEDUP_REMOVED lines=42> */
.L_x_21899:
[----:B------:R-:W-:Y:S05]  /*12570*/  BSYNC B2 ;  /* 0x0000000000027941 */ /* 0x000fea0003800000 */
.L_x_21898:
        /* <DEDUP_REMOVED lines=17> */
.L_x_21902:
        /* <DEDUP_REMOVED lines=12> */
.L_x_21905:
[----:B------:R-:W-:Y:S02]  /*12750*/  IMAD.MOV.U32 R65, RZ, RZ, R158 ;  /* 0x000000ffff417224 */ /* 0x000fe400078e009e */
.L_x_21906:
[----:B------:R-:W-:Y:S05]  /*12760*/  BSYNC B2 ;  /* 0x0000000000027941 */ /* 0x000fea0003800000 */
.L_x_21904:
        /* <DEDUP_REMOVED lines=16> */
.L_x_21910:
[----:B------:R-:W-:Y:S05]  /*12870*/  BSYNC B3 ;  /* 0x0000000000037941 */ /* 0x000fea0003800000 */
.L_x_21909:
        /* <DEDUP_REMOVED lines=43> */
.L_x_21908:
[----:B------:R-:W-:Y:S05]  /*12b30*/  BSYNC B2 ;  /* 0x0000000000027941 */ /* 0x000fea0003800000 */
.L_x_21907:
        /* <DEDUP_REMOVED lines=9> */
.L_x_21903:
        /* <DEDUP_REMOVED lines=12> */
.L_x_21912:
[----:B------:R-:W-:Y:S02]  /*12c90*/  IMAD.MOV.U32 R155, RZ, RZ, R158 ;  /* 0x000000ffff9b7224 */ /* 0x000fe400078e009e */
.L_x_21913:
[----:B------:R-:W-:Y:S05]  /*12ca0*/  BSYNC B2 ;  /* 0x0000000000027941 */ /* 0x000fea0003800000 */
.L_x_21911:
        /* <DEDUP_REMOVED lines=16> */
.L_x_21917:
[----:B------:R-:W-:Y:S05]  /*12db0*/  BSYNC B3 ;  /* 0x0000000000037941 */ /* 0x000fea0003800000 */
.L_x_21916:
        /* <DEDUP_REMOVED lines=43> */
.L_x_21915:
[----:B------:R-:W-:Y:S05]  /*13070*/  BSYNC B2 ;  /* 0x0000000000027941 */ /* 0x000fea0003800000 */
.L_x_21914:
        /* <DEDUP_REMOVED lines=14> */
.L_x_21918:
        /* <DEDUP_REMOVED lines=12> */
.L_x_21921:
[----:B------:R-:W-:Y:S02]  /*13220*/  IMAD.MOV.U32 R68, RZ, RZ, R158 ;  /* 0x000000ffff447224 */ /* 0x000fe400078e009e */
.L_x_21922:
[----:B------:R-:W-:Y:S05]  /*13230*/  BSYNC B2 ;  /* 0x0000000000027941 */ /* 0x000fea0003800000 */
.L_x_21920:
        /* <DEDUP_REMOVED lines=16> */
.L_x_21926:
[----:B------:R-:W-:Y:S05]  /*13340*/  BSYNC B3 ;  /* 0x0000000000037941 */ /* 0x000fea0003800000 */
.L_x_21925:
        /* <DEDUP_REMOVED lines=43> */
.L_x_21924:
[----:B------:R-:W-:Y:S05]  /*13600*/  BSYNC B2 ;  /* 0x0000000000027941 */ /* 0x000fea0003800000 */
.L_x_21923:
        /* <DEDUP_REMOVED lines=9> */
.L_x_21919:
        /* <DEDUP_REMOVED lines=12> */
.L_x_21928:
[----:B------:R-:W-:Y:S02]  /*13760*/  IMAD.MOV.U32 R68, RZ, RZ, R158 ;  /* 0x000000ffff447224 */ /* 0x000fe400078e009e */
.L_x_21929:
[----:B------:R-:W-:Y:S05]  /*13770*/  BSYNC B2 ;  /* 0x0000000000027941 */ /* 0x000fea0003800000 */
.L_x_21927:
        /* <DEDUP_REMOVED lines=16> */
.L_x_21933:
[----:B------:R-:W-:Y:S05]  /*13880*/  BSYNC B3 ;  /* 0x0000000000037941 */ /* 0x000fea0003800000 */
.L_x_21932:
        /* <DEDUP_REMOVED lines=43> */
.L_x_21931:
[----:B------:R-:W-:Y:S05]  /*13b40*/  BSYNC B2 ;  /* 0x0000000000027941 */ /* 0x000fea0003800000 */
.L_x_21930:
        /* <DEDUP_REMOVED lines=14> */
.L_x_21934:
        /* <DEDUP_REMOVED lines=12> */
.L_x_21937:
[----:B------:R-:W-:Y:S02]  /*13cf0*/  IMAD.MOV.U32 R67, RZ, RZ, R158 ;  /* 0x000000ffff437224 */ /* 0x000fe400078e009e */
.L_x_21938:
[----:B------:R-:W-:Y:S05]  /*13d00*/  BSYNC B2 ;  /* 0x0000000000027941 */ /* 0x000fea0003800000 */
.L_x_21936:
        /* <DEDUP_REMOVED lines=16> */
.L_x_21942:
[----:B------:R-:W-:Y:S05]  /*13e10*/  BSYNC B3 ;  /* 0x0000000000037941 */ /* 0x000fea0003800000 */
.L_x_21941:
        /* <DEDUP_REMOVED lines=43> */
.L_x_21940:
[----:B------:R-:W-:Y:S05]  /*140d0*/  BSYNC B2 ;  /* 0x0000000000027941 */ /* 0x000fea0003800000 */
.L_x_21939:
        /* <DEDUP_REMOVED lines=9> */
.L_x_21935:
        /* <DEDUP_REMOVED lines=12> */
.L_x_21944:
[----:B------:R-:W-:Y:S02]  /*14230*/  IMAD.MOV.U32 R68, RZ, RZ, R158 ;  /* 0x000000ffff447224 */ /* 0x000fe400078e009e */
.L_x_21945:
[----:B------:R-:W-:Y:S05]  /*14240*/  BSYNC B2 ;  /* 0x0000000000027941 */ /* 0x000fea0003800000 */
.L_x_21943:
        /* <DEDUP_REMOVED lines=16> */
.L_x_21949:
[----:B------:R-:W-:Y:S05]  /*14350*/  BSYNC B3 ;  /* 0x0000000000037941 */ /* 0x000fea0003800000 */
.L_x_21948:
        /* <DEDUP_REMOVED lines=43> */
.L_x_21947:
[----:B------:R-:W-:Y:S05]  /*14610*/  BSYNC B2 ;  /* 0x0000000000027941 */ /* 0x000fea0003800000 */
.L_x_21946:
        /* <DEDUP_REMOVED lines=14> */
.L_x_21950:
        /* <DEDUP_REMOVED lines=12> */
.L_x_21953:
[----:B------:R-:W-:Y:S02]  /*147c0*/  IMAD.MOV.U32 R155, RZ, RZ, R158 ;  /* 0x000000ffff9b7224 */ /* 0x000fe400078e009e */
.L_x_21954:
[----:B------:R-:W-:Y:S05]  /*147d0*/  BSYNC B2 ;  /* 0x0000000000027941 */ /* 0x000fea0003800000 */
.L_x_21952:
        /* <DEDUP_REMOVED lines=16> */
.L_x_21958:
[----:B------:R-:W-:Y:S05]  /*148e0*/  BSYNC B3 ;  /* 0x0000000000037941 */ /* 0x000fea0003800000 */
.L_x_21957:
        /* <DEDUP_REMOVED lines=43> */
.L_x_21956:
[----:B------:R-:W-:Y:S05]  /*14ba0*/  BSYNC B2 ;  /* 0x0000000000027941 */ /* 0x000fea0003800000 */
.L_x_21955:
        /* <DEDUP_REMOVED lines=9> */
.L_x_21951:
        /* <DEDUP_REMOVED lines=12> */
.L_x_21960:
[----:B------:R-:W-:Y:S02]  /*14d00*/  MOV R155, R158 ;  /* 0x0000009e009b7202 */ /* 0x000fe40000000f00 */
.L_x_21961:
[----:B------:R-:W-:Y:S05]  /*14d10*/  BSYNC B2 ;  /* 0x0000000000027941 */ /* 0x000fea0003800000 */
.L_x_21959:
        /* <DEDUP_REMOVED lines=16> */
.L_x_21965:
[----:B------:R-:W-:Y:S05]  /*14e20*/  BSYNC B3 ;  /* 0x0000000000037941 */ /* 0x000fea0003800000 */
.L_x_21964:
        /* <DEDUP_REMOVED lines=43> */
.L_x_21963:
[----:B------:R-:W-:Y:S05]  /*150e0*/  BSYNC B2 ;  /* 0x0000000000027941 */ /* 0x000fea0003800000 */
.L_x_21962:
        /* <DEDUP_REMOVED lines=12> */
.L_x_21966:
        /* <DEDUP_REMOVED lines=12> */
.L_x_21969:
[----:B------:R-:W-:Y:S02]  /*15270*/  IMAD.MOV.U32 R69, RZ, RZ, R158 ;  /* 0x000000ffff457224 */ /* 0x000fe400078e009e */
.L_x_21970:
[----:B------:R-:W-:Y:S05]  /*15280*/  BSYNC B2 ;  /* 0x0000000000027941 */ /* 0x000fea0003800000 */
.L_x_21968:
        /* <DEDUP_REMOVED lines=16> */
.L_x_21974:
[----:B------:R-:W-:Y:S05]  /*15390*/  BSYNC B3 ;  /* 0x0000000000037941 */ /* 0x000fea0003800000 */
.L_x_21973:
        /* <DEDUP_REMOVED lines=43> */
.L_x_21972:
[----:B------:R-:W-:Y:S05]  /*15650*/  BSYNC B2 ;  /* 0x0000000000027941 */ /* 0x000fea0003800000 */
.L_x_21971:
        /* <DEDUP_REMOVED lines=9> */
.L_x_21967:
        /* <DEDUP_REMOVED lines=12> */
.L_x_21976:
[----:B------:R-:W-:Y:S02]  /*157b0*/  IMAD.MOV.U32 R155, RZ, RZ, R158 ;  /* 0x000000ffff9b7224 */ /* 0x000fe400078e009e */
.L_x_21977:
[----:B------:R-:W-:Y:S05]  /*157c0*/  BSYNC B2 ;  /* 0x0000000000027941 */ /* 0x000fea0003800000 */
.L_x_21975:
        /* <DEDUP_REMOVED lines=16> */
.L_x_21981:
[----:B------:R-:W-:Y:S05]  /*158d0*/  BSYNC B3 ;  /* 0x0000000000037941 */ /* 0x000fea0003800000 */
.L_x_21980:
        /* <DEDUP_REMOVED lines=43> */
.L_x_21979:
[----:B------:R-:W-:Y:S05]  /*15b90*/  BSYNC B2 ;  /* 0x0000000000027941 */ /* 0x000fea0003800000 */
.L_x_21978:
        /* <DEDUP_REMOVED lines=12> */
.L_x_21982:
        /* <DEDUP_REMOVED lines=12> */
.L_x_21985:
[----:B------:R-:W-:Y:S02]  /*15d20*/  IMAD.MOV.U32 R70, RZ, RZ, R158 ;  /* 0x000000ffff467224 */ /* 0x000fe400078e009e */
.L_x_21986:
[----:B------:R-:W-:Y:S05]  /*15d30*/  BSYNC B2 ;  /* 0x0000000000027941 */ /* 0x000fea0003800000 */
.L_x_21984:
        /* <DEDUP_REMOVED lines=16> */
.L_x_21990:
[----:B------:R-:W-:Y:S05]  /*15e40*/  BSYNC B3 ;  /* 0x0000000000037941 */ /* 0x000fea0003800000 */
.L_x_21989:
        /* <DEDUP_REMOVED lines=43> */
.L_x_21988:
[----:B------:R-:W-:Y:S05]  /*16100*/  BSYNC B2 ;  /* 0x0000000000027941 */ /* 0x000fea0003800000 */
.L_x_21987:
        /* <DEDUP_REMOVED lines=9> */
.L_x_21983:
        /* <DEDUP_REMOVED lines=12> */
.L_x_21992:
[----:B------:R-:W-:Y:S02]  /*16260*/  IMAD.MOV.U32 R155, RZ, RZ, R158 ;  /* 0x000000ffff9b7224 */ /* 0x000fe400078e009e */
.L_x_21993:
[----:B------:R-:W-:Y:S05]  /*16270*/  BSYNC B2 ;  /* 0x0000000000027941 */ /* 0x000fea0003800000 */
.L_x_21991:
        /* <DEDUP_REMOVED lines=16> */
.L_x_21997:
[----:B------:R-:W-:Y:S05]  /*16380*/  BSYNC B3 ;  /* 0x0000000000037941 */ /* 0x000fea0003800000 */
.L_x_21996:
        /* <DEDUP_REMOVED lines=43> */
.L_x_21995:
[----:B------:R-:W-:Y:S05]  /*16640*/  BSYNC B2 ;  /* 0x0000000000027941 */ /* 0x000fea0003800000 */
.L_x_21994:
        /* <DEDUP_REMOVED lines=12> */
.L_x_21998:
        /* <DEDUP_REMOVED lines=12> */
.L_x_22001:
[----:B------:R-:W-:Y:S02]  /*167d0*/  IMAD.MOV.U32 R155, RZ, RZ, R158 ;  /* 0x000000ffff9b7224 */ /* 0x000fe400078e009e */
.L_x_22002:
[----:B------:R-:W-:Y:S05]  /*167e0*/  BSYNC B2 ;  /* 0x0000000000027941 */ /* 0x000fea0003800000 */
.L_x_22000:
        /* <DEDUP_REMOVED lines=16> */
.L_x_22006:
[----:B------:R-:W-:Y:S05]  /*168f0*/  BSYNC B3 ;  /* 0x0000000000037941 */ /* 0x000fea0003800000 */
.L_x_22005:
        /* <DEDUP_REMOVED lines=43> */
.L_x_22004:
[----:B------:R-:W-:Y:S05]  /*16bb0*/  BSYNC B2 ;  /* 0x0000000000027941 */ /* 0x000fea0003800000 */
.L_x_22003:
        /* <DEDUP_REMOVED lines=9> */
.L_x_21999:
        /* <DEDUP_REMOVED lines=12> */
.L_x_22008:
[----:B------:R-:W-:Y:S02]  /*16d10*/  IMAD.MOV.U32 R155, RZ, RZ, R158 ;  /* 0x000000ffff9b7224 */ /* 0x000fe400078e009e */
.L_x_22009:
[----:B------:R-:W-:Y:S05]  /*16d20*/  BSYNC B2 ;  /* 0x0000000000027941 */ /* 0x000fea0003800000 */
.L_x_22007:
        /* <DEDUP_REMOVED lines=16> */
.L_x_22013:
[----:B------:R-:W-:Y:S05]  /*16e30*/  BSYNC B3 ;  /* 0x0000000000037941 */ /* 0x000fea0003800000 */
.L_x_22012:
        /* <DEDUP_REMOVED lines=43> */
.L_x_22011:
[----:B------:R-:W-:Y:S05]  /*170f0*/  BSYNC B2 ;  /* 0x0000000000027941 */ /* 0x000fea0003800000 */
.L_x_22010:
        /* <DEDUP_REMOVED lines=12> */
.L_x_22014:
        /* <DEDUP_REMOVED lines=12> */
.L_x_22017:
[----:B------:R-:W-:Y:S02]  /*17280*/  IMAD.MOV.U32 R160, RZ, RZ, R158 ;  /* 0x000000ffffa07224 */ /* 0x000fe400078e009e */
.L_x_22018:
[----:B------:R-:W-:Y:S05]  /*17290*/  BSYNC B2 ;  /* 0x0000000000027941 */ /* 0x000fea0003800000 */
.L_x_22016:
        /* <DEDUP_REMOVED lines=16> */
.L_x_22022:
[----:B------:R-:W-:Y:S05]  /*173a0*/  BSYNC B3 ;  /* 0x0000000000037941 */ /* 0x000fea0003800000 */
.L_x_22021:
        /* <DEDUP_REMOVED lines=43> */
.L_x_22020:
[----:B------:R-:W-:Y:S05]  /*17660*/  BSYNC B2 ;  /* 0x0000000000027941 */ /* 0x000fea0003800000 */
.L_x_22019:
        /* <DEDUP_REMOVED lines=9> */
.L_x_22015:
        /* <DEDUP_REMOVED lines=51> */
.L_x_22023:
[----:B------:R-:W-:Y:S02]  /*17a30*/  IADD3 R81, R81, 0x20, RZ ;  /* 0x0000002051517810 */ /* 0x000fe40007ffe0ff */
.L_x_21894:
[----:B------:R-:W-:Y:S05]  /*17a40*/  BSYNC B1 ;  /* 0x0000000000017941 */ /* 0x000fea0003800000 */
.L_x_21893:
        /* <DEDUP_REMOVED lines=31> */
.L_x_22027:
[----:B-1----:R-:W-:Y:S02]  /*17c40*/  IMAD.MOV.U32 R160, RZ, RZ, R158 ;  /* 0x000000ffffa07224 */ /* 0x002fe400078e009e */
.L_x_22028:
[----:B------:R-:W-:Y:S05]  /*17c50*/  BSYNC B2 ;  /* 0x0000000000027941 */ /* 0x000fea0003800000 */
.L_x_22026:
        /* <DEDUP_REMOVED lines=16> */
.L_x_22032:
[----:B------:R-:W-:Y:S05]  /*17d60*/  BSYNC B3 ;  /* 0x0000000000037941 */ /* 0x000fea0003800000 */
.L_x_22031:
        /* <DEDUP_REMOVED lines=42> */
.L_x_22030:
[----:B------:R-:W-:Y:S05]  /*18010*/  BSYNC B2 ;  /* 0x0000000000027941 */ /* 0x000fea0003800000 */
.L_x_22029:
        /* <DEDUP_REMOVED lines=17> */
.L_x_22033:
        /* <DEDUP_REMOVED lines=12> */
.L_x_22036:
[----:B------:R-:W-:Y:S02]  /*181f0*/  IMAD.MOV.U32 R73, RZ, RZ, R158 ;  /* 0x000000ffff497224 */ /* 0x000fe400078e009e */
.L_x_22037:
[----:B------:R-:W-:Y:S05]  /*18200*/  BSYNC B2 ;  /* 0x0000000000027941 */ /* 0x000fea0003800000 */
.L_x_22035:
        /* <DEDUP_REMOVED lines=16> */
.L_x_22041:
[----:B------:R-:W-:Y:S05]  /*18310*/  BSYNC B3 ;  /* 0x0000000000037941 */ /* 0x000fea0003800000 */
.L_x_22040:
        /* <DEDUP_REMOVED lines=43> */
.L_x_22039:
[----:B------:R-:W-:Y:S05]  /*185d0*/  BSYNC B2 ;  /* 0x0000000000027941 */ /* 0x000fea0003800000 */
.L_x_22038:
        /* <DEDUP_REMOVED lines=9> */
.L_x_22034:
        /* <DEDUP_REMOVED lines=12> */
.L_x_22043:
[----:B------:R-:W-:Y:S02]  /*18730*/  IMAD.MOV.U32 R155, RZ, RZ, R158 ;  /* 0x000000ffff9b7224 */ /* 0x000fe400078e009e */
.L_x_22044:
[----:B------:R-:W-:Y:S05]  /*18740*/  BSYNC B2 ;  /* 0x0000000000027941 */ /* 0x000fea0003800000 */
.L_x_22042:
        /* <DEDUP_REMOVED lines=16> */
.L_x_22048:
[----:B------:R-:W-:Y:S05]  /*18850*/  BSYNC B3 ;  /* 0x0000000000037941 */ /* 0x000fea0003800000 */
.L_x_22047:
        /* <DEDUP_REMOVED lines=43> */
.L_x_22046:
[----:B------:R-:W-:Y:S05]  /*18b10*/  BSYNC B2 ;  /* 0x0000000000027941 */ /* 0x000fea0003800000 */
.L_x_22045:
        /* <DEDUP_REMOVED lines=14> */
.L_x_22049:
        /* <DEDUP_REMOVED lines=12> */
.L_x_22052:
[----:B------:R-:W-:Y:S02]  /*18cc0*/  IMAD.MOV.U32 R76, RZ, RZ, R158 ;  /* 0x000000ffff4c7224 */ /* 0x000fe400078e009e */
.L_x_22053:
[----:B------:R-:W-:Y:S05]  /*18cd0*/  BSYNC B2 ;  /* 0x0000000000027941 */ /* 0x000fea0003800000 */
.L_x_22051:
        /* <DEDUP_REMOVED lines=16> */
.L_x_22057:
[----:B------:R-:W-:Y:S05]  /*18de0*/  BSYNC B3 ;  /* 0x0000000000037941 */ /* 0x000fea0003800000 */
.L_x_22056:
        /* <DEDUP_REMOVED lines=43> */
.L_x_22055:
[----:B------:R-:W-:Y:S05]  /*190a0*/  BSYNC B2 ;  /* 0x0000000000027941 */ /* 0x000fea0003800000 */
.L_x_22054:
        /* <DEDUP_REMOVED lines=9> */
.L_x_22050:
        /* <DEDUP_REMOVED lines=12> */
.L_x_22059:
[----:B------:R-:W-:Y:S02]  /*19200*/  IMAD.MOV.U32 R76, RZ, RZ, R158 ;  /* 0x000000ffff4c7224 */ /* 0x000fe400078e009e */
.L_x_22060:
[----:B------:R-:W-:Y:S05]  /*19210*/  BSYNC B2 ;  /* 0x0000000000027941 */ /* 0x000fea0003800000 */
.L_x_22058:
        /* <DEDUP_REMOVED lines=16> */
.L_x_22064:
[----:B------:R-:W-:Y:S05]  /*19320*/  BSYNC B3 ;  /* 0x0000000000037941 */ /* 0x000fea0003800000 */
.L_x_22063:
        /* <DEDUP_REMOVED lines=43> */
.L_x_22062:
[----:B------:R-:W-:Y:S05]  /*195e0*/  BSYNC B2 ;  /* 0x0000000000027941 */ /* 0x000fea0003800000 */
.L_x_22061:
        /* <DEDUP_REMOVED lines=14> */
.L_x_22065:
        /* <DEDUP_REMOVED lines=12> */
.L_x_22068:
[----:B------:R-:W-:Y:S02]  /*19790*/  IMAD.MOV.U32 R75, RZ, RZ, R158 ;  /* 0x000000ffff4b7224 */ /* 0x000fe400078e009e */
.L_x_22069:
[----:B------:R-:W-:Y:S05]  /*197a0*/  BSYNC B2 ;  /* 0x0000000000027941 */ /* 0x000fea0003800000 */
.L_x_22067:
        /* <DEDUP_REMOVED lines=16> */
.L_x_22073:
[----:B------:R-:W-:Y:S05]  /*198b0*/  BSYNC B3 ;  /* 0x0000000000037941 */ /* 0x000fea0003800000 */
.L_x_22072:
        /* <DEDUP_REMOVED lines=43> */
.L_x_22071:
[----:B------:R-:W-:Y:S05]  /*19b70*/  BSYNC B2 ;  /* 0x0000000000027941 */ /* 0x000fea0003800000 */
.L_x_22070:
        /* <DEDUP_REMOVED lines=9> */
.L_x_22066:
        /* <DEDUP_REMOVED lines=12> */
.L_x_22075:
[----:B------:R-:W-:Y:S02]  /*19cd0*/  MOV R76, R158 ;  /* 0x0000009e004c7202 */ /* 0x000fe40000000f00 */
.L_x_22076:
[----:B------:R-:W-:Y:S05]  /*19ce0*/  BSYNC B2 ;  /* 0x0000000000027941 */ /* 0x000fea0003800000 */
.L_x_22074:
        /* <DEDUP_REMOVED lines=16> */
.L_x_22080:
[----:B------:R-:W-:Y:S05]  /*19df0*/  BSYNC B3 ;  /* 0x0000000000037941 */ /* 0x000fea0003800000 */
.L_x_22079:
        /* <DEDUP_REMOVED lines=43> */
.L_x_22078:
[----:B------:R-:W-:Y:S05]  /*1a0b0*/  BSYNC B2 ;  /* 0x0000000000027941 */ /* 0x000fea0003800000 */
.L_x_22077:
        /* <DEDUP_REMOVED lines=14> */
.L_x_22081:
        /* <DEDUP_REMOVED lines=12> */
.L_x_22084:
[----:B------:R-:W-:Y:S02]  /*1a260*/  IMAD.MOV.U32 R155, RZ, RZ, R158 ;  /* 0x000000ffff9b7224 */ /* 0x000fe400078e009e */
.L_x_22085:
[----:B------:R-:W-:Y:S05]  /*1a270*/  BSYNC B2 ;  /* 0x0000000000027941 */ /* 0x000fea0003800000 */
.L_x_22083:
        /* <DEDUP_REMOVED lines=16> */
.L_x_22089:
[----:B------:R-:W-:Y:S05]  /*1a380*/  BSYNC B3 ;  /* 0x0000000000037941 */ /* 0x000fea0003800000 */
.L_x_22088:
        /* <DEDUP_REMOVED lines=43> */
.L_x_22087:
[----:B------:R-:W-:Y:S05]  /*1a640*/  BSYNC B2 ;  /* 0x0000000000027941 */ /* 0x000fea0003800000 */
.L_x_22086:
        /* <DEDUP_REMOVED lines=9> */
.L_x_22082:
        /* <DEDUP_REMOVED lines=12> */
.L_x_22091:
[----:B------:R-:W-:Y:S02]  /*1a7a0*/  IMAD.MOV.U32 R155, RZ, RZ, R158 ;  /* 0x000000ffff9b7224 */ /* 0x000fe400078e009e */
.L_x_22092:
[----:B------:R-:W-:Y:S05]  /*1a7b0*/  BSYNC B2 ;  /* 0x0000000000027941 */ /* 0x000fea0003800000 */
.L_x_22090:
        /* <DEDUP_REMOVED lines=16> */
.L_x_22096:
[----:B------:R-:W-:Y:S05]  /*1a8c0*/  BSYNC B3 ;  /* 0x0000000000037941 */ /* 0x000fea0003800000 */
.L_x_22095:
        /* <DEDUP_REMOVED lines=43> */
.L_x_22094:
[----:B------:R-:W-:Y:S05]  /*1ab80*/  BSYNC B2 ;  /* 0x0000000000027941 */ /* 0x000fea0003800000 */
.L_x_22093:
        /* <DEDUP_REMOVED lines=12> */
.L_x_22097:
        /* <DEDUP_REMOVED lines=12> */
.L_x_22100:
[----:B------:R-:W-:Y:S02]  /*1ad10*/  IMAD.MOV.U32 R77, RZ, RZ, R158 ;  /* 0x000000ffff4d7224 */ /* 0x000fe400078e009e */
.L_x_22101:
[----:B------:R-:W-:Y:S05]  /*1ad20*/  BSYNC B2 ;  /* 0x0000000000027941 */ /* 0x000fea0003800000 */
.L_x_22099:
        /* <DEDUP_REMOVED lines=16> */
.L_x_22105:
[----:B------:R-:W-:Y:S05]  /*1ae30*/  BSYNC B3 ;  /* 0x0000000000037941 */ /* 0x000fea0003800000 */
.L_x_22104:
        /* <DEDUP_REMOVED lines=43> */
.L_x_22103:
[----:B------:R-:W-:Y:S05]  /*1b0f0*/  BSYNC B2 ;  /* 0x0000000000027941 */ /* 0x000fea0003800000 */
.L_x_22102:
        /* <DEDUP_REMOVED lines=9> */
.L_x_22098:
        /* <DEDUP_REMOVED lines=12> */
.L_x_22107:
[----:B------:R-:W-:Y:S02]  /*1b250*/  IMAD.MOV.U32 R155, RZ, RZ, R158 ;  /* 0x000000ffff9b7224 */ /* 0x000fe400078e009e */
.L_x_22108:
[----:B------:R-:W-:Y:S05]  /*1b260*/  BSYNC B2 ;  /* 0x0000000000027941 */ /* 0x000fea0003800000 */
.L_x_22106:
        /* <DEDUP_REMOVED lines=16> */
.L_x_22112:
[----:B------:R-:W-:Y:S05]  /*1b370*/  BSYNC B3 ;  /* 0x0000000000037941 */ /* 0x000fea0003800000 */
.L_x_22111:
        /* <DEDUP_REMOVED lines=43> */
.L_x_22110:
[----:B------:R-:W-:Y:S05]  /*1b630*/  BSYNC B2 ;  /* 0x0000000000027941 */ /* 0x000fea0003800000 */
.L_x_22109:
        /* <DEDUP_REMOVED lines=12> */
.L_x_22113:
        /* <DEDUP_REMOVED lines=12> */
.L_x_22116:
[----:B------:R-:W-:Y:S02]  /*1b7c0*/  IMAD.MOV.U32 R78, RZ, RZ, R158 ;  /* 0x000000ffff4e7224 */ /* 0x000fe400078e009e */
.L_x_22117:
[----:B------:R-:W-:Y:S05]  /*1b7d0*/  BSYNC B2 ;  /* 0x0000000000027941 */ /* 0x000fea0003800000 */
.L_x_22115:
        /* <DEDUP_REMOVED lines=16> */
.L_x_22121:
[----:B------:R-:W-:Y:S05]  /*1b8e0*/  BSYNC B3 ;  /* 0x0000000000037941 */ /* 0x000fea0003800000 */
.L_x_22120:
        /* <DEDUP_REMOVED lines=43> */
.L_x_22119:
[----:B------:R-:W-:Y:S05]  /*1bba0*/  BSYNC B2 ;  /* 0x0000000000027941 */ /* 0x000fea0003800000 */
.L_x_22118:
        /* <DEDUP_REMOVED lines=9> */
.L_x_22114:
        /* <DEDUP_REMOVED lines=12> */
.L_x_22123:
[----:B------:R-:W-:Y:S02]  /*1bd00*/  IMAD.MOV.U32 R155, RZ, RZ, R158 ;  /* 0x000000ffff9b7224 */ /* 0x000fe400078e009e */
.L_x_22124:
[----:B------:R-:W-:Y:S05]  /*1bd10*/  BSYNC B2 ;  /* 0x0000000000027941 */ /* 0x000fea0003800000 */
.L_x_22122:
        /* <DEDUP_REMOVED lines=16> */
.L_x_22128:
[----:B------:R-:W-:Y:S05]  /*1be20*/  BSYNC B3 ;  /* 0x0000000000037941 */ /* 0x000fea0003800000 */
.L_x_22127:
        /* <DEDUP_REMOVED lines=43> */
.L_x_22126:
[----:B------:R-:W-:Y:S05]  /*1c0e0*/  BSYNC B2 ;  /* 0x0000000000027941 */ /* 0x000fea0003800000 */
.L_x_22125:
        /* <DEDUP_REMOVED lines=12> */
.L_x_22129:
        /* <DEDUP_REMOVED lines=12> */
.L_x_22132:
[----:B------:R-:W-:Y:S02]  /*1c270*/  IMAD.MOV.U32 R155, RZ, RZ, R158 ;  /* 0x000000ffff9b7224 */ /* 0x000fe400078e009e */
.L_x_22133:
[----:B------:R-:W-:Y:S05]  /*1c280*/  BSYNC B2 ;  /* 0x0000000000027941 */ /* 0x000fea0003800000 */
.L_x_22131:
        /* <DEDUP_REMOVED lines=16> */
.L_x_22137:
[----:B------:R-:W-:Y:S05]  /*1c390*/  BSYNC B3 ;  /* 0x0000000000037941 */ /* 0x000fea0003800000 */
.L_x_22136:
        /* <DEDUP_REMOVED lines=43> */
.L_x_22135:
[----:B------:R-:W-:Y:S05]  /*1c650*/  BSYNC B2 ;  /* 0x0000000000027941 */ /* 0x000fea0003800000 */
.L_x_22134:
        /* <DEDUP_REMOVED lines=9> */
.L_x_22130:
        /* <DEDUP_REMOVED lines=12> */
.L_x_22139:
[----:B------:R-:W-:Y:S02]  /*1c7b0*/  IMAD.MOV.U32 R155, RZ, RZ, R158 ;  /* 0x000000ffff9b7224 */ /* 0x000fe400078e009e */
.L_x_22140:
[----:B------:R-:W-:Y:S05]  /*1c7c0*/  BSYNC B2 ;  /* 0x0000000000027941 */ /* 0x000fea0003800000 */
.L_x_22138:
        /* <DEDUP_REMOVED lines=16> */
.L_x_22144:
[----:B------:R-:W-:Y:S05]  /*1c8d0*/  BSYNC B3 ;  /* 0x0000000000037941 */ /* 0x000fea0003800000 */
.L_x_22143:
        /* <DEDUP_REMOVED lines=43> */
.L_x_22142:
[----:B------:R-:W-:Y:S05]  /*1cb90*/  BSYNC B2 ;  /* 0x0000000000027941 */ /* 0x000fea0003800000 */
.L_x_22141:
        /* <DEDUP_REMOVED lines=12> */
.L_x_22145:
        /* <DEDUP_REMOVED lines=12> */
.L_x_22148:
[----:B------:R-:W-:Y:S02]  /*1cd20*/  MOV R160, R158 ;  /* 0x0000009e00a07202 */ /* 0x000fe40000000f00 */
.L_x_22149:
[----:B------:R-:W-:Y:S05]  /*1cd30*/  BSYNC B2 ;  /* 0x0000000000027941 */ /* 0x000fea0003800000 */
.L_x_22147:
        /* <DEDUP_REMOVED lines=16> */
.L_x_22153:
[----:B------:R-:W-:Y:S05]  /*1ce40*/  BSYNC B3 ;  /* 0x0000000000037941 */ /* 0x000fea0003800000 */
.L_x_22152:
        /* <DEDUP_REMOVED lines=43> */
.L_x_22151:
[----:B------:R-:W-:Y:S05]  /*1d100*/  BSYNC B2 ;  /* 0x0000000000027941 */ /* 0x000fea0003800000 */
.L_x_22150:
        /* <DEDUP_REMOVED lines=9> */
.L_x_22146:
        /* <DEDUP_REMOVED lines=19> */
[----:B------:R-:W-:Y:S02]  /*1d2d0*/  SEL R157, RZ, 0x1, P6 ;  /* 0x00000001ff9d7807 */ /* 0x000fe40003000000 */
[C---:B------:R-:W-:Y:S02]  /*1d2e0*/  LEA R162, P0, R81.reuse, c[0x0][0x188], 0x5 ;  /* 0x0000620051a27a11 */ /* 0x040fe400078028ff */
[----:B------:R-:W-:Y:S01]  /*1d2f0*/  LOP3.LUT R82, R82, R157, RZ, 0xfc, !PT ;  /* 0x0000009d52527212 */ /* 0x000fe200078efcff */
[C---:B------:R-:W-:Y:S01]  /*1d300*/  IMAD.SHL.U32 R157, R81.reuse, 0x8, RZ ;  /* 0x00000008519d7824 */ /* 0x040fe200078e00ff */
[----:B------:R-:W-:-:S02]  /*1d310*/  LEA.HI.X R163, R81, c[0x0][0x18c], RZ, 0x5, P0 ;  /* 0x0000630051a37a11 */ /* 0x000fc400000f2cff */
[----:B------:R-:W-:Y:S02]  /*1d320*/  SHF.R.U32.HI R81, RZ, 0x1d, R81 ;  /* 0x0000001dff517819 */ /* 0x000fe40000011651 */
        /* <DEDUP_REMOVED lines=26> */
.L_x_22025:
[----:B------:R-:W-:Y:S05]  /*1d4d0*/  BSYNC B1 ;  /* 0x0000000000017941 */ /* 0x000fea0003800000 */
.L_x_22024:
        /* <DEDUP_REMOVED lines=49> */
.L_x_22168:
        /* <DEDUP_REMOVED lines=102> */
.L_x_22169:
        /* <DEDUP_REMOVED lines=50> */
.L_x_22157:
[----:B------:R-:W-:Y:S05]  /*1e170*/  BSYNC B1 ;  /* 0x0000000000017941 */ /* 0x000fea0003800000 */
.L_x_22156:
        /* <DEDUP_REMOVED lines=35> */
.L_x_22159:
[----:B------:R-:W-:Y:S05]  /*1e3b0*/  BSYNC B1 ;  /* 0x0000000000017941 */ /* 0x000fea0003800000 */
.L_x_22158:
        /* <DEDUP_REMOVED lines=22> */
[----:B------:R-:W-:Y:S02]  /*1e520*/  FMUL.FTZ R82, R159, R82 ;  /* 0x000000529f527220 */ /* 0x000fe40000410000 */
[----:B------:R-:W-:Y:S01]  /*1e530*/  FFMA.FTZ R83, R101, R160, R108 ;  /* 0x000000a065537223 */ /* 0x000fe2000001006c */
[----:B------:R-:W-:Y:S01]  /*1e540*/  HFMA2.MMA R160, -RZ, RZ, 0, 9.5367431640625e-07 ;  /* 0x00000010ffa07435 */ /* 0x000fe200000001ff */
[----:B------:R-:W-:-:S02]  /*1e550*/  FMUL.FTZ R162, R159, R162 ;  /* 0x000000a29fa27220 */ /* 0x000fc40000410000 */
[----:B------:R-:W-:Y:S02]  /*1e560*/  FMUL.FTZ R164, R159, R164 ;  /* 0x000000a49fa47220 */ /* 0x000fe40000410000 */
[----:B------:R-:W-:Y:S02]  /*1e570*/  FFMA.FTZ R82, R98, R82, R107 ;  /* 0x0000005262527223 */ /* 0x000fe4000001006b */
[----:B------:R-:W-:Y:S02]  /*1e580*/  FFMA.FTZ R162, R100, R162, R109 ;  /* 0x000000a264a27223 */ /* 0x000fe4000001006d */
[----:B------:R-:W-:Y:S01]  /*1e590*/  FFMA.FTZ R161, R102, R164, R111 ;  /* 0x000000a466a17223 */ /* 0x000fe2000001006f */
[----:B------:R-:W-:-:S04]  /*1e5a0*/  F2FP.PACK_AB R82, R83, R82 ;  /* 0x000000525352723e */ /* 0x000fc800000000ff */
[----:B------:R-:W-:Y:S01]  /*1e5b0*/  F2FP.PACK_AB R83, R161, R162 ;  /* 0x000000a2a153723e */ /* 0x000fe200000000ff */
[C---:B------:R-:W-:Y:S01]  /*1e5c0*/  IMAD.WIDE.U32 R160, R151.reuse, R160, c[0x0][0x208] ;  /* 0x0000820097a07625 */ /* 0x040fe200078e00a0 */
[----:B------:R-:W-:-:S04]  /*1e5d0*/  IADD3 R151, R151, 0x20, RZ ;  /* 0x0000002097977810 */ /* 0x000fc80007ffe0ff */
[----:B------:R0:W-:Y:S03]  /*1e5e0*/  STG.E.128 [R160.64], R80 ;  /* 0x00000050a0007986 */ /* 0x0001e6000c101d06 */
.L_x_22161:
[----:B------:R-:W-:Y:S05]  /*1e5f0*/  BSYNC B1 ;  /* 0x0000000000017941 */ /* 0x000fea0003800000 */
.L_x_22160:
        /* <DEDUP_REMOVED lines=35> */
.L_x_22163:
[----:B------:R-:W-:Y:S05]  /*1e830*/  BSYNC B1 ;  /* 0x0000000000017941 */ /* 0x000fea0003800000 */
.L_x_22162:
        /* <DEDUP_REMOVED lines=17> */
[----:B------:R-:W-:Y:S02]  /*1e950*/  FFMA.FTZ R83, R132, R160, R141 ;  /* 0x000000a084537223 */ /* 0x000fe4000001008d */
[----:B------:R-:W-:Y:S02]  /*1e960*/  FMUL.FTZ R162, R159, R162 ;  /* 0x000000a29fa27220 */ /* 0x000fe40000410000 */
[----:B------:R-:W-:Y:S02]  /*1e970*/  FFMA.FTZ R81, R128, R81, R137 ;  /* 0x0000005180517223 */ /* 0x000fe40000010089 */
[----:B------:R-:W-:-:S02]  /*1e980*/  FFMA.FTZ R160, R131, R82, R138 ;  /* 0x0000005283a07223 */ /* 0x000fc4000001008a */
[----:B------:R-:W-:Y:S02]  /*1e990*/  FMUL.FTZ R164, R159, R164 ;  /* 0x000000a49fa47220 */ /* 0x000fe40000410000 */
        /* <DEDUP_REMOVED lines=8> */
[----:B------:R-:W-:-:S03]  /*1ea20*/  IMAD.MOV.U32 R160, RZ, RZ, 0x10 ;  /* 0x00000010ffa07424 */ /* 0x000fc600078e00ff */
[----:B------:R-:W-:Y:S01]  /*1ea30*/  F2FP.PACK_AB R80, R80, R157 ;  /* 0x0000009d5050723e */ /* 0x000fe200000000ff */
[----:B------:R-:W-:-:S05]  /*1ea40*/  IMAD.WIDE.U32 R160, R151, R160, c[0x0][0x208] ;  /* 0x0000820097a07625 */ /* 0x000fca00078e00a0 */
[----:B------:R0:W-:Y:S02]  /*1ea50*/  STG.E.128 [R160.64], R80 ;  /* 0x00000050a0007986 */ /* 0x0001e4000c101d06 */
.L_x_22165:
[----:B------:R-:W-:Y:S05]  /*1ea60*/  BSYNC B1 ;  /* 0x0000000000017941 */ /* 0x000fea0003800000 */
.L_x_22164:
[----:B01----:R-:W-:-:S04]  /*1ea70*/  IMAD.MOV.U32 R81, RZ, RZ, 0x4 ;  /* 0x00000004ff517424 */ /* 0x003fc800078e00ff */
[----:B------:R-:W-:-:S05]  /*1ea80*/  IMAD R26, R81, c[0x0][0x160], R26 ;  /* 0x00005800511a7a24 */ /* 0x000fca00078e021a */
[----:B------:R-:W-:-:S13]  /*1ea90*/  ISETP.GE.AND P0, PT, R26, c[0x0][0x164], PT ;  /* 0x000059001a007a0c */ /* 0x000fda0003f06270 */
[----:B------:R-:W-:Y:S01]  /*1eaa0*/  @P0 CALL.REL.NOINC `(.L_x_22166) ;  /* 0x0000001000000944 */ /* 0x000fe20003c00000 */
[----:B------:R-:W-:Y:S05]  /*1eab0*/  BRA `(.L_x_22167) ;  /* 0xfffe259000007947 */ /* 0x000fea000383ffff */
.L_x_22166:
[----:B------:R-:W-:Y:S05]  /*1eac0*/  BSYNC B0 ;  /* 0x0000000000007941 */ /* 0x000fea0003800000 */
.L_x_21499:
[----:B------:R-:W-:Y:S05]  /*1ead0*/  EXIT ;  /* 0x000000000000794d */ /* 0x000fea0003800000 */
.L_x_22154:
[----:B------:R-:W-:Y:S01]  /*1eae0*/  IMAD.MOV.U32 R82, RZ, RZ, R83 ;  /* 0x000000ffff527224 */ /* 0x000fe200078e0053 */
[----:B------:R-:W-:Y:S01]  /*1eaf0*/  MOV R80, 0x1eb40 ;  /* 0x0001eb4000507802 */ /* 0x000fe20000000f00 */
[----:B------:R-:W-:Y:S02]  /*1eb00*/  IMAD.MOV.U32 R159, RZ, RZ, 0x1 ;  /* 0x00000001ff9f7424 */ /* 0x000fe400078e00ff */
[----:B------:R-:W-:Y:S02]  /*1eb10*/  IMAD.MOV.U32 R160, RZ, RZ, 0x1f ;  /* 0x0000001fffa07424 */ /* 0x000fe400078e00ff */
[----:B------:R-:W-:Y:S02]  /*1eb20*/  IMAD.MOV.U32 R157, RZ, RZ, -0x1 ;  /* 0xffffffffff9d7424 */ /* 0x000fe400078e00ff */
[----:B------:R-:W-:Y:S05]  /*1eb30*/  CALL.REL.NOINC `($__internal_54_$__cuda_sm70_shflsync_bfly_p) ;  /* 0x000008c000007944 */ /* 0x000fea0003c00000 */
[----:B01----:R-:W-:Y:S05]  /*1eb40*/  BRA `(.L_x_22168) ;  /* 0xffffeca000007947 */ /* 0x003fea000383ffff */
.L_x_22155:
[----:B------:R-:W-:Y:S01]  /*1eb50*/  IMAD.MOV.U32 R82, RZ, RZ, R162 ;  /* 0x000000ffff527224 */ /* 0x000fe200078e00a2 */
[----:B------:R-:W-:Y:S01]  /*1eb60*/  MOV R80, 0x1ebb0 ;  /* 0x0001ebb000507802 */ /* 0x000fe20000000f00 */
[----:B------:R-:W-:Y:S02]  /*1eb70*/  IMAD.MOV.U32 R159, RZ, RZ, 0x2 ;  /* 0x00000002ff9f7424 */ /* 0x000fe400078e00ff */
[----:B------:R-:W-:-:S02]  /*1eb80*/  IMAD.MOV.U32 R160, RZ, RZ, 0x1f ;  /* 0x0000001fffa07424 */ /* 0x000fc400078e00ff */
[----:B------:R-:W-:Y:S02]  /*1eb90*/  IMAD.MOV.U32 R157, RZ, RZ, -0x1 ;  /* 0xffffffffff9d7424 */ /* 0x000fe400078e00ff */
[----:B0-----:R-:W-:Y:S05]  /*1eba0*/  CALL.REL.NOINC `($__internal_54_$__cuda_sm70_shflsync_bfly_p) ;  /* 0x0000085000007944 */ /* 0x001fea0003c00000 */
[----:B01----:R-:W-:Y:S01]  /*1ebb0*/  FADD.FTZ R82, R162, R157 ;  /* 0x0000009da2527221 */ /* 0x003fe20000010000 */
[----:B------:R-:W-:Y:S01]  /*1ebc0*/  MOV R160, 0x1f ;  /* 0x0000001f00a07802 */ /* 0x000fe20000000f00 */
[----:B------:R-:W-:Y:S01]  /*1ebd0*/  IMAD.MOV.U32 R159, RZ, RZ, 0x4 ;  /* 0x00000004ff9f7424 */ /* 0x000fe200078e00ff */
[----:B------:R-:W-:Y:S01]  /*1ebe0*/  MOV R80, 0x1ec10 ;  /* 0x0001ec1000507802 */ /* 0x000fe20000000f00 */
[----:B------:R-:W-:Y:S02]  /*1ebf0*/  IMAD.MOV.U32 R157, RZ, RZ, -0x1 ;  /* 0xffffffffff9d7424 */ /* 0x000fe400078e00ff */
[----:B------:R-:W-:Y:S05]  /*1ec00*/  CALL.REL.NOINC `($__internal_54_$__cuda_sm70_shflsync_bfly_p) ;  /* 0x000007f000007944 */ /* 0x000fea0003c00000 */
[----:B01----:R-:W-:Y:S01]  /*1ec10*/  FADD.FTZ R82, R82, R157 ;  /* 0x0000009d52527221 */ /* 0x003fe20000010000 */
[----:B------:R-:W-:Y:S01]  /*1ec20*/  MOV R80, 0x1ec70 ;  /* 0x0001ec7000507802 */ /* 0x000fe20000000f00 */
[----:B------:R-:W-:Y:S02]  /*1ec30*/  IMAD.MOV.U32 R159, RZ, RZ, 0x8 ;  /* 0x00000008ff9f7424 */ /* 0x000fe400078e00ff */
[----:B------:R-:W-:Y:S02]  /*1ec40*/  IMAD.MOV.U32 R160, RZ, RZ, 0x1f ;  /* 0x0000001fffa07424 */ /* 0x000fe400078e00ff */
[----:B------:R-:W-:-:S02]  /*1ec50*/  IMAD.MOV.U32 R157, RZ, RZ, -0x1 ;  /* 0xffffffffff9d7424 */ /* 0x000fc400078e00ff */
[----:B------:R-:W-:Y:S05]  /*1ec60*/  CALL.REL.NOINC `($__internal_54_$__cuda_sm70_shflsync_bfly_p) ;  /* 0x0000079000007944 */ /* 0x000fea0003c00000 */
[----:B01----:R-:W-:Y:S01]  /*1ec70*/  FADD.FTZ R82, R82, R157 ;  /* 0x0000009d52527221 */ /* 0x003fe20000010000 */
[----:B------:R-:W-:Y:S01]  /*1ec80*/  MOV R80, 0x1ecd0 ;  /* 0x0001ecd000507802 */ /* 0x000fe20000000f00 */
[----:B------:R-:W-:-:S02]  /*1ec90*/  IMAD.MOV.U32 R159, RZ, RZ, 0x10 ;  /* 0x00000010ff9f7424 */ /* 0x000fc400078e00ff */
[----:B------:R-:W-:Y:S02]  /*1eca0*/  IMAD.MOV.U32 R160, RZ, RZ, 0x1f ;  /* 0x0000001fffa07424 */ /* 0x000fe400078e00ff */
[----:B------:R-:W-:Y:S02]  /*1ecb0*/  IMAD.MOV.U32 R157, RZ, RZ, -0x1 ;  /* 0xffffffffff9d7424 */ /* 0x000fe400078e00ff */
[----:B------:R-:W-:Y:S05]  /*1ecc0*/  CALL.REL.NOINC `($__internal_54_$__cuda_sm70_shflsync_bfly_p) ;  /* 0x0000073000007944 */ /* 0x000fea0003c00000 */
        /* <DEDUP_REMOVED lines=88> */
[----:B------:R-:W-:Y:S05]  /*1f250*/  CALL.REL.NOINC `($__internal_54_$__cuda_sm70_shflsync_bfly_p) ;  /* 0x000001a000007944 */ /* 0x000fea0003c00000 */
[----:B01----:R-:W-:Y:S01]  /*1f260*/  FADD.FTZ R82, R82, R157 ;  /* 0x0000009d52527221 */ /* 0x003fe20000010000 */
[----:B------:R-:W-:Y:S01]  /*1f270*/  MOV R157, 0xffffffff ;  /* 0xffffffff009d7802 */ /* 0x000fe20000000f00 */
[----:B------:R-:W-:Y:S01]  /*1f280*/  IMAD.MOV.U32 R159, RZ, RZ, 0x2 ;  /* 0x00000002ff9f7424 */ /* 0x000fe200078e00ff */
[----:B------:R-:W-:Y:S01]  /*1f290*/  MOV R80, 0x1f2c0 ;  /* 0x0001f2c000507802 */ /* 0x000fe20000000f00 */
[----:B------:R-:W-:Y:S02]  /*1f2a0*/  IMAD.MOV.U32 R160, RZ, RZ, 0x1f ;  /* 0x0000001fffa07424 */ /* 0x000fe400078e00ff */
        /* <DEDUP_REMOVED lines=14> */
[----:B------:R-:W-:Y:S01]  /*1f390*/  MOV R80, 0x1f3f0 ;  /* 0x0001f3f000507802 */ /* 0x000fe20000000f00 */
[----:B0-----:R-:W-:Y:S02]  /*1f3a0*/  IMAD.MOV.U32 R159, RZ, RZ, 0x10 ;  /* 0x00000010ff9f7424 */ /* 0x001fe400078e00ff */
[----:B------:R-:W-:Y:S02]  /*1f3b0*/  IMAD.MOV.U32 R160, RZ, RZ, 0x1f ;  /* 0x0000001fffa07424 */ /* 0x000fe400078e00ff */
[----:B------:R-:W-:Y:S02]  /*1f3c0*/  IMAD.MOV.U32 R157, RZ, RZ, -0x1 ;  /* 0xffffffffff9d7424 */ /* 0x000fe400078e00ff */
[----:B------:R-:W-:-:S02]  /*1f3d0*/  IMAD.MOV.U32 R82, RZ, RZ, R162 ;  /* 0x000000ffff527224 */ /* 0x000fc400078e00a2 */
[----:B------:R-:W-:Y:S05]  /*1f3e0*/  CALL.REL.NOINC `($__internal_54_$__cuda_sm70_shflsync_bfly_p) ;  /* 0x0000001000007944 */ /* 0x000fea0003c00000 */
[----:B01----:R-:W-:Y:S05]  /*1f3f0*/  BRA `(.L_x_22169) ;  /* 0xffffea5000007947 */ /* 0x003fea000383ffff */
        .weak           $__internal_54_$__cuda_sm70_shflsync_bfly_p
        .type           $__internal_54_$__cuda_sm70_shflsync_bfly_p,@function
        .size           $__internal_54_$__cuda_sm70_shflsync_bfly_p,(.L_x_33032 - $__internal_54_$__cuda_sm70_shflsync_bfly_p)
$__internal_54_$__cuda_sm70_shflsync_bfly_p:
[----:B------:R-:W-:Y:S01]  /*1f400*/  IMAD.MOV.U32 R81, RZ, RZ, 0x0 ;  /* 0x00000000ff517424 */ /* 0x000fe200078e00ff */
[----:B------:R-:W-:Y:S04]  /*1f410*/  WARPSYNC R157 ;  /* 0x0000009d00007348 */ /* 0x000fe80003800000 */
[----:B------:R0:W1:Y:S01]  /*1f420*/  SHFL.BFLY PT, R157, R82, R159, R160 ;  /* 0x0c00009f529d7389 */ /* 0x00006200000e00a0 */
[----:B------:R-:W-:Y:S05]  /*1f430*/  RET.REL.NODEC R80 `(_ZN10layer_norm31ln_parallel_residual_fwd_kernelINS_13Kernel_traitsI6__halfS2_fS2_fjLj1280ELj1ELj4ELj1ELj16ENS_18Kernel_traits_baseILj1280ES2_S2_fS2_fjLj128EEEEELb1ELb1ELb0EEEvNS_9FwdParamsE) ;  /* 0xfffe0bc050007950 */ /* 0x000fea0003c3ffff */
.L_x_22170:
        /* <DEDUP_REMOVED lines=12> */
.L_x_33032:


//--------------------- .text._ZN10layer_norm31ln_parallel_residual_fwd_kernelINS_13Kernel_traitsI6__halfS2_fS2_fjLj1280ELj1ELj4ELj1ELj16ENS_18Kernel_traits_baseILj1280ES2_S2_fS2_fjLj128EEEEELb1ELb1ELb1EEEvNS_9FwdParamsE --------------------------
	.section	.text._ZN10layer_norm31ln_parallel_residual_fwd_kernelINS_13Kernel_traitsI6__halfS2_fS2_fjLj1280ELj1ELj4ELj1ELj16ENS_18Kernel_traits_baseILj1280ES2_S2_fS2_fjLj128EEEEELb1ELb1ELb1EEEvNS_9FwdParamsE,"ax",@progbits
	.sectioninfo	@"SHI_REGISTERS=155"
	.align	128
        .global         _ZN10layer_norm31ln_parallel_residual_fwd_kernelINS_13Kernel_traitsI6__halfS2_fS2_fjLj1280ELj1ELj4ELj1ELj16ENS_18Kernel_traits_baseILj1280ES2_S2_fS2_fjLj128EEEEELb1ELb1ELb1EEEvNS_9FwdParamsE
        .type           _ZN10layer_norm31ln_parallel_residual_fwd_kernelINS_13Kernel_traitsI6__halfS2_fS2_fjLj1280ELj1ELj4ELj1ELj16ENS_18Kernel_traits_baseILj1280ES2_S2_fS2_fjLj128EEEEELb1ELb1ELb1EEEvNS_9FwdParamsE,@function
        .size           _ZN10layer_norm31ln_parallel_residual_fwd_kernelINS_13Kernel_traitsI6__halfS2_fS2_fjLj1280ELj1ELj4ELj1ELj16ENS_18Kernel_traits_baseILj1280ES2_S2_fS2_fjLj128EEEEELb1ELb1ELb1EEEvNS_9FwdParamsE,(.L_x_33033 - _ZN10layer_norm31ln_parallel_residual_fwd_kernelINS_13Kernel_traitsI6__halfS2_fS2_fjLj1280ELj1ELj4ELj1ELj16ENS_18Kernel_traits_baseILj1280ES2_S2_fS2_fjLj128EEEEELb1ELb1ELb1EEEvNS_9FwdParamsE)
        .other          _ZN10layer_norm31ln_parallel_residual_fwd_kernelINS_13Kernel_traitsI6__halfS2_fS2_fjLj1280ELj1ELj4ELj1ELj16ENS_18Kernel_traits_baseILj1280ES2_S2_fS2_fjLj128EEEEELb1ELb1ELb1EEEvNS_9FwdParamsE,@"STO_CUDA_ENTRY STV_DEFAULT"
_ZN10layer_norm31ln_parallel_residual_fwd_kernelINS_13Kernel_traitsI6__halfS2_fS2_fjLj1280ELj1ELj4ELj1ELj16ENS_18Kernel_traits_baseILj1280ES2_S2_fS2_fjLj128EEEEELb1ELb1ELb1EEEvNS_9FwdParamsE:
.text._ZN10layer_norm31ln_parallel_residual_fwd_kernelINS_13Kernel_traitsI6__halfS2_fS2_fjLj1280ELj1ELj4ELj1ELj16ENS_18Kernel_traits_baseILj1280ES2_S2_fS2_fjLj128EEEEELb1ELb1ELb1EEEvNS_9FwdParamsE:
        /* <DEDUP_REMOVED lines=9> */
[----:B------:R-:W-:Y:S01]  /*0090*/  @P0 MOV R4, R140 ;  /* 0x0000008c00040202 */ /* 0x000fe20000000f00 */
[----:B------:R-:W-:Y:S01]  /*00a0*/  @P0 IMAD.MOV.U32 R5, RZ, RZ, R141 ;  /* 0x000000ffff050224 */ /* 0x000fe200078e008d */
[----:B------:R-:W2:Y:S05]  /*00b0*/  @P0 LDG.E.64 R2, [R2.64] ;  /* 0x0000000602020981 */ /* 0x000eaa000c1e1b00 */
[----:B------:R-:W3:Y:S04]  /*00c0*/  @P0 LDG.E.64 R4, [R4.64] ;  /* 0x0000000604040981 */ /* 0x000ee8000c1e1b00 */
[----:B------:R-:W0:Y:S04]  /*00d0*/  S2R R106, SR_TID.X ;  /* 0x00000000006a7919 */ /* 0x000e280000002100 */
[----:B------:R-:W1:Y:S01]  /*00e0*/  S2R R23, SR_CTAID.X ;  /* 0x0000000000177919 */ /* 0x000e620000002500 */
[----:B0-----:R-:W-:-:S02]  /*00f0*/  IMAD.SHL.U32 R0, R106, 0x10, RZ ;  /* 0x000000106a007824 */ /* 0x001fc400078e00ff */
[----:B-1----:R-:W-:-:S03]  /*0100*/  IMAD R129, R23, c[0x0][0x0], R106 ;  /* 0x0000000017817a24 */ /* 0x002fc600078e026a */
[----:B------:R-:W-:Y:S01]  /*0110*/  LOP3.LUT R0, R0, 0x1f0, RZ, 0xc0, !PT ;  /* 0x000001f000007812 */ /* 0x000fe200078ec0ff */
[----:B------:R-:W-:Y:S01]  /*0120*/  IMAD.WIDE.U32 R6, R129, -0x326172a9, RZ ;  /* 0xcd9e8d5781067825 */ /* 0x000fe200078e00ff */
[----:B------:R-:W-:-:S05]  /*0130*/  SHF.R.U32.HI R106, RZ, 0x5, R106 ;  /* 0x00000005ff6a7819 */ /* 0x000fca000001166a */
[----:B------:R-:W-:Y:S01]  /*0140*/  IMAD R106, R23, 0x4, R106 ;  /* 0x00000004176a7824 */ /* 0x000fe200078e026a */
[----:B--2---:R0:W1:Y:S01]  /*0150*/  @P0 R2UR UR4, R2 ;  /* 0x00000000020403c2 */ /* 0x00406200000e0000 */
[----:B---3--:R-:W-:-:S07]  /*0160*/  @P0 IADD3 R140, P1, R4, c[0x0][0x240], RZ ;  /* 0x00009000048c0a10 */ /* 0x008fce0007f3e0ff */
[----:B------:R2:W3:Y:S01]  /*0170*/  @P0 R2UR UR5, R3 ;  /* 0x00000000030503c2 */ /* 0x0004e200000e0000 */
[----:B------:R-:W-:Y:S01]  /*0180*/  @P0 IMAD.X R141, RZ, RZ, R5, P1 ;  /* 0x000000ffff8d0224 */ /* 0x000fe200008e0605 */
[----:B------:R-:W-:Y:S02]  /*0190*/  ISETP.NE.U32.AND P0, PT, RZ, c[0x0][0x218], PT ;  /* 0x00008600ff007a0c */ /* 0x000fe40003f05070 */
[----:B0-----:R-:W-:Y:S02]  /*01a0*/  IADD3 R2, P1, R0, c[0x0][0x218], RZ ;  /* 0x0000860000027a10 */ /* 0x001fe40007f3e0ff */
[--C-:B------:R-:W-:Y:S02]  /*01b0*/  SHF.R.U64 R128, R140, 0x2, R141.reuse ;  /* 0x000000028c807819 */ /* 0x100fe4000000128d */
[----:B------:R-:W-:Y:S01]  /*01c0*/  SHF.R.U32.HI R127, RZ, 0x2, R141 ;  /* 0x00000002ff7f7819 */ /* 0x000fe2000001168d */
[----:B--2---:R-:W-:Y:S01]  /*01d0*/  IMAD.X R3, RZ, RZ, c[0x0][0x21c], P1 ;  /* 0x00008700ff037624 */ /* 0x004fe200008e06ff */
[----:B------:R-:W-:Y:S01]  /*01e0*/  ISETP.NE.AND.EX P0, PT, RZ, c[0x0][0x21c], PT, P0 ;  /* 0x00008700ff007a0c */ /* 0x000fe20003f05300 */
[----:B------:R-:W-:Y:S01]  /*01f0*/  IMAD.WIDE.U32 R4, R128, -0x2daee0ad, RZ ;  /* 0xd2511f5380047825 */ /* 0x000fe200078e00ff */
[----:B-1----:R-:W-:Y:S01]  /*0200*/  LOP3.LUT R12, R7, UR4, R127, 0x96, !PT ;  /* 0x00000004070c7c12 */ /* 0x002fe2000f8e967f */
[----:B------:R-:W-:-:S02]  /*0210*/  UIADD3 UR9, UR4, -0x61c88647, URZ ;  /* 0x9e3779b904097890 */ /* 0x000fc4000fffe03f */
[----:B------:R-:W-:Y:S02]  /*0220*/  UIADD3 UR11, UR4, 0x3c6ef372, URZ ;  /* 0x3c6ef372040b7890 */ /* 0x000fe4000fffe03f */
[----:B------:R-:W-:Y:S01]  /*0230*/  IMAD.WIDE.U32 R12, R12, -0x2daee0ad, RZ ;  /* 0xd2511f530c0c7825 */ /* 0x000fe200078e00ff */
[----:B---3--:R-:W-:Y:S01]  /*0240*/  LOP3.LUT R14, R5, UR5, RZ, 0x3c, !PT ;  /* 0x00000005050e7c12 */ /* 0x008fe2000f8e3cff */
[----:B------:R-:W-:Y:S02]  /*0250*/  UIADD3 UR10, UR5, -0x4498517b, URZ ;  /* 0xbb67ae85050a7890 */ /* 0x000fe4000fffe03f */
[----:B------:R-:W-:Y:S02]  /*0260*/  UIADD3 UR12, UR5, 0x76cf5d0a, URZ ;  /* 0x76cf5d0a050c7890 */ /* 0x000fe4000fffe03f */
[----:B------:R-:W-:Y:S01]  /*0270*/  UIADD3 UR14, UR5, 0x32370b8f, URZ ;  /* 0x32370b8f050e7890 */ /* 0x000fe2000fffe03f */
[----:B------:R-:W-:Y:S01]  /*0280*/  IMAD.WIDE.U32 R14, R14, -0x326172a9, RZ ;  /* 0xcd9e8d570e0e7825 */ /* 0x000fe200078e00ff */
[----:B------:R-:W-:Y:S01]  /*0290*/  LOP3.LUT R7, R13, UR10, R4, 0x96, !PT ;  /* 0x0000000a0d077c12 */ /* 0x000fe2000f8e9604 */
[----:B------:R-:W-:-:S02]  /*02a0*/  UIADD3 UR13, UR4, -0x255992d5, URZ ;  /* 0xdaa66d2b040d7890 */ /* 0x000fc4000fffe03f */
[----:B------:R-:W-:Y:S01]  /*02b0*/  UIADD3 UR15, UR4, 0x78dde6e4, URZ ;  /* 0x78dde6e4040f7890 */ /* 0x000fe2000fffe03f */
[----:B------:R-:W-:Y:S01]  /*02c0*/  LOP3.LUT R4, R15, UR9, R6, 0x96, !PT ;  /* 0x000000090f047c12 */ /* 0x000fe2000f8e9606 */
[----:B------:R-:W-:Y:S01]  /*02d0*/  IMAD.WIDE.U32 R6, R7, -0x326172a9, RZ ;  /* 0xcd9e8d5707067825 */ /* 0x000fe200078e00ff */
[----:B------:R-:W-:Y:S02]  /*02e0*/  UIADD3 UR16, UR5, -0x126145ec, URZ ;  /* 0xed9eba1405107890 */ /* 0x000fe4000fffe03f */
        /* <DEDUP_REMOVED lines=36> */
[----:B------:R-:W-:Y:S01]  /*0530*/  IMAD.HI.U32 R5, R36, -0x326172a9, RZ ;  /* 0xcd9e8d5724057827 */ /* 0x000fe200078e00ff */
[----:B------:R-:W-:Y:S01]  /*0540*/  UIADD3 UR24, UR5, -0x24c28bd8, URZ ;  /* 0xdb3d742805187890 */ /* 0x000fe2000fffe03f */
[----:B------:R-:W-:Y:S02]  /*0550*/  IADD3 R12, P2, R0, c[0x0][0x1b0], RZ ;  /* 0x00006c00000c7a10 */ /* 0x000fe40007f5e0ff */
[----:B0-----:R-:W-:Y:S01]  /*0560*/  IMAD.HI.U32 R3, R113, -0x2daee0ad, RZ ;  /* 0xd2511f5371037827 */ /* 0x001fe200078e00ff */
[----:B------:R-:W-:Y:S02]  /*0570*/  LOP3.LUT R37, R5, UR23, R20, 0x96, !PT ;  /* 0x0000001705257c12 */ /* 0x000fe4000f8e9614 */
[----:B------:R-:W-:Y:S02]  /*0580*/  IADD3.X R13, RZ, c[0x0][0x1b4], RZ, P2, !PT ;  /* 0x00006d00ff0d7a10 */ /* 0x000fe400017fe4ff */
        /* <DEDUP_REMOVED lines=19> */
[--C-:B------:R-:W-:Y:S01]  /*06c0*/  HADD2.F32 R108, -RZ, R25.reuse.H0_H0 ;  /* 0x20000019ff6c7230 */ /* 0x100fe20000004100 */
[----:B------:R-:W-:Y:S01]  /*06d0*/  IMAD R28, R36, -0x326172a9, RZ ;  /* 0xcd9e8d57241c7824 */ /* 0x000fe200078e02ff */
[----:B------:R-:W-:Y:S01]  /*06e0*/  HADD2.F32 R109, -RZ, R25.H1_H1 ;  /* 0x30000019ff6d7230 */ /* 0x000fe20000004100 */
[----:B------:R-:W-:Y:S01]  /*06f0*/  IMAD.HI.U32 R115, R126, -0x326172a9, RZ ;  /* 0xcd9e8d577e737827 */ /* 0x000fe200078e00ff */
[--C-:B------:R-:W-:Y:S01]  /*0700*/  HADD2.F32 R0, -RZ, R8.reuse.H0_H0 ;  /* 0x20000008ff007230 */ /* 0x100fe20000004100 */
[----:B------:R0:W5:Y:S02]  /*0710*/  LDG.E.128 R88, [R12.64] ;  /* 0x000000060c587981 */ /* 0x000164000c1e1d00 */
[----:B------:R-:W-:Y:S01]  /*0720*/  IMAD.WIDE.U32 R24, R37, -0x2daee0ad, RZ ;  /* 0xd2511f5325187825 */ /* 0x000fe200078e00ff */
[----:B------:R-:W-:Y:S01]  /*0730*/  HADD2.F32 R2, -RZ, R8.H1_H1 ;  /* 0x30000008ff027230 */ /* 0x000fe20000004100 */
[----:B------:R0:W5:Y:S01]  /*0740*/  LDG.E.128 R84, [R12.64+0x200] ;  /* 0x000200060c547981 */ /* 0x000162000c1e1d00 */
[--C-:B------:R-:W-:Y:S01]  /*0750*/  HADD2.F32 R3, -RZ, R9.reuse.H0_H0 ;  /* 0x20000009ff037230 */ /* 0x100fe20000004100 */
[----:B------:R-:W-:Y:S01]  /*0760*/  BSSY B0, `(.L_x_22171) ;  /* 0x0001de5000007945 */ /* 0x000fe20003800000 */
[----:B------:R-:W-:Y:S01]  /*0770*/  HADD2.F32 R4, -RZ, R9.H1_H1 ;  /* 0x30000009ff047230 */ /* 0x000fe20000004100 */
[----:B------:R0:W5:Y:S01]  /*0780*/  LDG.E.128 R80, [R12.64+0x400] ;  /* 0x000400060c507981 */ /* 0x000162000c1e1d00 */
[----:B------:R-:W-:-:S02]  /*0790*/  HADD2.F32 R5, -RZ, R10.H0_H0 ;  /* 0x2000000aff057230 */ /* 0x000fc40000004100 */
[----:B------:R-:W-:Y:S01]  /*07a0*/  HADD2.F32 R6, -RZ, R10.H1_H1 ;  /* 0x3000000aff067230 */ /* 0x000fe20000004100 */
[----:B------:R0:W5:Y:S01]  /*07b0*/  LDG.E.128 R76, [R12.64+0x600] ;  /* 0x000600060c4c7981 */ /* 0x000162000c1e1d00 */
[--C-:B------:R-:W-:Y:S02]  /*07c0*/  HADD2.F32 R7, -RZ, R11.reuse.H0_H0 ;  /* 0x2000000bff077230 */ /* 0x100fe40000004100 */
[----:B------:R-:W-:Y:S01]  /*07d0*/  HADD2.F32 R8, -RZ, R11.H1_H1 ;  /* 0x3000000bff087230 */ /* 0x000fe20000004100 */
[----:B------:R0:W5:Y:S01]  /*07e0*/  LDG.E.128 R72, [R12.64+0x800] ;  /* 0x000800060c487981 */ /* 0x000162000c1e1d00 */
[--C-:B------:R-:W-:Y:S01]  /*07f0*/  HADD2.F32 R9, -RZ, R16.reuse.H0_H0 ;  /* 0x20000010ff097230 */ /* 0x100fe20000004100 */
[----:B------:R-:W-:Y:S01]  /*0800*/  LOP3.LUT R115, R115, UR25, R28, 0x96, !PT ;  /* 0x0000001973737c12 */ /* 0x000fe2000f8e961c */
[----:B------:R-:W-:Y:S01]  /*0810*/  HADD2.F32 R10, -RZ, R16.H1_H1 ;  /* 0x30000010ff0a7230 */ /* 0x000fe20000004100 */
[----:B------:R-:W-:Y:S01]  /*0820*/  LOP3.LUT R113, R25, UR26, R113, 0x96, !PT ;  /* 0x0000001a19717c12 */ /* 0x000fe2000f8e9671 */
[----:B------:R-:W-:Y:S01]  /*0830*/  HADD2.F32 R11, -RZ, R17.H0_H0 ;  /* 0x20000011ff0b7230 */ /* 0x000fe20000004100 */
[----:B------:R-:W-:Y:S01]  /*0840*/  IMAD.MOV.U32 R114, RZ, RZ, R24 ;  /* 0x000000ffff727224 */ /* 0x000fe200078e0018 */
[--C-:B------:R-:W-:Y:S01]  /*0850*/  HADD2.F32 R14, -RZ, R18.reuse.H1_H1 ;  /* 0x30000012ff0e7230 */ /* 0x100fe20000004100 */
[----:B------:R-:W-:Y:S01]  /*0860*/  LOP3.LUT R140, R140, 0x3, RZ, 0xc0, !PT ;  /* 0x000000038c8c7812 */ /* 0x000fe200078ec0ff */
[----:B------:R-:W-:Y:S01]  /*0870*/  HADD2.F32 R15, -RZ, R19.H0_H0 ;  /* 0x20000013ff0f7230 */ /* 0x000fe20000004100 */
[----:B------:R-:W-:Y:S01]  /*0880*/  IMAD R126, R126, -0x326172a9, RZ ;  /* 0xcd9e8d577e7e7824 */ /* 0x000fe200078e02ff */
[----:B0-----:R-:W-:Y:S01]  /*0890*/  HADD2.F32 R12, -RZ, R17.H1_H1 ;  /* 0x30000011ff0c7230 */ /* 0x001fe20000004100 */
[----:B------:R-:W-:Y:S01]  /*08a0*/  IMAD.MOV.U32 R117, RZ, RZ, RZ ;  /* 0x000000ffff757224 */ /* 0x000fe200078e00ff */
[----:B------:R-:W-:Y:S01]  /*08b0*/  HADD2.F32 R13, -RZ, R18.H0_H0 ;  /* 0x20000012ff0d7230 */ /* 0x000fe20000004100 */
        /* <DEDUP_REMOVED lines=20> */
.L_x_22820:
[----:B------:R-:W0:Y:S01]  /*0a00*/  S2R R139, SR_TID.X ;  /* 0x00000000008b7919 */ /* 0x000e220000002100 */
        /* <DEDUP_REMOVED lines=32> */
.L_x_22173:
[----:B------:R-:W-:Y:S02]  /*0c10*/  IMAD.MOV.U32 R38, RZ, RZ, R126 ;  /* 0x000000ffff267224 */ /* 0x000fe400078e007e */
.L_x_22174:
[----:B------:R-:W-:Y:S05]  /*0c20*/  BSYNC B1 ;  /* 0x0000000000017941 */ /* 0x000fea0003800000 */
.L_x_22172:
        /* <DEDUP_REMOVED lines=16> */
.L_x_22178:
[----:B------:R-:W-:Y:S05]  /*0d30*/  BSYNC B2 ;  /* 0x0000000000027941 */ /* 0x000fea0003800000 */
.L_x_22177:
        /* <DEDUP_REMOVED lines=44> */
.L_x_22176:
[----:B------:R-:W-:Y:S05]  /*1000*/  BSYNC B1 ;  /* 0x0000000000017941 */ /* 0x000fea0003800000 */
.L_x_22175:
[----:B0-----:R-:W0:Y:S01]  /*1010*/  I2F.U32 R28, R38 ;  /* 0x00000026001c7306 */ /* 0x001e220000201000 */
[----:B------:R-:W-:Y:S01]  /*1020*/  IMAD.MOV.U32 R143, RZ, RZ, 0x2f800000 ;  /* 0x2f800000ff8f7424 */ /* 0x000fe200078e00ff */
[----:B------:R-:W-:Y:S01]  /*1030*/  ISETP.NE.U32.AND P1, PT, RZ, c[0x0][0x178], PT ;  /* 0x00005e00ff007a0c */ /* 0x000fe20003f25070 */
[----:B-----5:R-:W-:Y:S01]  /*1040*/  HADD2.F32 R29, -RZ, R24.H0_H0 ;  /* 0x20000018ff1d7230 */ /* 0x020fe20000004100 */
[----:B------:R-:W-:-:S02]  /*1050*/  LOP3.LUT R130, R130, 0xfffffff7, RZ, 0xc0, !PT ;  /* 0xfffffff782827812 */ /* 0x000fc400078ec0ff */
[----:B------:R-:W-:Y:S02]  /*1060*/  ISETP.NE.AND.EX P6, PT, RZ, c[0x0][0x17c], PT, P1 ;  /* 0x00005f00ff007a0c */ /* 0x000fe40003fc5310 */
        /* <DEDUP_REMOVED lines=13> */
.L_x_22179:
        /* <DEDUP_REMOVED lines=12> */
.L_x_22182:
[----:B------:R-:W-:Y:S02]  /*1200*/  IMAD.MOV.U32 R38, RZ, RZ, R126 ;  /* 0x000000ffff267224 */ /* 0x000fe400078e007e */
.L_x_22183:
[----:B------:R-:W-:Y:S05]  /*1210*/  BSYNC B1 ;  /* 0x0000000000017941 */ /* 0x000fea0003800000 */
.L_x_22181:
        /* <DEDUP_REMOVED lines=16> */
.L_x_22187:
[----:B------:R-:W-:Y:S05]  /*1320*/  BSYNC B2 ;  /* 0x0000000000027941 */ /* 0x000fea0003800000 */
.L_x_22186:
        /* <DEDUP_REMOVED lines=44> */
.L_x_22185:
[----:B------:R-:W-:Y:S05]  /*15f0*/  BSYNC B1 ;  /* 0x0000000000017941 */ /* 0x000fea0003800000 */
.L_x_22184:
        /* <DEDUP_REMOVED lines=9> */
.L_x_22180:
        /* <DEDUP_REMOVED lines=12> */
.L_x_22189:
[----:B------:R-:W-:Y:S02]  /*1750*/  IMAD.MOV.U32 R38, RZ, RZ, R126 ;  /* 0x000000ffff267224 */ /* 0x000fe400078e007e */
.L_x_22190:
[----:B------:R-:W-:Y:S05]  /*1760*/  BSYNC B1 ;  /* 0x0000000000017941 */ /* 0x000fea0003800000 */
.L_x_22188:
        /* <DEDUP_REMOVED lines=16> */
.L_x_22194:
[----:B------:R-:W-:Y:S05]  /*1870*/  BSYNC B2 ;  /* 0x0000000000027941 */ /* 0x000fea0003800000 */
.L_x_22193:
        /* <DEDUP_REMOVED lines=44> */
.L_x_22192:
[----:B------:R-:W-:Y:S05]  /*1b40*/  BSYNC B1 ;  /* 0x0000000000017941 */ /* 0x000fea0003800000 */
.L_x_22191:
        /* <DEDUP_REMOVED lines=14> */
.L_x_22195:
        /* <DEDUP_REMOVED lines=12> */
.L_x_22198:
[----:B------:R-:W-:Y:S02]  /*1cf0*/  IMAD.MOV.U32 R38, RZ, RZ, R126 ;  /* 0x000000ffff267224 */ /* 0x000fe400078e007e */
.L_x_22199:
[----:B------:R-:W-:Y:S05]  /*1d00*/  BSYNC B1 ;  /* 0x0000000000017941 */ /* 0x000fea0003800000 */
.L_x_22197:
        /* <DEDUP_REMOVED lines=16> */
.L_x_22203:
[----:B------:R-:W-:Y:S05]  /*1e10*/  BSYNC B2 ;  /* 0x0000000000027941 */ /* 0x000fea0003800000 */
.L_x_22202:
        /* <DEDUP_REMOVED lines=44> */
.L_x_22201:
[----:B------:R-:W-:Y:S05]  /*20e0*/  BSYNC B1 ;  /* 0x0000000000017941 */ /* 0x000fea0003800000 */
.L_x_22200:
        /* <DEDUP_REMOVED lines=9> */
.L_x_22196:
        /* <DEDUP_REMOVED lines=12> */
.L_x_22205:
[----:B------:R-:W-:Y:S02]  /*2240*/  IMAD.MOV.U32 R38, RZ, RZ, R126 ;  /* 0x000000ffff267224 */ /* 0x000fe400078e007e */
.L_x_22206:
[----:B------:R-:W-:Y:S05]  /*2250*/  BSYNC B1 ;  /* 0x0000000000017941 */ /* 0x000fea0003800000 */
.L_x_22204:
        /* <DEDUP_REMOVED lines=16> */
.L_x_22210:
[----:B------:R-:W-:Y:S05]  /*2360*/  BSYNC B2 ;  /* 0x0000000000027941 */ /* 0x000fea0003800000 */
.L_x_22209:
        /* <DEDUP_REMOVED lines=44> */
.L_x_22208:
[----:B------:R-:W-:Y:S05]  /*2630*/  BSYNC B1 ;  /* 0x0000000000017941 */ /* 0x000fea0003800000 */
.L_x_22207:
        /* <DEDUP_REMOVED lines=14> */
.L_x_22211:
        /* <DEDUP_REMOVED lines=12> */
.L_x_22214:
[----:B------:R-:W-:Y:S02]  /*27e0*/  IMAD.MOV.U32 R38, RZ, RZ, R126 ;  /* 0x000000ffff267224 */ /* 0x000fe400078e007e */
.L_x_22215:
[----:B------:R-:W-:Y:S05]  /*27f0*/  BSYNC B1 ;  /* 0x0000000000017941 */ /* 0x000fea0003800000 */
.L_x_22213:
        /* <DEDUP_REMOVED lines=16> */
.L_x_22219:
[----:B------:R-:W-:Y:S05]  /*2900*/  BSYNC B2 ;  /* 0x0000000000027941 */ /* 0x000fea0003800000 */
.L_x_22218:
        /* <DEDUP_REMOVED lines=44> */
.L_x_22217:
[----:B------:R-:W-:Y:S05]  /*2bd0*/  BSYNC B1 ;  /* 0x0000000000017941 */ /* 0x000fea0003800000 */
.L_x_22216:
        /* <DEDUP_REMOVED lines=9> */
.L_x_22212:
        /* <DEDUP_REMOVED lines=12> */
.L_x_22221:
[----:B------:R-:W-:Y:S02]  /*2d30*/  IMAD.MOV.U32 R36, RZ, RZ, R126 ;  /* 0x000000ffff247224 */ /* 0x000fe400078e007e */
.L_x_22222:
[----:B------:R-:W-:Y:S05]  /*2d40*/  BSYNC B1 ;  /* 0x0000000000017941 */ /* 0x000fea0003800000 */
.L_x_22220:
        /* <DEDUP_REMOVED lines=16> */
.L_x_22226:
[----:B------:R-:W-:Y:S05]  /*2e50*/  BSYNC B2 ;  /* 0x0000000000027941 */ /* 0x000fea0003800000 */
.L_x_22225:
        /* <DEDUP_REMOVED lines=44> */
.L_x_22224:
[----:B------:R-:W-:Y:S05]  /*3120*/  BSYNC B1 ;  /* 0x0000000000017941 */ /* 0x000fea0003800000 */
.L_x_22223:
        /* <DEDUP_REMOVED lines=12> */
.L_x_22227:
        /* <DEDUP_REMOVED lines=12> */
.L_x_22230:
[----:B------:R-:W-:Y:S02]  /*32b0*/  IMAD.MOV.U32 R36, RZ, RZ, R126 ;  /* 0x000000ffff247224 */ /* 0x000fe400078e007e */
.L_x_22231:
[----:B------:R-:W-:Y:S05]  /*32c0*/  BSYNC B1 ;  /* 0x0000000000017941 */ /* 0x000fea0003800000 */
.L_x_22229:
        /* <DEDUP_REMOVED lines=16> */
.L_x_22235:
[----:B------:R-:W-:Y:S05]  /*33d0*/  BSYNC B2 ;  /* 0x0000000000027941 */ /* 0x000fea0003800000 */
.L_x_22234:
        /* <DEDUP_REMOVED lines=44> */
.L_x_22233:
[----:B------:R-:W-:Y:S05]  /*36a0*/  BSYNC B1 ;  /* 0x0000000000017941 */ /* 0x000fea0003800000 */
.L_x_22232:
        /* <DEDUP_REMOVED lines=9> */
.L_x_22228:
        /* <DEDUP_REMOVED lines=12> */
.L_x_22237:
[----:B------:R-:W-:Y:S02]  /*3800*/  IMAD.MOV.U32 R36, RZ, RZ, R126 ;  /* 0x000000ffff247224 */ /* 0x000fe400078e007e */
.L_x_22238:
[----:B------:R-:W-:Y:S05]  /*3810*/  BSYNC B1 ;  /* 0x0000000000017941 */ /* 0x000fea0003800000 */
.L_x_22236:
        /* <DEDUP_REMOVED lines=16> */
.L_x_22242:
[----:B------:R-:W-:Y:S05]  /*3920*/  BSYNC B2 ;  /* 0x0000000000027941 */ /* 0x000fea0003800000 */
.L_x_22241:
        /* <DEDUP_REMOVED lines=44> */
.L_x_22240:
[----:B------:R-:W-:Y:S05]  /*3bf0*/  BSYNC B1 ;  /* 0x0000000000017941 */ /* 0x000fea0003800000 */
.L_x_22239:
        /* <DEDUP_REMOVED lines=12> */
.L_x_22243:
        /* <DEDUP_REMOVED lines=12> */
.L_x_22246:
[----:B------:R-:W-:Y:S02]  /*3d80*/  IMAD.MOV.U32 R36, RZ, RZ, R126 ;  /* 0x000000ffff247224 */ /* 0x000fe400078e007e */
.L_x_22247:
[----:B------:R-:W-:Y:S05]  /*3d90*/  BSYNC B1 ;  /* 0x0000000000017941 */ /* 0x000fea0003800000 */
.L_x_22245:
        /* <DEDUP_REMOVED lines=16> */
.L_x_22251:
[----:B------:R-:W-:Y:S05]  /*3ea0*/  BSYNC B2 ;  /* 0x0000000000027941 */ /* 0x000fea0003800000 */
.L_x_22250:
        /* <DEDUP_REMOVED lines=44> */
.L_x_22249:
[----:B------:R-:W-:Y:S05]  /*4170*/  BSYNC B1 ;  /* 0x0000000000017941 */ /* 0x000fea0003800000 */
.L_x_22248:
        /* <DEDUP_REMOVED lines=9> */
.L_x_22244:
        /* <DEDUP_REMOVED lines=12> */
.L_x_22253:
[----:B------:R-:W-:Y:S02]  /*42d0*/  IMAD.MOV.U32 R34, RZ, RZ, R126 ;  /* 0x000000ffff227224 */ /* 0x000fe400078e007e */
.L_x_22254:
[----:B------:R-:W-:Y:S05]  /*42e0*/  BSYNC B1 ;  /* 0x0000000000017941 */ /* 0x000fea0003800000 */
.L_x_22252:
        /* <DEDUP_REMOVED lines=16> */
.L_x_22258:
[----:B------:R-:W-:Y:S05]  /*43f0*/  BSYNC B2 ;  /* 0x0000000000027941 */ /* 0x000fea0003800000 */
.L_x_22257:
        /* <DEDUP_REMOVED lines=44> */
.L_x_22256:
[----:B------:R-:W-:Y:S05]  /*46c0*/  BSYNC B1 ;  /* 0x0000000000017941 */ /* 0x000fea0003800000 */
.L_x_22255:
        /* <DEDUP_REMOVED lines=12> */
.L_x_22259:
        /* <DEDUP_REMOVED lines=12> */
.L_x_22262:
[----:B------:R-:W-:Y:S02]  /*4850*/  IMAD.MOV.U32 R26, RZ, RZ, R126 ;  /* 0x000000ffff1a7224 */ /* 0x000fe400078e007e */
.L_x_22263:
[----:B------:R-:W-:Y:S05]  /*4860*/  BSYNC B1 ;  /* 0x0000000000017941 */ /* 0x000fea0003800000 */
.L_x_22261:
        /* <DEDUP_REMOVED lines=16> */
.L_x_22267:
[----:B------:R-:W-:Y:S05]  /*4970*/  BSYNC B2 ;  /* 0x0000000000027941 */ /* 0x000fea0003800000 */
.L_x_22266:
        /* <DEDUP_REMOVED lines=44> */
.L_x_22265:
[----:B------:R-:W-:Y:S05]  /*4c40*/  BSYNC B1 ;  /* 0x0000000000017941 */ /* 0x000fea0003800000 */
.L_x_22264:
        /* <DEDUP_REMOVED lines=9> */
.L_x_22260:
        /* <DEDUP_REMOVED lines=12> */
.L_x_22269:
[----:B------:R-:W-:Y:S02]  /*4da0*/  IMAD.MOV.U32 R26, RZ, RZ, R126 ;  /* 0x000000ffff1a7224 */ /* 0x000fe400078e007e */
.L_x_22270:
[----:B------:R-:W-:Y:S05]  /*4db0*/  BSYNC B1 ;  /* 0x0000000000017941 */ /* 0x000fea0003800000 */
.L_x_22268:
        /* <DEDUP_REMOVED lines=16> */
.L_x_22274:
[----:B------:R-:W-:Y:S05]  /*4ec0*/  BSYNC B2 ;  /* 0x0000000000027941 */ /* 0x000fea0003800000 */
.L_x_22273:
        /* <DEDUP_REMOVED lines=44> */
.L_x_22272:
[----:B------:R-:W-:Y:S05]  /*5190*/  BSYNC B1 ;  /* 0x0000000000017941 */ /* 0x000fea0003800000 */
.L_x_22271:
        /* <DEDUP_REMOVED lines=12> */
.L_x_22275:
        /* <DEDUP_REMOVED lines=12> */
.L_x_22278:
[----:B------:R-:W-:Y:S02]  /*5320*/  IMAD.MOV.U32 R26, RZ, RZ, R126 ;  /* 0x000000ffff1a7224 */ /* 0x000fe400078e007e */
.L_x_22279:
[----:B------:R-:W-:Y:S05]  /*5330*/  BSYNC B1 ;  /* 0x0000000000017941 */ /* 0x000fea0003800000 */
.L_x_22277:
        /* <DEDUP_REMOVED lines=16> */
.L_x_22283:
[----:B------:R-:W-:Y:S05]  /*5440*/  BSYNC B2 ;  /* 0x0000000000027941 */ /* 0x000fea0003800000 */
.L_x_22282:
        /* <DEDUP_REMOVED lines=44> */
.L_x_22281:
[----:B------:R-:W-:Y:S05]  /*5710*/  BSYNC B1 ;  /* 0x0000000000017941 */ /* 0x000fea0003800000 */
.L_x_22280:
        /* <DEDUP_REMOVED lines=9> */
.L_x_22276:
        /* <DEDUP_REMOVED lines=12> */
.L_x_22285:
[----:B------:R-:W-:Y:S02]  /*5870*/  IMAD.MOV.U32 R26, RZ, RZ, R126 ;  /* 0x000000ffff1a7224 */ /* 0x000fe400078e007e */
.L_x_22286:
[----:B------:R-:W-:Y:S05]  /*5880*/  BSYNC B1 ;  /* 0x0000000000017941 */ /* 0x000fea0003800000 */
.L_x_22284:
        /* <DEDUP_REMOVED lines=16> */
.L_x_22290:
[----:B------:R-:W-:Y:S05]  /*5990*/  BSYNC B2 ;  /* 0x0000000000027941 */ /* 0x000fea0003800000 */
.L_x_22289:
        /* <DEDUP_REMOVED lines=44> */
.L_x_22288:
[----:B------:R-:W-:Y:S05]  /*5c60*/  BSYNC B1 ;  /* 0x0000000000017941 */ /* 0x000fea0003800000 */
.L_x_22287:
        /* <DEDUP_REMOVED lines=13> */
.L_x_22291:
        /* <DEDUP_REMOVED lines=12> */
.L_x_22294:
[----:B------:R-:W-:Y:S02]  /*5e00*/  IMAD.MOV.U32 R34, RZ, RZ, R126 ;  /* 0x000000ffff227224 */ /* 0x000fe400078e007e */
.L_x_22295:
[----:B------:R-:W-:Y:S05]  /*5e10*/  BSYNC B1 ;  /* 0x0000000000017941 */ /* 0x000fea0003800000 */
.L_x_22293:
        /* <DEDUP_REMOVED lines=18> */
.L_x_22299:
[----:B------:R-:W-:Y:S05]  /*5f40*/  BSYNC B2 ;  /* 0x0000000000027941 */ /* 0x000fea0003800000 */
.L_x_22298:
        /* <DEDUP_REMOVED lines=44> */
.L_x_22297:
[----:B------:R-:W-:Y:S05]  /*6210*/  BSYNC B1 ;  /* 0x0000000000017941 */ /* 0x000fea0003800000 */
.L_x_22296:
        /* <DEDUP_REMOVED lines=9> */
.L_x_22292:
        /* <DEDUP_REMOVED lines=51> */
.L_x_22300:
        /* <DEDUP_REMOVED lines=16> */
.L_x_22302:
[----:B-1----:R-:W-:Y:S02]  /*66e0*/  IMAD.MOV.U32 R38, RZ, RZ, R126 ;  /* 0x000000ffff267224 */ /* 0x002fe400078e007e */
.L_x_22303:
[----:B------:R-:W-:Y:S05]  /*66f0*/  BSYNC B1 ;  /* 0x0000000000017941 */ /* 0x000fea0003800000 */
.L_x_22301:
        /* <DEDUP_REMOVED lines=16> */
.L_x_22307:
[----:B------:R-:W-:Y:S05]  /*6800*/  BSYNC B2 ;  /* 0x0000000000027941 */ /* 0x000fea0003800000 */
.L_x_22306:
        /* <DEDUP_REMOVED lines=44> */
.L_x_22305:
[----:B------:R-:W-:Y:S05]  /*6ad0*/  BSYNC B1 ;  /* 0x0000000000017941 */ /* 0x000fea0003800000 */
.L_x_22304:
        /* <DEDUP_REMOVED lines=15> */
.L_x_22308:
        /* <DEDUP_REMOVED lines=12> */
.L_x_22311:
[----:B------:R-:W-:Y:S02]  /*6c90*/  IMAD.MOV.U32 R36, RZ, RZ, R126 ;  /* 0x000000ffff247224 */ /* 0x000fe400078e007e */
.L_x_22312:
[----:B------:R-:W-:Y:S05]  /*6ca0*/  BSYNC B1 ;  /* 0x0000000000017941 */ /* 0x000fea0003800000 */
.L_x_22310:
        /* <DEDUP_REMOVED lines=16> */
.L_x_22316:
[----:B------:R-:W-:Y:S05]  /*6db0*/  BSYNC B2 ;  /* 0x0000000000027941 */ /* 0x000fea0003800000 */
.L_x_22315:
        /* <DEDUP_REMOVED lines=44> */
.L_x_22314:
[----:B------:R-:W-:Y:S05]  /*7080*/  BSYNC B1 ;  /* 0x0000000000017941 */ /* 0x000fea0003800000 */
.L_x_22313:
        /* <DEDUP_REMOVED lines=9> */
.L_x_22309:
        /* <DEDUP_REMOVED lines=12> */
.L_x_22318:
[----:B------:R-:W-:Y:S02]  /*71e0*/  IMAD.MOV.U32 R36, RZ, RZ, R126 ;  /* 0x000000ffff247224 */ /* 0x000fe400078e007e */
.L_x_22319:
[----:B------:R-:W-:Y:S05]  /*71f0*/  BSYNC B1 ;  /* 0x0000000000017941 */ /* 0x000fea0003800000 */
.L_x_22317:
        /* <DEDUP_REMOVED lines=16> */
.L_x_22323:
[----:B------:R-:W-:Y:S05]  /*7300*/  BSYNC B2 ;  /* 0x0000000000027941 */ /* 0x000fea0003800000 */
.L_x_22322:
        /* <DEDUP_REMOVED lines=44> */
.L_x_22321:
[----:B------:R-:W-:Y:S05]  /*75d0*/  BSYNC B1 ;  /* 0x0000000000017941 */ /* 0x000fea0003800000 */
.L_x_22320:
        /* <DEDUP_REMOVED lines=14> */
.L_x_22324:
        /* <DEDUP_REMOVED lines=12> */
.L_x_22327:
[----:B------:R-:W-:Y:S02]  /*7780*/  IMAD.MOV.U32 R24, RZ, RZ, R126 ;  /* 0x000000ffff187224 */ /* 0x000fe400078e007e */
.L_x_22328:
[----:B------:R-:W-:Y:S05]  /*7790*/  BSYNC B1 ;  /* 0x0000000000017941 */ /* 0x000fea0003800000 */
.L_x_22326:
        /* <DEDUP_REMOVED lines=16> */
.L_x_22332:
[----:B------:R-:W-:Y:S05]  /*78a0*/  BSYNC B2 ;  /* 0x0000000000027941 */ /* 0x000fea0003800000 */
.L_x_22331:
        /* <DEDUP_REMOVED lines=44> */
.L_x_22330:
[----:B------:R-:W-:Y:S05]  /*7b70*/  BSYNC B1 ;  /* 0x0000000000017941 */ /* 0x000fea0003800000 */
.L_x_22329:
        /* <DEDUP_REMOVED lines=9> */
.L_x_22325:
        /* <DEDUP_REMOVED lines=12> */
.L_x_22334:
[----:B------:R-:W-:Y:S02]  /*7cd0*/  IMAD.MOV.U32 R24, RZ, RZ, R126 ;  /* 0x000000ffff187224 */ /* 0x000fe400078e007e */
.L_x_22335:
[----:B------:R-:W-:Y:S05]  /*7ce0*/  BSYNC B1 ;  /* 0x0000000000017941 */ /* 0x000fea0003800000 */
.L_x_22333:
        /* <DEDUP_REMOVED lines=16> */
.L_x_22339:
[----:B------:R-:W-:Y:S05]  /*7df0*/  BSYNC B2 ;  /* 0x0000000000027941 */ /* 0x000fea0003800000 */
.L_x_22338:
        /* <DEDUP_REMOVED lines=44> */
.L_x_22337:
[----:B------:R-:W-:Y:S05]  /*80c0*/  BSYNC B1 ;  /* 0x0000000000017941 */ /* 0x000fea0003800000 */
.L_x_22336:
        /* <DEDUP_REMOVED lines=14> */
.L_x_22340:
        /* <DEDUP_REMOVED lines=12> */
.L_x_22343:
[----:B------:R-:W-:Y:S02]  /*8270*/  MOV R24, R126 ;  /* 0x0000007e00187202 */ /* 0x000fe40000000f00 */
.L_x_22344:
[----:B------:R-:W-:Y:S05]  /*8280*/  BSYNC B1 ;  /* 0x0000000000017941 */ /* 0x000fea0003800000 */
.L_x_22342:
        /* <DEDUP_REMOVED lines=16> */
.L_x_22348:
[----:B------:R-:W-:Y:S05]  /*8390*/  BSYNC B2 ;  /* 0x0000000000027941 */ /* 0x000fea0003800000 */
.L_x_22347:
        /* <DEDUP_REMOVED lines=44> */
.L_x_22346:
[----:B------:R-:W-:Y:S05]  /*8660*/  BSYNC B1 ;  /* 0x0000000000017941 */ /* 0x000fea0003800000 */
.L_x_22345:
        /* <DEDUP_REMOVED lines=9> */
.L_x_22341:
        /* <DEDUP_REMOVED lines=12> */
.L_x_22350:
[----:B------:R-:W-:Y:S02]  /*87c0*/  MOV R24, R126 ;  /* 0x0000007e00187202 */ /* 0x000fe40000000f00 */
.L_x_22351:
[----:B------:R-:W-:Y:S05]  /*87d0*/  BSYNC B1 ;  /* 0x0000000000017941 */ /* 0x000fea0003800000 */
.L_x_22349:
        /* <DEDUP_REMOVED lines=16> */
.L_x_22355:
[----:B------:R-:W-:Y:S05]  /*88e0*/  BSYNC B2 ;  /* 0x0000000000027941 */ /* 0x000fea0003800000 */
.L_x_22354:
        /* <DEDUP_REMOVED lines=44> */
.L_x_22353:
[----:B------:R-:W-:Y:S05]  /*8bb0*/  BSYNC B1 ;  /* 0x0000000000017941 */ /* 0x000fea0003800000 */
.L_x_22352:
        /* <DEDUP_REMOVED lines=12> */
.L_x_22356:
        /* <DEDUP_REMOVED lines=12> */
.L_x_22359:
[----:B------:R-:W-:Y:S02]  /*8d40*/  IMAD.MOV.U32 R34, RZ, RZ, R126 ;  /* 0x000000ffff227224 */ /* 0x000fe400078e007e */
.L_x_22360:
[----:B------:R-:W-:Y:S05]  /*8d50*/  BSYNC B1 ;  /* 0x0000000000017941 */ /* 0x000fea0003800000 */
.L_x_22358:
        /* <DEDUP_REMOVED lines=16> */
.L_x_22364:
[----:B------:R-:W-:Y:S05]  /*8e60*/  BSYNC B2 ;  /* 0x0000000000027941 */ /* 0x000fea0003800000 */
.L_x_22363:
        /* <DEDUP_REMOVED lines=44> */
.L_x_22362:
[----:B------:R-:W-:Y:S05]  /*9130*/  BSYNC B1 ;  /* 0x0000000000017941 */ /* 0x000fea0003800000 */
.L_x_22361:
        /* <DEDUP_REMOVED lines=9> */
.L_x_22357:
        /* <DEDUP_REMOVED lines=12> */
.L_x_22366:
[----:B------:R-:W-:Y:S02]  /*9290*/  IMAD.MOV.U32 R34, RZ, RZ, R126 ;  /* 0x000000ffff227224 */ /* 0x000fe400078e007e */
.L_x_22367:
[----:B------:R-:W-:Y:S05]  /*92a0*/  BSYNC B1 ;  /* 0x0000000000017941 */ /* 0x000fea0003800000 */
.L_x_22365:
        /* <DEDUP_REMOVED lines=16> */
.L_x_22371:
[----:B------:R-:W-:Y:S05]  /*93b0*/  BSYNC B2 ;  /* 0x0000000000027941 */ /* 0x000fea0003800000 */
.L_x_22370:
        /* <DEDUP_REMOVED lines=44> */
.L_x_22369:
[----:B------:R-:W-:Y:S05]  /*9680*/  BSYNC B1 ;  /* 0x0000000000017941 */ /* 0x000fea0003800000 */
.L_x_22368:
        /* <DEDUP_REMOVED lines=12> */
.L_x_22372:
        /* <DEDUP_REMOVED lines=12> */
.L_x_22375:
[----:B------:R-:W-:Y:S02]  /*9810*/  IMAD.MOV.U32 R34, RZ, RZ, R126 ;  /* 0x000000ffff227224 */ /* 0x000fe400078e007e */
.L_x_22376:
[----:B------:R-:W-:Y:S05]  /*9820*/  BSYNC B1 ;  /* 0x0000000000017941 */ /* 0x000fea0003800000 */
.L_x_22374:
        /* <DEDUP_REMOVED lines=16> */
.L_x_22380:
[----:B------:R-:W-:Y:S05]  /*9930*/  BSYNC B2 ;  /* 0x0000000000027941 */ /* 0x000fea0003800000 */
.L_x_22379:
        /* <DEDUP_REMOVED lines=44> */
.L_x_22378:
[----:B------:R-:W-:Y:S05]  /*9c00*/  BSYNC B1 ;  /* 0x0000000000017941 */ /* 0x000fea0003800000 */
.L_x_22377:
        /* <DEDUP_REMOVED lines=9> */
.L_x_22373:
        /* <DEDUP_REMOVED lines=12> */
.L_x_22382:
[----:B------:R-:W-:Y:S02]  /*9d60*/  IMAD.MOV.U32 R34, RZ, RZ, R126 ;  /* 0x000000ffff227224 */ /* 0x000fe400078e007e */
.L_x_22383:
[----:B------:R-:W-:Y:S05]  /*9d70*/  BSYNC B1 ;  /* 0x0000000000017941 */ /* 0x000fea0003800000 */
.L_x_22381:
        /* <DEDUP_REMOVED lines=16> */
.L_x_22387:
[----:B------:R-:W-:Y:S05]  /*9e80*/  BSYNC B2 ;  /* 0x0000000000027941 */ /* 0x000fea0003800000 */
.L_x_22386:
        /* <DEDUP_REMOVED lines=44> */
.L_x_22385:
[----:B------:R-:W-:Y:S05]  /*a150*/  BSYNC B1 ;  /* 0x0000000000017941 */ /* 0x000fea0003800000 */
.L_x_22384:
        /* <DEDUP_REMOVED lines=12> */
.L_x_22388:
        /* <DEDUP_REMOVED lines=12> */
.L_x_22391:
[----:B------:R-:W-:Y:S02]  /*a2e0*/  IMAD.MOV.U32 R26, RZ, RZ, R126 ;  /* 0x000000ffff1a7224 */ /* 0x000fe400078e007e */
.L_x_22392:
[----:B------:R-:W-:Y:S05]  /*a2f0*/  BSYNC B1 ;  /* 0x0000000000017941 */ /* 0x000fea0003800000 */
.L_x_22390:
        /* <DEDUP_REMOVED lines=16> */
.L_x_22396:
[----:B------:R-:W-:Y:S05]  /*a400*/  BSYNC B2 ;  /* 0x0000000000027941 */ /* 0x000fea0003800000 */
.L_x_22395:
        /* <DEDUP_REMOVED lines=44> */
.L_x_22394:
[----:B------:R-:W-:Y:S05]  /*a6d0*/  BSYNC B1 ;  /* 0x0000000000017941 */ /* 0x000fea0003800000 */
.L_x_22393:
        /* <DEDUP_REMOVED lines=9> */
.L_x_22389:
        /* <DEDUP_REMOVED lines=12> */
.L_x_22398:
[----:B------:R-:W-:Y:S02]  /*a830*/  IMAD.MOV.U32 R26, RZ, RZ, R126 ;  /* 0x000000ffff1a7224 */ /* 0x000fe400078e007e */
.L_x_22399:
[----:B------:R-:W-:Y:S05]  /*a840*/  BSYNC B1 ;  /* 0x0000000000017941 */ /* 0x000fea0003800000 */
.L_x_22397:
        /* <DEDUP_REMOVED lines=16> */
.L_x_22403:
[----:B------:R-:W-:Y:S05]  /*a950*/  BSYNC B2 ;  /* 0x0000000000027941 */ /* 0x000fea0003800000 */
.L_x_22402:
        /* <DEDUP_REMOVED lines=44> */
.L_x_22401:
[----:B------:R-:W-:Y:S05]  /*ac20*/  BSYNC B1 ;  /* 0x0000000000017941 */ /* 0x000fea0003800000 */
.L_x_22400:
        /* <DEDUP_REMOVED lines=12> */
.L_x_22404:
        /* <DEDUP_REMOVED lines=12> */
.L_x_22407:
[----:B------:R-:W-:Y:S02]  /*adb0*/  IMAD.MOV.U32 R26, RZ, RZ, R126 ;  /* 0x000000ffff1a7224 */ /* 0x000fe400078e007e */
.L_x_22408:
[----:B------:R-:W-:Y:S05]  /*adc0*/  BSYNC B1 ;  /* 0x0000000000017941 */ /* 0x000fea0003800000 */
.L_x_22406:
        /* <DEDUP_REMOVED lines=16> */
.L_x_22412:
[----:B------:R-:W-:Y:S05]  /*aed0*/  BSYNC B2 ;  /* 0x0000000000027941 */ /* 0x000fea0003800000 */
.L_x_22411:
        /* <DEDUP_REMOVED lines=44> */
.L_x_22410:
[----:B------:R-:W-:Y:S05]  /*b1a0*/  BSYNC B1 ;  /* 0x0000000000017941 */ /* 0x000fea0003800000 */
.L_x_22409:
        /* <DEDUP_REMOVED lines=9> */
.L_x_22405:
        /* <DEDUP_REMOVED lines=12> */
.L_x_22414:
[----:B------:R-:W-:Y:S02]  /*b300*/  IMAD.MOV.U32 R26, RZ, RZ, R126 ;  /* 0x000000ffff1a7224 */ /* 0x000fe400078e007e */
.L_x_22415:
[----:B------:R-:W-:Y:S05]  /*b310*/  BSYNC B1 ;  /* 0x0000000000017941 */ /* 0x000fea0003800000 */
.L_x_22413:
        /* <DEDUP_REMOVED lines=16> */
.L_x_22419:
[----:B------:R-:W-:Y:S05]  /*b420*/  BSYNC B2 ;  /* 0x0000000000027941 */ /* 0x000fea0003800000 */
.L_x_22418:
        /* <DEDUP_REMOVED lines=44> */
.L_x_22417:
[----:B------:R-:W-:Y:S05]  /*b6f0*/  BSYNC B1 ;  /* 0x0000000000017941 */ /* 0x000fea0003800000 */
.L_x_22416:
        /* <DEDUP_REMOVED lines=13> */
.L_x_22420:
        /* <DEDUP_REMOVED lines=12> */
.L_x_22423:
[----:B------:R-:W-:Y:S02]  /*b890*/  MOV R32, R126 ;  /* 0x0000007e00207202 */ /* 0x000fe40000000f00 */
.L_x_22424:
[----:B------:R-:W-:Y:S05]  /*b8a0*/  BSYNC B1 ;  /* 0x0000000000017941 */ /* 0x000fea0003800000 */
.L_x_22422:
        /* <DEDUP_REMOVED lines=18> */
.L_x_22428:
[----:B------:R-:W-:Y:S05]  /*b9d0*/  BSYNC B2 ;  /* 0x0000000000027941 */ /* 0x000fea0003800000 */
.L_x_22427:
        /* <DEDUP_REMOVED lines=44> */
.L_x_22426:
[----:B------:R-:W-:Y:S05]  /*bca0*/  BSYNC B1 ;  /* 0x0000000000017941 */ /* 0x000fea0003800000 */
.L_x_22425:
        /* <DEDUP_REMOVED lines=9> */
.L_x_22421:
        /* <DEDUP_REMOVED lines=49> */
.L_x_22429:
        /* <DEDUP_REMOVED lines=16> */
.L_x_22431:
[----:B-1----:R-:W-:Y:S02]  /*c150*/  IMAD.MOV.U32 R37, RZ, RZ, R126 ;  /* 0x000000ffff257224 */ /* 0x002fe400078e007e */
.L_x_22432:
[----:B------:R-:W-:Y:S05]  /*c160*/  BSYNC B1 ;  /* 0x0000000000017941 */ /* 0x000fea0003800000 */
.L_x_22430:
        /* <DEDUP_REMOVED lines=16> */
.L_x_22436:
[----:B------:R-:W-:Y:S05]  /*c270*/  BSYNC B2 ;  /* 0x0000000000027941 */ /* 0x000fea0003800000 */
.L_x_22435:
        /* <DEDUP_REMOVED lines=44> */
.L_x_22434:
[----:B------:R-:W-:Y:S05]  /*c540*/  BSYNC B1 ;  /* 0x0000000000017941 */ /* 0x000fea0003800000 */
.L_x_22433:
        /* <DEDUP_REMOVED lines=15> */
.L_x_22437:
        /* <DEDUP_REMOVED lines=12> */
.L_x_22440:
[----:B------:R-:W-:Y:S02]  /*c700*/  IMAD.MOV.U32 R36, RZ, RZ, R126 ;  /* 0x000000ffff247224 */ /* 0x000fe400078e007e */
.L_x_22441:
[----:B------:R-:W-:Y:S05]  /*c710*/  BSYNC B1 ;  /* 0x0000000000017941 */ /* 0x000fea0003800000 */
.L_x_22439:
        /* <DEDUP_REMOVED lines=16> */
.L_x_22445:
[----:B------:R-:W-:Y:S05]  /*c820*/  BSYNC B2 ;  /* 0x0000000000027941 */ /* 0x000fea0003800000 */
.L_x_22444:
        /* <DEDUP_REMOVED lines=44> */
.L_x_22443:
[----:B------:R-:W-:Y:S05]  /*caf0*/  BSYNC B1 ;  /* 0x0000000000017941 */ /* 0x000fea0003800000 */
.L_x_22442:
        /* <DEDUP_REMOVED lines=9> */
.L_x_22438:
        /* <DEDUP_REMOVED lines=12> */
.L_x_22447:
[----:B------:R-:W-:Y:S02]  /*cc50*/  IMAD.MOV.U32 R36, RZ, RZ, R126 ;  /* 0x000000ffff247224 */ /* 0x000fe400078e007e */
.L_x_22448:
[----:B------:R-:W-:Y:S05]  /*cc60*/  BSYNC B1 ;  /* 0x0000000000017941 */ /* 0x000fea0003800000 */
.L_x_22446:
        /* <DEDUP_REMOVED lines=16> */
.L_x_22452:
[----:B------:R-:W-:Y:S05]  /*cd70*/  BSYNC B2 ;  /* 0x0000000000027941 */ /* 0x000fea0003800000 */
.L_x_22451:
        /* <DEDUP_REMOVED lines=44> */
.L_x_22450:
[----:B------:R-:W-:Y:S05]  /*d040*/  BSYNC B1 ;  /* 0x0000000000017941 */ /* 0x000fea0003800000 */
.L_x_22449:
        /* <DEDUP_REMOVED lines=14> */
.L_x_22453:
        /* <DEDUP_REMOVED lines=12> */
.L_x_22456:
[----:B------:R-:W-:Y:S02]  /*d1f0*/  MOV R24, R126 ;  /* 0x0000007e00187202 */ /* 0x000fe40000000f00 */
.L_x_22457:
[----:B------:R-:W-:Y:S05]  /*d200*/  BSYNC B1 ;  /* 0x0000000000017941 */ /* 0x000fea0003800000 */
.L_x_22455:
        /* <DEDUP_REMOVED lines=16> */
.L_x_22461:
[----:B------:R-:W-:Y:S05]  /*d310*/  BSYNC B2 ;  /* 0x0000000000027941 */ /* 0x000fea0003800000 */
.L_x_22460:
        /* <DEDUP_REMOVED lines=44> */
.L_x_22459:
[----:B------:R-:W-:Y:S05]  /*d5e0*/  BSYNC B1 ;  /* 0x0000000000017941 */ /* 0x000fea0003800000 */
.L_x_22458:
        /* <DEDUP_REMOVED lines=9> */
.L_x_22454:
        /* <DEDUP_REMOVED lines=12> */
.L_x_22463:
[----:B------:R-:W-:Y:S02]  /*d740*/  MOV R24, R126 ;  /* 0x0000007e00187202 */ /* 0x000fe40000000f00 */
.L_x_22464:
[----:B------:R-:W-:Y:S05]  /*d750*/  BSYNC B1 ;  /* 0x0000000000017941 */ /* 0x000fea0003800000 */
.L_x_22462:
        /* <DEDUP_REMOVED lines=16> */
.L_x_22468:
[----:B------:R-:W-:Y:S05]  /*d860*/  BSYNC B2 ;  /* 0x0000000000027941 */ /* 0x000fea0003800000 */
.L_x_22467:
        /* <DEDUP_REMOVED lines=44> */
.L_x_22466:
[----:B------:R-:W-:Y:S05]  /*db30*/  BSYNC B1 ;  /* 0x0000000000017941 */ /* 0x000fea0003800000 */
.L_x_22465:
        /* <DEDUP_REMOVED lines=14> */
.L_x_22469:
        /* <DEDUP_REMOVED lines=12> */
.L_x_22472:
[----:B------:R-:W-:Y:S02]  /*dce0*/  IMAD.MOV.U32 R24, RZ, RZ, R126 ;  /* 0x000000ffff187224 */ /* 0x000fe400078e007e */
.L_x_22473:
[----:B------:R-:W-:Y:S05]  /*dcf0*/  BSYNC B1 ;  /* 0x0000000000017941 */ /* 0x000fea0003800000 */
.L_x_22471:
        /* <DEDUP_REMOVED lines=16> */
.L_x_22477:
[----:B------:R-:W-:Y:S05]  /*de00*/  BSYNC B2 ;  /* 0x0000000000027941 */ /* 0x000fea0003800000 */
.L_x_22476:
        /* <DEDUP_REMOVED lines=44> */
.L_x_22475:
[----:B------:R-:W-:Y:S05]  /*e0d0*/  BSYNC B1 ;  /* 0x0000000000017941 */ /* 0x000fea0003800000 */
.L_x_22474:
        /* <DEDUP_REMOVED lines=9> */
.L_x_22470:
        /* <DEDUP_REMOVED lines=12> */
.L_x_22479:
[----:B------:R-:W-:Y:S02]  /*e230*/  IMAD.MOV.U32 R24, RZ, RZ, R126 ;  /* 0x000000ffff187224 */ /* 0x000fe400078e007e */
.L_x_22480:
[----:B------:R-:W-:Y:S05]  /*e240*/  BSYNC B1 ;  /* 0x0000000000017941 */ /* 0x000fea0003800000 */
.L_x_22478:
        /* <DEDUP_REMOVED lines=16> */
.L_x_22484:
[----:B------:R-:W-:Y:S05]  /*e350*/  BSYNC B2 ;  /* 0x0000000000027941 */ /* 0x000fea0003800000 */
.L_x_22483:
        /* <DEDUP_REMOVED lines=44> */
.L_x_22482:
[----:B------:R-:W-:Y:S05]  /*e620*/  BSYNC B1 ;  /* 0x0000000000017941 */ /* 0x000fea0003800000 */
.L_x_22481:
        /* <DEDUP_REMOVED lines=12> */
.L_x_22485:
        /* <DEDUP_REMOVED lines=12> */
.L_x_22488:
[----:B------:R-:W-:Y:S02]  /*e7b0*/  IMAD.MOV.U32 R34, RZ, RZ, R126 ;  /* 0x000000ffff227224 */ /* 0x000fe400078e007e */
.L_x_22489:
[----:B------:R-:W-:Y:S05]  /*e7c0*/  BSYNC B1 ;  /* 0x0000000000017941 */ /* 0x000fea0003800000 */
.L_x_22487:
        /* <DEDUP_REMOVED lines=16> */
.L_x_22493:
[----:B------:R-:W-:Y:S05]  /*e8d0*/  BSYNC B2 ;  /* 0x0000000000027941 */ /* 0x000fea0003800000 */
.L_x_22492:
        /* <DEDUP_REMOVED lines=44> */
.L_x_22491:
[----:B------:R-:W-:Y:S05]  /*eba0*/  BSYNC B1 ;  /* 0x0000000000017941 */ /* 0x000fea0003800000 */
.L_x_22490:
        /* <DEDUP_REMOVED lines=9> */
.L_x_22486:
        /* <DEDUP_REMOVED lines=12> */
.L_x_22495:
[----:B------:R-:W-:Y:S02]  /*ed00*/  IMAD.MOV.U32 R34, RZ, RZ, R126 ;  /* 0x000000ffff227224 */ /* 0x000fe400078e007e */
.L_x_22496:
[----:B------:R-:W-:Y:S05]  /*ed10*/  BSYNC B1 ;  /* 0x0000000000017941 */ /* 0x000fea0003800000 */
.L_x_22494:
        /* <DEDUP_REMOVED lines=16> */
.L_x_22500:
[----:B------:R-:W-:Y:S05]  /*ee20*/  BSYNC B2 ;  /* 0x0000000000027941 */ /* 0x000fea0003800000 */
.L_x_22499:
        /* <DEDUP_REMOVED lines=44> */
.L_x_22498:
[----:B------:R-:W-:Y:S05]  /*f0f0*/  BSYNC B1 ;  /* 0x0000000000017941 */ /* 0x000fea0003800000 */
.L_x_22497:
        /* <DEDUP_REMOVED lines=12> */
.L_x_22501:
        /* <DEDUP_REMOVED lines=12> */
.L_x_22504:
[----:B------:R-:W-:Y:S02]  /*f280*/  IMAD.MOV.U32 R34, RZ, RZ, R126 ;  /* 0x000000ffff227224 */ /* 0x000fe400078e007e */
.L_x_22505:
[----:B------:R-:W-:Y:S05]  /*f290*/  BSYNC B1 ;  /* 0x0000000000017941 */ /* 0x000fea0003800000 */
.L_x_22503:
        /* <DEDUP_REMOVED lines=16> */
.L_x_22509:
[----:B------:R-:W-:Y:S05]  /*f3a0*/  BSYNC B2 ;  /* 0x0000000000027941 */ /* 0x000fea0003800000 */
.L_x_22508:
        /* <DEDUP_REMOVED lines=44> */
.L_x_22507:
[----:B------:R-:W-:Y:S05]  /*f670*/  BSYNC B1 ;  /* 0x0000000000017941 */ /* 0x000fea0003800000 */
.L_x_22506:
        /* <DEDUP_REMOVED lines=9> */
.L_x_22502:
        /* <DEDUP_REMOVED lines=12> */
.L_x_22511:
[----:B------:R-:W-:Y:S02]  /*f7d0*/  IMAD.MOV.U32 R34, RZ, RZ, R126 ;  /* 0x000000ffff227224 */ /* 0x000fe400078e007e */
.L_x_22512:
[----:B------:R-:W-:Y:S05]  /*f7e0*/  BSYNC B1 ;  /* 0x0000000000017941 */ /* 0x000fea0003800000 */
.L_x_22510:
        /* <DEDUP_REMOVED lines=16> */
.L_x_22516:
[----:B------:R-:W-:Y:S05]  /*f8f0*/  BSYNC B2 ;  /* 0x0000000000027941 */ /* 0x000fea0003800000 */
.L_x_22515:
        /* <DEDUP_REMOVED lines=44> */
.L_x_22514:
[----:B------:R-:W-:Y:S05]  /*fbc0*/  BSYNC B1 ;  /* 0x0000000000017941 */ /* 0x000fea0003800000 */
.L_x_22513:
        /* <DEDUP_REMOVED lines=12> */
.L_x_22517:
        /* <DEDUP_REMOVED lines=12> */
.L_x_22520:
[----:B------:R-:W-:Y:S02]  /*fd50*/  IMAD.MOV.U32 R26, RZ, RZ, R126 ;  /* 0x000000ffff1a7224 */ /* 0x000fe400078e007e */
.L_x_22521:
[----:B------:R-:W-:Y:S05]  /*fd60*/  BSYNC B1 ;  /* 0x0000000000017941 */ /* 0x000fea0003800000 */
.L_x_22519:
        /* <DEDUP_REMOVED lines=16> */
.L_x_22525:
[----:B------:R-:W-:Y:S05]  /*fe70*/  BSYNC B2 ;  /* 0x0000000000027941 */ /* 0x000fea0003800000 */
.L_x_22524:
        /* <DEDUP_REMOVED lines=44> */
.L_x_22523:
[----:B------:R-:W-:Y:S05]  /*10140*/  BSYNC B1 ;  /* 0x0000000000017941 */ /* 0x000fea0003800000 */
.L_x_22522:
        /* <DEDUP_REMOVED lines=9> */
.L_x_22518:
        /* <DEDUP_REMOVED lines=12> */
.L_x_22527:
[----:B------:R-:W-:Y:S02]  /*102a0*/  IMAD.MOV.U32 R26, RZ, RZ, R126 ;  /* 0x000000ffff1a7224 */ /* 0x000fe400078e007e */
.L_x_22528:
[----:B------:R-:W-:Y:S05]  /*102b0*/  BSYNC B1 ;  /* 0x0000000000017941 */ /* 0x000fea0003800000 */
.L_x_22526:
        /* <DEDUP_REMOVED lines=16> */
.L_x_22532:
[----:B------:R-:W-:Y:S05]  /*103c0*/  BSYNC B2 ;  /* 0x0000000000027941 */ /* 0x000fea0003800000 */
.L_x_22531:
        /* <DEDUP_REMOVED lines=44> */
.L_x_22530:
[----:B------:R-:W-:Y:S05]  /*10690*/  BSYNC B1 ;  /* 0x0000000000017941 */ /* 0x000fea0003800000 */
.L_x_22529:
        /* <DEDUP_REMOVED lines=12> */
.L_x_22533:
        /* <DEDUP_REMOVED lines=12> */
.L_x_22536:
[----:B------:R-:W-:Y:S02]  /*10820*/  MOV R26, R126 ;  /* 0x0000007e001a7202 */ /* 0x000fe40000000f00 */
.L_x_22537:
[----:B------:R-:W-:Y:S05]  /*10830*/  BSYNC B1 ;  /* 0x0000000000017941 */ /* 0x000fea0003800000 */
.L_x_22535:
        /* <DEDUP_REMOVED lines=16> */
.L_x_22541:
[----:B------:R-:W-:Y:S05]  /*10940*/  BSYNC B2 ;  /* 0x0000000000027941 */ /* 0x000fea0003800000 */
.L_x_22540:
        /* <DEDUP_REMOVED lines=44> */
.L_x_22539:
[----:B------:R-:W-:Y:S05]  /*10c10*/  BSYNC B1 ;  /* 0x0000000000017941 */ /* 0x000fea0003800000 */
.L_x_22538:
        /* <DEDUP_REMOVED lines=9> */
.L_x_22534:
        /* <DEDUP_REMOVED lines=12> */
.L_x_22543:
[----:B------:R-:W-:Y:S02]  /*10d70*/  MOV R26, R126 ;  /* 0x0000007e001a7202 */ /* 0x000fe40000000f00 */
.L_x_22544:
[----:B------:R-:W-:Y:S05]  /*10d80*/  BSYNC B1 ;  /* 0x0000000000017941 */ /* 0x000fea0003800000 */
.L_x_22542:
        /* <DEDUP_REMOVED lines=16> */
.L_x_22548:
[----:B------:R-:W-:Y:S05]  /*10e90*/  BSYNC B2 ;  /* 0x0000000000027941 */ /* 0x000fea0003800000 */
.L_x_22547:
        /* <DEDUP_REMOVED lines=44> */
.L_x_22546:
[----:B------:R-:W-:Y:S05]  /*11160*/  BSYNC B1 ;  /* 0x0000000000017941 */ /* 0x000fea0003800000 */
.L_x_22545:
        /* <DEDUP_REMOVED lines=13> */
.L_x_22549:
        /* <DEDUP_REMOVED lines=12> */
.L_x_22552:
[----:B------:R-:W-:Y:S02]  /*11300*/  IMAD.MOV.U32 R32, RZ, RZ, R126 ;  /* 0x000000ffff207224 */ /* 0x000fe400078e007e */
.L_x_22553:
[----:B------:R-:W-:Y:S05]  /*11310*/  BSYNC B1 ;  /* 0x0000000000017941 */ /* 0x000fea0003800000 */
.L_x_22551:
        /* <DEDUP_REMOVED lines=18> */
.L_x_22557:
[----:B------:R-:W-:Y:S05]  /*11440*/  BSYNC B2 ;  /* 0x0000000000027941 */ /* 0x000fea0003800000 */
.L_x_22556:
        /* <DEDUP_REMOVED lines=44> */
.L_x_22555:
[----:B------:R-:W-:Y:S05]  /*11710*/  BSYNC B1 ;  /* 0x0000000000017941 */ /* 0x000fea0003800000 */
.L_x_22554:
        /* <DEDUP_REMOVED lines=9> */
.L_x_22550:
        /* <DEDUP_REMOVED lines=49> */
.L_x_22558:
        /* <DEDUP_REMOVED lines=16> */
.L_x_22560:
[----:B-1----:R-:W-:Y:S02]  /*11bc0*/  IMAD.MOV.U32 R93, RZ, RZ, R126 ;  /* 0x000000ffff5d7224 */ /* 0x002fe400078e007e */
.L_x_22561:
[----:B------:R-:W-:Y:S05]  /*11bd0*/  BSYNC B1 ;  /* 0x0000000000017941 */ /* 0x000fea0003800000 */
.L_x_22559:
        /* <DEDUP_REMOVED lines=16> */
.L_x_22565:
[----:B------:R-:W-:Y:S05]  /*11ce0*/  BSYNC B2 ;  /* 0x0000000000027941 */ /* 0x000fea0003800000 */
.L_x_22564:
        /* <DEDUP_REMOVED lines=44> */
.L_x_22563:
[----:B------:R-:W-:Y:S05]  /*11fb0*/  BSYNC B1 ;  /* 0x0000000000017941 */ /* 0x000fea0003800000 */
.L_x_22562:
        /* <DEDUP_REMOVED lines=15> */
.L_x_22566:
        /* <DEDUP_REMOVED lines=12> */
.L_x_22569:
[----:B------:R-:W-:Y:S02]  /*12170*/  MOV R33, R126 ;  /* 0x0000007e00217202 */ /* 0x000fe40000000f00 */
.L_x_22570:
[----:B------:R-:W-:Y:S05]  /*12180*/  BSYNC B1 ;  /* 0x0000000000017941 */ /* 0x000fea0003800000 */
.L_x_22568:
        /* <DEDUP_REMOVED lines=16> */
.L_x_22574:
[----:B------:R-:W-:Y:S05]  /*12290*/  BSYNC B2 ;  /* 0x0000000000027941 */ /* 0x000fea0003800000 */
.L_x_22573:
        /* <DEDUP_REMOVED lines=44> */
.L_x_22572:
[----:B------:R-:W-:Y:S05]  /*12560*/  BSYNC B1 ;  /* 0x0000000000017941 */ /* 0x000fea0003800000 */
.L_x_22571:
        /* <DEDUP_REMOVED lines=9> */
.L_x_22567:
        /* <DEDUP_REMOVED lines=12> */
.L_x_22576:
[----:B------:R-:W-:Y:S02]  /*126c0*/  MOV R94, R126 ;  /* 0x0000007e005e7202 */ /* 0x000fe40000000f00 */
.L_x_22577:
[----:B------:R-:W-:Y:S05]  /*126d0*/  BSYNC B1 ;  /* 0x0000000000017941 */ /* 0x000fea0003800000 */
.L_x_22575:
        /* <DEDUP_REMOVED lines=16> */
.L_x_22581:
[----:B------:R-:W-:Y:S05]  /*127e0*/  BSYNC B2 ;  /* 0x0000000000027941 */ /* 0x000fea0003800000 */
.L_x_22580:
        /* <DEDUP_REMOVED lines=44> */
.L_x_22579:
[----:B------:R-:W-:Y:S05]  /*12ab0*/  BSYNC B1 ;  /* 0x0000000000017941 */ /* 0x000fea0003800000 */
.L_x_22578:
        /* <DEDUP_REMOVED lines=14> */
.L_x_22582:
        /* <DEDUP_REMOVED lines=12> */
.L_x_22585:
[----:B------:R-:W-:Y:S02]  /*12c60*/  IMAD.MOV.U32 R24, RZ, RZ, R126 ;  /* 0x000000ffff187224 */ /* 0x000fe400078e007e */
.L_x_22586:
[----:B------:R-:W-:Y:S05]  /*12c70*/  BSYNC B1 ;  /* 0x0000000000017941 */ /* 0x000fea0003800000 */
.L_x_22584:
        /* <DEDUP_REMOVED lines=16> */
.L_x_22590:
[----:B------:R-:W-:Y:S05]  /*12d80*/  BSYNC B2 ;  /* 0x0000000000027941 */ /* 0x000fea0003800000 */
.L_x_22589:
        /* <DEDUP_REMOVED lines=44> */
.L_x_22588:
[----:B------:R-:W-:Y:S05]  /*13050*/  BSYNC B1 ;  /* 0x0000000000017941 */ /* 0x000fea0003800000 */
.L_x_22587:
        /* <DEDUP_REMOVED lines=9> */
.L_x_22583:
        /* <DEDUP_REMOVED lines=12> */
.L_x_22592:
[----:B------:R-:W-:Y:S02]  /*131b0*/  IMAD.MOV.U32 R24, RZ, RZ, R126 ;  /* 0x000000ffff187224 */ /* 0x000fe400078e007e */
.L_x_22593:
[----:B------:R-:W-:Y:S05]  /*131c0*/  BSYNC B1 ;  /* 0x0000000000017941 */ /* 0x000fea0003800000 */
.L_x_22591:
        /* <DEDUP_REMOVED lines=16> */
.L_x_22597:
[----:B------:R-:W-:Y:S05]  /*132d0*/  BSYNC B2 ;  /* 0x0000000000027941 */ /* 0x000fea0003800000 */
.L_x_22596:
        /* <DEDUP_REMOVED lines=44> */
.L_x_22595:
[----:B------:R-:W-:Y:S05]  /*135a0*/  BSYNC B1 ;  /* 0x0000000000017941 */ /* 0x000fea0003800000 */
.L_x_22594:
        /* <DEDUP_REMOVED lines=14> */
.L_x_22598:
        /* <DEDUP_REMOVED lines=12> */
.L_x_22601:
[----:B------:R-:W-:Y:S02]  /*13750*/  IMAD.MOV.U32 R24, RZ, RZ, R126 ;  /* 0x000000ffff187224 */ /* 0x000fe400078e007e */
.L_x_22602:
[----:B------:R-:W-:Y:S05]  /*13760*/  BSYNC B1 ;  /* 0x0000000000017941 */ /* 0x000fea0003800000 */
.L_x_22600:
        /* <DEDUP_REMOVED lines=16> */
.L_x_22606:
[----:B------:R-:W-:Y:S05]  /*13870*/  BSYNC B2 ;  /* 0x0000000000027941 */ /* 0x000fea0003800000 */
.L_x_22605:
        /* <DEDUP_REMOVED lines=44> */
.L_x_22604:
[----:B------:R-:W-:Y:S05]  /*13b40*/  BSYNC B1 ;  /* 0x0000000000017941 */ /* 0x000fea0003800000 */
.L_x_22603:
        /* <DEDUP_REMOVED lines=9> */
.L_x_22599:
        /* <DEDUP_REMOVED lines=12> */
.L_x_22608:
[----:B------:R-:W-:Y:S02]  /*13ca0*/  IMAD.MOV.U32 R24, RZ, RZ, R126 ;  /* 0x000000ffff187224 */ /* 0x000fe400078e007e */
.L_x_22609:
[----:B------:R-:W-:Y:S05]  /*13cb0*/  BSYNC B1 ;  /* 0x0000000000017941 */ /* 0x000fea0003800000 */
.L_x_22607:
        /* <DEDUP_REMOVED lines=16> */
.L_x_22613:
[----:B------:R-:W-:Y:S05]  /*13dc0*/  BSYNC B2 ;  /* 0x0000000000027941 */ /* 0x000fea0003800000 */
.L_x_22612:
        /* <DEDUP_REMOVED lines=44> */
.L_x_22611:
[----:B------:R-:W-:Y:S05]  /*14090*/  BSYNC B1 ;  /* 0x0000000000017941 */ /* 0x000fea0003800000 */
.L_x_22610:
        /* <DEDUP_REMOVED lines=12> */
.L_x_22614:
        /* <DEDUP_REMOVED lines=12> */
.L_x_22617:
[----:B------:R-:W-:Y:S02]  /*14220*/  IMAD.MOV.U32 R94, RZ, RZ, R126 ;  /* 0x000000ffff5e7224 */ /* 0x000fe400078e007e */
.L_x_22618:
[----:B------:R-:W-:Y:S05]  /*14230*/  BSYNC B1 ;  /* 0x0000000000017941 */ /* 0x000fea0003800000 */
.L_x_22616:
        /* <DEDUP_REMOVED lines=16> */
.L_x_22622:
[----:B------:R-:W-:Y:S05]  /*14340*/  BSYNC B2 ;  /* 0x0000000000027941 */ /* 0x000fea0003800000 */
.L_x_22621:
        /* <DEDUP_REMOVED lines=44> */
.L_x_22620:
[----:B------:R-:W-:Y:S05]  /*14610*/  BSYNC B1 ;  /* 0x0000000000017941 */ /* 0x000fea0003800000 */
.L_x_22619:
        /* <DEDUP_REMOVED lines=9> */
.L_x_22615:
        /* <DEDUP_REMOVED lines=12> */
.L_x_22624:
[----:B------:R-:W-:Y:S02]  /*14770*/  IMAD.MOV.U32 R94, RZ, RZ, R126 ;  /* 0x000000ffff5e7224 */ /* 0x000fe400078e007e */
.L_x_22625:
[----:B------:R-:W-:Y:S05]  /*14780*/  BSYNC B1 ;  /* 0x0000000000017941 */ /* 0x000fea0003800000 */
.L_x_22623:
        /* <DEDUP_REMOVED lines=16> */
.L_x_22629:
[----:B------:R-:W-:Y:S05]  /*14890*/  BSYNC B2 ;  /* 0x0000000000027941 */ /* 0x000fea0003800000 */
.L_x_22628:
        /* <DEDUP_REMOVED lines=44> */
.L_x_22627:
[----:B------:R-:W-:Y:S05]  /*14b60*/  BSYNC B1 ;  /* 0x0000000000017941 */ /* 0x000fea0003800000 */
.L_x_22626:
        /* <DEDUP_REMOVED lines=12> */
.L_x_22630:
        /* <DEDUP_REMOVED lines=12> */
.L_x_22633:
[----:B------:R-:W-:Y:S02]  /*14cf0*/  IMAD.MOV.U32 R29, RZ, RZ, R126 ;  /* 0x000000ffff1d7224 */ /* 0x000fe400078e007e */
.L_x_22634:
[----:B------:R-:W-:Y:S05]  /*14d00*/  BSYNC B1 ;  /* 0x0000000000017941 */ /* 0x000fea0003800000 */
.L_x_22632:
        /* <DEDUP_REMOVED lines=16> */
.L_x_22638:
[----:B------:R-:W-:Y:S05]  /*14e10*/  BSYNC B2 ;  /* 0x0000000000027941 */ /* 0x000fea0003800000 */
.L_x_22637:
        /* <DEDUP_REMOVED lines=44> */
.L_x_22636:
[----:B------:R-:W-:Y:S05]  /*150e0*/  BSYNC B1 ;  /* 0x0000000000017941 */ /* 0x000fea0003800000 */
.L_x_22635:
        /* <DEDUP_REMOVED lines=9> */
.L_x_22631:
        /* <DEDUP_REMOVED lines=12> */
.L_x_22640:
[----:B------:R-:W-:Y:S02]  /*15240*/  IMAD.MOV.U32 R133, RZ, RZ, R126 ;  /* 0x000000ffff857224 */ /* 0x000fe400078e007e */
.L_x_22641:
[----:B------:R-:W-:Y:S05]  /*15250*/  BSYNC B1 ;  /* 0x0000000000017941 */ /* 0x000fea0003800000 */
.L_x_22639:
        /* <DEDUP_REMOVED lines=16> */
.L_x_22645:
[----:B------:R-:W-:Y:S05]  /*15360*/  BSYNC B2 ;  /* 0x0000000000027941 */ /* 0x000fea0003800000 */
.L_x_22644:
        /* <DEDUP_REMOVED lines=44> */
.L_x_22643:
[----:B------:R-:W-:Y:S05]  /*15630*/  BSYNC B1 ;  /* 0x0000000000017941 */ /* 0x000fea0003800000 */
.L_x_22642:
        /* <DEDUP_REMOVED lines=12> */
.L_x_22646:
        /* <DEDUP_REMOVED lines=12> */
.L_x_22649:
[----:B------:R-:W-:Y:S02]  /*157c0*/  MOV R26, R126 ;  /* 0x0000007e001a7202 */ /* 0x000fe40000000f00 */
.L_x_22650:
[----:B------:R-:W-:Y:S05]  /*157d0*/  BSYNC B1 ;  /* 0x0000000000017941 */ /* 0x000fea0003800000 */
.L_x_22648:
        /* <DEDUP_REMOVED lines=16> */
.L_x_22654:
[----:B------:R-:W-:Y:S05]  /*158e0*/  BSYNC B2 ;  /* 0x0000000000027941 */ /* 0x000fea0003800000 */
.L_x_22653:
        /* <DEDUP_REMOVED lines=44> */
.L_x_22652:
[----:B------:R-:W-:Y:S05]  /*15bb0*/  BSYNC B1 ;  /* 0x0000000000017941 */ /* 0x000fea0003800000 */
.L_x_22651:
        /* <DEDUP_REMOVED lines=9> */
.L_x_22647:
        /* <DEDUP_REMOVED lines=12> */
.L_x_22656:
[----:B------:R-:W-:Y:S02]  /*15d10*/  MOV R26, R126 ;  /* 0x0000007e001a7202 */ /* 0x000fe40000000f00 */
.L_x_22657:
[----:B------:R-:W-:Y:S05]  /*15d20*/  BSYNC B1 ;  /* 0x0000000000017941 */ /* 0x000fea0003800000 */
.L_x_22655:
        /* <DEDUP_REMOVED lines=16> */
.L_x_22661:
[----:B------:R-:W-:Y:S05]  /*15e30*/  BSYNC B2 ;  /* 0x0000000000027941 */ /* 0x000fea0003800000 */
.L_x_22660:
        /* <DEDUP_REMOVED lines=44> */
.L_x_22659:
[----:B------:R-:W-:Y:S05]  /*16100*/  BSYNC B1 ;  /* 0x0000000000017941 */ /* 0x000fea0003800000 */
.L_x_22658:
        /* <DEDUP_REMOVED lines=12> */
.L_x_22662:
        /* <DEDUP_REMOVED lines=12> */
.L_x_22665:
[----:B------:R-:W-:Y:S02]  /*16290*/  IMAD.MOV.U32 R26, RZ, RZ, R126 ;  /* 0x000000ffff1a7224 */ /* 0x000fe400078e007e */
.L_x_22666:
[----:B------:R-:W-:Y:S05]  /*162a0*/  BSYNC B1 ;  /* 0x0000000000017941 */ /* 0x000fea0003800000 */
.L_x_22664:
        /* <DEDUP_REMOVED lines=16> */
.L_x_22670:
[----:B------:R-:W-:Y:S05]  /*163b0*/  BSYNC B2 ;  /* 0x0000000000027941 */ /* 0x000fea0003800000 */
.L_x_22669:
        /* <DEDUP_REMOVED lines=44> */
.L_x_22668:
[----:B------:R-:W-:Y:S05]  /*16680*/  BSYNC B1 ;  /* 0x0000000000017941 */ /* 0x000fea0003800000 */
.L_x_22667:
        /* <DEDUP_REMOVED lines=9> */
.L_x_22663:
        /* <DEDUP_REMOVED lines=12> */
.L_x_22672:
[----:B------:R-:W-:Y:S02]  /*167e0*/  IMAD.MOV.U32 R26, RZ, RZ, R126 ;  /* 0x000000ffff1a7224 */ /* 0x000fe400078e007e */
.L_x_22673:
[----:B------:R-:W-:Y:S05]  /*167f0*/  BSYNC B1 ;  /* 0x0000000000017941 */ /* 0x000fea0003800000 */
.L_x_22671:
        /* <DEDUP_REMOVED lines=16> */
.L_x_22677:
[----:B------:R-:W-:Y:S05]  /*16900*/  BSYNC B2 ;  /* 0x0000000000027941 */ /* 0x000fea0003800000 */
.L_x_22676:
        /* <DEDUP_REMOVED lines=44> */
.L_x_22675:
[----:B------:R-:W-:Y:S05]  /*16bd0*/  BSYNC B1 ;  /* 0x0000000000017941 */ /* 0x000fea0003800000 */
.L_x_22674:
        /* <DEDUP_REMOVED lines=13> */
.L_x_22678:
        /* <DEDUP_REMOVED lines=12> */
.L_x_22681:
[----:B------:R-:W-:Y:S02]  /*16d70*/  IMAD.MOV.U32 R133, RZ, RZ, R126 ;  /* 0x000000ffff857224 */ /* 0x000fe400078e007e */
.L_x_22682:
[----:B------:R-:W-:Y:S05]  /*16d80*/  BSYNC B1 ;  /* 0x0000000000017941 */ /* 0x000fea0003800000 */
.L_x_22680:
        /* <DEDUP_REMOVED lines=18> */
.L_x_22686:
[----:B------:R-:W-:Y:S05]  /*16eb0*/  BSYNC B2 ;  /* 0x0000000000027941 */ /* 0x000fea0003800000 */
.L_x_22685:
        /* <DEDUP_REMOVED lines=44> */
.L_x_22684:
[----:B------:R-:W-:Y:S05]  /*17180*/  BSYNC B1 ;  /* 0x0000000000017941 */ /* 0x000fea0003800000 */
.L_x_22683:
        /* <DEDUP_REMOVED lines=9> */
.L_x_22679:
        /* <DEDUP_REMOVED lines=49> */
.L_x_22687:
        /* <DEDUP_REMOVED lines=16> */
.L_x_22689:
[----:B0-----:R-:W-:Y:S02]  /*17630*/  MOV R134, R126 ;  /* 0x0000007e00867202 */ /* 0x001fe40000000f00 */
.L_x_22690:
[----:B------:R-:W-:Y:S05]  /*17640*/  BSYNC B1 ;  /* 0x0000000000017941 */ /* 0x000fea0003800000 */
.L_x_22688:
        /* <DEDUP_REMOVED lines=16> */
.L_x_22694:
[----:B------:R-:W-:Y:S05]  /*17750*/  BSYNC B2 ;  /* 0x0000000000027941 */ /* 0x000fea0003800000 */
.L_x_22693:
        /* <DEDUP_REMOVED lines=44> */
.L_x_22692:
[----:B------:R-:W-:Y:S05]  /*17a20*/  BSYNC B1 ;  /* 0x0000000000017941 */ /* 0x000fea0003800000 */
.L_x_22691:
        /* <DEDUP_REMOVED lines=15> */
.L_x_22695:
        /* <DEDUP_REMOVED lines=12> */
.L_x_22698:
[----:B------:R-:W-:Y:S02]  /*17be0*/  IMAD.MOV.U32 R25, RZ, RZ, R126 ;  /* 0x000000ffff197224 */ /* 0x000fe400078e007e */
.L_x_22699:
[----:B------:R-:W-:Y:S05]  /*17bf0*/  BSYNC B1 ;  /* 0x0000000000017941 */ /* 0x000fea0003800000 */
.L_x_22697:
        /* <DEDUP_REMOVED lines=16> */
.L_x_22703:
[----:B------:R-:W-:Y:S05]  /*17d00*/  BSYNC B2 ;  /* 0x0000000000027941 */ /* 0x000fea0003800000 */
.L_x_22702:
        /* <DEDUP_REMOVED lines=44> */
.L_x_22701:
[----:B------:R-:W-:Y:S05]  /*17fd0*/  BSYNC B1 ;  /* 0x0000000000017941 */ /* 0x000fea0003800000 */
.L_x_22700:
        /* <DEDUP_REMOVED lines=9> */
.L_x_22696:
        /* <DEDUP_REMOVED lines=12> */
.L_x_22705:
[----:B------:R-:W-:Y:S02]  /*18130*/  IMAD.MOV.U32 R136, RZ, RZ, R126 ;  /* 0x000000ffff887224 */ /* 0x000fe400078e007e */
.L_x_22706:
[----:B------:R-:W-:Y:S05]  /*18140*/  BSYNC B1 ;  /* 0x0000000000017941 */ /* 0x000fea0003800000 */
.L_x_22704:
        /* <DEDUP_REMOVED lines=16> */
.L_x_22710:
[----:B------:R-:W-:Y:S05]  /*18250*/  BSYNC B2 ;  /* 0x0000000000027941 */ /* 0x000fea0003800000 */
.L_x_22709:
        /* <DEDUP_REMOVED lines=44> */
.L_x_22708:
[----:B------:R-:W-:Y:S05]  /*18520*/  BSYNC B1 ;  /* 0x0000000000017941 */ /* 0x000fea0003800000 */
.L_x_22707:
        /* <DEDUP_REMOVED lines=14> */
.L_x_22711:
        /* <DEDUP_REMOVED lines=12> */
.L_x_22714:
[----:B------:R-:W-:Y:S02]  /*186d0*/  IMAD.MOV.U32 R92, RZ, RZ, R126 ;  /* 0x000000ffff5c7224 */ /* 0x000fe400078e007e */
.L_x_22715:
[----:B------:R-:W-:Y:S05]  /*186e0*/  BSYNC B1 ;  /* 0x0000000000017941 */ /* 0x000fea0003800000 */
.L_x_22713:
        /* <DEDUP_REMOVED lines=16> */
.L_x_22719:
[----:B------:R-:W-:Y:S05]  /*187f0*/  BSYNC B2 ;  /* 0x0000000000027941 */ /* 0x000fea0003800000 */
.L_x_22718:
        /* <DEDUP_REMOVED lines=44> */
.L_x_22717:
[----:B------:R-:W-:Y:S05]  /*18ac0*/  BSYNC B1 ;  /* 0x0000000000017941 */ /* 0x000fea0003800000 */
.L_x_22716:
        /* <DEDUP_REMOVED lines=9> */
.L_x_22712:
        /* <DEDUP_REMOVED lines=12> */
.L_x_22721:
[----:B------:R-:W-:Y:S02]  /*18c20*/  IMAD.MOV.U32 R92, RZ, RZ, R126 ;  /* 0x000000ffff5c7224 */ /* 0x000fe400078e007e */
.L_x_22722:
[----:B------:R-:W-:Y:S05]  /*18c30*/  BSYNC B1 ;  /* 0x0000000000017941 */ /* 0x000fea0003800000 */
.L_x_22720:
        /* <DEDUP_REMOVED lines=16> */
.L_x_22726:
[----:B------:R-:W-:Y:S05]  /*18d40*/  BSYNC B2 ;  /* 0x0000000000027941 */ /* 0x000fea0003800000 */
.L_x_22725:
        /* <DEDUP_REMOVED lines=44> */
.L_x_22724:
[----:B------:R-:W-:Y:S05]  /*19010*/  BSYNC B1 ;  /* 0x0000000000017941 */ /* 0x000fea0003800000 */
.L_x_22723:
        /* <DEDUP_REMOVED lines=14> */
.L_x_22727:
        /* <DEDUP_REMOVED lines=12> */
.L_x_22730:
[----:B------:R-:W-:Y:S02]  /*191c0*/  IMAD.MOV.U32 R27, RZ, RZ, R126 ;  /* 0x000000ffff1b7224 */ /* 0x000fe400078e007e */
.L_x_22731:
[----:B------:R-:W-:Y:S05]  /*191d0*/  BSYNC B1 ;  /* 0x0000000000017941 */ /* 0x000fea0003800000 */
.L_x_22729:
        /* <DEDUP_REMOVED lines=16> */
.L_x_22735:
[----:B------:R-:W-:Y:S05]  /*192e0*/  BSYNC B2 ;  /* 0x0000000000027941 */ /* 0x000fea0003800000 */
.L_x_22734:
        /* <DEDUP_REMOVED lines=44> */
.L_x_22733:
[----:B------:R-:W-:Y:S05]  /*195b0*/  BSYNC B1 ;  /* 0x0000000000017941 */ /* 0x000fea0003800000 */
.L_x_22732:
        /* <DEDUP_REMOVED lines=9> */
.L_x_22728:
        /* <DEDUP_REMOVED lines=12> */
.L_x_22737:
[----:B------:R-:W-:Y:S02]  /*19710*/  IMAD.MOV.U32 R92, RZ, RZ, R126 ;  /* 0x000000ffff5c7224 */ /* 0x000fe400078e007e */
.L_x_22738:
[----:B------:R-:W-:Y:S05]  /*19720*/  BSYNC B1 ;  /* 0x0000000000017941 */ /* 0x000fea0003800000 */
.L_x_22736:
        /* <DEDUP_REMOVED lines=16> */
.L_x_22742:
[----:B------:R-:W-:Y:S05]  /*19830*/  BSYNC B2 ;  /* 0x0000000000027941 */ /* 0x000fea0003800000 */
.L_x_22741:
        /* <DEDUP_REMOVED lines=44> */
.L_x_22740:
[----:B------:R-:W-:Y:S05]  /*19b00*/  BSYNC B1 ;  /* 0x0000000000017941 */ /* 0x000fea0003800000 */
.L_x_22739:
        /* <DEDUP_REMOVED lines=12> */
.L_x_22743:
        /* <DEDUP_REMOVED lines=12> */
.L_x_22746:
[----:B------:R-:W-:Y:S02]  /*19c90*/  IMAD.MOV.U32 R136, RZ, RZ, R126 ;  /* 0x000000ffff887224 */ /* 0x000fe400078e007e */
.L_x_22747:
[----:B------:R-:W-:Y:S05]  /*19ca0*/  BSYNC B1 ;  /* 0x0000000000017941 */ /* 0x000fea0003800000 */
.L_x_22745:
        /* <DEDUP_REMOVED lines=16> */
.L_x_22751:
[----:B------:R-:W-:Y:S05]  /*19db0*/  BSYNC B2 ;  /* 0x0000000000027941 */ /* 0x000fea0003800000 */
.L_x_22750:
        /* <DEDUP_REMOVED lines=44> */
.L_x_22749:
[----:B------:R-:W-:Y:S05]  /*1a080*/  BSYNC B1 ;  /* 0x0000000000017941 */ /* 0x000fea0003800000 */
.L_x_22748:
        /* <DEDUP_REMOVED lines=9> */
.L_x_22744:
        /* <DEDUP_REMOVED lines=12> */
.L_x_22753:
[----:B------:R-:W-:Y:S02]  /*1a1e0*/  IMAD.MOV.U32 R136, RZ, RZ, R126 ;  /* 0x000000ffff887224 */ /* 0x000fe400078e007e */
.L_x_22754:
[----:B------:R-:W-:Y:S05]  /*1a1f0*/  BSYNC B1 ;  /* 0x0000000000017941 */ /* 0x000fea0003800000 */
.L_x_22752:
        /* <DEDUP_REMOVED lines=16> */
.L_x_22758:
[----:B------:R-:W-:Y:S05]  /*1a300*/  BSYNC B2 ;  /* 0x0000000000027941 */ /* 0x000fea0003800000 */
.L_x_22757:
        /* <DEDUP_REMOVED lines=44> */
.L_x_22756:
[----:B------:R-:W-:Y:S05]  /*1a5d0*/  BSYNC B1 ;  /* 0x0000000000017941 */ /* 0x000fea0003800000 */
.L_x_22755:
        /* <DEDUP_REMOVED lines=12> */
.L_x_22759:
        /* <DEDUP_REMOVED lines=12> */
.L_x_22762:
[----:B------:R-:W-:Y:S02]  /*1a760*/  MOV R93, R126 ;  /* 0x0000007e005d7202 */ /* 0x000fe40000000f00 */
.L_x_22763:
[----:B------:R-:W-:Y:S05]  /*1a770*/  BSYNC B1 ;  /* 0x0000000000017941 */ /* 0x000fea0003800000 */
.L_x_22761:
        /* <DEDUP_REMOVED lines=16> */
.L_x_22767:
[----:B------:R-:W-:Y:S05]  /*1a880*/  BSYNC B2 ;  /* 0x0000000000027941 */ /* 0x000fea0003800000 */
.L_x_22766:
        /* <DEDUP_REMOVED lines=44> */
.L_x_22765:
[----:B------:R-:W-:Y:S05]  /*1ab50*/  BSYNC B1 ;  /* 0x0000000000017941 */ /* 0x000fea0003800000 */
.L_x_22764:
        /* <DEDUP_REMOVED lines=9> */
.L_x_22760:
        /* <DEDUP_REMOVED lines=12> */
.L_x_22769:
[----:B------:R-:W-:Y:S02]  /*1acb0*/  MOV R140, R126 ;  /* 0x0000007e008c7202 */ /* 0x000fe40000000f00 */
.L_x_22770:
[----:B------:R-:W-:Y:S05]  /*1acc0*/  BSYNC B1 ;  /* 0x0000000000017941 */ /* 0x000fea0003800000 */
.L_x_22768:
        /* <DEDUP_REMOVED lines=16> */
.L_x_22774:
[----:B------:R-:W-:Y:S05]  /*1add0*/  BSYNC B2 ;  /* 0x0000000000027941 */ /* 0x000fea0003800000 */
.L_x_22773:
        /* <DEDUP_REMOVED lines=44> */
.L_x_22772:
[----:B------:R-:W-:Y:S05]  /*1b0a0*/  BSYNC B1 ;  /* 0x0000000000017941 */ /* 0x000fea0003800000 */
.L_x_22771:
        /* <DEDUP_REMOVED lines=12> */
.L_x_22775:
        /* <DEDUP_REMOVED lines=12> */
.L_x_22778:
[----:B------:R-:W-:Y:S02]  /*1b230*/  IMAD.MOV.U32 R94, RZ, RZ, R126 ;  /* 0x000000ffff5e7224 */ /* 0x000fe400078e007e */
.L_x_22779:
[----:B------:R-:W-:Y:S05]  /*1b240*/  BSYNC B1 ;  /* 0x0000000000017941 */ /* 0x000fea0003800000 */
.L_x_22777:
        /* <DEDUP_REMOVED lines=16> */
.L_x_22783:
[----:B------:R-:W-:Y:S05]  /*1b350*/  BSYNC B2 ;  /* 0x0000000000027941 */ /* 0x000fea0003800000 */
.L_x_22782:
        /* <DEDUP_REMOVED lines=44> */
.L_x_22781:
[----:B------:R-:W-:Y:S05]  /*1b620*/  BSYNC B1 ;  /* 0x0000000000017941 */ /* 0x000fea0003800000 */
.L_x_22780:
        /* <DEDUP_REMOVED lines=9> */
.L_x_22776:
        /* <DEDUP_REMOVED lines=12> */
.L_x_22785:
[----:B------:R-:W-:Y:S02]  /*1b780*/  IMAD.MOV.U32 R140, RZ, RZ, R126 ;  /* 0x000000ffff8c7224 */ /* 0x000fe400078e007e */
.L_x_22786:
[----:B------:R-:W-:Y:S05]  /*1b790*/  BSYNC B1 ;  /* 0x0000000000017941 */ /* 0x000fea0003800000 */
.L_x_22784:
        /* <DEDUP_REMOVED lines=16> */
.L_x_22790:
[----:B------:R-:W-:Y:S05]  /*1b8a0*/  BSYNC B2 ;  /* 0x0000000000027941 */ /* 0x000fea0003800000 */
.L_x_22789:
        /* <DEDUP_REMOVED lines=44> */
.L_x_22788:
[----:B------:R-:W-:Y:S05]  /*1bb70*/  BSYNC B1 ;  /* 0x0000000000017941 */ /* 0x000fea0003800000 */
.L_x_22787:
        /* <DEDUP_REMOVED lines=12> */
.L_x_22791:
        /* <DEDUP_REMOVED lines=12> */
.L_x_22794:
[----:B------:R-:W-:Y:S02]  /*1bd00*/  IMAD.MOV.U32 R140, RZ, RZ, R126 ;  /* 0x000000ffff8c7224 */ /* 0x000fe400078e007e */
.L_x_22795:
[----:B------:R-:W-:Y:S05]  /*1bd10*/  BSYNC B1 ;  /* 0x0000000000017941 */ /* 0x000fea0003800000 */
.L_x_22793:
        /* <DEDUP_REMOVED lines=16> */
.L_x_22799:
[----:B------:R-:W-:Y:S05]  /*1be20*/  BSYNC B2 ;  /* 0x0000000000027941 */ /* 0x000fea0003800000 */
.L_x_22798:
        /* <DEDUP_REMOVED lines=44> */
.L_x_22797:
[----:B------:R-:W-:Y:S05]  /*1c0f0*/  BSYNC B1 ;  /* 0x0000000000017941 */ /* 0x000fea0003800000 */
.L_x_22796:
        /* <DEDUP_REMOVED lines=9> */
.L_x_22792:
        /* <DEDUP_REMOVED lines=12> */
.L_x_22801:
[----:B------:R-:W-:Y:S02]  /*1c250*/  IMAD.MOV.U32 R140, RZ, RZ, R126 ;  /* 0x000000ffff8c7224 */ /* 0x000fe400078e007e */
.L_x_22802:
[----:B------:R-:W-:Y:S05]  /*1c260*/  BSYNC B1 ;  /* 0x0000000000017941 */ /* 0x000fea0003800000 */
.L_x_22800:
        /* <DEDUP_REMOVED lines=16> */
.L_x_22806:
[----:B------:R-:W-:Y:S05]  /*1c370*/  BSYNC B2 ;  /* 0x0000000000027941 */ /* 0x000fea0003800000 */
.L_x_22805:
        /* <DEDUP_REMOVED lines=44> */
.L_x_22804:
[----:B------:R-:W-:Y:S05]  /*1c640*/  BSYNC B1 ;  /* 0x0000000000017941 */ /* 0x000fea0003800000 */
.L_x_22803:
        /* <DEDUP_REMOVED lines=13> */
.L_x_22807:
        /* <DEDUP_REMOVED lines=12> */
.L_x_22810:
[----:B------:R-:W-:Y:S02]  /*1c7e0*/  IMAD.MOV.U32 R144, RZ, RZ, R126 ;  /* 0x000000ffff907224 */ /* 0x000fe400078e007e */
.L_x_22811:
[----:B------:R-:W-:Y:S05]  /*1c7f0*/  BSYNC B1 ;  /* 0x0000000000017941 */ /* 0x000fea0003800000 */
.L_x_22809:
        /* <DEDUP_REMOVED lines=18> */
.L_x_22815:
[----:B------:R-:W-:Y:S05]  /*1c920*/  BSYNC B2 ;  /* 0x0000000000027941 */ /* 0x000fea0003800000 */
.L_x_22814:
        /* <DEDUP_REMOVED lines=44> */
.L_x_22813:
[----:B------:R-:W-:Y:S05]  /*1cbf0*/  BSYNC B1 ;  /* 0x0000000000017941 */ /* 0x000fea0003800000 */
.L_x_22812:
        /* <DEDUP_REMOVED lines=9> */
.L_x_22808:
        /* <DEDUP_REMOVED lines=85> */
.L_x_22816:
[----:B0-----:R-:W-:Y:S01]  /*1d1e0*/  FADD.FTZ R139, R144, R95 ;  /* 0x0000005f908b7221 */ /* 0x001fe20000010000 */
[----:B------:R-:W-:Y:S05]  /*1d1f0*/  BRA.DIV ~URZ, `(.L_x_22817) ;  /* 0x000013d27f007947 */ /* 0x000fea000b800000 */
[----:B------:R0:W1:Y:S02]  /*1d200*/  SHFL.BFLY PT, R132, R139, 0x1, 0x1f ;  /* 0x0c201f008b847f89 */ /* 0x00006400000e0000 */
.L_x_22821:
        /* <DEDUP_REMOVED lines=100> */
.L_x_22822:
[----:B------:R-:W-:Y:S01]  /*1d850*/  HFMA2.MMA R135, -RZ, RZ, 0, 2.384185791015625e-07 ;  /* 0x00000004ff877435 */ /* 0x000fe200000001ff */
[----:B01----:R-:W-:Y:S01]  /*1d860*/  FADD.FTZ R139, R136, R139 ;  /* 0x0000008b888b7221 */ /* 0x003fe20000010000 */
[----:B------:R-:W-:Y:S01]  /*1d870*/  ISETP.NE.AND P0, PT, RZ, UR8, PT ;  /* 0x00000008ff007c0c */ /* 0x000fe2000bf05270 */
[----:B------:R-:W-:Y:S01]  /*1d880*/  IMAD.MOV.U32 R136, RZ, RZ, c[0x0][0x1e0] ;  /* 0x00007800ff887624 */ /* 0x000fe200078e00ff */
[----:B------:R-:W-:Y:S01]  /*1d890*/  HADD2.F32 R152, -RZ, R91.H0_H0 ;  /* 0x2000005bff987230 */ /* 0x000fe20000004100 */
[----:B------:R-:W-:Y:S01]  /*1d8a0*/  FMUL.FTZ R134, R137, R137 ;  /* 0x0000008989867220 */ /* 0x000fe20000410000 */
[----:B------:R-:W-:Y:S01]  /*1d8b0*/  HADD2.F32 R141, -RZ, R77.H1_H1 ;  /* 0x3000004dff8d7230 */ /* 0x000fe20000004100 */
[----:B------:R-:W-:Y:S01]  /*1d8c0*/  FFMA.FTZ R136, R139, R136, c[0x0][0x228] ;  /* 0x00008a008b887623 */ /* 0x000fe20000010088 */
[----:B------:R-:W-:Y:S02]  /*1d8d0*/  HADD2.F32 R143, -RZ, R76.H1_H1 ;  /* 0x3000004cff8f7230 */ /* 0x000fe40000004100 */
[----:B------:R-:W-:Y:S01]  /*1d8e0*/  FSEL R139, R134, RZ, P0 ;  /* 0x000000ff868b7208 */ /* 0x000fe20000000000 */
[----:B------:R-:W-:Y:S01]  /*1d8f0*/  @!P1 IMAD.WIDE R132, R106, R135, c[0x0][0x1a0] ;  /* 0x000068006a849625 */ /* 0x000fe200078e0287 */
[----:B------:R-:W-:-:S03]  /*1d900*/  FSEL R134, R137, RZ, !P0 ;  /* 0x000000ff89867208 */ /* 0x000fc60004000000 */
[----:B------:R-:W-:Y:S01]  /*1d910*/  FADD.FTZ R139, R136, R139 ;  /* 0x0000008b888b7221 */ /* 0x000fe20000010000 */
[----:B------:R0:W-:Y:S01]  /*1d920*/  @!P1 STG.E [R132.64], R137 ;  /* 0x0000008984009986 */ /* 0x0001e2000c101906 */
[C---:B------:R-:W-:Y:S02]  /*1d930*/  FADD.FTZ R55, -R134.reuse, R55 ;  /* 0x0000003786377221 */ /* 0x040fe40000010100 */
[C---:B------:R-:W-:Y:S02]  /*1d940*/  FADD.FTZ R26, -R134.reuse, R26 ;  /* 0x0000001a861a7221 */ /* 0x040fe40000010100 */
[C---:B------:R-:W-:Y:S01]  /*1d950*/  FADD.FTZ R148, -R134.reuse, R27 ;  /* 0x0000001b86947221 */ /* 0x040fe20000010100 */
[----:B------:R-:W-:Y:S01]  /*1d960*/  HADD2.F32 R27, -RZ, R91.H1_H1 ;  /* 0x3000005bff1b7230 */ /* 0x000fe20000004100 */
[C---:B------:R-:W-:Y:S02]  /*1d970*/  FADD.FTZ R144, -R134.reuse, R24 ;  /* 0x0000001886907221 */ /* 0x040fe40000010100 */
[----:B------:R-:W-:-:S02]  /*1d980*/  FADD.FTZ R146, -R134, R25 ;  /* 0x0000001986927221 */ /* 0x000fc40000010100 */
[C---:B------:R-:W-:Y:S01]  /*1d990*/  FADD.FTZ R92, -R134.reuse, R92 ;  /* 0x0000005c865c7221 */ /* 0x040fe20000010100 */
[----:B0-----:R0:W1:Y:S01]  /*1d9a0*/  MUFU.RSQ R133, R139 ;  /* 0x0000008b00857308 */ /* 0x0010620000001400 */
[----:B------:R-:W-:Y:S02]  /*1d9b0*/  FADD.FTZ R58, -R134, R58 ;  /* 0x0000003a863a7221 */ /* 0x000fe40000010100 */
[----:B------:R-:W-:-:S04]  /*1d9c0*/  @!P1 IMAD.WIDE R24, R106, R135, c[0x0][0x1a8] ;  /* 0x00006a006a189625 */ /* 0x000fc800078e0287 */
[C---:B------:R-:W-:Y:S02]  /*1d9d0*/  FADD.FTZ R56, -R134.reuse, R56 ;  /* 0x0000003886387221 */ /* 0x040fe40000010100 */
[C---:B------:R-:W-:Y:S01]  /*1d9e0*/  FADD.FTZ R57, -R134.reuse, R57 ;  /* 0x0000003986397221 */ /* 0x040fe20000010100 */
[----:B0-----:R-:W-:Y:S01]  /*1d9f0*/  HADD2.F32 R139, -RZ, R78.H1_H1 ;  /* 0x3000004eff8b7230 */ /* 0x001fe20000004100 */
[C---:B------:R-:W-:Y:S02]  /*1da00*/  FADD.FTZ R59, -R134.reuse, R59 ;  /* 0x0000003b863b7221 */ /* 0x040fe40000010100 */
[C---:B------:R-:W-:Y:S02]  /*1da10*/  FADD.FTZ R52, -R134.reuse, R52 ;  /* 0x0000003486347221 */ /* 0x040fe40000010100 */
[----:B------:R-:W-:Y:S01]  /*1da20*/  FADD.FTZ R53, -R134, R53 ;  /* 0x0000003586357221 */ /* 0x000fe20000010100 */
[----:B-1----:R0:W-:Y:S01]  /*1da30*/  @!P1 STG.E [R24.64], R133 ;  /* 0x0000008518009986 */ /* 0x0021e2000c101906 */
[----:B------:R-:W-:-:S02]  /*1da40*/  FMUL.FTZ R55, R133, R55 ;  /* 0x0000003785377220 */ /* 0x000fc40000410000 */
[C---:B------:R-:W-:Y:S02]  /*1da50*/  FADD.FTZ R54, -R134.reuse, R54 ;  /* 0x0000003686367221 */ /* 0x040fe40000010100 */
[C---:B------:R-:W-:Y:S02]  /*1da60*/  FADD.FTZ R48, -R134.reuse, R48 ;  /* 0x0000003086307221 */ /* 0x040fe40000010100 */
[C---:B------:R-:W-:Y:S02]  /*1da70*/  FADD.FTZ R49, -R134.reuse, R49 ;  /* 0x0000003186317221 */ /* 0x040fe40000010100 */
[C---:B------:R-:W-:Y:S02]  /*1da80*/  FADD.FTZ R50, -R134.reuse, R50 ;  /* 0x0000003286327221 */ /* 0x040fe40000010100 */
[C---:B------:R-:W-:Y:S01]  /*1da90*/  FADD.FTZ R51, -R134.reuse, R51 ;  /* 0x0000003386337221 */ /* 0x040fe20000010100 */
[----:B0-----:R-:W-:Y:S01]  /*1daa0*/  HADD2.F32 R24, -RZ, R88.H0_H0 ;  /* 0x20000058ff187230 */ /* 0x001fe20000004100 */
        /* <DEDUP_REMOVED lines=23> */
[C---:B------:R-:W-:Y:S01]  /*1dc20*/  FMUL.FTZ R93, R133.reuse, R26 ;  /* 0x0000001a855d7220 */ /* 0x040fe20000410000 */
[----:B------:R-:W-:Y:S01]  /*1dc30*/  HADD2.F32 R26, -RZ, R89.H0_H0 ;  /* 0x20000059ff1a7230 */ /* 0x000fe20000004100 */
[C---:B------:R-:W-:Y:S01]  /*1dc40*/  FMUL.FTZ R95, R133.reuse, R92 ;  /* 0x0000005c855f7220 */ /* 0x040fe20000410000 */
[----:B------:R-:W-:Y:S01]  /*1dc50*/  HADD2.F32 R92, -RZ, R90.H1_H1 ;  /* 0x3000005aff5c7230 */ /* 0x000fe20000004100 */
[----:B------:R-:W-:-:S02]  /*1dc60*/  FMUL.FTZ R58, R133, R58 ;  /* 0x0000003a853a7220 */ /* 0x000fc40000410000 */
[----:B------:R-:W-:Y:S01]  /*1dc70*/  FFMA.FTZ R27, R55, R27, R8 ;  /* 0x0000001b371b7223 */ /* 0x000fe20000010008 */
[----:B------:R-:W-:Y:S01]  /*1dc80*/  HADD2.F32 R55, -RZ, R89.H1_H1 ;  /* 0x30000059ff377230 */ /* 0x000fe20000004100 */
[C---:B------:R-:W-:Y:S01]  /*1dc90*/  FMUL.FTZ R29, R133.reuse, R56 ;  /* 0x00000038851d7220 */ /* 0x040fe20000410000 */
[----:B------:R-:W-:Y:S01]  /*1dca0*/  HADD2.F32 R56, -RZ, R90.H0_H0 ;  /* 0x2000005aff387230 */ /* 0x000fe20000004100 */
[C---:B------:R-:W-:Y:S02]  /*1dcb0*/  FMUL.FTZ R53, R133.reuse, R53 ;  /* 0x0000003585357220 */ /* 0x040fe40000410000 */
[C---:B------:R-:W-:Y:S02]  /*1dcc0*/  FMUL.FTZ R59, R133.reuse, R59 ;  /* 0x0000003b853b7220 */ /* 0x040fe40000410000 */
[----:B------:R-:W-:Y:S02]  /*1dcd0*/  FMUL.FTZ R52, R133, R52 ;  /* 0x0000003485347220 */ /* 0x000fe40000410000 */
[----:B------:R-:W-:Y:S01]  /*1dce0*/  FFMA.FTZ R58, R58, R26, R3 ;  /* 0x0000001a3a3a7223 */ /* 0x000fe20000010003 */
[----:B------:R-:W-:Y:S01]  /*1dcf0*/  HADD2.F32 R26, -RZ, R86.H0_H0 ;  /* 0x20000056ff1a7230 */ /* 0x000fe20000004100 */
[----:B------:R-:W-:Y:S01]  /*1dd00*/  FFMA.FTZ R53, R53, R92, R6 ;  /* 0x0000005c35357223 */ /* 0x000fe20000010006 */
[----:B------:R-:W-:Y:S01]  /*1dd10*/  HADD2.F32 R92, -RZ, R87.H1_H1 ;  /* 0x30000057ff5c7230 */ /* 0x000fe20000004100 */
[----:B------:R-:W-:-:S02]  /*1dd20*/  FMUL.FTZ R44, R133, R44 ;  /* 0x0000002c852c7220 */ /* 0x000fc40000410000 */
[----:B------:R-:W-:Y:S01]  /*1dd30*/  FFMA.FTZ R59, R59, R55, R4 ;  /* 0x000000373b3b7223 */ /* 0x000fe20000010004 */
[----:B------:R-:W-:Y:S01]  /*1dd40*/  HADD2.F32 R55, -RZ, R86.H1_H1 ;  /* 0x30000056ff377230 */ /* 0x000fe20000004100 */
[----:B------:R-:W-:Y:S02]  /*1dd50*/  FMUL.FTZ R47, R133, R47 ;  /* 0x0000002f852f7220 */ /* 0x000fe40000410000 */
[----:B------:R-:W-:Y:S01]  /*1dd60*/  FFMA.FTZ R52, R52, R56, R5 ;  /* 0x0000003834347223 */ /* 0x000fe20000010005 */
[----:B------:R-:W-:Y:S01]  /*1dd70*/  HADD2.F32 R56, -RZ, R87.H0_H0 ;  /* 0x20000057ff387230 */ /* 0x000fe20000004100 */
[----:B------:R-:W-:Y:S01]  /*1dd80*/  FFMA.FTZ R29, R29, R24, R0 ;  /* 0x000000181d1d7223 */ /* 0x000fe20000010000 */
[----:B------:R-:W-:Y:S01]  /*1dd90*/  HADD2.F32 R24, -RZ, R88.H1_H1 ;  /* 0x30000058ff187230 */ /* 0x000fe20000004100 */
[C---:B------:R-:W-:Y:S02]  /*1dda0*/  FMUL.FTZ R45, R133.reuse, R45 ;  /* 0x0000002d852d7220 */ /* 0x040fe40000410000 */
[----:B------:R-:W-:-:S02]  /*1ddb0*/  FMUL.FTZ R57, R133, R57 ;  /* 0x0000003985397220 */ /* 0x000fc40000410000 */
[----:B------:R-:W-:Y:S02]  /*1ddc0*/  FMUL.FTZ R46, R133, R46 ;  /* 0x0000002e852e7220 */ /* 0x000fe40000410000 */
[----:B------:R-:W-:Y:S01]  /*1ddd0*/  FFMA.FTZ R26, R44, R26, R13 ;  /* 0x0000001a2c1a7223 */ /* 0x000fe2000001000d */
[--C-:B------:R-:W-:Y:S01]  /*1dde0*/  HADD2.F32 R44, -RZ, R84.reuse.H0_H0 ;  /* 0x20000054ff2c7230 */ /* 0x100fe20000004100 */
[----:B------:R-:W-:Y:S01]  /*1ddf0*/  FFMA.FTZ R47, R47, R92, R16 ;  /* 0x0000005c2f2f7223 */ /* 0x000fe20000010010 */
[----:B------:R-:W-:Y:S01]  /*1de00*/  HADD2.F32 R92, -RZ, R83.H0_H0 ;  /* 0x20000053ff5c7230 */ /* 0x000fe20000004100 */
[----:B------:R-:W-:Y:S02]  /*1de10*/  FMUL.FTZ R48, R133, R48 ;  /* 0x0000003085307220 */ /* 0x000fe40000410000 */
[----:B------:R-:W-:Y:S01]  /*1de20*/  FFMA.FTZ R45, R45, R55, R14 ;  /* 0x000000372d2d7223 */ /* 0x000fe2000001000e */
[----:B------:R-:W-:Y:S01]  /*1de30*/  HADD2.F32 R55, -RZ, R84.H1_H1 ;  /* 0x30000054ff377230 */ /* 0x000fe20000004100 */
[----:B------:R-:W-:-:S02]  /*1de40*/  FMUL.FTZ R38, R133, R38 ;  /* 0x0000002685267220 */ /* 0x000fc40000410000 */
[----:B------:R-:W-:Y:S01]  /*1de50*/  FFMA.FTZ R24, R57, R24, R2 ;  /* 0x0000001839187223 */ /* 0x000fe20000010002 */
[--C-:B------:R-:W-:Y:S01]  /*1de60*/  HADD2.F32 R57, -RZ, R85.reuse.H1_H1 ;  /* 0x30000055ff397230 */ /* 0x100fe20000004100 */
[----:B------:R-:W-:Y:S01]  /*1de70*/  FFMA.FTZ R46, R46, R56, R15 ;  /* 0x000000382e2e7223 */ /* 0x000fe2000001000f */
[----:B------:R-:W-:Y:S01]  /*1de80*/  HADD2.F32 R56, -RZ, R85.H0_H0 ;  /* 0x20000055ff387230 */ /* 0x000fe20000004100 */
[----:B------:R-:W-:Y:S01]  /*1de90*/  FMUL.FTZ R49, R133, R49 ;  /* 0x0000003185317220 */ /* 0x000fe20000410000 */
[----:B------:R-:W-:Y:S01]  /*1dea0*/  F2FP.PACK_AB R26, R45, R26 ;  /* 0x0000001a2d1a723e */ /* 0x000fe200000000ff */
        /* <DEDUP_REMOVED lines=13> */
[C---:B------:R-:W-:Y:S01]  /*1df80*/  FMUL.FTZ R25, R133.reuse, R132 ;  /* 0x0000008485197220 */ /* 0x040fe20000410000 */
[----:B------:R-:W-:Y:S01]  /*1df90*/  HADD2.F32 R132, -RZ, R77.H0_H0 ;  /* 0x2000004dff847230 */ /* 0x000fe20000004100 */
        /* <DEDUP_REMOVED lines=8> */
[C---:B------:R-:W-:Y:S01]  /*1e020*/  FMUL.FTZ R137, R133.reuse, R94 ;  /* 0x0000005e85897220 */ /* 0x040fe20000410000 */
[----:B------:R-:W-:Y:S01]  /*1e030*/  HADD2.F32 R94, -RZ, R78.H0_H0 ;  /* 0x2000004eff5e7230 */ /* 0x000fe20000004100 */
[----:B------:R-:W-:Y:S02]  /*1e040*/  FFMA.FTZ R48, R48, R44, R9 ;  /* 0x0000002c30307223 */ /* 0x000fe40000010009 */
[----:B------:R-:W-:Y:S01]  /*1e050*/  FMUL.FTZ R133, R133, R134 ;  /* 0x0000008685857220 */ /* 0x000fe20000410000 */
[----:B------:R-:W-:Y:S01]  /*1e060*/  HADD2.F32 R134, -RZ, R76.H0_H0 ;  /* 0x2000004cff867230 */ /* 0x000fe20000004100 */
[----:B------:R-:W-:Y:S01]  /*1e070*/  FFMA.FTZ R44, R38, R92, R23 ;  /* 0x0000005c262c7223 */ /* 0x000fe20000010017 */
        /* <DEDUP_REMOVED lines=30> */
[----:B------:R-:W-:Y:S01]  /*1e260*/  F2FP.PACK_AB R38, R53, R52 ;  /* 0x000000343526723e */ /* 0x000fe200000000ff */
[----:B------:R-:W-:Y:S01]  /*1e270*/  FFMA.FTZ R95, R95, R28, R110 ;  /* 0x0000001c5f5f7223 */ /* 0x000fe2000001006e */
[----:B------:R-:W-:Y:S01]  /*1e280*/  LEA R32, P0, R131, c[0x0][0x208], 0x4 ;  /* 0x0000820083207a11 */ /* 0x000fe200078020ff */
        /* <DEDUP_REMOVED lines=15> */
[----:B------:R-:W-:Y:S01]  /*1e380*/  IADD3 R46, R131, 0x20, RZ ;  /* 0x00000020832e7810 */ /* 0x000fe20007ffe0ff */
[----:B------:R-:W-:Y:S01]  /*1e390*/  FFMA.FTZ R132, R34, R132, R99 ;  /* 0x0000008422847223 */ /* 0x000fe20000010063 */
[----:B------:R-:W-:Y:S01]  /*1e3a0*/  F2FP.PACK_AB R37, R59, R58 ;  /* 0x0000003a3b25723e */ /* 0x000fe200000000ff */
[----:B------:R-:W-:Y:S01]  /*1e3b0*/  FFMA.FTZ R148, R148, R28, R109 ;  /* 0x0000001c94947223 */ /* 0x000fe2000001006d */
[C---:B------:R-:W-:Y:S01]  /*1e3c0*/  LEA.HI.X R33, R131.reuse, c[0x0][0x20c], RZ, 0x4, P0 ;  /* 0x0000830083217a11 */ /* 0x040fe200000f24ff */
[----:B------:R-:W-:Y:S01]  /*1e3d0*/  FFMA.FTZ R150, R150, R30, R111 ;  /* 0x0000001e96967223 */ /* 0x000fe2000001006f */
[C---:B------:R-:W-:Y:S01]  /*1e3e0*/  IADD3 R44, R131.reuse, 0x40, RZ ;  /* 0x00000040832c7810 */ /* 0x040fe20007ffe0ff */
[----:B------:R-:W-:Y:S01]  /*1e3f0*/  FFMA.FTZ R144, R144, R25, R105 ;  /* 0x0000001990907223 */ /* 0x000fe20000010069 */
[----:B------:R-:W-:Y:S01]  /*1e400*/  IADD3 R42, R131, 0x60, RZ ;  /* 0x00000060832a7810 */ /* 0x000fe20007ffe0ff */
[-C--:B------:R-:W-:Y:S01]  /*1e410*/  IMAD.WIDE.U32 R46, R46, R43.reuse, c[0x0][0x208] ;  /* 0x000082002e2e7625 */ /* 0x080fe200078e002b */
[----:B------:R-:W-:Y:S01]  /*1e420*/  F2FP.PACK_AB R28, R41, R40 ;  /* 0x00000028291c723e */ /* 0x000fe200000000ff */
[----:B------:R0:W-:Y:S01]  /*1e430*/  STG.E.128 [R32.64], R36 ;  /* 0x0000002420007986 */ /* 0x0001e2000c101d06 */
[----:B------:R-:W-:Y:S01]  /*1e440*/  LEA R40, P0, R138, c[0x0][0x208], 0x4 ;  /* 0x000082008a287a11 */ /* 0x000fe200078020ff */
[----:B------:R-:W-:Y:S01]  /*1e450*/  IMAD.WIDE.U32 R44, R44, R43, c[0x0][0x208] ;  /* 0x000082002c2c7625 */ /* 0x000fe200078e002b */
[----:B------:R-:W-:-:S02]  /*1e460*/  F2FP.PACK_AB R25, R51, R50 ;  /* 0x000000323319723e */ /* 0x000fc400000000ff */
[----:B------:R-:W-:Y:S01]  /*1e470*/  F2FP.PACK_AB R24, R49, R48 ;  /* 0x000000303118723e */ /* 0x000fe200000000ff */
[----:B------:R-:W-:Y:S01]  /*1e480*/  IMAD.WIDE.U32 R42, R42, R43, c[0x0][0x208] ;  /* 0x000082002a2a7625 */ /* 0x000fe200078e002b */
[----:B------:R-:W-:Y:S02]  /*1e490*/  F2FP.PACK_AB R30, R57, R56 ;  /* 0x00000038391e723e */ /* 0x000fe400000000ff */
[----:B------:R-:W-:Y:S01]  /*1e4a0*/  F2FP.PACK_AB R35, R35, R92 ;  /* 0x0000005c2323723e */ /* 0x000fe200000000ff */
[----:B------:R1:W-:Y:S01]  /*1e4b0*/  STG.E.128 [R46.64], R24 ;  /* 0x000000182e007986 */ /* 0x0003e2000c101d06 */
[----:B------:R-:W-:Y:S01]  /*1e4c0*/  F2FP.PACK_AB R34, R139, R94 ;  /* 0x0000005e8b22723e */ /* 0x000fe200000000ff */
[----:B------:R-:W-:Y:S01]  /*1e4d0*/  IMAD R106, R135, c[0x0][0x160], R106 ;  /* 0x00005800876a7a24 */ /* 0x000fe200078e026a */
[----:B------:R-:W-:Y:S01]  /*1e4e0*/  LEA.HI.X R41, R138, c[0x0][0x20c], RZ, 0x4, P0 ;  /* 0x000083008a297a11 */ /* 0x000fe200000f24ff */
[----:B------:R1:W-:Y:S03]  /*1e4f0*/  STG.E.128 [R44.64], R28 ;  /* 0x0000001c2c007986 */ /* 0x0003e6000c101d06 */
[----:B------:R-:W-:-:S02]  /*1e500*/  ISETP.GE.AND P0, PT, R106, c[0x0][0x164], PT ;  /* 0x000059006a007a0c */ /* 0x000fc40003f06270 */
[----:B0-----:R-:W-:Y:S02]  /*1e510*/  F2FP.PACK_AB R33, R141, R132 ;  /* 0x000000848d21723e */ /* 0x001fe400000000ff */
[----:B------:R-:W-:Y:S02]  /*1e520*/  F2FP.PACK_AB R32, R143, R134 ;  /* 0x000000868f20723e */ /* 0x000fe400000000ff */
[----:B------:R-:W-:Y:S02]  /*1e530*/  F2FP.PACK_AB R39, R136, R137 ;  /* 0x000000898827723e */ /* 0x000fe400000000ff */
[----:B------:R-:W-:Y:S01]  /*1e540*/  F2FP.PACK_AB R38, R150, R95 ;  /* 0x0000005f9626723e */ /* 0x000fe200000000ff */
[----:B------:R1:W-:Y:S01]  /*1e550*/  STG.E.128 [R42.64], R32 ;  /* 0x000000202a007986 */ /* 0x0003e2000c101d06 */
[----:B------:R-:W-:Y:S02]  /*1e560*/  F2FP.PACK_AB R37, R148, R93 ;  /* 0x0000005d9425723e */ /* 0x000fe400000000ff */
[----:B------:R-:W-:-:S05]  /*1e570*/  F2FP.PACK_AB R36, R53, R144 ;  /* 0x000000903524723e */ /* 0x000fca00000000ff */
[----:B------:R1:W-:Y:S02]  /*1e580*/  STG.E.128 [R40.64], R36 ;  /* 0x0000002428007986 */ /* 0x0003e4000c101d06 */
[----:B-1----:R-:W-:Y:S01]  /*1e590*/  @P0 CALL.REL.NOINC `(.L_x_22819) ;  /* 0x0000001000000944 */ /* 0x002fe20003c00000 */
[----:B------:R-:W-:Y:S05]  /*1e5a0*/  BRA `(.L_x_22820) ;  /* 0xfffe245000007947 */ /* 0x000fea000383ffff */
.L_x_22819:
[----:B------:R-:W-:Y:S05]  /*1e5b0*/  BSYNC B0 ;  /* 0x0000000000007941 */ /* 0x000fea0003800000 */
.L_x_22171:
[----:B------:R-:W-:Y:S05]  /*1e5c0*/  EXIT ;  /* 0x000000000000794d */ /* 0x000fea0003800000 */
.L_x_22817:
[----:B------:R-:W-:Y:S01]  /*1e5d0*/  IMAD.MOV.U32 R136, RZ, RZ, 0x1 ;  /* 0x00000001ff887424 */ /* 0x000fe200078e00ff */
[----:B------:R-:W-:Y:S01]  /*1e5e0*/  MOV R132, 0x1e620 ;  /* 0x0001e62000847802 */ /* 0x000fe20000000f00 */
[----:B------:R-:W-:Y:S02]  /*1e5f0*/  IMAD.MOV.U32 R134, RZ, RZ, 0x1f ;  /* 0x0000001fff867424 */ /* 0x000fe400078e00ff */
[----:B------:R-:W-:Y:S02]  /*1e600*/  IMAD.MOV.U32 R135, RZ, RZ, -0x1 ;  /* 0xffffffffff877424 */ /* 0x000fe400078e00ff */
[----:B------:R-:W-:Y:S05]  /*1e610*/  CALL.REL.NOINC `($__internal_55_$__cuda_sm70_shflsync_bfly_p) ;  /* 0x0000089000007944 */ /* 0x000fea0003c00000 */
[----:B-1----:R-:W-:Y:S01]  /*1e620*/  MOV R132, R136 ;  /* 0x0000008800847202 */ /* 0x002fe20000000f00 */
[----:B0-----:R-:W-:Y:S05]  /*1e630*/  BRA `(.L_x_22821) ;  /* 0xffffebd000007947 */ /* 0x001fea000383ffff */
.L_x_22818:
[----:B------:R-:W-:Y:S01]  /*1e640*/  IMAD.MOV.U32 R136, RZ, RZ, 0x2 ;  /* 0x00000002ff887424 */ /* 0x000fe200078e00ff */
[----:B------:R-:W-:Y:S01]  /*1e650*/  MOV R132, 0x1e690 ;  /* 0x0001e69000847802 */ /* 0x000fe20000000f00 */
[----:B------:R-:W-:Y:S02]  /*1e660*/  IMAD.MOV.U32 R134, RZ, RZ, 0x1f ;  /* 0x0000001fff867424 */ /* 0x000fe400078e00ff */
[----:B------:R-:W-:-:S02]  /*1e670*/  IMAD.MOV.U32 R135, RZ, RZ, -0x1 ;  /* 0xffffffffff877424 */ /* 0x000fc400078e00ff */
[----:B------:R-:W-:Y:S05]  /*1e680*/  CALL.REL.NOINC `($__internal_55_$__cuda_sm70_shflsync_bfly_p) ;  /* 0x0000082000007944 */ /* 0x000fea0003c00000 */
[----:B0-----:R-:W-:Y:S01]  /*1e690*/  HFMA2.MMA R134, -RZ, RZ, 0, 1.847743988037109375e-06 ;  /* 0x0000001fff867435 */ /* 0x001fe200000001ff */
[----:B-1----:R-:W-:Y:S01]  /*1e6a0*/  FADD.FTZ R139, R139, R136 ;  /* 0x000000888b8b7221 */ /* 0x002fe20000010000 */
[----:B------:R-:W-:Y:S01]  /*1e6b0*/  MOV R132, 0x1e6f0 ;  /* 0x0001e6f000847802 */ /* 0x000fe20000000f00 */
[----:B------:R-:W-:-:S02]  /*1e6c0*/  IMAD.MOV.U32 R136, RZ, RZ, 0x4 ;  /* 0x00000004ff887424 */ /* 0x000fc400078e00ff */
[----:B------:R-:W-:Y:S02]  /*1e6d0*/  IMAD.MOV.U32 R135, RZ, RZ, -0x1 ;  /* 0xffffffffff877424 */ /* 0x000fe400078e00ff */
[----:B------:R-:W-:Y:S05]  /*1e6e0*/  CALL.REL.NOINC `($__internal_55_$__cuda_sm70_shflsync_bfly_p) ;  /* 0x000007c000007944 */ /* 0x000fea0003c00000 */
[----:B01----:R-:W-:Y:S01]  /*1e6f0*/  FADD.FTZ R139, R139, R136 ;  /* 0x000000888b8b7221 */ /* 0x003fe20000010000 */
[----:B------:R-:W-:Y:S01]  /*1e700*/  MOV R132, 0x1e750 ;  /* 0x0001e75000847802 */ /* 0x000fe20000000f00 */
[----:B------:R-:W-:Y:S02]  /*1e710*/  IMAD.MOV.U32 R136, RZ, RZ, 0x8 ;  /* 0x00000008ff887424 */ /* 0x000fe400078e00ff */
[----:B------:R-:W-:Y:S02]  /*1e720*/  IMAD.MOV.U32 R134, RZ, RZ, 0x1f ;  /* 0x0000001fff867424 */ /* 0x000fe400078e00ff */
[----:B------:R-:W-:Y:S02]  /*1e730*/  IMAD.MOV.U32 R135, RZ, RZ, -0x1 ;  /* 0xffffffffff877424 */ /* 0x000fe400078e00ff */
[----:B------:R-:W-:Y:S05]  /*1e740*/  CALL.REL.NOINC `($__internal_55_$__cuda_sm70_shflsync_bfly_p) ;  /* 0x0000076000007944 */ /* 0x000fea0003c00000 */
[----:B01----:R-:W-:Y:S01]  /*1e750*/  FADD.FTZ R139, R139, R136 ;  /* 0x000000888b8b7221 */ /* 0x003fe20000010000 */
[----:B------:R-:W-:Y:S01]  /*1e760*/  MOV R136, 0x10 ;  /* 0x0000001000887802 */ /* 0x000fe20000000f00 */
[----:B------:R-:W-:Y:S01]  /*1e770*/  IMAD.MOV.U32 R134, RZ, RZ, 0x1f ;  /* 0x0000001fff867424 */ /* 0x000fe200078e00ff */
[----:B------:R-:W-:Y:S01]  /*1e780*/  MOV R132, 0x1e7b0 ;  /* 0x0001e7b000847802 */ /* 0x000fe20000000f00 */
[----:B------:R-:W-:-:S02]  /*1e790*/  IMAD.MOV.U32 R135, RZ, RZ, -0x1 ;  /* 0xffffffffff877424 */ /* 0x000fc400078e00ff */
[----:B------:R-:W-:Y:S05]  /*1e7a0*/  CALL.REL.NOINC `($__internal_55_$__cuda_sm70_shflsync_bfly_p) ;  /* 0x0000070000007944 */ /* 0x000fea0003c00000 */
        /* <DEDUP_REMOVED lines=86> */
[----:B------:R-:W-:Y:S05]  /*1ed10*/  CALL.REL.NOINC `($__internal_55_$__cuda_sm70_shflsync_bfly_p) ;  /* 0x0000019000007944 */ /* 0x000fea0003c00000 */
[----:B01----:R-:W-:Y:S01]  /*1ed20*/  FADD.FTZ R139, R139, R136 ;  /* 0x000000888b8b7221 */ /* 0x003fe20000010000 */
[----:B------:R-:W-:Y:S01]  /*1ed30*/  MOV R132, 0x1ed80 ;  /* 0x0001ed8000847802 */ /* 0x000fe20000000f00 */
[----:B------:R-:W-:Y:S02]  /*1ed40*/  IMAD.MOV.U32 R136, RZ, RZ, 0x2 ;  /* 0x00000002ff887424 */ /* 0x000fe400078e00ff */
[----:B------:R-:W-:Y:S02]  /*1ed50*/  IMAD.MOV.U32 R134, RZ, RZ, 0x1f ;  /* 0x0000001fff867424 */ /* 0x000fe400078e00ff */
[----:B------:R-:W-:Y:S02]  /*1ed60*/  IMAD.MOV.U32 R135, RZ, RZ, -0x1 ;  /* 0xffffffffff877424 */ /* 0x000fe400078e00ff */
        /* <DEDUP_REMOVED lines=19> */
[----:B01----:R-:W-:Y:S05]  /*1eea0*/  BRA `(.L_x_22822) ;  /* 0xffffe9a000007947 */ /* 0x003fea000383ffff */
        .weak           $__internal_55_$__cuda_sm70_shflsync_bfly_p
        .type           $__internal_55_$__cuda_sm70_shflsync_bfly_p,@function
        .size           $__internal_55_$__cuda_sm70_shflsync_bfly_p,(.L_x_33033 - $__internal_55_$__cuda_sm70_shflsync_bfly_p)
$__internal_55_$__cuda_sm70_shflsync_bfly_p:
[----:B------:R-:W-:Y:S01]  /*1eeb0*/  IMAD.MOV.U32 R133, RZ, RZ, 0x0 ;  /* 0x00000000ff857424 */ /* 0x000fe200078e00ff */
[----:B------:R-:W-:Y:S04]  /*1eec0*/  WARPSYNC R135 ;  /* 0x0000008700007348 */ /* 0x000fe80003800000 */
[----:B------:R0:W1:Y:S01]  /*1eed0*/  SHFL.BFLY PT, R136, R139, R136, R134 ;  /* 0x0c0000888b887389 */ /* 0x00006200000e0086 */
[----:B------:R-:W-:Y:S05]  /*1eee0*/  RET.REL.NODEC R132 `(_ZN10layer_norm31ln_parallel_residual_fwd_kernelINS_13Kernel_traitsI6__halfS2_fS2_fjLj1280ELj1ELj4ELj1ELj16ENS_18Kernel_traits_baseILj1280ES2_S2_fS2_fjLj128EEEEELb1ELb1ELb1EEEvNS_9FwdParamsE) ;  /* 0xfffe111084007950 */ /* 0x000fea0003c3ffff */
.L_x_22823:
        /* <DEDUP_REMOVED lines=9> */
.L_x_33033:


//--------------------- .text._ZN10layer_norm31ln_parallel_residual_fwd_kernelINS_13Kernel_traitsIf6__halffS2_fjLj1280ELj1ELj4ELj1ELj16ENS_18Kernel_traits_baseILj1280EfS2_fS2_fjLj128EEEEELb0ELb0ELb0EEEvNS_9FwdParamsE --------------------------
	.section	.text._ZN10layer_norm31ln_parallel_residual_fwd_kernelINS_13Kernel_traitsIf6__halffS2_fjLj1280ELj1ELj4ELj1ELj16ENS_18Kernel_traits_baseILj1280EfS2_fS2_fjLj128EEEEELb0ELb0ELb0EEEvNS_9FwdParamsE,"ax",@progbits
	.sectioninfo	@"SHI_REGISTERS=238"
	.align	128
        .global         _ZN10layer_norm31ln_parallel_residual_fwd_kernelINS_13Kernel_traitsIf6__halffS2_fjLj1280ELj1ELj4ELj1ELj16ENS_18Kernel_traits_baseILj1280EfS2_fS2_fjLj128EEEEELb0ELb0ELb0EEEvNS_9FwdParamsE
        .type           _ZN10layer_norm31ln_parallel_residual_fwd_kernelINS_13Kernel_traitsIf6__halffS2_fjLj1280ELj1ELj4ELj1ELj16ENS_18Kernel_traits_baseILj1280EfS2_fS2_fjLj128EEEEELb0ELb0ELb0EEEvNS_9FwdParamsE,@function
        .size           _ZN10layer_norm31ln_parallel_residual_fwd_kernelINS_13Kernel_traitsIf6__halffS2_fjLj1280ELj1ELj4ELj1ELj16ENS_18Kernel_traits_baseILj1280EfS2_fS2_fjLj128EEEEELb0ELb0ELb0EEEvNS_9FwdParamsE,(.L_x_33034 - _ZN10layer_norm31ln_parallel_residual_fwd_kernelINS_13Kernel_traitsIf6__halffS2_fjLj1280ELj1ELj4ELj1ELj16ENS_18Kernel_traits_baseILj1280EfS2_fS2_fjLj128EEEEELb0ELb0ELb0EEEvNS_9FwdParamsE)
        .other          _ZN10layer_norm31ln_parallel_residual_fwd_kernelINS_13Kernel_traitsIf6__halffS2_fjLj1280ELj1ELj4ELj1ELj16ENS_18Kernel_traits_baseILj1280EfS2_fS2_fjLj128EEEEELb0ELb0ELb0EEEvNS_9FwdParamsE,@"STO_CUDA_ENTRY STV_DEFAULT"
_ZN10layer_norm31ln_parallel_residual_fwd_kernelINS_13Kernel_traitsIf6__halffS2_fjLj1280ELj1ELj4ELj1ELj16ENS_18Kernel_traits_baseILj1280EfS2_fS2_fjLj128EEEEELb0ELb0ELb0EEEvNS_9FwdParamsE:
.text._ZN10layer_norm31ln_parallel_residual_fwd_kernelINS_13Kernel_traitsIf6__halffS2_fjLj1280ELj1ELj4ELj1ELj16ENS_18Kernel_traits_baseILj1280EfS2_fS2_fjLj128EEEEELb0ELb0ELb0EEEvNS_9FwdParamsE:
        /* <DEDUP_REMOVED lines=50> */
.L_x_22825:
[----:B-1----:R-:W-:Y:S05]  /*0320*/  BSYNC B0 ;  /* 0x0000000000007941 */ /* 0x002fea0003800000 */
.L_x_22824:
        /* <DEDUP_REMOVED lines=33> */
.L_x_22827:
[----:B------:R-:W-:Y:S05]  /*0540*/  BSYNC B0 ;  /* 0x0000000000007941 */ /* 0x000fea0003800000 */
.L_x_22826:
        /* <DEDUP_REMOVED lines=33> */
.L_x_22829:
[----:B------:R-:W-:Y:S05]  /*0760*/  BSYNC B0 ;  /* 0x0000000000007941 */ /* 0x000fea0003800000 */
.L_x_22828:
        /* <DEDUP_REMOVED lines=33> */
.L_x_22831:
[----:B------:R-:W-:Y:S05]  /*0980*/  BSYNC B0 ;  /* 0x0000000000007941 */ /* 0x000fea0003800000 */
.L_x_22830:
        /* <DEDUP_REMOVED lines=35> */
.L_x_22833:
[----:B------:R-:W-:Y:S05]  /*0bc0*/  BSYNC B0 ;  /* 0x0000000000007941 */ /* 0x000fea0003800000 */
.L_x_22832:
[----:B------:R-:W-:-:S13]  /*0bd0*/  ISETP.GE.AND P2, PT, R9, c[0x0][0x164], PT ;  /* 0x0000590009007a0c */ /* 0x000fda0003f46270 */
[----:B------:R-:W-:Y:S05]  /*0be0*/  @P2 EXIT ;  /* 0x000000000000294d */ /* 0x000fea0003800000 */
[----:B0-----:R-:W-:Y:S01]  /*0bf0*/  MOV R2, R9 ;  /* 0x0000000900027202 */ /* 0x001fe20000000f00 */
[----:B------:R-:W-:-:S03]  /*0c00*/  ULDC.U8 UR6, c[0x0][0x1f0] ;  /* 0x00007c0000067ab9 */ /* 0x000fc60000000000 */
.L_x_22937:
        /* <DEDUP_REMOVED lines=30> */
.L_x_22836:
[----:B0----5:R-:W-:-:S05]  /*0df0*/  HADD2.F32 R37, -RZ, R48.H0_H0 ;  /* 0x20000030ff257230 */ /* 0x021fca0000004100 */
[----:B------:R-:W-:-:S04]  /*0e00*/  FADD.FTZ R36, R37, R36 ;  /* 0x0000002425247221 */ /* 0x000fc80000010000 */
[----:B------:R-:W-:Y:S02]  /*0e10*/  @P2 FADD.FTZ R36, R44, R36 ;  /* 0x000000242c242221 */ /* 0x000fe40000010000 */
.L_x_22837:
[----:B------:R-:W-:Y:S01]  /*0e20*/  HADD2.F32 R37, -RZ, R212.H1_H1 ;  /* 0x300000d4ff257230 */ /* 0x000fe20000004100 */
[----:B------:R-:W-:Y:S05]  /*0e30*/  @P3 BRA `(.L_x_22838) ;  /* 0x0000003000003947 */ /* 0x000fea0003800000 */
[----:B------:R-:W-:Y:S05]  /*0e40*/  @!P2 BRA `(.L_x_22839) ;  /* 0x000000500000a947 */ /* 0x000fea0003800000 */
[----:B-----5:R-:W-:Y:S01]  /*0e50*/  FADD.FTZ R37, R45, R37 ;  /* 0x000000252d257221 */ /* 0x020fe20000010000 */
[----:B------:R-:W-:Y:S05]  /*0e60*/  BRA `(.L_x_22839) ;  /* 0x0000003000007947 */ /* 0x000fea0003800000 */
.L_x_22838:
[----:B-----5:R-:W-:-:S05]  /*0e70*/  HADD2.F32 R38, -RZ, R48.H1_H1 ;  /* 0x30000030ff267230 */ /* 0x020fca0000004100 */
[----:B------:R-:W-:-:S04]  /*0e80*/  FADD.FTZ R37, R38, R37 ;  /* 0x0000002526257221 */ /* 0x000fc80000010000 */
[----:B------:R-:W-:Y:S02]  /*0e90*/  @P2 FADD.FTZ R37, R45, R37 ;  /* 0x000000252d252221 */ /* 0x000fe40000010000 */
.L_x_22839:
[----:B------:R-:W-:Y:S01]  /*0ea0*/  HADD2.F32 R38, -RZ, R213.H0_H0 ;  /* 0x200000d5ff267230 */ /* 0x000fe20000004100 */
[----:B------:R-:W-:Y:S05]  /*0eb0*/  @P3 BRA `(.L_x_22840) ;  /* 0x0000003000003947 */ /* 0x000fea0003800000 */
[----:B------:R-:W-:Y:S05]  /*0ec0*/  @!P2 BRA `(.L_x_22841) ;  /* 0x000000500000a947 */ /* 0x000fea0003800000 */
[----:B-----5:R-:W-:Y:S01]  /*0ed0*/  FADD.FTZ R38, R46, R38 ;  /* 0x000000262e267221 */ /* 0x020fe20000010000 */
[----:B------:R-:W-:Y:S05]  /*0ee0*/  BRA `(.L_x_22841) ;  /* 0x0000003000007947 */ /* 0x000fea0003800000 */
.L_x_22840:
[----:B-----5:R-:W-:-:S05]  /*0ef0*/  HADD2.F32 R39, -RZ, R49.H0_H0 ;  /* 0x20000031ff277230 */ /* 0x020fca0000004100 */
[----:B------:R-:W-:-:S04]  /*0f00*/  FADD.FTZ R38, R39, R38 ;  /* 0x0000002627267221 */ /* 0x000fc80000010000 */
[----:B------:R-:W-:Y:S02]  /*0f10*/  @P2 FADD.FTZ R38, R46, R38 ;  /* 0x000000262e262221 */ /* 0x000fe40000010000 */
.L_x_22841:
[----:B------:R-:W-:Y:S01]  /*0f20*/  HADD2.F32 R39, -RZ, R213.H1_H1 ;  /* 0x300000d5ff277230 */ /* 0x000fe20000004100 */
[----:B------:R-:W-:Y:S05]  /*0f30*/  @P3 BRA `(.L_x_22842) ;  /* 0x0000003000003947 */ /* 0x000fea0003800000 */
[----:B------:R-:W-:Y:S05]  /*0f40*/  @!P2 BRA `(.L_x_22843) ;  /* 0x000000500000a947 */ /* 0x000fea0003800000 */
[----:B-----5:R-:W-:Y:S01]  /*0f50*/  FADD.FTZ R39, R47, R39 ;  /* 0x000000272f277221 */ /* 0x020fe20000010000 */
[----:B------:R-:W-:Y:S05]  /*0f60*/  BRA `(.L_x_22843) ;  /* 0x0000003000007947 */ /* 0x000fea0003800000 */
.L_x_22842:
[----:B-----5:R-:W-:-:S05]  /*0f70*/  HADD2.F32 R212, -RZ, R49.H1_H1 ;  /* 0x30000031ffd47230 */ /* 0x020fca0000004100 */
[----:B------:R-:W-:-:S04]  /*0f80*/  FADD.FTZ R39, R212, R39 ;  /* 0x00000027d4277221 */ /* 0x000fc80000010000 */
[----:B------:R-:W-:Y:S02]  /*0f90*/  @P2 FADD.FTZ R39, R47, R39 ;  /* 0x000000272f272221 */ /* 0x000fe40000010000 */
.L_x_22843:
[----:B------:R-:W-:Y:S01]  /*0fa0*/  HADD2.F32 R212, -RZ, R214.H0_H0 ;  /* 0x200000d6ffd47230 */ /* 0x000fe20000004100 */
[----:B------:R-:W-:Y:S05]  /*0fb0*/  @P3 BRA `(.L_x_22844) ;  /* 0x0000003000003947 */ /* 0x000fea0003800000 */
[----:B------:R-:W-:Y:S05]  /*0fc0*/  @!P2 BRA `(.L_x_22845) ;  /* 0x000000500000a947 */ /* 0x000fea0003800000 */
[----:B-----5:R-:W-:Y:S01]  /*0fd0*/  FADD.FTZ R212, R40, R212 ;  /* 0x000000d428d47221 */ /* 0x020fe20000010000 */
[----:B------:R-:W-:Y:S05]  /*0fe0*/  BRA `(.L_x_22845) ;  /* 0x0000003000007947 */ /* 0x000fea0003800000 */
.L_x_22844:
[----:B-----5:R-:W-:-:S05]  /*0ff0*/  HADD2.F32 R213, -RZ, R50.H0_H0 ;  /* 0x20000032ffd57230 */ /* 0x020fca0000004100 */
[----:B------:R-:W-:-:S04]  /*1000*/  FADD.FTZ R212, R213, R212 ;  /* 0x000000d4d5d47221 */ /* 0x000fc80000010000 */
[----:B------:R-:W-:Y:S02]  /*1010*/  @P2 FADD.FTZ R212, R40, R212 ;  /* 0x000000d428d42221 */ /* 0x000fe40000010000 */
.L_x_22845:
[----:B------:R-:W-:Y:S01]  /*1020*/  HADD2.F32 R213, -RZ, R214.H1_H1 ;  /* 0x300000d6ffd57230 */ /* 0x000fe20000004100 */
[----:B------:R-:W-:Y:S05]  /*1030*/  @P3 BRA `(.L_x_22846) ;  /* 0x0000003000003947 */ /* 0x000fea0003800000 */
[----:B------:R-:W-:Y:S05]  /*1040*/  @!P2 BRA `(.L_x_22847) ;  /* 0x000000500000a947 */ /* 0x000fea0003800000 */
[----:B-----5:R-:W-:Y:S01]  /*1050*/  FADD.FTZ R213, R41, R213 ;  /* 0x000000d529d57221 */ /* 0x020fe20000010000 */
[----:B------:R-:W-:Y:S05]  /*1060*/  BRA `(.L_x_22847) ;  /* 0x0000003000007947 */ /* 0x000fea0003800000 */
.L_x_22846:
[----:B-----5:R-:W-:-:S05]  /*1070*/  HADD2.F32 R214, -RZ, R50.H1_H1 ;  /* 0x30000032ffd67230 */ /* 0x020fca0000004100 */
[----:B------:R-:W-:-:S04]  /*1080*/  FADD.FTZ R213, R214, R213 ;  /* 0x000000d5d6d57221 */ /* 0x000fc80000010000 */
[----:B------:R-:W-:Y:S02]  /*1090*/  @P2 FADD.FTZ R213, R41, R213 ;  /* 0x000000d529d52221 */ /* 0x000fe40000010000 */
.L_x_22847:
[----:B------:R-:W-:Y:S01]  /*10a0*/  HADD2.F32 R214, -RZ, R215.H0_H0 ;  /* 0x200000d7ffd67230 */ /* 0x000fe20000004100 */
[----:B------:R-:W-:Y:S05]  /*10b0*/  @P3 BRA `(.L_x_22848) ;  /* 0x0000003000003947 */ /* 0x000fea0003800000 */
[----:B------:R-:W-:Y:S05]  /*10c0*/  @!P2 BRA `(.L_x_22849) ;  /* 0x000000500000a947 */ /* 0x000fea0003800000 */
[----:B-----5:R-:W-:Y:S01]  /*10d0*/  FADD.FTZ R214, R42, R214 ;  /* 0x000000d62ad67221 */ /* 0x020fe20000010000 */
[----:B------:R-:W-:Y:S05]  /*10e0*/  BRA `(.L_x_22849) ;  /* 0x0000003000007947 */ /* 0x000fea0003800000 */
.L_x_22848:
[----:B-----5:R-:W-:-:S05]  /*10f0*/  HADD2.F32 R217, -RZ, R51.H0_H0 ;  /* 0x20000033ffd97230 */ /* 0x020fca0000004100 */
[----:B------:R-:W-:-:S04]  /*1100*/  FADD.FTZ R214, R217, R214 ;  /* 0x000000d6d9d67221 */ /* 0x000fc80000010000 */
[----:B------:R-:W-:Y:S02]  /*1110*/  @P2 FADD.FTZ R214, R42, R214 ;  /* 0x000000d62ad62221 */ /* 0x000fe40000010000 */
.L_x_22849:
[----:B------:R-:W-:Y:S01]  /*1120*/  HADD2.F32 R215, -RZ, R215.H1_H1 ;  /* 0x300000d7ffd77230 */ /* 0x000fe20000004100 */
[----:B------:R-:W-:Y:S05]  /*1130*/  @P3 BRA `(.L_x_22850) ;  /* 0x0000003000003947 */ /* 0x000fea0003800000 */
[----:B------:R-:W-:Y:S05]  /*1140*/  @!P2 BRA `(.L_x_22851) ;  /* 0x000000500000a947 */ /* 0x000fea0003800000 */
[----:B-----5:R-:W-:Y:S01]  /*1150*/  FADD.FTZ R215, R43, R215 ;  /* 0x000000d72bd77221 */ /* 0x020fe20000010000 */
[----:B------:R-:W-:Y:S05]  /*1160*/  BRA `(.L_x_22851) ;  /* 0x0000003000007947 */ /* 0x000fea0003800000 */
.L_x_22850:
[----:B-----5:R-:W-:-:S05]  /*1170*/  HADD2.F32 R218, -RZ, R51.H1_H1 ;  /* 0x30000033ffda7230 */ /* 0x020fca0000004100 */
[----:B------:R-:W-:-:S04]  /*1180*/  FADD.FTZ R215, R218, R215 ;  /* 0x000000d7dad77221 */ /* 0x000fc80000010000 */
[----:B------:R-:W-:Y:S02]  /*1190*/  @P2 FADD.FTZ R215, R43, R215 ;  /* 0x000000d72bd72221 */ /* 0x000fe40000010000 */
.L_x_22851:
[C---:B------:R-:W-:Y:S02]  /*11a0*/  LEA R218, P2, R3.reuse, c[0x0][0x188], 0x5 ;  /* 0x0000620003da7a11 */ /* 0x040fe400078428ff */
[C---:B------:R-:W-:Y:S02]  /*11b0*/  IADD3 R217, R3.reuse, 0x20, RZ ;  /* 0x0000002003d97810 */ /* 0x040fe40007ffe0ff */
[----:B------:R-:W-:-:S05]  /*11c0*/  LEA.HI.X R219, R3, c[0x0][0x18c], RZ, 0x5, P2 ;  /* 0x0000630003db7a11 */ /* 0x000fca00010f2cff */
[----:B------:R0:W-:Y:S04]  /*11d0*/  STG.E.128 [R218.64], R36 ;  /* 0x00000024da007986 */ /* 0x0001e8000c101d04 */
[----:B------:R0:W-:Y:S02]  /*11e0*/  STG.E.128 [R218.64+0x10], R212 ;  /* 0x000010d4da007986 */ /* 0x0001e4000c101d04 */
.L_x_22835:
[----:B------:R-:W-:Y:S05]  /*11f0*/  BSYNC B0 ;  /* 0x0000000000007941 */ /* 0x000fea0003800000 */
.L_x_22834:
        /* <DEDUP_REMOVED lines=8> */
[----:B0-----:R-:W-:-:S04]  /*1280*/  @P3 LEA R218, P2, R217, c[0x0][0x178], 0x4 ;  /* 0x00005e00d9da3a11 */ /* 0x001fc800078420ff */
        /* <DEDUP_REMOVED lines=15> */
.L_x_22854:
[----:B0----5:R-:W-:-:S05]  /*1380*/  HADD2.F32 R33, -RZ, R48.H0_H0 ;  /* 0x20000030ff217230 */ /* 0x021fca0000004100 */
[----:B------:R-:W-:-:S04]  /*1390*/  FADD.FTZ R32, R33, R32 ;  /* 0x0000002021207221 */ /* 0x000fc80000010000 */
[----:B------:R-:W-:Y:S02]  /*13a0*/  @P2 FADD.FTZ R32, R44, R32 ;  /* 0x000000202c202221 */ /* 0x000fe40000010000 */
.L_x_22855:
[----:B------:R-:W-:Y:S01]  /*13b0*/  HADD2.F32 R33, -RZ, R28.H1_H1 ;  /* 0x3000001cff217230 */ /* 0x000fe20000004100 */
[----:B------:R-:W-:Y:S05]  /*13c0*/  @P3 BRA `(.L_x_22856) ;  /* 0x0000003000003947 */ /* 0x000fea0003800000 */
[----:B------:R-:W-:Y:S05]  /*13d0*/  @!P2 BRA `(.L_x_22857) ;  /* 0x000000500000a947 */ /* 0x000fea0003800000 */
[----:B-----5:R-:W-:Y:S01]  /*13e0*/  FADD.FTZ R33, R45, R33 ;  /* 0x000000212d217221 */ /* 0x020fe20000010000 */
[----:B------:R-:W-:Y:S05]  /*13f0*/  BRA `(.L_x_22857) ;  /* 0x0000003000007947 */ /* 0x000fea0003800000 */
.L_x_22856:
[----:B-----5:R-:W-:-:S05]  /*1400*/  HADD2.F32 R28, -RZ, R48.H1_H1 ;  /* 0x30000030ff1c7230 */ /* 0x020fca0000004100 */
[----:B------:R-:W-:-:S04]  /*1410*/  FADD.FTZ R33, R28, R33 ;  /* 0x000000211c217221 */ /* 0x000fc80000010000 */
[----:B------:R-:W-:Y:S02]  /*1420*/  @P2 FADD.FTZ R33, R45, R33 ;  /* 0x000000212d212221 */ /* 0x000fe40000010000 */
.L_x_22857:
[----:B------:R-:W-:Y:S01]  /*1430*/  HADD2.F32 R34, -RZ, R29.H0_H0 ;  /* 0x2000001dff227230 */ /* 0x000fe20000004100 */
[----:B------:R-:W-:Y:S05]  /*1440*/  @P3 BRA `(.L_x_22858) ;  /* 0x0000003000003947 */ /* 0x000fea0003800000 */
[----:B------:R-:W-:Y:S05]  /*1450*/  @!P2 BRA `(.L_x_22859) ;  /* 0x000000500000a947 */ /* 0x000fea0003800000 */
[----:B-----5:R-:W-:Y:S01]  /*1460*/  FADD.FTZ R34, R46, R34 ;  /* 0x000000222e227221 */ /* 0x020fe20000010000 */
[----:B------:R-:W-:Y:S05]  /*1470*/  BRA `(.L_x_22859) ;  /* 0x0000003000007947 */ /* 0x000fea0003800000 */
.L_x_22858:
[----:B-----5:R-:W-:-:S05]  /*1480*/  HADD2.F32 R35, -RZ, R49.H0_H0 ;  /* 0x20000031ff237230 */ /* 0x020fca0000004100 */
[----:B------:R-:W-:-:S04]  /*1490*/  FADD.FTZ R34, R35, R34 ;  /* 0x0000002223227221 */ /* 0x000fc80000010000 */
[----:B------:R-:W-:Y:S02]  /*14a0*/  @P2 FADD.FTZ R34, R46, R34 ;  /* 0x000000222e222221 */ /* 0x000fe40000010000 */
.L_x_22859:
[----:B------:R-:W-:Y:S01]  /*14b0*/  HADD2.F32 R35, -RZ, R29.H1_H1 ;  /* 0x3000001dff237230 */ /* 0x000fe20000004100 */
[----:B------:R-:W-:Y:S05]  /*14c0*/  @P3 BRA `(.L_x_22860) ;  /* 0x0000003000003947 */ /* 0x000fea0003800000 */
[----:B------:R-:W-:Y:S05]  /*14d0*/  @!P2 BRA `(.L_x_22861) ;  /* 0x000000500000a947 */ /* 0x000fea0003800000 */
[----:B-----5:R-:W-:Y:S01]  /*14e0*/  FADD.FTZ R35, R47, R35 ;  /* 0x000000232f237221 */ /* 0x020fe20000010000 */
[----:B------:R-:W-:Y:S05]  /*14f0*/  BRA `(.L_x_22861) ;  /* 0x0000003000007947 */ /* 0x000fea0003800000 */
.L_x_22860:
[----:B-----5:R-:W-:-:S05]  /*1500*/  HADD2.F32 R28, -RZ, R49.H1_H1 ;  /* 0x30000031ff1c7230 */ /* 0x020fca0000004100 */
[----:B------:R-:W-:-:S04]  /*1510*/  FADD.FTZ R35, R28, R35 ;  /* 0x000000231c237221 */ /* 0x000fc80000010000 */
[----:B------:R-:W-:Y:S02]  /*1520*/  @P2 FADD.FTZ R35, R47, R35 ;  /* 0x000000232f232221 */ /* 0x000fe40000010000 */
.L_x_22861:
[----:B------:R-:W-:Y:S01]  /*1530*/  HADD2.F32 R28, -RZ, R30.H0_H0 ;  /* 0x2000001eff1c7230 */ /* 0x000fe20000004100 */
[----:B------:R-:W-:Y:S05]  /*1540*/  @P3 BRA `(.L_x_22862) ;  /* 0x0000003000003947 */ /* 0x000fea0003800000 */
[----:B------:R-:W-:Y:S05]  /*1550*/  @!P2 BRA `(.L_x_22863) ;  /* 0x000000500000a947 */ /* 0x000fea0003800000 */
[----:B-----5:R-:W-:Y:S01]  /*1560*/  FADD.FTZ R28, R40, R28 ;  /* 0x0000001c281c7221 */ /* 0x020fe20000010000 */
[----:B------:R-:W-:Y:S05]  /*1570*/  BRA `(.L_x_22863) ;  /* 0x0000003000007947 */ /* 0x000fea0003800000 */
.L_x_22862:
[----:B-----5:R-:W-:-:S05]  /*1580*/  HADD2.F32 R29, -RZ, R50.H0_H0 ;  /* 0x20000032ff1d7230 */ /* 0x020fca0000004100 */
[----:B------:R-:W-:-:S04]  /*1590*/  FADD.FTZ R28, R29, R28 ;  /* 0x0000001c1d1c7221 */ /* 0x000fc80000010000 */
[----:B------:R-:W-:Y:S02]  /*15a0*/  @P2 FADD.FTZ R28, R40, R28 ;  /* 0x0000001c281c2221 */ /* 0x000fe40000010000 */
.L_x_22863:
[----:B------:R-:W-:Y:S01]  /*15b0*/  HADD2.F32 R29, -RZ, R30.H1_H1 ;  /* 0x3000001eff1d7230 */ /* 0x000fe20000004100 */
[----:B------:R-:W-:Y:S05]  /*15c0*/  @P3 BRA `(.L_x_22864) ;  /* 0x0000003000003947 */ /* 0x000fea0003800000 */
[----:B------:R-:W-:Y:S05]  /*15d0*/  @!P2 BRA `(.L_x_22865) ;  /* 0x000000500000a947 */ /* 0x000fea0003800000 */
[----:B-----5:R-:W-:Y:S01]  /*15e0*/  FADD.FTZ R29, R41, R29 ;  /* 0x0000001d291d7221 */ /* 0x020fe20000010000 */
[----:B------:R-:W-:Y:S05]  /*15f0*/  BRA `(.L_x_22865) ;  /* 0x0000003000007947 */ /* 0x000fea0003800000 */
.L_x_22864:
[----:B-----5:R-:W-:-:S05]  /*1600*/  HADD2.F32 R30, -RZ, R50.H1_H1 ;  /* 0x30000032ff1e7230 */ /* 0x020fca0000004100 */
[----:B------:R-:W-:-:S04]  /*1610*/  FADD.FTZ R29, R30, R29 ;  /* 0x0000001d1e1d7221 */ /* 0x000fc80000010000 */
[----:B------:R-:W-:Y:S02]  /*1620*/  @P2 FADD.FTZ R29, R41, R29 ;  /* 0x0000001d291d2221 */ /* 0x000fe40000010000 */
.L_x_22865:
[----:B------:R-:W-:Y:S01]  /*1630*/  HADD2.F32 R30, -RZ, R31.H0_H0 ;  /* 0x2000001fff1e7230 */ /* 0x000fe20000004100 */
[----:B------:R-:W-:Y:S05]  /*1640*/  @P3 BRA `(.L_x_22866) ;  /* 0x0000003000003947 */ /* 0x000fea0003800000 */
[----:B------:R-:W-:Y:S05]  /*1650*/  @!P2 BRA `(.L_x_22867) ;  /* 0x000000500000a947 */ /* 0x000fea0003800000 */
[----:B-----5:R-:W-:Y:S01]  /*1660*/  FADD.FTZ R30, R42, R30 ;  /* 0x0000001e2a1e7221 */ /* 0x020fe20000010000 */
[----:B------:R-:W-:Y:S05]  /*1670*/  BRA `(.L_x_22867) ;  /* 0x0000003000007947 */ /* 0x000fea0003800000 */
.L_x_22866:
[----:B-----5:R-:W-:-:S05]  /*1680*/  HADD2.F32 R219, -RZ, R51.H0_H0 ;  /* 0x20000033ffdb7230 */ /* 0x020fca0000004100 */
[----:B------:R-:W-:-:S04]  /*1690*/  FADD.FTZ R30, R219, R30 ;  /* 0x0000001edb1e7221 */ /* 0x000fc80000010000 */
[----:B------:R-:W-:Y:S02]  /*16a0*/  @P2 FADD.FTZ R30, R42, R30 ;  /* 0x0000001e2a1e2221 */ /* 0x000fe40000010000 */
.L_x_22867:
[----:B------:R-:W-:Y:S01]  /*16b0*/  HADD2.F32 R31, -RZ, R31.H1_H1 ;  /* 0x3000001fff1f7230 */ /* 0x000fe20000004100 */
[----:B------:R-:W-:Y:S05]  /*16c0*/  @P3 BRA `(.L_x_22868) ;  /* 0x0000003000003947 */ /* 0x000fea0003800000 */
[----:B------:R-:W-:Y:S05]  /*16d0*/  @!P2 BRA `(.L_x_22869) ;  /* 0x000000500000a947 */ /* 0x000fea0003800000 */
[----:B-----5:R-:W-:Y:S01]  /*16e0*/  FADD.FTZ R31, R43, R31 ;  /* 0x0000001f2b1f7221 */ /* 0x020fe20000010000 */
[----:B------:R-:W-:Y:S05]  /*16f0*/  BRA `(.L_x_22869) ;  /* 0x0000003000007947 */ /* 0x000fea0003800000 */
.L_x_22868:
[----:B-----5:R-:W-:-:S05]  /*1700*/  HADD2.F32 R218, -RZ, R51.H1_H1 ;  /* 0x30000033ffda7230 */ /* 0x020fca0000004100 */
[----:B------:R-:W-:-:S04]  /*1710*/  FADD.FTZ R31, R218, R31 ;  /* 0x0000001fda1f7221 */ /* 0x000fc80000010000 */
[----:B------:R-:W-:Y:S02]  /*1720*/  @P2 FADD.FTZ R31, R43, R31 ;  /* 0x0000001f2b1f2221 */ /* 0x000fe40000010000 */
.L_x_22869:
[----:B------:R-:W-:-:S04]  /*1730*/  LEA R218, P2, R217, c[0x0][0x188], 0x5 ;  /* 0x00006200d9da7a11 */ /* 0x000fc800078428ff */
[C---:B------:R-:W-:Y:S02]  /*1740*/  LEA.HI.X R219, R217.reuse, c[0x0][0x18c], RZ, 0x5, P2 ;  /* 0x00006300d9db7a11 */ /* 0x040fe400010f2cff */
[----:B------:R-:W-:-:S03]  /*1750*/  IADD3 R217, R217, 0x20, RZ ;  /* 0x00000020d9d97810 */ /* 0x000fc60007ffe0ff */
[----:B------:R0:W-:Y:S04]  /*1760*/  STG.E.128 [R218.64], R32 ;  /* 0x00000020da007986 */ /* 0x0001e8000c101d04 */
[----:B------:R0:W-:Y:S02]  /*1770*/  STG.E.128 [R218.64+0x10], R28 ;  /* 0x0000101cda007986 */ /* 0x0001e4000c101d04 */
.L_x_22853:
[----:B------:R-:W-:Y:S05]  /*1780*/  BSYNC B0 ;  /* 0x0000000000007941 */ /* 0x000fea0003800000 */
.L_x_22852:
[----:B------:R-:W-:Y:S01]  /*1790*/  ISETP.GE.U32.AND P2, PT, R0, 0x60, PT ;  /* 0x000000600000780c */ /* 0x000fe20003f46070 */
[----:B------:R-:W-:-:S12]  /*17a0*/  BSSY B0, `(.L_x_22870) ;  /* 0x0000057000007945 */ /* 0x000fd80003800000 */
[----:B------:R-:W-:Y:S05]  /*17b0*/  @!P2 BRA `(.L_x_22871) ;  /* 0x000005500000a947 */ /* 0x000fea0003800000 */
[----:B------:R-:W-:Y:S01]  /*17c0*/  ISETP.NE.U32.AND P3, PT, RZ, c[0x0][0x178], PT ;  /* 0x00005e00ff007a0c */ /* 0x000fe20003f65070 */
[----:B------:R-:W-:-:S03]  /*17d0*/  HFMA2.MMA R20, -RZ, RZ, 0, 9.5367431640625e-07 ;  /* 0x00000010ff147435 */ /* 0x000fc600000001ff */
[----:B------:R-:W-:-:S07]  /*17e0*/  ISETP.NE.AND.EX P3, PT, RZ, c[0x0][0x17c], PT, P3 ;  /* 0x00005f00ff007a0c */ /* 0x000fce0003f65330 */
[----:B------:R-:W-:-:S06]  /*17f0*/  IMAD.WIDE.U32 R20, R217, R20, c[0x0][0x170] ;  /* 0x00005c00d9147625 */ /* 0x000fcc00078e0014 */
[C---:B0-----:R-:W-:Y:S01]  /*1800*/  @P3 LEA R218, P2, R217.reuse, c[0x0][0x178], 0x4 ;  /* 0x00005e00d9da3a11 */ /* 0x041fe200078420ff */
        /* <DEDUP_REMOVED lines=16> */
.L_x_22872:
[----:B0----5:R-:W-:-:S05]  /*1910*/  HADD2.F32 R25, -RZ, R48.H0_H0 ;  /* 0x20000030ff197230 */ /* 0x021fca0000004100 */
[----:B------:R-:W-:-:S04]  /*1920*/  FADD.FTZ R24, R25, R24 ;  /* 0x0000001819187221 */ /* 0x000fc80000010000 */
[----:B------:R-:W-:Y:S02]  /*1930*/  @P2 FADD.FTZ R24, R44, R24 ;  /* 0x000000182c182221 */ /* 0x000fe40000010000 */
.L_x_22873:
[----:B------:R-:W-:Y:S01]  /*1940*/  HADD2.F32 R25, -RZ, R20.H1_H1 ;  /* 0x30000014ff197230 */ /* 0x000fe20000004100 */
[----:B------:R-:W-:Y:S05]  /*1950*/  @P3 BRA `(.L_x_22874) ;  /* 0x0000003000003947 */ /* 0x000fea0003800000 */
[----:B------:R-:W-:Y:S05]  /*1960*/  @!P2 BRA `(.L_x_22875) ;  /* 0x000000500000a947 */ /* 0x000fea0003800000 */
[----:B-----5:R-:W-:Y:S01]  /*1970*/  FADD.FTZ R25, R45, R25 ;  /* 0x000000192d197221 */ /* 0x020fe20000010000 */
[----:B------:R-:W-:Y:S05]  /*1980*/  BRA `(.L_x_22875) ;  /* 0x0000003000007947 */ /* 0x000fea0003800000 */
.L_x_22874:
[----:B-----5:R-:W-:-:S05]  /*1990*/  HADD2.F32 R20, -RZ, R48.H1_H1 ;  /* 0x30000030ff147230 */ /* 0x020fca0000004100 */
[----:B------:R-:W-:-:S04]  /*19a0*/  FADD.FTZ R25, R20, R25 ;  /* 0x0000001914197221 */ /* 0x000fc80000010000 */
[----:B------:R-:W-:Y:S02]  /*19b0*/  @P2 FADD.FTZ R25, R45, R25 ;  /* 0x000000192d192221 */ /* 0x000fe40000010000 */
.L_x_22875:
[----:B------:R-:W-:Y:S01]  /*19c0*/  HADD2.F32 R26, -RZ, R21.H0_H0 ;  /* 0x20000015ff1a7230 */ /* 0x000fe20000004100 */
[----:B------:R-:W-:Y:S05]  /*19d0*/  @P3 BRA `(.L_x_22876) ;  /* 0x0000003000003947 */ /* 0x000fea0003800000 */
[----:B------:R-:W-:Y:S05]  /*19e0*/  @!P2 BRA `(.L_x_22877) ;  /* 0x000000500000a947 */ /* 0x000fea0003800000 */
[----:B-----5:R-:W-:Y:S01]  /*19f0*/  FADD.FTZ R26, R46, R26 ;  /* 0x0000001a2e1a7221 */ /* 0x020fe20000010000 */
[----:B------:R-:W-:Y:S05]  /*1a00*/  BRA `(.L_x_22877) ;  /* 0x0000003000007947 */ /* 0x000fea0003800000 */
.L_x_22876:
[----:B-----5:R-:W-:-:S05]  /*1a10*/  HADD2.F32 R27, -RZ, R49.H0_H0 ;  /* 0x20000031ff1b7230 */ /* 0x020fca0000004100 */
[----:B------:R-:W-:-:S04]  /*1a20*/  FADD.FTZ R26, R27, R26 ;  /* 0x0000001a1b1a7221 */ /* 0x000fc80000010000 */
[----:B------:R-:W-:Y:S02]  /*1a30*/  @P2 FADD.FTZ R26, R46, R26 ;  /* 0x0000001a2e1a2221 */ /* 0x000fe40000010000 */
.L_x_22877:
[----:B------:R-:W-:Y:S01]  /*1a40*/  HADD2.F32 R27, -RZ, R21.H1_H1 ;  /* 0x30000015ff1b7230 */ /* 0x000fe20000004100 */
[----:B------:R-:W-:Y:S05]  /*1a50*/  @P3 BRA `(.L_x_22878) ;  /* 0x0000003000003947 */ /* 0x000fea0003800000 */
[----:B------:R-:W-:Y:S05]  /*1a60*/  @!P2 BRA `(.L_x_22879) ;  /* 0x000000500000a947 */ /* 0x000fea0003800000 */
[----:B-----5:R-:W-:Y:S01]  /*1a70*/  FADD.FTZ R27, R47, R27 ;  /* 0x0000001b2f1b7221 */ /* 0x020fe20000010000 */
[----:B------:R-:W-:Y:S05]  /*1a80*/  BRA `(.L_x_22879) ;  /* 0x0000003000007947 */ /* 0x000fea0003800000 */
.L_x_22878:
[----:B-----5:R-:W-:-:S05]  /*1a90*/  HADD2.F32 R20, -RZ, R49.H1_H1 ;  /* 0x30000031ff147230 */ /* 0x020fca0000004100 */
[----:B------:R-:W-:-:S04]  /*1aa0*/  FADD.FTZ R27, R20, R27 ;  /* 0x0000001b141b7221 */ /* 0x000fc80000010000 */
[----:B------:R-:W-:Y:S02]  /*1ab0*/  @P2 FADD.FTZ R27, R47, R27 ;  /* 0x0000001b2f1b2221 */ /* 0x000fe40000010000 */
.L_x_22879:
[----:B------:R-:W-:Y:S01]  /*1ac0*/  HADD2.F32 R20, -RZ, R22.H0_H0 ;  /* 0x20000016ff147230 */ /* 0x000fe20000004100 */
[----:B------:R-:W-:Y:S05]  /*1ad0*/  @P3 BRA `(.L_x_22880) ;  /* 0x0000003000003947 */ /* 0x000fea0003800000 */
[----:B------:R-:W-:Y:S05]  /*1ae0*/  @!P2 BRA `(.L_x_22881) ;  /* 0x000000500000a947 */ /* 0x000fea0003800000 */
[----:B-----5:R-:W-:Y:S01]  /*1af0*/  FADD.FTZ R20, R40, R20 ;  /* 0x0000001428147221 */ /* 0x020fe20000010000 */
[----:B------:R-:W-:Y:S05]  /*1b00*/  BRA `(.L_x_22881) ;  /* 0x0000003000007947 */ /* 0x000fea0003800000 */
.L_x_22880:
[----:B-----5:R-:W-:-:S05]  /*1b10*/  HADD2.F32 R21, -RZ, R50.H0_H0 ;  /* 0x20000032ff157230 */ /* 0x020fca0000004100 */
[----:B------:R-:W-:-:S04]  /*1b20*/  FADD.FTZ R20, R21, R20 ;  /* 0x0000001415147221 */ /* 0x000fc80000010000 */
[----:B------:R-:W-:Y:S02]  /*1b30*/  @P2 FADD.FTZ R20, R40, R20 ;  /* 0x0000001428142221 */ /* 0x000fe40000010000 */
.L_x_22881:
[----:B------:R-:W-:Y:S01]  /*1b40*/  HADD2.F32 R21, -RZ, R22.H1_H1 ;  /* 0x30000016ff157230 */ /* 0x000fe20000004100 */
[----:B------:R-:W-:Y:S05]  /*1b50*/  @P3 BRA `(.L_x_22882) ;  /* 0x0000003000003947 */ /* 0x000fea0003800000 */
[----:B------:R-:W-:Y:S05]  /*1b60*/  @!P2 BRA `(.L_x_22883) ;  /* 0x000000500000a947 */ /* 0x000fea0003800000 */
[----:B-----5:R-:W-:Y:S01]  /*1b70*/  FADD.FTZ R21, R41, R21 ;  /* 0x0000001529157221 */ /* 0x020fe20000010000 */
[----:B------:R-:W-:Y:S05]  /*1b80*/  BRA `(.L_x_22883) ;  /* 0x0000003000007947 */ /* 0x000fea0003800000 */
.L_x_22882:
[----:B-----5:R-:W-:-:S05]  /*1b90*/  HADD2.F32 R22, -RZ, R50.H1_H1 ;  /* 0x30000032ff167230 */ /* 0x020fca0000004100 */
[----:B------:R-:W-:-:S04]  /*1ba0*/  FADD.FTZ R21, R22, R21 ;  /* 0x0000001516157221 */ /* 0x000fc80000010000 */
[----:B------:R-:W-:Y:S02]  /*1bb0*/  @P2 FADD.FTZ R21, R41, R21 ;  /* 0x0000001529152221 */ /* 0x000fe40000010000 */
.L_x_22883:
[----:B------:R-:W-:Y:S01]  /*1bc0*/  HADD2.F32 R22, -RZ, R23.H0_H0 ;  /* 0x20000017ff167230 */ /* 0x000fe20000004100 */
[----:B------:R-:W-:Y:S05]  /*1bd0*/  @P3 BRA `(.L_x_22884) ;  /* 0x0000003000003947 */ /* 0x000fea0003800000 */
[----:B------:R-:W-:Y:S05]  /*1be0*/  @!P2 BRA `(.L_x_22885) ;  /* 0x000000500000a947 */ /* 0x000fea0003800000 */
[----:B-----5:R-:W-:Y:S01]  /*1bf0*/  FADD.FTZ R22, R42, R22 ;  /* 0x000000162a167221 */ /* 0x020fe20000010000 */
[----:B------:R-:W-:Y:S05]  /*1c00*/  BRA `(.L_x_22885) ;  /* 0x0000003000007947 */ /* 0x000fea0003800000 */
.L_x_22884:
[----:B-----5:R-:W-:-:S05]  /*1c10*/  HADD2.F32 R219, -RZ, R51.H0_H0 ;  /* 0x20000033ffdb7230 */ /* 0x020fca0000004100 */
[----:B------:R-:W-:-:S04]  /*1c20*/  FADD.FTZ R22, R219, R22 ;  /* 0x00000016db167221 */ /* 0x000fc80000010000 */
[----:B------:R-:W-:Y:S02]  /*1c30*/  @P2 FADD.FTZ R22, R42, R22 ;  /* 0x000000162a162221 */ /* 0x000fe40000010000 */
.L_x_22885:
[----:B------:R-:W-:Y:S01]  /*1c40*/  HADD2.F32 R23, -RZ, R23.H1_H1 ;  /* 0x30000017ff177230 */ /* 0x000fe20000004100 */
[----:B------:R-:W-:Y:S05]  /*1c50*/  @P3 BRA `(.L_x_22886) ;  /* 0x0000003000003947 */ /* 0x000fea0003800000 */
[----:B------:R-:W-:Y:S05]  /*1c60*/  @!P2 BRA `(.L_x_22887) ;  /* 0x000000500000a947 */ /* 0x000fea0003800000 */
[----:B-----5:R-:W-:Y:S01]  /*1c70*/  FADD.FTZ R23, R43, R23 ;  /* 0x000000172b177221 */ /* 0x020fe20000010000 */
[----:B------:R-:W-:Y:S05]  /*1c80*/  BRA `(.L_x_22887) ;  /* 0x0000003000007947 */ /* 0x000fea0003800000 */
.L_x_22886:
[----:B-----5:R-:W-:-:S05]  /*1c90*/  HADD2.F32 R218, -RZ, R51.H1_H1 ;  /* 0x30000033ffda7230 */ /* 0x020fca0000004100 */
[----:B------:R-:W-:-:S04]  /*1ca0*/  FADD.FTZ R23, R218, R23 ;  /* 0x00000017da177221 */ /* 0x000fc80000010000 */
[----:B------:R-:W-:Y:S02]  /*1cb0*/  @P2 FADD.FTZ R23, R43, R23 ;  /* 0x000000172b172221 */ /* 0x000fe40000010000 */
.L_x_22887:
[----:B------:R-:W-:-:S04]  /*1cc0*/  LEA R218, P2, R217, c[0x0][0x188], 0x5 ;  /* 0x00006200d9da7a11 */ /* 0x000fc800078428ff */
[C---:B------:R-:W-:Y:S02]  /*1cd0*/  LEA.HI.X R219, R217.reuse, c[0x0][0x18c], RZ, 0x5, P2 ;  /* 0x00006300d9db7a11 */ /* 0x040fe400010f2cff */
[----:B------:R-:W-:-:S03]  /*1ce0*/  IADD3 R217, R217, 0x20, RZ ;  /* 0x00000020d9d97810 */ /* 0x000fc60007ffe0ff */
[----:B------:R0:W-:Y:S04]  /*1cf0*/  STG.E.128 [R218.64], R24 ;  /* 0x00000018da007986 */ /* 0x0001e8000c101d04 */
[----:B------:R0:W-:Y:S02]  /*1d00*/  STG.E.128 [R218.64+0x10], R20 ;  /* 0x00001014da007986 */ /* 0x0001e4000c101d04 */
.L_x_22871:
[----:B------:R-:W-:Y:S05]  /*1d10*/  BSYNC B0 ;  /* 0x0000000000007941 */ /* 0x000fea0003800000 */
.L_x_22870:
        /* <DEDUP_REMOVED lines=24> */
.L_x_22890:
[----:B0----5:R-:W-:-:S05]  /*1ea0*/  HADD2.F32 R17, -RZ, R48.H0_H0 ;  /* 0x20000030ff117230 */ /* 0x021fca0000004100 */
[----:B------:R-:W-:-:S04]  /*1eb0*/  FADD.FTZ R16, R17, R16 ;  /* 0x0000001011107221 */ /* 0x000fc80000010000 */
[----:B------:R-:W-:Y:S02]  /*1ec0*/  @P2 FADD.FTZ R16, R44, R16 ;  /* 0x000000102c102221 */ /* 0x000fe40000010000 */
.L_x_22891:
[----:B------:R-:W-:Y:S01]  /*1ed0*/  HADD2.F32 R17, -RZ, R12.H1_H1 ;  /* 0x3000000cff117230 */ /* 0x000fe20000004100 */
[----:B------:R-:W-:Y:S05]  /*1ee0*/  @P3 BRA `(.L_x_22892) ;  /* 0x0000003000003947 */ /* 0x000fea0003800000 */
[----:B------:R-:W-:Y:S05]  /*1ef0*/  @!P2 BRA `(.L_x_22893) ;  /* 0x000000500000a947 */ /* 0x000fea0003800000 */
[----:B-----5:R-:W-:Y:S01]  /*1f00*/  FADD.FTZ R17, R45, R17 ;  /* 0x000000112d117221 */ /* 0x020fe20000010000 */
[----:B------:R-:W-:Y:S05]  /*1f10*/  BRA `(.L_x_22893) ;  /* 0x0000003000007947 */ /* 0x000fea0003800000 */
.L_x_22892:
[----:B-----5:R-:W-:-:S05]  /*1f20*/  HADD2.F32 R12, -RZ, R48.H1_H1 ;  /* 0x30000030ff0c7230 */ /* 0x020fca0000004100 */
[----:B------:R-:W-:-:S04]  /*1f30*/  FADD.FTZ R17, R12, R17 ;  /* 0x000000110c117221 */ /* 0x000fc80000010000 */
[----:B------:R-:W-:Y:S02]  /*1f40*/  @P2 FADD.FTZ R17, R45, R17 ;  /* 0x000000112d112221 */ /* 0x000fe40000010000 */
.L_x_22893:
[----:B------:R-:W-:Y:S01]  /*1f50*/  HADD2.F32 R18, -RZ, R13.H0_H0 ;  /* 0x2000000dff127230 */ /* 0x000fe20000004100 */
[----:B------:R-:W-:Y:S05]  /*1f60*/  @P3 BRA `(.L_x_22894) ;  /* 0x0000003000003947 */ /* 0x000fea0003800000 */
[----:B------:R-:W-:Y:S05]  /*1f70*/  @!P2 BRA `(.L_x_22895) ;  /* 0x000000500000a947 */ /* 0x000fea0003800000 */
[----:B-----5:R-:W-:Y:S01]  /*1f80*/  FADD.FTZ R18, R46, R18 ;  /* 0x000000122e127221 */ /* 0x020fe20000010000 */
[----:B------:R-:W-:Y:S05]  /*1f90*/  BRA `(.L_x_22895) ;  /* 0x0000003000007947 */ /* 0x000fea0003800000 */
.L_x_22894:
[----:B-----5:R-:W-:-:S05]  /*1fa0*/  HADD2.F32 R19, -RZ, R49.H0_H0 ;  /* 0x20000031ff137230 */ /* 0x020fca0000004100 */
[----:B------:R-:W-:-:S04]  /*1fb0*/  FADD.FTZ R18, R19, R18 ;  /* 0x0000001213127221 */ /* 0x000fc80000010000 */
[----:B------:R-:W-:Y:S02]  /*1fc0*/  @P2 FADD.FTZ R18, R46, R18 ;  /* 0x000000122e122221 */ /* 0x000fe40000010000 */
.L_x_22895:
[----:B------:R-:W-:Y:S01]  /*1fd0*/  HADD2.F32 R19, -RZ, R13.H1_H1 ;  /* 0x3000000dff137230 */ /* 0x000fe20000004100 */
[----:B------:R-:W-:Y:S05]  /*1fe0*/  @P3 BRA `(.L_x_22896) ;  /* 0x0000003000003947 */ /* 0x000fea0003800000 */
[----:B------:R-:W-:Y:S05]  /*1ff0*/  @!P2 BRA `(.L_x_22897) ;  /* 0x000000500000a947 */ /* 0x000fea0003800000 */
[----:B-----5:R-:W-:Y:S01]  /*2000*/  FADD.FTZ R19, R47, R19 ;  /* 0x000000132f137221 */ /* 0x020fe20000010000 */
[----:B------:R-:W-:Y:S05]  /*2010*/  BRA `(.L_x_22897) ;  /* 0x0000003000007947 */ /* 0x000fea0003800000 */
.L_x_22896:
[----:B-----5:R-:W-:-:S05]  /*2020*/  HADD2.F32 R12, -RZ, R49.H1_H1 ;  /* 0x30000031ff0c7230 */ /* 0x020fca0000004100 */
[----:B------:R-:W-:-:S04]  /*2030*/  FADD.FTZ R19, R12, R19 ;  /* 0x000000130c137221 */ /* 0x000fc80000010000 */
[----:B------:R-:W-:Y:S02]  /*2040*/  @P2 FADD.FTZ R19, R47, R19 ;  /* 0x000000132f132221 */ /* 0x000fe40000010000 */
.L_x_22897:
[----:B------:R-:W-:Y:S01]  /*2050*/  HADD2.F32 R12, -RZ, R14.H0_H0 ;  /* 0x2000000eff0c7230 */ /* 0x000fe20000004100 */
[----:B------:R-:W-:Y:S05]  /*2060*/  @P3 BRA `(.L_x_22898) ;  /* 0x0000003000003947 */ /* 0x000fea0003800000 */
[----:B------:R-:W-:Y:S05]  /*2070*/  @!P2 BRA `(.L_x_22899) ;  /* 0x000000500000a947 */ /* 0x000fea0003800000 */
[----:B-----5:R-:W-:Y:S01]  /*2080*/  FADD.FTZ R12, R40, R12 ;  /* 0x0000000c280c7221 */ /* 0x020fe20000010000 */
[----:B------:R-:W-:Y:S05]  /*2090*/  BRA `(.L_x_22899) ;  /* 0x0000003000007947 */ /* 0x000fea0003800000 */
.L_x_22898:
[----:B-----5:R-:W-:-:S05]  /*20a0*/  HADD2.F32 R13, -RZ, R50.H0_H0 ;  /* 0x20000032ff0d7230 */ /* 0x020fca0000004100 */
[----:B------:R-:W-:-:S04]  /*20b0*/  FADD.FTZ R12, R13, R12 ;  /* 0x0000000c0d0c7221 */ /* 0x000fc80000010000 */
[----:B------:R-:W-:Y:S02]  /*20c0*/  @P2 FADD.FTZ R12, R40, R12 ;  /* 0x0000000c280c2221 */ /* 0x000fe40000010000 */
.L_x_22899:
[----:B------:R-:W-:Y:S01]  /*20d0*/  HADD2.F32 R13, -RZ, R14.H1_H1 ;  /* 0x3000000eff0d7230 */ /* 0x000fe20000004100 */
[----:B------:R-:W-:Y:S05]  /*20e0*/  @P3 BRA `(.L_x_22900) ;  /* 0x0000003000003947 */ /* 0x000fea0003800000 */
[----:B------:R-:W-:Y:S05]  /*20f0*/  @!P2 BRA `(.L_x_22901) ;  /* 0x000000500000a947 */ /* 0x000fea0003800000 */
[----:B-----5:R-:W-:Y:S01]  /*2100*/  FADD.FTZ R13, R41, R13 ;  /* 0x0000000d290d7221 */ /* 0x020fe20000010000 */
[----:B------:R-:W-:Y:S05]  /*2110*/  BRA `(.L_x_22901) ;  /* 0x0000003000007947 */ /* 0x000fea0003800000 */
.L_x_22900:
[----:B-----5:R-:W-:-:S05]  /*2120*/  HADD2.F32 R14, -RZ, R50.H1_H1 ;  /* 0x30000032ff0e7230 */ /* 0x020fca0000004100 */
[----:B------:R-:W-:-:S04]  /*2130*/  FADD.FTZ R13, R14, R13 ;  /* 0x0000000d0e0d7221 */ /* 0x000fc80000010000 */
[----:B------:R-:W-:Y:S02]  /*2140*/  @P2 FADD.FTZ R13, R41, R13 ;  /* 0x0000000d290d2221 */ /* 0x000fe40000010000 */
.L_x_22901:
[----:B------:R-:W-:Y:S01]  /*2150*/  HADD2.F32 R14, -RZ, R15.H0_H0 ;  /* 0x2000000fff0e7230 */ /* 0x000fe20000004100 */
[----:B------:R-:W-:Y:S05]  /*2160*/  @P3 BRA `(.L_x_22902) ;  /* 0x0000003000003947 */ /* 0x000fea0003800000 */
[----:B------:R-:W-:Y:S05]  /*2170*/  @!P2 BRA `(.L_x_22903) ;  /* 0x000000500000a947 */ /* 0x000fea0003800000 */
[----:B-----5:R-:W-:Y:S01]  /*2180*/  FADD.FTZ R14, R42, R14 ;  /* 0x0000000e2a0e7221 */ /* 0x020fe20000010000 */
[----:B------:R-:W-:Y:S05]  /*2190*/  BRA `(.L_x_22903) ;  /* 0x0000003000007947 */ /* 0x000fea0003800000 */
.L_x_22902:
[----:B-----5:R-:W-:-:S05]  /*21a0*/  HADD2.F32 R219, -RZ, R51.H0_H0 ;  /* 0x20000033ffdb7230 */ /* 0x020fca0000004100 */
[----:B------:R-:W-:-:S04]  /*21b0*/  FADD.FTZ R14, R219, R14 ;  /* 0x0000000edb0e7221 */ /* 0x000fc80000010000 */
[----:B------:R-:W-:Y:S02]  /*21c0*/  @P2 FADD.FTZ R14, R42, R14 ;  /* 0x0000000e2a0e2221 */ /* 0x000fe40000010000 */
.L_x_22903:
[----:B------:R-:W-:Y:S01]  /*21d0*/  HADD2.F32 R15, -RZ, R15.H1_H1 ;  /* 0x3000000fff0f7230 */ /* 0x000fe20000004100 */
[----:B------:R-:W-:Y:S05]  /*21e0*/  @P3 BRA `(.L_x_22904) ;  /* 0x0000003000003947 */ /* 0x000fea0003800000 */
[----:B------:R-:W-:Y:S05]  /*21f0*/  @!P2 BRA `(.L_x_22905) ;  /* 0x000000500000a947 */ /* 0x000fea0003800000 */
[----:B-----5:R-:W-:Y:S01]  /*2200*/  FADD.FTZ R15, R43, R15 ;  /* 0x0000000f2b0f7221 */ /* 0x020fe20000010000 */
[----:B------:R-:W-:Y:S05]  /*2210*/  BRA `(.L_x_22905) ;  /* 0x0000003000007947 */ /* 0x000fea0003800000 */
.L_x_22904:
[----:B-----5:R-:W-:-:S05]  /*2220*/  HADD2.F32 R218, -RZ, R51.H1_H1 ;  /* 0x30000033ffda7230 */ /* 0x020fca0000004100 */
[----:B------:R-:W-:-:S04]  /*2230*/  FADD.FTZ R15, R218, R15 ;  /* 0x0000000fda0f7221 */ /* 0x000fc80000010000 */
[----:B------:R-:W-:Y:S02]  /*2240*/  @P2 FADD.FTZ R15, R43, R15 ;  /* 0x0000000f2b0f2221 */ /* 0x000fe40000010000 */
.L_x_22905:
[----:B------:R-:W-:-:S04]  /*2250*/  LEA R218, P2, R217, c[0x0][0x188], 0x5 ;  /* 0x00006200d9da7a11 */ /* 0x000fc800078428ff */
[C---:B------:R-:W-:Y:S02]  /*2260*/  LEA.HI.X R219, R217.reuse, c[0x0][0x18c], RZ, 0x5, P2 ;  /* 0x00006300d9db7a11 */ /* 0x040fe400010f2cff */
[----:B------:R-:W-:-:S03]  /*2270*/  IADD3 R217, R217, 0x20, RZ ;  /* 0x00000020d9d97810 */ /* 0x000fc60007ffe0ff */
[----:B------:R0:W-:Y:S04]  /*2280*/  STG.E.128 [R218.64], R16 ;  /* 0x00000010da007986 */ /* 0x0001e8000c101d04 */
[----:B------:R0:W-:Y:S02]  /*2290*/  STG.E.128 [R218.64+0x10], R12 ;  /* 0x0000100cda007986 */ /* 0x0001e4000c101d04 */
.L_x_22889:
[----:B------:R-:W-:Y:S05]  /*22a0*/  BSYNC B0 ;  /* 0x0000000000007941 */ /* 0x000fea0003800000 */
.L_x_22888:
[----:B------:R-:W-:Y:S01]  /*22b0*/  BSSY B0, `(.L_x_22906) ;  /* 0x0000056000007945 */ /* 0x000fe20003800000 */
        /* <DEDUP_REMOVED lines=22> */
.L_x_22908:
[----:B0----5:R-:W-:-:S05]  /*2420*/  HADD2.F32 R9, -RZ, R48.H0_H0 ;  /* 0x20000030ff097230 */ /* 0x021fca0000004100 */
[----:B------:R-:W-:-:S04]  /*2430*/  FADD.FTZ R8, R9, R8 ;  /* 0x0000000809087221 */ /* 0x000fc80000010000 */
[----:B------:R-:W-:Y:S02]  /*2440*/  @P2 FADD.FTZ R8, R44, R8 ;  /* 0x000000082c082221 */ /* 0x000fe40000010000 */
.L_x_22909:
[----:B------:R-:W-:Y:S01]  /*2450*/  HADD2.F32 R9, -RZ, R4.H1_H1 ;  /* 0x30000004ff097230 */ /* 0x000fe20000004100 */
[----:B------:R-:W-:Y:S05]  /*2460*/  @P3 BRA `(.L_x_22910) ;  /* 0x0000003000003947 */ /* 0x000fea0003800000 */
[----:B------:R-:W-:Y:S05]  /*2470*/  @!P2 BRA `(.L_x_22911) ;  /* 0x000000500000a947 */ /* 0x000fea0003800000 */
[----:B-----5:R-:W-:Y:S01]  /*2480*/  FADD.FTZ R9, R45, R9 ;  /* 0x000000092d097221 */ /* 0x020fe20000010000 */
[----:B------:R-:W-:Y:S05]  /*2490*/  BRA `(.L_x_22911) ;  /* 0x0000003000007947 */ /* 0x000fea0003800000 */
.L_x_22910:
[----:B-----5:R-:W-:-:S05]  /*24a0*/  HADD2.F32 R4, -RZ, R48.H1_H1 ;  /* 0x30000030ff047230 */ /* 0x020fca0000004100 */
[----:B------:R-:W-:-:S04]  /*24b0*/  FADD.FTZ R9, R4, R9 ;  /* 0x0000000904097221 */ /* 0x000fc80000010000 */
[----:B------:R-:W-:Y:S02]  /*24c0*/  @P2 FADD.FTZ R9, R45, R9 ;  /* 0x000000092d092221 */ /* 0x000fe40000010000 */
.L_x_22911:
[----:B------:R-:W-:Y:S01]  /*24d0*/  HADD2.F32 R10, -RZ, R5.H0_H0 ;  /* 0x20000005ff0a7230 */ /* 0x000fe20000004100 */
[----:B------:R-:W-:Y:S05]  /*24e0*/  @P3 BRA `(.L_x_22912) ;  /* 0x0000003000003947 */ /* 0x000fea0003800000 */
[----:B------:R-:W-:Y:S05]  /*24f0*/  @!P2 BRA `(.L_x_22913) ;  /* 0x000000500000a947 */ /* 0x000fea0003800000 */
[----:B-----5:R-:W-:Y:S01]  /*2500*/  FADD.FTZ R10, R46, R10 ;  /* 0x0000000a2e0a7221 */ /* 0x020fe20000010000 */
[----:B------:R-:W-:Y:S05]  /*2510*/  BRA `(.L_x_22913) ;  /* 0x0000003000007947 */ /* 0x000fea0003800000 */
.L_x_22912:
[----:B-----5:R-:W-:-:S05]  /*2520*/  HADD2.F32 R11, -RZ, R49.H0_H0 ;  /* 0x20000031ff0b7230 */ /* 0x020fca0000004100 */
[----:B------:R-:W-:-:S04]  /*2530*/  FADD.FTZ R10, R11, R10 ;  /* 0x0000000a0b0a7221 */ /* 0x000fc80000010000 */
[----:B------:R-:W-:Y:S02]  /*2540*/  @P2 FADD.FTZ R10, R46, R10 ;  /* 0x0000000a2e0a2221 */ /* 0x000fe40000010000 */
.L_x_22913:
[----:B------:R-:W-:Y:S01]  /*2550*/  HADD2.F32 R11, -RZ, R5.H1_H1 ;  /* 0x30000005ff0b7230 */ /* 0x000fe20000004100 */
[----:B------:R-:W-:Y:S05]  /*2560*/  @P3 BRA `(.L_x_22914) ;  /* 0x0000003000003947 */ /* 0x000fea0003800000 */
[----:B------:R-:W-:Y:S05]  /*2570*/  @!P2 BRA `(.L_x_22915) ;  /* 0x000000500000a947 */ /* 0x000fea0003800000 */
[----:B-----5:R-:W-:Y:S01]  /*2580*/  FADD.FTZ R11, R47, R11 ;  /* 0x0000000b2f0b7221 */ /* 0x020fe20000010000 */
[----:B------:R-:W-:Y:S05]  /*2590*/  BRA `(.L_x_22915) ;  /* 0x0000003000007947 */ /* 0x000fea0003800000 */
.L_x_22914:
[----:B-----5:R-:W-:-:S05]  /*25a0*/  HADD2.F32 R4, -RZ, R49.H1_H1 ;  /* 0x30000031ff047230 */ /* 0x020fca0000004100 */
[----:B------:R-:W-:-:S04]  /*25b0*/  FADD.FTZ R11, R4, R11 ;  /* 0x0000000b040b7221 */ /* 0x000fc80000010000 */
[----:B------:R-:W-:Y:S02]  /*25c0*/  @P2 FADD.FTZ R11, R47, R11 ;  /* 0x0000000b2f0b2221 */ /* 0x000fe40000010000 */
.L_x_22915:
[----:B------:R-:W-:Y:S01]  /*25d0*/  HADD2.F32 R4, -RZ, R6.H0_H0 ;  /* 0x20000006ff047230 */ /* 0x000fe20000004100 */
[----:B------:R-:W-:Y:S05]  /*25e0*/  @P3 BRA `(.L_x_22916) ;  /* 0x0000003000003947 */ /* 0x000fea0003800000 */
[----:B------:R-:W-:Y:S05]  /*25f0*/  @!P2 BRA `(.L_x_22917) ;  /* 0x000000500000a947 */ /* 0x000fea0003800000 */
[----:B-----5:R-:W-:Y:S01]  /*2600*/  FADD.FTZ R4, R40, R4 ;  /* 0x0000000428047221 */ /* 0x020fe20000010000 */
[----:B------:R-:W-:Y:S05]  /*2610*/  BRA `(.L_x_22917) ;  /* 0x0000003000007947 */ /* 0x000fea0003800000 */
.L_x_22916:
[----:B-----5:R-:W-:-:S05]  /*2620*/  HADD2.F32 R5, -RZ, R50.H0_H0 ;  /* 0x20000032ff057230 */ /* 0x020fca0000004100 */
[----:B------:R-:W-:-:S04]  /*2630*/  FADD.FTZ R4, R5, R4 ;  /* 0x0000000405047221 */ /* 0x000fc80000010000 */
[----:B------:R-:W-:Y:S02]  /*2640*/  @P2 FADD.FTZ R4, R40, R4 ;  /* 0x0000000428042221 */ /* 0x000fe40000010000 */
.L_x_22917:
[----:B------:R-:W-:Y:S01]  /*2650*/  HADD2.F32 R5, -RZ, R6.H1_H1 ;  /* 0x30000006ff057230 */ /* 0x000fe20000004100 */
[----:B------:R-:W-:Y:S05]  /*2660*/  @P3 BRA `(.L_x_22918) ;  /* 0x0000003000003947 */ /* 0x000fea0003800000 */
[----:B------:R-:W-:Y:S05]  /*2670*/  @!P2 BRA `(.L_x_22919) ;  /* 0x000000500000a947 */ /* 0x000fea0003800000 */
[----:B-----5:R-:W-:Y:S01]  /*2680*/  FADD.FTZ R5, R41, R5 ;  /* 0x0000000529057221 */ /* 0x020fe20000010000 */
[----:B------:R-:W-:Y:S05]  /*2690*/  BRA `(.L_x_22919) ;  /* 0x0000003000007947 */ /* 0x000fea0003800000 */
.L_x_22918:
[----:B-----5:R-:W-:-:S05]  /*26a0*/  HADD2.F32 R6, -RZ, R50.H1_H1 ;  /* 0x30000032ff067230 */ /* 0x020fca0000004100 */
[----:B------:R-:W-:-:S04]  /*26b0*/  FADD.FTZ R5, R6, R5 ;  /* 0x0000000506057221 */ /* 0x000fc80000010000 */
[----:B------:R-:W-:Y:S02]  /*26c0*/  @P2 FADD.FTZ R5, R41, R5 ;  /* 0x0000000529052221 */ /* 0x000fe40000010000 */
.L_x_22919:
[----:B------:R-:W-:Y:S01]  /*26d0*/  HADD2.F32 R6, -RZ, R7.H0_H0 ;  /* 0x20000007ff067230 */ /* 0x000fe20000004100 */
[----:B------:R-:W-:Y:S05]  /*26e0*/  @P3 BRA `(.L_x_22920) ;  /* 0x0000003000003947 */ /* 0x000fea0003800000 */
[----:B------:R-:W-:Y:S05]  /*26f0*/  @!P2 BRA `(.L_x_22921) ;  /* 0x000000500000a947 */ /* 0x000fea0003800000 */
[----:B-----5:R-:W-:Y:S01]  /*2700*/  FADD.FTZ R6, R42, R6 ;  /* 0x000000062a067221 */ /* 0x020fe20000010000 */
[----:B------:R-:W-:Y:S05]  /*2710*/  BRA `(.L_x_22921) ;  /* 0x0000003000007947 */ /* 0x000fea0003800000 */
.L_x_22920:
[----:B-----5:R-:W-:-:S05]  /*2720*/  HADD2.F32 R219, -RZ, R51.H0_H0 ;  /* 0x20000033ffdb7230 */ /* 0x020fca0000004100 */
[----:B------:R-:W-:-:S04]  /*2730*/  FADD.FTZ R6, R219, R6 ;  /* 0x00000006db067221 */ /* 0x000fc80000010000 */
[----:B------:R-:W-:Y:S02]  /*2740*/  @P2 FADD.FTZ R6, R42, R6 ;  /* 0x000000062a062221 */ /* 0x000fe40000010000 */
.L_x_22921:
[----:B------:R-:W-:Y:S01]  /*2750*/  HADD2.F32 R7, -RZ, R7.H1_H1 ;  /* 0x30000007ff077230 */ /* 0x000fe20000004100 */
[----:B------:R-:W-:Y:S05]  /*2760*/  @P3 BRA `(.L_x_22922) ;  /* 0x0000003000003947 */ /* 0x000fea0003800000 */
[----:B------:R-:W-:Y:S05]  /*2770*/  @!P2 BRA `(.L_x_22923) ;  /* 0x000000500000a947 */ /* 0x000fea0003800000 */
[----:B-----5:R-:W-:Y:S01]  /*2780*/  FADD.FTZ R7, R43, R7 ;  /* 0x000000072b077221 */ /* 0x020fe20000010000 */
[----:B------:R-:W-:Y:S05]  /*2790*/  BRA `(.L_x_22923) ;  /* 0x0000003000007947 */ /* 0x000fea0003800000 */
.L_x_22922:
[----:B-----5:R-:W-:-:S05]  /*27a0*/  HADD2.F32 R218, -RZ, R51.H1_H1 ;  /* 0x30000033ffda7230 */ /* 0x020fca0000004100 */
[----:B------:R-:W-:-:S04]  /*27b0*/  FADD.FTZ R7, R218, R7 ;  /* 0x00000007da077221 */ /* 0x000fc80000010000 */
[----:B------:R-:W-:Y:S02]  /*27c0*/  @P2 FADD.FTZ R7, R43, R7 ;  /* 0x000000072b072221 */ /* 0x000fe40000010000 */
.L_x_22923:
[----:B------:R-:W-:-:S04]  /*27d0*/  LEA R218, P2, R217, c[0x0][0x188], 0x5 ;  /* 0x00006200d9da7a11 */ /* 0x000fc800078428ff */
[----:B------:R-:W-:-:S05]  /*27e0*/  LEA.HI.X R219, R217, c[0x0][0x18c], RZ, 0x5, P2 ;  /* 0x00006300d9db7a11 */ /* 0x000fca00010f2cff */
[----:B------:R0:W-:Y:S04]  /*27f0*/  STG.E.128 [R218.64], R8 ;  /* 0x00000008da007986 */ /* 0x0001e8000c101d04 */
[----:B------:R0:W-:Y:S02]  /*2800*/  STG.E.128 [R218.64+0x10], R4 ;  /* 0x00001004da007986 */ /* 0x0001e4000c101d04 */
.L_x_22907:
[----:B------:R-:W-:Y:S05]  /*2810*/  BSYNC B0 ;  /* 0x0000000000007941 */ /* 0x000fea0003800000 */
.L_x_22906:
        /* <DEDUP_REMOVED lines=48> */
.L_x_22938:
        /* <DEDUP_REMOVED lines=101> */
.L_x_22939:
        /* <DEDUP_REMOVED lines=63> */
.L_x_22927:
[----:B------:R-:W-:Y:S05]  /*3560*/  BSYNC B0 ;  /* 0x0000000000007941 */ /* 0x000fea0003800000 */
.L_x_22926:
        /* <DEDUP_REMOVED lines=49> */
.L_x_22929:
[----:B------:R-:W-:Y:S05]  /*3880*/  BSYNC B0 ;  /* 0x0000000000007941 */ /* 0x000fea0003800000 */
.L_x_22928:
        /* <DEDUP_REMOVED lines=49> */
.L_x_22931:
[----:B------:R-:W-:Y:S05]  /*3ba0*/  BSYNC B0 ;  /* 0x0000000000007941 */ /* 0x000fea0003800000 */
.L_x_22930:
        /* <DEDUP_REMOVED lines=49> */
.L_x_22933:
[----:B------:R-:W-:Y:S05]  /*3ec0*/  BSYNC B0 ;  /* 0x0000000000007941 */ /* 0x000fea0003800000 */
.L_x_22932:
        /* <DEDUP_REMOVED lines=42> */
[----:B------:R-:W-:-:S03]  /*4170*/  IMAD.WIDE.U32 R224, R3, R230, c[0x0][0x208] ;  /* 0x0000820003e07625 */ /* 0x000fc600078e00e6 */
[----:B------:R-:W-:Y:S01]  /*4180*/  F2FP.PACK_AB R223, R228, R223 ;  /* 0x000000dfe4df723e */ /* 0x000fe200000000ff */
[----:B------:R-:W-:Y:S01]  /*4190*/  IMAD.WIDE.U32 R226, R3, R230, c[0x0][0x210] ;  /* 0x0000840003e27625 */ /* 0x000fe200078e00e6 */
[----:B------:R0:W-:Y:S04]  /*41a0*/  STG.E.128 [R224.64], R216 ;  /* 0x000000d8e0007986 */ /* 0x0001e8000c101d04 */
[----:B------:R0:W-:Y:S02]  /*41b0*/  STG.E.128 [R226.64], R220 ;  /* 0x000000dce2007986 */ /* 0x0001e4000c101d04 */
.L_x_22935:
[----:B------:R-:W-:Y:S05]  /*41c0*/  BSYNC B0 ;  /* 0x0000000000007941 */ /* 0x000fea0003800000 */
.L_x_22934:
[----:B------:R-:W-:-:S05]  /*41d0*/  MOV R3, 0x4 ;  /* 0x0000000400037802 */ /* 0x000fca0000000f00 */
[----:B------:R-:W-:-:S05]  /*41e0*/  IMAD R2, R3, c[0x0][0x160], R2 ;  /* 0x0000580003027a24 */ /* 0x000fca00078e0202 */
[----:B------:R-:W-:-:S13]  /*41f0*/  ISETP.GE.AND P2, PT, R2, c[0x0][0x164], PT ;  /* 0x0000590002007a0c */ /* 0x000fda0003f46270 */
[----:B01---5:R-:W-:Y:S01]  /*4200*/  @P2 CALL.REL.NOINC `(.L_x_22936) ;  /* 0x0000001000002944 */ /* 0x023fe20003c00000 */
[----:B------:R-:W-:Y:S05]  /*4210*/  BRA `(.L_x_22937) ;  /* 0xffffc9f000007947 */ /* 0x000fea000383ffff */
.L_x_22936:
[----:B------:R-:W-:Y:S05]  /*4220*/  EXIT ;  /* 0x000000000000794d */ /* 0x000fea0003800000 */
.L_x_22924:
[----:B------:R-:W-:Y:S01]  /*4230*/  HFMA2.MMA R219, -RZ, RZ, 0, 5.9604644775390625e-08 ;  /* 0x00000001ffdb7435 */ /* 0x000fe200000001ff */
[----:B------:R-:W-:Y:S02]  /*4240*/  MOV R216, R217 ;  /* 0x000000d900d87202 */ /* 0x000fe40000000f00 */
[----:B------:R-:W-:Y:S02]  /*4250*/  MOV R223, 0x1f ;  /* 0x0000001f00df7802 */ /* 0x000fe40000000f00 */
[----:B------:R-:W-:Y:S02]  /*4260*/  MOV R224, 0xffffffff ;  /* 0xffffffff00e07802 */ /* 0x000fe40000000f00 */
[----:B------:R-:W-:Y:S02]  /*4270*/  MOV R220, 0x4290 ;  /* 0x0000429000dc7802 */ /* 0x000fe40000000f00 */
[----:B-----5:R-:W-:Y:S05]  /*4280*/  CALL.REL.NOINC `($__internal_56_$__cuda_sm70_shflsync_bfly_p) ;  /* 0x000008d000007944 */ /* 0x020fea0003c00000 */
[----:B01----:R-:W-:Y:S01]  /*4290*/  MOV R216, R219 ;  /* 0x000000db00d87202 */ /* 0x003fe20000000f00 */
[----:B------:R-:W-:Y:S05]  /*42a0*/  BRA `(.L_x_22938) ;  /* 0xffffe87000007947 */ /* 0x000fea000383ffff */
.L_x_22925:
[----:B------:R-:W-:Y:S01]  /*42b0*/  HFMA2.MMA R219, -RZ, RZ, 0, 1.1920928955078125e-07 ;  /* 0x00000002ffdb7435 */ /* 0x000fe200000001ff */
[----:B------:R-:W-:Y:S02]  /*42c0*/  MOV R216, R222 ;  /* 0x000000de00d87202 */ /* 0x000fe40000000f00 */
[----:B------:R-:W-:-:S02]  /*42d0*/  MOV R223, 0x1f ;  /* 0x0000001f00df7802 */ /* 0x000fc40000000f00 */
[----:B------:R-:W-:Y:S02]  /*42e0*/  MOV R224, 0xffffffff ;  /* 0xffffffff00e07802 */ /* 0x000fe40000000f00 */
[----:B------:R-:W-:Y:S02]  /*42f0*/  MOV R220, 0x4310 ;  /* 0x0000431000dc7802 */ /* 0x000fe40000000f00 */
[----:B0----5:R-:W-:Y:S05]  /*4300*/  CALL.REL.NOINC `($__internal_56_$__cuda_sm70_shflsync_bfly_p) ;  /* 0x0000085000007944 */ /* 0x021fea0003c00000 */
[----:B01----:R-:W-:Y:S01]  /*4310*/  FADD.FTZ R216, R222, R219 ;  /* 0x000000dbded87221 */ /* 0x003fe20000010000 */
[----:B------:R-:W-:Y:S01]  /*4320*/  HFMA2.MMA R219, -RZ, RZ, 0, 2.384185791015625e-07 ;  /* 0x00000004ffdb7435 */ /* 0x000fe200000001ff */
[----:B------:R-:W-:Y:S02]  /*4330*/  MOV R223, 0x1f ;  /* 0x0000001f00df7802 */ /* 0x000fe40000000f00 */
[----:B------:R-:W-:Y:S02]  /*4340*/  MOV R224, 0xffffffff ;  /* 0xffffffff00e07802 */ /* 0x000fe40000000f00 */
[----:B------:R-:W-:Y:S02]  /*4350*/  MOV R220, 0x4370 ;  /* 0x0000437000dc7802 */ /* 0x000fe40000000f00 */
[----:B------:R-:W-:Y:S05]  /*4360*/  CALL.REL.NOINC `($__internal_56_$__cuda_sm70_shflsync_bfly_p) ;  /* 0x000007f000007944 */ /* 0x000fea0003c00000 */
[----:B01----:R-:W-:Y:S01]  /*4370*/  FADD.FTZ R216, R216, R219 ;  /* 0x000000dbd8d87221 */ /* 0x003fe20000010000 */
[----:B------:R-:W-:Y:S01]  /*4380*/  HFMA2.MMA R219, -RZ, RZ, 0, 4.76837158203125e-07 ;  /* 0x00000008ffdb7435 */ /* 0x000fe200000001ff */
[----:B------:R-:W-:-:S02]  /*4390*/  MOV R223, 0x1f ;  /* 0x0000001f00df7802 */ /* 0x000fc40000000f00 */
[----:B------:R-:W-:Y:S02]  /*43a0*/  MOV R224, 0xffffffff ;  /* 0xffffffff00e07802 */ /* 0x000fe40000000f00 */
[----:B------:R-:W-:Y:S02]  /*43b0*/  MOV R220, 0x43d0 ;  /* 0x000043d000dc7802 */ /* 0x000fe40000000f00 */
[----:B------:R-:W-:Y:S05]  /*43c0*/  CALL.REL.NOINC `($__internal_56_$__cuda_sm70_shflsync_bfly_p) ;  /* 0x0000079000007944 */ /* 0x000fea0003c00000 */
[----:B01----:R-:W-:Y:S01]  /*43d0*/  FADD.FTZ R216, R216, R219 ;  /* 0x000000dbd8d87221 */ /* 0x003fe20000010000 */
[----:B------:R-:W-:Y:S01]  /*43e0*/  HFMA2.MMA R219, -RZ, RZ, 0, 9.5367431640625e-07 ;  /* 0x00000010ffdb7435 */ /* 0x000fe200000001ff */
[----:B------:R-:W-:Y:S02]  /*43f0*/  MOV R223, 0x1f ;  /* 0x0000001f00df7802 */ /* 0x000fe40000000f00 */
[----:B------:R-:W-:Y:S02]  /*4400*/  MOV R224, 0xffffffff ;  /* 0xffffffff00e07802 */ /* 0x000fe40000000f00 */
[----:B------:R-:W-:Y:S02]  /*4410*/  MOV R220, 0x4430 ;  /* 0x0000443000dc7802 */ /* 0x000fe40000000f00 */
[----:B------:R-:W-:Y:S05]  /*4420*/  CALL.REL.NOINC `($__internal_56_$__cuda_sm70_shflsync_bfly_p) ;  /* 0x0000073000007944 */ /* 0x000fea0003c00000 */
        /* <DEDUP_REMOVED lines=87> */
[----:B------:R-:W-:Y:S05]  /*49a0*/  CALL.REL.NOINC `($__internal_56_$__cuda_sm70_shflsync_bfly_p) ;  /* 0x000001b000007944 */ /* 0x000fea0003c00000 */
[----:B01----:R-:W-:Y:S01]  /*49b0*/  FADD.FTZ R216, R216, R219 ;  /* 0x000000dbd8d87221 */ /* 0x003fe20000010000 */
[----:B------:R-:W-:Y:S01]  /*49c0*/  HFMA2.MMA R219, -RZ, RZ, 0, 1.1920928955078125e-07 ;  /* 0x00000002ffdb7435 */ /* 0x000fe200000001ff */
[----:B------:R-:W-:Y:S02]  /*49d0*/  MOV R223, 0x1f ;  /* 0x0000001f00df7802 */ /* 0x000fe40000000f00 */
[----:B------:R-:W-:Y:S02]  /*49e0*/  MOV R224, 0xffffffff ;  /* 0xffffffff00e07802 */ /* 0x000fe40000000f00 */
[----:B------:R-:W-:Y:S02]  /*49f0*/  MOV R220, 0x4a10 ;  /* 0x00004a1000dc7802 */ /* 0x000fe40000000f00 */
[----:B------:R-:W-:Y:S05]  /*4a00*/  CALL.REL.NOINC `($__internal_56_$__cuda_sm70_shflsync_bfly_p) ;  /* 0x0000015000007944 */ /* 0x000fea0003c00000 */
[----:B01----:R-:W-:Y:S01]  /*4a10*/  FADD.FTZ R216, R216, R219 ;  /* 0x000000dbd8d87221 */ /* 0x003fe20000010000 */
[----:B------:R-:W-:Y:S01]  /*4a20*/  HFMA2.MMA R219, -RZ, RZ, 0, 2.384185791015625e-07 ;  /* 0x00000004ffdb7435 */ /* 0x000fe200000001ff */
[----:B------:R-:W-:Y:S02]  /*4a30*/  MOV R223, 0x1f ;  /* 0x0000001f00df7802 */ /* 0x000fe40000000f00 */
[----:B------:R-:W-:-:S02]  /*4a40*/  MOV R224, 0xffffffff ;  /* 0xffffffff00e07802 */ /* 0x000fc40000000f00 */
[----:B------:R-:W-:Y:S02]  /*4a50*/  MOV R220, 0x4a70 ;  /* 0x00004a7000dc7802 */ /* 0x000fe40000000f00 */
[----:B------:R-:W-:Y:S05]  /*4a60*/  CALL.REL.NOINC `($__internal_56_$__cuda_sm70_shflsync_bfly_p) ;  /* 0x000000f000007944 */ /* 0x000fea0003c00000 */
[----:B01----:R-:W-:Y:S01]  /*4a70*/  FADD.FTZ R216, R216, R219 ;  /* 0x000000dbd8d87221 */ /* 0x003fe20000010000 */
[----:B------:R-:W-:Y:S01]  /*4a80*/  HFMA2.MMA R219, -RZ, RZ, 0, 4.76837158203125e-07 ;  /* 0x00000008ffdb7435 */ /* 0x000fe200000001ff */
[----:B------:R-:W-:Y:S02]  /*4a90*/  MOV R223, 0x1f ;  /* 0x0000001f00df7802 */ /* 0x000fe40000000f00 */
[----:B------:R-:W-:Y:S02]  /*4aa0*/  MOV R224, 0xffffffff ;  /* 0xffffffff00e07802 */ /* 0x000fe40000000f00 */
[----:B------:R-:W-:Y:S02]  /*4ab0*/  MOV R220, 0x4ad0 ;  /* 0x00004ad000dc7802 */ /* 0x000fe40000000f00 */
[----:B------:R-:W-:Y:S05]  /*4ac0*/  CALL.REL.NOINC `($__internal_56_$__cuda_sm70_shflsync_bfly_p) ;  /* 0x0000009000007944 */ /* 0x000fea0003c00000 */
[----:B-1----:R-:W-:Y:S01]  /*4ad0*/  FADD.FTZ R222, R216, R219 ;  /* 0x000000dbd8de7221 */ /* 0x002fe20000010000 */
[----:B------:R-:W-:Y:S01]  /*4ae0*/  HFMA2.MMA R219, -RZ, RZ, 0, 9.5367431640625e-07 ;  /* 0x00000010ffdb7435 */ /* 0x000fe200000001ff */
[----:B0-----:R-:W-:Y:S02]  /*4af0*/  MOV R223, 0x1f ;  /* 0x0000001f00df7802 */ /* 0x001fe40000000f00 */
[----:B------:R-:W-:-:S02]  /*4b00*/  MOV R224, 0xffffffff ;  /* 0xffffffff00e07802 */ /* 0x000fc40000000f00 */
[----:B------:R-:W-:Y:S02]  /*4b10*/  MOV R216, R222 ;  /* 0x000000de00d87202 */ /* 0x000fe40000000f00 */
[----:B------:R-:W-:Y:S02]  /*4b20*/  MOV R220, 0x4b40 ;  /* 0x00004b4000dc7802 */ /* 0x000fe40000000f00 */
[----:B------:R-:W-:Y:S05]  /*4b30*/  CALL.REL.NOINC `($__internal_56_$__cuda_sm70_shflsync_bfly_p) ;  /* 0x0000002000007944 */ /* 0x000fea0003c00000 */
[----:B-1----:R-:W-:Y:S01]  /*4b40*/  MOV R221, R219 ;  /* 0x000000db00dd7202 */ /* 0x002fe20000000f00 */
[----:B0-----:R-:W-:Y:S05]  /*4b50*/  BRA `(.L_x_22939) ;  /* 0xffffe61000007947 */ /* 0x001fea000383ffff */
        .weak           $__internal_56_$__cuda_sm70_shflsync_bfly_p
        .type           $__internal_56_$__cuda_sm70_shflsync_bfly_p,@function
        .size           $__internal_56_$__cuda_sm70_shflsync_bfly_p,(.L_x_33034 - $__internal_56_$__cuda_sm70_shflsync_bfly_p)
$__internal_56_$__cuda_sm70_shflsync_bfly_p:
[----:B------:R-:W-:Y:S01]  /*4b60*/  HFMA2.MMA R221, -RZ, RZ, 0, 0 ;  /* 0x00000000ffdd7435 */ /* 0x000fe200000001ff */
[----:B------:R-:W-:Y:S04]  /*4b70*/  WARPSYNC R224 ;  /* 0x000000e000007348 */ /* 0x000fe80003800000 */
[----:B------:R0:W1:Y:S01]  /*4b80*/  SHFL.BFLY PT, R219, R216, R219, R223 ;  /* 0x0c0000dbd8db7389 */ /* 0x00006200000e00df */
[----:B------:R-:W-:Y:S05]  /*4b90*/  RET.REL.NODEC R220 `(_ZN10layer_norm31ln_parallel_residual_fwd_kernelINS_13Kernel_traitsIf6__halffS2_fjLj1280ELj1ELj4ELj1ELj16ENS_18Kernel_traits_baseILj1280EfS2_fS2_fjLj128EEEEELb0ELb0ELb0EEEvNS_9FwdParamsE) ;  /* 0xffffb460dc007950 */ /* 0x000fea0003c3ffff */
.L_x_22940:
        /* <DEDUP_REMOVED lines=14> */
.L_x_33034:


//--------------------- .text._ZN10layer_norm31ln_parallel_residual_fwd_kernelINS_13Kernel_traitsIf6__halffS2_fjLj1280ELj1ELj4ELj1ELj16ENS_18Kernel_traits_baseILj1280EfS2_fS2_fjLj128EEEEELb0ELb0ELb1EEEvNS_9FwdParamsE --------------------------
	.section	.text._ZN10layer_norm31ln_parallel_residual_fwd_kernelINS_13Kernel_traitsIf6__halffS2_fjLj1280ELj1ELj4ELj1ELj16ENS_18Kernel_traits_baseILj1280EfS2_fS2_fjLj128EEEEELb0ELb0ELb1EEEvNS_9FwdParamsE,"ax",@progbits
	.sectioninfo	@"SHI_REGISTERS=246"
	.align	128
        .global         _ZN10layer_norm31ln_parallel_residual_fwd_kernelINS_13Kernel_traitsIf6__halffS2_fjLj1280ELj1ELj4ELj1ELj16ENS_18Kernel_traits_baseILj1280EfS2_fS2_fjLj128EEEEELb0ELb0ELb1EEEvNS_9FwdParamsE
        .type           _ZN10layer_norm31ln_parallel_residual_fwd_kernelINS_13Kernel_traitsIf6__halffS2_fjLj1280ELj1ELj4ELj1ELj16ENS_18Kernel_traits_baseILj1280EfS2_fS2_fjLj128EEEEELb0ELb0ELb1EEEvNS_9FwdParamsE,@function
        .size           _ZN10layer_norm31ln_parallel_residual_fwd_kernelINS_13Kernel_traitsIf6__halffS2_fjLj1280ELj1ELj4ELj1ELj16ENS_18Kernel_traits_baseILj1280EfS2_fS2_fjLj128EEEEELb0ELb0ELb1EEEvNS_9FwdParamsE,(.L_x_33035 - _ZN10layer_norm31ln_parallel_residual_fwd_kernelINS_13Kernel_traitsIf6__halffS2_fjLj1280ELj1ELj4ELj1ELj16ENS_18Kernel_traits_baseILj1280EfS2_fS2_fjLj128EEEEELb0ELb0ELb1EEEvNS_9FwdParamsE)
        .other          _ZN10layer_norm31ln_parallel_residual_fwd_kernelINS_13Kernel_traitsIf6__halffS2_fjLj1280ELj1ELj4ELj1ELj16ENS_18Kernel_traits_baseILj1280EfS2_fS2_fjLj128EEEEELb0ELb0ELb1EEEvNS_9FwdParamsE,@"STO_CUDA_ENTRY STV_DEFAULT"
_ZN10layer_norm31ln_parallel_residual_fwd_kernelINS_13Kernel_traitsIf6__halffS2_fjLj1280ELj1ELj4ELj1ELj16ENS_18Kernel_traits_baseILj1280EfS2_fS2_fjLj128EEEEELb0ELb0ELb1EEEvNS_9FwdParamsE:
.text._ZN10layer_norm31ln_parallel_residual_fwd_kernelINS_13Kernel_traitsIf6__halffS2_fjLj1280ELj1ELj4ELj1ELj16ENS_18Kernel_traits_baseILj1280EfS2_fS2_fjLj128EEEEELb0ELb0ELb1EEEvNS_9FwdParamsE:
        /* <DEDUP_REMOVED lines=105> */
[----:B-12---:R-:W-:-:S05]  /*0690*/  MOV R3, R8 ;  /* 0x0000000800037202 */ /* 0x006fca0000000f00 */
.L_x_23024:
[----:B------:R-:W-:Y:S01]  /*06a0*/  IMAD R2, R3, c[0x0][0x168], RZ ;  /* 0x00005a0003027a24 */ /* 0x000fe200078e02ff */
[----:B------:R-:W-:Y:S01]  /*06b0*/  ISETP.NE.U32.AND P0, PT, RZ, c[0x0][0x180], PT ;  /* 0x00006000ff007a0c */ /* 0x000fe20003f05070 */
[----:B0-----:R-:W-:Y:S01]  /*06c0*/  HFMA2.MMA R7, -RZ, RZ, 0, 9.5367431640625e-07 ;  /* 0x00000010ff077435 */ /* 0x001fe200000001ff */
[----:B------:R-:W-:-:S02]  /*06d0*/  ISETP.NE.U32.AND P1, PT, RZ, c[0x0][0x178], PT ;  /* 0x00005e00ff007a0c */ /* 0x000fc40003f25070 */
[----:B------:R-:W-:Y:S02]  /*06e0*/  ISETP.NE.AND.EX P0, PT, RZ, c[0x0][0x184], PT, P0 ;  /* 0x00006100ff007a0c */ /* 0x000fe40003f05300 */
        /* <DEDUP_REMOVED lines=19> */
.L_x_22941:
[----:B0----5:R-:W-:-:S05]  /*0820*/  HADD2.F32 R5, -RZ, R172.H0_H0 ;  /* 0x200000acff057230 */ /* 0x021fca0000004100 */
[----:B------:R-:W-:-:S04]  /*0830*/  FADD.FTZ R220, R220, R5 ;  /* 0x00000005dcdc7221 */ /* 0x000fc80000010000 */
[----:B------:R-:W-:Y:S02]  /*0840*/  @P0 FADD.FTZ R220, R176, R220 ;  /* 0x000000dcb0dc0221 */ /* 0x000fe40000010000 */
.L_x_22942:
[----:B------:R-:W-:Y:S01]  /*0850*/  HADD2.F32 R221, -RZ, R200.H1_H1 ;  /* 0x300000c8ffdd7230 */ /* 0x000fe20000004100 */
[----:B------:R-:W-:Y:S05]  /*0860*/  @P2 BRA `(.L_x_22943) ;  /* 0x0000003000002947 */ /* 0x000fea0003800000 */
[----:B------:R-:W-:Y:S05]  /*0870*/  @!P0 BRA `(.L_x_22944) ;  /* 0x0000005000008947 */ /* 0x000fea0003800000 */
[----:B-----5:R-:W-:Y:S01]  /*0880*/  FADD.FTZ R221, R177, R221 ;  /* 0x000000ddb1dd7221 */ /* 0x020fe20000010000 */
[----:B------:R-:W-:Y:S05]  /*0890*/  BRA `(.L_x_22944) ;  /* 0x0000003000007947 */ /* 0x000fea0003800000 */
.L_x_22943:
[----:B-----5:R-:W-:-:S05]  /*08a0*/  HADD2.F32 R2, -RZ, R172.H1_H1 ;  /* 0x300000acff027230 */ /* 0x020fca0000004100 */
[----:B------:R-:W-:-:S04]  /*08b0*/  FADD.FTZ R221, R221, R2 ;  /* 0x00000002dddd7221 */ /* 0x000fc80000010000 */
[----:B------:R-:W-:Y:S02]  /*08c0*/  @P0 FADD.FTZ R221, R177, R221 ;  /* 0x000000ddb1dd0221 */ /* 0x000fe40000010000 */
.L_x_22944:
[----:B------:R-:W-:Y:S01]  /*08d0*/  HADD2.F32 R222, -RZ, R201.H0_H0 ;  /* 0x200000c9ffde7230 */ /* 0x000fe20000004100 */
[----:B------:R-:W-:Y:S05]  /*08e0*/  @P2 BRA `(.L_x_22945) ;  /* 0x0000003000002947 */ /* 0x000fea0003800000 */
[----:B------:R-:W-:Y:S05]  /*08f0*/  @!P0 BRA `(.L_x_22946) ;  /* 0x0000005000008947 */ /* 0x000fea0003800000 */
[----:B-----5:R-:W-:Y:S01]  /*0900*/  FADD.FTZ R222, R178, R222 ;  /* 0x000000deb2de7221 */ /* 0x020fe20000010000 */
[----:B------:R-:W-:Y:S05]  /*0910*/  BRA `(.L_x_22946) ;  /* 0x0000003000007947 */ /* 0x000fea0003800000 */
.L_x_22945:
[----:B-----5:R-:W-:-:S05]  /*0920*/  HADD2.F32 R5, -RZ, R173.H0_H0 ;  /* 0x200000adff057230 */ /* 0x020fca0000004100 */
[----:B------:R-:W-:-:S04]  /*0930*/  FADD.FTZ R222, R222, R5 ;  /* 0x00000005dede7221 */ /* 0x000fc80000010000 */
[----:B------:R-:W-:Y:S02]  /*0940*/  @P0 FADD.FTZ R222, R178, R222 ;  /* 0x000000deb2de0221 */ /* 0x000fe40000010000 */
.L_x_22946:
[----:B------:R-:W-:Y:S01]  /*0950*/  HADD2.F32 R223, -RZ, R201.H1_H1 ;  /* 0x300000c9ffdf7230 */ /* 0x000fe20000004100 */
[----:B------:R-:W-:Y:S05]  /*0960*/  @P2 BRA `(.L_x_22947) ;  /* 0x0000003000002947 */ /* 0x000fea0003800000 */
[----:B------:R-:W-:Y:S05]  /*0970*/  @!P0 BRA `(.L_x_22948) ;  /* 0x0000005000008947 */ /* 0x000fea0003800000 */
[----:B-----5:R-:W-:Y:S01]  /*0980*/  FADD.FTZ R223, R179, R223 ;  /* 0x000000dfb3df7221 */ /* 0x020fe20000010000 */
[----:B------:R-:W-:Y:S05]  /*0990*/  BRA `(.L_x_22948) ;  /* 0x0000003000007947 */ /* 0x000fea0003800000 */
.L_x_22947:
[----:B-----5:R-:W-:-:S05]  /*09a0*/  HADD2.F32 R2, -RZ, R173.H1_H1 ;  /* 0x300000adff027230 */ /* 0x020fca0000004100 */
[----:B------:R-:W-:-:S04]  /*09b0*/  FADD.FTZ R223, R223, R2 ;  /* 0x00000002dfdf7221 */ /* 0x000fc80000010000 */
[----:B------:R-:W-:Y:S02]  /*09c0*/  @P0 FADD.FTZ R223, R179, R223 ;  /* 0x000000dfb3df0221 */ /* 0x000fe40000010000 */
.L_x_22948:
[----:B------:R-:W-:Y:S01]  /*09d0*/  HADD2.F32 R200, -RZ, R202.H0_H0 ;  /* 0x200000caffc87230 */ /* 0x000fe20000004100 */
[----:B------:R-:W-:Y:S05]  /*09e0*/  @P2 BRA `(.L_x_22949) ;  /* 0x0000003000002947 */ /* 0x000fea0003800000 */
[----:B------:R-:W-:Y:S05]  /*09f0*/  @!P0 BRA `(.L_x_22950) ;  /* 0x0000005000008947 */ /* 0x000fea0003800000 */
[----:B-----5:R-:W-:Y:S01]  /*0a00*/  FADD.FTZ R200, R180, R200 ;  /* 0x000000c8b4c87221 */ /* 0x020fe20000010000 */
[----:B------:R-:W-:Y:S05]  /*0a10*/  BRA `(.L_x_22950) ;  /* 0x0000003000007947 */ /* 0x000fea0003800000 */
.L_x_22949:
[----:B-----5:R-:W-:-:S05]  /*0a20*/  HADD2.F32 R5, -RZ, R174.H0_H0 ;  /* 0x200000aeff057230 */ /* 0x020fca0000004100 */
[----:B------:R-:W-:-:S04]  /*0a30*/  FADD.FTZ R200, R200, R5 ;  /* 0x00000005c8c87221 */ /* 0x000fc80000010000 */
[----:B------:R-:W-:Y:S02]  /*0a40*/  @P0 FADD.FTZ R200, R180, R200 ;  /* 0x000000c8b4c80221 */ /* 0x000fe40000010000 */
.L_x_22950:
[----:B------:R-:W-:Y:S01]  /*0a50*/  HADD2.F32 R201, -RZ, R202.H1_H1 ;  /* 0x300000caffc97230 */ /* 0x000fe20000004100 */
[----:B------:R-:W-:Y:S05]  /*0a60*/  @P2 BRA `(.L_x_22951) ;  /* 0x0000003000002947 */ /* 0x000fea0003800000 */
[----:B------:R-:W-:Y:S05]  /*0a70*/  @!P0 BRA `(.L_x_22952) ;  /* 0x0000005000008947 */ /* 0x000fea0003800000 */
[----:B-----5:R-:W-:Y:S01]  /*0a80*/  FADD.FTZ R201, R181, R201 ;  /* 0x000000c9b5c97221 */ /* 0x020fe20000010000 */
[----:B------:R-:W-:Y:S05]  /*0a90*/  BRA `(.L_x_22952) ;  /* 0x0000003000007947 */ /* 0x000fea0003800000 */
.L_x_22951:
[----:B-----5:R-:W-:-:S05]  /*0aa0*/  HADD2.F32 R2, -RZ, R174.H1_H1 ;  /* 0x300000aeff027230 */ /* 0x020fca0000004100 */
[----:B------:R-:W-:-:S04]  /*0ab0*/  FADD.FTZ R201, R201, R2 ;  /* 0x00000002c9c97221 */ /* 0x000fc80000010000 */
[----:B------:R-:W-:Y:S02]  /*0ac0*/  @P0 FADD.FTZ R201, R181, R201 ;  /* 0x000000c9b5c90221 */ /* 0x000fe40000010000 */
.L_x_22952:
[----:B------:R-:W-:Y:S01]  /*0ad0*/  HADD2.F32 R202, -RZ, R203.H0_H0 ;  /* 0x200000cbffca7230 */ /* 0x000fe20000004100 */
[----:B------:R-:W-:Y:S05]  /*0ae0*/  @P2 BRA `(.L_x_22953) ;  /* 0x0000003000002947 */ /* 0x000fea0003800000 */
[----:B------:R-:W-:Y:S05]  /*0af0*/  @!P0 BRA `(.L_x_22954) ;  /* 0x0000005000008947 */ /* 0x000fea0003800000 */
[----:B-----5:R-:W-:Y:S01]  /*0b00*/  FADD.FTZ R202, R182, R202 ;  /* 0x000000cab6ca7221 */ /* 0x020fe20000010000 */
[----:B------:R-:W-:Y:S05]  /*0b10*/  BRA `(.L_x_22954) ;  /* 0x0000003000007947 */ /* 0x000fea0003800000 */
.L_x_22953:
[----:B-----5:R-:W-:-:S05]  /*0b20*/  HADD2.F32 R5, -RZ, R175.H0_H0 ;  /* 0x200000afff057230 */ /* 0x020fca0000004100 */
[----:B------:R-:W-:-:S04]  /*0b30*/  FADD.FTZ R202, R202, R5 ;  /* 0x00000005caca7221 */ /* 0x000fc80000010000 */
[----:B------:R-:W-:Y:S02]  /*0b40*/  @P0 FADD.FTZ R202, R182, R202 ;  /* 0x000000cab6ca0221 */ /* 0x000fe40000010000 */
.L_x_22954:
[----:B------:R-:W-:Y:S01]  /*0b50*/  HADD2.F32 R203, -RZ, R203.H1_H1 ;  /* 0x300000cbffcb7230 */ /* 0x000fe20000004100 */
[----:B------:R-:W-:Y:S05]  /*0b60*/  @P2 BRA `(.L_x_22955) ;  /* 0x0000003000002947 */ /* 0x000fea0003800000 */
[----:B------:R-:W-:Y:S05]  /*0b70*/  @!P0 BRA `(.L_x_22956) ;  /* 0x0000005000008947 */ /* 0x000fea0003800000 */
[----:B-----5:R-:W-:Y:S01]  /*0b80*/  FADD.FTZ R203, R183, R203 ;  /* 0x000000cbb7cb7221 */ /* 0x020fe20000010000 */
[----:B------:R-:W-:Y:S05]  /*0b90*/  BRA `(.L_x_22956) ;  /* 0x0000003000007947 */ /* 0x000fea0003800000 */
.L_x_22955:
[----:B-----5:R-:W-:-:S05]  /*0ba0*/  HADD2.F32 R2, -RZ, R175.H1_H1 ;  /* 0x300000afff027230 */ /* 0x020fca0000004100 */
[----:B------:R-:W-:-:S04]  /*0bb0*/  FADD.FTZ R203, R203, R2 ;  /* 0x00000002cbcb7221 */ /* 0x000fc80000010000 */
[----:B------:R-:W-:Y:S02]  /*0bc0*/  @P0 FADD.FTZ R203, R183, R203 ;  /* 0x000000cbb7cb0221 */ /* 0x000fe40000010000 */
.L_x_22956:
        /* <DEDUP_REMOVED lines=19> */
.L_x_22957:
[----:B0----5:R-:W-:-:S05]  /*0d00*/  HADD2.F32 R5, -RZ, R172.H0_H0 ;  /* 0x200000acff057230 */ /* 0x021fca0000004100 */
[----:B------:R-:W-:-:S04]  /*0d10*/  FADD.FTZ R208, R5, R208 ;  /* 0x000000d005d07221 */ /* 0x000fc80000010000 */
[----:B------:R-:W-:Y:S02]  /*0d20*/  @P0 FADD.FTZ R208, R176, R208 ;  /* 0x000000d0b0d00221 */ /* 0x000fe40000010000 */
.L_x_22958:
[----:B------:R-:W-:Y:S01]  /*0d30*/  HADD2.F32 R209, -RZ, R216.H1_H1 ;  /* 0x300000d8ffd17230 */ /* 0x000fe20000004100 */
[----:B------:R-:W-:Y:S05]  /*0d40*/  @P2 BRA `(.L_x_22959) ;  /* 0x0000003000002947 */ /* 0x000fea0003800000 */
[----:B------:R-:W-:Y:S05]  /*0d50*/  @!P0 BRA `(.L_x_22960) ;  /* 0x0000005000008947 */ /* 0x000fea0003800000 */
[----:B-----5:R-:W-:Y:S01]  /*0d60*/  FADD.FTZ R209, R177, R209 ;  /* 0x000000d1b1d17221 */ /* 0x020fe20000010000 */
[----:B------:R-:W-:Y:S05]  /*0d70*/  BRA `(.L_x_22960) ;  /* 0x0000003000007947 */ /* 0x000fea0003800000 */
.L_x_22959:
[----:B-----5:R-:W-:-:S05]  /*0d80*/  HADD2.F32 R4, -RZ, R172.H1_H1 ;  /* 0x300000acff047230 */ /* 0x020fca0000004100 */
[----:B------:R-:W-:-:S04]  /*0d90*/  FADD.FTZ R209, R4, R209 ;  /* 0x000000d104d17221 */ /* 0x000fc80000010000 */
[----:B------:R-:W-:Y:S02]  /*0da0*/  @P0 FADD.FTZ R209, R177, R209 ;  /* 0x000000d1b1d10221 */ /* 0x000fe40000010000 */
.L_x_22960:
[----:B------:R-:W-:Y:S01]  /*0db0*/  HADD2.F32 R210, -RZ, R217.H0_H0 ;  /* 0x200000d9ffd27230 */ /* 0x000fe20000004100 */
[----:B------:R-:W-:Y:S05]  /*0dc0*/  @P2 BRA `(.L_x_22961) ;  /* 0x0000003000002947 */ /* 0x000fea0003800000 */
[----:B------:R-:W-:Y:S05]  /*0dd0*/  @!P0 BRA `(.L_x_22962) ;  /* 0x0000005000008947 */ /* 0x000fea0003800000 */
[----:B-----5:R-:W-:Y:S01]  /*0de0*/  FADD.FTZ R210, R178, R210 ;  /* 0x000000d2b2d27221 */ /* 0x020fe20000010000 */
[----:B------:R-:W-:Y:S05]  /*0df0*/  BRA `(.L_x_22962) ;  /* 0x0000003000007947 */ /* 0x000fea0003800000 */
.L_x_22961:
[----:B-----5:R-:W-:-:S05]  /*0e00*/  HADD2.F32 R5, -RZ, R173.H0_H0 ;  /* 0x200000adff057230 */ /* 0x020fca0000004100 */
[----:B------:R-:W-:-:S04]  /*0e10*/  FADD.FTZ R210, R5, R210 ;  /* 0x000000d205d27221 */ /* 0x000fc80000010000 */
[----:B------:R-:W-:Y:S02]  /*0e20*/  @P0 FADD.FTZ R210, R178, R210 ;  /* 0x000000d2b2d20221 */ /* 0x000fe40000010000 */
.L_x_22962:
[----:B------:R-:W-:Y:S01]  /*0e30*/  HADD2.F32 R211, -RZ, R217.H1_H1 ;  /* 0x300000d9ffd37230 */ /* 0x000fe20000004100 */
[----:B------:R-:W-:Y:S05]  /*0e40*/  @P2 BRA `(.L_x_22963) ;  /* 0x0000003000002947 */ /* 0x000fea0003800000 */
[----:B------:R-:W-:Y:S05]  /*0e50*/  @!P0 BRA `(.L_x_22964) ;  /* 0x0000005000008947 */ /* 0x000fea0003800000 */
[----:B-----5:R-:W-:Y:S01]  /*0e60*/  FADD.FTZ R211, R179, R211 ;  /* 0x000000d3b3d37221 */ /* 0x020fe20000010000 */
[----:B------:R-:W-:Y:S05]  /*0e70*/  BRA `(.L_x_22964) ;  /* 0x0000003000007947 */ /* 0x000fea0003800000 */
.L_x_22963:
[----:B-----5:R-:W-:-:S05]  /*0e80*/  HADD2.F32 R4, -RZ, R173.H1_H1 ;  /* 0x300000adff047230 */ /* 0x020fca0000004100 */
[----:B------:R-:W-:-:S04]  /*0e90*/  FADD.FTZ R211, R4, R211 ;  /* 0x000000d304d37221 */ /* 0x000fc80000010000 */
[----:B------:R-:W-:Y:S02]  /*0ea0*/  @P0 FADD.FTZ R211, R179, R211 ;  /* 0x000000d3b3d30221 */ /* 0x000fe40000010000 */
.L_x_22964:
[----:B------:R-:W-:Y:S01]  /*0eb0*/  HADD2.F32 R216, -RZ, R218.H0_H0 ;  /* 0x200000daffd87230 */ /* 0x000fe20000004100 */
[----:B------:R-:W-:Y:S05]  /*0ec0*/  @P2 BRA `(.L_x_22965) ;  /* 0x0000003000002947 */ /* 0x000fea0003800000 */
[----:B------:R-:W-:Y:S05]  /*0ed0*/  @!P0 BRA `(.L_x_22966) ;  /* 0x0000005000008947 */ /* 0x000fea0003800000 */
[----:B-----5:R-:W-:Y:S01]  /*0ee0*/  FADD.FTZ R216, R180, R216 ;  /* 0x000000d8b4d87221 */ /* 0x020fe20000010000 */
[----:B------:R-:W-:Y:S05]  /*0ef0*/  BRA `(.L_x_22966) ;  /* 0x0000003000007947 */ /* 0x000fea0003800000 */
.L_x_22965:
[----:B-----5:R-:W-:-:S05]  /*0f00*/  HADD2.F32 R5, -RZ, R174.H0_H0 ;  /* 0x200000aeff057230 */ /* 0x020fca0000004100 */
[----:B------:R-:W-:-:S04]  /*0f10*/  FADD.FTZ R216, R5, R216 ;  /* 0x000000d805d87221 */ /* 0x000fc80000010000 */
[----:B------:R-:W-:Y:S02]  /*0f20*/  @P0 FADD.FTZ R216, R180, R216 ;  /* 0x000000d8b4d80221 */ /* 0x000fe40000010000 */
.L_x_22966:
[----:B------:R-:W-:Y:S01]  /*0f30*/  HADD2.F32 R217, -RZ, R218.H1_H1 ;  /* 0x300000daffd97230 */ /* 0x000fe20000004100 */
[----:B------:R-:W-:Y:S05]  /*0f40*/  @P2 BRA `(.L_x_22967) ;  /* 0x0000003000002947 */ /* 0x000fea0003800000 */
[----:B------:R-:W-:Y:S05]  /*0f50*/  @!P0 BRA `(.L_x_22968) ;  /* 0x0000005000008947 */ /* 0x000fea0003800000 */
[----:B-----5:R-:W-:Y:S01]  /*0f60*/  FADD.FTZ R217, R181, R217 ;  /* 0x000000d9b5d97221 */ /* 0x020fe20000010000 */
[----:B------:R-:W-:Y:S05]  /*0f70*/  BRA `(.L_x_22968) ;  /* 0x0000003000007947 */ /* 0x000fea0003800000 */
.L_x_22967:
[----:B-----5:R-:W-:-:S05]  /*0f80*/  HADD2.F32 R4, -RZ, R174.H1_H1 ;  /* 0x300000aeff047230 */ /* 0x020fca0000004100 */
[----:B------:R-:W-:-:S04]  /*0f90*/  FADD.FTZ R217, R4, R217 ;  /* 0x000000d904d97221 */ /* 0x000fc80000010000 */
[----:B------:R-:W-:Y:S02]  /*0fa0*/  @P0 FADD.FTZ R217, R181, R217 ;  /* 0x000000d9b5d90221 */ /* 0x000fe40000010000 */
.L_x_22968:
[----:B------:R-:W-:Y:S01]  /*0fb0*/  HADD2.F32 R218, -RZ, R219.H0_H0 ;  /* 0x200000dbffda7230 */ /* 0x000fe20000004100 */
[----:B------:R-:W-:Y:S05]  /*0fc0*/  @P2 BRA `(.L_x_22969) ;  /* 0x0000003000002947 */ /* 0x000fea0003800000 */
[----:B------:R-:W-:Y:S05]  /*0fd0*/  @!P0 BRA `(.L_x_22970) ;  /* 0x0000005000008947 */ /* 0x000fea0003800000 */
[----:B-----5:R-:W-:Y:S01]  /*0fe0*/  FADD.FTZ R218, R182, R218 ;  /* 0x000000dab6da7221 */ /* 0x020fe20000010000 */
[----:B------:R-:W-:Y:S05]  /*0ff0*/  BRA `(.L_x_22970) ;  /* 0x0000003000007947 */ /* 0x000fea0003800000 */
.L_x_22969:
[----:B-----5:R-:W-:-:S05]  /*1000*/  HADD2.F32 R5, -RZ, R175.H0_H0 ;  /* 0x200000afff057230 */ /* 0x020fca0000004100 */
[----:B------:R-:W-:-:S04]  /*1010*/  FADD.FTZ R218, R5, R218 ;  /* 0x000000da05da7221 */ /* 0x000fc80000010000 */
[----:B------:R-:W-:Y:S02]  /*1020*/  @P0 FADD.FTZ R218, R182, R218 ;  /* 0x000000dab6da0221 */ /* 0x000fe40000010000 */
.L_x_22970:
[----:B------:R-:W-:Y:S01]  /*1030*/  HADD2.F32 R219, -RZ, R219.H1_H1 ;  /* 0x300000dbffdb7230 */ /* 0x000fe20000004100 */
[----:B------:R-:W-:Y:S05]  /*1040*/  @P2 BRA `(.L_x_22971) ;  /* 0x0000003000002947 */ /* 0x000fea0003800000 */
[----:B------:R-:W-:Y:S05]  /*1050*/  @!P0 BRA `(.L_x_22972) ;  /* 0x0000005000008947 */ /* 0x000fea0003800000 */
[----:B-----5:R-:W-:Y:S01]  /*1060*/  FADD.FTZ R219, R183, R219 ;  /* 0x000000dbb7db7221 */ /* 0x020fe20000010000 */
[----:B------:R-:W-:Y:S05]  /*1070*/  BRA `(.L_x_22972) ;  /* 0x0000003000007947 */ /* 0x000fea0003800000 */
.L_x_22971:
[----:B-----5:R-:W-:-:S05]  /*1080*/  HADD2.F32 R4, -RZ, R175.H1_H1 ;  /* 0x300000afff047230 */ /* 0x020fca0000004100 */
[----:B------:R-:W-:-:S04]  /*1090*/  FADD.FTZ R219, R4, R219 ;  /* 0x000000db04db7221 */ /* 0x000fc80000010000 */
[----:B------:R-:W-:Y:S02]  /*10a0*/  @P0 FADD.FTZ R219, R183, R219 ;  /* 0x000000dbb7db0221 */ /* 0x000fe40000010000 */
.L_x_22972:
        /* <DEDUP_REMOVED lines=19> */
.L_x_22973:
[----:B0----5:R-:W-:-:S05]  /*11e0*/  HADD2.F32 R5, -RZ, R172.H0_H0 ;  /* 0x200000acff057230 */ /* 0x021fca0000004100 */
[----:B------:R-:W-:-:S04]  /*11f0*/  FADD.FTZ R204, R5, R204 ;  /* 0x000000cc05cc7221 */ /* 0x000fc80000010000 */
[----:B------:R-:W-:Y:S02]  /*1200*/  @P0 FADD.FTZ R204, R176, R204 ;  /* 0x000000ccb0cc0221 */ /* 0x000fe40000010000 */
.L_x_22974:
[----:B------:R-:W-:Y:S01]  /*1210*/  HADD2.F32 R205, -RZ, R196.H1_H1 ;  /* 0x300000c4ffcd7230 */ /* 0x000fe20000004100 */
[----:B------:R-:W-:Y:S05]  /*1220*/  @P2 BRA `(.L_x_22975) ;  /* 0x0000003000002947 */ /* 0x000fea0003800000 */
[----:B------:R-:W-:Y:S05]  /*1230*/  @!P0 BRA `(.L_x_22976) ;  /* 0x0000005000008947 */ /* 0x000fea0003800000 */
[----:B-----5:R-:W-:Y:S01]  /*1240*/  FADD.FTZ R205, R177, R205 ;  /* 0x000000cdb1cd7221 */ /* 0x020fe20000010000 */
[----:B------:R-:W-:Y:S05]  /*1250*/  BRA `(.L_x_22976) ;  /* 0x0000003000007947 */ /* 0x000fea0003800000 */
.L_x_22975:
[----:B-----5:R-:W-:-:S05]  /*1260*/  HADD2.F32 R6, -RZ, R172.H1_H1 ;  /* 0x300000acff067230 */ /* 0x020fca0000004100 */
[----:B------:R-:W-:-:S04]  /*1270*/  FADD.FTZ R205, R6, R205 ;  /* 0x000000cd06cd7221 */ /* 0x000fc80000010000 */
[----:B------:R-:W-:Y:S02]  /*1280*/  @P0 FADD.FTZ R205, R177, R205 ;  /* 0x000000cdb1cd0221 */ /* 0x000fe40000010000 */
.L_x_22976:
[----:B------:R-:W-:Y:S01]  /*1290*/  HADD2.F32 R206, -RZ, R197.H0_H0 ;  /* 0x200000c5ffce7230 */ /* 0x000fe20000004100 */
[----:B------:R-:W-:Y:S05]  /*12a0*/  @P2 BRA `(.L_x_22977) ;  /* 0x0000003000002947 */ /* 0x000fea0003800000 */
[----:B------:R-:W-:Y:S05]  /*12b0*/  @!P0 BRA `(.L_x_22978) ;  /* 0x0000005000008947 */ /* 0x000fea0003800000 */
[----:B-----5:R-:W-:Y:S01]  /*12c0*/  FADD.FTZ R206, R178, R206 ;  /* 0x000000ceb2ce7221 */ /* 0x020fe20000010000 */
[----:B------:R-:W-:Y:S05]  /*12d0*/  BRA `(.L_x_22978) ;  /* 0x0000003000007947 */ /* 0x000fea0003800000 */
.L_x_22977:
[----:B-----5:R-:W-:-:S05]  /*12e0*/  HADD2.F32 R5, -RZ, R173.H0_H0 ;  /* 0x200000adff057230 */ /* 0x020fca0000004100 */
[----:B------:R-:W-:-:S04]  /*12f0*/  FADD.FTZ R206, R5, R206 ;  /* 0x000000ce05ce7221 */ /* 0x000fc80000010000 */
[----:B------:R-:W-:Y:S02]  /*1300*/  @P0 FADD.FTZ R206, R178, R206 ;  /* 0x000000ceb2ce0221 */ /* 0x000fe40000010000 */
.L_x_22978:
[----:B------:R-:W-:Y:S01]  /*1310*/  HADD2.F32 R207, -RZ, R197.H1_H1 ;  /* 0x300000c5ffcf7230 */ /* 0x000fe20000004100 */
[----:B------:R-:W-:Y:S05]  /*1320*/  @P2 BRA `(.L_x_22979) ;  /* 0x0000003000002947 */ /* 0x000fea0003800000 */
[----:B------:R-:W-:Y:S05]  /*1330*/  @!P0 BRA `(.L_x_22980) ;  /* 0x0000005000008947 */ /* 0x000fea0003800000 */
[----:B-----5:R-:W-:Y:S01]  /*1340*/  FADD.FTZ R207, R179, R207 ;  /* 0x000000cfb3cf7221 */ /* 0x020fe20000010000 */
[----:B------:R-:W-:Y:S05]  /*1350*/  BRA `(.L_x_22980) ;  /* 0x0000003000007947 */ /* 0x000fea0003800000 */
.L_x_22979:
[----:B-----5:R-:W-:-:S05]  /*1360*/  HADD2.F32 R6, -RZ, R173.H1_H1 ;  /* 0x300000adff067230 */ /* 0x020fca0000004100 */
[----:B------:R-:W-:-:S04]  /*1370*/  FADD.FTZ R207, R6, R207 ;  /* 0x000000cf06cf7221 */ /* 0x000fc80000010000 */
[----:B------:R-:W-:Y:S02]  /*1380*/  @P0 FADD.FTZ R207, R179, R207 ;  /* 0x000000cfb3cf0221 */ /* 0x000fe40000010000 */
.L_x_22980:
[----:B------:R-:W-:Y:S01]  /*1390*/  HADD2.F32 R196, -RZ, R198.H0_H0 ;  /* 0x200000c6ffc47230 */ /* 0x000fe20000004100 */
[----:B------:R-:W-:Y:S05]  /*13a0*/  @P2 BRA `(.L_x_22981) ;  /* 0x0000003000002947 */ /* 0x000fea0003800000 */
[----:B------:R-:W-:Y:S05]  /*13b0*/  @!P0 BRA `(.L_x_22982) ;  /* 0x0000005000008947 */ /* 0x000fea0003800000 */
[----:B-----5:R-:W-:Y:S01]  /*13c0*/  FADD.FTZ R196, R180, R196 ;  /* 0x000000c4b4c47221 */ /* 0x020fe20000010000 */
[----:B------:R-:W-:Y:S05]  /*13d0*/  BRA `(.L_x_22982) ;  /* 0x0000003000007947 */ /* 0x000fea0003800000 */
.L_x_22981:
[----:B-----5:R-:W-:-:S05]  /*13e0*/  HADD2.F32 R5, -RZ, R174.H0_H0 ;  /* 0x200000aeff057230 */ /* 0x020fca0000004100 */
[----:B------:R-:W-:-:S04]  /*13f0*/  FADD.FTZ R196, R5, R196 ;  /* 0x000000c405c47221 */ /* 0x000fc80000010000 */
[----:B------:R-:W-:Y:S02]  /*1400*/  @P0 FADD.FTZ R196, R180, R196 ;  /* 0x000000c4b4c40221 */ /* 0x000fe40000010000 */
.L_x_22982:
[----:B------:R-:W-:Y:S01]  /*1410*/  HADD2.F32 R197, -RZ, R198.H1_H1 ;  /* 0x300000c6ffc57230 */ /* 0x000fe20000004100 */
[----:B------:R-:W-:Y:S05]  /*1420*/  @P2 BRA `(.L_x_22983) ;  /* 0x0000003000002947 */ /* 0x000fea0003800000 */
[----:B------:R-:W-:Y:S05]  /*1430*/  @!P0 BRA `(.L_x_22984) ;  /* 0x0000005000008947 */ /* 0x000fea0003800000 */
[----:B-----5:R-:W-:Y:S01]  /*1440*/  FADD.FTZ R197, R181, R197 ;  /* 0x000000c5b5c57221 */ /* 0x020fe20000010000 */
[----:B------:R-:W-:Y:S05]  /*1450*/  BRA `(.L_x_22984) ;  /* 0x0000003000007947 */ /* 0x000fea0003800000 */
.L_x_22983:
[----:B-----5:R-:W-:-:S05]  /*1460*/  HADD2.F32 R6, -RZ, R174.H1_H1 ;  /* 0x300000aeff067230 */ /* 0x020fca0000004100 */
[----:B------:R-:W-:-:S04]  /*1470*/  FADD.FTZ R197, R6, R197 ;  /* 0x000000c506c57221 */ /* 0x000fc80000010000 */
[----:B------:R-:W-:Y:S02]  /*1480*/  @P0 FADD.FTZ R197, R181, R197 ;  /* 0x000000c5b5c50221 */ /* 0x000fe40000010000 */
.L_x_22984:
[----:B------:R-:W-:Y:S01]  /*1490*/  HADD2.F32 R198, -RZ, R199.H0_H0 ;  /* 0x200000c7ffc67230 */ /* 0x000fe20000004100 */
[----:B------:R-:W-:Y:S05]  /*14a0*/  @P2 BRA `(.L_x_22985) ;  /* 0x0000003000002947 */ /* 0x000fea0003800000 */
[----:B------:R-:W-:Y:S05]  /*14b0*/  @!P0 BRA `(.L_x_22986) ;  /* 0x0000005000008947 */ /* 0x000fea0003800000 */
[----:B-----5:R-:W-:Y:S01]  /*14c0*/  FADD.FTZ R198, R182, R198 ;  /* 0x000000c6b6c67221 */ /* 0x020fe20000010000 */
[----:B------:R-:W-:Y:S05]  /*14d0*/  BRA `(.L_x_22986) ;  /* 0x0000003000007947 */ /* 0x000fea0003800000 */
.L_x_22985:
[----:B-----5:R-:W-:-:S05]  /*14e0*/  HADD2.F32 R5, -RZ, R175.H0_H0 ;  /* 0x200000afff057230 */ /* 0x020fca0000004100 */
[----:B------:R-:W-:-:S04]  /*14f0*/  FADD.FTZ R198, R5, R198 ;  /* 0x000000c605c67221 */ /* 0x000fc80000010000 */
[----:B------:R-:W-:Y:S02]  /*1500*/  @P0 FADD.FTZ R198, R182, R198 ;  /* 0x000000c6b6c60221 */ /* 0x000fe40000010000 */
.L_x_22986:
[----:B------:R-:W-:Y:S01]  /*1510*/  HADD2.F32 R199, -RZ, R199.H1_H1 ;  /* 0x300000c7ffc77230 */ /* 0x000fe20000004100 */
[----:B------:R-:W-:Y:S05]  /*1520*/  @P2 BRA `(.L_x_22987) ;  /* 0x0000003000002947 */ /* 0x000fea0003800000 */
[----:B------:R-:W-:Y:S05]  /*1530*/  @!P0 BRA `(.L_x_22988) ;  /* 0x0000005000008947 */ /* 0x000fea0003800000 */
[----:B-----5:R-:W-:Y:S01]  /*1540*/  FADD.FTZ R199, R183, R199 ;  /* 0x000000c7b7c77221 */ /* 0x020fe20000010000 */
[----:B------:R-:W-:Y:S05]  /*1550*/  BRA `(.L_x_22988) ;  /* 0x0000003000007947 */ /* 0x000fea0003800000 */
.L_x_22987:
[----:B-----5:R-:W-:-:S05]  /*1560*/  HADD2.F32 R6, -RZ, R175.H1_H1 ;  /* 0x300000afff067230 */ /* 0x020fca0000004100 */
[----:B------:R-:W-:-:S04]  /*1570*/  FADD.FTZ R199, R6, R199 ;  /* 0x000000c706c77221 */ /* 0x000fc80000010000 */
[----:B------:R-:W-:Y:S02]  /*1580*/  @P0 FADD.FTZ R199, R183, R199 ;  /* 0x000000c7b7c70221 */ /* 0x000fe40000010000 */
.L_x_22988:
        /* <DEDUP_REMOVED lines=19> */
.L_x_22989:
[----:B0----5:R-:W-:-:S05]  /*16c0*/  HADD2.F32 R5, -RZ, R172.H0_H0 ;  /* 0x200000acff057230 */ /* 0x021fca0000004100 */
[----:B------:R-:W-:-:S04]  /*16d0*/  FADD.FTZ R192, R5, R192 ;  /* 0x000000c005c07221 */ /* 0x000fc80000010000 */
[----:B------:R-:W-:Y:S02]  /*16e0*/  @P0 FADD.FTZ R192, R176, R192 ;  /* 0x000000c0b0c00221 */ /* 0x000fe40000010000 */
.L_x_22990:
[----:B------:R-:W-:Y:S01]  /*16f0*/  HADD2.F32 R193, -RZ, R188.H1_H1 ;  /* 0x300000bcffc17230 */ /* 0x000fe20000004100 */
[----:B------:R-:W-:Y:S05]  /*1700*/  @P2 BRA `(.L_x_22991) ;  /* 0x0000003000002947 */ /* 0x000fea0003800000 */
[----:B------:R-:W-:Y:S05]  /*1710*/  @!P0 BRA `(.L_x_22992) ;  /* 0x0000005000008947 */ /* 0x000fea0003800000 */
[----:B-----5:R-:W-:Y:S01]  /*1720*/  FADD.FTZ R193, R177, R193 ;  /* 0x000000c1b1c17221 */ /* 0x020fe20000010000 */
[----:B------:R-:W-:Y:S05]  /*1730*/  BRA `(.L_x_22992) ;  /* 0x0000003000007947 */ /* 0x000fea0003800000 */
.L_x_22991:
[----:B-----5:R-:W-:-:S05]  /*1740*/  HADD2.F32 R10, -RZ, R172.H1_H1 ;  /* 0x300000acff0a7230 */ /* 0x020fca0000004100 */
[----:B------:R-:W-:-:S04]  /*1750*/  FADD.FTZ R193, R10, R193 ;  /* 0x000000c10ac17221 */ /* 0x000fc80000010000 */
[----:B------:R-:W-:Y:S02]  /*1760*/  @P0 FADD.FTZ R193, R177, R193 ;  /* 0x000000c1b1c10221 */ /* 0x000fe40000010000 */
.L_x_22992:
[----:B------:R-:W-:Y:S01]  /*1770*/  HADD2.F32 R194, -RZ, R189.H0_H0 ;  /* 0x200000bdffc27230 */ /* 0x000fe20000004100 */
[----:B------:R-:W-:Y:S05]  /*1780*/  @P2 BRA `(.L_x_22993) ;  /* 0x0000003000002947 */ /* 0x000fea0003800000 */
[----:B------:R-:W-:Y:S05]  /*1790*/  @!P0 BRA `(.L_x_22994) ;  /* 0x0000005000008947 */ /* 0x000fea0003800000 */
[----:B-----5:R-:W-:Y:S01]  /*17a0*/  FADD.FTZ R194, R178, R194 ;  /* 0x000000c2b2c27221 */ /* 0x020fe20000010000 */
[----:B------:R-:W-:Y:S05]  /*17b0*/  BRA `(.L_x_22994) ;  /* 0x0000003000007947 */ /* 0x000fea0003800000 */
.L_x_22993:
[----:B-----5:R-:W-:-:S05]  /*17c0*/  HADD2.F32 R5, -RZ, R173.H0_H0 ;  /* 0x200000adff057230 */ /* 0x020fca0000004100 */
[----:B------:R-:W-:-:S04]  /*17d0*/  FADD.FTZ R194, R5, R194 ;  /* 0x000000c205c27221 */ /* 0x000fc80000010000 */
[----:B------:R-:W-:Y:S02]  /*17e0*/  @P0 FADD.FTZ R194, R178, R194 ;  /* 0x000000c2b2c20221 */ /* 0x000fe40000010000 */
.L_x_22994:
[----:B------:R-:W-:Y:S01]  /*17f0*/  HADD2.F32 R195, -RZ, R189.H1_H1 ;  /* 0x300000bdffc37230 */ /* 0x000fe20000004100 */
[----:B------:R-:W-:Y:S05]  /*1800*/  @P2 BRA `(.L_x_22995) ;  /* 0x0000003000002947 */ /* 0x000fea0003800000 */
[----:B------:R-:W-:Y:S05]  /*1810*/  @!P0 BRA `(.L_x_22996) ;  /* 0x0000005000008947 */ /* 0x000fea0003800000 */
[----:B-----5:R-:W-:Y:S01]  /*1820*/  FADD.FTZ R195, R179, R195 ;  /* 0x000000c3b3c37221 */ /* 0x020fe20000010000 */
[----:B------:R-:W-:Y:S05]  /*1830*/  BRA `(.L_x_22996) ;  /* 0x0000003000007947 */ /* 0x000fea0003800000 */
.L_x_22995:
[----:B-----5:R-:W-:-:S05]  /*1840*/  HADD2.F32 R10, -RZ, R173.H1_H1 ;  /* 0x300000adff0a7230 */ /* 0x020fca0000004100 */
[----:B------:R-:W-:-:S04]  /*1850*/  FADD.FTZ R195, R10, R195 ;  /* 0x000000c30ac37221 */ /* 0x000fc80000010000 */
[----:B------:R-:W-:Y:S02]  /*1860*/  @P0 FADD.FTZ R195, R179, R195 ;  /* 0x000000c3b3c30221 */ /* 0x000fe40000010000 */
.L_x_22996:
[----:B------:R-:W-:Y:S01]  /*1870*/  HADD2.F32 R188, -RZ, R190.H0_H0 ;  /* 0x200000beffbc7230 */ /* 0x000fe20000004100 */
[----:B------:R-:W-:Y:S05]  /*1880*/  @P2 BRA `(.L_x_22997) ;  /* 0x0000003000002947 */ /* 0x000fea0003800000 */
[----:B------:R-:W-:Y:S05]  /*1890*/  @!P0 BRA `(.L_x_22998) ;  /* 0x0000005000008947 */ /* 0x000fea0003800000 */
[----:B-----5:R-:W-:Y:S01]  /*18a0*/  FADD.FTZ R188, R180, R188 ;  /* 0x000000bcb4bc7221 */ /* 0x020fe20000010000 */
[----:B------:R-:W-:Y:S05]  /*18b0*/  BRA `(.L_x_22998) ;  /* 0x0000003000007947 */ /* 0x000fea0003800000 */
.L_x_22997:
[----:B-----5:R-:W-:-:S05]  /*18c0*/  HADD2.F32 R5, -RZ, R174.H0_H0 ;  /* 0x200000aeff057230 */ /* 0x020fca0000004100 */
[----:B------:R-:W-:-:S04]  /*18d0*/  FADD.FTZ R188, R5, R188 ;  /* 0x000000bc05bc7221 */ /* 0x000fc80000010000 */
[----:B------:R-:W-:Y:S02]  /*18e0*/  @P0 FADD.FTZ R188, R180, R188 ;  /* 0x000000bcb4bc0221 */ /* 0x000fe40000010000 */
.L_x_22998:
[----:B------:R-:W-:Y:S01]  /*18f0*/  HADD2.F32 R189, -RZ, R190.H1_H1 ;  /* 0x300000beffbd7230 */ /* 0x000fe20000004100 */
[----:B------:R-:W-:Y:S05]  /*1900*/  @P2 BRA `(.L_x_22999) ;  /* 0x0000003000002947 */ /* 0x000fea0003800000 */
[----:B------:R-:W-:Y:S05]  /*1910*/  @!P0 BRA `(.L_x_23000) ;  /* 0x0000005000008947 */ /* 0x000fea0003800000 */
[----:B-----5:R-:W-:Y:S01]  /*1920*/  FADD.FTZ R189, R181, R189 ;  /* 0x000000bdb5bd7221 */ /* 0x020fe20000010000 */
[----:B------:R-:W-:Y:S05]  /*1930*/  BRA `(.L_x_23000) ;  /* 0x0000003000007947 */ /* 0x000fea0003800000 */
.L_x_22999:
[----:B-----5:R-:W-:-:S05]  /*1940*/  HADD2.F32 R10, -RZ, R174.H1_H1 ;  /* 0x300000aeff0a7230 */ /* 0x020fca0000004100 */
[----:B------:R-:W-:-:S04]  /*1950*/  FADD.FTZ R189, R10, R189 ;  /* 0x000000bd0abd7221 */ /* 0x000fc80000010000 */
[----:B------:R-:W-:Y:S02]  /*1960*/  @P0 FADD.FTZ R189, R181, R189 ;  /* 0x000000bdb5bd0221 */ /* 0x000fe40000010000 */
.L_x_23000:
[----:B------:R-:W-:Y:S01]  /*1970*/  HADD2.F32 R190, -RZ, R191.H0_H0 ;  /* 0x200000bfffbe7230 */ /* 0x000fe20000004100 */
[----:B------:R-:W-:Y:S05]  /*1980*/  @P2 BRA `(.L_x_23001) ;  /* 0x0000003000002947 */ /* 0x000fea0003800000 */
[----:B------:R-:W-:Y:S05]  /*1990*/  @!P0 BRA `(.L_x_23002) ;  /* 0x0000005000008947 */ /* 0x000fea0003800000 */
[----:B-----5:R-:W-:Y:S01]  /*19a0*/  FADD.FTZ R190, R182, R190 ;  /* 0x000000beb6be7221 */ /* 0x020fe20000010000 */
[----:B------:R-:W-:Y:S05]  /*19b0*/  BRA `(.L_x_23002) ;  /* 0x0000003000007947 */ /* 0x000fea0003800000 */
.L_x_23001:
[----:B-----5:R-:W-:-:S05]  /*19c0*/  HADD2.F32 R5, -RZ, R175.H0_H0 ;  /* 0x200000afff057230 */ /* 0x020fca0000004100 */
[----:B------:R-:W-:-:S04]  /*19d0*/  FADD.FTZ R190, R5, R190 ;  /* 0x000000be05be7221 */ /* 0x000fc80000010000 */
[----:B------:R-:W-:Y:S02]  /*19e0*/  @P0 FADD.FTZ R190, R182, R190 ;  /* 0x000000beb6be0221 */ /* 0x000fe40000010000 */
.L_x_23002:
[----:B------:R-:W-:Y:S01]  /*19f0*/  HADD2.F32 R191, -RZ, R191.H1_H1 ;  /* 0x300000bfffbf7230 */ /* 0x000fe20000004100 */
[----:B------:R-:W-:Y:S05]  /*1a00*/  @P2 BRA `(.L_x_23003) ;  /* 0x0000003000002947 */ /* 0x000fea0003800000 */
[----:B------:R-:W-:Y:S05]  /*1a10*/  @!P0 BRA `(.L_x_23004) ;  /* 0x0000005000008947 */ /* 0x000fea0003800000 */
[----:B-----5:R-:W-:Y:S01]  /*1a20*/  FADD.FTZ R191, R183, R191 ;  /* 0x000000bfb7bf7221 */ /* 0x020fe20000010000 */
[----:B------:R-:W-:Y:S05]  /*1a30*/  BRA `(.L_x_23004) ;  /* 0x0000003000007947 */ /* 0x000fea0003800000 */
.L_x_23003:
[----:B-----5:R-:W-:-:S05]  /*1a40*/  HADD2.F32 R10, -RZ, R175.H1_H1 ;  /* 0x300000afff0a7230 */ /* 0x020fca0000004100 */
[----:B------:R-:W-:-:S04]  /*1a50*/  FADD.FTZ R191, R10, R191 ;  /* 0x000000bf0abf7221 */ /* 0x000fc80000010000 */
[----:B------:R-:W-:Y:S02]  /*1a60*/  @P0 FADD.FTZ R191, R183, R191 ;  /* 0x000000bfb7bf0221 */ /* 0x000fe40000010000 */
.L_x_23004:
        /* <DEDUP_REMOVED lines=19> */
.L_x_23005:
[----:B0----5:R-:W-:-:S05]  /*1ba0*/  HADD2.F32 R7, -RZ, R172.H0_H0 ;  /* 0x200000acff077230 */ /* 0x021fca0000004100 */
[----:B------:R-:W-:-:S04]  /*1bb0*/  FADD.FTZ R184, R7, R184 ;  /* 0x000000b807b87221 */ /* 0x000fc80000010000 */
[----:B------:R-:W-:Y:S02]  /*1bc0*/  @P0 FADD.FTZ R184, R176, R184 ;  /* 0x000000b8b0b80221 */ /* 0x000fe40000010000 */
.L_x_23006:
[----:B------:R-:W-:Y:S01]  /*1bd0*/  HADD2.F32 R185, -RZ, R212.H1_H1 ;  /* 0x300000d4ffb97230 */ /* 0x000fe20000004100 */
[----:B------:R-:W-:Y:S05]  /*1be0*/  @P2 BRA `(.L_x_23007) ;  /* 0x0000003000002947 */ /* 0x000fea0003800000 */
[----:B------:R-:W-:Y:S05]  /*1bf0*/  @!P0 BRA `(.L_x_23008) ;  /* 0x0000005000008947 */ /* 0x000fea0003800000 */
[----:B-----5:R-:W-:Y:S01]  /*1c00*/  FADD.FTZ R185, R177, R185 ;  /* 0x000000b9b1b97221 */ /* 0x020fe20000010000 */
[----:B------:R-:W-:Y:S05]  /*1c10*/  BRA `(.L_x_23008) ;  /* 0x0000003000007947 */ /* 0x000fea0003800000 */
.L_x_23007:
[----:B-----5:R-:W-:-:S05]  /*1c20*/  HADD2.F32 R10, -RZ, R172.H1_H1 ;  /* 0x300000acff0a7230 */ /* 0x020fca0000004100 */
[----:B------:R-:W-:-:S04]  /*1c30*/  FADD.FTZ R185, R10, R185 ;  /* 0x000000b90ab97221 */ /* 0x000fc80000010000 */
[----:B------:R-:W-:Y:S02]  /*1c40*/  @P0 FADD.FTZ R185, R177, R185 ;  /* 0x000000b9b1b90221 */ /* 0x000fe40000010000 */
.L_x_23008:
[----:B------:R-:W-:Y:S01]  /*1c50*/  HADD2.F32 R186, -RZ, R213.H0_H0 ;  /* 0x200000d5ffba7230 */ /* 0x000fe20000004100 */
[----:B------:R-:W-:Y:S05]  /*1c60*/  @P2 BRA `(.L_x_23009) ;  /* 0x0000003000002947 */ /* 0x000fea0003800000 */
[----:B------:R-:W-:Y:S05]  /*1c70*/  @!P0 BRA `(.L_x_23010) ;  /* 0x0000005000008947 */ /* 0x000fea0003800000 */
[----:B-----5:R-:W-:Y:S01]  /*1c80*/  FADD.FTZ R186, R178, R186 ;  /* 0x000000bab2ba7221 */ /* 0x020fe20000010000 */
[----:B------:R-:W-:Y:S05]  /*1c90*/  BRA `(.L_x_23010) ;  /* 0x0000003000007947 */ /* 0x000fea0003800000 */
.L_x_23009:
[----:B-----5:R-:W-:-:S05]  /*1ca0*/  HADD2.F32 R7, -RZ, R173.H0_H0 ;  /* 0x200000adff077230 */ /* 0x020fca0000004100 */
[----:B------:R-:W-:-:S04]  /*1cb0*/  FADD.FTZ R186, R7, R186 ;  /* 0x000000ba07ba7221 */ /* 0x000fc80000010000 */
[----:B------:R-:W-:Y:S02]  /*1cc0*/  @P0 FADD.FTZ R186, R178, R186 ;  /* 0x000000bab2ba0221 */ /* 0x000fe40000010000 */
.L_x_23010:
[----:B------:R-:W-:Y:S01]  /*1cd0*/  HADD2.F32 R187, -RZ, R213.H1_H1 ;  /* 0x300000d5ffbb7230 */ /* 0x000fe20000004100 */
[----:B------:R-:W-:Y:S05]  /*1ce0*/  @P2 BRA `(.L_x_23011) ;  /* 0x0000003000002947 */ /* 0x000fea0003800000 */
[----:B------:R-:W-:Y:S05]  /*1cf0*/  @!P0 BRA `(.L_x_23012) ;  /* 0x0000005000008947 */ /* 0x000fea0003800000 */
[----:B-----5:R-:W-:Y:S01]  /*1d00*/  FADD.FTZ R187, R179, R187 ;  /* 0x000000bbb3bb7221 */ /* 0x020fe20000010000 */
[----:B------:R-:W-:Y:S05]  /*1d10*/  BRA `(.L_x_23012) ;  /* 0x0000003000007947 */ /* 0x000fea0003800000 */
.L_x_23011:
[----:B-----5:R-:W-:-:S05]  /*1d20*/  HADD2.F32 R10, -RZ, R173.H1_H1 ;  /* 0x300000adff0a7230 */ /* 0x020fca0000004100 */
[----:B------:R-:W-:-:S04]  /*1d30*/  FADD.FTZ R187, R10, R187 ;  /* 0x000000bb0abb7221 */ /* 0x000fc80000010000 */
[----:B------:R-:W-:Y:S02]  /*1d40*/  @P0 FADD.FTZ R187, R179, R187 ;  /* 0x000000bbb3bb0221 */ /* 0x000fe40000010000 */
.L_x_23012:
[----:B------:R-:W-:Y:S01]  /*1d50*/  HADD2.F32 R212, -RZ, R214.H0_H0 ;  /* 0x200000d6ffd47230 */ /* 0x000fe20000004100 */
[----:B------:R-:W-:Y:S05]  /*1d60*/  @P2 BRA `(.L_x_23013) ;  /* 0x0000003000002947 */ /* 0x000fea0003800000 */
[----:B------:R-:W-:Y:S05]  /*1d70*/  @!P0 BRA `(.L_x_23014) ;  /* 0x0000005000008947 */ /* 0x000fea0003800000 */
[----:B-----5:R-:W-:Y:S01]  /*1d80*/  FADD.FTZ R212, R180, R212 ;  /* 0x000000d4b4d47221 */ /* 0x020fe20000010000 */
[----:B------:R-:W-:Y:S05]  /*1d90*/  BRA `(.L_x_23014) ;  /* 0x0000003000007947 */ /* 0x000fea0003800000 */
.L_x_23013:
[----:B-----5:R-:W-:-:S05]  /*1da0*/  HADD2.F32 R7, -RZ, R174.H0_H0 ;  /* 0x200000aeff077230 */ /* 0x020fca0000004100 */
[----:B------:R-:W-:-:S04]  /*1db0*/  FADD.FTZ R212, R7, R212 ;  /* 0x000000d407d47221 */ /* 0x000fc80000010000 */
[----:B------:R-:W-:Y:S02]  /*1dc0*/  @P0 FADD.FTZ R212, R180, R212 ;  /* 0x000000d4b4d40221 */ /* 0x000fe40000010000 */
.L_x_23014:
[----:B------:R-:W-:Y:S01]  /*1dd0*/  HADD2.F32 R213, -RZ, R214.H1_H1 ;  /* 0x300000d6ffd57230 */ /* 0x000fe20000004100 */
[----:B------:R-:W-:Y:S05]  /*1de0*/  @P2 BRA `(.L_x_23015) ;  /* 0x0000003000002947 */ /* 0x000fea0003800000 */
[----:B------:R-:W-:Y:S05]  /*1df0*/  @!P0 BRA `(.L_x_23016) ;  /* 0x0000005000008947 */ /* 0x000fea0003800000 */
[----:B-----5:R-:W-:Y:S01]  /*1e00*/  FADD.FTZ R213, R181, R213 ;  /* 0x000000d5b5d57221 */ /* 0x020fe20000010000 */
[----:B------:R-:W-:Y:S05]  /*1e10*/  BRA `(.L_x_23016) ;  /* 0x0000003000007947 */ /* 0x000fea0003800000 */
.L_x_23015:
[----:B-----5:R-:W-:-:S05]  /*1e20*/  HADD2.F32 R10, -RZ, R174.H1_H1 ;  /* 0x300000aeff0a7230 */ /* 0x020fca0000004100 */
[----:B------:R-:W-:-:S04]  /*1e30*/  FADD.FTZ R213, R10, R213 ;  /* 0x000000d50ad57221 */ /* 0x000fc80000010000 */
[----:B------:R-:W-:Y:S02]  /*1e40*/  @P0 FADD.FTZ R213, R181, R213 ;  /* 0x000000d5b5d50221 */ /* 0x000fe40000010000 */
.L_x_23016:
[----:B------:R-:W-:Y:S01]  /*1e50*/  HADD2.F32 R214, -RZ, R215.H0_H0 ;  /* 0x200000d7ffd67230 */ /* 0x000fe20000004100 */
[----:B------:R-:W-:Y:S05]  /*1e60*/  @P2 BRA `(.L_x_23017) ;  /* 0x0000003000002947 */ /* 0x000fea0003800000 */
[----:B------:R-:W-:Y:S05]  /*1e70*/  @!P0 BRA `(.L_x_23018) ;  /* 0x0000005000008947 */ /* 0x000fea0003800000 */
[----:B-----5:R-:W-:Y:S01]  /*1e80*/  FADD.FTZ R214, R182, R214 ;  /* 0x000000d6b6d67221 */ /* 0x020fe20000010000 */
[----:B------:R-:W-:Y:S05]  /*1e90*/  BRA `(.L_x_23018) ;  /* 0x0000003000007947 */ /* 0x000fea0003800000 */
.L_x_23017:
[----:B-----5:R-:W-:-:S05]  /*1ea0*/  HADD2.F32 R7, -RZ, R175.H0_H0 ;  /* 0x200000afff077230 */ /* 0x020fca0000004100 */
[----:B------:R-:W-:-:S04]  /*1eb0*/  FADD.FTZ R214, R7, R214 ;  /* 0x000000d607d67221 */ /* 0x000fc80000010000 */
[----:B------:R-:W-:Y:S02]  /*1ec0*/  @P0 FADD.FTZ R214, R182, R214 ;  /* 0x000000d6b6d60221 */ /* 0x000fe40000010000 */
.L_x_23018:
[----:B------:R-:W-:Y:S01]  /*1ed0*/  HADD2.F32 R215, -RZ, R215.H1_H1 ;  /* 0x300000d7ffd77230 */ /* 0x000fe20000004100 */
[----:B------:R-:W-:Y:S05]  /*1ee0*/  @P2 BRA `(.L_x_23019) ;  /* 0x0000003000002947 */ /* 0x000fea0003800000 */
[----:B------:R-:W-:Y:S05]  /*1ef0*/  @!P0 BRA `(.L_x_23020) ;  /* 0x0000005000008947 */ /* 0x000fea0003800000 */
[----:B-----5:R-:W-:Y:S01]  /*1f00*/  FADD.FTZ R215, R183, R215 ;  /* 0x000000d7b7d77221 */ /* 0x020fe20000010000 */
[----:B------:R-:W-:Y:S05]  /*1f10*/  BRA `(.L_x_23020) ;  /* 0x0000003000007947 */ /* 0x000fea0003800000 */
.L_x_23019:
[----:B-----5:R-:W-:-:S05]  /*1f20*/  HADD2.F32 R10, -RZ, R175.H1_H1 ;  /* 0x300000afff0a7230 */ /* 0x020fca0000004100 */
[----:B------:R-:W-:-:S04]  /*1f30*/  FADD.FTZ R215, R10, R215 ;  /* 0x000000d70ad77221 */ /* 0x000fc80000010000 */
[----:B------:R-:W-:Y:S02]  /*1f40*/  @P0 FADD.FTZ R215, R183, R215 ;  /* 0x000000d7b7d70221 */ /* 0x000fe40000010000 */
.L_x_23020:
        /* <DEDUP_REMOVED lines=46> */
.L_x_23025:
        /* <DEDUP_REMOVED lines=100> */
.L_x_23026:
        /* <DEDUP_REMOVED lines=71> */
[----:B------:R-:W-:Y:S01]  /*2ce0*/  F2FP.PACK_AB R192, R193, R192 ;  /* 0x000000c0c1c0723e */ /* 0x000fe200000000ff */
[----:B------:R-:W-:-:S02]  /*2cf0*/  FFMA.FTZ R197, R95, R222, R15 ;  /* 0x000000de5fc57223 */ /* 0x000fc4000001000f */
[C---:B------:R-:W-:Y:S02]  /*2d00*/  FMUL.FTZ R238, R11.reuse, R201 ;  /* 0x000000c90bee7220 */ /* 0x040fe40000410000 */
[----:B------:R-:W-:Y:S01]  /*2d10*/  FMUL.FTZ R240, R11, R203 ;  /* 0x000000cb0bf07220 */ /* 0x000fe20000410000 */
[----:B------:R-:W-:Y:S01]  /*2d20*/  F2FP.PACK_AB R193, R197, R184 ;  /* 0x000000b8c5c1723e */ /* 0x000fe200000000ff */
        /* <DEDUP_REMOVED lines=48> */
[----:B------:R-:W-:Y:S01]  /*3030*/  F2FP.PACK_AB R196, R7, R196 ;  /* 0x000000c407c4723e */ /* 0x000fe200000000ff */
[----:B------:R-:W-:Y:S02]  /*3040*/  FFMA.FTZ R214, R104, R191, R24 ;  /* 0x000000bf68d67223 */ /* 0x000fe40000010018 */
[-C--:B------:R-:W-:Y:S01]  /*3050*/  FFMA.FTZ R185, R105, R208.reuse, R25 ;  /* 0x000000d069b97223 */ /* 0x080fe20000010019 */
        /* <DEDUP_REMOVED lines=8> */
[----:B------:R-:W-:Y:S01]  /*30e0*/  LEA.HI.SX32 R11, R9, R0, 0x1d ;  /* 0x00000000090b7211 */ /* 0x000fe200078feaff */
[----:B------:R-:W-:Y:S01]  /*30f0*/  FFMA.FTZ R188, R108, R201, R28 ;  /* 0x000000c96cbc7223 */ /* 0x000fe2000001001c */
[----:B------:R-:W-:Y:S01]  /*3100*/  F2FP.PACK_AB R184, R7, R184 ;  /* 0x000000b807b8723e */ /* 0x000fe200000000ff */
[----:B------:R-:W-:Y:S01]  /*3110*/  FFMA.FTZ R189, R109, R204, R29 ;  /* 0x000000cc6dbd7223 */ /* 0x000fe2000001001d */
[----:B------:R-:W-:Y:S01]  /*3120*/  MOV R7, 0x10 ;  /* 0x0000001000077802 */ /* 0x000fe20000000f00 */
[----:B------:R-:W-:Y:S01]  /*3130*/  FFMA.FTZ R202, R143, R202, R63 ;  /* 0x000000ca8fca7223 */ /* 0x000fe2000001003f */
[----:B------:R-:W-:Y:S01]  /*3140*/  IADD3 R238, R11, 0x20, RZ ;  /* 0x000000200bee7810 */ /* 0x000fe20007ffe0ff */
        /* <DEDUP_REMOVED lines=36> */
[----:B--2---:R-:W-:Y:S01]  /*3390*/  F2FP.PACK_AB R184, R204, R201 ;  /* 0x000000c9ccb8723e */ /* 0x004fe200000000ff */
[----:B------:R-:W-:-:S02]  /*33a0*/  FFMA.FTZ R203, R150, R203, R70 ;  /* 0x000000cb96cb7223 */ /* 0x000fc40000010046 */
[----:B------:R-:W-:Y:S01]  /*33b0*/  FFMA.FTZ R206, R151, R206, R71 ;  /* 0x000000ce97ce7223 */ /* 0x000fe20000010047 */
[----:B---3--:R-:W-:Y:S01]  /*33c0*/  F2FP.PACK_AB R188, R192, R11 ;  /* 0x0000000bc0bc723e */ /* 0x008fe200000000ff */
        /* <DEDUP_REMOVED lines=62> */
.L_x_23023:
[----:B------:R-:W-:Y:S05]  /*37b0*/  EXIT ;  /* 0x000000000000794d */ /* 0x000fea0003800000 */
.L_x_23021:
[----:B------:R-:W-:Y:S01]  /*37c0*/  HFMA2.MMA R2, -RZ, RZ, 0, 5.9604644775390625e-08 ;  /* 0x00000001ff027435 */ /* 0x000fe200000001ff */
[----:B------:R-:W-:Y:S02]  /*37d0*/  MOV R7, 0x1f ;  /* 0x0000001f00077802 */ /* 0x000fe40000000f00 */
[----:B------:R-:W-:Y:S02]  /*37e0*/  MOV R226, 0xffffffff ;  /* 0xffffffff00e27802 */ /* 0x000fe40000000f00 */
[----:B------:R-:W-:Y:S02]  /*37f0*/  MOV R224, 0x3810 ;  /* 0x0000381000e07802 */ /* 0x000fe40000000f00 */
[----:B0----5:R-:W-:Y:S05]  /*3800*/  CALL.REL.NOINC `($__internal_57_$__cuda_sm70_shflsync_bfly_p) ;  /* 0x0000089000007944 */ /* 0x021fea0003c00000 */
[----:B01----:R-:W-:Y:S05]  /*3810*/  BRA `(.L_x_23025) ;  /* 0xffffea1000007947 */ /* 0x003fea000383ffff */
.L_x_23022:
[----:B------:R-:W-:Y:S01]  /*3820*/  HFMA2.MMA R2, -RZ, RZ, 0, 1.1920928955078125e-07 ;  /* 0x00000002ff027435 */ /* 0x000fe200000001ff */
[----:B------:R-:W-:Y:S02]  /*3830*/  MOV R7, 0x1f ;  /* 0x0000001f00077802 */ /* 0x000fe40000000f00 */
[----:B------:R-:W-:Y:S02]  /*3840*/  MOV R226, 0xffffffff ;  /* 0xffffffff00e27802 */ /* 0x000fe40000000f00 */
[----:B------:R-:W-:-:S02]  /*3850*/  MOV R224, 0x3870 ;  /* 0x0000387000e07802 */ /* 0x000fc40000000f00 */
[----:B0----5:R-:W-:Y:S05]  /*3860*/  CALL.REL.NOINC `($__internal_57_$__cuda_sm70_shflsync_bfly_p) ;  /* 0x0000083000007944 */ /* 0x021fea0003c00000 */
[----:B01----:R-:W-:Y:S01]  /*3870*/  FADD.FTZ R9, R9, R2 ;  /* 0x0000000209097221 */ /* 0x003fe20000010000 */
[----:B------:R-:W-:Y:S01]  /*3880*/  HFMA2.MMA R2, -RZ, RZ, 0, 2.384185791015625e-07 ;  /* 0x00000004ff027435 */ /* 0x000fe200000001ff */
[----:B------:R-:W-:-:S02]  /*3890*/  MOV R7, 0x1f ;  /* 0x0000001f00077802 */ /* 0x000fc40000000f00 */
[----:B------:R-:W-:Y:S02]  /*38a0*/  MOV R226, 0xffffffff ;  /* 0xffffffff00e27802 */ /* 0x000fe40000000f00 */
[----:B------:R-:W-:Y:S02]  /*38b0*/  MOV R224, 0x38d0 ;  /* 0x000038d000e07802 */ /* 0x000fe40000000f00 */
[----:B------:R-:W-:Y:S05]  /*38c0*/  CALL.REL.NOINC `($__internal_57_$__cuda_sm70_shflsync_bfly_p) ;  /* 0x000007d000007944 */ /* 0x000fea0003c00000 */
[----:B01----:R-:W-:Y:S01]  /*38d0*/  FADD.FTZ R9, R9, R2 ;  /* 0x0000000209097221 */ /* 0x003fe20000010000 */
[----:B------:R-:W-:Y:S01]  /*38e0*/  HFMA2.MMA R2, -RZ, RZ, 0, 4.76837158203125e-07 ;  /* 0x00000008ff027435 */ /* 0x000fe200000001ff */
[----:B------:R-:W-:Y:S02]  /*38f0*/  MOV R7, 0x1f ;  /* 0x0000001f00077802 */ /* 0x000fe40000000f00 */
[----:B------:R-:W-:Y:S02]  /*3900*/  MOV R226, 0xffffffff ;  /* 0xffffffff00e27802 */ /* 0x000fe40000000f00 */
[----:B------:R-:W-:Y:S02]  /*3910*/  MOV R224, 0x3930 ;  /* 0x0000393000e07802 */ /* 0x000fe40000000f00 */
[----:B------:R-:W-:Y:S05]  /*3920*/  CALL.REL.NOINC `($__internal_57_$__cuda_sm70_shflsync_bfly_p) ;  /* 0x0000077000007944 */ /* 0x000fea0003c00000 */
[----:B01----:R-:W-:Y:S01]  /*3930*/  FADD.FTZ R9, R9, R2 ;  /* 0x0000000209097221 */ /* 0x003fe20000010000 */
[----:B------:R-:W-:Y:S01]  /*3940*/  HFMA2.MMA R2, -RZ, RZ, 0, 9.5367431640625e-07 ;  /* 0x00000010ff027435 */ /* 0x000fe200000001ff */
[----:B------:R-:W-:-:S02]  /*3950*/  MOV R7, 0x1f ;  /* 0x0000001f00077802 */ /* 0x000fc40000000f00 */
[----:B------:R-:W-:Y:S02]  /*3960*/  MOV R226, 0xffffffff ;  /* 0xffffffff00e27802 */ /* 0x000fe40000000f00 */
[----:B------:R-:W-:Y:S02]  /*3970*/  MOV R224, 0x3990 ;  /* 0x0000399000e07802 */ /* 0x000fe40000000f00 */
[----:B------:R-:W-:Y:S05]  /*3980*/  CALL.REL.NOINC `($__internal_57_$__cuda_sm70_shflsync_bfly_p) ;  /* 0x0000071000007944 */ /* 0x000fea0003c00000 */
        /* <DEDUP_REMOVED lines=86> */
[----:B------:R-:W-:Y:S05]  /*3ef0*/  CALL.REL.NOINC `($__internal_57_$__cuda_sm70_shflsync_bfly_p) ;  /* 0x000001a000007944 */ /* 0x000fea0003c00000 */
[----:B01----:R-:W-:Y:S01]  /*3f00*/  FADD.FTZ R9, R9, R2 ;  /* 0x0000000209097221 */ /* 0x003fe20000010000 */
[----:B------:R-:W-:Y:S01]  /*3f10*/  HFMA2.MMA R2, -RZ, RZ, 0, 1.1920928955078125e-07 ;  /* 0x00000002ff027435 */ /* 0x000fe200000001ff */
[----:B------:R-:W-:Y:S02]  /*3f20*/  MOV R7, 0x1f ;  /* 0x0000001f00077802 */ /* 0x000fe40000000f00 */
[----:B------:R-:W-:Y:S02]  /*3f30*/  MOV R226, 0xffffffff ;  /* 0xffffffff00e27802 */ /* 0x000fe40000000f00 */
[----:B------:R-:W-:Y:S02]  /*3f40*/  MOV R224, 0x3f60 ;  /* 0x00003f6000e07802 */ /* 0x000fe40000000f00 */
[----:B------:R-:W-:Y:S05]  /*3f50*/  CALL.REL.NOINC `($__internal_57_$__cuda_sm70_shflsync_bfly_p) ;  /* 0x0000014000007944 */ /* 0x000fea0003c00000 */
        /* <DEDUP_REMOVED lines=18> */
[----:B01----:R-:W-:Y:S01]  /*4080*/  MOV R226, R2 ;  /* 0x0000000200e27202 */ /* 0x003fe20000000f00 */
[----:B------:R-:W-:Y:S05]  /*4090*/  BRA `(.L_x_23026) ;  /* 0xffffe7d000007947 */ /* 0x000fea000383ffff */
        .weak           $__internal_57_$__cuda_sm70_shflsync_bfly_p
        .type           $__internal_57_$__cuda_sm70_shflsync_bfly_p,@function
        .size           $__internal_57_$__cuda_sm70_shflsync_bfly_p,(.L_x_33035 - $__internal_57_$__cuda_sm70_shflsync_bfly_p)
$__internal_57_$__cuda_sm70_shflsync_bfly_p:
[----:B------:R-:W-:Y:S01]  /*40a0*/  HFMA2.MMA R225, -RZ, RZ, 0, 0 ;  /* 0x00000000ffe17435 */ /* 0x000fe200000001ff */
[----:B------:R-:W-:Y:S04]  /*40b0*/  WARPSYNC R226 ;  /* 0x000000e200007348 */ /* 0x000fe80003800000 */
[----:B------:R0:W1:Y:S01]  /*40c0*/  SHFL.BFLY PT, R2, R9, R2, R7 ;  /* 0x0c00000209027389 */ /* 0x00006200000e0007 */
[----:B------:R-:W-:Y:S05]  /*40d0*/  RET.REL.NODEC R224 `(_ZN10layer_norm31ln_parallel_residual_fwd_kernelINS_13Kernel_traitsIf6__halffS2_fjLj1280ELj1ELj4ELj1ELj16ENS_18Kernel_traits_baseILj1280EfS2_fS2_fjLj128EEEEELb0ELb0ELb1EEEvNS_9FwdParamsE) ;  /* 0xffffbf20e0007950 */ /* 0x000fea0003c3ffff */
.L_x_23027:
        /* <DEDUP_REMOVED lines=10> */
.L_x_33035:


//--------------------- .text._ZN10layer_norm31ln_parallel_residual_fwd_kernelINS_13Kernel_traitsIf6__halffS2_fjLj1280ELj1ELj4ELj1ELj16ENS_18Kernel_traits_baseILj1280EfS2_fS2_fjLj128EEEEELb0ELb1ELb0EEEvNS_9FwdParamsE --------------------------
	.section	.text._ZN10layer_norm31ln_parallel_residual_fwd_kernelINS_13Kernel_traitsIf6__halffS2_fjLj1280ELj1ELj4ELj1ELj16ENS_18Kernel_traits_baseILj1280EfS2_fS2_fjLj128EEEEELb0ELb1ELb0EEEvNS_9FwdParamsE,"ax",@progbits
	.sectioninfo	@"SHI_REGISTERS=154"
	.align	128
        .global         _ZN10layer_norm31ln_parallel_residual_fwd_kernelINS_13Kernel_traitsIf6__halffS2_fjLj1280ELj1ELj4ELj1ELj16ENS_18Kernel_traits_baseILj1280EfS2_fS2_fjLj128EEEEELb0ELb1ELb0EEEvNS_9FwdParamsE
        .type           _ZN10layer_norm31ln_parallel_residual_fwd_kernelINS_13Kernel_traitsIf6__halffS2_fjLj1280ELj1ELj4ELj1ELj16ENS_18Kernel_traits_baseILj1280EfS2_fS2_fjLj128EEEEELb0ELb1ELb0EEEvNS_9FwdParamsE,@function
        .size           _ZN10layer_norm31ln_parallel_residual_fwd_kernelINS_13Kernel_traitsIf6__halffS2_fjLj1280ELj1ELj4ELj1ELj16ENS_18Kernel_traits_baseILj1280EfS2_fS2_fjLj128EEEEELb0ELb1ELb0EEEvNS_9FwdParamsE,(.L_x_33036 - _ZN10layer_norm31ln_parallel_residual_fwd_kernelINS_13Kernel_traitsIf6__halffS2_fjLj1280ELj1ELj4ELj1ELj16ENS_18Kernel_traits_baseILj1280EfS2_fS2_fjLj128EEEEELb0ELb1ELb0EEEvNS_9FwdParamsE)
        .other          _ZN10layer_norm31ln_parallel_residual_fwd_kernelINS_13Kernel_traitsIf6__halffS2_fjLj1280ELj1ELj4ELj1ELj16ENS_18Kernel_traits_baseILj1280EfS2_fS2_fjLj128EEEEELb0ELb1ELb0EEEvNS_9FwdParamsE,@"STO_CUDA_ENTRY STV_DEFAULT"
_ZN10layer_norm31ln_parallel_residual_fwd_kernelINS_13Kernel_traitsIf6__halffS2_fjLj1280ELj1ELj4ELj1ELj16ENS_18Kernel_traits_baseILj1280EfS2_fS2_fjLj128EEEEELb0ELb1ELb0EEEvNS_9FwdParamsE:
.text._ZN10layer_norm31ln_parallel_residual_fwd_kernelINS_13Kernel_traitsIf6__halffS2_fjLj1280ELj1ELj4ELj1ELj16ENS_18Kernel_traits_baseILj1280EfS2_fS2_fjLj128EEEEELb0ELb1ELb0EEEvNS_9FwdParamsE:
        /* <DEDUP_REMOVED lines=37> */
.L_x_23029:
[----:B------:R-:W-:Y:S05]  /*0250*/  BSYNC B0 ;  /* 0x0000000000007941 */ /* 0x000fea0003800000 */
.L_x_23028:
        /* <DEDUP_REMOVED lines=17> */
.L_x_23031:
[----:B------:R-:W-:Y:S05]  /*0370*/  BSYNC B0 ;  /* 0x0000000000007941 */ /* 0x000fea0003800000 */
.L_x_23030:
        /* <DEDUP_REMOVED lines=17> */
.L_x_23033:
[----:B------:R-:W-:Y:S05]  /*0490*/  BSYNC B0 ;  /* 0x0000000000007941 */ /* 0x000fea0003800000 */
.L_x_23032:
        /* <DEDUP_REMOVED lines=17> */
.L_x_23035:
[----:B------:R-:W-:Y:S05]  /*05b0*/  BSYNC B0 ;  /* 0x0000000000007941 */ /* 0x000fea0003800000 */
.L_x_23034:
        /* <DEDUP_REMOVED lines=16> */
.L_x_23037:
[----:B------:R-:W-:Y:S05]  /*06c0*/  BSYNC B0 ;  /* 0x0000000000007941 */ /* 0x000fea0003800000 */
.L_x_23036:
[----:B------:R-:W-:-:S13]  /*06d0*/  ISETP.GE.AND P2, PT, R7, c[0x0][0x164], PT ;  /* 0x0000590007007a0c */ /* 0x000fda0003f46270 */
[----:B------:R-:W-:Y:S05]  /*06e0*/  @P2 EXIT ;  /* 0x000000000000294d */ /* 0x000fea0003800000 */
[----:B0-----:R-:W-:Y:S01]  /*06f0*/  MOV R2, R7 ;  /* 0x0000000700027202 */ /* 0x001fe20000000f00 */
[----:B------:R-:W-:-:S03]  /*0700*/  ULDC.U8 UR6, c[0x0][0x1f0] ;  /* 0x00007c0000067ab9 */ /* 0x000fc60000000000 */
.L_x_23141:
        /* <DEDUP_REMOVED lines=30> */
.L_x_23040:
[----:B0----5:R-:W-:-:S05]  /*08f0*/  HADD2.F32 R37, -RZ, R48.H0_H0 ;  /* 0x20000030ff257230 */ /* 0x021fca0000004100 */
[----:B------:R-:W-:-:S04]  /*0900*/  FADD.FTZ R36, R37, R36 ;  /* 0x0000002425247221 */ /* 0x000fc80000010000 */
[----:B------:R-:W-:Y:S02]  /*0910*/  @P2 FADD.FTZ R36, R44, R36 ;  /* 0x000000242c242221 */ /* 0x000fe40000010000 */
.L_x_23041:
[----:B------:R-:W-:Y:S01]  /*0920*/  HADD2.F32 R37, -RZ, R132.H1_H1 ;  /* 0x30000084ff257230 */ /* 0x000fe20000004100 */
[----:B------:R-:W-:Y:S05]  /*0930*/  @P3 BRA `(.L_x_23042) ;  /* 0x0000003000003947 */ /* 0x000fea0003800000 */
[----:B------:R-:W-:Y:S05]  /*0940*/  @!P2 BRA `(.L_x_23043) ;  /* 0x000000500000a947 */ /* 0x000fea0003800000 */
[----:B-----5:R-:W-:Y:S01]  /*0950*/  FADD.FTZ R37, R45, R37 ;  /* 0x000000252d257221 */ /* 0x020fe20000010000 */
[----:B------:R-:W-:Y:S05]  /*0960*/  BRA `(.L_x_23043) ;  /* 0x0000003000007947 */ /* 0x000fea0003800000 */
.L_x_23042:
[----:B-----5:R-:W-:-:S05]  /*0970*/  HADD2.F32 R38, -RZ, R48.H1_H1 ;  /* 0x30000030ff267230 */ /* 0x020fca0000004100 */
[----:B------:R-:W-:-:S04]  /*0980*/  FADD.FTZ R37, R38, R37 ;  /* 0x0000002526257221 */ /* 0x000fc80000010000 */
[----:B------:R-:W-:Y:S02]  /*0990*/  @P2 FADD.FTZ R37, R45, R37 ;  /* 0x000000252d252221 */ /* 0x000fe40000010000 */
.L_x_23043:
[----:B------:R-:W-:Y:S01]  /*09a0*/  HADD2.F32 R38, -RZ, R133.H0_H0 ;  /* 0x20000085ff267230 */ /* 0x000fe20000004100 */
[----:B------:R-:W-:Y:S05]  /*09b0*/  @P3 BRA `(.L_x_23044) ;  /* 0x0000003000003947 */ /* 0x000fea0003800000 */
[----:B------:R-:W-:Y:S05]  /*09c0*/  @!P2 BRA `(.L_x_23045) ;  /* 0x000000500000a947 */ /* 0x000fea0003800000 */
[----:B-----5:R-:W-:Y:S01]  /*09d0*/  FADD.FTZ R38, R46, R38 ;  /* 0x000000262e267221 */ /* 0x020fe20000010000 */
[----:B------:R-:W-:Y:S05]  /*09e0*/  BRA `(.L_x_23045) ;  /* 0x0000003000007947 */ /* 0x000fea0003800000 */
.L_x_23044:
[----:B-----5:R-:W-:-:S05]  /*09f0*/  HADD2.F32 R39, -RZ, R49.H0_H0 ;  /* 0x20000031ff277230 */ /* 0x020fca0000004100 */
[----:B------:R-:W-:-:S04]  /*0a00*/  FADD.FTZ R38, R39, R38 ;  /* 0x0000002627267221 */ /* 0x000fc80000010000 */
[----:B------:R-:W-:Y:S02]  /*0a10*/  @P2 FADD.FTZ R38, R46, R38 ;  /* 0x000000262e262221 */ /* 0x000fe40000010000 */
.L_x_23045:
[----:B------:R-:W-:Y:S01]  /*0a20*/  HADD2.F32 R39, -RZ, R133.H1_H1 ;  /* 0x30000085ff277230 */ /* 0x000fe20000004100 */
[----:B------:R-:W-:Y:S05]  /*0a30*/  @P3 BRA `(.L_x_23046) ;  /* 0x0000003000003947 */ /* 0x000fea0003800000 */
[----:B------:R-:W-:Y:S05]  /*0a40*/  @!P2 BRA `(.L_x_23047) ;  /* 0x000000500000a947 */ /* 0x000fea0003800000 */
[----:B-----5:R-:W-:Y:S01]  /*0a50*/  FADD.FTZ R39, R47, R39 ;  /* 0x000000272f277221 */ /* 0x020fe20000010000 */
[----:B------:R-:W-:Y:S05]  /*0a60*/  BRA `(.L_x_23047) ;  /* 0x0000003000007947 */ /* 0x000fea0003800000 */
.L_x_23046:
[----:B-----5:R-:W-:-:S05]  /*0a70*/  HADD2.F32 R132, -RZ, R49.H1_H1 ;  /* 0x30000031ff847230 */ /* 0x020fca0000004100 */
[----:B------:R-:W-:-:S04]  /*0a80*/  FADD.FTZ R39, R132, R39 ;  /* 0x0000002784277221 */ /* 0x000fc80000010000 */
[----:B------:R-:W-:Y:S02]  /*0a90*/  @P2 FADD.FTZ R39, R47, R39 ;  /* 0x000000272f272221 */ /* 0x000fe40000010000 */
.L_x_23047:
[----:B------:R-:W-:Y:S01]  /*0aa0*/  HADD2.F32 R132, -RZ, R134.H0_H0 ;  /* 0x20000086ff847230 */ /* 0x000fe20000004100 */
[----:B------:R-:W-:Y:S05]  /*0ab0*/  @P3 BRA `(.L_x_23048) ;  /* 0x0000003000003947 */ /* 0x000fea0003800000 */
[----:B------:R-:W-:Y:S05]  /*0ac0*/  @!P2 BRA `(.L_x_23049) ;  /* 0x000000500000a947 */ /* 0x000fea0003800000 */
[----:B-----5:R-:W-:Y:S01]  /*0ad0*/  FADD.FTZ R132, R40, R132 ;  /* 0x0000008428847221 */ /* 0x020fe20000010000 */
[----:B------:R-:W-:Y:S05]  /*0ae0*/  BRA `(.L_x_23049) ;  /* 0x0000003000007947 */ /* 0x000fea0003800000 */
.L_x_23048:
[----:B-----5:R-:W-:-:S05]  /*0af0*/  HADD2.F32 R133, -RZ, R50.H0_H0 ;  /* 0x20000032ff857230 */ /* 0x020fca0000004100 */
[----:B------:R-:W-:-:S04]  /*0b00*/  FADD.FTZ R132, R133, R132 ;  /* 0x0000008485847221 */ /* 0x000fc80000010000 */
[----:B------:R-:W-:Y:S02]  /*0b10*/  @P2 FADD.FTZ R132, R40, R132 ;  /* 0x0000008428842221 */ /* 0x000fe40000010000 */
.L_x_23049:
[----:B------:R-:W-:Y:S01]  /*0b20*/  HADD2.F32 R133, -RZ, R134.H1_H1 ;  /* 0x30000086ff857230 */ /* 0x000fe20000004100 */
[----:B------:R-:W-:Y:S05]  /*0b30*/  @P3 BRA `(.L_x_23050) ;  /* 0x0000003000003947 */ /* 0x000fea0003800000 */
[----:B------:R-:W-:Y:S05]  /*0b40*/  @!P2 BRA `(.L_x_23051) ;  /* 0x000000500000a947 */ /* 0x000fea0003800000 */
[----:B-----5:R-:W-:Y:S01]  /*0b50*/  FADD.FTZ R133, R41, R133 ;  /* 0x0000008529857221 */ /* 0x020fe20000010000 */
[----:B------:R-:W-:Y:S05]  /*0b60*/  BRA `(.L_x_23051) ;  /* 0x0000003000007947 */ /* 0x000fea0003800000 */
.L_x_23050:
[----:B-----5:R-:W-:-:S05]  /*0b70*/  HADD2.F32 R134, -RZ, R50.H1_H1 ;  /* 0x30000032ff867230 */ /* 0x020fca0000004100 */
[----:B------:R-:W-:-:S04]  /*0b80*/  FADD.FTZ R133, R134, R133 ;  /* 0x0000008586857221 */ /* 0x000fc80000010000 */
[----:B------:R-:W-:Y:S02]  /*0b90*/  @P2 FADD.FTZ R133, R41, R133 ;  /* 0x0000008529852221 */ /* 0x000fe40000010000 */
.L_x_23051:
[----:B------:R-:W-:Y:S01]  /*0ba0*/  HADD2.F32 R134, -RZ, R135.H0_H0 ;  /* 0x20000087ff867230 */ /* 0x000fe20000004100 */
[----:B------:R-:W-:Y:S05]  /*0bb0*/  @P3 BRA `(.L_x_23052) ;  /* 0x0000003000003947 */ /* 0x000fea0003800000 */
[----:B------:R-:W-:Y:S05]  /*0bc0*/  @!P2 BRA `(.L_x_23053) ;  /* 0x000000500000a947 */ /* 0x000fea0003800000 */
[----:B-----5:R-:W-:Y:S01]  /*0bd0*/  FADD.FTZ R134, R42, R134 ;  /* 0x000000862a867221 */ /* 0x020fe20000010000 */
[----:B------:R-:W-:Y:S05]  /*0be0*/  BRA `(.L_x_23053) ;  /* 0x0000003000007947 */ /* 0x000fea0003800000 */
.L_x_23052:
[----:B-----5:R-:W-:-:S05]  /*0bf0*/  HADD2.F32 R137, -RZ, R51.H0_H0 ;  /* 0x20000033ff897230 */ /* 0x020fca0000004100 */
[----:B------:R-:W-:-:S04]  /*0c00*/  FADD.FTZ R134, R137, R134 ;  /* 0x0000008689867221 */ /* 0x000fc80000010000 */
[----:B------:R-:W-:Y:S02]  /*0c10*/  @P2 FADD.FTZ R134, R42, R134 ;  /* 0x000000862a862221 */ /* 0x000fe40000010000 */
.L_x_23053:
[----:B------:R-:W-:Y:S01]  /*0c20*/  HADD2.F32 R135, -RZ, R135.H1_H1 ;  /* 0x30000087ff877230 */ /* 0x000fe20000004100 */
[----:B------:R-:W-:Y:S05]  /*0c30*/  @P3 BRA `(.L_x_23054) ;  /* 0x0000003000003947 */ /* 0x000fea0003800000 */
[----:B------:R-:W-:Y:S05]  /*0c40*/  @!P2 BRA `(.L_x_23055) ;  /* 0x000000500000a947 */ /* 0x000fea0003800000 */
[----:B-----5:R-:W-:Y:S01]  /*0c50*/  FADD.FTZ R135, R43, R135 ;  /* 0x000000872b877221 */ /* 0x020fe20000010000 */
[----:B------:R-:W-:Y:S05]  /*0c60*/  BRA `(.L_x_23055) ;  /* 0x0000003000007947 */ /* 0x000fea0003800000 */
.L_x_23054:
[----:B-----5:R-:W-:-:S05]  /*0c70*/  HADD2.F32 R138, -RZ, R51.H1_H1 ;  /* 0x30000033ff8a7230 */ /* 0x020fca0000004100 */
[----:B------:R-:W-:-:S04]  /*0c80*/  FADD.FTZ R135, R138, R135 ;  /* 0x000000878a877221 */ /* 0x000fc80000010000 */
[----:B------:R-:W-:Y:S02]  /*0c90*/  @P2 FADD.FTZ R135, R43, R135 ;  /* 0x000000872b872221 */ /* 0x000fe40000010000 */
.L_x_23055:
[C---:B------:R-:W-:Y:S02]  /*0ca0*/  LEA R138, P2, R3.reuse, c[0x0][0x188], 0x5 ;  /* 0x00006200038a7a11 */ /* 0x040fe400078428ff */
[C---:B------:R-:W-:Y:S02]  /*0cb0*/  IADD3 R137, R3.reuse, 0x20, RZ ;  /* 0x0000002003897810 */ /* 0x040fe40007ffe0ff */
[----:B------:R-:W-:-:S05]  /*0cc0*/  LEA.HI.X R139, R3, c[0x0][0x18c], RZ, 0x5, P2 ;  /* 0x00006300038b7a11 */ /* 0x000fca00010f2cff */
[----:B------:R0:W-:Y:S04]  /*0cd0*/  STG.E.128 [R138.64], R36 ;  /* 0x000000248a007986 */ /* 0x0001e8000c101d04 */
[----:B------:R0:W-:Y:S02]  /*0ce0*/  STG.E.128 [R138.64+0x10], R132 ;  /* 0x000010848a007986 */ /* 0x0001e4000c101d04 */
.L_x_23039:
[----:B------:R-:W-:Y:S05]  /*0cf0*/  BSYNC B0 ;  /* 0x0000000000007941 */ /* 0x000fea0003800000 */
.L_x_23038:
        /* <DEDUP_REMOVED lines=24> */
.L_x_23058:
[----:B0----5:R-:W-:-:S05]  /*0e80*/  HADD2.F32 R33, -RZ, R48.H0_H0 ;  /* 0x20000030ff217230 */ /* 0x021fca0000004100 */
[----:B------:R-:W-:-:S04]  /*0e90*/  FADD.FTZ R32, R33, R32 ;  /* 0x0000002021207221 */ /* 0x000fc80000010000 */
[----:B------:R-:W-:Y:S02]  /*0ea0*/  @P2 FADD.FTZ R32, R44, R32 ;  /* 0x000000202c202221 */ /* 0x000fe40000010000 */
.L_x_23059:
[----:B------:R-:W-:Y:S01]  /*0eb0*/  HADD2.F32 R33, -RZ, R28.H1_H1 ;  /* 0x3000001cff217230 */ /* 0x000fe20000004100 */
[----:B------:R-:W-:Y:S05]  /*0ec0*/  @P3 BRA `(.L_x_23060) ;  /* 0x0000003000003947 */ /* 0x000fea0003800000 */
[----:B------:R-:W-:Y:S05]  /*0ed0*/  @!P2 BRA `(.L_x_23061) ;  /* 0x000000500000a947 */ /* 0x000fea0003800000 */
[----:B-----5:R-:W-:Y:S01]  /*0ee0*/  FADD.FTZ R33, R45, R33 ;  /* 0x000000212d217221 */ /* 0x020fe20000010000 */
[----:B------:R-:W-:Y:S05]  /*0ef0*/  BRA `(.L_x_23061) ;  /* 0x0000003000007947 */ /* 0x000fea0003800000 */
.L_x_23060:
[----:B-----5:R-:W-:-:S05]  /*0f00*/  HADD2.F32 R28, -RZ, R48.H1_H1 ;  /* 0x30000030ff1c7230 */ /* 0x020fca0000004100 */
[----:B------:R-:W-:-:S04]  /*0f10*/  FADD.FTZ R33, R28, R33 ;  /* 0x000000211c217221 */ /* 0x000fc80000010000 */
[----:B------:R-:W-:Y:S02]  /*0f20*/  @P2 FADD.FTZ R33, R45, R33 ;  /* 0x000000212d212221 */ /* 0x000fe40000010000 */
.L_x_23061:
[----:B------:R-:W-:Y:S01]  /*0f30*/  HADD2.F32 R34, -RZ, R29.H0_H0 ;  /* 0x2000001dff227230 */ /* 0x000fe20000004100 */
[----:B------:R-:W-:Y:S05]  /*0f40*/  @P3 BRA `(.L_x_23062) ;  /* 0x0000003000003947 */ /* 0x000fea0003800000 */
[----:B------:R-:W-:Y:S05]  /*0f50*/  @!P2 BRA `(.L_x_23063) ;  /* 0x000000500000a947 */ /* 0x000fea0003800000 */
[----:B-----5:R-:W-:Y:S01]  /*0f60*/  FADD.FTZ R34, R46, R34 ;  /* 0x000000222e227221 */ /* 0x020fe20000010000 */
[----:B------:R-:W-:Y:S05]  /*0f70*/  BRA `(.L_x_23063) ;  /* 0x0000003000007947 */ /* 0x000fea0003800000 */
.L_x_23062:
[----:B-----5:R-:W-:-:S05]  /*0f80*/  HADD2.F32 R35, -RZ, R49.H0_H0 ;  /* 0x20000031ff237230 */ /* 0x020fca0000004100 */
[----:B------:R-:W-:-:S04]  /*0f90*/  FADD.FTZ R34, R35, R34 ;  /* 0x0000002223227221 */ /* 0x000fc80000010000 */
[----:B------:R-:W-:Y:S02]  /*0fa0*/  @P2 FADD.FTZ R34, R46, R34 ;  /* 0x000000222e222221 */ /* 0x000fe40000010000 */
.L_x_23063:
[----:B------:R-:W-:Y:S01]  /*0fb0*/  HADD2.F32 R35, -RZ, R29.H1_H1 ;  /* 0x3000001dff237230 */ /* 0x000fe20000004100 */
[----:B------:R-:W-:Y:S05]  /*0fc0*/  @P3 BRA `(.L_x_23064) ;  /* 0x0000003000003947 */ /* 0x000fea0003800000 */
[----:B------:R-:W-:Y:S05]  /*0fd0*/  @!P2 BRA `(.L_x_23065) ;  /* 0x000000500000a947 */ /* 0x000fea0003800000 */
[----:B-----5:R-:W-:Y:S01]  /*0fe0*/  FADD.FTZ R35, R47, R35 ;  /* 0x000000232f237221 */ /* 0x020fe20000010000 */
[----:B------:R-:W-:Y:S05]  /*0ff0*/  BRA `(.L_x_23065) ;  /* 0x0000003000007947 */ /* 0x000fea0003800000 */
.L_x_23064:
[----:B-----5:R-:W-:-:S05]  /*1000*/  HADD2.F32 R28, -RZ, R49.H1_H1 ;  /* 0x30000031ff1c7230 */ /* 0x020fca0000004100 */
[----:B------:R-:W-:-:S04]  /*1010*/  FADD.FTZ R35, R28, R35 ;  /* 0x000000231c237221 */ /* 0x000fc80000010000 */
[----:B------:R-:W-:Y:S02]  /*1020*/  @P2 FADD.FTZ R35, R47, R35 ;  /* 0x000000232f232221 */ /* 0x000fe40000010000 */
.L_x_23065:
[----:B------:R-:W-:Y:S01]  /*1030*/  HADD2.F32 R28, -RZ, R30.H0_H0 ;  /* 0x2000001eff1c7230 */ /* 0x000fe20000004100 */
[----:B------:R-:W-:Y:S05]  /*1040*/  @P3 BRA `(.L_x_23066) ;  /* 0x0000003000003947 */ /* 0x000fea0003800000 */
[----:B------:R-:W-:Y:S05]  /*1050*/  @!P2 BRA `(.L_x_23067) ;  /* 0x000000500000a947 */ /* 0x000fea0003800000 */
[----:B-----5:R-:W-:Y:S01]  /*1060*/  FADD.FTZ R28, R40, R28 ;  /* 0x0000001c281c7221 */ /* 0x020fe20000010000 */
[----:B------:R-:W-:Y:S05]  /*1070*/  BRA `(.L_x_23067) ;  /* 0x0000003000007947 */ /* 0x000fea0003800000 */
.L_x_23066:
[----:B-----5:R-:W-:-:S05]  /*1080*/  HADD2.F32 R29, -RZ, R50.H0_H0 ;  /* 0x20000032ff1d7230 */ /* 0x020fca0000004100 */
[----:B------:R-:W-:-:S04]  /*1090*/  FADD.FTZ R28, R29, R28 ;  /* 0x0000001c1d1c7221 */ /* 0x000fc80000010000 */
[----:B------:R-:W-:Y:S02]  /*10a0*/  @P2 FADD.FTZ R28, R40, R28 ;  /* 0x0000001c281c2221 */ /* 0x000fe40000010000 */
.L_x_23067:
[----:B------:R-:W-:Y:S01]  /*10b0*/  HADD2.F32 R29, -RZ, R30.H1_H1 ;  /* 0x3000001eff1d7230 */ /* 0x000fe20000004100 */
[----:B------:R-:W-:Y:S05]  /*10c0*/  @P3 BRA `(.L_x_23068) ;  /* 0x0000003000003947 */ /* 0x000fea0003800000 */
[----:B------:R-:W-:Y:S05]  /*10d0*/  @!P2 BRA `(.L_x_23069) ;  /* 0x000000500000a947 */ /* 0x000fea0003800000 */
[----:B-----5:R-:W-:Y:S01]  /*10e0*/  FADD.FTZ R29, R41, R29 ;  /* 0x0000001d291d7221 */ /* 0x020fe20000010000 */
[----:B------:R-:W-:Y:S05]  /*10f0*/  BRA `(.L_x_23069) ;  /* 0x0000003000007947 */ /* 0x000fea0003800000 */
.L_x_23068:
[----:B-----5:R-:W-:-:S05]  /*1100*/  HADD2.F32 R30, -RZ, R50.H1_H1 ;  /* 0x30000032ff1e7230 */ /* 0x020fca0000004100 */
[----:B------:R-:W-:-:S04]  /*1110*/  FADD.FTZ R29, R30, R29 ;  /* 0x0000001d1e1d7221 */ /* 0x000fc80000010000 */
[----:B------:R-:W-:Y:S02]  /*1120*/  @P2 FADD.FTZ R29, R41, R29 ;  /* 0x0000001d291d2221 */ /* 0x000fe40000010000 */
.L_x_23069:
[----:B------:R-:W-:Y:S01]  /*1130*/  HADD2.F32 R30, -RZ, R31.H0_H0 ;  /* 0x2000001fff1e7230 */ /* 0x000fe20000004100 */
[----:B------:R-:W-:Y:S05]  /*1140*/  @P3 BRA `(.L_x_23070) ;  /* 0x0000003000003947 */ /* 0x000fea0003800000 */
[----:B------:R-:W-:Y:S05]  /*1150*/  @!P2 BRA `(.L_x_23071) ;  /* 0x000000500000a947 */ /* 0x000fea0003800000 */
[----:B-----5:R-:W-:Y:S01]  /*1160*/  FADD.FTZ R30, R42, R30 ;  /* 0x0000001e2a1e7221 */ /* 0x020fe20000010000 */
[----:B------:R-:W-:Y:S05]  /*1170*/  BRA `(.L_x_23071) ;  /* 0x0000003000007947 */ /* 0x000fea0003800000 */
.L_x_23070:
[----:B-----5:R-:W-:-:S05]  /*1180*/  HADD2.F32 R139, -RZ, R51.H0_H0 ;  /* 0x20000033ff8b7230 */ /* 0x020fca0000004100 */
[----:B------:R-:W-:-:S04]  /*1190*/  FADD.FTZ R30, R139, R30 ;  /* 0x0000001e8b1e7221 */ /* 0x000fc80000010000 */
[----:B------:R-:W-:Y:S02]  /*11a0*/  @P2 FADD.FTZ R30, R42, R30 ;  /* 0x0000001e2a1e2221 */ /* 0x000fe40000010000 */
.L_x_23071:
[----:B------:R-:W-:Y:S01]  /*11b0*/  HADD2.F32 R31, -RZ, R31.H1_H1 ;  /* 0x3000001fff1f7230 */ /* 0x000fe20000004100 */
[----:B------:R-:W-:Y:S05]  /*11c0*/  @P3 BRA `(.L_x_23072) ;  /* 0x0000003000003947 */ /* 0x000fea0003800000 */
[----:B------:R-:W-:Y:S05]  /*11d0*/  @!P2 BRA `(.L_x_23073) ;  /* 0x000000500000a947 */ /* 0x000fea0003800000 */
[----:B-----5:R-:W-:Y:S01]  /*11e0*/  FADD.FTZ R31, R43, R31 ;  /* 0x0000001f2b1f7221 */ /* 0x020fe20000010000 */
[----:B------:R-:W-:Y:S05]  /*11f0*/  BRA `(.L_x_23073) ;  /* 0x0000003000007947 */ /* 0x000fea0003800000 */
.L_x_23072:
[----:B-----5:R-:W-:-:S05]  /*1200*/  HADD2.F32 R138, -RZ, R51.H1_H1 ;  /* 0x30000033ff8a7230 */ /* 0x020fca0000004100 */
[----:B------:R-:W-:-:S04]  /*1210*/  FADD.FTZ R31, R138, R31 ;  /* 0x0000001f8a1f7221 */ /* 0x000fc80000010000 */
[----:B------:R-:W-:Y:S02]  /*1220*/  @P2 FADD.FTZ R31, R43, R31 ;  /* 0x0000001f2b1f2221 */ /* 0x000fe40000010000 */
.L_x_23073:
[----:B------:R-:W-:-:S04]  /*1230*/  LEA R138, P2, R137, c[0x0][0x188], 0x5 ;  /* 0x00006200898a7a11 */ /* 0x000fc800078428ff */
[C---:B------:R-:W-:Y:S02]  /*1240*/  LEA.HI.X R139, R137.reuse, c[0x0][0x18c], RZ, 0x5, P2 ;  /* 0x00006300898b7a11 */ /* 0x040fe400010f2cff */
[----:B------:R-:W-:-:S03]  /*1250*/  IADD3 R137, R137, 0x20, RZ ;  /* 0x0000002089897810 */ /* 0x000fc60007ffe0ff */
[----:B------:R0:W-:Y:S04]  /*1260*/  STG.E.128 [R138.64], R32 ;  /* 0x000000208a007986 */ /* 0x0001e8000c101d04 */
[----:B------:R0:W-:Y:S02]  /*1270*/  STG.E.128 [R138.64+0x10], R28 ;  /* 0x0000101c8a007986 */ /* 0x0001e4000c101d04 */
.L_x_23057:
[----:B------:R-:W-:Y:S05]  /*1280*/  BSYNC B0 ;  /* 0x0000000000007941 */ /* 0x000fea0003800000 */
.L_x_23056:
        /* <DEDUP_REMOVED lines=24> */
.L_x_23076:
[----:B0----5:R-:W-:-:S05]  /*1410*/  HADD2.F32 R25, -RZ, R48.H0_H0 ;  /* 0x20000030ff197230 */ /* 0x021fca0000004100 */
[----:B------:R-:W-:-:S04]  /*1420*/  FADD.FTZ R24, R25, R24 ;  /* 0x0000001819187221 */ /* 0x000fc80000010000 */
[----:B------:R-:W-:Y:S02]  /*1430*/  @P2 FADD.FTZ R24, R44, R24 ;  /* 0x000000182c182221 */ /* 0x000fe40000010000 */
.L_x_23077:
[----:B------:R-:W-:Y:S01]  /*1440*/  HADD2.F32 R25, -RZ, R20.H1_H1 ;  /* 0x30000014ff197230 */ /* 0x000fe20000004100 */
[----:B------:R-:W-:Y:S05]  /*1450*/  @P3 BRA `(.L_x_23078) ;  /* 0x0000003000003947 */ /* 0x000fea0003800000 */
[----:B------:R-:W-:Y:S05]  /*1460*/  @!P2 BRA `(.L_x_23079) ;  /* 0x000000500000a947 */ /* 0x000fea0003800000 */
[----:B-----5:R-:W-:Y:S01]  /*1470*/  FADD.FTZ R25, R45, R25 ;  /* 0x000000192d197221 */ /* 0x020fe20000010000 */
[----:B------:R-:W-:Y:S05]  /*1480*/  BRA `(.L_x_23079) ;  /* 0x0000003000007947 */ /* 0x000fea0003800000 */
.L_x_23078:
[----:B-----5:R-:W-:-:S05]  /*1490*/  HADD2.F32 R20, -RZ, R48.H1_H1 ;  /* 0x30000030ff147230 */ /* 0x020fca0000004100 */
[----:B------:R-:W-:-:S04]  /*14a0*/  FADD.FTZ R25, R20, R25 ;  /* 0x0000001914197221 */ /* 0x000fc80000010000 */
[----:B------:R-:W-:Y:S02]  /*14b0*/  @P2 FADD.FTZ R25, R45, R25 ;  /* 0x000000192d192221 */ /* 0x000fe40000010000 */
.L_x_23079:
[----:B------:R-:W-:Y:S01]  /*14c0*/  HADD2.F32 R26, -RZ, R21.H0_H0 ;  /* 0x20000015ff1a7230 */ /* 0x000fe20000004100 */
[----:B------:R-:W-:Y:S05]  /*14d0*/  @P3 BRA `(.L_x_23080) ;  /* 0x0000003000003947 */ /* 0x000fea0003800000 */
[----:B------:R-:W-:Y:S05]  /*14e0*/  @!P2 BRA `(.L_x_23081) ;  /* 0x000000500000a947 */ /* 0x000fea0003800000 */
[----:B-----5:R-:W-:Y:S01]  /*14f0*/  FADD.FTZ R26, R46, R26 ;  /* 0x0000001a2e1a7221 */ /* 0x020fe20000010000 */
[----:B------:R-:W-:Y:S05]  /*1500*/  BRA `(.L_x_23081) ;  /* 0x0000003000007947 */ /* 0x000fea0003800000 */
.L_x_23080:
[----:B-----5:R-:W-:-:S05]  /*1510*/  HADD2.F32 R27, -RZ, R49.H0_H0 ;  /* 0x20000031ff1b7230 */ /* 0x020fca0000004100 */
[----:B------:R-:W-:-:S04]  /*1520*/  FADD.FTZ R26, R27, R26 ;  /* 0x0000001a1b1a7221 */ /* 0x000fc80000010000 */
[----:B------:R-:W-:Y:S02]  /*1530*/  @P2 FADD.FTZ R26, R46, R26 ;  /* 0x0000001a2e1a2221 */ /* 0x000fe40000010000 */
.L_x_23081:
[----:B------:R-:W-:Y:S01]  /*1540*/  HADD2.F32 R27, -RZ, R21.H1_H1 ;  /* 0x30000015ff1b7230 */ /* 0x000fe20000004100 */
[----:B------:R-:W-:Y:S05]  /*1550*/  @P3 BRA `(.L_x_23082) ;  /* 0x0000003000003947 */ /* 0x000fea0003800000 */
[----:B------:R-:W-:Y:S05]  /*1560*/  @!P2 BRA `(.L_x_23083) ;  /* 0x000000500000a947 */ /* 0x000fea0003800000 */
[----:B-----5:R-:W-:Y:S01]  /*1570*/  FADD.FTZ R27, R47, R27 ;  /* 0x0000001b2f1b7221 */ /* 0x020fe20000010000 */
[----:B------:R-:W-:Y:S05]  /*1580*/  BRA `(.L_x_23083) ;  /* 0x0000003000007947 */ /* 0x000fea0003800000 */
.L_x_23082:
[----:B-----5:R-:W-:-:S05]  /*1590*/  HADD2.F32 R20, -RZ, R49.H1_H1 ;  /* 0x30000031ff147230 */ /* 0x020fca0000004100 */
[----:B------:R-:W-:-:S04]  /*15a0*/  FADD.FTZ R27, R20, R27 ;  /* 0x0000001b141b7221 */ /* 0x000fc80000010000 */
[----:B------:R-:W-:Y:S02]  /*15b0*/  @P2 FADD.FTZ R27, R47, R27 ;  /* 0x0000001b2f1b2221 */ /* 0x000fe40000010000 */
.L_x_23083:
[----:B------:R-:W-:Y:S01]  /*15c0*/  HADD2.F32 R20, -RZ, R22.H0_H0 ;  /* 0x20000016ff147230 */ /* 0x000fe20000004100 */
[----:B------:R-:W-:Y:S05]  /*15d0*/  @P3 BRA `(.L_x_23084) ;  /* 0x0000003000003947 */ /* 0x000fea0003800000 */
[----:B------:R-:W-:Y:S05]  /*15e0*/  @!P2 BRA `(.L_x_23085) ;  /* 0x000000500000a947 */ /* 0x000fea0003800000 */
[----:B-----5:R-:W-:Y:S01]  /*15f0*/  FADD.FTZ R20, R40, R20 ;  /* 0x0000001428147221 */ /* 0x020fe20000010000 */
[----:B------:R-:W-:Y:S05]  /*1600*/  BRA `(.L_x_23085) ;  /* 0x0000003000007947 */ /* 0x000fea0003800000 */
.L_x_23084:
[----:B-----5:R-:W-:-:S05]  /*1610*/  HADD2.F32 R21, -RZ, R50.H0_H0 ;  /* 0x20000032ff157230 */ /* 0x020fca0000004100 */
[----:B------:R-:W-:-:S04]  /*1620*/  FADD.FTZ R20, R21, R20 ;  /* 0x0000001415147221 */ /* 0x000fc80000010000 */
[----:B------:R-:W-:Y:S02]  /*1630*/  @P2 FADD.FTZ R20, R40, R20 ;  /* 0x0000001428142221 */ /* 0x000fe40000010000 */
.L_x_23085:
[----:B------:R-:W-:Y:S01]  /*1640*/  HADD2.F32 R21, -RZ, R22.H1_H1 ;  /* 0x30000016ff157230 */ /* 0x000fe20000004100 */
[----:B------:R-:W-:Y:S05]  /*1650*/  @P3 BRA `(.L_x_23086) ;  /* 0x0000003000003947 */ /* 0x000fea0003800000 */
[----:B------:R-:W-:Y:S05]  /*1660*/  @!P2 BRA `(.L_x_23087) ;  /* 0x000000500000a947 */ /* 0x000fea0003800000 */
[----:B-----5:R-:W-:Y:S01]  /*1670*/  FADD.FTZ R21, R41, R21 ;  /* 0x0000001529157221 */ /* 0x020fe20000010000 */
[----:B------:R-:W-:Y:S05]  /*1680*/  BRA `(.L_x_23087) ;  /* 0x0000003000007947 */ /* 0x000fea0003800000 */
.L_x_23086:
[----:B-----5:R-:W-:-:S05]  /*1690*/  HADD2.F32 R22, -RZ, R50.H1_H1 ;  /* 0x30000032ff167230 */ /* 0x020fca0000004100 */
[----:B------:R-:W-:-:S04]  /*16a0*/  FADD.FTZ R21, R22, R21 ;  /* 0x0000001516157221 */ /* 0x000fc80000010000 */
[----:B------:R-:W-:Y:S02]  /*16b0*/  @P2 FADD.FTZ R21, R41, R21 ;  /* 0x0000001529152221 */ /* 0x000fe40000010000 */
.L_x_23087:
[----:B------:R-:W-:Y:S01]  /*16c0*/  HADD2.F32 R22, -RZ, R23.H0_H0 ;  /* 0x20000017ff167230 */ /* 0x000fe20000004100 */
[----:B------:R-:W-:Y:S05]  /*16d0*/  @P3 BRA `(.L_x_23088) ;  /* 0x0000003000003947 */ /* 0x000fea0003800000 */
[----:B------:R-:W-:Y:S05]  /*16e0*/  @!P2 BRA `(.L_x_23089) ;  /* 0x000000500000a947 */ /* 0x000fea0003800000 */
[----:B-----5:R-:W-:Y:S01]  /*16f0*/  FADD.FTZ R22, R42, R22 ;  /* 0x000000162a167221 */ /* 0x020fe20000010000 */
[----:B------:R-:W-:Y:S05]  /*1700*/  BRA `(.L_x_23089) ;  /* 0x0000003000007947 */ /* 0x000fea0003800000 */
.L_x_23088:
[----:B-----5:R-:W-:-:S05]  /*1710*/  HADD2.F32 R139, -RZ, R51.H0_H0 ;  /* 0x20000033ff8b7230 */ /* 0x020fca0000004100 */
[----:B------:R-:W-:-:S04]  /*1720*/  FADD.FTZ R22, R139, R22 ;  /* 0x000000168b167221 */ /* 0x000fc80000010000 */
[----:B------:R-:W-:Y:S02]  /*1730*/  @P2 FADD.FTZ R22, R42, R22 ;  /* 0x000000162a162221 */ /* 0x000fe40000010000 */
.L_x_23089:
[----:B------:R-:W-:Y:S01]  /*1740*/  HADD2.F32 R23, -RZ, R23.H1_H1 ;  /* 0x30000017ff177230 */ /* 0x000fe20000004100 */
[----:B------:R-:W-:Y:S05]  /*1750*/  @P3 BRA `(.L_x_23090) ;  /* 0x0000003000003947 */ /* 0x000fea0003800000 */
[----:B------:R-:W-:Y:S05]  /*1760*/  @!P2 BRA `(.L_x_23091) ;  /* 0x000000500000a947 */ /* 0x000fea0003800000 */
[----:B-----5:R-:W-:Y:S01]  /*1770*/  FADD.FTZ R23, R43, R23 ;  /* 0x000000172b177221 */ /* 0x020fe20000010000 */
[----:B------:R-:W-:Y:S05]  /*1780*/  BRA `(.L_x_23091) ;  /* 0x0000003000007947 */ /* 0x000fea0003800000 */
.L_x_23090:
[----:B-----5:R-:W-:-:S05]  /*1790*/  HADD2.F32 R138, -RZ, R51.H1_H1 ;  /* 0x30000033ff8a7230 */ /* 0x020fca0000004100 */
[----:B------:R-:W-:-:S04]  /*17a0*/  FADD.FTZ R23, R138, R23 ;  /* 0x000000178a177221 */ /* 0x000fc80000010000 */
[----:B------:R-:W-:Y:S02]  /*17b0*/  @P2 FADD.FTZ R23, R43, R23 ;  /* 0x000000172b172221 */ /* 0x000fe40000010000 */
.L_x_23091:
[----:B------:R-:W-:-:S04]  /*17c0*/  LEA R138, P2, R137, c[0x0][0x188], 0x5 ;  /* 0x00006200898a7a11 */ /* 0x000fc800078428ff */
[C---:B------:R-:W-:Y:S02]  /*17d0*/  LEA.HI.X R139, R137.reuse, c[0x0][0x18c], RZ, 0x5, P2 ;  /* 0x00006300898b7a11 */ /* 0x040fe400010f2cff */
[----:B------:R-:W-:-:S03]  /*17e0*/  IADD3 R137, R137, 0x20, RZ ;  /* 0x0000002089897810 */ /* 0x000fc60007ffe0ff */
[----:B------:R0:W-:Y:S04]  /*17f0*/  STG.E.128 [R138.64], R24 ;  /* 0x000000188a007986 */ /* 0x0001e8000c101d04 */
[----:B------:R0:W-:Y:S02]  /*1800*/  STG.E.128 [R138.64+0x10], R20 ;  /* 0x000010148a007986 */ /* 0x0001e4000c101d04 */
.L_x_23075:
[----:B------:R-:W-:Y:S05]  /*1810*/  BSYNC B0 ;  /* 0x0000000000007941 */ /* 0x000fea0003800000 */
.L_x_23074:
        /* <DEDUP_REMOVED lines=24> */
.L_x_23094:
[----:B0----5:R-:W-:-:S05]  /*19a0*/  HADD2.F32 R17, -RZ, R48.H0_H0 ;  /* 0x20000030ff117230 */ /* 0x021fca0000004100 */
[----:B------:R-:W-:-:S04]  /*19b0*/  FADD.FTZ R16, R17, R16 ;  /* 0x0000001011107221 */ /* 0x000fc80000010000 */
[----:B------:R-:W-:Y:S02]  /*19c0*/  @P2 FADD.FTZ R16, R44, R16 ;  /* 0x000000102c102221 */ /* 0x000fe40000010000 */
.L_x_23095:
[----:B------:R-:W-:Y:S01]  /*19d0*/  HADD2.F32 R17, -RZ, R12.H1_H1 ;  /* 0x3000000cff117230 */ /* 0x000fe20000004100 */
[----:B------:R-:W-:Y:S05]  /*19e0*/  @P3 BRA `(.L_x_23096) ;  /* 0x0000003000003947 */ /* 0x000fea0003800000 */
[----:B------:R-:W-:Y:S05]  /*19f0*/  @!P2 BRA `(.L_x_23097) ;  /* 0x000000500000a947 */ /* 0x000fea0003800000 */
[----:B-----5:R-:W-:Y:S01]  /*1a00*/  FADD.FTZ R17, R45, R17 ;  /* 0x000000112d117221 */ /* 0x020fe20000010000 */
[----:B------:R-:W-:Y:S05]  /*1a10*/  BRA `(.L_x_23097) ;  /* 0x0000003000007947 */ /* 0x000fea0003800000 */
.L_x_23096:
[----:B-----5:R-:W-:-:S05]  /*1a20*/  HADD2.F32 R12, -RZ, R48.H1_H1 ;  /* 0x30000030ff0c7230 */ /* 0x020fca0000004100 */
[----:B------:R-:W-:-:S04]  /*1a30*/  FADD.FTZ R17, R12, R17 ;  /* 0x000000110c117221 */ /* 0x000fc80000010000 */
[----:B------:R-:W-:Y:S02]  /*1a40*/  @P2 FADD.FTZ R17, R45, R17 ;  /* 0x000000112d112221 */ /* 0x000fe40000010000 */
.L_x_23097:
[----:B------:R-:W-:Y:S01]  /*1a50*/  HADD2.F32 R18, -RZ, R13.H0_H0 ;  /* 0x2000000dff127230 */ /* 0x000fe20000004100 */
[----:B------:R-:W-:Y:S05]  /*1a60*/  @P3 BRA `(.L_x_23098) ;  /* 0x0000003000003947 */ /* 0x000fea0003800000 */
[----:B------:R-:W-:Y:S05]  /*1a70*/  @!P2 BRA `(.L_x_23099) ;  /* 0x000000500000a947 */ /* 0x000fea0003800000 */
[----:B-----5:R-:W-:Y:S01]  /*1a80*/  FADD.FTZ R18, R46, R18 ;  /* 0x000000122e127221 */ /* 0x020fe20000010000 */
[----:B------:R-:W-:Y:S05]  /*1a90*/  BRA `(.L_x_23099) ;  /* 0x0000003000007947 */ /* 0x000fea0003800000 */
.L_x_23098:
[----:B-----5:R-:W-:-:S05]  /*1aa0*/  HADD2.F32 R19, -RZ, R49.H0_H0 ;  /* 0x20000031ff137230 */ /* 0x020fca0000004100 */
[----:B------:R-:W-:-:S04]  /*1ab0*/  FADD.FTZ R18, R19, R18 ;  /* 0x0000001213127221 */ /* 0x000fc80000010000 */
[----:B------:R-:W-:Y:S02]  /*1ac0*/  @P2 FADD.FTZ R18, R46, R18 ;  /* 0x000000122e122221 */ /* 0x000fe40000010000 */
.L_x_23099:
[----:B------:R-:W-:Y:S01]  /*1ad0*/  HADD2.F32 R19, -RZ, R13.H1_H1 ;  /* 0x3000000dff137230 */ /* 0x000fe20000004100 */
[----:B------:R-:W-:Y:S05]  /*1ae0*/  @P3 BRA `(.L_x_23100) ;  /* 0x0000003000003947 */ /* 0x000fea0003800000 */
[----:B------:R-:W-:Y:S05]  /*1af0*/  @!P2 BRA `(.L_x_23101) ;  /* 0x000000500000a947 */ /* 0x000fea0003800000 */
[----:B-----5:R-:W-:Y:S01]  /*1b00*/  FADD.FTZ R19, R47, R19 ;  /* 0x000000132f137221 */ /* 0x020fe20000010000 */
[----:B------:R-:W-:Y:S05]  /*1b10*/  BRA `(.L_x_23101) ;  /* 0x0000003000007947 */ /* 0x000fea0003800000 */
.L_x_23100:
[----:B-----5:R-:W-:-:S05]  /*1b20*/  HADD2.F32 R12, -RZ, R49.H1_H1 ;  /* 0x30000031ff0c7230 */ /* 0x020fca0000004100 */
[----:B------:R-:W-:-:S04]  /*1b30*/  FADD.FTZ R19, R12, R19 ;  /* 0x000000130c137221 */ /* 0x000fc80000010000 */
[----:B------:R-:W-:Y:S02]  /*1b40*/  @P2 FADD.FTZ R19, R47, R19 ;  /* 0x000000132f132221 */ /* 0x000fe40000010000 */
.L_x_23101:
[----:B------:R-:W-:Y:S01]  /*1b50*/  HADD2.F32 R12, -RZ, R14.H0_H0 ;  /* 0x2000000eff0c7230 */ /* 0x000fe20000004100 */
[----:B------:R-:W-:Y:S05]  /*1b60*/  @P3 BRA `(.L_x_23102) ;  /* 0x0000003000003947 */ /* 0x000fea0003800000 */
[----:B------:R-:W-:Y:S05]  /*1b70*/  @!P2 BRA `(.L_x_23103) ;  /* 0x000000500000a947 */ /* 0x000fea0003800000 */
[----:B-----5:R-:W-:Y:S01]  /*1b80*/  FADD.FTZ R12, R40, R12 ;  /* 0x0000000c280c7221 */ /* 0x020fe20000010000 */
[----:B------:R-:W-:Y:S05]  /*1b90*/  BRA `(.L_x_23103) ;  /* 0x0000003000007947 */ /* 0x000fea0003800000 */
.L_x_23102:
[----:B-----5:R-:W-:-:S05]  /*1ba0*/  HADD2.F32 R13, -RZ, R50.H0_H0 ;  /* 0x20000032ff0d7230 */ /* 0x020fca0000004100 */
[----:B------:R-:W-:-:S04]  /*1bb0*/  FADD.FTZ R12, R13, R12 ;  /* 0x0000000c0d0c7221 */ /* 0x000fc80000010000 */
[----:B------:R-:W-:Y:S02]  /*1bc0*/  @P2 FADD.FTZ R12, R40, R12 ;  /* 0x0000000c280c2221 */ /* 0x000fe40000010000 */
.L_x_23103:
[----:B------:R-:W-:Y:S01]  /*1bd0*/  HADD2.F32 R13, -RZ, R14.H1_H1 ;  /* 0x3000000eff0d7230 */ /* 0x000fe20000004100 */
[----:B------:R-:W-:Y:S05]  /*1be0*/  @P3 BRA `(.L_x_23104) ;  /* 0x0000003000003947 */ /* 0x000fea0003800000 */
[----:B------:R-:W-:Y:S05]  /*1bf0*/  @!P2 BRA `(.L_x_23105) ;  /* 0x000000500000a947 */ /* 0x000fea0003800000 */
[----:B-----5:R-:W-:Y:S01]  /*1c00*/  FADD.FTZ R13, R41, R13 ;  /* 0x0000000d290d7221 */ /* 0x020fe20000010000 */
[----:B------:R-:W-:Y:S05]  /*1c10*/  BRA `(.L_x_23105) ;  /* 0x0000003000007947 */ /* 0x000fea0003800000 */
.L_x_23104:
[----:B-----5:R-:W-:-:S05]  /*1c20*/  HADD2.F32 R14, -RZ, R50.H1_H1 ;  /* 0x30000032ff0e7230 */ /* 0x020fca0000004100 */
[----:B------:R-:W-:-:S04]  /*1c30*/  FADD.FTZ R13, R14, R13 ;  /* 0x0000000d0e0d7221 */ /* 0x000fc80000010000 */
[----:B------:R-:W-:Y:S02]  /*1c40*/  @P2 FADD.FTZ R13, R41, R13 ;  /* 0x0000000d290d2221 */ /* 0x000fe40000010000 */
.L_x_23105:
[----:B------:R-:W-:Y:S01]  /*1c50*/  HADD2.F32 R14, -RZ, R15.H0_H0 ;  /* 0x2000000fff0e7230 */ /* 0x000fe20000004100 */
[----:B------:R-:W-:Y:S05]  /*1c60*/  @P3 BRA `(.L_x_23106) ;  /* 0x0000003000003947 */ /* 0x000fea0003800000 */
[----:B------:R-:W-:Y:S05]  /*1c70*/  @!P2 BRA `(.L_x_23107) ;  /* 0x000000500000a947 */ /* 0x000fea0003800000 */
[----:B-----5:R-:W-:Y:S01]  /*1c80*/  FADD.FTZ R14, R42, R14 ;  /* 0x0000000e2a0e7221 */ /* 0x020fe20000010000 */
[----:B------:R-:W-:Y:S05]  /*1c90*/  BRA `(.L_x_23107) ;  /* 0x0000003000007947 */ /* 0x000fea0003800000 */
.L_x_23106:
[----:B-----5:R-:W-:-:S05]  /*1ca0*/  HADD2.F32 R139, -RZ, R51.H0_H0 ;  /* 0x20000033ff8b7230 */ /* 0x020fca0000004100 */
[----:B------:R-:W-:-:S04]  /*1cb0*/  FADD.FTZ R14, R139, R14 ;  /* 0x0000000e8b0e7221 */ /* 0x000fc80000010000 */
[----:B------:R-:W-:Y:S02]  /*1cc0*/  @P2 FADD.FTZ R14, R42, R14 ;  /* 0x0000000e2a0e2221 */ /* 0x000fe40000010000 */
.L_x_23107:
[----:B------:R-:W-:Y:S01]  /*1cd0*/  HADD2.F32 R15, -RZ, R15.H1_H1 ;  /* 0x3000000fff0f7230 */ /* 0x000fe20000004100 */
[----:B------:R-:W-:Y:S05]  /*1ce0*/  @P3 BRA `(.L_x_23108) ;  /* 0x0000003000003947 */ /* 0x000fea0003800000 */
[----:B------:R-:W-:Y:S05]  /*1cf0*/  @!P2 BRA `(.L_x_23109) ;  /* 0x000000500000a947 */ /* 0x000fea0003800000 */
[----:B-----5:R-:W-:Y:S01]  /*1d00*/  FADD.FTZ R15, R43, R15 ;  /* 0x0000000f2b0f7221 */ /* 0x020fe20000010000 */
[----:B------:R-:W-:Y:S05]  /*1d10*/  BRA `(.L_x_23109) ;  /* 0x0000003000007947 */ /* 0x000fea0003800000 */
.L_x_23108:
[----:B-----5:R-:W-:-:S05]  /*1d20*/  HADD2.F32 R138, -RZ, R51.H1_H1 ;  /* 0x30000033ff8a7230 */ /* 0x020fca0000004100 */
[----:B------:R-:W-:-:S04]  /*1d30*/  FADD.FTZ R15, R138, R15 ;  /* 0x0000000f8a0f7221 */ /* 0x000fc80000010000 */
[----:B------:R-:W-:Y:S02]  /*1d40*/  @P2 FADD.FTZ R15, R43, R15 ;  /* 0x0000000f2b0f2221 */ /* 0x000fe40000010000 */
.L_x_23109:
[----:B------:R-:W-:-:S04]  /*1d50*/  LEA R138, P2, R137, c[0x0][0x188], 0x5 ;  /* 0x00006200898a7a11 */ /* 0x000fc800078428ff */
[C---:B------:R-:W-:Y:S02]  /*1d60*/  LEA.HI.X R139, R137.reuse, c[0x0][0x18c], RZ, 0x5, P2 ;  /* 0x00006300898b7a11 */ /* 0x040fe400010f2cff */
[----:B------:R-:W-:-:S03]  /*1d70*/  IADD3 R137, R137, 0x20, RZ ;  /* 0x0000002089897810 */ /* 0x000fc60007ffe0ff */
[----:B------:R0:W-:Y:S04]  /*1d80*/  STG.E.128 [R138.64], R16 ;  /* 0x000000108a007986 */ /* 0x0001e8000c101d04 */
[----:B------:R0:W-:Y:S02]  /*1d90*/  STG.E.128 [R138.64+0x10], R12 ;  /* 0x0000100c8a007986 */ /* 0x0001e4000c101d04 */
.L_x_23093:
[----:B------:R-:W-:Y:S05]  /*1da0*/  BSYNC B0 ;  /* 0x0000000000007941 */ /* 0x000fea0003800000 */
.L_x_23092:
        /* <DEDUP_REMOVED lines=23> */
.L_x_23112:
[----:B0----5:R-:W-:-:S05]  /*1f20*/  HADD2.F32 R9, -RZ, R48.H0_H0 ;  /* 0x20000030ff097230 */ /* 0x021fca0000004100 */
[----:B------:R-:W-:-:S04]  /*1f30*/  FADD.FTZ R8, R9, R8 ;  /* 0x0000000809087221 */ /* 0x000fc80000010000 */
[----:B------:R-:W-:Y:S02]  /*1f40*/  @P2 FADD.FTZ R8, R44, R8 ;  /* 0x000000082c082221 */ /* 0x000fe40000010000 */
.L_x_23113:
[----:B------:R-:W-:Y:S01]  /*1f50*/  HADD2.F32 R9, -RZ, R4.H1_H1 ;  /* 0x30000004ff097230 */ /* 0x000fe20000004100 */
[----:B------:R-:W-:Y:S05]  /*1f60*/  @P3 BRA `(.L_x_23114) ;  /* 0x0000003000003947 */ /* 0x000fea0003800000 */
[----:B------:R-:W-:Y:S05]  /*1f70*/  @!P2 BRA `(.L_x_23115) ;  /* 0x000000500000a947 */ /* 0x000fea0003800000 */
[----:B-----5:R-:W-:Y:S01]  /*1f80*/  FADD.FTZ R9, R45, R9 ;  /* 0x000000092d097221 */ /* 0x020fe20000010000 */
[----:B------:R-:W-:Y:S05]  /*1f90*/  BRA `(.L_x_23115) ;  /* 0x0000003000007947 */ /* 0x000fea0003800000 */
.L_x_23114:
[----:B-----5:R-:W-:-:S05]  /*1fa0*/  HADD2.F32 R4, -RZ, R48.H1_H1 ;  /* 0x30000030ff047230 */ /* 0x020fca0000004100 */
[----:B------:R-:W-:-:S04]  /*1fb0*/  FADD.FTZ R9, R4, R9 ;  /* 0x0000000904097221 */ /* 0x000fc80000010000 */
[----:B------:R-:W-:Y:S02]  /*1fc0*/  @P2 FADD.FTZ R9, R45, R9 ;  /* 0x000000092d092221 */ /* 0x000fe40000010000 */
.L_x_23115:
[----:B------:R-:W-:Y:S01]  /*1fd0*/  HADD2.F32 R10, -RZ, R5.H0_H0 ;  /* 0x20000005ff0a7230 */ /* 0x000fe20000004100 */
[----:B------:R-:W-:Y:S05]  /*1fe0*/  @P3 BRA `(.L_x_23116) ;  /* 0x0000003000003947 */ /* 0x000fea0003800000 */
[----:B------:R-:W-:Y:S05]  /*1ff0*/  @!P2 BRA `(.L_x_23117) ;  /* 0x000000500000a947 */ /* 0x000fea0003800000 */
[----:B-----5:R-:W-:Y:S01]  /*2000*/  FADD.FTZ R10, R46, R10 ;  /* 0x0000000a2e0a7221 */ /* 0x020fe20000010000 */
[----:B------:R-:W-:Y:S05]  /*2010*/  BRA `(.L_x_23117) ;  /* 0x0000003000007947 */ /* 0x000fea0003800000 */
.L_x_23116:
[----:B-----5:R-:W-:-:S05]  /*2020*/  HADD2.F32 R11, -RZ, R49.H0_H0 ;  /* 0x20000031ff0b7230 */ /* 0x020fca0000004100 */
[----:B------:R-:W-:-:S04]  /*2030*/  FADD.FTZ R10, R11, R10 ;  /* 0x0000000a0b0a7221 */ /* 0x000fc80000010000 */
[----:B------:R-:W-:Y:S02]  /*2040*/  @P2 FADD.FTZ R10, R46, R10 ;  /* 0x0000000a2e0a2221 */ /* 0x000fe40000010000 */
.L_x_23117:
[----:B------:R-:W-:Y:S01]  /*2050*/  HADD2.F32 R11, -RZ, R5.H1_H1 ;  /* 0x30000005ff0b7230 */ /* 0x000fe20000004100 */
[----:B------:R-:W-:Y:S05]  /*2060*/  @P3 BRA `(.L_x_23118) ;  /* 0x0000003000003947 */ /* 0x000fea0003800000 */
[----:B------:R-:W-:Y:S05]  /*2070*/  @!P2 BRA `(.L_x_23119) ;  /* 0x000000500000a947 */ /* 0x000fea0003800000 */
[----:B-----5:R-:W-:Y:S01]  /*2080*/  FADD.FTZ R11, R47, R11 ;  /* 0x0000000b2f0b7221 */ /* 0x020fe20000010000 */
[----:B------:R-:W-:Y:S05]  /*2090*/  BRA `(.L_x_23119) ;  /* 0x0000003000007947 */ /* 0x000fea0003800000 */
.L_x_23118:
[----:B-----5:R-:W-:-:S05]  /*20a0*/  HADD2.F32 R4, -RZ, R49.H1_H1 ;  /* 0x30000031ff047230 */ /* 0x020fca0000004100 */
[----:B------:R-:W-:-:S04]  /*20b0*/  FADD.FTZ R11, R4, R11 ;  /* 0x0000000b040b7221 */ /* 0x000fc80000010000 */
[----:B------:R-:W-:Y:S02]  /*20c0*/  @P2 FADD.FTZ R11, R47, R11 ;  /* 0x0000000b2f0b2221 */ /* 0x000fe40000010000 */
.L_x_23119:
[----:B------:R-:W-:Y:S01]  /*20d0*/  HADD2.F32 R4, -RZ, R6.H0_H0 ;  /* 0x20000006ff047230 */ /* 0x000fe20000004100 */
[----:B------:R-:W-:Y:S05]  /*20e0*/  @P3 BRA `(.L_x_23120) ;  /* 0x0000003000003947 */ /* 0x000fea0003800000 */
[----:B------:R-:W-:Y:S05]  /*20f0*/  @!P2 BRA `(.L_x_23121) ;  /* 0x000000500000a947 */ /* 0x000fea0003800000 */
[----:B-----5:R-:W-:Y:S01]  /*2100*/  FADD.FTZ R4, R40, R4 ;  /* 0x0000000428047221 */ /* 0x020fe20000010000 */
[----:B------:R-:W-:Y:S05]  /*2110*/  BRA `(.L_x_23121) ;  /* 0x0000003000007947 */ /* 0x000fea0003800000 */
.L_x_23120:
[----:B-----5:R-:W-:-:S05]  /*2120*/  HADD2.F32 R5, -RZ, R50.H0_H0 ;  /* 0x20000032ff057230 */ /* 0x020fca0000004100 */
[----:B------:R-:W-:-:S04]  /*2130*/  FADD.FTZ R4, R5, R4 ;  /* 0x0000000405047221 */ /* 0x000fc80000010000 */
[----:B------:R-:W-:Y:S02]  /*2140*/  @P2 FADD.FTZ R4, R40, R4 ;  /* 0x0000000428042221 */ /* 0x000fe40000010000 */
.L_x_23121:
[----:B------:R-:W-:Y:S01]  /*2150*/  HADD2.F32 R5, -RZ, R6.H1_H1 ;  /* 0x30000006ff057230 */ /* 0x000fe20000004100 */
[----:B------:R-:W-:Y:S05]  /*2160*/  @P3 BRA `(.L_x_23122) ;  /* 0x0000003000003947 */ /* 0x000fea0003800000 */
[----:B------:R-:W-:Y:S05]  /*2170*/  @!P2 BRA `(.L_x_23123) ;  /* 0x000000500000a947 */ /* 0x000fea0003800000 */
[----:B-----5:R-:W-:Y:S01]  /*2180*/  FADD.FTZ R5, R41, R5 ;  /* 0x0000000529057221 */ /* 0x020fe20000010000 */
[----:B------:R-:W-:Y:S05]  /*2190*/  BRA `(.L_x_23123) ;  /* 0x0000003000007947 */ /* 0x000fea0003800000 */
.L_x_23122:
[----:B-----5:R-:W-:-:S05]  /*21a0*/  HADD2.F32 R6, -RZ, R50.H1_H1 ;  /* 0x30000032ff067230 */ /* 0x020fca0000004100 */
[----:B------:R-:W-:-:S04]  /*21b0*/  FADD.FTZ R5, R6, R5 ;  /* 0x0000000506057221 */ /* 0x000fc80000010000 */
[----:B------:R-:W-:Y:S02]  /*21c0*/  @P2 FADD.FTZ R5, R41, R5 ;  /* 0x0000000529052221 */ /* 0x000fe40000010000 */
.L_x_23123:
[----:B------:R-:W-:Y:S01]  /*21d0*/  HADD2.F32 R6, -RZ, R7.H0_H0 ;  /* 0x20000007ff067230 */ /* 0x000fe20000004100 */
[----:B------:R-:W-:Y:S05]  /*21e0*/  @P3 BRA `(.L_x_23124) ;  /* 0x0000003000003947 */ /* 0x000fea0003800000 */
[----:B------:R-:W-:Y:S05]  /*21f0*/  @!P2 BRA `(.L_x_23125) ;  /* 0x000000500000a947 */ /* 0x000fea0003800000 */
[----:B-----5:R-:W-:Y:S01]  /*2200*/  FADD.FTZ R6, R42, R6 ;  /* 0x000000062a067221 */ /* 0x020fe20000010000 */
[----:B------:R-:W-:Y:S05]  /*2210*/  BRA `(.L_x_23125) ;  /* 0x0000003000007947 */ /* 0x000fea0003800000 */
.L_x_23124:
[----:B-----5:R-:W-:-:S05]  /*2220*/  HADD2.F32 R139, -RZ, R51.H0_H0 ;  /* 0x20000033ff8b7230 */ /* 0x020fca0000004100 */
[----:B------:R-:W-:-:S04]  /*2230*/  FADD.FTZ R6, R139, R6 ;  /* 0x000000068b067221 */ /* 0x000fc80000010000 */
[----:B------:R-:W-:Y:S02]  /*2240*/  @P2 FADD.FTZ R6, R42, R6 ;  /* 0x000000062a062221 */ /* 0x000fe40000010000 */
.L_x_23125:
[----:B------:R-:W-:Y:S01]  /*2250*/  HADD2.F32 R7, -RZ, R7.H1_H1 ;  /* 0x30000007ff077230 */ /* 0x000fe20000004100 */
[----:B------:R-:W-:Y:S05]  /*2260*/  @P3 BRA `(.L_x_23126) ;  /* 0x0000003000003947 */ /* 0x000fea0003800000 */
[----:B------:R-:W-:Y:S05]  /*2270*/  @!P2 BRA `(.L_x_23127) ;  /* 0x000000500000a947 */ /* 0x000fea0003800000 */
[----:B-----5:R-:W-:Y:S01]  /*2280*/  FADD.FTZ R7, R43, R7 ;  /* 0x000000072b077221 */ /* 0x020fe20000010000 */
[----:B------:R-:W-:Y:S05]  /*2290*/  BRA `(.L_x_23127) ;  /* 0x0000003000007947 */ /* 0x000fea0003800000 */
.L_x_23126:
[----:B-----5:R-:W-:-:S05]  /*22a0*/  HADD2.F32 R138, -RZ, R51.H1_H1 ;  /* 0x30000033ff8a7230 */ /* 0x020fca0000004100 */
[----:B------:R-:W-:-:S04]  /*22b0*/  FADD.FTZ R7, R138, R7 ;  /* 0x000000078a077221 */ /* 0x000fc80000010000 */
[----:B------:R-:W-:Y:S02]  /*22c0*/  @P2 FADD.FTZ R7, R43, R7 ;  /* 0x000000072b072221 */ /* 0x000fe40000010000 */
.L_x_23127:
[----:B------:R-:W-:-:S04]  /*22d0*/  LEA R138, P2, R137, c[0x0][0x188], 0x5 ;  /* 0x00006200898a7a11 */ /* 0x000fc800078428ff */
[----:B------:R-:W-:-:S05]  /*22e0*/  LEA.HI.X R139, R137, c[0x0][0x18c], RZ, 0x5, P2 ;  /* 0x00006300898b7a11 */ /* 0x000fca00010f2cff */
[----:B------:R0:W-:Y:S04]  /*22f0*/  STG.E.128 [R138.64], R8 ;  /* 0x000000088a007986 */ /* 0x0001e8000c101d04 */
[----:B------:R0:W-:Y:S02]  /*2300*/  STG.E.128 [R138.64+0x10], R4 ;  /* 0x000010048a007986 */ /* 0x0001e4000c101d04 */
.L_x_23111:
[----:B------:R-:W-:Y:S05]  /*2310*/  BSYNC B0 ;  /* 0x0000000000007941 */ /* 0x000fea0003800000 */
.L_x_23110:
        /* <DEDUP_REMOVED lines=48> */
.L_x_23142:
        /* <DEDUP_REMOVED lines=101> */
.L_x_23143:
        /* <DEDUP_REMOVED lines=49> */
.L_x_23131:
[----:B------:R-:W-:Y:S05]  /*2f80*/  BSYNC B0 ;  /* 0x0000000000007941 */ /* 0x000fea0003800000 */
.L_x_23130:
        /* <DEDUP_REMOVED lines=35> */
.L_x_23133:
[----:B------:R-:W-:Y:S05]  /*31c0*/  BSYNC B0 ;  /* 0x0000000000007941 */ /* 0x000fea0003800000 */
.L_x_23132:
        /* <DEDUP_REMOVED lines=35> */
.L_x_23135:
[----:B------:R-:W-:Y:S05]  /*3400*/  BSYNC B0 ;  /* 0x0000000000007941 */ /* 0x000fea0003800000 */
.L_x_23134:
        /* <DEDUP_REMOVED lines=35> */
.L_x_23137:
[----:B------:R-:W-:Y:S05]  /*3640*/  BSYNC B0 ;  /* 0x0000000000007941 */ /* 0x000fea0003800000 */
.L_x_23136:
        /* <DEDUP_REMOVED lines=28> */
[----:B------:R-:W-:-:S02]  /*3810*/  FFMA.FTZ R142, R53, R142, R61 ;  /* 0x0000008e358e7223 */ /* 0x000fc4000001003d */
[----:B------:R-:W-:Y:S01]  /*3820*/  IMAD.WIDE.U32 R140, R3, R146, c[0x0][0x208] ;  /* 0x00008200038c7625 */ /* 0x000fe200078e0092 */
[----:B------:R-:W-:Y:S02]  /*3830*/  F2FP.PACK_AB R139, R144, R139 ;  /* 0x0000008b908b723e */ /* 0x000fe400000000ff */
[----:B------:R-:W-:-:S05]  /*3840*/  F2FP.PACK_AB R138, R142, R145 ;  /* 0x000000918e8a723e */ /* 0x000fca00000000ff */
[----:B------:R0:W-:Y:S02]  /*3850*/  STG.E.128 [R140.64], R136 ;  /* 0x000000888c007986 */ /* 0x0001e4000c101d04 */
.L_x_23139:
[----:B------:R-:W-:Y:S05]  /*3860*/  BSYNC B0 ;  /* 0x0000000000007941 */ /* 0x000fea0003800000 */
.L_x_23138:
[----:B------:R-:W-:-:S05]  /*3870*/  MOV R3, 0x4 ;  /* 0x0000000400037802 */ /* 0x000fca0000000f00 */
[----:B------:R-:W-:-:S05]  /*3880*/  IMAD R2, R3, c[0x0][0x160], R2 ;  /* 0x0000580003027a24 */ /* 0x000fca00078e0202 */
[----:B------:R-:W-:-:S13]  /*3890*/  ISETP.GE.AND P2, PT, R2, c[0x0][0x164], PT ;  /* 0x0000590002007a0c */ /* 0x000fda0003f46270 */
[----:B01---5:R-:W-:Y:S01]  /*38a0*/  @P2 CALL.REL.NOINC `(.L_x_23140) ;  /* 0x0000001000002944 */ /* 0x023fe20003c00000 */
[----:B------:R-:W-:Y:S05]  /*38b0*/  BRA `(.L_x_23141) ;  /* 0xffffce5000007947 */ /* 0x000fea000383ffff */
.L_x_23140:
[----:B------:R-:W-:Y:S05]  /*38c0*/  EXIT ;  /* 0x000000000000794d */ /* 0x000fea0003800000 */
.L_x_23128:
[----:B------:R-:W-:Y:S01]  /*38d0*/  HFMA2.MMA R143, -RZ, RZ, 0, 5.9604644775390625e-08 ;  /* 0x00000001ff8f7435 */ /* 0x000fe200000001ff */
[----:B------:R-:W-:Y:S02]  /*38e0*/  MOV R136, R137 ;  /* 0x0000008900887202 */ /* 0x000fe40000000f00 */
[----:B------:R-:W-:Y:S02]  /*38f0*/  MOV R141, 0x1f ;  /* 0x0000001f008d7802 */ /* 0x000fe40000000f00 */
[----:B------:R-:W-:Y:S02]  /*3900*/  MOV R142, 0xffffffff ;  /* 0xffffffff008e7802 */ /* 0x000fe40000000f00 */
[----:B------:R-:W-:Y:S02]  /*3910*/  MOV R138, 0x3930 ;  /* 0x00003930008a7802 */ /* 0x000fe40000000f00 */
[----:B-----5:R-:W-:Y:S05]  /*3920*/  CALL.REL.NOINC `($__internal_58_$__cuda_sm70_shflsync_bfly_p) ;  /* 0x000008c000007944 */ /* 0x020fea0003c00000 */
[----:B01----:R-:W-:Y:S01]  /*3930*/  MOV R136, R143 ;  /* 0x0000008f00887202 */ /* 0x003fe20000000f00 */
[----:B------:R-:W-:Y:S05]  /*3940*/  BRA `(.L_x_23142) ;  /* 0xffffecd000007947 */ /* 0x000fea000383ffff */
.L_x_23129:
[----:B------:R-:W-:Y:S01]  /*3950*/  HFMA2.MMA R143, -RZ, RZ, 0, 1.1920928955078125e-07 ;  /* 0x00000002ff8f7435 */ /* 0x000fe200000001ff */
[----:B------:R-:W-:Y:S02]  /*3960*/  MOV R136, R144 ;  /* 0x0000009000887202 */ /* 0x000fe40000000f00 */
[----:B------:R-:W-:-:S02]  /*3970*/  MOV R141, 0x1f ;  /* 0x0000001f008d7802 */ /* 0x000fc40000000f00 */
[----:B------:R-:W-:Y:S02]  /*3980*/  MOV R142, 0xffffffff ;  /* 0xffffffff008e7802 */ /* 0x000fe40000000f00 */
[----:B------:R-:W-:Y:S02]  /*3990*/  MOV R138, 0x39b0 ;  /* 0x000039b0008a7802 */ /* 0x000fe40000000f00 */
[----:B0----5:R-:W-:Y:S05]  /*39a0*/  CALL.REL.NOINC `($__internal_58_$__cuda_sm70_shflsync_bfly_p) ;  /* 0x0000084000007944 */ /* 0x021fea0003c00000 */
[----:B01----:R-:W-:Y:S01]  /*39b0*/  FADD.FTZ R136, R144, R143 ;  /* 0x0000008f90887221 */ /* 0x003fe20000010000 */
[----:B------:R-:W-:Y:S01]  /*39c0*/  HFMA2.MMA R143, -RZ, RZ, 0, 2.384185791015625e-07 ;  /* 0x00000004ff8f7435 */ /* 0x000fe200000001ff */
[----:B------:R-:W-:Y:S02]  /*39d0*/  MOV R141, 0x1f ;  /* 0x0000001f008d7802 */ /* 0x000fe40000000f00 */
[----:B------:R-:W-:Y:S02]  /*39e0*/  MOV R142, 0xffffffff ;  /* 0xffffffff008e7802 */ /* 0x000fe40000000f00 */
[----:B------:R-:W-:Y:S02]  /*39f0*/  MOV R138, 0x3a10 ;  /* 0x00003a10008a7802 */ /* 0x000fe40000000f00 */
[----:B------:R-:W-:Y:S05]  /*3a00*/  CALL.REL.NOINC `($__internal_58_$__cuda_sm70_shflsync_bfly_p) ;  /* 0x000007e000007944 */ /* 0x000fea0003c00000 */
[----:B01----:R-:W-:Y:S01]  /*3a10*/  FADD.FTZ R136, R136, R143 ;  /* 0x0000008f88887221 */ /* 0x003fe20000010000 */
[----:B------:R-:W-:Y:S01]  /*3a20*/  HFMA2.MMA R143, -RZ, RZ, 0, 4.76837158203125e-07 ;  /* 0x00000008ff8f7435 */ /* 0x000fe200000001ff */
[----:B------:R-:W-:-:S02]  /*3a30*/  MOV R141, 0x1f ;  /* 0x0000001f008d7802 */ /* 0x000fc40000000f00 */
[----:B------:R-:W-:Y:S02]  /*3a40*/  MOV R142, 0xffffffff ;  /* 0xffffffff008e7802 */ /* 0x000fe40000000f00 */
[----:B------:R-:W-:Y:S02]  /*3a50*/  MOV R138, 0x3a70 ;  /* 0x00003a70008a7802 */ /* 0x000fe40000000f00 */
[----:B------:R-:W-:Y:S05]  /*3a60*/  CALL.REL.NOINC `($__internal_58_$__cuda_sm70_shflsync_bfly_p) ;  /* 0x0000078000007944 */ /* 0x000fea0003c00000 */
[----:B01----:R-:W-:Y:S01]  /*3a70*/  FADD.FTZ R136, R136, R143 ;  /* 0x0000008f88887221 */ /* 0x003fe20000010000 */
[----:B------:R-:W-:Y:S01]  /*3a80*/  HFMA2.MMA R143, -RZ, RZ, 0, 9.5367431640625e-07 ;  /* 0x00000010ff8f7435 */ /* 0x000fe200000001ff */
[----:B------:R-:W-:Y:S02]  /*3a90*/  MOV R141, 0x1f ;  /* 0x0000001f008d7802 */ /* 0x000fe40000000f00 */
[----:B------:R-:W-:Y:S02]  /*3aa0*/  MOV R142, 0xffffffff ;  /* 0xffffffff008e7802 */ /* 0x000fe40000000f00 */
[----:B------:R-:W-:Y:S02]  /*3ab0*/  MOV R138, 0x3ad0 ;  /* 0x00003ad0008a7802 */ /* 0x000fe40000000f00 */
[----:B------:R-:W-:Y:S05]  /*3ac0*/  CALL.REL.NOINC `($__internal_58_$__cuda_sm70_shflsync_bfly_p) ;  /* 0x0000072000007944 */ /* 0x000fea0003c00000 */
        /* <DEDUP_REMOVED lines=87> */
[----:B------:R-:W-:Y:S05]  /*4040*/  CALL.REL.NOINC `($__internal_58_$__cuda_sm70_shflsync_bfly_p) ;  /* 0x000001a000007944 */ /* 0x000fea0003c00000 */
[----:B01----:R-:W-:Y:S01]  /*4050*/  FADD.FTZ R136, R136, R143 ;  /* 0x0000008f88887221 */ /* 0x003fe20000010000 */
[----:B------:R-:W-:Y:S01]  /*4060*/  HFMA2.MMA R143, -RZ, RZ, 0, 1.1920928955078125e-07 ;  /* 0x00000002ff8f7435 */ /* 0x000fe200000001ff */
[----:B------:R-:W-:Y:S02]  /*4070*/  MOV R141, 0x1f ;  /* 0x0000001f008d7802 */ /* 0x000fe40000000f00 */
[----:B------:R-:W-:Y:S02]  /*4080*/  MOV R142, 0xffffffff ;  /* 0xffffffff008e7802 */ /* 0x000fe40000000f00 */
[----:B------:R-:W-:Y:S02]  /*4090*/  MOV R138, 0x40b0 ;  /* 0x000040b0008a7802 */ /* 0x000fe40000000f00 */
[----:B------:R-:W-:Y:S05]  /*40a0*/  CALL.REL.NOINC `($__internal_58_$__cuda_sm70_shflsync_bfly_p) ;  /* 0x0000014000007944 */ /* 0x000fea0003c00000 */
[----:B01----:R-:W-:Y:S01]  /*40b0*/  FADD.FTZ R136, R136, R143 ;  /* 0x0000008f88887221 */ /* 0x003fe20000010000 */
[----:B------:R-:W-:Y:S01]  /*40c0*/  HFMA2.MMA R143, -RZ, RZ, 0, 2.384185791015625e-07 ;  /* 0x00000004ff8f7435 */ /* 0x000fe200000001ff */
[----:B------:R-:W-:Y:S02]  /*40d0*/  MOV R141, 0x1f ;  /* 0x0000001f008d7802 */ /* 0x000fe40000000f00 */
[----:B------:R-:W-:-:S02]  /*40e0*/  MOV R142, 0xffffffff ;  /* 0xffffffff008e7802 */ /* 0x000fc40000000f00 */
[----:B------:R-:W-:Y:S02]  /*40f0*/  MOV R138, 0x4110 ;  /* 0x00004110008a7802 */ /* 0x000fe40000000f00 */
[----:B------:R-:W-:Y:S05]  /*4100*/  CALL.REL.NOINC `($__internal_58_$__cuda_sm70_shflsync_bfly_p) ;  /* 0x000000e000007944 */ /* 0x000fea0003c00000 */
[----:B01----:R-:W-:Y:S01]  /*4110*/  FADD.FTZ R136, R136, R143 ;  /* 0x0000008f88887221 */ /* 0x003fe20000010000 */
[----:B------:R-:W-:Y:S01]  /*4120*/  HFMA2.MMA R143, -RZ, RZ, 0, 4.76837158203125e-07 ;  /* 0x00000008ff8f7435 */ /* 0x000fe200000001ff */
[----:B------:R-:W-:Y:S02]  /*4130*/  MOV R141, 0x1f ;  /* 0x0000001f008d7802 */ /* 0x000fe40000000f00 */
[----:B------:R-:W-:Y:S02]  /*4140*/  MOV R142, 0xffffffff ;  /* 0xffffffff008e7802 */ /* 0x000fe40000000f00 */
[----:B------:R-:W-:Y:S02]  /*4150*/  MOV R138, 0x4170 ;  /* 0x00004170008a7802 */ /* 0x000fe40000000f00 */
[----:B------:R-:W-:Y:S05]  /*4160*/  CALL.REL.NOINC `($__internal_58_$__cuda_sm70_shflsync_bfly_p) ;  /* 0x0000008000007944 */ /* 0x000fea0003c00000 */
[----:B-1----:R-:W-:Y:S01]  /*4170*/  FADD.FTZ R140, R136, R143 ;  /* 0x0000008f888c7221 */ /* 0x002fe20000010000 */
[----:B------:R-:W-:Y:S01]  /*4180*/  HFMA2.MMA R143, -RZ, RZ, 0, 9.5367431640625e-07 ;  /* 0x00000010ff8f7435 */ /* 0x000fe200000001ff */
[----:B0-----:R-:W-:Y:S02]  /*4190*/  MOV R141, 0x1f ;  /* 0x0000001f008d7802 */ /* 0x001fe40000000f00 */
[----:B------:R-:W-:-:S02]  /*41a0*/  MOV R142, 0xffffffff ;  /* 0xffffffff008e7802 */ /* 0x000fc40000000f00 */
[----:B------:R-:W-:Y:S02]  /*41b0*/  MOV R136, R140 ;  /* 0x0000008c00887202 */ /* 0x000fe40000000f00 */
[----:B------:R-:W-:Y:S02]  /*41c0*/  MOV R138, 0x41e0 ;  /* 0x000041e0008a7802 */ /* 0x000fe40000000f00 */
[----:B------:R-:W-:Y:S05]  /*41d0*/  CALL.REL.NOINC `($__internal_58_$__cuda_sm70_shflsync_bfly_p) ;  /* 0x0000001000007944 */ /* 0x000fea0003c00000 */
[----:B01----:R-:W-:Y:S05]  /*41e0*/  BRA `(.L_x_23143) ;  /* 0xffffea8000007947 */ /* 0x003fea000383ffff */
        .weak           $__internal_58_$__cuda_sm70_shflsync_bfly_p
        .type           $__internal_58_$__cuda_sm70_shflsync_bfly_p,@function
        .size           $__internal_58_$__cuda_sm70_shflsync_bfly_p,(.L_x_33036 - $__internal_58_$__cuda_sm70_shflsync_bfly_p)
$__internal_58_$__cuda_sm70_shflsync_bfly_p:
[----:B------:R-:W-:Y:S01]  /*41f0*/  HFMA2.MMA R139, -RZ, RZ, 0, 0 ;  /* 0x00000000ff8b7435 */ /* 0x000fe200000001ff */
[----:B------:R-:W-:Y:S04]  /*4200*/  WARPSYNC R142 ;  /* 0x0000008e00007348 */ /* 0x000fe80003800000 */
[----:B------:R0:W1:Y:S01]  /*4210*/  SHFL.BFLY PT, R143, R136, R143, R141 ;  /* 0x0c00008f888f7389 */ /* 0x00006200000e008d */
[----:B------:R-:W-:Y:S05]  /*4220*/  RET.REL.NODEC R138 `(_ZN10layer_norm31ln_parallel_residual_fwd_kernelINS_13Kernel_traitsIf6__halffS2_fjLj1280ELj1ELj4ELj1ELj16ENS_18Kernel_traits_baseILj1280EfS2_fS2_fjLj128EEEEELb0ELb1ELb0EEEvNS_9FwdParamsE) ;  /* 0xffffbdd08a007950 */ /* 0x000fea0003c3ffff */
.L_x_23144:
        /* <DEDUP_REMOVED lines=13> */
.L_x_33036:


//--------------------- .text._ZN10layer_norm31ln_parallel_residual_fwd_kernelINS_13Kernel_traitsIf6__halffS2_fjLj1280ELj1ELj4ELj1ELj16ENS_18Kernel_traits_baseILj1280EfS2_fS2_fjLj128EEEEELb0ELb1ELb1EEEvNS_9FwdParamsE --------------------------
	.section	.text._ZN10layer_norm31ln_parallel_residual_fwd_kernelINS_13Kernel_traitsIf6__halffS2_fjLj1280ELj1ELj4ELj1ELj16ENS_18Kernel_traits_baseILj1280EfS2_fS2_fjLj128EEEEELb0ELb1ELb1EEEvNS_9FwdParamsE,"ax",@progbits
	.sectioninfo	@"SHI_REGISTERS=163"
	.align	128
        .global         _ZN10layer_norm31ln_parallel_residual_fwd_kernelINS_13Kernel_traitsIf6__halffS2_fjLj1280ELj1ELj4ELj1ELj16ENS_18Kernel_traits_baseILj1280EfS2_fS2_fjLj128EEEEELb0ELb1ELb1EEEvNS_9FwdParamsE
        .type           _ZN10layer_norm31ln_parallel_residual_fwd_kernelINS_13Kernel_traitsIf6__halffS2_fjLj1280ELj1ELj4ELj1ELj16ENS_18Kernel_traits_baseILj1280EfS2_fS2_fjLj128EEEEELb0ELb1ELb1EEEvNS_9FwdParamsE,@function
        .size           _ZN10layer_norm31ln_parallel_residual_fwd_kernelINS_13Kernel_traitsIf6__halffS2_fjLj1280ELj1ELj4ELj1ELj16ENS_18Kernel_traits_baseILj1280EfS2_fS2_fjLj128EEEEELb0ELb1ELb1EEEvNS_9FwdParamsE,(.L_x_33037 - _ZN10layer_norm31ln_parallel_residual_fwd_kernelINS_13Kernel_traitsIf6__halffS2_fjLj1280ELj1ELj4ELj1ELj16ENS_18Kernel_traits_baseILj1280EfS2_fS2_fjLj128EEEEELb0ELb1ELb1EEEvNS_9FwdParamsE)
        .other          _ZN10layer_norm31ln_parallel_residual_fwd_kernelINS_13Kernel_traitsIf6__halffS2_fjLj1280ELj1ELj4ELj1ELj16ENS_18Kernel_traits_baseILj1280EfS2_fS2_fjLj128EEEEELb0ELb1ELb1EEEvNS_9FwdParamsE,@"STO_CUDA_ENTRY STV_DEFAULT"
_ZN10layer_norm31ln_parallel_residual_fwd_kernelINS_13Kernel_traitsIf6__halffS2_fjLj1280ELj1ELj4ELj1ELj16ENS_18Kernel_traits_baseILj1280EfS2_fS2_fjLj128EEEEELb0ELb1ELb1EEEvNS_9FwdParamsE:
.text._ZN10layer_norm31ln_parallel_residual_fwd_kernelINS_13Kernel_traitsIf6__halffS2_fjLj1280ELj1ELj4ELj1ELj16ENS_18Kernel_traits_baseILj1280EfS2_fS2_fjLj128EEEEELb0ELb1ELb1EEEvNS_9FwdParamsE:
        /* <DEDUP_REMOVED lines=59> */
.L_x_23228:
[----:B------:R-:W-:Y:S01]  /*03b0*/  IMAD R2, R3, c[0x0][0x168], RZ ;  /* 0x00005a0003027a24 */ /* 0x000fe200078e02ff */
[----:B------:R-:W-:Y:S01]  /*03c0*/  ISETP.NE.U32.AND P0, PT, RZ, c[0x0][0x178], PT ;  /* 0x00005e00ff007a0c */ /* 0x000fe20003f05070 */
[----:B------:R-:W-:Y:S01]  /*03d0*/  HFMA2.MMA R129, -RZ, RZ, 0, 9.5367431640625e-07 ;  /* 0x00000010ff817435 */ /* 0x000fe200000001ff */
[----:B------:R-:W-:-:S02]  /*03e0*/  ISETP.NE.U32.AND P1, PT, RZ, c[0x0][0x180], PT ;  /* 0x00006000ff007a0c */ /* 0x000fc40003f25070 */
[----:B------:R-:W-:Y:S02]  /*03f0*/  ISETP.NE.AND.EX P0, PT, RZ, c[0x0][0x17c], PT, P0 ;  /* 0x00005f00ff007a0c */ /* 0x000fe40003f05300 */
[----:B------:R-:W-:Y:S02]  /*0400*/  ISETP.NE.AND.EX P1, PT, RZ, c[0x0][0x184], PT, P1 ;  /* 0x00006100ff007a0c */ /* 0x000fe40003f25310 */
[----:B-1----:R-:W-:-:S04]  /*0410*/  SHF.R.S32.HI R5, RZ, 0x1f, R2 ;  /* 0x0000001fff057819 */ /* 0x002fc80000011402 */
[----:B------:R-:W-:-:S04]  /*0420*/  LEA.HI R5, R5, R2, RZ, 0x3 ;  /* 0x0000000205057211 */ /* 0x000fc800078f18ff */
[----:B------:R-:W-:-:S04]  /*0430*/  LEA.HI.SX32 R139, R5, R0, 0x1d ;  /* 0x00000000058b7211 */ /* 0x000fc800078feaff */
[C---:B------:R-:W-:Y:S01]  /*0440*/  @P0 LEA R10, P2, R139.reuse, c[0x0][0x178], 0x4 ;  /* 0x00005e008b0a0a11 */ /* 0x040fe200078420ff */
[C---:B------:R-:W-:Y:S01]  /*0450*/  IMAD.WIDE.U32 R4, R139.reuse, R129, c[0x0][0x170] ;  /* 0x00005c008b047625 */ /* 0x040fe200078e0081 */
[C---:B------:R-:W-:Y:S02]  /*0460*/  @P1 LEA R6, P3, R139.reuse, c[0x0][0x180], 0x5 ;  /* 0x000060008b061a11 */ /* 0x040fe400078628ff */
[C---:B------:R-:W-:Y:S02]  /*0470*/  @P0 LEA.HI.X R11, R139.reuse, c[0x0][0x17c], RZ, 0x4, P2 ;  /* 0x00005f008b0b0a11 */ /* 0x040fe400010f24ff */
[----:B------:R-:W-:Y:S01]  /*0480*/  @P1 LEA.HI.X R7, R139, c[0x0][0x184], RZ, 0x5, P3 ;  /* 0x000061008b071a11 */ /* 0x000fe200018f2cff */
[----:B------:R-:W2:Y:S04]  /*0490*/  LDG.E.128 R104, [R4.64] ;  /* 0x0000000404687981 */ /* 0x000ea8000c1e1d00 */
        /* <DEDUP_REMOVED lines=10> */
.L_x_23145:
[----:B0----5:R-:W-:-:S05]  /*0540*/  HADD2.F32 R5, -RZ, R20.H0_H0 ;  /* 0x20000014ff057230 */ /* 0x021fca0000004100 */
[----:B------:R-:W-:-:S04]  /*0550*/  FADD.FTZ R8, R8, R5 ;  /* 0x0000000508087221 */ /* 0x000fc80000010000 */
[----:B------:R-:W-:Y:S02]  /*0560*/  @P1 FADD.FTZ R8, R16, R8 ;  /* 0x0000000810081221 */ /* 0x000fe40000010000 */
.L_x_23146:
[----:B------:R-:W-:Y:S01]  /*0570*/  HADD2.F32 R9, -RZ, R104.H1_H1 ;  /* 0x30000068ff097230 */ /* 0x000fe20000004100 */
[----:B------:R-:W-:Y:S05]  /*0580*/  @P2 BRA `(.L_x_23147) ;  /* 0x0000003000002947 */ /* 0x000fea0003800000 */
[----:B------:R-:W-:Y:S05]  /*0590*/  @!P1 BRA `(.L_x_23148) ;  /* 0x0000005000009947 */ /* 0x000fea0003800000 */
[----:B-----5:R-:W-:Y:S01]  /*05a0*/  FADD.FTZ R9, R17, R9 ;  /* 0x0000000911097221 */ /* 0x020fe20000010000 */
[----:B------:R-:W-:Y:S05]  /*05b0*/  BRA `(.L_x_23148) ;  /* 0x0000003000007947 */ /* 0x000fea0003800000 */
.L_x_23147:
[----:B-----5:R-:W-:-:S05]  /*05c0*/  HADD2.F32 R2, -RZ, R20.H1_H1 ;  /* 0x30000014ff027230 */ /* 0x020fca0000004100 */
[----:B------:R-:W-:-:S04]  /*05d0*/  FADD.FTZ R9, R9, R2 ;  /* 0x0000000209097221 */ /* 0x000fc80000010000 */
[----:B------:R-:W-:Y:S02]  /*05e0*/  @P1 FADD.FTZ R9, R17, R9 ;  /* 0x0000000911091221 */ /* 0x000fe40000010000 */
.L_x_23148:
[----:B------:R-:W-:Y:S01]  /*05f0*/  HADD2.F32 R10, -RZ, R105.H0_H0 ;  /* 0x20000069ff0a7230 */ /* 0x000fe20000004100 */
[----:B------:R-:W-:Y:S05]  /*0600*/  @P2 BRA `(.L_x_23149) ;  /* 0x0000003000002947 */ /* 0x000fea0003800000 */
[----:B------:R-:W-:Y:S05]  /*0610*/  @!P1 BRA `(.L_x_23150) ;  /* 0x0000005000009947 */ /* 0x000fea0003800000 */
[----:B-----5:R-:W-:Y:S01]  /*0620*/  FADD.FTZ R10, R18, R10 ;  /* 0x0000000a120a7221 */ /* 0x020fe20000010000 */
[----:B------:R-:W-:Y:S05]  /*0630*/  BRA `(.L_x_23150) ;  /* 0x0000003000007947 */ /* 0x000fea0003800000 */
.L_x_23149:
[----:B-----5:R-:W-:-:S05]  /*0640*/  HADD2.F32 R5, -RZ, R21.H0_H0 ;  /* 0x20000015ff057230 */ /* 0x020fca0000004100 */
[----:B------:R-:W-:-:S04]  /*0650*/  FADD.FTZ R10, R10, R5 ;  /* 0x000000050a0a7221 */ /* 0x000fc80000010000 */
[----:B------:R-:W-:Y:S02]  /*0660*/  @P1 FADD.FTZ R10, R18, R10 ;  /* 0x0000000a120a1221 */ /* 0x000fe40000010000 */
.L_x_23150:
[----:B------:R-:W-:Y:S01]  /*0670*/  HADD2.F32 R11, -RZ, R105.H1_H1 ;  /* 0x30000069ff0b7230 */ /* 0x000fe20000004100 */
[----:B------:R-:W-:Y:S05]  /*0680*/  @P2 BRA `(.L_x_23151) ;  /* 0x0000003000002947 */ /* 0x000fea0003800000 */
[----:B------:R-:W-:Y:S05]  /*0690*/  @!P1 BRA `(.L_x_23152) ;  /* 0x0000005000009947 */ /* 0x000fea0003800000 */
[----:B-----5:R-:W-:Y:S01]  /*06a0*/  FADD.FTZ R11, R19, R11 ;  /* 0x0000000b130b7221 */ /* 0x020fe20000010000 */
[----:B------:R-:W-:Y:S05]  /*06b0*/  BRA `(.L_x_23152) ;  /* 0x0000003000007947 */ /* 0x000fea0003800000 */
.L_x_23151:
[----:B-----5:R-:W-:-:S05]  /*06c0*/  HADD2.F32 R2, -RZ, R21.H1_H1 ;  /* 0x30000015ff027230 */ /* 0x020fca0000004100 */
[----:B------:R-:W-:-:S04]  /*06d0*/  FADD.FTZ R11, R11, R2 ;  /* 0x000000020b0b7221 */ /* 0x000fc80000010000 */
[----:B------:R-:W-:Y:S02]  /*06e0*/  @P1 FADD.FTZ R11, R19, R11 ;  /* 0x0000000b130b1221 */ /* 0x000fe40000010000 */
.L_x_23152:
[----:B------:R-:W-:Y:S01]  /*06f0*/  HADD2.F32 R4, -RZ, R106.H0_H0 ;  /* 0x2000006aff047230 */ /* 0x000fe20000004100 */
[----:B------:R-:W-:Y:S05]  /*0700*/  @P2 BRA `(.L_x_23153) ;  /* 0x0000003000002947 */ /* 0x000fea0003800000 */
[----:B------:R-:W-:Y:S05]  /*0710*/  @!P1 BRA `(.L_x_23154) ;  /* 0x0000005000009947 */ /* 0x000fea0003800000 */
[----:B-----5:R-:W-:Y:S01]  /*0720*/  FADD.FTZ R4, R12, R4 ;  /* 0x000000040c047221 */ /* 0x020fe20000010000 */
[----:B------:R-:W-:Y:S05]  /*0730*/  BRA `(.L_x_23154) ;  /* 0x0000003000007947 */ /* 0x000fea0003800000 */
.L_x_23153:
[----:B-----5:R-:W-:-:S05]  /*0740*/  HADD2.F32 R5, -RZ, R22.H0_H0 ;  /* 0x20000016ff057230 */ /* 0x020fca0000004100 */
[----:B------:R-:W-:-:S04]  /*0750*/  FADD.FTZ R4, R4, R5 ;  /* 0x0000000504047221 */ /* 0x000fc80000010000 */
[----:B------:R-:W-:Y:S02]  /*0760*/  @P1 FADD.FTZ R4, R12, R4 ;  /* 0x000000040c041221 */ /* 0x000fe40000010000 */
.L_x_23154:
[----:B------:R-:W-:Y:S01]  /*0770*/  HADD2.F32 R5, -RZ, R106.H1_H1 ;  /* 0x3000006aff057230 */ /* 0x000fe20000004100 */
[----:B------:R-:W-:Y:S05]  /*0780*/  @P2 BRA `(.L_x_23155) ;  /* 0x0000003000002947 */ /* 0x000fea0003800000 */
[----:B------:R-:W-:Y:S05]  /*0790*/  @!P1 BRA `(.L_x_23156) ;  /* 0x0000005000009947 */ /* 0x000fea0003800000 */
[----:B-----5:R-:W-:Y:S01]  /*07a0*/  FADD.FTZ R5, R13, R5 ;  /* 0x000000050d057221 */ /* 0x020fe20000010000 */
[----:B------:R-:W-:Y:S05]  /*07b0*/  BRA `(.L_x_23156) ;  /* 0x0000003000007947 */ /* 0x000fea0003800000 */
.L_x_23155:
[----:B-----5:R-:W-:-:S05]  /*07c0*/  HADD2.F32 R2, -RZ, R22.H1_H1 ;  /* 0x30000016ff027230 */ /* 0x020fca0000004100 */
[----:B------:R-:W-:-:S04]  /*07d0*/  FADD.FTZ R5, R5, R2 ;  /* 0x0000000205057221 */ /* 0x000fc80000010000 */
[----:B------:R-:W-:Y:S02]  /*07e0*/  @P1 FADD.FTZ R5, R13, R5 ;  /* 0x000000050d051221 */ /* 0x000fe40000010000 */
.L_x_23156:
[----:B------:R-:W-:Y:S01]  /*07f0*/  HADD2.F32 R6, -RZ, R107.H0_H0 ;  /* 0x2000006bff067230 */ /* 0x000fe20000004100 */
[----:B------:R-:W-:Y:S05]  /*0800*/  @P2 BRA `(.L_x_23157) ;  /* 0x0000003000002947 */ /* 0x000fea0003800000 */
[----:B------:R-:W-:Y:S05]  /*0810*/  @!P1 BRA `(.L_x_23158) ;  /* 0x0000005000009947 */ /* 0x000fea0003800000 */
[----:B-----5:R-:W-:Y:S01]  /*0820*/  FADD.FTZ R6, R14, R6 ;  /* 0x000000060e067221 */ /* 0x020fe20000010000 */
[----:B------:R-:W-:Y:S05]  /*0830*/  BRA `(.L_x_23158) ;  /* 0x0000003000007947 */ /* 0x000fea0003800000 */
.L_x_23157:
[----:B-----5:R-:W-:-:S05]  /*0840*/  HADD2.F32 R7, -RZ, R23.H0_H0 ;  /* 0x20000017ff077230 */ /* 0x020fca0000004100 */
[----:B------:R-:W-:-:S04]  /*0850*/  FADD.FTZ R6, R6, R7 ;  /* 0x0000000706067221 */ /* 0x000fc80000010000 */
[----:B------:R-:W-:Y:S02]  /*0860*/  @P1 FADD.FTZ R6, R14, R6 ;  /* 0x000000060e061221 */ /* 0x000fe40000010000 */
.L_x_23158:
[----:B------:R-:W-:Y:S01]  /*0870*/  HADD2.F32 R7, -RZ, R107.H1_H1 ;  /* 0x3000006bff077230 */ /* 0x000fe20000004100 */
[----:B------:R-:W-:Y:S05]  /*0880*/  @P2 BRA `(.L_x_23159) ;  /* 0x0000003000002947 */ /* 0x000fea0003800000 */
[----:B------:R-:W-:Y:S05]  /*0890*/  @!P1 BRA `(.L_x_23160) ;  /* 0x0000005000009947 */ /* 0x000fea0003800000 */
[----:B-----5:R-:W-:Y:S01]  /*08a0*/  FADD.FTZ R7, R15, R7 ;  /* 0x000000070f077221 */ /* 0x020fe20000010000 */
[----:B------:R-:W-:Y:S05]  /*08b0*/  BRA `(.L_x_23160) ;  /* 0x0000003000007947 */ /* 0x000fea0003800000 */
.L_x_23159:
[----:B-----5:R-:W-:-:S05]  /*08c0*/  HADD2.F32 R2, -RZ, R23.H1_H1 ;  /* 0x30000017ff027230 */ /* 0x020fca0000004100 */
[----:B------:R-:W-:-:S04]  /*08d0*/  FADD.FTZ R7, R7, R2 ;  /* 0x0000000207077221 */ /* 0x000fc80000010000 */
[----:B------:R-:W-:Y:S02]  /*08e0*/  @P1 FADD.FTZ R7, R15, R7 ;  /* 0x000000070f071221 */ /* 0x000fe40000010000 */
.L_x_23160:
        /* <DEDUP_REMOVED lines=19> */
.L_x_23161:
[----:B0----5:R-:W-:-:S05]  /*0a20*/  HADD2.F32 R105, -RZ, R20.H0_H0 ;  /* 0x20000014ff697230 */ /* 0x021fca0000004100 */
[----:B------:R-:W-:-:S04]  /*0a30*/  FADD.FTZ R104, R105, R104 ;  /* 0x0000006869687221 */ /* 0x000fc80000010000 */
[----:B------:R-:W-:Y:S02]  /*0a40*/  @P1 FADD.FTZ R104, R16, R104 ;  /* 0x0000006810681221 */ /* 0x000fe40000010000 */
.L_x_23162:
[----:B------:R-:W-:Y:S01]  /*0a50*/  HADD2.F32 R105, -RZ, R108.H1_H1 ;  /* 0x3000006cff697230 */ /* 0x000fe20000004100 */
[----:B------:R-:W-:Y:S05]  /*0a60*/  @P2 BRA `(.L_x_23163) ;  /* 0x0000003000002947 */ /* 0x000fea0003800000 */
[----:B------:R-:W-:Y:S05]  /*0a70*/  @!P1 BRA `(.L_x_23164) ;  /* 0x0000005000009947 */ /* 0x000fea0003800000 */
[----:B-----5:R-:W-:Y:S01]  /*0a80*/  FADD.FTZ R105, R17, R105 ;  /* 0x0000006911697221 */ /* 0x020fe20000010000 */
[----:B------:R-:W-:Y:S05]  /*0a90*/  BRA `(.L_x_23164) ;  /* 0x0000003000007947 */ /* 0x000fea0003800000 */
.L_x_23163:
[----:B-----5:R-:W-:-:S05]  /*0aa0*/  HADD2.F32 R2, -RZ, R20.H1_H1 ;  /* 0x30000014ff027230 */ /* 0x020fca0000004100 */
[----:B------:R-:W-:-:S04]  /*0ab0*/  FADD.FTZ R105, R2, R105 ;  /* 0x0000006902697221 */ /* 0x000fc80000010000 */
[----:B------:R-:W-:Y:S02]  /*0ac0*/  @P1 FADD.FTZ R105, R17, R105 ;  /* 0x0000006911691221 */ /* 0x000fe40000010000 */
.L_x_23164:
[----:B------:R-:W-:Y:S01]  /*0ad0*/  HADD2.F32 R106, -RZ, R109.H0_H0 ;  /* 0x2000006dff6a7230 */ /* 0x000fe20000004100 */
[----:B------:R-:W-:Y:S05]  /*0ae0*/  @P2 BRA `(.L_x_23165) ;  /* 0x0000003000002947 */ /* 0x000fea0003800000 */
[----:B------:R-:W-:Y:S05]  /*0af0*/  @!P1 BRA `(.L_x_23166) ;  /* 0x0000005000009947 */ /* 0x000fea0003800000 */
[----:B-----5:R-:W-:Y:S01]  /*0b00*/  FADD.FTZ R106, R18, R106 ;  /* 0x0000006a126a7221 */ /* 0x020fe20000010000 */
[----:B------:R-:W-:Y:S05]  /*0b10*/  BRA `(.L_x_23166) ;  /* 0x0000003000007947 */ /* 0x000fea0003800000 */
.L_x_23165:
[----:B-----5:R-:W-:-:S05]  /*0b20*/  HADD2.F32 R107, -RZ, R21.H0_H0 ;  /* 0x20000015ff6b7230 */ /* 0x020fca0000004100 */
[----:B------:R-:W-:-:S04]  /*0b30*/  FADD.FTZ R106, R107, R106 ;  /* 0x0000006a6b6a7221 */ /* 0x000fc80000010000 */
[----:B------:R-:W-:Y:S02]  /*0b40*/  @P1 FADD.FTZ R106, R18, R106 ;  /* 0x0000006a126a1221 */ /* 0x000fe40000010000 */
.L_x_23166:
[----:B------:R-:W-:Y:S01]  /*0b50*/  HADD2.F32 R107, -RZ, R109.H1_H1 ;  /* 0x3000006dff6b7230 */ /* 0x000fe20000004100 */
[----:B------:R-:W-:Y:S05]  /*0b60*/  @P2 BRA `(.L_x_23167) ;  /* 0x0000003000002947 */ /* 0x000fea0003800000 */
[----:B------:R-:W-:Y:S05]  /*0b70*/  @!P1 BRA `(.L_x_23168) ;  /* 0x0000005000009947 */ /* 0x000fea0003800000 */
[----:B-----5:R-:W-:Y:S01]  /*0b80*/  FADD.FTZ R107, R19, R107 ;  /* 0x0000006b136b7221 */ /* 0x020fe20000010000 */
[----:B------:R-:W-:Y:S05]  /*0b90*/  BRA `(.L_x_23168) ;  /* 0x0000003000007947 */ /* 0x000fea0003800000 */
.L_x_23167:
[----:B-----5:R-:W-:-:S05]  /*0ba0*/  HADD2.F32 R2, -RZ, R21.H1_H1 ;  /* 0x30000015ff027230 */ /* 0x020fca0000004100 */
[----:B------:R-:W-:-:S04]  /*0bb0*/  FADD.FTZ R107, R2, R107 ;  /* 0x0000006b026b7221 */ /* 0x000fc80000010000 */
[----:B------:R-:W-:Y:S02]  /*0bc0*/  @P1 FADD.FTZ R107, R19, R107 ;  /* 0x0000006b136b1221 */ /* 0x000fe40000010000 */
.L_x_23168:
[----:B------:R-:W-:Y:S01]  /*0bd0*/  HADD2.F32 R108, -RZ, R110.H0_H0 ;  /* 0x2000006eff6c7230 */ /* 0x000fe20000004100 */
[----:B------:R-:W-:Y:S05]  /*0be0*/  @P2 BRA `(.L_x_23169) ;  /* 0x0000003000002947 */ /* 0x000fea0003800000 */
[----:B------:R-:W-:Y:S05]  /*0bf0*/  @!P1 BRA `(.L_x_23170) ;  /* 0x0000005000009947 */ /* 0x000fea0003800000 */
[----:B-----5:R-:W-:Y:S01]  /*0c00*/  FADD.FTZ R108, R12, R108 ;  /* 0x0000006c0c6c7221 */ /* 0x020fe20000010000 */
[----:B------:R-:W-:Y:S05]  /*0c10*/  BRA `(.L_x_23170) ;  /* 0x0000003000007947 */ /* 0x000fea0003800000 */
.L_x_23169:
[----:B-----5:R-:W-:-:S05]  /*0c20*/  HADD2.F32 R109, -RZ, R22.H0_H0 ;  /* 0x20000016ff6d7230 */ /* 0x020fca0000004100 */
[----:B------:R-:W-:-:S04]  /*0c30*/  FADD.FTZ R108, R109, R108 ;  /* 0x0000006c6d6c7221 */ /* 0x000fc80000010000 */
[----:B------:R-:W-:Y:S02]  /*0c40*/  @P1 FADD.FTZ R108, R12, R108 ;  /* 0x0000006c0c6c1221 */ /* 0x000fe40000010000 */
.L_x_23170:
[----:B------:R-:W-:Y:S01]  /*0c50*/  HADD2.F32 R109, -RZ, R110.H1_H1 ;  /* 0x3000006eff6d7230 */ /* 0x000fe20000004100 */
[----:B------:R-:W-:Y:S05]  /*0c60*/  @P2 BRA `(.L_x_23171) ;  /* 0x0000003000002947 */ /* 0x000fea0003800000 */
[----:B------:R-:W-:Y:S05]  /*0c70*/  @!P1 BRA `(.L_x_23172) ;  /* 0x0000005000009947 */ /* 0x000fea0003800000 */
[----:B-----5:R-:W-:Y:S01]  /*0c80*/  FADD.FTZ R109, R13, R109 ;  /* 0x0000006d0d6d7221 */ /* 0x020fe20000010000 */
[----:B------:R-:W-:Y:S05]  /*0c90*/  BRA `(.L_x_23172) ;  /* 0x0000003000007947 */ /* 0x000fea0003800000 */
.L_x_23171:
[----:B-----5:R-:W-:-:S05]  /*0ca0*/  HADD2.F32 R2, -RZ, R22.H1_H1 ;  /* 0x30000016ff027230 */ /* 0x020fca0000004100 */
[----:B------:R-:W-:-:S04]  /*0cb0*/  FADD.FTZ R109, R2, R109 ;  /* 0x0000006d026d7221 */ /* 0x000fc80000010000 */
[----:B------:R-:W-:Y:S02]  /*0cc0*/  @P1 FADD.FTZ R109, R13, R109 ;  /* 0x0000006d0d6d1221 */ /* 0x000fe40000010000 */
.L_x_23172:
[----:B------:R-:W-:Y:S01]  /*0cd0*/  HADD2.F32 R110, -RZ, R111.H0_H0 ;  /* 0x2000006fff6e7230 */ /* 0x000fe20000004100 */
[----:B------:R-:W-:Y:S05]  /*0ce0*/  @P2 BRA `(.L_x_23173) ;  /* 0x0000003000002947 */ /* 0x000fea0003800000 */
[----:B------:R-:W-:Y:S05]  /*0cf0*/  @!P1 BRA `(.L_x_23174) ;  /* 0x0000005000009947 */ /* 0x000fea0003800000 */
[----:B-----5:R-:W-:Y:S01]  /*0d00*/  FADD.FTZ R110, R14, R110 ;  /* 0x0000006e0e6e7221 */ /* 0x020fe20000010000 */
[----:B------:R-:W-:Y:S05]  /*0d10*/  BRA `(.L_x_23174) ;  /* 0x0000003000007947 */ /* 0x000fea0003800000 */
.L_x_23173:
[----:B-----5:R-:W-:-:S05]  /*0d20*/  HADD2.F32 R113, -RZ, R23.H0_H0 ;  /* 0x20000017ff717230 */ /* 0x020fca0000004100 */
[----:B------:R-:W-:-:S04]  /*0d30*/  FADD.FTZ R110, R113, R110 ;  /* 0x0000006e716e7221 */ /* 0x000fc80000010000 */
[----:B------:R-:W-:Y:S02]  /*0d40*/  @P1 FADD.FTZ R110, R14, R110 ;  /* 0x0000006e0e6e1221 */ /* 0x000fe40000010000 */
.L_x_23174:
[----:B------:R-:W-:Y:S01]  /*0d50*/  HADD2.F32 R111, -RZ, R111.H1_H1 ;  /* 0x3000006fff6f7230 */ /* 0x000fe20000004100 */
[----:B------:R-:W-:Y:S05]  /*0d60*/  @P2 BRA `(.L_x_23175) ;  /* 0x0000003000002947 */ /* 0x000fea0003800000 */
[----:B------:R-:W-:Y:S05]  /*0d70*/  @!P1 BRA `(.L_x_23176) ;  /* 0x0000005000009947 */ /* 0x000fea0003800000 */
[----:B-----5:R-:W-:Y:S01]  /*0d80*/  FADD.FTZ R111, R15, R111 ;  /* 0x0000006f0f6f7221 */ /* 0x020fe20000010000 */
[----:B------:R-:W-:Y:S05]  /*0d90*/  BRA `(.L_x_23176) ;  /* 0x0000003000007947 */ /* 0x000fea0003800000 */
.L_x_23175:
[----:B-----5:R-:W-:-:S05]  /*0da0*/  HADD2.F32 R2, -RZ, R23.H1_H1 ;  /* 0x30000017ff027230 */ /* 0x020fca0000004100 */
[----:B------:R-:W-:-:S04]  /*0db0*/  FADD.FTZ R111, R2, R111 ;  /* 0x0000006f026f7221 */ /* 0x000fc80000010000 */
[----:B------:R-:W-:Y:S02]  /*0dc0*/  @P1 FADD.FTZ R111, R15, R111 ;  /* 0x0000006f0f6f1221 */ /* 0x000fe40000010000 */
.L_x_23176:
        /* <DEDUP_REMOVED lines=19> */
.L_x_23177:
[----:B0----5:R-:W-:-:S05]  /*0f00*/  HADD2.F32 R113, -RZ, R20.H0_H0 ;  /* 0x20000014ff717230 */ /* 0x021fca0000004100 */
[----:B------:R-:W-:-:S04]  /*0f10*/  FADD.FTZ R112, R113, R112 ;  /* 0x0000007071707221 */ /* 0x000fc80000010000 */
[----:B------:R-:W-:Y:S02]  /*0f20*/  @P1 FADD.FTZ R112, R16, R112 ;  /* 0x0000007010701221 */ /* 0x000fe40000010000 */
.L_x_23178:
[----:B------:R-:W-:Y:S01]  /*0f30*/  HADD2.F32 R113, -RZ, R116.H1_H1 ;  /* 0x30000074ff717230 */ /* 0x000fe20000004100 */
[----:B------:R-:W-:Y:S05]  /*0f40*/  @P2 BRA `(.L_x_23179) ;  /* 0x0000003000002947 */ /* 0x000fea0003800000 */
[----:B------:R-:W-:Y:S05]  /*0f50*/  @!P1 BRA `(.L_x_23180) ;  /* 0x0000005000009947 */ /* 0x000fea0003800000 */
[----:B-----5:R-:W-:Y:S01]  /*0f60*/  FADD.FTZ R113, R17, R113 ;  /* 0x0000007111717221 */ /* 0x020fe20000010000 */
[----:B------:R-:W-:Y:S05]  /*0f70*/  BRA `(.L_x_23180) ;  /* 0x0000003000007947 */ /* 0x000fea0003800000 */
.L_x_23179:
[----:B-----5:R-:W-:-:S05]  /*0f80*/  HADD2.F32 R2, -RZ, R20.H1_H1 ;  /* 0x30000014ff027230 */ /* 0x020fca0000004100 */
[----:B------:R-:W-:-:S04]  /*0f90*/  FADD.FTZ R113, R2, R113 ;  /* 0x0000007102717221 */ /* 0x000fc80000010000 */
[----:B------:R-:W-:Y:S02]  /*0fa0*/  @P1 FADD.FTZ R113, R17, R113 ;  /* 0x0000007111711221 */ /* 0x000fe40000010000 */
.L_x_23180:
[----:B------:R-:W-:Y:S01]  /*0fb0*/  HADD2.F32 R114, -RZ, R117.H0_H0 ;  /* 0x20000075ff727230 */ /* 0x000fe20000004100 */
[----:B------:R-:W-:Y:S05]  /*0fc0*/  @P2 BRA `(.L_x_23181) ;  /* 0x0000003000002947 */ /* 0x000fea0003800000 */
[----:B------:R-:W-:Y:S05]  /*0fd0*/  @!P1 BRA `(.L_x_23182) ;  /* 0x0000005000009947 */ /* 0x000fea0003800000 */
[----:B-----5:R-:W-:Y:S01]  /*0fe0*/  FADD.FTZ R114, R18, R114 ;  /* 0x0000007212727221 */ /* 0x020fe20000010000 */
[----:B------:R-:W-:Y:S05]  /*0ff0*/  BRA `(.L_x_23182) ;  /* 0x0000003000007947 */ /* 0x000fea0003800000 */
.L_x_23181:
[----:B-----5:R-:W-:-:S05]  /*1000*/  HADD2.F32 R115, -RZ, R21.H0_H0 ;  /* 0x20000015ff737230 */ /* 0x020fca0000004100 */
[----:B------:R-:W-:-:S04]  /*1010*/  FADD.FTZ R114, R115, R114 ;  /* 0x0000007273727221 */ /* 0x000fc80000010000 */
[----:B------:R-:W-:Y:S02]  /*1020*/  @P1 FADD.FTZ R114, R18, R114 ;  /* 0x0000007212721221 */ /* 0x000fe40000010000 */
.L_x_23182:
[----:B------:R-:W-:Y:S01]  /*1030*/  HADD2.F32 R115, -RZ, R117.H1_H1 ;  /* 0x30000075ff737230 */ /* 0x000fe20000004100 */
[----:B------:R-:W-:Y:S05]  /*1040*/  @P2 BRA `(.L_x_23183) ;  /* 0x0000003000002947 */ /* 0x000fea0003800000 */
[----:B------:R-:W-:Y:S05]  /*1050*/  @!P1 BRA `(.L_x_23184) ;  /* 0x0000005000009947 */ /* 0x000fea0003800000 */
[----:B-----5:R-:W-:Y:S01]  /*1060*/  FADD.FTZ R115, R19, R115 ;  /* 0x0000007313737221 */ /* 0x020fe20000010000 */
[----:B------:R-:W-:Y:S05]  /*1070*/  BRA `(.L_x_23184) ;  /* 0x0000003000007947 */ /* 0x000fea0003800000 */
.L_x_23183:
[----:B-----5:R-:W-:-:S05]  /*1080*/  HADD2.F32 R2, -RZ, R21.H1_H1 ;  /* 0x30000015ff027230 */ /* 0x020fca0000004100 */
[----:B------:R-:W-:-:S04]  /*1090*/  FADD.FTZ R115, R2, R115 ;  /* 0x0000007302737221 */ /* 0x000fc80000010000 */
[----:B------:R-:W-:Y:S02]  /*10a0*/  @P1 FADD.FTZ R115, R19, R115 ;  /* 0x0000007313731221 */ /* 0x000fe40000010000 */
.L_x_23184:
[----:B------:R-:W-:Y:S01]  /*10b0*/  HADD2.F32 R116, -RZ, R118.H0_H0 ;  /* 0x20000076ff747230 */ /* 0x000fe20000004100 */
[----:B------:R-:W-:Y:S05]  /*10c0*/  @P2 BRA `(.L_x_23185) ;  /* 0x0000003000002947 */ /* 0x000fea0003800000 */
[----:B------:R-:W-:Y:S05]  /*10d0*/  @!P1 BRA `(.L_x_23186) ;  /* 0x0000005000009947 */ /* 0x000fea0003800000 */
[----:B-----5:R-:W-:Y:S01]  /*10e0*/  FADD.FTZ R116, R12, R116 ;  /* 0x000000740c747221 */ /* 0x020fe20000010000 */
[----:B------:R-:W-:Y:S05]  /*10f0*/  BRA `(.L_x_23186) ;  /* 0x0000003000007947 */ /* 0x000fea0003800000 */
.L_x_23185:
[----:B-----5:R-:W-:-:S05]  /*1100*/  HADD2.F32 R117, -RZ, R22.H0_H0 ;  /* 0x20000016ff757230 */ /* 0x020fca0000004100 */
[----:B------:R-:W-:-:S04]  /*1110*/  FADD.FTZ R116, R117, R116 ;  /* 0x0000007475747221 */ /* 0x000fc80000010000 */
[----:B------:R-:W-:Y:S02]  /*1120*/  @P1 FADD.FTZ R116, R12, R116 ;  /* 0x000000740c741221 */ /* 0x000fe40000010000 */
.L_x_23186:
[----:B------:R-:W-:Y:S01]  /*1130*/  HADD2.F32 R117, -RZ, R118.H1_H1 ;  /* 0x30000076ff757230 */ /* 0x000fe20000004100 */
[----:B------:R-:W-:Y:S05]  /*1140*/  @P2 BRA `(.L_x_23187) ;  /* 0x0000003000002947 */ /* 0x000fea0003800000 */
[----:B------:R-:W-:Y:S05]  /*1150*/  @!P1 BRA `(.L_x_23188) ;  /* 0x0000005000009947 */ /* 0x000fea0003800000 */
[----:B-----5:R-:W-:Y:S01]  /*1160*/  FADD.FTZ R117, R13, R117 ;  /* 0x000000750d757221 */ /* 0x020fe20000010000 */
[----:B------:R-:W-:Y:S05]  /*1170*/  BRA `(.L_x_23188) ;  /* 0x0000003000007947 */ /* 0x000fea0003800000 */
.L_x_23187:
[----:B-----5:R-:W-:-:S05]  /*1180*/  HADD2.F32 R2, -RZ, R22.H1_H1 ;  /* 0x30000016ff027230 */ /* 0x020fca0000004100 */
[----:B------:R-:W-:-:S04]  /*1190*/  FADD.FTZ R117, R2, R117 ;  /* 0x0000007502757221 */ /* 0x000fc80000010000 */
[----:B------:R-:W-:Y:S02]  /*11a0*/  @P1 FADD.FTZ R117, R13, R117 ;  /* 0x000000750d751221 */ /* 0x000fe40000010000 */
.L_x_23188:
[----:B------:R-:W-:Y:S01]  /*11b0*/  HADD2.F32 R118, -RZ, R119.H0_H0 ;  /* 0x20000077ff767230 */ /* 0x000fe20000004100 */
[----:B------:R-:W-:Y:S05]  /*11c0*/  @P2 BRA `(.L_x_23189) ;  /* 0x0000003000002947 */ /* 0x000fea0003800000 */
[----:B------:R-:W-:Y:S05]  /*11d0*/  @!P1 BRA `(.L_x_23190) ;  /* 0x0000005000009947 */ /* 0x000fea0003800000 */
[----:B-----5:R-:W-:Y:S01]  /*11e0*/  FADD.FTZ R118, R14, R118 ;  /* 0x000000760e767221 */ /* 0x020fe20000010000 */
[----:B------:R-:W-:Y:S05]  /*11f0*/  BRA `(.L_x_23190) ;  /* 0x0000003000007947 */ /* 0x000fea0003800000 */
.L_x_23189:
[----:B-----5:R-:W-:-:S05]  /*1200*/  HADD2.F32 R121, -RZ, R23.H0_H0 ;  /* 0x20000017ff797230 */ /* 0x020fca0000004100 */
[----:B------:R-:W-:-:S04]  /*1210*/  FADD.FTZ R118, R121, R118 ;  /* 0x0000007679767221 */ /* 0x000fc80000010000 */
[----:B------:R-:W-:Y:S02]  /*1220*/  @P1 FADD.FTZ R118, R14, R118 ;  /* 0x000000760e761221 */ /* 0x000fe40000010000 */
.L_x_23190:
[----:B------:R-:W-:Y:S01]  /*1230*/  HADD2.F32 R119, -RZ, R119.H1_H1 ;  /* 0x30000077ff777230 */ /* 0x000fe20000004100 */
[----:B------:R-:W-:Y:S05]  /*1240*/  @P2 BRA `(.L_x_23191) ;  /* 0x0000003000002947 */ /* 0x000fea0003800000 */
[----:B------:R-:W-:Y:S05]  /*1250*/  @!P1 BRA `(.L_x_23192) ;  /* 0x0000005000009947 */ /* 0x000fea0003800000 */
[----:B-----5:R-:W-:Y:S01]  /*1260*/  FADD.FTZ R119, R15, R119 ;  /* 0x000000770f777221 */ /* 0x020fe20000010000 */
[----:B------:R-:W-:Y:S05]  /*1270*/  BRA `(.L_x_23192) ;  /* 0x0000003000007947 */ /* 0x000fea0003800000 */
.L_x_23191:
[----:B-----5:R-:W-:-:S05]  /*1280*/  HADD2.F32 R2, -RZ, R23.H1_H1 ;  /* 0x30000017ff027230 */ /* 0x020fca0000004100 */
[----:B------:R-:W-:-:S04]  /*1290*/  FADD.FTZ R119, R2, R119 ;  /* 0x0000007702777221 */ /* 0x000fc80000010000 */
[----:B------:R-:W-:Y:S02]  /*12a0*/  @P1 FADD.FTZ R119, R15, R119 ;  /* 0x000000770f771221 */ /* 0x000fe40000010000 */
.L_x_23192:
        /* <DEDUP_REMOVED lines=19> */
.L_x_23193:
[----:B0----5:R-:W-:-:S05]  /*13e0*/  HADD2.F32 R121, -RZ, R20.H0_H0 ;  /* 0x20000014ff797230 */ /* 0x021fca0000004100 */
[----:B------:R-:W-:-:S04]  /*13f0*/  FADD.FTZ R120, R121, R120 ;  /* 0x0000007879787221 */ /* 0x000fc80000010000 */
[----:B------:R-:W-:Y:S02]  /*1400*/  @P1 FADD.FTZ R120, R16, R120 ;  /* 0x0000007810781221 */ /* 0x000fe40000010000 */
.L_x_23194:
[----:B------:R-:W-:Y:S01]  /*1410*/  HADD2.F32 R121, -RZ, R124.H1_H1 ;  /* 0x3000007cff797230 */ /* 0x000fe20000004100 */
[----:B------:R-:W-:Y:S05]  /*1420*/  @P2 BRA `(.L_x_23195) ;  /* 0x0000003000002947 */ /* 0x000fea0003800000 */
[----:B------:R-:W-:Y:S05]  /*1430*/  @!P1 BRA `(.L_x_23196) ;  /* 0x0000005000009947 */ /* 0x000fea0003800000 */
[----:B-----5:R-:W-:Y:S01]  /*1440*/  FADD.FTZ R121, R17, R121 ;  /* 0x0000007911797221 */ /* 0x020fe20000010000 */
[----:B------:R-:W-:Y:S05]  /*1450*/  BRA `(.L_x_23196) ;  /* 0x0000003000007947 */ /* 0x000fea0003800000 */
.L_x_23195:
[----:B-----5:R-:W-:-:S05]  /*1460*/  HADD2.F32 R2, -RZ, R20.H1_H1 ;  /* 0x30000014ff027230 */ /* 0x020fca0000004100 */
[----:B------:R-:W-:-:S04]  /*1470*/  FADD.FTZ R121, R2, R121 ;  /* 0x0000007902797221 */ /* 0x000fc80000010000 */
[----:B------:R-:W-:Y:S02]  /*1480*/  @P1 FADD.FTZ R121, R17, R121 ;  /* 0x0000007911791221 */ /* 0x000fe40000010000 */
.L_x_23196:
[----:B------:R-:W-:Y:S01]  /*1490*/  HADD2.F32 R122, -RZ, R125.H0_H0 ;  /* 0x2000007dff7a7230 */ /* 0x000fe20000004100 */
[----:B------:R-:W-:Y:S05]  /*14a0*/  @P2 BRA `(.L_x_23197) ;  /* 0x0000003000002947 */ /* 0x000fea0003800000 */
[----:B------:R-:W-:Y:S05]  /*14b0*/  @!P1 BRA `(.L_x_23198) ;  /* 0x0000005000009947 */ /* 0x000fea0003800000 */
[----:B-----5:R-:W-:Y:S01]  /*14c0*/  FADD.FTZ R122, R18, R122 ;  /* 0x0000007a127a7221 */ /* 0x020fe20000010000 */
[----:B------:R-:W-:Y:S05]  /*14d0*/  BRA `(.L_x_23198) ;  /* 0x0000003000007947 */ /* 0x000fea0003800000 */
.L_x_23197:
[----:B-----5:R-:W-:-:S05]  /*14e0*/  HADD2.F32 R123, -RZ, R21.H0_H0 ;  /* 0x20000015ff7b7230 */ /* 0x020fca0000004100 */
[----:B------:R-:W-:-:S04]  /*14f0*/  FADD.FTZ R122, R123, R122 ;  /* 0x0000007a7b7a7221 */ /* 0x000fc80000010000 */
[----:B------:R-:W-:Y:S02]  /*1500*/  @P1 FADD.FTZ R122, R18, R122 ;  /* 0x0000007a127a1221 */ /* 0x000fe40000010000 */
.L_x_23198:
[----:B------:R-:W-:Y:S01]  /*1510*/  HADD2.F32 R123, -RZ, R125.H1_H1 ;  /* 0x3000007dff7b7230 */ /* 0x000fe20000004100 */
[----:B------:R-:W-:Y:S05]  /*1520*/  @P2 BRA `(.L_x_23199) ;  /* 0x0000003000002947 */ /* 0x000fea0003800000 */
[----:B------:R-:W-:Y:S05]  /*1530*/  @!P1 BRA `(.L_x_23200) ;  /* 0x0000005000009947 */ /* 0x000fea0003800000 */
[----:B-----5:R-:W-:Y:S01]  /*1540*/  FADD.FTZ R123, R19, R123 ;  /* 0x0000007b137b7221 */ /* 0x020fe20000010000 */
[----:B------:R-:W-:Y:S05]  /*1550*/  BRA `(.L_x_23200) ;  /* 0x0000003000007947 */ /* 0x000fea0003800000 */
.L_x_23199:
[----:B-----5:R-:W-:-:S05]  /*1560*/  HADD2.F32 R2, -RZ, R21.H1_H1 ;  /* 0x30000015ff027230 */ /* 0x020fca0000004100 */
[----:B------:R-:W-:-:S04]  /*1570*/  FADD.FTZ R123, R2, R123 ;  /* 0x0000007b027b7221 */ /* 0x000fc80000010000 */
[----:B------:R-:W-:Y:S02]  /*1580*/  @P1 FADD.FTZ R123, R19, R123 ;  /* 0x0000007b137b1221 */ /* 0x000fe40000010000 */
.L_x_23200:
[----:B------:R-:W-:Y:S01]  /*1590*/  HADD2.F32 R124, -RZ, R126.H0_H0 ;  /* 0x2000007eff7c7230 */ /* 0x000fe20000004100 */
[----:B------:R-:W-:Y:S05]  /*15a0*/  @P2 BRA `(.L_x_23201) ;  /* 0x0000003000002947 */ /* 0x000fea0003800000 */
[----:B------:R-:W-:Y:S05]  /*15b0*/  @!P1 BRA `(.L_x_23202) ;  /* 0x0000005000009947 */ /* 0x000fea0003800000 */
[----:B-----5:R-:W-:Y:S01]  /*15c0*/  FADD.FTZ R124, R12, R124 ;  /* 0x0000007c0c7c7221 */ /* 0x020fe20000010000 */
[----:B------:R-:W-:Y:S05]  /*15d0*/  BRA `(.L_x_23202) ;  /* 0x0000003000007947 */ /* 0x000fea0003800000 */
.L_x_23201:
[----:B-----5:R-:W-:-:S05]  /*15e0*/  HADD2.F32 R125, -RZ, R22.H0_H0 ;  /* 0x20000016ff7d7230 */ /* 0x020fca0000004100 */
[----:B------:R-:W-:-:S04]  /*15f0*/  FADD.FTZ R124, R125, R124 ;  /* 0x0000007c7d7c7221 */ /* 0x000fc80000010000 */
[----:B------:R-:W-:Y:S02]  /*1600*/  @P1 FADD.FTZ R124, R12, R124 ;  /* 0x0000007c0c7c1221 */ /* 0x000fe40000010000 */
.L_x_23202:
[----:B------:R-:W-:Y:S01]  /*1610*/  HADD2.F32 R125, -RZ, R126.H1_H1 ;  /* 0x3000007eff7d7230 */ /* 0x000fe20000004100 */
[----:B------:R-:W-:Y:S05]  /*1620*/  @P2 BRA `(.L_x_23203) ;  /* 0x0000003000002947 */ /* 0x000fea0003800000 */
[----:B------:R-:W-:Y:S05]  /*1630*/  @!P1 BRA `(.L_x_23204) ;  /* 0x0000005000009947 */ /* 0x000fea0003800000 */
[----:B-----5:R-:W-:Y:S01]  /*1640*/  FADD.FTZ R125, R13, R125 ;  /* 0x0000007d0d7d7221 */ /* 0x020fe20000010000 */
[----:B------:R-:W-:Y:S05]  /*1650*/  BRA `(.L_x_23204) ;  /* 0x0000003000007947 */ /* 0x000fea0003800000 */
.L_x_23203:
[----:B-----5:R-:W-:-:S05]  /*1660*/  HADD2.F32 R2, -RZ, R22.H1_H1 ;  /* 0x30000016ff027230 */ /* 0x020fca0000004100 */
[----:B------:R-:W-:-:S04]  /*1670*/  FADD.FTZ R125, R2, R125 ;  /* 0x0000007d027d7221 */ /* 0x000fc80000010000 */
[----:B------:R-:W-:Y:S02]  /*1680*/  @P1 FADD.FTZ R125, R13, R125 ;  /* 0x0000007d0d7d1221 */ /* 0x000fe40000010000 */
.L_x_23204:
[----:B------:R-:W-:Y:S01]  /*1690*/  HADD2.F32 R126, -RZ, R127.H0_H0 ;  /* 0x2000007fff7e7230 */ /* 0x000fe20000004100 */
[----:B------:R-:W-:Y:S05]  /*16a0*/  @P2 BRA `(.L_x_23205) ;  /* 0x0000003000002947 */ /* 0x000fea0003800000 */
[----:B------:R-:W-:Y:S05]  /*16b0*/  @!P1 BRA `(.L_x_23206) ;  /* 0x0000005000009947 */ /* 0x000fea0003800000 */
[----:B-----5:R-:W-:Y:S01]  /*16c0*/  FADD.FTZ R126, R14, R126 ;  /* 0x0000007e0e7e7221 */ /* 0x020fe20000010000 */
[----:B------:R-:W-:Y:S05]  /*16d0*/  BRA `(.L_x_23206) ;  /* 0x0000003000007947 */ /* 0x000fea0003800000 */
.L_x_23205:
[----:B-----5:R-:W-:-:S05]  /*16e0*/  HADD2.F32 R131, -RZ, R23.H0_H0 ;  /* 0x20000017ff837230 */ /* 0x020fca0000004100 */
[----:B------:R-:W-:-:S04]  /*16f0*/  FADD.FTZ R126, R131, R126 ;  /* 0x0000007e837e7221 */ /* 0x000fc80000010000 */
[----:B------:R-:W-:Y:S02]  /*1700*/  @P1 FADD.FTZ R126, R14, R126 ;  /* 0x0000007e0e7e1221 */ /* 0x000fe40000010000 */
.L_x_23206:
[----:B------:R-:W-:Y:S01]  /*1710*/  HADD2.F32 R127, -RZ, R127.H1_H1 ;  /* 0x3000007fff7f7230 */ /* 0x000fe20000004100 */
[----:B------:R-:W-:Y:S05]  /*1720*/  @P2 BRA `(.L_x_23207) ;  /* 0x0000003000002947 */ /* 0x000fea0003800000 */
[----:B------:R-:W-:Y:S05]  /*1730*/  @!P1 BRA `(.L_x_23208) ;  /* 0x0000005000009947 */ /* 0x000fea0003800000 */
[----:B-----5:R-:W-:Y:S01]  /*1740*/  FADD.FTZ R127, R15, R127 ;  /* 0x0000007f0f7f7221 */ /* 0x020fe20000010000 */
[----:B------:R-:W-:Y:S05]  /*1750*/  BRA `(.L_x_23208) ;  /* 0x0000003000007947 */ /* 0x000fea0003800000 */
.L_x_23207:
[----:B-----5:R-:W-:-:S05]  /*1760*/  HADD2.F32 R2, -RZ, R23.H1_H1 ;  /* 0x30000017ff027230 */ /* 0x020fca0000004100 */
[----:B------:R-:W-:-:S04]  /*1770*/  FADD.FTZ R127, R2, R127 ;  /* 0x0000007f027f7221 */ /* 0x000fc80000010000 */
[----:B------:R-:W-:Y:S02]  /*1780*/  @P1 FADD.FTZ R127, R15, R127 ;  /* 0x0000007f0f7f1221 */ /* 0x000fe40000010000 */
.L_x_23208:
        /* <DEDUP_REMOVED lines=19> */
.L_x_23209:
[----:B0----5:R-:W-:-:S05]  /*18c0*/  HADD2.F32 R129, -RZ, R20.H0_H0 ;  /* 0x20000014ff817230 */ /* 0x021fca0000004100 */
[----:B------:R-:W-:-:S04]  /*18d0*/  FADD.FTZ R128, R129, R128 ;  /* 0x0000008081807221 */ /* 0x000fc80000010000 */
[----:B------:R-:W-:Y:S02]  /*18e0*/  @P1 FADD.FTZ R128, R16, R128 ;  /* 0x0000008010801221 */ /* 0x000fe40000010000 */
.L_x_23210:
[----:B------:R-:W-:Y:S01]  /*18f0*/  HADD2.F32 R129, -RZ, R132.H1_H1 ;  /* 0x30000084ff817230 */ /* 0x000fe20000004100 */
[----:B------:R-:W-:Y:S05]  /*1900*/  @P2 BRA `(.L_x_23211) ;  /* 0x0000003000002947 */ /* 0x000fea0003800000 */
[----:B------:R-:W-:Y:S05]  /*1910*/  @!P1 BRA `(.L_x_23212) ;  /* 0x0000005000009947 */ /* 0x000fea0003800000 */
[----:B-----5:R-:W-:Y:S01]  /*1920*/  FADD.FTZ R129, R17, R129 ;  /* 0x0000008111817221 */ /* 0x020fe20000010000 */
[----:B------:R-:W-:Y:S05]  /*1930*/  BRA `(.L_x_23212) ;  /* 0x0000003000007947 */ /* 0x000fea0003800000 */
.L_x_23211:
[----:B-----5:R-:W-:-:S05]  /*1940*/  HADD2.F32 R2, -RZ, R20.H1_H1 ;  /* 0x30000014ff027230 */ /* 0x020fca0000004100 */
[----:B------:R-:W-:-:S04]  /*1950*/  FADD.FTZ R129, R2, R129 ;  /* 0x0000008102817221 */ /* 0x000fc80000010000 */
[----:B------:R-:W-:Y:S02]  /*1960*/  @P1 FADD.FTZ R129, R17, R129 ;  /* 0x0000008111811221 */ /* 0x000fe40000010000 */
.L_x_23212:
[----:B------:R-:W-:Y:S01]  /*1970*/  HADD2.F32 R130, -RZ, R133.H0_H0 ;  /* 0x20000085ff827230 */ /* 0x000fe20000004100 */
[----:B------:R-:W-:Y:S05]  /*1980*/  @P2 BRA `(.L_x_23213) ;  /* 0x0000003000002947 */ /* 0x000fea0003800000 */
[----:B------:R-:W-:Y:S05]  /*1990*/  @!P1 BRA `(.L_x_23214) ;  /* 0x0000005000009947 */ /* 0x000fea0003800000 */
[----:B-----5:R-:W-:Y:S01]  /*19a0*/  FADD.FTZ R130, R18, R130 ;  /* 0x0000008212827221 */ /* 0x020fe20000010000 */
[----:B------:R-:W-:Y:S05]  /*19b0*/  BRA `(.L_x_23214) ;  /* 0x0000003000007947 */ /* 0x000fea0003800000 */
.L_x_23213:
[----:B-----5:R-:W-:-:S05]  /*19c0*/  HADD2.F32 R131, -RZ, R21.H0_H0 ;  /* 0x20000015ff837230 */ /* 0x020fca0000004100 */
[----:B------:R-:W-:-:S04]  /*19d0*/  FADD.FTZ R130, R131, R130 ;  /* 0x0000008283827221 */ /* 0x000fc80000010000 */
[----:B------:R-:W-:Y:S02]  /*19e0*/  @P1 FADD.FTZ R130, R18, R130 ;  /* 0x0000008212821221 */ /* 0x000fe40000010000 */
.L_x_23214:
[----:B------:R-:W-:Y:S01]  /*19f0*/  HADD2.F32 R131, -RZ, R133.H1_H1 ;  /* 0x30000085ff837230 */ /* 0x000fe20000004100 */
[----:B------:R-:W-:Y:S05]  /*1a00*/  @P2 BRA `(.L_x_23215) ;  /* 0x0000003000002947 */ /* 0x000fea0003800000 */
[----:B------:R-:W-:Y:S05]  /*1a10*/  @!P1 BRA `(.L_x_23216) ;  /* 0x0000005000009947 */ /* 0x000fea0003800000 */
[----:B-----5:R-:W-:Y:S01]  /*1a20*/  FADD.FTZ R131, R19, R131 ;  /* 0x0000008313837221 */ /* 0x020fe20000010000 */
[----:B------:R-:W-:Y:S05]  /*1a30*/  BRA `(.L_x_23216) ;  /* 0x0000003000007947 */ /* 0x000fea0003800000 */
.L_x_23215:
[----:B-----5:R-:W-:-:S05]  /*1a40*/  HADD2.F32 R2, -RZ, R21.H1_H1 ;  /* 0x30000015ff027230 */ /* 0x020fca0000004100 */
[----:B------:R-:W-:-:S04]  /*1a50*/  FADD.FTZ R131, R2, R131 ;  /* 0x0000008302837221 */ /* 0x000fc80000010000 */
[----:B------:R-:W-:Y:S02]  /*1a60*/  @P1 FADD.FTZ R131, R19, R131 ;  /* 0x0000008313831221 */ /* 0x000fe40000010000 */
.L_x_23216:
[----:B------:R-:W-:Y:S01]  /*1a70*/  HADD2.F32 R132, -RZ, R134.H0_H0 ;  /* 0x20000086ff847230 */ /* 0x000fe20000004100 */
[----:B------:R-:W-:Y:S05]  /*1a80*/  @P2 BRA `(.L_x_23217) ;  /* 0x0000003000002947 */ /* 0x000fea0003800000 */
[----:B------:R-:W-:Y:S05]  /*1a90*/  @!P1 BRA `(.L_x_23218) ;  /* 0x0000005000009947 */ /* 0x000fea0003800000 */
[----:B-----5:R-:W-:Y:S01]  /*1aa0*/  FADD.FTZ R132, R12, R132 ;  /* 0x000000840c847221 */ /* 0x020fe20000010000 */
[----:B------:R-:W-:Y:S05]  /*1ab0*/  BRA `(.L_x_23218) ;  /* 0x0000003000007947 */ /* 0x000fea0003800000 */
.L_x_23217:
[----:B-----5:R-:W-:-:S05]  /*1ac0*/  HADD2.F32 R133, -RZ, R22.H0_H0 ;  /* 0x20000016ff857230 */ /* 0x020fca0000004100 */
[----:B------:R-:W-:-:S04]  /*1ad0*/  FADD.FTZ R132, R133, R132 ;  /* 0x0000008485847221 */ /* 0x000fc80000010000 */
[----:B------:R-:W-:Y:S02]  /*1ae0*/  @P1 FADD.FTZ R132, R12, R132 ;  /* 0x000000840c841221 */ /* 0x000fe40000010000 */
.L_x_23218:
[----:B------:R-:W-:Y:S01]  /*1af0*/  HADD2.F32 R133, -RZ, R134.H1_H1 ;  /* 0x30000086ff857230 */ /* 0x000fe20000004100 */
[----:B------:R-:W-:Y:S05]  /*1b00*/  @P2 BRA `(.L_x_23219) ;  /* 0x0000003000002947 */ /* 0x000fea0003800000 */
[----:B------:R-:W-:Y:S05]  /*1b10*/  @!P1 BRA `(.L_x_23220) ;  /* 0x0000005000009947 */ /* 0x000fea0003800000 */
[----:B-----5:R-:W-:Y:S01]  /*1b20*/  FADD.FTZ R133, R13, R133 ;  /* 0x000000850d857221 */ /* 0x020fe20000010000 */
[----:B------:R-:W-:Y:S05]  /*1b30*/  BRA `(.L_x_23220) ;  /* 0x0000003000007947 */ /* 0x000fea0003800000 */
.L_x_23219:
[----:B-----5:R-:W-:-:S05]  /*1b40*/  HADD2.F32 R2, -RZ, R22.H1_H1 ;  /* 0x30000016ff027230 */ /* 0x020fca0000004100 */
[----:B------:R-:W-:-:S04]  /*1b50*/  FADD.FTZ R133, R2, R133 ;  /* 0x0000008502857221 */ /* 0x000fc80000010000 */
[----:B------:R-:W-:Y:S02]  /*1b60*/  @P1 FADD.FTZ R133, R13, R133 ;  /* 0x000000850d851221 */ /* 0x000fe40000010000 */
.L_x_23220:
[----:B------:R-:W-:Y:S01]  /*1b70*/  HADD2.F32 R134, -RZ, R135.H0_H0 ;  /* 0x20000087ff867230 */ /* 0x000fe20000004100 */
[----:B------:R-:W-:Y:S05]  /*1b80*/  @P2 BRA `(.L_x_23221) ;  /* 0x0000003000002947 */ /* 0x000fea0003800000 */
[----:B------:R-:W-:Y:S05]  /*1b90*/  @!P1 BRA `(.L_x_23222) ;  /* 0x0000005000009947 */ /* 0x000fea0003800000 */
[----:B-----5:R-:W-:Y:S01]  /*1ba0*/  FADD.FTZ R134, R14, R134 ;  /* 0x000000860e867221 */ /* 0x020fe20000010000 */
[----:B------:R-:W-:Y:S05]  /*1bb0*/  BRA `(.L_x_23222) ;  /* 0x0000003000007947 */ /* 0x000fea0003800000 */
.L_x_23221:
[----:B-----5:R-:W-:-:S05]  /*1bc0*/  HADD2.F32 R141, -RZ, R23.H0_H0 ;  /* 0x20000017ff8d7230 */ /* 0x020fca0000004100 */
[----:B------:R-:W-:-:S04]  /*1bd0*/  FADD.FTZ R134, R141, R134 ;  /* 0x000000868d867221 */ /* 0x000fc80000010000 */
[----:B------:R-:W-:Y:S02]  /*1be0*/  @P1 FADD.FTZ R134, R14, R134 ;  /* 0x000000860e861221 */ /* 0x000fe40000010000 */
.L_x_23222:
[----:B------:R-:W-:Y:S01]  /*1bf0*/  HADD2.F32 R135, -RZ, R135.H1_H1 ;  /* 0x30000087ff877230 */ /* 0x000fe20000004100 */
[----:B------:R-:W-:Y:S05]  /*1c00*/  @P2 BRA `(.L_x_23223) ;  /* 0x0000003000002947 */ /* 0x000fea0003800000 */
[----:B------:R-:W-:Y:S05]  /*1c10*/  @!P1 BRA `(.L_x_23224) ;  /* 0x0000005000009947 */ /* 0x000fea0003800000 */
[----:B-----5:R-:W-:Y:S01]  /*1c20*/  FADD.FTZ R135, R15, R135 ;  /* 0x000000870f877221 */ /* 0x020fe20000010000 */
[----:B------:R-:W-:Y:S05]  /*1c30*/  BRA `(.L_x_23224) ;  /* 0x0000003000007947 */ /* 0x000fea0003800000 */
.L_x_23223:
[----:B-----5:R-:W-:-:S05]  /*1c40*/  HADD2.F32 R2, -RZ, R23.H1_H1 ;  /* 0x30000017ff027230 */ /* 0x020fca0000004100 */
[----:B------:R-:W-:-:S04]  /*1c50*/  FADD.FTZ R135, R2, R135 ;  /* 0x0000008702877221 */ /* 0x000fc80000010000 */
[----:B------:R-:W-:Y:S02]  /*1c60*/  @P1 FADD.FTZ R135, R15, R135 ;  /* 0x000000870f871221 */ /* 0x000fe40000010000 */
.L_x_23224:
        /* <DEDUP_REMOVED lines=47> */
.L_x_23229:
        /* <DEDUP_REMOVED lines=100> */
.L_x_23230:
        /* <DEDUP_REMOVED lines=36> */
[----:B------:R-:W-:Y:S01]  /*27e0*/  F2FP.PACK_AB R4, R9, R4 ;  /* 0x000000040904723e */ /* 0x000fe200000000ff */
[C---:B------:R-:W-:Y:S01]  /*27f0*/  FADD.FTZ R6, -R141.reuse, R6 ;  /* 0x000000068d067221 */ /* 0x040fe20000010100 */
[----:B------:R-:W-:Y:S01]  /*2800*/  F2FP.PACK_AB R5, R10, R5 ;  /* 0x000000050a05723e */ /* 0x000fe200000000ff */
        /* <DEDUP_REMOVED lines=22> */
[----:B------:R-:W-:Y:S01]  /*2970*/  F2FP.PACK_AB R10, R106, R123 ;  /* 0x0000007b6a0a723e */ /* 0x000fe200000000ff */
[----:B------:R-:W-:Y:S01]  /*2980*/  FFMA.FTZ R6, R56, R143, R96 ;  /* 0x0000008f38067223 */ /* 0x000fe20000010060 */
[C---:B------:R-:W-:Y:S01]  /*2990*/  LEA R106, P1, R140.reuse, c[0x0][0x208], 0x4 ;  /* 0x000082008c6a7a11 */ /* 0x040fe200078220ff */
[----:B------:R-:W-:Y:S01]  /*29a0*/  FFMA.FTZ R160, R59, R160, R99 ;  /* 0x000000a03ba07223 */ /* 0x000fe20000010063 */
[----:B------:R-:W-:Y:S01]  /*29b0*/  F2FP.PACK_AB R8, R105, R8 ;  /* 0x000000086908723e */ /* 0x000fe200000000ff */
[----:B------:R-:W-:Y:S01]  /*29c0*/  FFMA.FTZ R11, R57, R144, R97 ;  /* 0x00000090390b7223 */ /* 0x000fe20000010061 */
[----:B------:R-:W-:Y:S01]  /*29d0*/  LEA.HI.X R107, R140, c[0x0][0x20c], RZ, 0x4, P1 ;  /* 0x000083008c6b7a11 */ /* 0x000fe200008f24ff */
[----:B------:R-:W-:Y:S01]  /*29e0*/  FFMA.FTZ R108, R55, R104, R95 ;  /* 0x00000068376c7223 */ /* 0x000fe2000001005f */
[----:B------:R-:W-:Y:S01]  /*29f0*/  LEA R104, P0, R139, c[0x0][0x208], 0x4 ;  /* 0x000082008b687a11 */ /* 0x000fe200078020ff */
[----:B------:R-:W-:Y:S01]  /*2a00*/  FFMA.FTZ R127, R50, R127, R90 ;  /* 0x0000007f327f7223 */ /* 0x000fe2000001005a */
[----:B------:R-:W-:Y:S01]  /*2a10*/  F2FP.PACK_AB R7, R160, R7 ;  /* 0x00000007a007723e */ /* 0x000fe200000000ff */
[----:B------:R-:W-:Y:S01]  /*2a20*/  FFMA.FTZ R146, R51, R146, R91 ;  /* 0x0000009233927223 */ /* 0x000fe2000001005b */
[----:B------:R-:W-:Y:S01]  /*2a30*/  F2FP.PACK_AB R6, R11, R6 ;  /* 0x000000060b06723e */ /* 0x000fe200000000ff */
[----:B------:R-:W-:Y:S01]  /*2a40*/  FADD.FTZ R114, -R141, R114 ;  /* 0x000000728d727221 */ /* 0x000fe20000010100 */
[----:B------:R-:W-:Y:S01]  /*2a50*/  LEA.HI.X R105, R139, c[0x0][0x20c], RZ, 0x4, P0 ;  /* 0x000083008b697a11 */ /* 0x000fe200000f24ff */
[C---:B------:R-:W-:Y:S01]  /*2a60*/  FADD.FTZ R115, -R141.reuse, R115 ;  /* 0x000000738d737221 */ /* 0x040fe20000010100 */
[----:B------:R-:W-:Y:S01]  /*2a70*/  F2FP.PACK_AB R11, R146, R127 ;  /* 0x0000007f920b723e */ /* 0x000fe200000000ff */
[C---:B------:R-:W-:Y:S01]  /*2a80*/  FADD.FTZ R116, -R141.reuse, R116 ;  /* 0x000000748d747221 */ /* 0x040fe20000010100 */
[----:B------:R-:W-:Y:S01]  /*2a90*/  F2FP.PACK_AB R9, R108, R9 ;  /* 0x000000096c09723e */ /* 0x000fe200000000ff */
        /* <DEDUP_REMOVED lines=33> */
[----:B------:R-:W-:Y:S01]  /*2cb0*/  F2FP.PACK_AB R8, R105, R8 ;  /* 0x000000086908723e */ /* 0x000fe200000000ff */
[----:B------:R-:W-:-:S02]  /*2cc0*/  FMUL.FTZ R117, R111, R118 ;  /* 0x000000766f757220 */ /* 0x000fc40000410000 */
[C---:B------:R-:W-:Y:S01]  /*2cd0*/  FMUL.FTZ R113, R111.reuse, R154 ;  /* 0x0000009a6f717220 */ /* 0x040fe20000410000 */
[----:B------:R-:W-:Y:S01]  /*2ce0*/  F2FP.PACK_AB R4, R108, R123 ;  /* 0x0000007b6c04723e */ /* 0x000fe200000000ff */
[C---:B------:R-:W-:Y:S01]  /*2cf0*/  FMUL.FTZ R131, R111.reuse, R132 ;  /* 0x000000846f837220 */ /* 0x040fe20000410000 */
[----:B------:R-:W-:Y:S01]  /*2d00*/  LEA R108, P0, R138, c[0x0][0x208], 0x4 ;  /* 0x000082008a6c7a11 */ /* 0x000fe200078020ff */
[----:B------:R-:W-:Y:S02]  /*2d10*/  FMUL.FTZ R142, R111, R142 ;  /* 0x0000008e6f8e7220 */ /* 0x000fe40000410000 */
[----:B------:R-:W-:Y:S02]  /*2d20*/  FFMA.FTZ R125, R46, R125, R86 ;  /* 0x0000007d2e7d7223 */ /* 0x000fe40000010056 */
[----:B------:R-:W-:Y:S02]  /*2d30*/  FFMA.FTZ R110, R47, R110, R87 ;  /* 0x0000006e2f6e7223 */ /* 0x000fe40000010057 */
[----:B------:R-:W-:-:S02]  /*2d40*/  FMUL.FTZ R121, R111, R122 ;  /* 0x0000007a6f797220 */ /* 0x000fc40000410000 */
[C---:B------:R-:W-:Y:S01]  /*2d50*/  FMUL.FTZ R148, R111.reuse, R148 ;  /* 0x000000946f947220 */ /* 0x040fe20000410000 */
[----:B------:R-:W-:Y:S01]  /*2d60*/  F2FP.PACK_AB R5, R110, R125 ;  /* 0x0000007d6e05723e */ /* 0x000fe200000000ff */
        /* <DEDUP_REMOVED lines=11> */
[----:B------:R-:W-:Y:S01]  /*2e20*/  F2FP.PACK_AB R6, R112, R115 ;  /* 0x000000737006723e */ /* 0x000fe200000000ff */
[----:B------:R-:W-:Y:S01]  /*2e30*/  FMUL.FTZ R158, R111, R158 ;  /* 0x0000009e6f9e7220 */ /* 0x000fe20000410000 */
[----:B------:R-:W-:Y:S01]  /*2e40*/  LEA R112, P2, R136, c[0x0][0x208], 0x4 ;  /* 0x0000820088707a11 */ /* 0x000fe200078420ff */
        /* <DEDUP_REMOVED lines=9> */
[----:B------:R-:W-:Y:S01]  /*2ee0*/  LEA.HI.X R111, R137, c[0x0][0x20c], RZ, 0x4, P1 ;  /* 0x00008300896f7a11 */ /* 0x000fe200008f24ff */
[----:B------:R-:W-:-:S02]  /*2ef0*/  FFMA.FTZ R9, R38, R121, R78 ;  /* 0x0000007926097223 */ /* 0x000fc4000001004e */
        /* <DEDUP_REMOVED lines=9> */
[----:B------:R-:W-:-:S02]  /*2f90*/  FFMA.FTZ R133, R26, R133, R66 ;  /* 0x000000851a857223 */ /* 0x000fc40000010042 */
[----:B------:R-:W-:Y:S01]  /*2fa0*/  FFMA.FTZ R158, R27, R158, R67 ;  /* 0x0000009e1b9e7223 */ /* 0x000fe20000010043 */
[----:B------:R-:W-:Y:S01]  /*2fb0*/  F2FP.PACK_AB R104, R113, R104 ;  /* 0x000000687168723e */ /* 0x000fe200000000ff */
[----:B------:R-:W-:Y:S01]  /*2fc0*/  FFMA.FTZ R130, R31, R130, R71 ;  /* 0x000000821f827223 */ /* 0x000fe20000010047 */
[----:B------:R-:W-:Y:S01]  /*2fd0*/  LEA.HI.X R113, R136, c[0x0][0x20c], RZ, 0x4, P2 ;  /* 0x0000830088717a11 */ /* 0x000fe200010f24ff */
[----:B------:R0:W-:Y:S01]  /*2fe0*/  STG.E.128 [R108.64], R4 ;  /* 0x000000046c007986 */ /* 0x0001e2000c101d04 */
[----:B------:R-:W-:Y:S01]  /*2ff0*/  F2FP.PACK_AB R107, R158, R133 ;  /* 0x000000859e6b723e */ /* 0x000fe200000000ff */
[----:B------:R-:W-:Y:S01]  /*3000*/  IMAD R3, R2, c[0x0][0x160], R3 ;  /* 0x0000580002037a24 */ /* 0x000fe200078e0203 */
[----:B------:R-:W-:Y:S01]  /*3010*/  F2FP.PACK_AB R105, R130, R105 ;  /* 0x000000698269723e */ /* 0x000fe200000000ff */
[----:B------:R0:W-:Y:S03]  /*3020*/  STG.E.128 [R110.64], R8 ;  /* 0x000000086e007986 */ /* 0x0001e6000c101d04 */
[----:B------:R-:W-:Y:S01]  /*3030*/  ISETP.GE.AND P0, PT, R3, c[0x0][0x164], PT ;  /* 0x0000590003007a0c */ /* 0x000fe20003f06270 */
[----:B------:R0:W-:-:S12]  /*3040*/  STG.E.128 [R112.64], R104 ;  /* 0x0000006870007986 */ /* 0x0001d8000c101d04 */
[----:B0----5:R-:W-:Y:S01]  /*3050*/  @P0 CALL.REL.NOINC `(.L_x_23227) ;  /* 0x0000001000000944 */ /* 0x021fe20003c00000 */
[----:B------:R-:W-:Y:S05]  /*3060*/  BRA `(.L_x_23228) ;  /* 0xffffd34000007947 */ /* 0x000fea000383ffff */
.L_x_23227:
[----:B------:R-:W-:Y:S05]  /*3070*/  EXIT ;  /* 0x000000000000794d */ /* 0x000fea0003800000 */
.L_x_23225:
[----:B0-----:R-:W-:Y:S01]  /*3080*/  HFMA2.MMA R141, -RZ, RZ, 0, 1.847743988037109375e-06 ;  /* 0x0000001fff8d7435 */ /* 0x001fe200000001ff */
[----:B------:R-:W-:Y:S02]  /*3090*/  MOV R2, 0x1 ;  /* 0x0000000100027802 */ /* 0x000fe40000000f00 */
[----:B------:R-:W-:Y:S02]  /*30a0*/  MOV R144, 0xffffffff ;  /* 0xffffffff00907802 */ /* 0x000fe40000000f00 */
[----:B------:R-:W-:Y:S02]  /*30b0*/  MOV R142, 0x30d0 ;  /* 0x000030d0008e7802 */ /* 0x000fe40000000f00 */
[----:B-----5:R-:W-:Y:S05]  /*30c0*/  CALL.REL.NOINC `($__internal_59_$__cuda_sm70_shflsync_bfly_p) ;  /* 0x0000089000007944 */ /* 0x020fea0003c00000 */
[----:B01----:R-:W-:Y:S05]  /*30d0*/  BRA `(.L_x_23229) ;  /* 0xffffee8000007947 */ /* 0x003fea000383ffff */
.L_x_23226:
[----:B------:R-:W-:Y:S01]  /*30e0*/  HFMA2.MMA R2, -RZ, RZ, 0, 1.1920928955078125e-07 ;  /* 0x00000002ff027435 */ /* 0x000fe200000001ff */
[----:B------:R-:W-:Y:S02]  /*30f0*/  MOV R141, 0x1f ;  /* 0x0000001f008d7802 */ /* 0x000fe40000000f00 */
[----:B------:R-:W-:Y:S02]  /*3100*/  MOV R144, 0xffffffff ;  /* 0xffffffff00907802 */ /* 0x000fe40000000f00 */
[----:B------:R-:W-:-:S02]  /*3110*/  MOV R142, 0x3130 ;  /* 0x00003130008e7802 */ /* 0x000fc40000000f00 */
[----:B-----5:R-:W-:Y:S05]  /*3120*/  CALL.REL.NOINC `($__internal_59_$__cuda_sm70_shflsync_bfly_p) ;  /* 0x0000083000007944 */ /* 0x020fea0003c00000 */
[----:B01----:R-:W-:Y:S01]  /*3130*/  FADD.FTZ R147, R147, R2 ;  /* 0x0000000293937221 */ /* 0x003fe20000010000 */
[----:B------:R-:W-:Y:S01]  /*3140*/  HFMA2.MMA R2, -RZ, RZ, 0, 2.384185791015625e-07 ;  /* 0x00000004ff027435 */ /* 0x000fe200000001ff */
[----:B------:R-:W-:-:S02]  /*3150*/  MOV R141, 0x1f ;  /* 0x0000001f008d7802 */ /* 0x000fc40000000f00 */
[----:B------:R-:W-:Y:S02]  /*3160*/  MOV R144, 0xffffffff ;  /* 0xffffffff00907802 */ /* 0x000fe40000000f00 */
[----:B------:R-:W-:Y:S02]  /*3170*/  MOV R142, 0x3190 ;  /* 0x00003190008e7802 */ /* 0x000fe40000000f00 */
[----:B------:R-:W-:Y:S05]  /*3180*/  CALL.REL.NOINC `($__internal_59_$__cuda_sm70_shflsync_bfly_p) ;  /* 0x000007d000007944 */ /* 0x000fea0003c00000 */
[----:B01----:R-:W-:Y:S01]  /*3190*/  FADD.FTZ R147, R147, R2 ;  /* 0x0000000293937221 */ /* 0x003fe20000010000 */
[----:B------:R-:W-:Y:S01]  /*31a0*/  HFMA2.MMA R2, -RZ, RZ, 0, 4.76837158203125e-07 ;  /* 0x00000008ff027435 */ /* 0x000fe200000001ff */
[----:B------:R-:W-:Y:S02]  /*31b0*/  MOV R141, 0x1f ;  /* 0x0000001f008d7802 */ /* 0x000fe40000000f00 */
[----:B------:R-:W-:Y:S02]  /*31c0*/  MOV R144, 0xffffffff ;  /* 0xffffffff00907802 */ /* 0x000fe40000000f00 */
[----:B------:R-:W-:Y:S02]  /*31d0*/  MOV R142, 0x31f0 ;  /* 0x000031f0008e7802 */ /* 0x000fe40000000f00 */
[----:B------:R-:W-:Y:S05]  /*31e0*/  CALL.REL.NOINC `($__internal_59_$__cuda_sm70_shflsync_bfly_p) ;  /* 0x0000077000007944 */ /* 0x000fea0003c00000 */
[----:B01----:R-:W-:Y:S01]  /*31f0*/  FADD.FTZ R147, R147, R2 ;  /* 0x0000000293937221 */ /* 0x003fe20000010000 */
[----:B------:R-:W-:Y:S01]  /*3200*/  HFMA2.MMA R2, -RZ, RZ, 0, 9.5367431640625e-07 ;  /* 0x00000010ff027435 */ /* 0x000fe200000001ff */
[----:B------:R-:W-:-:S02]  /*3210*/  MOV R141, 0x1f ;  /* 0x0000001f008d7802 */ /* 0x000fc40000000f00 */
[----:B------:R-:W-:Y:S02]  /*3220*/  MOV R144, 0xffffffff ;  /* 0xffffffff00907802 */ /* 0x000fe40000000f00 */
[----:B------:R-:W-:Y:S02]  /*3230*/  MOV R142, 0x3250 ;  /* 0x00003250008e7802 */ /* 0x000fe40000000f00 */
[----:B------:R-:W-:Y:S05]  /*3240*/  CALL.REL.NOINC `($__internal_59_$__cuda_sm70_shflsync_bfly_p) ;  /* 0x0000071000007944 */ /* 0x000fea0003c00000 */
        /* <DEDUP_REMOVED lines=86> */
[----:B------:R-:W-:Y:S05]  /*37b0*/  CALL.REL.NOINC `($__internal_59_$__cuda_sm70_shflsync_bfly_p) ;  /* 0x000001a000007944 */ /* 0x000fea0003c00000 */
[----:B01----:R-:W-:Y:S01]  /*37c0*/  FADD.FTZ R147, R147, R2 ;  /* 0x0000000293937221 */ /* 0x003fe20000010000 */
[----:B------:R-:W-:Y:S01]  /*37d0*/  HFMA2.MMA R2, -RZ, RZ, 0, 1.1920928955078125e-07 ;  /* 0x00000002ff027435 */ /* 0x000fe200000001ff */
[----:B------:R-:W-:Y:S02]  /*37e0*/  MOV R141, 0x1f ;  /* 0x0000001f008d7802 */ /* 0x000fe40000000f00 */
[----:B------:R-:W-:Y:S02]  /*37f0*/  MOV R144, 0xffffffff ;  /* 0xffffffff00907802 */ /* 0x000fe40000000f00 */
[----:B------:R-:W-:Y:S02]  /*3800*/  MOV R142, 0x3820 ;  /* 0x00003820008e7802 */ /* 0x000fe40000000f00 */
[----:B------:R-:W-:Y:S05]  /*3810*/  CALL.REL.NOINC `($__internal_59_$__cuda_sm70_shflsync_bfly_p) ;  /* 0x0000014000007944 */ /* 0x000fea0003c00000 */
        /* <DEDUP_REMOVED lines=18> */
[----:B01----:R-:W-:Y:S01]  /*3940*/  MOV R144, R2 ;  /* 0x0000000200907202 */ /* 0x003fe20000000f00 */
[----:B------:R-:W-:Y:S05]  /*3950*/  BRA `(.L_x_23230) ;  /* 0xffffec4000007947 */ /* 0x000fea000383ffff */
        .weak           $__internal_59_$__cuda_sm70_shflsync_bfly_p
        .type           $__internal_59_$__cuda_sm70_shflsync_bfly_p,@function
        .size           $__internal_59_$__cuda_sm70_shflsync_bfly_p,(.L_x_33037 - $__internal_59_$__cuda_sm70_shflsync_bfly_p)
$__internal_59_$__cuda_sm70_shflsync_bfly_p:
[----:B------:R-:W-:Y:S01]  /*3960*/  HFMA2.MMA R143, -RZ, RZ, 0, 0 ;  /* 0x00000000ff8f7435 */ /* 0x000fe200000001ff */
[----:B------:R-:W-:Y:S04]  /*3970*/  WARPSYNC R144 ;  /* 0x0000009000007348 */ /* 0x000fe80003800000 */
[----:B------:R0:W1:Y:S01]  /*3980*/  SHFL.BFLY PT, R2, R147, R2, R141 ;  /* 0x0c00000293027389 */ /* 0x00006200000e008d */
[----:B------:R-:W-:Y:S05]  /*3990*/  RET.REL.NODEC R142 `(_ZN10layer_norm31ln_parallel_residual_fwd_kernelINS_13Kernel_traitsIf6__halffS2_fjLj1280ELj1ELj4ELj1ELj16ENS_18Kernel_traits_baseILj1280EfS2_fS2_fjLj128EEEEELb0ELb1ELb1EEEvNS_9FwdParamsE) ;  /* 0xffffc6608e007950 */ /* 0x000fea0003c3ffff */
.L_x_23231:
        /* <DEDUP_REMOVED lines=14> */
.L_x_33037:


//--------------------- .text._ZN10layer_norm31ln_parallel_residual_fwd_kernelINS_13Kernel_traitsIf6__halffS2_fjLj1280ELj1ELj4ELj1ELj16ENS_18Kernel_traits_baseILj1280EfS2_fS2_fjLj128EEEEELb1ELb0ELb0EEEvNS_9FwdParamsE --------------------------
	.section	.text._ZN10layer_norm31ln_parallel_residual_fwd_kernelINS_13Kernel_traitsIf6__halffS2_fjLj1280ELj1ELj4ELj1ELj16ENS_18Kernel_traits_baseILj1280EfS2_fS2_fjLj128EEEEELb1ELb0ELb0EEEvNS_9FwdParamsE,"ax",@progbits
	.sectioninfo	@"SHI_REGISTERS=254"
	.align	128
        .global         _ZN10layer_norm31ln_parallel_residual_fwd_kernelINS_13Kernel_traitsIf6__halffS2_fjLj1280ELj1ELj4ELj1ELj16ENS_18Kernel_traits_baseILj1280EfS2_fS2_fjLj128EEEEELb1ELb0ELb0EEEvNS_9FwdParamsE
        .type           _ZN10layer_norm31ln_parallel_residual_fwd_kernelINS_13Kernel_traitsIf6__halffS2_fjLj1280ELj1ELj4ELj1ELj16ENS_18Kernel_traits_baseILj1280EfS2_fS2_fjLj128EEEEELb1ELb0ELb0EEEvNS_9FwdParamsE,@function
        .size           _ZN10layer_norm31ln_parallel_residual_fwd_kernelINS_13Kernel_traitsIf6__halffS2_fjLj1280ELj1ELj4ELj1ELj16ENS_18Kernel_traits_baseILj1280EfS2_fS2_fjLj128EEEEELb1ELb0ELb0EEEvNS_9FwdParamsE,(.L_x_33038 - _ZN10layer_norm31ln_parallel_residual_fwd_kernelINS_13Kernel_traitsIf6__halffS2_fjLj1280ELj1ELj4ELj1ELj16ENS_18Kernel_traits_baseILj1280EfS2_fS2_fjLj128EEEEELb1ELb0ELb0EEEvNS_9FwdParamsE)
        .other          _ZN10layer_norm31ln_parallel_residual_fwd_kernelINS_13Kernel_traitsIf6__halffS2_fjLj1280ELj1ELj4ELj1ELj16ENS_18Kernel_traits_baseILj1280EfS2_fS2_fjLj128EEEEELb1ELb0ELb0EEEvNS_9FwdParamsE,@"STO_CUDA_ENTRY STV_DEFAULT"
_ZN10layer_norm31ln_parallel_residual_fwd_kernelINS_13Kernel_traitsIf6__halffS2_fjLj1280ELj1ELj4ELj1ELj16ENS_18Kernel_traits_baseILj1280EfS2_fS2_fjLj128EEEEELb1ELb0ELb0EEEvNS_9FwdParamsE:
.text._ZN10layer_norm31ln_parallel_residual_fwd_kernelINS_13Kernel_traitsIf6__halffS2_fjLj1280ELj1ELj4ELj1ELj16ENS_18Kernel_traits_baseILj1280EfS2_fS2_fjLj128EEEEELb1ELb0ELb0EEEvNS_9FwdParamsE:
        /* <DEDUP_REMOVED lines=34> */
[----:B------:R-:W-:Y:S01]  /*0220*/  MOV R0, c[0x0][0x168] ;  /* 0x00005a0000007a02 */ /* 0x000fe20000000f00 */
        /* <DEDUP_REMOVED lines=86> */
.L_x_23233:
[----:B------:R-:W-:Y:S05]  /*0790*/  BSYNC B0 ;  /* 0x0000000000007941 */ /* 0x000fea0003800000 */
.L_x_23232:
        /* <DEDUP_REMOVED lines=33> */
.L_x_23235:
[----:B------:R-:W-:Y:S05]  /*09b0*/  BSYNC B0 ;  /* 0x0000000000007941 */ /* 0x000fea0003800000 */
.L_x_23234:
        /* <DEDUP_REMOVED lines=33> */
.L_x_23237:
[----:B------:R-:W-:Y:S05]  /*0bd0*/  BSYNC B0 ;  /* 0x0000000000007941 */ /* 0x000fea0003800000 */
.L_x_23236:
        /* <DEDUP_REMOVED lines=33> */
.L_x_23239:
[----:B------:R-:W-:Y:S05]  /*0df0*/  BSYNC B0 ;  /* 0x0000000000007941 */ /* 0x000fea0003800000 */
.L_x_23238:
[----:B------:R-:W-:Y:S01]  /*0e00*/  ISETP.GE.U32.AND P0, PT, R0, 0xa0, PT ;  /* 0x000000a00000780c */ /* 0x000fe20003f06070 */
[----:B------:R-:W-:Y:S01]  /*0e10*/  UIADD3 UR25, UR4, -0x700cb87f, URZ ;  /* 0x8ff3478104197890 */ /* 0x000fe2000fffe03f */
[----:B------:R-:W-:Y:S01]  /*0e20*/  SHF.R.U32.HI R240, RZ, 0x5, R240 ;  /* 0x00000005fff07819 */ /* 0x000fe200000116f0 */
[----:B------:R-:W-:Y:S01]  /*0e30*/  UIADD3 UR26, UR5, -0x695add53, URZ ;  /* 0x96a522ad051a7890 */ /* 0x000fe2000fffe03f */
[----:B------:R-:W-:Y:S01]  /*0e40*/  LOP3.LUT R241, R241, 0xffffffbf, RZ, 0xc0, !PT ;  /* 0xffffffbff1f17812 */ /* 0x000fe200078ec0ff */
[----:B------:R-:W-:Y:S01]  /*0e50*/  BSSY B0, `(.L_x_23240) ;  /* 0x0000024000007945 */ /* 0x000fe20003800000 */
[----:B------:R-:W-:Y:S01]  /*0e60*/  LEA R240, R141, R240, 0x2 ;  /* 0x000000f08df07211 */ /* 0x000fe200078e10ff */
[----:B------:R-:W-:-:S04]  /*0e70*/  IMAD.HI.U32 R175, R172, -0x326172a9, RZ ;  /* 0xcd9e8d57acaf7827 */ /* 0x000fc800078e00ff */
[----:B------:R-:W-:Y:S02]  /*0e80*/  IMAD.HI.U32 R173, R233, -0x2daee0ad, RZ ;  /* 0xd2511f53e9ad7827 */ /* 0x000fe400078e00ff */
        /* <DEDUP_REMOVED lines=32> */
.L_x_23241:
[----:B------:R-:W-:Y:S05]  /*1090*/  BSYNC B0 ;  /* 0x0000000000007941 */ /* 0x000fea0003800000 */
.L_x_23240:
        /* <DEDUP_REMOVED lines=16> */
.L_x_23910:
        /* <DEDUP_REMOVED lines=38> */
.L_x_23246:
[----:B0-----:R-:W-:Y:S02]  /*1400*/  IMAD.MOV.U32 R230, RZ, RZ, R238 ;  /* 0x000000ffffe67224 */ /* 0x001fe400078e00ee */
.L_x_23247:
[----:B------:R-:W-:Y:S05]  /*1410*/  BSYNC B2 ;  /* 0x0000000000027941 */ /* 0x000fea0003800000 */
.L_x_23245:
        /* <DEDUP_REMOVED lines=16> */
.L_x_23251:
[----:B------:R-:W-:Y:S05]  /*1520*/  BSYNC B3 ;  /* 0x0000000000037941 */ /* 0x000fea0003800000 */
.L_x_23250:
        /* <DEDUP_REMOVED lines=44> */
.L_x_23249:
[----:B------:R-:W-:Y:S05]  /*17f0*/  BSYNC B2 ;  /* 0x0000000000027941 */ /* 0x000fea0003800000 */
.L_x_23248:
        /* <DEDUP_REMOVED lines=17> */
.L_x_23252:
        /* <DEDUP_REMOVED lines=12> */
.L_x_23255:
[----:B------:R-:W-:Y:S02]  /*19d0*/  IMAD.MOV.U32 R185, RZ, RZ, R238 ;  /* 0x000000ffffb97224 */ /* 0x000fe400078e00ee */
.L_x_23256:
[----:B------:R-:W-:Y:S05]  /*19e0*/  BSYNC B2 ;  /* 0x0000000000027941 */ /* 0x000fea0003800000 */
.L_x_23254:
        /* <DEDUP_REMOVED lines=16> */
.L_x_23260:
[----:B------:R-:W-:Y:S05]  /*1af0*/  BSYNC B3 ;  /* 0x0000000000037941 */ /* 0x000fea0003800000 */
.L_x_23259:
        /* <DEDUP_REMOVED lines=44> */
.L_x_23258:
[----:B------:R-:W-:Y:S05]  /*1dc0*/  BSYNC B2 ;  /* 0x0000000000027941 */ /* 0x000fea0003800000 */
.L_x_23257:
        /* <DEDUP_REMOVED lines=9> */
.L_x_23253:
        /* <DEDUP_REMOVED lines=12> */
.L_x_23262:
[----:B------:R-:W-:Y:S02]  /*1f20*/  IMAD.MOV.U32 R234, RZ, RZ, R238 ;  /* 0x000000ffffea7224 */ /* 0x000fe400078e00ee */
.L_x_23263:
[----:B------:R-:W-:Y:S05]  /*1f30*/  BSYNC B2 ;  /* 0x0000000000027941 */ /* 0x000fea0003800000 */
.L_x_23261:
        /* <DEDUP_REMOVED lines=16> */
.L_x_23267:
[----:B------:R-:W-:Y:S05]  /*2040*/  BSYNC B3 ;  /* 0x0000000000037941 */ /* 0x000fea0003800000 */
.L_x_23266:
        /* <DEDUP_REMOVED lines=44> */
.L_x_23265:
[----:B------:R-:W-:Y:S05]  /*2310*/  BSYNC B2 ;  /* 0x0000000000027941 */ /* 0x000fea0003800000 */
.L_x_23264:
        /* <DEDUP_REMOVED lines=14> */
.L_x_23268:
        /* <DEDUP_REMOVED lines=12> */
.L_x_23271:
[----:B------:R-:W-:Y:S02]  /*24c0*/  MOV R188, R238 ;  /* 0x000000ee00bc7202 */ /* 0x000fe40000000f00 */
.L_x_23272:
[----:B------:R-:W-:Y:S05]  /*24d0*/  BSYNC B2 ;  /* 0x0000000000027941 */ /* 0x000fea0003800000 */
.L_x_23270:
        /* <DEDUP_REMOVED lines=16> */
.L_x_23276:
[----:B------:R-:W-:Y:S05]  /*25e0*/  BSYNC B3 ;  /* 0x0000000000037941 */ /* 0x000fea0003800000 */
.L_x_23275:
        /* <DEDUP_REMOVED lines=44> */
.L_x_23274:
[----:B------:R-:W-:Y:S05]  /*28b0*/  BSYNC B2 ;  /* 0x0000000000027941 */ /* 0x000fea0003800000 */
.L_x_23273:
        /* <DEDUP_REMOVED lines=9> */
.L_x_23269:
        /* <DEDUP_REMOVED lines=12> */
.L_x_23278:
[----:B------:R-:W-:Y:S02]  /*2a10*/  IMAD.MOV.U32 R188, RZ, RZ, R238 ;  /* 0x000000ffffbc7224 */ /* 0x000fe400078e00ee */
.L_x_23279:
[----:B------:R-:W-:Y:S05]  /*2a20*/  BSYNC B2 ;  /* 0x0000000000027941 */ /* 0x000fea0003800000 */
.L_x_23277:
        /* <DEDUP_REMOVED lines=16> */
.L_x_23283:
[----:B------:R-:W-:Y:S05]  /*2b30*/  BSYNC B3 ;  /* 0x0000000000037941 */ /* 0x000fea0003800000 */
.L_x_23282:
        /* <DEDUP_REMOVED lines=44> */
.L_x_23281:
[----:B------:R-:W-:Y:S05]  /*2e00*/  BSYNC B2 ;  /* 0x0000000000027941 */ /* 0x000fea0003800000 */
.L_x_23280:
        /* <DEDUP_REMOVED lines=14> */
.L_x_23284:
        /* <DEDUP_REMOVED lines=12> */
.L_x_23287:
[----:B------:R-:W-:Y:S02]  /*2fb0*/  IMAD.MOV.U32 R187, RZ, RZ, R238 ;  /* 0x000000ffffbb7224 */ /* 0x000fe400078e00ee */
.L_x_23288:
[----:B------:R-:W-:Y:S05]  /*2fc0*/  BSYNC B2 ;  /* 0x0000000000027941 */ /* 0x000fea0003800000 */
.L_x_23286:
        /* <DEDUP_REMOVED lines=16> */
.L_x_23292:
[----:B------:R-:W-:Y:S05]  /*30d0*/  BSYNC B3 ;  /* 0x0000000000037941 */ /* 0x000fea0003800000 */
.L_x_23291:
        /* <DEDUP_REMOVED lines=44> */
.L_x_23290:
[----:B------:R-:W-:Y:S05]  /*33a0*/  BSYNC B2 ;  /* 0x0000000000027941 */ /* 0x000fea0003800000 */
.L_x_23289:
        /* <DEDUP_REMOVED lines=9> */
.L_x_23285:
        /* <DEDUP_REMOVED lines=12> */
.L_x_23294:
[----:B------:R-:W-:Y:S02]  /*3500*/  IMAD.MOV.U32 R188, RZ, RZ, R238 ;  /* 0x000000ffffbc7224 */ /* 0x000fe400078e00ee */
.L_x_23295:
[----:B------:R-:W-:Y:S05]  /*3510*/  BSYNC B2 ;  /* 0x0000000000027941 */ /* 0x000fea0003800000 */
.L_x_23293:
        /* <DEDUP_REMOVED lines=16> */
.L_x_23299:
[----:B------:R-:W-:Y:S05]  /*3620*/  BSYNC B3 ;  /* 0x0000000000037941 */ /* 0x000fea0003800000 */
.L_x_23298:
        /* <DEDUP_REMOVED lines=44> */
.L_x_23297:
[----:B------:R-:W-:Y:S05]  /*38f0*/  BSYNC B2 ;  /* 0x0000000000027941 */ /* 0x000fea0003800000 */
.L_x_23296:
        /* <DEDUP_REMOVED lines=14> */
.L_x_23300:
        /* <DEDUP_REMOVED lines=12> */
.L_x_23303:
[----:B------:R-:W-:Y:S02]  /*3aa0*/  IMAD.MOV.U32 R234, RZ, RZ, R238 ;  /* 0x000000ffffea7224 */ /* 0x000fe400078e00ee */
.L_x_23304:
[----:B------:R-:W-:Y:S05]  /*3ab0*/  BSYNC B2 ;  /* 0x0000000000027941 */ /* 0x000fea0003800000 */
.L_x_23302:
        /* <DEDUP_REMOVED lines=16> */
.L_x_23308:
[----:B------:R-:W-:Y:S05]  /*3bc0*/  BSYNC B3 ;  /* 0x0000000000037941 */ /* 0x000fea0003800000 */
.L_x_23307:
        /* <DEDUP_REMOVED lines=44> */
.L_x_23306:
[----:B------:R-:W-:Y:S05]  /*3e90*/  BSYNC B2 ;  /* 0x0000000000027941 */ /* 0x000fea0003800000 */
.L_x_23305:
        /* <DEDUP_REMOVED lines=9> */
.L_x_23301:
        /* <DEDUP_REMOVED lines=12> */
.L_x_23310:
[----:B------:R-:W-:Y:S02]  /*3ff0*/  MOV R230, R238 ;  /* 0x000000ee00e67202 */ /* 0x000fe40000000f00 */
.L_x_23311:
[----:B------:R-:W-:Y:S05]  /*4000*/  BSYNC B2 ;  /* 0x0000000000027941 */ /* 0x000fea0003800000 */
.L_x_23309:
        /* <DEDUP_REMOVED lines=16> */
.L_x_23315:
[----:B------:R-:W-:Y:S05]  /*4110*/  BSYNC B3 ;  /* 0x0000000000037941 */ /* 0x000fea0003800000 */
.L_x_23314:
        /* <DEDUP_REMOVED lines=44> */
.L_x_23313:
[----:B------:R-:W-:Y:S05]  /*43e0*/  BSYNC B2 ;  /* 0x0000000000027941 */ /* 0x000fea0003800000 */
.L_x_23312:
        /* <DEDUP_REMOVED lines=12> */
.L_x_23316:
        /* <DEDUP_REMOVED lines=12> */
.L_x_23319:
[----:B------:R-:W-:Y:S02]  /*4570*/  IMAD.MOV.U32 R189, RZ, RZ, R238 ;  /* 0x000000ffffbd7224 */ /* 0x000fe400078e00ee */
.L_x_23320:
[----:B------:R-:W-:Y:S05]  /*4580*/  BSYNC B2 ;  /* 0x0000000000027941 */ /* 0x000fea0003800000 */
.L_x_23318:
        /* <DEDUP_REMOVED lines=16> */
.L_x_23324:
[----:B------:R-:W-:Y:S05]  /*4690*/  BSYNC B3 ;  /* 0x0000000000037941 */ /* 0x000fea0003800000 */
.L_x_23323:
        /* <DEDUP_REMOVED lines=44> */
.L_x_23322:
[----:B------:R-:W-:Y:S05]  /*4960*/  BSYNC B2 ;  /* 0x0000000000027941 */ /* 0x000fea0003800000 */
.L_x_23321:
        /* <DEDUP_REMOVED lines=9> */
.L_x_23317:
        /* <DEDUP_REMOVED lines=12> */
.L_x_23326:
[----:B------:R-:W-:Y:S02]  /*4ac0*/  IMAD.MOV.U32 R234, RZ, RZ, R238 ;  /* 0x000000ffffea7224 */ /* 0x000fe400078e00ee */
.L_x_23327:
[----:B------:R-:W-:Y:S05]  /*4ad0*/  BSYNC B2 ;  /* 0x0000000000027941 */ /* 0x000fea0003800000 */
.L_x_23325:
        /* <DEDUP_REMOVED lines=16> */
.L_x_23331:
[----:B------:R-:W-:Y:S05]  /*4be0*/  BSYNC B3 ;  /* 0x0000000000037941 */ /* 0x000fea0003800000 */
.L_x_23330:
        /* <DEDUP_REMOVED lines=44> */
.L_x_23329:
[----:B------:R-:W-:Y:S05]  /*4eb0*/  BSYNC B2 ;  /* 0x0000000000027941 */ /* 0x000fea0003800000 */
.L_x_23328:
        /* <DEDUP_REMOVED lines=12> */
.L_x_23332:
        /* <DEDUP_REMOVED lines=12> */
.L_x_23335:
[----:B------:R-:W-:Y:S02]  /*5040*/  IMAD.MOV.U32 R190, RZ, RZ, R238 ;  /* 0x000000ffffbe7224 */ /* 0x000fe400078e00ee */
.L_x_23336:
[----:B------:R-:W-:Y:S05]  /*5050*/  BSYNC B2 ;  /* 0x0000000000027941 */ /* 0x000fea0003800000 */
.L_x_23334:
        /* <DEDUP_REMOVED lines=16> */
.L_x_23340:
[----:B------:R-:W-:Y:S05]  /*5160*/  BSYNC B3 ;  /* 0x0000000000037941 */ /* 0x000fea0003800000 */
.L_x_23339:
        /* <DEDUP_REMOVED lines=44> */
.L_x_23338:
[----:B------:R-:W-:Y:S05]  /*5430*/  BSYNC B2 ;  /* 0x0000000000027941 */ /* 0x000fea0003800000 */
.L_x_23337:
        /* <DEDUP_REMOVED lines=9> */
.L_x_23333:
        /* <DEDUP_REMOVED lines=12> */
.L_x_23342:
[----:B------:R-:W-:Y:S02]  /*5590*/  IMAD.MOV.U32 R234, RZ, RZ, R238 ;  /* 0x000000ffffea7224 */ /* 0x000fe400078e00ee */
.L_x_23343:
[----:B------:R-:W-:Y:S05]  /*55a0*/  BSYNC B2 ;  /* 0x0000000000027941 */ /* 0x000fea0003800000 */
.L_x_23341:
        /* <DEDUP_REMOVED lines=16> */
.L_x_23347:
[----:B------:R-:W-:Y:S05]  /*56b0*/  BSYNC B3 ;  /* 0x0000000000037941 */ /* 0x000fea0003800000 */
.L_x_23346:
        /* <DEDUP_REMOVED lines=44> */
.L_x_23345:
[----:B------:R-:W-:Y:S05]  /*5980*/  BSYNC B2 ;  /* 0x0000000000027941 */ /* 0x000fea0003800000 */
.L_x_23344:
        /* <DEDUP_REMOVED lines=12> */
.L_x_23348:
        /* <DEDUP_REMOVED lines=12> */
.L_x_23351:
[----:B------:R-:W-:Y:S02]  /*5b10*/  IMAD.MOV.U32 R234, RZ, RZ, R238 ;  /* 0x000000ffffea7224 */ /* 0x000fe400078e00ee */
.L_x_23352:
[----:B------:R-:W-:Y:S05]  /*5b20*/  BSYNC B2 ;  /* 0x0000000000027941 */ /* 0x000fea0003800000 */
.L_x_23350:
        /* <DEDUP_REMOVED lines=16> */
.L_x_23356:
[----:B------:R-:W-:Y:S05]  /*5c30*/  BSYNC B3 ;  /* 0x0000000000037941 */ /* 0x000fea0003800000 */
.L_x_23355:
        /* <DEDUP_REMOVED lines=44> */
.L_x_23354:
[----:B------:R-:W-:Y:S05]  /*5f00*/  BSYNC B2 ;  /* 0x0000000000027941 */ /* 0x000fea0003800000 */
.L_x_23353:
        /* <DEDUP_REMOVED lines=9> */
.L_x_23349:
        /* <DEDUP_REMOVED lines=12> */
.L_x_23358:
[----:B------:R-:W-:Y:S02]  /*6060*/  IMAD.MOV.U32 R234, RZ, RZ, R238 ;  /* 0x000000ffffea7224 */ /* 0x000fe400078e00ee */
.L_x_23359:
[----:B------:R-:W-:Y:S05]  /*6070*/  BSYNC B2 ;  /* 0x0000000000027941 */ /* 0x000fea0003800000 */
.L_x_23357:
        /* <DEDUP_REMOVED lines=16> */
.L_x_23363:
[----:B------:R-:W-:Y:S05]  /*6180*/  BSYNC B3 ;  /* 0x0000000000037941 */ /* 0x000fea0003800000 */
.L_x_23362:
        /* <DEDUP_REMOVED lines=44> */
.L_x_23361:
[----:B------:R-:W-:Y:S05]  /*6450*/  BSYNC B2 ;  /* 0x0000000000027941 */ /* 0x000fea0003800000 */
.L_x_23360:
        /* <DEDUP_REMOVED lines=12> */
.L_x_23364:
        /* <DEDUP_REMOVED lines=12> */
.L_x_23367:
[----:B------:R-:W-:Y:S02]  /*65e0*/  IMAD.MOV.U32 R242, RZ, RZ, R238 ;  /* 0x000000fffff27224 */ /* 0x000fe400078e00ee */
.L_x_23368:
[----:B------:R-:W-:Y:S05]  /*65f0*/  BSYNC B2 ;  /* 0x0000000000027941 */ /* 0x000fea0003800000 */
.L_x_23366:
        /* <DEDUP_REMOVED lines=16> */
.L_x_23372:
[----:B------:R-:W-:Y:S05]  /*6700*/  BSYNC B3 ;  /* 0x0000000000037941 */ /* 0x000fea0003800000 */
.L_x_23371:
        /* <DEDUP_REMOVED lines=44> */
.L_x_23370:
[----:B------:R-:W-:Y:S05]  /*69d0*/  BSYNC B2 ;  /* 0x0000000000027941 */ /* 0x000fea0003800000 */
.L_x_23369:
        /* <DEDUP_REMOVED lines=9> */
.L_x_23365:
        /* <DEDUP_REMOVED lines=51> */
.L_x_23373:
[----:B------:R-:W-:Y:S02]  /*6da0*/  IADD3 R225, R10, 0x20, RZ ;  /* 0x000000200ae17810 */ /* 0x000fe40007ffe0ff */
.L_x_23244:
[----:B------:R-:W-:Y:S05]  /*6db0*/  BSYNC B1 ;  /* 0x0000000000017941 */ /* 0x000fea0003800000 */
.L_x_23243:
        /* <DEDUP_REMOVED lines=31> */
.L_x_23377:
[----:B-1----:R-:W-:Y:S02]  /*6fb0*/  IMAD.MOV.U32 R230, RZ, RZ, R238 ;  /* 0x000000ffffe67224 */ /* 0x002fe400078e00ee */
.L_x_23378:
[----:B------:R-:W-:Y:S05]  /*6fc0*/  BSYNC B2 ;  /* 0x0000000000027941 */ /* 0x000fea0003800000 */
.L_x_23376:
        /* <DEDUP_REMOVED lines=16> */
.L_x_23382:
[----:B------:R-:W-:Y:S05]  /*70d0*/  BSYNC B3 ;  /* 0x0000000000037941 */ /* 0x000fea0003800000 */
.L_x_23381:
        /* <DEDUP_REMOVED lines=44> */
.L_x_23380:
[----:B------:R-:W-:Y:S05]  /*73a0*/  BSYNC B2 ;  /* 0x0000000000027941 */ /* 0x000fea0003800000 */
.L_x_23379:
        /* <DEDUP_REMOVED lines=17> */
.L_x_23383:
        /* <DEDUP_REMOVED lines=12> */
.L_x_23386:
[----:B------:R-:W-:Y:S02]  /*7580*/  IMAD.MOV.U32 R193, RZ, RZ, R238 ;  /* 0x000000ffffc17224 */ /* 0x000fe400078e00ee */
.L_x_23387:
[----:B------:R-:W-:Y:S05]  /*7590*/  BSYNC B2 ;  /* 0x0000000000027941 */ /* 0x000fea0003800000 */
.L_x_23385:
        /* <DEDUP_REMOVED lines=16> */
.L_x_23391:
[----:B------:R-:W-:Y:S05]  /*76a0*/  BSYNC B3 ;  /* 0x0000000000037941 */ /* 0x000fea0003800000 */
.L_x_23390:
        /* <DEDUP_REMOVED lines=44> */
.L_x_23389:
[----:B------:R-:W-:Y:S05]  /*7970*/  BSYNC B2 ;  /* 0x0000000000027941 */ /* 0x000fea0003800000 */
.L_x_23388:
        /* <DEDUP_REMOVED lines=9> */
.L_x_23384:
        /* <DEDUP_REMOVED lines=12> */
.L_x_23393:
[----:B------:R-:W-:Y:S02]  /*7ad0*/  IMAD.MOV.U32 R230, RZ, RZ, R238 ;  /* 0x000000ffffe67224 */ /* 0x000fe400078e00ee */
.L_x_23394:
[----:B------:R-:W-:Y:S05]  /*7ae0*/  BSYNC B2 ;  /* 0x0000000000027941 */ /* 0x000fea0003800000 */
.L_x_23392:
        /* <DEDUP_REMOVED lines=16> */
.L_x_23398:
[----:B------:R-:W-:Y:S05]  /*7bf0*/  BSYNC B3 ;  /* 0x0000000000037941 */ /* 0x000fea0003800000 */
.L_x_23397:
        /* <DEDUP_REMOVED lines=44> */
.L_x_23396:
[----:B------:R-:W-:Y:S05]  /*7ec0*/  BSYNC B2 ;  /* 0x0000000000027941 */ /* 0x000fea0003800000 */
.L_x_23395:
        /* <DEDUP_REMOVED lines=14> */
.L_x_23399:
        /* <DEDUP_REMOVED lines=12> */
.L_x_23402:
[----:B------:R-:W-:Y:S02]  /*8070*/  MOV R196, R238 ;  /* 0x000000ee00c47202 */ /* 0x000fe40000000f00 */
.L_x_23403:
[----:B------:R-:W-:Y:S05]  /*8080*/  BSYNC B2 ;  /* 0x0000000000027941 */ /* 0x000fea0003800000 */
.L_x_23401:
        /* <DEDUP_REMOVED lines=16> */
.L_x_23407:
[----:B------:R-:W-:Y:S05]  /*8190*/  BSYNC B3 ;  /* 0x0000000000037941 */ /* 0x000fea0003800000 */
.L_x_23406:
        /* <DEDUP_REMOVED lines=44> */
.L_x_23405:
[----:B------:R-:W-:Y:S05]  /*8460*/  BSYNC B2 ;  /* 0x0000000000027941 */ /* 0x000fea0003800000 */
.L_x_23404:
        /* <DEDUP_REMOVED lines=9> */
.L_x_23400:
        /* <DEDUP_REMOVED lines=12> */
.L_x_23409:
[----:B------:R-:W-:Y:S02]  /*85c0*/  IMAD.MOV.U32 R196, RZ, RZ, R238 ;  /* 0x000000ffffc47224 */ /* 0x000fe400078e00ee */
.L_x_23410:
[----:B------:R-:W-:Y:S05]  /*85d0*/  BSYNC B2 ;  /* 0x0000000000027941 */ /* 0x000fea0003800000 */
.L_x_23408:
        /* <DEDUP_REMOVED lines=16> */
.L_x_23414:
[----:B------:R-:W-:Y:S05]  /*86e0*/  BSYNC B3 ;  /* 0x0000000000037941 */ /* 0x000fea0003800000 */
.L_x_23413:
        /* <DEDUP_REMOVED lines=44> */
.L_x_23412:
[----:B------:R-:W-:Y:S05]  /*89b0*/  BSYNC B2 ;  /* 0x0000000000027941 */ /* 0x000fea0003800000 */
.L_x_23411:
        /* <DEDUP_REMOVED lines=14> */
.L_x_23415:
        /* <DEDUP_REMOVED lines=12> */
.L_x_23418:
[----:B------:R-:W-:Y:S02]  /*8b60*/  IMAD.MOV.U32 R195, RZ, RZ, R238 ;  /* 0x000000ffffc37224 */ /* 0x000fe400078e00ee */
.L_x_23419:
[----:B------:R-:W-:Y:S05]  /*8b70*/  BSYNC B2 ;  /* 0x0000000000027941 */ /* 0x000fea0003800000 */
.L_x_23417:
        /* <DEDUP_REMOVED lines=16> */
.L_x_23423:
[----:B------:R-:W-:Y:S05]  /*8c80*/  BSYNC B3 ;  /* 0x0000000000037941 */ /* 0x000fea0003800000 */
.L_x_23422:
        /* <DEDUP_REMOVED lines=44> */
.L_x_23421:
[----:B------:R-:W-:Y:S05]  /*8f50*/  BSYNC B2 ;  /* 0x0000000000027941 */ /* 0x000fea0003800000 */
.L_x_23420:
        /* <DEDUP_REMOVED lines=9> */
.L_x_23416:
        /* <DEDUP_REMOVED lines=12> */
.L_x_23425:
[----:B------:R-:W-:Y:S02]  /*90b0*/  IMAD.MOV.U32 R196, RZ, RZ, R238 ;  /* 0x000000ffffc47224 */ /* 0x000fe400078e00ee */
.L_x_23426:
[----:B------:R-:W-:Y:S05]  /*90c0*/  BSYNC B2 ;  /* 0x0000000000027941 */ /* 0x000fea0003800000 */
.L_x_23424:
        /* <DEDUP_REMOVED lines=16> */
.L_x_23430:
[----:B------:R-:W-:Y:S05]  /*91d0*/  BSYNC B3 ;  /* 0x0000000000037941 */ /* 0x000fea0003800000 */
.L_x_23429:
        /* <DEDUP_REMOVED lines=44> */
.L_x_23428:
[----:B------:R-:W-:Y:S05]  /*94a0*/  BSYNC B2 ;  /* 0x0000000000027941 */ /* 0x000fea0003800000 */
.L_x_23427:
        /* <DEDUP_REMOVED lines=14> */
.L_x_23431:
        /* <DEDUP_REMOVED lines=12> */
.L_x_23434:
[----:B------:R-:W-:Y:S02]  /*9650*/  IMAD.MOV.U32 R230, RZ, RZ, R238 ;  /* 0x000000ffffe67224 */ /* 0x000fe400078e00ee */
.L_x_23435:
[----:B------:R-:W-:Y:S05]  /*9660*/  BSYNC B2 ;  /* 0x0000000000027941 */ /* 0x000fea0003800000 */
.L_x_23433:
        /* <DEDUP_REMOVED lines=16> */
.L_x_23439:
[----:B------:R-:W-:Y:S05]  /*9770*/  BSYNC B3 ;  /* 0x0000000000037941 */ /* 0x000fea0003800000 */
.L_x_23438:
        /* <DEDUP_REMOVED lines=44> */
.L_x_23437:
[----:B------:R-:W-:Y:S05]  /*9a40*/  BSYNC B2 ;  /* 0x0000000000027941 */ /* 0x000fea0003800000 */
.L_x_23436:
        /* <DEDUP_REMOVED lines=9> */
.L_x_23432:
        /* <DEDUP_REMOVED lines=12> */
.L_x_23441:
[----:B------:R-:W-:Y:S02]  /*9ba0*/  MOV R230, R238 ;  /* 0x000000ee00e67202 */ /* 0x000fe40000000f00 */
.L_x_23442:
[----:B------:R-:W-:Y:S05]  /*9bb0*/  BSYNC B2 ;  /* 0x0000000000027941 */ /* 0x000fea0003800000 */
.L_x_23440:
        /* <DEDUP_REMOVED lines=16> */
.L_x_23446:
[----:B------:R-:W-:Y:S05]  /*9cc0*/  BSYNC B3 ;  /* 0x0000000000037941 */ /* 0x000fea0003800000 */
.L_x_23445:
        /* <DEDUP_REMOVED lines=44> */
.L_x_23444:
[----:B------:R-:W-:Y:S05]  /*9f90*/  BSYNC B2 ;  /* 0x0000000000027941 */ /* 0x000fea0003800000 */
.L_x_23443:
        /* <DEDUP_REMOVED lines=12> */
.L_x_23447:
        /* <DEDUP_REMOVED lines=12> */
.L_x_23450:
[----:B------:R-:W-:Y:S02]  /*a120*/  IMAD.MOV.U32 R197, RZ, RZ, R238 ;  /* 0x000000ffffc57224 */ /* 0x000fe400078e00ee */
.L_x_23451:
[----:B------:R-:W-:Y:S05]  /*a130*/  BSYNC B2 ;  /* 0x0000000000027941 */ /* 0x000fea0003800000 */
.L_x_23449:
        /* <DEDUP_REMOVED lines=16> */
.L_x_23455:
[----:B------:R-:W-:Y:S05]  /*a240*/  BSYNC B3 ;  /* 0x0000000000037941 */ /* 0x000fea0003800000 */
.L_x_23454:
        /* <DEDUP_REMOVED lines=44> */
.L_x_23453:
[----:B------:R-:W-:Y:S05]  /*a510*/  BSYNC B2 ;  /* 0x0000000000027941 */ /* 0x000fea0003800000 */
.L_x_23452:
        /* <DEDUP_REMOVED lines=9> */
.L_x_23448:
        /* <DEDUP_REMOVED lines=12> */
.L_x_23457:
[----:B------:R-:W-:Y:S02]  /*a670*/  IMAD.MOV.U32 R234, RZ, RZ, R238 ;  /* 0x000000ffffea7224 */ /* 0x000fe400078e00ee */
.L_x_23458:
[----:B------:R-:W-:Y:S05]  /*a680*/  BSYNC B2 ;  /* 0x0000000000027941 */ /* 0x000fea0003800000 */
.L_x_23456:
        /* <DEDUP_REMOVED lines=16> */
.L_x_23462:
[----:B------:R-:W-:Y:S05]  /*a790*/  BSYNC B3 ;  /* 0x0000000000037941 */ /* 0x000fea0003800000 */
.L_x_23461:
        /* <DEDUP_REMOVED lines=44> */
.L_x_23460:
[----:B------:R-:W-:Y:S05]  /*aa60*/  BSYNC B2 ;  /* 0x0000000000027941 */ /* 0x000fea0003800000 */
.L_x_23459:
        /* <DEDUP_REMOVED lines=12> */
.L_x_23463:
        /* <DEDUP_REMOVED lines=12> */
.L_x_23466:
[----:B------:R-:W-:Y:S02]  /*abf0*/  IMAD.MOV.U32 R198, RZ, RZ, R238 ;  /* 0x000000ffffc67224 */ /* 0x000fe400078e00ee */
.L_x_23467:
[----:B------:R-:W-:Y:S05]  /*ac00*/  BSYNC B2 ;  /* 0x0000000000027941 */ /* 0x000fea0003800000 */
.L_x_23465:
        /* <DEDUP_REMOVED lines=16> */
.L_x_23471:
[----:B------:R-:W-:Y:S05]  /*ad10*/  BSYNC B3 ;  /* 0x0000000000037941 */ /* 0x000fea0003800000 */
.L_x_23470:
        /* <DEDUP_REMOVED lines=44> */
.L_x_23469:
[----:B------:R-:W-:Y:S05]  /*afe0*/  BSYNC B2 ;  /* 0x0000000000027941 */ /* 0x000fea0003800000 */
.L_x_23468:
        /* <DEDUP_REMOVED lines=9> */
.L_x_23464:
        /* <DEDUP_REMOVED lines=12> */
.L_x_23473:
[----:B------:R-:W-:Y:S02]  /*b140*/  IMAD.MOV.U32 R234, RZ, RZ, R238 ;  /* 0x000000ffffea7224 */ /* 0x000fe400078e00ee */
.L_x_23474:
[----:B------:R-:W-:Y:S05]  /*b150*/  BSYNC B2 ;  /* 0x0000000000027941 */ /* 0x000fea0003800000 */
.L_x_23472:
        /* <DEDUP_REMOVED lines=16> */
.L_x_23478:
[----:B------:R-:W-:Y:S05]  /*b260*/  BSYNC B3 ;  /* 0x0000000000037941 */ /* 0x000fea0003800000 */
.L_x_23477:
        /* <DEDUP_REMOVED lines=44> */
.L_x_23476:
[----:B------:R-:W-:Y:S05]  /*b530*/  BSYNC B2 ;  /* 0x0000000000027941 */ /* 0x000fea0003800000 */
.L_x_23475:
        /* <DEDUP_REMOVED lines=12> */
.L_x_23479:
        /* <DEDUP_REMOVED lines=12> */
.L_x_23482:
[----:B------:R-:W-:Y:S02]  /*b6c0*/  IMAD.MOV.U32 R234, RZ, RZ, R238 ;  /* 0x000000ffffea7224 */ /* 0x000fe400078e00ee */
.L_x_23483:
[----:B------:R-:W-:Y:S05]  /*b6d0*/  BSYNC B2 ;  /* 0x0000000000027941 */ /* 0x000fea0003800000 */
.L_x_23481:
        /* <DEDUP_REMOVED lines=16> */
.L_x_23487:
[----:B------:R-:W-:Y:S05]  /*b7e0*/  BSYNC B3 ;  /* 0x0000000000037941 */ /* 0x000fea0003800000 */
.L_x_23486:
        /* <DEDUP_REMOVED lines=44> */
.L_x_23485:
[----:B------:R-:W-:Y:S05]  /*bab0*/  BSYNC B2 ;  /* 0x0000000000027941 */ /* 0x000fea0003800000 */
.L_x_23484:
        /* <DEDUP_REMOVED lines=9> */
.L_x_23480:
        /* <DEDUP_REMOVED lines=12> */
.L_x_23489:
[----:B------:R-:W-:Y:S02]  /*bc10*/  IMAD.MOV.U32 R234, RZ, RZ, R238 ;  /* 0x000000ffffea7224 */ /* 0x000fe400078e00ee */
.L_x_23490:
[----:B------:R-:W-:Y:S05]  /*bc20*/  BSYNC B2 ;  /* 0x0000000000027941 */ /* 0x000fea0003800000 */
.L_x_23488:
        /* <DEDUP_REMOVED lines=16> */
.L_x_23494:
[----:B------:R-:W-:Y:S05]  /*bd30*/  BSYNC B3 ;  /* 0x0000000000037941 */ /* 0x000fea0003800000 */
.L_x_23493:
        /* <DEDUP_REMOVED lines=44> */
.L_x_23492:
[----:B------:R-:W-:Y:S05]  /*c000*/  BSYNC B2 ;  /* 0x0000000000027941 */ /* 0x000fea0003800000 */
.L_x_23491:
        /* <DEDUP_REMOVED lines=12> */
.L_x_23495:
        /* <DEDUP_REMOVED lines=12> */
.L_x_23498:
[----:B------:R-:W-:Y:S02]  /*c190*/  IMAD.MOV.U32 R243, RZ, RZ, R238 ;  /* 0x000000fffff37224 */ /* 0x000fe400078e00ee */
.L_x_23499:
[----:B------:R-:W-:Y:S05]  /*c1a0*/  BSYNC B2 ;  /* 0x0000000000027941 */ /* 0x000fea0003800000 */
.L_x_23497:
        /* <DEDUP_REMOVED lines=16> */
.L_x_23503:
[----:B------:R-:W-:Y:S05]  /*c2b0*/  BSYNC B3 ;  /* 0x0000000000037941 */ /* 0x000fea0003800000 */
.L_x_23502:
        /* <DEDUP_REMOVED lines=44> */
.L_x_23501:
[----:B------:R-:W-:Y:S05]  /*c580*/  BSYNC B2 ;  /* 0x0000000000027941 */ /* 0x000fea0003800000 */
.L_x_23500:
        /* <DEDUP_REMOVED lines=9> */
.L_x_23496:
        /* <DEDUP_REMOVED lines=51> */
.L_x_23504:
[----:B------:R-:W-:Y:S02]  /*c950*/  IADD3 R225, R225, 0x20, RZ ;  /* 0x00000020e1e17810 */ /* 0x000fe40007ffe0ff */
.L_x_23375:
[----:B------:R-:W-:Y:S05]  /*c960*/  BSYNC B1 ;  /* 0x0000000000017941 */ /* 0x000fea0003800000 */
.L_x_23374:
        /* <DEDUP_REMOVED lines=31> */
.L_x_23508:
[----:B-1----:R-:W-:Y:S02]  /*cb60*/  IMAD.MOV.U32 R230, RZ, RZ, R238 ;  /* 0x000000ffffe67224 */ /* 0x002fe400078e00ee */
.L_x_23509:
[----:B------:R-:W-:Y:S05]  /*cb70*/  BSYNC B2 ;  /* 0x0000000000027941 */ /* 0x000fea0003800000 */
.L_x_23507:
        /* <DEDUP_REMOVED lines=16> */
.L_x_23513:
[----:B------:R-:W-:Y:S05]  /*cc80*/  BSYNC B3 ;  /* 0x0000000000037941 */ /* 0x000fea0003800000 */
.L_x_23512:
        /* <DEDUP_REMOVED lines=44> */
.L_x_23511:
[----:B------:R-:W-:Y:S05]  /*cf50*/  BSYNC B2 ;  /* 0x0000000000027941 */ /* 0x000fea0003800000 */
.L_x_23510:
        /* <DEDUP_REMOVED lines=17> */
.L_x_23514:
        /* <DEDUP_REMOVED lines=12> */
.L_x_23517:
[----:B------:R-:W-:Y:S02]  /*d130*/  IMAD.MOV.U32 R201, RZ, RZ, R238 ;  /* 0x000000ffffc97224 */ /* 0x000fe400078e00ee */
.L_x_23518:
[----:B------:R-:W-:Y:S05]  /*d140*/  BSYNC B2 ;  /* 0x0000000000027941 */ /* 0x000fea0003800000 */
.L_x_23516:
        /* <DEDUP_REMOVED lines=16> */
.L_x_23522:
[----:B------:R-:W-:Y:S05]  /*d250*/  BSYNC B3 ;  /* 0x0000000000037941 */ /* 0x000fea0003800000 */
.L_x_23521:
        /* <DEDUP_REMOVED lines=44> */
.L_x_23520:
[----:B------:R-:W-:Y:S05]  /*d520*/  BSYNC B2 ;  /* 0x0000000000027941 */ /* 0x000fea0003800000 */
.L_x_23519:
        /* <DEDUP_REMOVED lines=9> */
.L_x_23515:
        /* <DEDUP_REMOVED lines=12> */
.L_x_23524:
[----:B------:R-:W-:Y:S02]  /*d680*/  IMAD.MOV.U32 R230, RZ, RZ, R238 ;  /* 0x000000ffffe67224 */ /* 0x000fe400078e00ee */
.L_x_23525:
[----:B------:R-:W-:Y:S05]  /*d690*/  BSYNC B2 ;  /* 0x0000000000027941 */ /* 0x000fea0003800000 */
.L_x_23523:
        /* <DEDUP_REMOVED lines=16> */
.L_x_23529:
[----:B------:R-:W-:Y:S05]  /*d7a0*/  BSYNC B3 ;  /* 0x0000000000037941 */ /* 0x000fea0003800000 */
.L_x_23528:
        /* <DEDUP_REMOVED lines=44> */
.L_x_23527:
[----:B------:R-:W-:Y:S05]  /*da70*/  BSYNC B2 ;  /* 0x0000000000027941 */ /* 0x000fea0003800000 */
.L_x_23526:
        /* <DEDUP_REMOVED lines=14> */
.L_x_23530:
        /* <DEDUP_REMOVED lines=12> */
.L_x_23533:
[----:B------:R-:W-:Y:S02]  /*dc20*/  MOV R204, R238 ;  /* 0x000000ee00cc7202 */ /* 0x000fe40000000f00 */
.L_x_23534:
[----:B------:R-:W-:Y:S05]  /*dc30*/  BSYNC B2 ;  /* 0x0000000000027941 */ /* 0x000fea0003800000 */
.L_x_23532:
        /* <DEDUP_REMOVED lines=16> */
.L_x_23538:
[----:B------:R-:W-:Y:S05]  /*dd40*/  BSYNC B3 ;  /* 0x0000000000037941 */ /* 0x000fea0003800000 */
.L_x_23537:
        /* <DEDUP_REMOVED lines=44> */
.L_x_23536:
[----:B------:R-:W-:Y:S05]  /*e010*/  BSYNC B2 ;  /* 0x0000000000027941 */ /* 0x000fea0003800000 */
.L_x_23535:
        /* <DEDUP_REMOVED lines=9> */
.L_x_23531:
        /* <DEDUP_REMOVED lines=12> */
.L_x_23540:
[----:B------:R-:W-:Y:S02]  /*e170*/  IMAD.MOV.U32 R204, RZ, RZ, R238 ;  /* 0x000000ffffcc7224 */ /* 0x000fe400078e00ee */
.L_x_23541:
[----:B------:R-:W-:Y:S05]  /*e180*/  BSYNC B2 ;  /* 0x0000000000027941 */ /* 0x000fea0003800000 */
.L_x_23539:
        /* <DEDUP_REMOVED lines=16> */
.L_x_23545:
[----:B------:R-:W-:Y:S05]  /*e290*/  BSYNC B3 ;  /* 0x0000000000037941 */ /* 0x000fea0003800000 */
.L_x_23544:
        /* <DEDUP_REMOVED lines=44> */
.L_x_23543:
[----:B------:R-:W-:Y:S05]  /*e560*/  BSYNC B2 ;  /* 0x0000000000027941 */ /* 0x000fea0003800000 */
.L_x_23542:
        /* <DEDUP_REMOVED lines=14> */
.L_x_23546:
        /* <DEDUP_REMOVED lines=12> */
.L_x_23549:
[----:B------:R-:W-:Y:S02]  /*e710*/  IMAD.MOV.U32 R203, RZ, RZ, R238 ;  /* 0x000000ffffcb7224 */ /* 0x000fe400078e00ee */
.L_x_23550:
[----:B------:R-:W-:Y:S05]  /*e720*/  BSYNC B2 ;  /* 0x0000000000027941 */ /* 0x000fea0003800000 */
.L_x_23548:
        /* <DEDUP_REMOVED lines=16> */
.L_x_23554:
[----:B------:R-:W-:Y:S05]  /*e830*/  BSYNC B3 ;  /* 0x0000000000037941 */ /* 0x000fea0003800000 */
.L_x_23553:
        /* <DEDUP_REMOVED lines=44> */
.L_x_23552:
[----:B------:R-:W-:Y:S05]  /*eb00*/  BSYNC B2 ;  /* 0x0000000000027941 */ /* 0x000fea0003800000 */
.L_x_23551:
        /* <DEDUP_REMOVED lines=9> */
.L_x_23547:
        /* <DEDUP_REMOVED lines=12> */
.L_x_23556:
[----:B------:R-:W-:Y:S02]  /*ec60*/  IMAD.MOV.U32 R204, RZ, RZ, R238 ;  /* 0x000000ffffcc7224 */ /* 0x000fe400078e00ee */
.L_x_23557:
[----:B------:R-:W-:Y:S05]  /*ec70*/  BSYNC B2 ;  /* 0x0000000000027941 */ /* 0x000fea0003800000 */
.L_x_23555:
        /* <DEDUP_REMOVED lines=16> */
.L_x_23561:
[----:B------:R-:W-:Y:S05]  /*ed80*/  BSYNC B3 ;  /* 0x0000000000037941 */ /* 0x000fea0003800000 */
.L_x_23560:
        /* <DEDUP_REMOVED lines=44> */
.L_x_23559:
[----:B------:R-:W-:Y:S05]  /*f050*/  BSYNC B2 ;  /* 0x0000000000027941 */ /* 0x000fea0003800000 */
.L_x_23558:
        /* <DEDUP_REMOVED lines=14> */
.L_x_23562:
        /* <DEDUP_REMOVED lines=12> */
.L_x_23565:
[----:B------:R-:W-:Y:S02]  /*f200*/  IMAD.MOV.U32 R230, RZ, RZ, R238 ;  /* 0x000000ffffe67224 */ /* 0x000fe400078e00ee */
.L_x_23566:
[----:B------:R-:W-:Y:S05]  /*f210*/  BSYNC B2 ;  /* 0x0000000000027941 */ /* 0x000fea0003800000 */
.L_x_23564:
        /* <DEDUP_REMOVED lines=16> */
.L_x_23570:
[----:B------:R-:W-:Y:S05]  /*f320*/  BSYNC B3 ;  /* 0x0000000000037941 */ /* 0x000fea0003800000 */
.L_x_23569:
        /* <DEDUP_REMOVED lines=44> */
.L_x_23568:
[----:B------:R-:W-:Y:S05]  /*f5f0*/  BSYNC B2 ;  /* 0x0000000000027941 */ /* 0x000fea0003800000 */
.L_x_23567:
        /* <DEDUP_REMOVED lines=9> */
.L_x_23563:
        /* <DEDUP_REMOVED lines=12> */
.L_x_23572:
[----:B------:R-:W-:Y:S02]  /*f750*/  IMAD.MOV.U32 R230, RZ, RZ, R238 ;  /* 0x000000ffffe67224 */ /* 0x000fe400078e00ee */
.L_x_23573:
[----:B------:R-:W-:Y:S05]  /*f760*/  BSYNC B2 ;  /* 0x0000000000027941 */ /* 0x000fea0003800000 */
.L_x_23571:
        /* <DEDUP_REMOVED lines=16> */
.L_x_23577:
[----:B------:R-:W-:Y:S05]  /*f870*/  BSYNC B3 ;  /* 0x0000000000037941 */ /* 0x000fea0003800000 */
.L_x_23576:
        /* <DEDUP_REMOVED lines=44> */
.L_x_23575:
[----:B------:R-:W-:Y:S05]  /*fb40*/  BSYNC B2 ;  /* 0x0000000000027941 */ /* 0x000fea0003800000 */
.L_x_23574:
        /* <DEDUP_REMOVED lines=12> */
.L_x_23578:
        /* <DEDUP_REMOVED lines=12> */
.L_x_23581:
[----:B------:R-:W-:Y:S02]  /*fcd0*/  MOV R205, R238 ;  /* 0x000000ee00cd7202 */ /* 0x000fe40000000f00 */
.L_x_23582:
[----:B------:R-:W-:Y:S05]  /*fce0*/  BSYNC B2 ;  /* 0x0000000000027941 */ /* 0x000fea0003800000 */
.L_x_23580:
        /* <DEDUP_REMOVED lines=16> */
.L_x_23586:
[----:B------:R-:W-:Y:S05]  /*fdf0*/  BSYNC B3 ;  /* 0x0000000000037941 */ /* 0x000fea0003800000 */
.L_x_23585:
        /* <DEDUP_REMOVED lines=44> */
.L_x_23584:
[----:B------:R-:W-:Y:S05]  /*100c0*/  BSYNC B2 ;  /* 0x0000000000027941 */ /* 0x000fea0003800000 */
.L_x_23583:
        /* <DEDUP_REMOVED lines=9> */
.L_x_23579:
        /* <DEDUP_REMOVED lines=12> */
.L_x_23588:
[----:B------:R-:W-:Y:S02]  /*10220*/  IMAD.MOV.U32 R234, RZ, RZ, R238 ;  /* 0x000000ffffea7224 */ /* 0x000fe400078e00ee */
.L_x_23589:
[----:B------:R-:W-:Y:S05]  /*10230*/  BSYNC B2 ;  /* 0x0000000000027941 */ /* 0x000fea0003800000 */
.L_x_23587:
        /* <DEDUP_REMOVED lines=16> */
.L_x_23593:
[----:B------:R-:W-:Y:S05]  /*10340*/  BSYNC B3 ;  /* 0x0000000000037941 */ /* 0x000fea0003800000 */
.L_x_23592:
        /* <DEDUP_REMOVED lines=44> */
.L_x_23591:
[----:B------:R-:W-:Y:S05]  /*10610*/  BSYNC B2 ;  /* 0x0000000000027941 */ /* 0x000fea0003800000 */
.L_x_23590:
        /* <DEDUP_REMOVED lines=12> */
.L_x_23594:
        /* <DEDUP_REMOVED lines=12> */
.L_x_23597:
[----:B------:R-:W-:Y:S02]  /*107a0*/  IMAD.MOV.U32 R206, RZ, RZ, R238 ;  /* 0x000000ffffce7224 */ /* 0x000fe400078e00ee */
.L_x_23598:
[----:B------:R-:W-:Y:S05]  /*107b0*/  BSYNC B2 ;  /* 0x0000000000027941 */ /* 0x000fea0003800000 */
.L_x_23596:
        /* <DEDUP_REMOVED lines=16> */
.L_x_23602:
[----:B------:R-:W-:Y:S05]  /*108c0*/  BSYNC B3 ;  /* 0x0000000000037941 */ /* 0x000fea0003800000 */
.L_x_23601:
        /* <DEDUP_REMOVED lines=44> */
.L_x_23600:
[----:B------:R-:W-:Y:S05]  /*10b90*/  BSYNC B2 ;  /* 0x0000000000027941 */ /* 0x000fea0003800000 */
.L_x_23599:
        /* <DEDUP_REMOVED lines=9> */
.L_x_23595:
        /* <DEDUP_REMOVED lines=12> */
.L_x_23604:
[----:B------:R-:W-:Y:S02]  /*10cf0*/  MOV R234, R238 ;  /* 0x000000ee00ea7202 */ /* 0x000fe40000000f00 */
.L_x_23605:
[----:B------:R-:W-:Y:S05]  /*10d00*/  BSYNC B2 ;  /* 0x0000000000027941 */ /* 0x000fea0003800000 */
.L_x_23603:
        /* <DEDUP_REMOVED lines=16> */
.L_x_23609:
[----:B------:R-:W-:Y:S05]  /*10e10*/  BSYNC B3 ;  /* 0x0000000000037941 */ /* 0x000fea0003800000 */
.L_x_23608:
        /* <DEDUP_REMOVED lines=44> */
.L_x_23607:
[----:B------:R-:W-:Y:S05]  /*110e0*/  BSYNC B2 ;  /* 0x0000000000027941 */ /* 0x000fea0003800000 */
.L_x_23606:
        /* <DEDUP_REMOVED lines=12> */
.L_x_23610:
        /* <DEDUP_REMOVED lines=12> */
.L_x_23613:
[----:B------:R-:W-:Y:S02]  /*11270*/  IMAD.MOV.U32 R234, RZ, RZ, R238 ;  /* 0x000000ffffea7224 */ /* 0x000fe400078e00ee */
.L_x_23614:
[----:B------:R-:W-:Y:S05]  /*11280*/  BSYNC B2 ;  /* 0x0000000000027941 */ /* 0x000fea0003800000 */
.L_x_23612:
        /* <DEDUP_REMOVED lines=16> */
.L_x_23618:
[----:B------:R-:W-:Y:S05]  /*11390*/  BSYNC B3 ;  /* 0x0000000000037941 */ /* 0x000fea0003800000 */
.L_x_23617:
        /* <DEDUP_REMOVED lines=44> */
.L_x_23616:
[----:B------:R-:W-:Y:S05]  /*11660*/  BSYNC B2 ;  /* 0x0000000000027941 */ /* 0x000fea0003800000 */
.L_x_23615:
        /* <DEDUP_REMOVED lines=9> */
.L_x_23611:
        /* <DEDUP_REMOVED lines=12> */
.L_x_23620:
[----:B------:R-:W-:Y:S02]  /*117c0*/  IMAD.MOV.U32 R234, RZ, RZ, R238 ;  /* 0x000000ffffea7224 */ /* 0x000fe400078e00ee */
.L_x_23621:
[----:B------:R-:W-:Y:S05]  /*117d0*/  BSYNC B2 ;  /* 0x0000000000027941 */ /* 0x000fea0003800000 */
.L_x_23619:
        /* <DEDUP_REMOVED lines=16> */
.L_x_23625:
[----:B------:R-:W-:Y:S05]  /*118e0*/  BSYNC B3 ;  /* 0x0000000000037941 */ /* 0x000fea0003800000 */
.L_x_23624:
        /* <DEDUP_REMOVED lines=44> */
.L_x_23623:
[----:B------:R-:W-:Y:S05]  /*11bb0*/  BSYNC B2 ;  /* 0x0000000000027941 */ /* 0x000fea0003800000 */
.L_x_23622:
        /* <DEDUP_REMOVED lines=12> */
.L_x_23626:
        /* <DEDUP_REMOVED lines=12> */
.L_x_23629:
[----:B------:R-:W-:Y:S02]  /*11d40*/  IMAD.MOV.U32 R243, RZ, RZ, R238 ;  /* 0x000000fffff37224 */ /* 0x000fe400078e00ee */
.L_x_23630:
[----:B------:R-:W-:Y:S05]  /*11d50*/  BSYNC B2 ;  /* 0x0000000000027941 */ /* 0x000fea0003800000 */
.L_x_23628:
        /* <DEDUP_REMOVED lines=16> */
.L_x_23634:
[----:B------:R-:W-:Y:S05]  /*11e60*/  BSYNC B3 ;  /* 0x0000000000037941 */ /* 0x000fea0003800000 */
.L_x_23633:
        /* <DEDUP_REMOVED lines=44> */
.L_x_23632:
[----:B------:R-:W-:Y:S05]  /*12130*/  BSYNC B2 ;  /* 0x0000000000027941 */ /* 0x000fea0003800000 */
.L_x_23631:
        /* <DEDUP_REMOVED lines=9> */
.L_x_23627:
        /* <DEDUP_REMOVED lines=51> */
.L_x_23635:
[----:B------:R-:W-:Y:S02]  /*12500*/  IADD3 R225, R225, 0x20, RZ ;  /* 0x00000020e1e17810 */ /* 0x000fe40007ffe0ff */
.L_x_23506:
[----:B------:R-:W-:Y:S05]  /*12510*/  BSYNC B1 ;  /* 0x0000000000017941 */ /* 0x000fea0003800000 */
.L_x_23505:
        /* <DEDUP_REMOVED lines=31> */
.L_x_23639:
[----:B-1----:R-:W-:Y:S02]  /*12710*/  IMAD.MOV.U32 R230, RZ, RZ, R238 ;  /* 0x000000ffffe67224 */ /* 0x002fe400078e00ee */
.L_x_23640:
[----:B------:R-:W-:Y:S05]  /*12720*/  BSYNC B2 ;  /* 0x0000000000027941 */ /* 0x000fea0003800000 */
.L_x_23638:
        /* <DEDUP_REMOVED lines=16> */
.L_x_23644:
[----:B------:R-:W-:Y:S05]  /*12830*/  BSYNC B3 ;  /* 0x0000000000037941 */ /* 0x000fea0003800000 */
.L_x_23643:
        /* <DEDUP_REMOVED lines=44> */
.L_x_23642:
[----:B------:R-:W-:Y:S05]  /*12b00*/  BSYNC B2 ;  /* 0x0000000000027941 */ /* 0x000fea0003800000 */
.L_x_23641:
        /* <DEDUP_REMOVED lines=17> */
.L_x_23645:
        /* <DEDUP_REMOVED lines=12> */
.L_x_23648:
[----:B------:R-:W-:Y:S02]  /*12ce0*/  IMAD.MOV.U32 R209, RZ, RZ, R238 ;  /* 0x000000ffffd17224 */ /* 0x000fe400078e00ee */
.L_x_23649:
[----:B------:R-:W-:Y:S05]  /*12cf0*/  BSYNC B2 ;  /* 0x0000000000027941 */ /* 0x000fea0003800000 */
.L_x_23647:
        /* <DEDUP_REMOVED lines=16> */
.L_x_23653:
[----:B------:R-:W-:Y:S05]  /*12e00*/  BSYNC B3 ;  /* 0x0000000000037941 */ /* 0x000fea0003800000 */
.L_x_23652:
        /* <DEDUP_REMOVED lines=44> */
.L_x_23651:
[----:B------:R-:W-:Y:S05]  /*130d0*/  BSYNC B2 ;  /* 0x0000000000027941 */ /* 0x000fea0003800000 */
.L_x_23650:
        /* <DEDUP_REMOVED lines=9> */
.L_x_23646:
        /* <DEDUP_REMOVED lines=12> */
.L_x_23655:
[----:B------:R-:W-:Y:S02]  /*13230*/  IMAD.MOV.U32 R230, RZ, RZ, R238 ;  /* 0x000000ffffe67224 */ /* 0x000fe400078e00ee */
.L_x_23656:
[----:B------:R-:W-:Y:S05]  /*13240*/  BSYNC B2 ;  /* 0x0000000000027941 */ /* 0x000fea0003800000 */
.L_x_23654:
        /* <DEDUP_REMOVED lines=16> */
.L_x_23660:
[----:B------:R-:W-:Y:S05]  /*13350*/  BSYNC B3 ;  /* 0x0000000000037941 */ /* 0x000fea0003800000 */
.L_x_23659:
        /* <DEDUP_REMOVED lines=44> */
.L_x_23658:
[----:B------:R-:W-:Y:S05]  /*13620*/  BSYNC B2 ;  /* 0x0000000000027941 */ /* 0x000fea0003800000 */
.L_x_23657:
        /* <DEDUP_REMOVED lines=14> */
.L_x_23661:
        /* <DEDUP_REMOVED lines=12> */
.L_x_23664:
[----:B------:R-:W-:Y:S02]  /*137d0*/  IMAD.MOV.U32 R212, RZ, RZ, R238 ;  /* 0x000000ffffd47224 */ /* 0x000fe400078e00ee */
.L_x_23665:
[----:B------:R-:W-:Y:S05]  /*137e0*/  BSYNC B2 ;  /* 0x0000000000027941 */ /* 0x000fea0003800000 */
.L_x_23663:
        /* <DEDUP_REMOVED lines=16> */
.L_x_23669:
[----:B------:R-:W-:Y:S05]  /*138f0*/  BSYNC B3 ;  /* 0x0000000000037941 */ /* 0x000fea0003800000 */
.L_x_23668:
        /* <DEDUP_REMOVED lines=44> */
.L_x_23667:
[----:B------:R-:W-:Y:S05]  /*13bc0*/  BSYNC B2 ;  /* 0x0000000000027941 */ /* 0x000fea0003800000 */
.L_x_23666:
        /* <DEDUP_REMOVED lines=9> */
.L_x_23662:
        /* <DEDUP_REMOVED lines=12> */
.L_x_23671:
[----:B------:R-:W-:Y:S02]  /*13d20*/  IMAD.MOV.U32 R212, RZ, RZ, R238 ;  /* 0x000000ffffd47224 */ /* 0x000fe400078e00ee */
.L_x_23672:
[----:B------:R-:W-:Y:S05]  /*13d30*/  BSYNC B2 ;  /* 0x0000000000027941 */ /* 0x000fea0003800000 */
.L_x_23670:
        /* <DEDUP_REMOVED lines=16> */
.L_x_23676:
[----:B------:R-:W-:Y:S05]  /*13e40*/  BSYNC B3 ;  /* 0x0000000000037941 */ /* 0x000fea0003800000 */
.L_x_23675:
        /* <DEDUP_REMOVED lines=44> */
.L_x_23674:
[----:B------:R-:W-:Y:S05]  /*14110*/  BSYNC B2 ;  /* 0x0000000000027941 */ /* 0x000fea0003800000 */
.L_x_23673:
        /* <DEDUP_REMOVED lines=14> */
.L_x_23677:
        /* <DEDUP_REMOVED lines=12> */
.L_x_23680:
[----:B------:R-:W-:Y:S02]  /*142c0*/  MOV R211, R238 ;  /* 0x000000ee00d37202 */ /* 0x000fe40000000f00 */
.L_x_23681:
[----:B------:R-:W-:Y:S05]  /*142d0*/  BSYNC B2 ;  /* 0x0000000000027941 */ /* 0x000fea0003800000 */
.L_x_23679:
        /* <DEDUP_REMOVED lines=16> */
.L_x_23685:
[----:B------:R-:W-:Y:S05]  /*143e0*/  BSYNC B3 ;  /* 0x0000000000037941 */ /* 0x000fea0003800000 */
.L_x_23684:
        /* <DEDUP_REMOVED lines=44> */
.L_x_23683:
[----:B------:R-:W-:Y:S05]  /*146b0*/  BSYNC B2 ;  /* 0x0000000000027941 */ /* 0x000fea0003800000 */
.L_x_23682:
        /* <DEDUP_REMOVED lines=9> */
.L_x_23678:
        /* <DEDUP_REMOVED lines=12> */
.L_x_23687:
[----:B------:R-:W-:Y:S02]  /*14810*/  IMAD.MOV.U32 R212, RZ, RZ, R238 ;  /* 0x000000ffffd47224 */ /* 0x000fe400078e00ee */
.L_x_23688:
[----:B------:R-:W-:Y:S05]  /*14820*/  BSYNC B2 ;  /* 0x0000000000027941 */ /* 0x000fea0003800000 */
.L_x_23686:
        /* <DEDUP_REMOVED lines=16> */
.L_x_23692:
[----:B------:R-:W-:Y:S05]  /*14930*/  BSYNC B3 ;  /* 0x0000000000037941 */ /* 0x000fea0003800000 */
.L_x_23691:
        /* <DEDUP_REMOVED lines=44> */
.L_x_23690:
[----:B------:R-:W-:Y:S05]  /*14c00*/  BSYNC B2 ;  /* 0x0000000000027941 */ /* 0x000fea0003800000 */
.L_x_23689:
        /* <DEDUP_REMOVED lines=14> */
.L_x_23693:
        /* <DEDUP_REMOVED lines=12> */
.L_x_23696:
[----:B------:R-:W-:Y:S02]  /*14db0*/  IMAD.MOV.U32 R230, RZ, RZ, R238 ;  /* 0x000000ffffe67224 */ /* 0x000fe400078e00ee */
.L_x_23697:
[----:B------:R-:W-:Y:S05]  /*14dc0*/  BSYNC B2 ;  /* 0x0000000000027941 */ /* 0x000fea0003800000 */
.L_x_23695:
        /* <DEDUP_REMOVED lines=16> */
.L_x_23701:
[----:B------:R-:W-:Y:S05]  /*14ed0*/  BSYNC B3 ;  /* 0x0000000000037941 */ /* 0x000fea0003800000 */
.L_x_23700:
        /* <DEDUP_REMOVED lines=44> */
.L_x_23699:
[----:B------:R-:W-:Y:S05]  /*151a0*/  BSYNC B2 ;  /* 0x0000000000027941 */ /* 0x000fea0003800000 */
.L_x_23698:
        /* <DEDUP_REMOVED lines=9> */
.L_x_23694:
        /* <DEDUP_REMOVED lines=12> */
.L_x_23703:
[----:B------:R-:W-:Y:S02]  /*15300*/  MOV R230, R238 ;  /* 0x000000ee00e67202 */ /* 0x000fe40000000f00 */
.L_x_23704:
[----:B------:R-:W-:Y:S05]  /*15310*/  BSYNC B2 ;  /* 0x0000000000027941 */ /* 0x000fea0003800000 */
.L_x_23702:
        /* <DEDUP_REMOVED lines=16> */
.L_x_23708:
[----:B------:R-:W-:Y:S05]  /*15420*/  BSYNC B3 ;  /* 0x0000000000037941 */ /* 0x000fea0003800000 */
.L_x_23707:
        /* <DEDUP_REMOVED lines=44> */
.L_x_23706:
[----:B------:R-:W-:Y:S05]  /*156f0*/  BSYNC B2 ;  /* 0x0000000000027941 */ /* 0x000fea0003800000 */
.L_x_23705:
        /* <DEDUP_REMOVED lines=12> */
.L_x_23709:
        /* <DEDUP_REMOVED lines=12> */
.L_x_23712:
[----:B------:R-:W-:Y:S02]  /*15880*/  IMAD.MOV.U32 R213, RZ, RZ, R238 ;  /* 0x000000ffffd57224 */ /* 0x000fe400078e00ee */
.L_x_23713:
[----:B------:R-:W-:Y:S05]  /*15890*/  BSYNC B2 ;  /* 0x0000000000027941 */ /* 0x000fea0003800000 */
.L_x_23711:
        /* <DEDUP_REMOVED lines=16> */
.L_x_23717:
[----:B------:R-:W-:Y:S05]  /*159a0*/  BSYNC B3 ;  /* 0x0000000000037941 */ /* 0x000fea0003800000 */
.L_x_23716:
        /* <DEDUP_REMOVED lines=44> */
.L_x_23715:
[----:B------:R-:W-:Y:S05]  /*15c70*/  BSYNC B2 ;  /* 0x0000000000027941 */ /* 0x000fea0003800000 */
.L_x_23714:
        /* <DEDUP_REMOVED lines=9> */
.L_x_23710:
        /* <DEDUP_REMOVED lines=12> */
.L_x_23719:
[----:B------:R-:W-:Y:S02]  /*15dd0*/  IMAD.MOV.U32 R234, RZ, RZ, R238 ;  /* 0x000000ffffea7224 */ /* 0x000fe400078e00ee */
.L_x_23720:
[----:B------:R-:W-:Y:S05]  /*15de0*/  BSYNC B2 ;  /* 0x0000000000027941 */ /* 0x000fea0003800000 */
.L_x_23718:
        /* <DEDUP_REMOVED lines=16> */
.L_x_23724:
[----:B------:R-:W-:Y:S05]  /*15ef0*/  BSYNC B3 ;  /* 0x0000000000037941 */ /* 0x000fea0003800000 */
.L_x_23723:
        /* <DEDUP_REMOVED lines=44> */
.L_x_23722:
[----:B------:R-:W-:Y:S05]  /*161c0*/  BSYNC B2 ;  /* 0x0000000000027941 */ /* 0x000fea0003800000 */
.L_x_23721:
        /* <DEDUP_REMOVED lines=12> */
.L_x_23725:
        /* <DEDUP_REMOVED lines=12> */
.L_x_23728:
[----:B------:R-:W-:Y:S02]  /*16350*/  IMAD.MOV.U32 R214, RZ, RZ, R238 ;  /* 0x000000ffffd67224 */ /* 0x000fe400078e00ee */
.L_x_23729:
[----:B------:R-:W-:Y:S05]  /*16360*/  BSYNC B2 ;  /* 0x0000000000027941 */ /* 0x000fea0003800000 */
.L_x_23727:
        /* <DEDUP_REMOVED lines=16> */
.L_x_23733:
[----:B------:R-:W-:Y:S05]  /*16470*/  BSYNC B3 ;  /* 0x0000000000037941 */ /* 0x000fea0003800000 */
.L_x_23732:
        /* <DEDUP_REMOVED lines=44> */
.L_x_23731:
[----:B------:R-:W-:Y:S05]  /*16740*/  BSYNC B2 ;  /* 0x0000000000027941 */ /* 0x000fea0003800000 */
.L_x_23730:
        /* <DEDUP_REMOVED lines=9> */
.L_x_23726:
        /* <DEDUP_REMOVED lines=12> */
.L_x_23735:
[----:B------:R-:W-:Y:S02]  /*168a0*/  IMAD.MOV.U32 R234, RZ, RZ, R238 ;  /* 0x000000ffffea7224 */ /* 0x000fe400078e00ee */
.L_x_23736:
[----:B------:R-:W-:Y:S05]  /*168b0*/  BSYNC B2 ;  /* 0x0000000000027941 */ /* 0x000fea0003800000 */
.L_x_23734:
        /* <DEDUP_REMOVED lines=16> */
.L_x_23740:
[----:B------:R-:W-:Y:S05]  /*169c0*/  BSYNC B3 ;  /* 0x0000000000037941 */ /* 0x000fea0003800000 */
.L_x_23739:
        /* <DEDUP_REMOVED lines=44> */
.L_x_23738:
[----:B------:R-:W-:Y:S05]  /*16c90*/  BSYNC B2 ;  /* 0x0000000000027941 */ /* 0x000fea0003800000 */
.L_x_23737:
        /* <DEDUP_REMOVED lines=12> */
.L_x_23741:
        /* <DEDUP_REMOVED lines=12> */
.L_x_23744:
[----:B------:R-:W-:Y:S02]  /*16e20*/  MOV R234, R238 ;  /* 0x000000ee00ea7202 */ /* 0x000fe40000000f00 */
.L_x_23745:
[----:B------:R-:W-:Y:S05]  /*16e30*/  BSYNC B2 ;  /* 0x0000000000027941 */ /* 0x000fea0003800000 */
.L_x_23743:
        /* <DEDUP_REMOVED lines=16> */
.L_x_23749:
[----:B------:R-:W-:Y:S05]  /*16f40*/  BSYNC B3 ;  /* 0x0000000000037941 */ /* 0x000fea0003800000 */
.L_x_23748:
        /* <DEDUP_REMOVED lines=44> */
.L_x_23747:
[----:B------:R-:W-:Y:S05]  /*17210*/  BSYNC B2 ;  /* 0x0000000000027941 */ /* 0x000fea0003800000 */
.L_x_23746:
        /* <DEDUP_REMOVED lines=9> */
.L_x_23742:
        /* <DEDUP_REMOVED lines=12> */
.L_x_23751:
[----:B------:R-:W-:Y:S02]  /*17370*/  IMAD.MOV.U32 R234, RZ, RZ, R238 ;  /* 0x000000ffffea7224 */ /* 0x000fe400078e00ee */
.L_x_23752:
[----:B------:R-:W-:Y:S05]  /*17380*/  BSYNC B2 ;  /* 0x0000000000027941 */ /* 0x000fea0003800000 */
.L_x_23750:
        /* <DEDUP_REMOVED lines=16> */
.L_x_23756:
[----:B------:R-:W-:Y:S05]  /*17490*/  BSYNC B3 ;  /* 0x0000000000037941 */ /* 0x000fea0003800000 */
.L_x_23755:
        /* <DEDUP_REMOVED lines=44> */
.L_x_23754:
[----:B------:R-:W-:Y:S05]  /*17760*/  BSYNC B2 ;  /* 0x0000000000027941 */ /* 0x000fea0003800000 */
.L_x_23753:
        /* <DEDUP_REMOVED lines=12> */
.L_x_23757:
        /* <DEDUP_REMOVED lines=12> */
.L_x_23760:
[----:B------:R-:W-:Y:S02]  /*178f0*/  IMAD.MOV.U32 R243, RZ, RZ, R238 ;  /* 0x000000fffff37224 */ /* 0x000fe400078e00ee */
.L_x_23761:
[----:B------:R-:W-:Y:S05]  /*17900*/  BSYNC B2 ;  /* 0x0000000000027941 */ /* 0x000fea0003800000 */
.L_x_23759:
        /* <DEDUP_REMOVED lines=16> */
.L_x_23765:
[----:B------:R-:W-:Y:S05]  /*17a10*/  BSYNC B3 ;  /* 0x0000000000037941 */ /* 0x000fea0003800000 */
.L_x_23764:
        /* <DEDUP_REMOVED lines=44> */
.L_x_23763:
[----:B------:R-:W-:Y:S05]  /*17ce0*/  BSYNC B2 ;  /* 0x0000000000027941 */ /* 0x000fea0003800000 */
.L_x_23762:
        /* <DEDUP_REMOVED lines=9> */
.L_x_23758:
        /* <DEDUP_REMOVED lines=51> */
.L_x_23766:
[----:B------:R-:W-:Y:S02]  /*180b0*/  IADD3 R225, R225, 0x20, RZ ;  /* 0x00000020e1e17810 */ /* 0x000fe40007ffe0ff */
.L_x_23637:
[----:B------:R-:W-:Y:S05]  /*180c0*/  BSYNC B1 ;  /* 0x0000000000017941 */ /* 0x000fea0003800000 */
.L_x_23636:
        /* <DEDUP_REMOVED lines=31> */
.L_x_23770:
[----:B-1----:R-:W-:Y:S02]  /*182c0*/  IMAD.MOV.U32 R230, RZ, RZ, R238 ;  /* 0x000000ffffe67224 */ /* 0x002fe400078e00ee */
.L_x_23771:
[----:B------:R-:W-:Y:S05]  /*182d0*/  BSYNC B2 ;  /* 0x0000000000027941 */ /* 0x000fea0003800000 */
.L_x_23769:
        /* <DEDUP_REMOVED lines=16> */
.L_x_23775:
[----:B------:R-:W-:Y:S05]  /*183e0*/  BSYNC B3 ;  /* 0x0000000000037941 */ /* 0x000fea0003800000 */
.L_x_23774:
        /* <DEDUP_REMOVED lines=44> */
.L_x_23773:
[----:B------:R-:W-:Y:S05]  /*186b0*/  BSYNC B2 ;  /* 0x0000000000027941 */ /* 0x000fea0003800000 */
.L_x_23772:
        /* <DEDUP_REMOVED lines=17> */
.L_x_23776:
        /* <DEDUP_REMOVED lines=12> */
.L_x_23779:
[----:B------:R-:W-:Y:S02]  /*18890*/  MOV R217, R238 ;  /* 0x000000ee00d97202 */ /* 0x000fe40000000f00 */
.L_x_23780:
[----:B------:R-:W-:Y:S05]  /*188a0*/  BSYNC B2 ;  /* 0x0000000000027941 */ /* 0x000fea0003800000 */
.L_x_23778:
        /* <DEDUP_REMOVED lines=16> */
.L_x_23784:
[----:B------:R-:W-:Y:S05]  /*189b0*/  BSYNC B3 ;  /* 0x0000000000037941 */ /* 0x000fea0003800000 */
.L_x_23783:
        /* <DEDUP_REMOVED lines=44> */
.L_x_23782:
[----:B------:R-:W-:Y:S05]  /*18c80*/  BSYNC B2 ;  /* 0x0000000000027941 */ /* 0x000fea0003800000 */
.L_x_23781:
        /* <DEDUP_REMOVED lines=9> */
.L_x_23777:
        /* <DEDUP_REMOVED lines=12> */
.L_x_23786:
[----:B------:R-:W-:Y:S02]  /*18de0*/  IMAD.MOV.U32 R230, RZ, RZ, R238 ;  /* 0x000000ffffe67224 */ /* 0x000fe400078e00ee */
.L_x_23787:
[----:B------:R-:W-:Y:S05]  /*18df0*/  BSYNC B2 ;  /* 0x0000000000027941 */ /* 0x000fea0003800000 */
.L_x_23785:
        /* <DEDUP_REMOVED lines=16> */
.L_x_23791:
[----:B------:R-:W-:Y:S05]  /*18f00*/  BSYNC B3 ;  /* 0x0000000000037941 */ /* 0x000fea0003800000 */
.L_x_23790:
        /* <DEDUP_REMOVED lines=44> */
.L_x_23789:
[----:B------:R-:W-:Y:S05]  /*191d0*/  BSYNC B2 ;  /* 0x0000000000027941 */ /* 0x000fea0003800000 */
.L_x_23788:
        /* <DEDUP_REMOVED lines=14> */
.L_x_23792:
        /* <DEDUP_REMOVED lines=12> */
.L_x_23795:
[----:B------:R-:W-:Y:S02]  /*19380*/  IMAD.MOV.U32 R220, RZ, RZ, R238 ;  /* 0x000000ffffdc7224 */ /* 0x000fe400078e00ee */
.L_x_23796:
[----:B------:R-:W-:Y:S05]  /*19390*/  BSYNC B2 ;  /* 0x0000000000027941 */ /* 0x000fea0003800000 */
.L_x_23794:
        /* <DEDUP_REMOVED lines=16> */
.L_x_23800:
[----:B------:R-:W-:Y:S05]  /*194a0*/  BSYNC B3 ;  /* 0x0000000000037941 */ /* 0x000fea0003800000 */
.L_x_23799:
        /* <DEDUP_REMOVED lines=44> */
.L_x_23798:
[----:B------:R-:W-:Y:S05]  /*19770*/  BSYNC B2 ;  /* 0x0000000000027941 */ /* 0x000fea0003800000 */
.L_x_23797:
        /* <DEDUP_REMOVED lines=9> */
.L_x_23793:
        /* <DEDUP_REMOVED lines=12> */
.L_x_23802:
[----:B------:R-:W-:Y:S02]  /*198d0*/  MOV R220, R238 ;  /* 0x000000ee00dc7202 */ /* 0x000fe40000000f00 */
.L_x_23803:
[----:B------:R-:W-:Y:S05]  /*198e0*/  BSYNC B2 ;  /* 0x0000000000027941 */ /* 0x000fea0003800000 */
.L_x_23801:
        /* <DEDUP_REMOVED lines=16> */
.L_x_23807:
[----:B------:R-:W-:Y:S05]  /*199f0*/  BSYNC B3 ;  /* 0x0000000000037941 */ /* 0x000fea0003800000 */
.L_x_23806:
        /* <DEDUP_REMOVED lines=44> */
.L_x_23805:
[----:B------:R-:W-:Y:S05]  /*19cc0*/  BSYNC B2 ;  /* 0x0000000000027941 */ /* 0x000fea0003800000 */
.L_x_23804:
        /* <DEDUP_REMOVED lines=14> */
.L_x_23808:
        /* <DEDUP_REMOVED lines=12> */
.L_x_23811:
[----:B------:R-:W-:Y:S02]  /*19e70*/  IMAD.MOV.U32 R219, RZ, RZ, R238 ;  /* 0x000000ffffdb7224 */ /* 0x000fe400078e00ee */
.L_x_23812:
[----:B------:R-:W-:Y:S05]  /*19e80*/  BSYNC B2 ;  /* 0x0000000000027941 */ /* 0x000fea0003800000 */
.L_x_23810:
        /* <DEDUP_REMOVED lines=16> */
.L_x_23816:
[----:B------:R-:W-:Y:S05]  /*19f90*/  BSYNC B3 ;  /* 0x0000000000037941 */ /* 0x000fea0003800000 */
.L_x_23815:
        /* <DEDUP_REMOVED lines=44> */
.L_x_23814:
[----:B------:R-:W-:Y:S05]  /*1a260*/  BSYNC B2 ;  /* 0x0000000000027941 */ /* 0x000fea0003800000 */
.L_x_23813:
        /* <DEDUP_REMOVED lines=9> */
.L_x_23809:
        /* <DEDUP_REMOVED lines=12> */
.L_x_23818:
[----:B------:R-:W-:Y:S02]  /*1a3c0*/  IMAD.MOV.U32 R220, RZ, RZ, R238 ;  /* 0x000000ffffdc7224 */ /* 0x000fe400078e00ee */
.L_x_23819:
[----:B------:R-:W-:Y:S05]  /*1a3d0*/  BSYNC B2 ;  /* 0x0000000000027941 */ /* 0x000fea0003800000 */
.L_x_23817:
        /* <DEDUP_REMOVED lines=16> */
.L_x_23823:
[----:B------:R-:W-:Y:S05]  /*1a4e0*/  BSYNC B3 ;  /* 0x0000000000037941 */ /* 0x000fea0003800000 */
.L_x_23822:
        /* <DEDUP_REMOVED lines=44> */
.L_x_23821:
[----:B------:R-:W-:Y:S05]  /*1a7b0*/  BSYNC B2 ;  /* 0x0000000000027941 */ /* 0x000fea0003800000 */
.L_x_23820:
        /* <DEDUP_REMOVED lines=14> */
.L_x_23824:
        /* <DEDUP_REMOVED lines=12> */
.L_x_23827:
[----:B------:R-:W-:Y:S02]  /*1a960*/  IMAD.MOV.U32 R230, RZ, RZ, R238 ;  /* 0x000000ffffe67224 */ /* 0x000fe400078e00ee */
.L_x_23828:
[----:B------:R-:W-:Y:S05]  /*1a970*/  BSYNC B2 ;  /* 0x0000000000027941 */ /* 0x000fea0003800000 */
.L_x_23826:
        /* <DEDUP_REMOVED lines=16> */
.L_x_23832:
[----:B------:R-:W-:Y:S05]  /*1aa80*/  BSYNC B3 ;  /* 0x0000000000037941 */ /* 0x000fea0003800000 */
.L_x_23831:
        /* <DEDUP_REMOVED lines=44> */
.L_x_23830:
[----:B------:R-:W-:Y:S05]  /*1ad50*/  BSYNC B2 ;  /* 0x0000000000027941 */ /* 0x000fea0003800000 */
.L_x_23829:
        /* <DEDUP_REMOVED lines=9> */
.L_x_23825:
        /* <DEDUP_REMOVED lines=12> */
.L_x_23834:
[----:B------:R-:W-:Y:S02]  /*1aeb0*/  IMAD.MOV.U32 R230, RZ, RZ, R238 ;  /* 0x000000ffffe67224 */ /* 0x000fe400078e00ee */
.L_x_23835:
[----:B------:R-:W-:Y:S05]  /*1aec0*/  BSYNC B2 ;  /* 0x0000000000027941 */ /* 0x000fea0003800000 */
.L_x_23833:
        /* <DEDUP_REMOVED lines=16> */
.L_x_23839:
[----:B------:R-:W-:Y:S05]  /*1afd0*/  BSYNC B3 ;  /* 0x0000000000037941 */ /* 0x000fea0003800000 */
.L_x_23838:
        /* <DEDUP_REMOVED lines=44> */
.L_x_23837:
[----:B------:R-:W-:Y:S05]  /*1b2a0*/  BSYNC B2 ;  /* 0x0000000000027941 */ /* 0x000fea0003800000 */
.L_x_23836:
        /* <DEDUP_REMOVED lines=12> */
.L_x_23840:
        /* <DEDUP_REMOVED lines=12> */
.L_x_23843:
[----:B------:R-:W-:Y:S02]  /*1b430*/  MOV R221, R238 ;  /* 0x000000ee00dd7202 */ /* 0x000fe40000000f00 */
.L_x_23844:
[----:B------:R-:W-:Y:S05]  /*1b440*/  BSYNC B2 ;  /* 0x0000000000027941 */ /* 0x000fea0003800000 */
.L_x_23842:
        /* <DEDUP_REMOVED lines=16> */
.L_x_23848:
[----:B------:R-:W-:Y:S05]  /*1b550*/  BSYNC B3 ;  /* 0x0000000000037941 */ /* 0x000fea0003800000 */
.L_x_23847:
        /* <DEDUP_REMOVED lines=44> */
.L_x_23846:
[----:B------:R-:W-:Y:S05]  /*1b820*/  BSYNC B2 ;  /* 0x0000000000027941 */ /* 0x000fea0003800000 */
.L_x_23845:
        /* <DEDUP_REMOVED lines=9> */
.L_x_23841:
        /* <DEDUP_REMOVED lines=12> */
.L_x_23850:
[----:B------:R-:W-:Y:S02]  /*1b980*/  IMAD.MOV.U32 R234, RZ, RZ, R238 ;  /* 0x000000ffffea7224 */ /* 0x000fe400078e00ee */
.L_x_23851:
[----:B------:R-:W-:Y:S05]  /*1b990*/  BSYNC B2 ;  /* 0x0000000000027941 */ /* 0x000fea0003800000 */
.L_x_23849:
        /* <DEDUP_REMOVED lines=16> */
.L_x_23855:
[----:B------:R-:W-:Y:S05]  /*1baa0*/  BSYNC B3 ;  /* 0x0000000000037941 */ /* 0x000fea0003800000 */
.L_x_23854:
        /* <DEDUP_REMOVED lines=44> */
.L_x_23853:
[----:B------:R-:W-:Y:S05]  /*1bd70*/  BSYNC B2 ;  /* 0x0000000000027941 */ /* 0x000fea0003800000 */
.L_x_23852:
        /* <DEDUP_REMOVED lines=12> */
.L_x_23856:
        /* <DEDUP_REMOVED lines=12> */
.L_x_23859:
[----:B------:R-:W-:Y:S02]  /*1bf00*/  IMAD.MOV.U32 R222, RZ, RZ, R238 ;  /* 0x000000ffffde7224 */ /* 0x000fe400078e00ee */
.L_x_23860:
[----:B------:R-:W-:Y:S05]  /*1bf10*/  BSYNC B2 ;  /* 0x0000000000027941 */ /* 0x000fea0003800000 */
.L_x_23858:
        /* <DEDUP_REMOVED lines=16> */
.L_x_23864:
[----:B------:R-:W-:Y:S05]  /*1c020*/  BSYNC B3 ;  /* 0x0000000000037941 */ /* 0x000fea0003800000 */
.L_x_23863:
        /* <DEDUP_REMOVED lines=44> */
.L_x_23862:
[----:B------:R-:W-:Y:S05]  /*1c2f0*/  BSYNC B2 ;  /* 0x0000000000027941 */ /* 0x000fea0003800000 */
.L_x_23861:
        /* <DEDUP_REMOVED lines=9> */
.L_x_23857:
        /* <DEDUP_REMOVED lines=12> */
.L_x_23866:
[----:B------:R-:W-:Y:S02]  /*1c450*/  MOV R234, R238 ;  /* 0x000000ee00ea7202 */ /* 0x000fe40000000f00 */
.L_x_23867:
[----:B------:R-:W-:Y:S05]  /*1c460*/  BSYNC B2 ;  /* 0x0000000000027941 */ /* 0x000fea0003800000 */
.L_x_23865:
        /* <DEDUP_REMOVED lines=16> */
.L_x_23871:
[----:B------:R-:W-:Y:S05]  /*1c570*/  BSYNC B3 ;  /* 0x0000000000037941 */ /* 0x000fea0003800000 */
.L_x_23870:
        /* <DEDUP_REMOVED lines=44> */
.L_x_23869:
[----:B------:R-:W-:Y:S05]  /*1c840*/  BSYNC B2 ;  /* 0x0000000000027941 */ /* 0x000fea0003800000 */
.L_x_23868:
        /* <DEDUP_REMOVED lines=12> */
.L_x_23872:
        /* <DEDUP_REMOVED lines=12> */
.L_x_23875:
[----:B------:R-:W-:Y:S02]  /*1c9d0*/  IMAD.MOV.U32 R234, RZ, RZ, R238 ;  /* 0x000000ffffea7224 */ /* 0x000fe400078e00ee */
.L_x_23876:
[----:B------:R-:W-:Y:S05]  /*1c9e0*/  BSYNC B2 ;  /* 0x0000000000027941 */ /* 0x000fea0003800000 */
.L_x_23874:
        /* <DEDUP_REMOVED lines=16> */
.L_x_23880:
[----:B------:R-:W-:Y:S05]  /*1caf0*/  BSYNC B3 ;  /* 0x0000000000037941 */ /* 0x000fea0003800000 */
.L_x_23879:
        /* <DEDUP_REMOVED lines=44> */
.L_x_23878:
[----:B------:R-:W-:Y:S05]  /*1cdc0*/  BSYNC B2 ;  /* 0x0000000000027941 */ /* 0x000fea0003800000 */
.L_x_23877:
        /* <DEDUP_REMOVED lines=9> */
.L_x_23873:
        /* <DEDUP_REMOVED lines=12> */
.L_x_23882:
[----:B------:R-:W-:Y:S02]  /*1cf20*/  IMAD.MOV.U32 R234, RZ, RZ, R238 ;  /* 0x000000ffffea7224 */ /* 0x000fe400078e00ee */
.L_x_23883:
[----:B------:R-:W-:Y:S05]  /*1cf30*/  BSYNC B2 ;  /* 0x0000000000027941 */ /* 0x000fea0003800000 */
.L_x_23881:
        /* <DEDUP_REMOVED lines=16> */
.L_x_23887:
[----:B------:R-:W-:Y:S05]  /*1d040*/  BSYNC B3 ;  /* 0x0000000000037941 */ /* 0x000fea0003800000 */
.L_x_23886:
        /* <DEDUP_REMOVED lines=44> */
.L_x_23885:
[----:B------:R-:W-:Y:S05]  /*1d310*/  BSYNC B2 ;  /* 0x0000000000027941 */ /* 0x000fea0003800000 */
.L_x_23884:
        /* <DEDUP_REMOVED lines=12> */
.L_x_23888:
        /* <DEDUP_REMOVED lines=12> */
.L_x_23891:
[----:B------:R-:W-:Y:S02]  /*1d4a0*/  IMAD.MOV.U32 R243, RZ, RZ, R238 ;  /* 0x000000fffff37224 */ /* 0x000fe400078e00ee */
.L_x_23892:
[----:B------:R-:W-:Y:S05]  /*1d4b0*/  BSYNC B2 ;  /* 0x0000000000027941 */ /* 0x000fea0003800000 */
.L_x_23890:
        /* <DEDUP_REMOVED lines=16> */
.L_x_23896:
[----:B------:R-:W-:Y:S05]  /*1d5c0*/  BSYNC B3 ;  /* 0x0000000000037941 */ /* 0x000fea0003800000 */
.L_x_23895:
        /* <DEDUP_REMOVED lines=44> */
.L_x_23894:
[----:B------:R-:W-:Y:S05]  /*1d890*/  BSYNC B2 ;  /* 0x0000000000027941 */ /* 0x000fea0003800000 */
.L_x_23893:
        /* <DEDUP_REMOVED lines=9> */
.L_x_23889:
        /* <DEDUP_REMOVED lines=51> */
.L_x_23768:
[----:B------:R-:W-:Y:S05]  /*1dc60*/  BSYNC B1 ;  /* 0x0000000000017941 */ /* 0x000fea0003800000 */
.L_x_23767:
        /* <DEDUP_REMOVED lines=49> */
.L_x_23911:
        /* <DEDUP_REMOVED lines=102> */
.L_x_23912:
        /* <DEDUP_REMOVED lines=64> */
.L_x_23900:
[----:B------:R-:W-:Y:S05]  /*1e9e0*/  BSYNC B1 ;  /* 0x0000000000017941 */ /* 0x000fea0003800000 */
.L_x_23899:
        /* <DEDUP_REMOVED lines=49> */
.L_x_23902:
[----:B------:R-:W-:Y:S05]  /*1ed00*/  BSYNC B1 ;  /* 0x0000000000017941 */ /* 0x000fea0003800000 */
.L_x_23901:
[----:B------:R-:W-:Y:S01]  /*1ed10*/  LOP3.LUT P0, RZ, R241, 0x100, RZ, 0xc0, !PT ;  /* 0x00000100f1ff7812 */ /* 0x000fe2000780c0ff */
[----:B------:R-:W-:-:S12]  /*1ed20*/  BSSY B1, `(.L_x_23903) ;  /* 0x0000030000017945 */ /* 0x000fd80003800000 */
[----:B------:R-:W-:Y:S05]  /*1ed30*/  @!P0 BRA `(.L_x_23904) ;  /* 0x000002e000008947 */ /* 0x000fea0003800000 */
[--C-:B01----:R-:W-:Y:S01]  /*1ed40*/  FADD.FTZ R224, R200, -R242.reuse ;  /* 0x800000f2c8e07221 */ /* 0x103fe20000010000 */
[----:B------:R-:W-:Y:S01]  /*1ed50*/  MOV R245, 0x10 ;  /* 0x0000001000f57802 */ /* 0x000fe20000000f00 */
        /* <DEDUP_REMOVED lines=29> */
[----:B------:R-:W-:-:S03]  /*1ef30*/  IMAD.WIDE.U32 R228, R10, R245, c[0x0][0x208] ;  /* 0x000082000ae47625 */ /* 0x000fc600078e00f5 */
[----:B------:R-:W-:Y:S01]  /*1ef40*/  F2FP.PACK_AB R231, R248, R231 ;  /* 0x000000e7f8e7723e */ /* 0x000fe200000000ff */
[----:B------:R-:W-:Y:S01]  /*1ef50*/  FFMA.FTZ R248, R105, R246, R89 ;  /* 0x000000f669f87223 */ /* 0x000fe20000010059 */
[----:B------:R0:W-:Y:S01]  /*1ef60*/  STG.E.128 [R228.64], R224 ;  /* 0x000000e0e4007986 */ /* 0x0001e2000c101d06 */
[----:B------:R-:W-:Y:S02]  /*1ef70*/  FFMA.FTZ R249, R100, R249, R84 ;  /* 0x000000f964f97223 */ /* 0x000fe40000010054 */
[----:B------:R-:W-:Y:S02]  /*1ef80*/  FFMA.FTZ R247, R102, R247, R86 ;  /* 0x000000f766f77223 */ /* 0x000fe40000010056 */
[----:B------:R-:W-:Y:S02]  /*1ef90*/  FFMA.FTZ R251, R104, R251, R88 ;  /* 0x000000fb68fb7223 */ /* 0x000fe40000010058 */
[----:B------:R-:W-:Y:S02]  /*1efa0*/  FFMA.FTZ R246, R103, R230, R87 ;  /* 0x000000e667f67223 */ /* 0x000fe40000010057 */
[----:B------:R-:W-:Y:S01]  /*1efb0*/  FFMA.FTZ R244, R101, R244, R85 ;  /* 0x000000f465f47223 */ /* 0x000fe20000010055 */
[----:B------:R-:W-:-:S02]  /*1efc0*/  F2FP.PACK_AB R230, R248, R251 ;  /* 0x000000fbf8e6723e */ /* 0x000fc400000000ff */
[----:B0-----:R-:W-:Y:S01]  /*1efd0*/  F2FP.PACK_AB R229, R246, R247 ;  /* 0x000000f7f6e5723e */ /* 0x001fe200000000ff */
[----:B------:R-:W-:Y:S01]  /*1efe0*/  IMAD.WIDE.U32 R224, R10, R245, c[0x0][0x210] ;  /* 0x000084000ae07625 */ /* 0x000fe200078e00f5 */
[----:B------:R-:W-:Y:S02]  /*1eff0*/  F2FP.PACK_AB R228, R244, R249 ;  /* 0x000000f9f4e4723e */ /* 0x000fe400000000ff */
[----:B------:R-:W-:-:S03]  /*1f000*/  IADD3 R10, R10, 0x20, RZ ;  /* 0x000000200a0a7810 */ /* 0x000fc60007ffe0ff */
[----:B------:R0:W-:Y:S04]  /*1f010*/  STG.E.128 [R224.64], R228 ;  /* 0x000000e4e0007986 */ /* 0x0001e8000c101d06 */
.L_x_23904:
[----:B------:R-:W-:Y:S05]  /*1f020*/  BSYNC B1 ;  /* 0x0000000000017941 */ /* 0x000fea0003800000 */
.L_x_23903:
        /* <DEDUP_REMOVED lines=49> */
.L_x_23906:
[----:B------:R-:W-:Y:S05]  /*1f340*/  BSYNC B1 ;  /* 0x0000000000017941 */ /* 0x000fea0003800000 */
.L_x_23905:
        /* <DEDUP_REMOVED lines=48> */
.L_x_23908:
[----:B------:R-:W-:Y:S05]  /*1f650*/  BSYNC B1 ;  /* 0x0000000000017941 */ /* 0x000fea0003800000 */
.L_x_23907:
[----:B01----:R-:W-:-:S04]  /*1f660*/  IMAD.MOV.U32 R225, RZ, RZ, 0x4 ;  /* 0x00000004ffe17424 */ /* 0x003fc800078e00ff */
[----:B------:R-:W-:-:S05]  /*1f670*/  IMAD R240, R225, c[0x0][0x160], R240 ;  /* 0x00005800e1f07a24 */ /* 0x000fca00078e02f0 */
[----:B------:R-:W-:-:S13]  /*1f680*/  ISETP.GE.AND P0, PT, R240, c[0x0][0x164], PT ;  /* 0x00005900f0007a0c */ /* 0x000fda0003f06270 */
[----:B-----5:R-:W-:Y:S01]  /*1f690*/  @P0 CALL.REL.NOINC `(.L_x_23909) ;  /* 0x0000001000000944 */ /* 0x020fe20003c00000 */
[----:B------:R-:W-:Y:S05]  /*1f6a0*/  BRA `(.L_x_23910) ;  /* 0xfffe1af000007947 */ /* 0x000fea000383ffff */
.L_x_23909:
[----:B------:R-:W-:Y:S05]  /*1f6b0*/  BSYNC B0 ;  /* 0x0000000000007941 */ /* 0x000fea0003800000 */
.L_x_23242:
[----:B------:R-:W-:Y:S05]  /*1f6c0*/  EXIT ;  /* 0x000000000000794d */ /* 0x000fea0003800000 */
.L_x_23897:
[----:B------:R-:W-:Y:S01]  /*1f6d0*/  IMAD.MOV.U32 R226, RZ, RZ, R227 ;  /* 0x000000ffffe27224 */ /* 0x000fe200078e00e3 */
[----:B------:R-:W-:Y:S01]  /*1f6e0*/  MOV R224, 0x1f730 ;  /* 0x0001f73000e07802 */ /* 0x000fe20000000f00 */
[----:B------:R-:W-:Y:S02]  /*1f6f0*/  IMAD.MOV.U32 R231, RZ, RZ, 0x1 ;  /* 0x00000001ffe77424 */ /* 0x000fe400078e00ff */
[----:B------:R-:W-:Y:S02]  /*1f700*/  IMAD.MOV.U32 R230, RZ, RZ, 0x1f ;  /* 0x0000001fffe67424 */ /* 0x000fe400078e00ff */
[----:B------:R-:W-:Y:S02]  /*1f710*/  IMAD.MOV.U32 R243, RZ, RZ, -0x1 ;  /* 0xfffffffffff37424 */ /* 0x000fe400078e00ff */
[----:B-----5:R-:W-:Y:S05]  /*1f720*/  CALL.REL.NOINC `($__internal_60_$__cuda_sm70_shflsync_bfly_p) ;  /* 0x000008d000007944 */ /* 0x020fea0003c00000 */
[----:B-1----:R-:W-:Y:S01]  /*1f730*/  MOV R224, R231 ;  /* 0x000000e700e07202 */ /* 0x002fe20000000f00 */
[----:B0-----:R-:W-:Y:S05]  /*1f740*/  BRA `(.L_x_23911) ;  /* 0xffffe83000007947 */ /* 0x001fea000383ffff */
.L_x_23898:
[----:B------:R-:W-:Y:S01]  /*1f750*/  IMAD.MOV.U32 R226, RZ, RZ, R228 ;  /* 0x000000ffffe27224 */ /* 0x000fe200078e00e4 */
[----:B------:R-:W-:Y:S01]  /*1f760*/  MOV R224, 0x1f7b0 ;  /* 0x0001f7b000e07802 */ /* 0x000fe20000000f00 */
[----:B------:R-:W-:Y:S02]  /*1f770*/  IMAD.MOV.U32 R231, RZ, RZ, 0x2 ;  /* 0x00000002ffe77424 */ /* 0x000fe400078e00ff */
[----:B------:R-:W-:-:S02]  /*1f780*/  IMAD.MOV.U32 R230, RZ, RZ, 0x1f ;  /* 0x0000001fffe67424 */ /* 0x000fc400078e00ff */
[----:B------:R-:W-:Y:S02]  /*1f790*/  IMAD.MOV.U32 R243, RZ, RZ, -0x1 ;  /* 0xfffffffffff37424 */ /* 0x000fe400078e00ff */
[----:B0----5:R-:W-:Y:S05]  /*1f7a0*/  CALL.REL.NOINC `($__internal_60_$__cuda_sm70_shflsync_bfly_p) ;  /* 0x0000085000007944 */ /* 0x021fea0003c00000 */
[----:B01----:R-:W-:Y:S01]  /*1f7b0*/  FADD.FTZ R226, R228, R231 ;  /* 0x000000e7e4e27221 */ /* 0x003fe20000010000 */
[----:B------:R-:W-:Y:S01]  /*1f7c0*/  MOV R224, 0x1f810 ;  /* 0x0001f81000e07802 */ /* 0x000fe20000000f00 */
[----:B------:R-:W-:Y:S02]  /*1f7d0*/  IMAD.MOV.U32 R231, RZ, RZ, 0x4 ;  /* 0x00000004ffe77424 */ /* 0x000fe400078e00ff */
[----:B------:R-:W-:Y:S02]  /*1f7e0*/  IMAD.MOV.U32 R230, RZ, RZ, 0x1f ;  /* 0x0000001fffe67424 */ /* 0x000fe400078e00ff */
[----:B------:R-:W-:Y:S02]  /*1f7f0*/  IMAD.MOV.U32 R243, RZ, RZ, -0x1 ;  /* 0xfffffffffff37424 */ /* 0x000fe400078e00ff */
[----:B------:R-:W-:Y:S05]  /*1f800*/  CALL.REL.NOINC `($__internal_60_$__cuda_sm70_shflsync_bfly_p) ;  /* 0x000007f000007944 */ /* 0x000fea0003c00000 */
[----:B01----:R-:W-:Y:S01]  /*1f810*/  FADD.FTZ R226, R226, R231 ;  /* 0x000000e7e2e27221 */ /* 0x003fe20000010000 */
[----:B------:R-:W-:Y:S01]  /*1f820*/  HFMA2.MMA R231, -RZ, RZ, 0, 4.76837158203125e-07 ;  /* 0x00000008ffe77435 */ /* 0x000fe200000001ff */
[----:B------:R-:W-:Y:S01]  /*1f830*/  IMAD.MOV.U32 R230, RZ, RZ, 0x1f ;  /* 0x0000001fffe67424 */ /* 0x000fe200078e00ff */
[----:B------:R-:W-:Y:S01]  /*1f840*/  MOV R224, 0x1f870 ;  /* 0x0001f87000e07802 */ /* 0x000fe20000000f00 */
[----:B------:R-:W-:-:S03]  /*1f850*/  IMAD.MOV.U32 R243, RZ, RZ, -0x1 ;  /* 0xfffffffffff37424 */ /* 0x000fc600078e00ff */
[----:B------:R-:W-:Y:S05]  /*1f860*/  CALL.REL.NOINC `($__internal_60_$__cuda_sm70_shflsync_bfly_p) ;  /* 0x0000079000007944 */ /* 0x000fea0003c00000 */
[----:B01----:R-:W-:Y:S01]  /*1f870*/  FADD.FTZ R226, R226, R231 ;  /* 0x000000e7e2e27221 */ /* 0x003fe20000010000 */
[----:B------:R-:W-:Y:S01]  /*1f880*/  MOV R224, 0x1f8d0 ;  /* 0x0001f8d000e07802 */ /* 0x000fe20000000f00 */
[----:B------:R-:W-:-:S02]  /*1f890*/  IMAD.MOV.U32 R231, RZ, RZ, 0x10 ;  /* 0x00000010ffe77424 */ /* 0x000fc400078e00ff */
[----:B------:R-:W-:Y:S02]  /*1f8a0*/  IMAD.MOV.U32 R230, RZ, RZ, 0x1f ;  /* 0x0000001fffe67424 */ /* 0x000fe400078e00ff */
[----:B------:R-:W-:Y:S02]  /*1f8b0*/  IMAD.MOV.U32 R243, RZ, RZ, -0x1 ;  /* 0xfffffffffff37424 */ /* 0x000fe400078e00ff */
[----:B------:R-:W-:Y:S05]  /*1f8c0*/  CALL.REL.NOINC `($__internal_60_$__cuda_sm70_shflsync_bfly_p) ;  /* 0x0000073000007944 */ /* 0x000fea0003c00000 */
[----:B-1----:R-:W-:Y:S01]  /*1f8d0*/  FADD.FTZ R229, R226, R231 ;  /* 0x000000e7e2e57221 */ /* 0x002fe20000010000 */
[----:B------:R-:W-:Y:S01]  /*1f8e0*/  LOP3.LUT P5, RZ, R241, 0x20, RZ, 0xc0, !PT ;  /* 0x00000020f1ff7812 */ /* 0x000fe200078ac0ff */
[----:B------:R-:W-:Y:S01]  /*1f8f0*/  IMAD.MOV.U32 R231, RZ, RZ, 0x1 ;  /* 0x00000001ffe77424 */ /* 0x000fe200078e00ff */
[----:B0-----:R-:W-:Y:S01]  /*1f900*/  MOV R243, 0xffffffff ;  /* 0xffffffff00f37802 */ /* 0x001fe20000000f00 */
[----:B------:R-:W-:Y:S02]  /*1f910*/  FMUL.FTZ R229, R229, c[0x0][0x1e0] ;  /* 0x00007800e5e57a20 */ /* 0x000fe40000410000 */
[----:B------:R-:W-:Y:S02]  /*1f920*/  IMAD.MOV.U32 R230, RZ, RZ, 0x1f ;  /* 0x0000001fffe67424 */ /* 0x000fe400078e00ff */
[----:B------:R-:W-:-:S02]  /*1f930*/  FADD.FTZ R224, R184, -R229 ;  /* 0x800000e5b8e07221 */ /* 0x000fc40000010000 */
        /* <DEDUP_REMOVED lines=81> */
[----:B------:R-:W-:Y:S05]  /*1fe50*/  CALL.REL.NOINC `($__internal_60_$__cuda_sm70_shflsync_bfly_p) ;  /* 0x000001a000007944 */ /* 0x000fea0003c00000 */
[----:B01----:R-:W-:Y:S01]  /*1fe60*/  FADD.FTZ R226, R226, R231 ;  /* 0x000000e7e2e27221 */ /* 0x003fe20000010000 */
[----:B------:R-:W-:Y:S01]  /*1fe70*/  MOV R224, 0x1fec0 ;  /* 0x0001fec000e07802 */ /* 0x000fe20000000f00 */
[----:B------:R-:W-:Y:S02]  /*1fe80*/  IMAD.MOV.U32 R231, RZ, RZ, 0x2 ;  /* 0x00000002ffe77424 */ /* 0x000fe400078e00ff */
[----:B------:R-:W-:Y:S02]  /*1fe90*/  IMAD.MOV.U32 R230, RZ, RZ, 0x1f ;  /* 0x0000001fffe67424 */ /* 0x000fe400078e00ff */
[----:B------:R-:W-:Y:S02]  /*1fea0*/  IMAD.MOV.U32 R243, RZ, RZ, -0x1 ;  /* 0xfffffffffff37424 */ /* 0x000fe400078e00ff */
[----:B------:R-:W-:Y:S05]  /*1feb0*/  CALL.REL.NOINC `($__internal_60_$__cuda_sm70_shflsync_bfly_p) ;  /* 0x0000014000007944 */ /* 0x000fea0003c00000 */
[----:B01----:R-:W-:Y:S01]  /*1fec0*/  FADD.FTZ R226, R226, R231 ;  /* 0x000000e7e2e27221 */ /* 0x003fe20000010000 */
[----:B------:R-:W-:Y:S01]  /*1fed0*/  MOV R224, 0x1ff20 ;  /* 0x0001ff2000e07802 */ /* 0x000fe20000000f00 */
[----:B------:R-:W-:Y:S02]  /*1fee0*/  IMAD.MOV.U32 R231, RZ, RZ, 0x4 ;  /* 0x00000004ffe77424 */ /* 0x000fe400078e00ff */
[----:B------:R-:W-:-:S02]  /*1fef0*/  IMAD.MOV.U32 R230, RZ, RZ, 0x1f ;  /* 0x0000001fffe67424 */ /* 0x000fc400078e00ff */
[----:B------:R-:W-:Y:S02]  /*1ff00*/  IMAD.MOV.U32 R243, RZ, RZ, -0x1 ;  /* 0xfffffffffff37424 */ /* 0x000fe400078e00ff */
[----:B------:R-:W-:Y:S05]  /*1ff10*/  CALL.REL.NOINC `($__internal_60_$__cuda_sm70_shflsync_bfly_p) ;  /* 0x000000e000007944 */ /* 0x000fea0003c00000 */
[----:B0-----:R-:W-:Y:S01]  /*1ff20*/  HFMA2.MMA R230, -RZ, RZ, 0, 1.847743988037109375e-06 ;  /* 0x0000001fffe67435 */ /* 0x001fe200000001ff */
[----:B-1----:R-:W-:Y:S01]  /*1ff30*/  FADD.FTZ R226, R226, R231 ;  /* 0x000000e7e2e27221 */ /* 0x002fe20000010000 */
[----:B------:R-:W-:Y:S01]  /*1ff40*/  MOV R224, 0x1ff80 ;  /* 0x0001ff8000e07802 */ /* 0x000fe20000000f00 */
[----:B------:R-:W-:Y:S02]  /*1ff50*/  IMAD.MOV.U32 R231, RZ, RZ, 0x8 ;  /* 0x00000008ffe77424 */ /* 0x000fe400078e00ff */
[----:B------:R-:W-:Y:S02]  /*1ff60*/  IMAD.MOV.U32 R243, RZ, RZ, -0x1 ;  /* 0xfffffffffff37424 */ /* 0x000fe400078e00ff */
[----:B------:R-:W-:Y:S05]  /*1ff70*/  CALL.REL.NOINC `($__internal_60_$__cuda_sm70_shflsync_bfly_p) ;  /* 0x0000008000007944 */ /* 0x000fea0003c00000 */
[----:B-1----:R-:W-:Y:S01]  /*1ff80*/  FADD.FTZ R228, R226, R231 ;  /* 0x000000e7e2e47221 */ /* 0x002fe20000010000 */
[----:B------:R-:W-:Y:S01]  /*1ff90*/  MOV R224, 0x1fff0 ;  /* 0x0001fff000e07802 */ /* 0x000fe20000000f00 */
[----:B------:R-:W-:Y:S02]  /*1ffa0*/  IMAD.MOV.U32 R231, RZ, RZ, 0x10 ;  /* 0x00000010ffe77424 */ /* 0x000fe400078e00ff */
[----:B0-----:R-:W-:Y:S02]  /*1ffb0*/  IMAD.MOV.U32 R230, RZ, RZ, 0x1f ;  /* 0x0000001fffe67424 */ /* 0x001fe400078e00ff */
[----:B------:R-:W-:-:S02]  /*1ffc0*/  IMAD.MOV.U32 R243, RZ, RZ, -0x1 ;  /* 0xfffffffffff37424 */ /* 0x000fc400078e00ff */
[----:B------:R-:W-:Y:S02]  /*1ffd0*/  IMAD.MOV.U32 R226, RZ, RZ, R228 ;  /* 0x000000ffffe27224 */ /* 0x000fe400078e00e4 */
[----:B------:R-:W-:Y:S05]  /*1ffe0*/  CALL.REL.NOINC `($__internal_60_$__cuda_sm70_shflsync_bfly_p) ;  /* 0x0000001000007944 */ /* 0x000fea0003c00000 */
[----:B01----:R-:W-:Y:S05]  /*1fff0*/  BRA `(.L_x_23912) ;  /* 0xffffe5e000007947 */ /* 0x003fea000383ffff */
        .weak           $__internal_60_$__cuda_sm70_shflsync_bfly_p
        .type           $__internal_60_$__cuda_sm70_shflsync_bfly_p,@function
        .size           $__internal_60_$__cuda_sm70_shflsync_bfly_p,(.L_x_33038 - $__internal_60_$__cuda_sm70_shflsync_bfly_p)
$__internal_60_$__cuda_sm70_shflsync_bfly_p:
[----:B------:R-:W-:Y:S01]  /*20000*/  IMAD.MOV.U32 R225, RZ, RZ, 0x0 ;  /* 0x00000000ffe17424 */ /* 0x000fe200078e00ff */
[----:B------:R-:W-:Y:S04]  /*20010*/  WARPSYNC R243 ;  /* 0x000000f300007348 */ /* 0x000fe80003800000 */
[----:B------:R0:W1:Y:S01]  /*20020*/  SHFL.BFLY PT, R231, R226, R231, R230 ;  /* 0x0c0000e7e2e77389 */ /* 0x00006200000e00e6 */
[----:B------:R-:W-:Y:S05]  /*20030*/  RET.REL.NODEC R224 `(_ZN10layer_norm31ln_parallel_residual_fwd_kernelINS_13Kernel_traitsIf6__halffS2_fjLj1280ELj1ELj4ELj1ELj16ENS_18Kernel_traits_baseILj1280EfS2_fS2_fjLj128EEEEELb1ELb0ELb0EEEvNS_9FwdParamsE) ;  /* 0xfffdffc0e0007950 */ /* 0x000fea0003c3ffff */
.L_x_23913:
        /* <DEDUP_REMOVED lines=12> */
.L_x_33038:


//--------------------- .text._ZN10layer_norm31ln_parallel_residual_fwd_kernelINS_13Kernel_traitsIf6__halffS2_fjLj1280ELj1ELj4ELj1ELj16ENS_18Kernel_traits_baseILj1280EfS2_fS2_fjLj128EEEEELb1ELb0ELb1EEEvNS_9FwdParamsE --------------------------
	.section	.text._ZN10layer_norm31ln_parallel_residual_fwd_kernelINS_13Kernel_traitsIf6__halffS2_fjLj1280ELj1ELj4ELj1ELj16ENS_18Kernel_traits_baseILj1280EfS2_fS2_fjLj128EEEEELb1ELb0ELb1EEEvNS_9FwdParamsE,"ax",@progbits
	.sectioninfo	@"SHI_REGISTERS=254"
	.align	128
        .global         _ZN10layer_norm31ln_parallel_residual_fwd_kernelINS_13Kernel_traitsIf6__halffS2_fjLj1280ELj1ELj4ELj1ELj16ENS_18Kernel_traits_baseILj1280EfS2_fS2_fjLj128EEEEELb1ELb0ELb1EEEvNS_9FwdParamsE
        .type           _ZN10layer_norm31ln_parallel_residual_fwd_kernelINS_13Kernel_traitsIf6__halffS2_fjLj1280ELj1ELj4ELj1ELj16ENS_18Kernel_traits_baseILj1280EfS2_fS2_fjLj128EEEEELb1ELb0ELb1EEEvNS_9FwdParamsE,@function
        .size           _ZN10layer_norm31ln_parallel_residual_fwd_kernelINS_13Kernel_traitsIf6__halffS2_fjLj1280ELj1ELj4ELj1ELj16ENS_18Kernel_traits_baseILj1280EfS2_fS2_fjLj128EEEEELb1ELb0ELb1EEEvNS_9FwdParamsE,(.L_x_33039 - _ZN10layer_norm31ln_parallel_residual_fwd_kernelINS_13Kernel_traitsIf6__halffS2_fjLj1280ELj1ELj4ELj1ELj16ENS_18Kernel_traits_baseILj1280EfS2_fS2_fjLj128EEEEELb1ELb0ELb1EEEvNS_9FwdParamsE)
        .other          _ZN10layer_norm31ln_parallel_residual_fwd_kernelINS_13Kernel_traitsIf6__halffS2_fjLj1280ELj1ELj4ELj1ELj16ENS_18Kernel_traits_baseILj1280EfS2_fS2_fjLj128EEEEELb1ELb0ELb1EEEvNS_9FwdParamsE,@"STO_CUDA_ENTRY STV_DEFAULT"
_ZN10layer_norm31ln_parallel_residual_fwd_kernelINS_13Kernel_traitsIf6__halffS2_fjLj1280ELj1ELj4ELj1ELj16ENS_18Kernel_traits_baseILj1280EfS2_fS2_fjLj128EEEEELb1ELb0ELb1EEEvNS_9FwdParamsE:
.text._ZN10layer_norm31ln_parallel_residual_fwd_kernelINS_13Kernel_traitsIf6__halffS2_fjLj1280ELj1ELj4ELj1ELj16ENS_18Kernel_traits_baseILj1280EfS2_fS2_fjLj128EEEEELb1ELb0ELb1EEEvNS_9FwdParamsE:
[----:B------:R-:W-:Y:S02]  /*0000*/  IMAD.MOV.U32 R1, RZ, RZ, c[0x0][0x28] ;  /* 0x00000a00ff017624 */ /* 0x000fe400078e00ff */
[----:B------:R-:W-:Y:S01]  /*0010*/  ULDC.U8 UR4, c[0x0][0x244] ;  /* 0x0000910000047ab9 */ /* 0x000fe20000000000 */
[----:B------:R-:W-:Y:S01]  /*0020*/  IMAD.MOV.U32 R233, RZ, RZ, c[0x0][0x238] ;  /* 0x00008e00ffe97624 */ /* 0x000fe200078e00ff */
[----:B------:R-:W-:Y:S01]  /*0030*/  ISETP.NE.AND P0, PT, RZ, UR4, PT ;  /* 0x00000004ff007c0c */ /* 0x000fe2000bf05270 */
[----:B------:R-:W-:Y:S01]  /*0040*/  ULDC.64 UR4, c[0x0][0x230] ;  /* 0x00008c0000047ab9 */ /* 0x000fe20000000a00 */
[----:B------:R-:W-:Y:S01]  /*0050*/  MOV R0, c[0x0][0x23c] ;  /* 0x00008f0000007a02 */ /* 0x000fe20000000f00 */
[----:B------:R-:W-:Y:S01]  /*0060*/  IMAD.U32 R2, RZ, RZ, UR4 ;  /* 0x00000004ff027e24 */ /* 0x000fe2000f8e00ff */
[----:B------:R-:W-:Y:S01]  /*0070*/  ULDC.64 UR6, c[0x0][0x118] ;  /* 0x0000460000067ab9 */ /* 0x000fe20000000a00 */
[----:B------:R-:W-:-:S08]  /*0080*/  IMAD.U32 R3, RZ, RZ, UR5 ;  /* 0x00000005ff037e24 */ /* 0x000fd0000f8e00ff */
        /* <DEDUP_REMOVED lines=66> */
[----:B------:R-:W-:Y:S01]  /*04b0*/  SHF.L.U32 R0, R229, 0x5, RZ ;  /* 0x00000005e5007819 */ /* 0x000fe200000006ff */
        /* <DEDUP_REMOVED lines=64> */
[----:B0-----:R-:W-:Y:S02]  /*08c0*/  IADD3 R2, P2, R0, c[0x0][0x1b0], RZ ;  /* 0x00006c0000027a10 */ /* 0x001fe40007f5e0ff */
[----:B------:R-:W-:-:S03]  /*08d0*/  IADD3.X R5, RZ, c[0x0][0x1bc], RZ, P3, !PT ;  /* 0x00006f00ff057a10 */ /* 0x000fc60001ffe4ff */
[----:B------:R-:W-:Y:S02]  /*08e0*/  IMAD.X R3, RZ, RZ, c[0x0][0x1b4], P2 ;  /* 0x00006d00ff037624 */ /* 0x000fe400010e06ff */
        /* <DEDUP_REMOVED lines=46> */
.L_x_24563:
        /* <DEDUP_REMOVED lines=23> */
[----:B------:R-:W-:Y:S02]  /*0d40*/  ISETP.NE.AND P1, PT, R233, 0x2, PT ;  /* 0x00000002e900780c */ /* 0x000fe40003f25270 */
[----:B0-----:R-:W-:-:S11]  /*0d50*/  MOV R16, R3 ;  /* 0x0000000300107202 */ /* 0x001fd60000000f00 */
[----:B------:R-:W-:Y:S05]  /*0d60*/  @!P1 BRA `(.L_x_23917) ;  /* 0x0000006000009947 */ /* 0x000fea0003800000 */
[----:B------:R-:W-:Y:S01]  /*0d70*/  ISETP.NE.AND P1, PT, R233, 0x3, PT ;  /* 0x00000003e900780c */ /* 0x000fe20003f25270 */
[----:B------:R-:W-:-:S12]  /*0d80*/  IMAD.MOV.U32 R16, RZ, RZ, R2 ;  /* 0x000000ffff107224 */ /* 0x000fd800078e0002 */
[----:B------:R-:W-:Y:S05]  /*0d90*/  @P1 BRA `(.L_x_23917) ;  /* 0x0000003000001947 */ /* 0x000fea0003800000 */
[----:B------:R-:W-:Y:S01]  /*0da0*/  IMAD.MOV.U32 R16, RZ, RZ, R8 ;  /* 0x000000ffff107224 */ /* 0x000fe200078e0008 */
[----:B------:R-:W-:Y:S05]  /*0db0*/  BRA `(.L_x_23917) ;  /* 0x0000001000007947 */ /* 0x000fea0003800000 */
.L_x_23916:
[----:B0-----:R-:W-:Y:S02]  /*0dc0*/  IMAD.MOV.U32 R16, RZ, RZ, R6 ;  /* 0x000000ffff107224 */ /* 0x001fe400078e0006 */
.L_x_23917:
[----:B------:R-:W-:Y:S05]  /*0dd0*/  BSYNC B1 ;  /* 0x0000000000017941 */ /* 0x000fea0003800000 */
.L_x_23915:
        /* <DEDUP_REMOVED lines=16> */
.L_x_23921:
[----:B------:R-:W-:Y:S05]  /*0ee0*/  BSYNC B2 ;  /* 0x0000000000027941 */ /* 0x000fea0003800000 */
.L_x_23920:
        /* <DEDUP_REMOVED lines=44> */
.L_x_23919:
[----:B------:R-:W-:Y:S05]  /*11b0*/  BSYNC B1 ;  /* 0x0000000000017941 */ /* 0x000fea0003800000 */
.L_x_23918:
[----:B------:R-:W0:Y:S01]  /*11c0*/  I2F.U32 R16, R16 ;  /* 0x0000001000107306 */ /* 0x000e220000201000 */
[----:B------:R-:W-:Y:S01]  /*11d0*/  HFMA2.MMA R235, -RZ, RZ, 0.1171875, 0 ;  /* 0x2f800000ffeb7435 */ /* 0x000fe200000001ff */
[----:B------:R-:W-:Y:S01]  /*11e0*/  ISETP.NE.U32.AND P1, PT, RZ, c[0x0][0x178], PT ;  /* 0x00005e00ff007a0c */ /* 0x000fe20003f25070 */
[----:B-----5:R-:W-:Y:S01]  /*11f0*/  HADD2.F32 R18, -RZ, R12.H0_H0 ;  /* 0x2000000cff127230 */ /* 0x020fe20000004100 */
[----:B------:R-:W-:Y:S02]  /*1200*/  LOP3.LUT R231, R231, 0xffffffef, RZ, 0xc0, !PT ;  /* 0xffffffefe7e77812 */ /* 0x000fe400078ec0ff */
[----:B------:R-:W-:-:S02]  /*1210*/  ISETP.NE.AND.EX P6, PT, RZ, c[0x0][0x17c], PT, P1 ;  /* 0x00005f00ff007a0c */ /* 0x000fc40003fc5310 */
[----:B------:R-:W-:-:S03]  /*1220*/  FMUL.FTZ R18, R18, c[0x0][0x1e8] ;  /* 0x00007a0012127a20 */ /* 0x000fc60000410000 */
        /* <DEDUP_REMOVED lines=11> */
.L_x_23922:
        /* <DEDUP_REMOVED lines=12> */
.L_x_23925:
[----:B------:R-:W-:Y:S02]  /*13a0*/  IMAD.MOV.U32 R16, RZ, RZ, R6 ;  /* 0x000000ffff107224 */ /* 0x000fe400078e0006 */
.L_x_23926:
[----:B------:R-:W-:Y:S05]  /*13b0*/  BSYNC B1 ;  /* 0x0000000000017941 */ /* 0x000fea0003800000 */
.L_x_23924:
        /* <DEDUP_REMOVED lines=16> */
.L_x_23930:
[----:B------:R-:W-:Y:S05]  /*14c0*/  BSYNC B2 ;  /* 0x0000000000027941 */ /* 0x000fea0003800000 */
.L_x_23929:
        /* <DEDUP_REMOVED lines=41> */
[----:B------:R-:W-:Y:S01]  /*1760*/  IMAD.MOV.U32 R18, RZ, RZ, RZ ;  /* 0x000000ffff127224 */ /* 0x000fe200078e00ff */
[----:B------:R-:W-:Y:S02]  /*1770*/  MOV R8, R22 ;  /* 0x0000001600087202 */ /* 0x000fe40000000f00 */
.L_x_23928:
[----:B------:R-:W-:Y:S05]  /*1780*/  BSYNC B1 ;  /* 0x0000000000017941 */ /* 0x000fea0003800000 */
.L_x_23927:
        /* <DEDUP_REMOVED lines=9> */
.L_x_23923:
        /* <DEDUP_REMOVED lines=12> */
.L_x_23932:
[----:B------:R-:W-:Y:S02]  /*18e0*/  MOV R16, R6 ;  /* 0x0000000600107202 */ /* 0x000fe40000000f00 */
.L_x_23933:
[----:B------:R-:W-:Y:S05]  /*18f0*/  BSYNC B1 ;  /* 0x0000000000017941 */ /* 0x000fea0003800000 */
.L_x_23931:
        /* <DEDUP_REMOVED lines=16> */
.L_x_23937:
[----:B------:R-:W-:Y:S05]  /*1a00*/  BSYNC B2 ;  /* 0x0000000000027941 */ /* 0x000fea0003800000 */
.L_x_23936:
        /* <DEDUP_REMOVED lines=44> */
.L_x_23935:
[----:B------:R-:W-:Y:S05]  /*1cd0*/  BSYNC B1 ;  /* 0x0000000000017941 */ /* 0x000fea0003800000 */
.L_x_23934:
        /* <DEDUP_REMOVED lines=13> */
.L_x_23938:
        /* <DEDUP_REMOVED lines=12> */
.L_x_23941:
[----:B------:R-:W-:Y:S02]  /*1e70*/  IMAD.MOV.U32 R12, RZ, RZ, R6 ;  /* 0x000000ffff0c7224 */ /* 0x000fe400078e0006 */
.L_x_23942:
[----:B------:R-:W-:Y:S05]  /*1e80*/  BSYNC B1 ;  /* 0x0000000000017941 */ /* 0x000fea0003800000 */
.L_x_23940:
        /* <DEDUP_REMOVED lines=16> */
.L_x_23946:
[----:B------:R-:W-:Y:S05]  /*1f90*/  BSYNC B2 ;  /* 0x0000000000027941 */ /* 0x000fea0003800000 */
.L_x_23945:
        /* <DEDUP_REMOVED lines=43> */
.L_x_23944:
[----:B------:R-:W-:Y:S05]  /*2250*/  BSYNC B1 ;  /* 0x0000000000017941 */ /* 0x000fea0003800000 */
.L_x_23943:
        /* <DEDUP_REMOVED lines=9> */
.L_x_23939:
        /* <DEDUP_REMOVED lines=12> */
.L_x_23948:
[----:B------:R-:W-:Y:S02]  /*23b0*/  IMAD.MOV.U32 R12, RZ, RZ, R6 ;  /* 0x000000ffff0c7224 */ /* 0x000fe400078e0006 */
.L_x_23949:
[----:B------:R-:W-:Y:S05]  /*23c0*/  BSYNC B1 ;  /* 0x0000000000017941 */ /* 0x000fea0003800000 */
.L_x_23947:
        /* <DEDUP_REMOVED lines=16> */
.L_x_23953:
[----:B------:R-:W-:Y:S05]  /*24d0*/  BSYNC B2 ;  /* 0x0000000000027941 */ /* 0x000fea0003800000 */
.L_x_23952:
        /* <DEDUP_REMOVED lines=44> */
.L_x_23951:
[----:B------:R-:W-:Y:S05]  /*27a0*/  BSYNC B1 ;  /* 0x0000000000017941 */ /* 0x000fea0003800000 */
.L_x_23950:
        /* <DEDUP_REMOVED lines=13> */
.L_x_23954:
        /* <DEDUP_REMOVED lines=12> */
.L_x_23957:
[----:B------:R-:W-:Y:S02]  /*2940*/  IMAD.MOV.U32 R12, RZ, RZ, R6 ;  /* 0x000000ffff0c7224 */ /* 0x000fe400078e0006 */
.L_x_23958:
[----:B------:R-:W-:Y:S05]  /*2950*/  BSYNC B1 ;  /* 0x0000000000017941 */ /* 0x000fea0003800000 */
.L_x_23956:
        /* <DEDUP_REMOVED lines=16> */
.L_x_23962:
[----:B------:R-:W-:Y:S05]  /*2a60*/  BSYNC B2 ;  /* 0x0000000000027941 */ /* 0x000fea0003800000 */
.L_x_23961:
        /* <DEDUP_REMOVED lines=44> */
.L_x_23960:
[----:B------:R-:W-:Y:S05]  /*2d30*/  BSYNC B1 ;  /* 0x0000000000017941 */ /* 0x000fea0003800000 */
.L_x_23959:
        /* <DEDUP_REMOVED lines=9> */
.L_x_23955:
        /* <DEDUP_REMOVED lines=12> */
.L_x_23964:
[----:B------:R-:W-:Y:S02]  /*2e90*/  IMAD.MOV.U32 R12, RZ, RZ, R6 ;  /* 0x000000ffff0c7224 */ /* 0x000fe400078e0006 */
.L_x_23965:
[----:B------:R-:W-:Y:S05]  /*2ea0*/  BSYNC B1 ;  /* 0x0000000000017941 */ /* 0x000fea0003800000 */
.L_x_23963:
        /* <DEDUP_REMOVED lines=16> */
.L_x_23969:
[----:B------:R-:W-:Y:S05]  /*2fb0*/  BSYNC B2 ;  /* 0x0000000000027941 */ /* 0x000fea0003800000 */
.L_x_23968:
        /* <DEDUP_REMOVED lines=44> */
.L_x_23967:
[----:B------:R-:W-:Y:S05]  /*3280*/  BSYNC B1 ;  /* 0x0000000000017941 */ /* 0x000fea0003800000 */
.L_x_23966:
        /* <DEDUP_REMOVED lines=12> */
.L_x_23970:
        /* <DEDUP_REMOVED lines=12> */
.L_x_23973:
[----:B------:R-:W-:Y:S02]  /*3410*/  MOV R12, R6 ;  /* 0x00000006000c7202 */ /* 0x000fe40000000f00 */
.L_x_23974:
[----:B------:R-:W-:Y:S05]  /*3420*/  BSYNC B1 ;  /* 0x0000000000017941 */ /* 0x000fea0003800000 */
.L_x_23972:
        /* <DEDUP_REMOVED lines=16> */
.L_x_23978:
[----:B------:R-:W-:Y:S05]  /*3530*/  BSYNC B2 ;  /* 0x0000000000027941 */ /* 0x000fea0003800000 */
.L_x_23977:
        /* <DEDUP_REMOVED lines=44> */
.L_x_23976:
[----:B------:R-:W-:Y:S05]  /*3800*/  BSYNC B1 ;  /* 0x0000000000017941 */ /* 0x000fea0003800000 */
.L_x_23975:
        /* <DEDUP_REMOVED lines=9> */
.L_x_23971:
        /* <DEDUP_REMOVED lines=12> */
.L_x_23980:
[----:B------:R-:W-:Y:S02]  /*3960*/  MOV R12, R6 ;  /* 0x00000006000c7202 */ /* 0x000fe40000000f00 */
.L_x_23981:
[----:B------:R-:W-:Y:S05]  /*3970*/  BSYNC B1 ;  /* 0x0000000000017941 */ /* 0x000fea0003800000 */
.L_x_23979:
        /* <DEDUP_REMOVED lines=16> */
.L_x_23985:
[----:B------:R-:W-:Y:S05]  /*3a80*/  BSYNC B2 ;  /* 0x0000000000027941 */ /* 0x000fea0003800000 */
.L_x_23984:
        /* <DEDUP_REMOVED lines=44> */
.L_x_23983:
[----:B------:R-:W-:Y:S05]  /*3d50*/  BSYNC B1 ;  /* 0x0000000000017941 */ /* 0x000fea0003800000 */
.L_x_23982:
        /* <DEDUP_REMOVED lines=12> */
.L_x_23986:
        /* <DEDUP_REMOVED lines=12> */
.L_x_23989:
[----:B------:R-:W-:Y:S02]  /*3ee0*/  IMAD.MOV.U32 R12, RZ, RZ, R6 ;  /* 0x000000ffff0c7224 */ /* 0x000fe400078e0006 */
.L_x_23990:
[----:B------:R-:W-:Y:S05]  /*3ef0*/  BSYNC B1 ;  /* 0x0000000000017941 */ /* 0x000fea0003800000 */
.L_x_23988:
        /* <DEDUP_REMOVED lines=16> */
.L_x_23994:
[----:B------:R-:W-:Y:S05]  /*4000*/  BSYNC B2 ;  /* 0x0000000000027941 */ /* 0x000fea0003800000 */
.L_x_23993:
        /* <DEDUP_REMOVED lines=44> */
.L_x_23992:
[----:B------:R-:W-:Y:S05]  /*42d0*/  BSYNC B1 ;  /* 0x0000000000017941 */ /* 0x000fea0003800000 */
.L_x_23991:
        /* <DEDUP_REMOVED lines=9> */
.L_x_23987:
        /* <DEDUP_REMOVED lines=12> */
.L_x_23996:
[----:B------:R-:W-:Y:S02]  /*4430*/  IMAD.MOV.U32 R12, RZ, RZ, R6 ;  /* 0x000000ffff0c7224 */ /* 0x000fe400078e0006 */
.L_x_23997:
[----:B------:R-:W-:Y:S05]  /*4440*/  BSYNC B1 ;  /* 0x0000000000017941 */ /* 0x000fea0003800000 */
.L_x_23995:
        /* <DEDUP_REMOVED lines=16> */
.L_x_24001:
[----:B------:R-:W-:Y:S05]  /*4550*/  BSYNC B2 ;  /* 0x0000000000027941 */ /* 0x000fea0003800000 */
.L_x_24000:
        /* <DEDUP_REMOVED lines=44> */
.L_x_23999:
[----:B------:R-:W-:Y:S05]  /*4820*/  BSYNC B1 ;  /* 0x0000000000017941 */ /* 0x000fea0003800000 */
.L_x_23998:
        /* <DEDUP_REMOVED lines=12> */
.L_x_24002:
        /* <DEDUP_REMOVED lines=12> */
.L_x_24005:
[----:B------:R-:W-:Y:S02]  /*49b0*/  IMAD.MOV.U32 R12, RZ, RZ, R6 ;  /* 0x000000ffff0c7224 */ /* 0x000fe400078e0006 */
.L_x_24006:
[----:B------:R-:W-:Y:S05]  /*49c0*/  BSYNC B1 ;  /* 0x0000000000017941 */ /* 0x000fea0003800000 */
.L_x_24004:
        /* <DEDUP_REMOVED lines=16> */
.L_x_24010:
[----:B------:R-:W-:Y:S05]  /*4ad0*/  BSYNC B2 ;  /* 0x0000000000027941 */ /* 0x000fea0003800000 */
.L_x_24009:
        /* <DEDUP_REMOVED lines=44> */
.L_x_24008:
[----:B------:R-:W-:Y:S05]  /*4da0*/  BSYNC B1 ;  /* 0x0000000000017941 */ /* 0x000fea0003800000 */
.L_x_24007:
        /* <DEDUP_REMOVED lines=9> */
.L_x_24003:
        /* <DEDUP_REMOVED lines=12> */
.L_x_24012:
[----:B------:R-:W-:Y:S02]  /*4f00*/  IMAD.MOV.U32 R12, RZ, RZ, R6 ;  /* 0x000000ffff0c7224 */ /* 0x000fe400078e0006 */
.L_x_24013:
[----:B------:R-:W-:Y:S05]  /*4f10*/  BSYNC B1 ;  /* 0x0000000000017941 */ /* 0x000fea0003800000 */
.L_x_24011:
        /* <DEDUP_REMOVED lines=16> */
.L_x_24017:
[----:B------:R-:W-:Y:S05]  /*5020*/  BSYNC B2 ;  /* 0x0000000000027941 */ /* 0x000fea0003800000 */
.L_x_24016:
[----:B------:R-:W-:Y:S01]  /*5030*/  IMAD.HI.U32 R3, R228, -0x326172a9, RZ ;  /* 0xcd9e8d57e4037827 */ /* 0x000fe200078e00ff */
        /* <DEDUP_REMOVED lines=43> */
.L_x_24015:
[----:B------:R-:W-:Y:S05]  /*52f0*/  BSYNC B1 ;  /* 0x0000000000017941 */ /* 0x000fea0003800000 */
.L_x_24014:
        /* <DEDUP_REMOVED lines=12> */
.L_x_24018:
        /* <DEDUP_REMOVED lines=12> */
.L_x_24021:
[----:B------:R-:W-:Y:S02]  /*5480*/  IMAD.MOV.U32 R12, RZ, RZ, R6 ;  /* 0x000000ffff0c7224 */ /* 0x000fe400078e0006 */
.L_x_24022:
[----:B------:R-:W-:Y:S05]  /*5490*/  BSYNC B1 ;  /* 0x0000000000017941 */ /* 0x000fea0003800000 */
.L_x_24020:
        /* <DEDUP_REMOVED lines=16> */
.L_x_24026:
[----:B------:R-:W-:Y:S05]  /*55a0*/  BSYNC B2 ;  /* 0x0000000000027941 */ /* 0x000fea0003800000 */
.L_x_24025:
        /* <DEDUP_REMOVED lines=44> */
.L_x_24024:
[----:B------:R-:W-:Y:S05]  /*5870*/  BSYNC B1 ;  /* 0x0000000000017941 */ /* 0x000fea0003800000 */
.L_x_24023:
        /* <DEDUP_REMOVED lines=9> */
.L_x_24019:
        /* <DEDUP_REMOVED lines=12> */
.L_x_24028:
[----:B------:R-:W-:Y:S02]  /*59d0*/  IMAD.MOV.U32 R12, RZ, RZ, R6 ;  /* 0x000000ffff0c7224 */ /* 0x000fe400078e0006 */
.L_x_24029:
[----:B------:R-:W-:Y:S05]  /*59e0*/  BSYNC B1 ;  /* 0x0000000000017941 */ /* 0x000fea0003800000 */
.L_x_24027:
        /* <DEDUP_REMOVED lines=16> */
.L_x_24033:
[----:B------:R-:W-:Y:S05]  /*5af0*/  BSYNC B2 ;  /* 0x0000000000027941 */ /* 0x000fea0003800000 */
.L_x_24032:
        /* <DEDUP_REMOVED lines=44> */
.L_x_24031:
[----:B------:R-:W-:Y:S05]  /*5dc0*/  BSYNC B1 ;  /* 0x0000000000017941 */ /* 0x000fea0003800000 */
.L_x_24030:
        /* <DEDUP_REMOVED lines=13> */
.L_x_24034:
        /* <DEDUP_REMOVED lines=12> */
.L_x_24037:
[----:B------:R-:W-:Y:S02]  /*5f60*/  IMAD.MOV.U32 R12, RZ, RZ, R6 ;  /* 0x000000ffff0c7224 */ /* 0x000fe400078e0006 */
.L_x_24038:
[----:B------:R-:W-:Y:S05]  /*5f70*/  BSYNC B1 ;  /* 0x0000000000017941 */ /* 0x000fea0003800000 */
.L_x_24036:
        /* <DEDUP_REMOVED lines=18> */
.L_x_24042:
[----:B------:R-:W-:Y:S05]  /*60a0*/  BSYNC B2 ;  /* 0x0000000000027941 */ /* 0x000fea0003800000 */
.L_x_24041:
        /* <DEDUP_REMOVED lines=44> */
.L_x_24040:
[----:B------:R-:W-:Y:S05]  /*6370*/  BSYNC B1 ;  /* 0x0000000000017941 */ /* 0x000fea0003800000 */
.L_x_24039:
        /* <DEDUP_REMOVED lines=9> */
.L_x_24035:
[----:B------:R-:W-:Y:S01]  /*6410*/  SEL R13, RZ, 0x10000, P4 ;  /* 0x00010000ff0d7807 */ /* 0x000fe20002000000 */
[----:B------:R-:W-:Y:S01]  /*6420*/  HFMA2.MMA R237, -RZ, RZ, 0, 1.9073486328125e-06 ;  /* 0x00000020ffed7435 */ /* 0x000fe200000001ff */
        /* <DEDUP_REMOVED lines=49> */
.L_x_24043:
        /* <DEDUP_REMOVED lines=16> */
.L_x_24045:
[----:B-1----:R-:W-:Y:S02]  /*6840*/  IMAD.MOV.U32 R16, RZ, RZ, R6 ;  /* 0x000000ffff107224 */ /* 0x002fe400078e0006 */
.L_x_24046:
[----:B------:R-:W-:Y:S05]  /*6850*/  BSYNC B1 ;  /* 0x0000000000017941 */ /* 0x000fea0003800000 */
.L_x_24044:
        /* <DEDUP_REMOVED lines=16> */
.L_x_24050:
[----:B------:R-:W-:Y:S05]  /*6960*/  BSYNC B2 ;  /* 0x0000000000027941 */ /* 0x000fea0003800000 */
.L_x_24049:
        /* <DEDUP_REMOVED lines=44> */
.L_x_24048:
[----:B------:R-:W-:Y:S05]  /*6c30*/  BSYNC B1 ;  /* 0x0000000000017941 */ /* 0x000fea0003800000 */
.L_x_24047:
        /* <DEDUP_REMOVED lines=14> */
.L_x_24051:
        /* <DEDUP_REMOVED lines=12> */
.L_x_24054:
[----:B------:R-:W-:Y:S02]  /*6de0*/  IMAD.MOV.U32 R16, RZ, RZ, R6 ;  /* 0x000000ffff107224 */ /* 0x000fe400078e0006 */
.L_x_24055:
[----:B------:R-:W-:Y:S05]  /*6df0*/  BSYNC B1 ;  /* 0x0000000000017941 */ /* 0x000fea0003800000 */
.L_x_24053:
        /* <DEDUP_REMOVED lines=16> */
.L_x_24059:
[----:B------:R-:W-:Y:S05]  /*6f00*/  BSYNC B2 ;  /* 0x0000000000027941 */ /* 0x000fea0003800000 */
.L_x_24058:
        /* <DEDUP_REMOVED lines=43> */
.L_x_24057:
[----:B------:R-:W-:Y:S05]  /*71c0*/  BSYNC B1 ;  /* 0x0000000000017941 */ /* 0x000fea0003800000 */
.L_x_24056:
        /* <DEDUP_REMOVED lines=9> */
.L_x_24052:
        /* <DEDUP_REMOVED lines=12> */
.L_x_24061:
[----:B------:R-:W-:Y:S02]  /*7320*/  IMAD.MOV.U32 R16, RZ, RZ, R6 ;  /* 0x000000ffff107224 */ /* 0x000fe400078e0006 */
.L_x_24062:
[----:B------:R-:W-:Y:S05]  /*7330*/  BSYNC B1 ;  /* 0x0000000000017941 */ /* 0x000fea0003800000 */
.L_x_24060:
        /* <DEDUP_REMOVED lines=16> */
.L_x_24066:
[----:B------:R-:W-:Y:S05]  /*7440*/  BSYNC B2 ;  /* 0x0000000000027941 */ /* 0x000fea0003800000 */
.L_x_24065:
        /* <DEDUP_REMOVED lines=44> */
.L_x_24064:
[----:B------:R-:W-:Y:S05]  /*7710*/  BSYNC B1 ;  /* 0x0000000000017941 */ /* 0x000fea0003800000 */
.L_x_24063:
        /* <DEDUP_REMOVED lines=13> */
.L_x_24067:
        /* <DEDUP_REMOVED lines=12> */
.L_x_24070:
[----:B------:R-:W-:Y:S02]  /*78b0*/  IMAD.MOV.U32 R12, RZ, RZ, R6 ;  /* 0x000000ffff0c7224 */ /* 0x000fe400078e0006 */
.L_x_24071:
[----:B------:R-:W-:Y:S05]  /*78c0*/  BSYNC B1 ;  /* 0x0000000000017941 */ /* 0x000fea0003800000 */
.L_x_24069:
        /* <DEDUP_REMOVED lines=16> */
.L_x_24075:
[----:B------:R-:W-:Y:S05]  /*79d0*/  BSYNC B2 ;  /* 0x0000000000027941 */ /* 0x000fea0003800000 */
.L_x_24074:
        /* <DEDUP_REMOVED lines=43> */
[----:B------:R-:W-:-:S06]  /*7c90*/  HFMA2.MMA R16, -RZ, RZ, 0, 0 ;  /* 0x00000000ff107435 */ /* 0x000fcc00000001ff */
.L_x_24073:
[----:B------:R-:W-:Y:S05]  /*7ca0*/  BSYNC B1 ;  /* 0x0000000000017941 */ /* 0x000fea0003800000 */
.L_x_24072:
        /* <DEDUP_REMOVED lines=9> */
.L_x_24068:
        /* <DEDUP_REMOVED lines=12> */
.L_x_24077:
[----:B------:R-:W-:Y:S02]  /*7e00*/  IMAD.MOV.U32 R12, RZ, RZ, R6 ;  /* 0x000000ffff0c7224 */ /* 0x000fe400078e0006 */
.L_x_24078:
[----:B------:R-:W-:Y:S05]  /*7e10*/  BSYNC B1 ;  /* 0x0000000000017941 */ /* 0x000fea0003800000 */
.L_x_24076:
        /* <DEDUP_REMOVED lines=16> */
.L_x_24082:
[----:B------:R-:W-:Y:S05]  /*7f20*/  BSYNC B2 ;  /* 0x0000000000027941 */ /* 0x000fea0003800000 */
.L_x_24081:
        /* <DEDUP_REMOVED lines=44> */
.L_x_24080:
[----:B------:R-:W-:Y:S05]  /*81f0*/  BSYNC B1 ;  /* 0x0000000000017941 */ /* 0x000fea0003800000 */
.L_x_24079:
        /* <DEDUP_REMOVED lines=13> */
.L_x_24083:
        /* <DEDUP_REMOVED lines=12> */
.L_x_24086:
[----:B------:R-:W-:Y:S02]  /*8390*/  IMAD.MOV.U32 R12, RZ, RZ, R6 ;  /* 0x000000ffff0c7224 */ /* 0x000fe400078e0006 */
.L_x_24087:
[----:B------:R-:W-:Y:S05]  /*83a0*/  BSYNC B1 ;  /* 0x0000000000017941 */ /* 0x000fea0003800000 */
.L_x_24085:
        /* <DEDUP_REMOVED lines=16> */
.L_x_24091:
[----:B------:R-:W-:Y:S05]  /*84b0*/  BSYNC B2 ;  /* 0x0000000000027941 */ /* 0x000fea0003800000 */
.L_x_24090:
        /* <DEDUP_REMOVED lines=44> */
.L_x_24089:
[----:B------:R-:W-:Y:S05]  /*8780*/  BSYNC B1 ;  /* 0x0000000000017941 */ /* 0x000fea0003800000 */
.L_x_24088:
        /* <DEDUP_REMOVED lines=9> */
.L_x_24084:
        /* <DEDUP_REMOVED lines=12> */
.L_x_24093:
[----:B------:R-:W-:Y:S02]  /*88e0*/  IMAD.MOV.U32 R12, RZ, RZ, R6 ;  /* 0x000000ffff0c7224 */ /* 0x000fe400078e0006 */
.L_x_24094:
[----:B------:R-:W-:Y:S05]  /*88f0*/  BSYNC B1 ;  /* 0x0000000000017941 */ /* 0x000fea0003800000 */
.L_x_24092:
        /* <DEDUP_REMOVED lines=16> */
.L_x_24098:
[----:B------:R-:W-:Y:S05]  /*8a00*/  BSYNC B2 ;  /* 0x0000000000027941 */ /* 0x000fea0003800000 */
.L_x_24097:
        /* <DEDUP_REMOVED lines=44> */
.L_x_24096:
[----:B------:R-:W-:Y:S05]  /*8cd0*/  BSYNC B1 ;  /* 0x0000000000017941 */ /* 0x000fea0003800000 */
.L_x_24095:
        /* <DEDUP_REMOVED lines=12> */
.L_x_24099:
        /* <DEDUP_REMOVED lines=12> */
.L_x_24102:
[----:B------:R-:W-:Y:S02]  /*8e60*/  IMAD.MOV.U32 R12, RZ, RZ, R6 ;  /* 0x000000ffff0c7224 */ /* 0x000fe400078e0006 */
.L_x_24103:
[----:B------:R-:W-:Y:S05]  /*8e70*/  BSYNC B1 ;  /* 0x0000000000017941 */ /* 0x000fea0003800000 */
.L_x_24101:
        /* <DEDUP_REMOVED lines=16> */
.L_x_24107:
[----:B------:R-:W-:Y:S05]  /*8f80*/  BSYNC B2 ;  /* 0x0000000000027941 */ /* 0x000fea0003800000 */
.L_x_24106:
        /* <DEDUP_REMOVED lines=44> */
.L_x_24105:
[----:B------:R-:W-:Y:S05]  /*9250*/  BSYNC B1 ;  /* 0x0000000000017941 */ /* 0x000fea0003800000 */
.L_x_24104:
        /* <DEDUP_REMOVED lines=9> */
.L_x_24100:
        /* <DEDUP_REMOVED lines=12> */
.L_x_24109:
[----:B------:R-:W-:Y:S02]  /*93b0*/  IMAD.MOV.U32 R16, RZ, RZ, R6 ;  /* 0x000000ffff107224 */ /* 0x000fe400078e0006 */
.L_x_24110:
[----:B------:R-:W-:Y:S05]  /*93c0*/  BSYNC B1 ;  /* 0x0000000000017941 */ /* 0x000fea0003800000 */
.L_x_24108:
        /* <DEDUP_REMOVED lines=16> */
.L_x_24114:
[----:B------:R-:W-:Y:S05]  /*94d0*/  BSYNC B2 ;  /* 0x0000000000027941 */ /* 0x000fea0003800000 */
.L_x_24113:
        /* <DEDUP_REMOVED lines=44> */
.L_x_24112:
[----:B------:R-:W-:Y:S05]  /*97a0*/  BSYNC B1 ;  /* 0x0000000000017941 */ /* 0x000fea0003800000 */
.L_x_24111:
        /* <DEDUP_REMOVED lines=12> */
.L_x_24115:
        /* <DEDUP_REMOVED lines=12> */
.L_x_24118:
[----:B------:R-:W-:Y:S02]  /*9930*/  MOV R16, R6 ;  /* 0x0000000600107202 */ /* 0x000fe40000000f00 */
.L_x_24119:
[----:B------:R-:W-:Y:S05]  /*9940*/  BSYNC B1 ;  /* 0x0000000000017941 */ /* 0x000fea0003800000 */
.L_x_24117:
        /* <DEDUP_REMOVED lines=16> */
.L_x_24123:
[----:B------:R-:W-:Y:S05]  /*9a50*/  BSYNC B2 ;  /* 0x0000000000027941 */ /* 0x000fea0003800000 */
.L_x_24122:
        /* <DEDUP_REMOVED lines=44> */
.L_x_24121:
[----:B------:R-:W-:Y:S05]  /*9d20*/  BSYNC B1 ;  /* 0x0000000000017941 */ /* 0x000fea0003800000 */
.L_x_24120:
        /* <DEDUP_REMOVED lines=9> */
.L_x_24116:
        /* <DEDUP_REMOVED lines=12> */
.L_x_24125:
[----:B------:R-:W-:Y:S02]  /*9e80*/  MOV R18, R6 ;  /* 0x0000000600127202 */ /* 0x000fe40000000f00 */
.L_x_24126:
[----:B------:R-:W-:Y:S05]  /*9e90*/  BSYNC B1 ;  /* 0x0000000000017941 */ /* 0x000fea0003800000 */
.L_x_24124:
        /* <DEDUP_REMOVED lines=16> */
.L_x_24130:
[----:B------:R-:W-:Y:S05]  /*9fa0*/  BSYNC B2 ;  /* 0x0000000000027941 */ /* 0x000fea0003800000 */
.L_x_24129:
        /* <DEDUP_REMOVED lines=44> */
.L_x_24128:
[----:B------:R-:W-:Y:S05]  /*a270*/  BSYNC B1 ;  /* 0x0000000000017941 */ /* 0x000fea0003800000 */
.L_x_24127:
        /* <DEDUP_REMOVED lines=12> */
.L_x_24131:
        /* <DEDUP_REMOVED lines=12> */
.L_x_24134:
[----:B------:R-:W-:Y:S02]  /*a400*/  IMAD.MOV.U32 R14, RZ, RZ, R6 ;  /* 0x000000ffff0e7224 */ /* 0x000fe400078e0006 */
.L_x_24135:
[----:B------:R-:W-:Y:S05]  /*a410*/  BSYNC B1 ;  /* 0x0000000000017941 */ /* 0x000fea0003800000 */
.L_x_24133:
        /* <DEDUP_REMOVED lines=16> */
.L_x_24139:
[----:B------:R-:W-:Y:S05]  /*a520*/  BSYNC B2 ;  /* 0x0000000000027941 */ /* 0x000fea0003800000 */
.L_x_24138:
        /* <DEDUP_REMOVED lines=44> */
.L_x_24137:
[----:B------:R-:W-:Y:S05]  /*a7f0*/  BSYNC B1 ;  /* 0x0000000000017941 */ /* 0x000fea0003800000 */
.L_x_24136:
        /* <DEDUP_REMOVED lines=9> */
.L_x_24132:
        /* <DEDUP_REMOVED lines=12> */
.L_x_24141:
[----:B------:R-:W-:Y:S02]  /*a950*/  IMAD.MOV.U32 R14, RZ, RZ, R6 ;  /* 0x000000ffff0e7224 */ /* 0x000fe400078e0006 */
.L_x_24142:
[----:B------:R-:W-:Y:S05]  /*a960*/  BSYNC B1 ;  /* 0x0000000000017941 */ /* 0x000fea0003800000 */
.L_x_24140:
        /* <DEDUP_REMOVED lines=16> */
.L_x_24146:
[----:B------:R-:W-:Y:S05]  /*aa70*/  BSYNC B2 ;  /* 0x0000000000027941 */ /* 0x000fea0003800000 */
.L_x_24145:
        /* <DEDUP_REMOVED lines=44> */
.L_x_24144:
[----:B------:R-:W-:Y:S05]  /*ad40*/  BSYNC B1 ;  /* 0x0000000000017941 */ /* 0x000fea0003800000 */
.L_x_24143:
        /* <DEDUP_REMOVED lines=12> */
.L_x_24147:
        /* <DEDUP_REMOVED lines=12> */
.L_x_24150:
[----:B------:R-:W-:Y:S02]  /*aed0*/  IMAD.MOV.U32 R14, RZ, RZ, R6 ;  /* 0x000000ffff0e7224 */ /* 0x000fe400078e0006 */
.L_x_24151:
[----:B------:R-:W-:Y:S05]  /*aee0*/  BSYNC B1 ;  /* 0x0000000000017941 */ /* 0x000fea0003800000 */
.L_x_24149:
        /* <DEDUP_REMOVED lines=16> */
.L_x_24155:
[----:B------:R-:W-:Y:S05]  /*aff0*/  BSYNC B2 ;  /* 0x0000000000027941 */ /* 0x000fea0003800000 */
.L_x_24154:
        /* <DEDUP_REMOVED lines=44> */
.L_x_24153:
[----:B------:R-:W-:Y:S05]  /*b2c0*/  BSYNC B1 ;  /* 0x0000000000017941 */ /* 0x000fea0003800000 */
.L_x_24152:
        /* <DEDUP_REMOVED lines=9> */
.L_x_24148:
        /* <DEDUP_REMOVED lines=12> */
.L_x_24157:
[----:B------:R-:W-:Y:S02]  /*b420*/  IMAD.MOV.U32 R14, RZ, RZ, R6 ;  /* 0x000000ffff0e7224 */ /* 0x000fe400078e0006 */
.L_x_24158:
[----:B------:R-:W-:Y:S05]  /*b430*/  BSYNC B1 ;  /* 0x0000000000017941 */ /* 0x000fea0003800000 */
.L_x_24156:
        /* <DEDUP_REMOVED lines=16> */
.L_x_24162:
[----:B------:R-:W-:Y:S05]  /*b540*/  BSYNC B2 ;  /* 0x0000000000027941 */ /* 0x000fea0003800000 */
.L_x_24161:
        /* <DEDUP_REMOVED lines=44> */
.L_x_24160:
[----:B------:R-:W-:Y:S05]  /*b810*/  BSYNC B1 ;  /* 0x0000000000017941 */ /* 0x000fea0003800000 */
.L_x_24159:
        /* <DEDUP_REMOVED lines=13> */
.L_x_24163:
        /* <DEDUP_REMOVED lines=12> */
.L_x_24166:
[----:B------:R-:W-:Y:S02]  /*b9b0*/  IMAD.MOV.U32 R14, RZ, RZ, R6 ;  /* 0x000000ffff0e7224 */ /* 0x000fe400078e0006 */
.L_x_24167:
[----:B------:R-:W-:Y:S05]  /*b9c0*/  BSYNC B1 ;  /* 0x0000000000017941 */ /* 0x000fea0003800000 */
.L_x_24165:
        /* <DEDUP_REMOVED lines=18> */
.L_x_24171:
[----:B------:R-:W-:Y:S05]  /*baf0*/  BSYNC B2 ;  /* 0x0000000000027941 */ /* 0x000fea0003800000 */
.L_x_24170:
        /* <DEDUP_REMOVED lines=44> */
.L_x_24169:
[----:B------:R-:W-:Y:S05]  /*bdc0*/  BSYNC B1 ;  /* 0x0000000000017941 */ /* 0x000fea0003800000 */
.L_x_24168:
        /* <DEDUP_REMOVED lines=9> */
.L_x_24164:
        /* <DEDUP_REMOVED lines=49> */
.L_x_24172:
        /* <DEDUP_REMOVED lines=16> */
.L_x_24174:
[----:B-1----:R-:W-:Y:S02]  /*c270*/  IMAD.MOV.U32 R16, RZ, RZ, R6 ;  /* 0x000000ffff107224 */ /* 0x002fe400078e0006 */
.L_x_24175:
[----:B------:R-:W-:Y:S05]  /*c280*/  BSYNC B1 ;  /* 0x0000000000017941 */ /* 0x000fea0003800000 */
.L_x_24173:
        /* <DEDUP_REMOVED lines=16> */
.L_x_24179:
[----:B------:R-:W-:Y:S05]  /*c390*/  BSYNC B2 ;  /* 0x0000000000027941 */ /* 0x000fea0003800000 */
.L_x_24178:
        /* <DEDUP_REMOVED lines=44> */
.L_x_24177:
[----:B------:R-:W-:Y:S05]  /*c660*/  BSYNC B1 ;  /* 0x0000000000017941 */ /* 0x000fea0003800000 */
.L_x_24176:
        /* <DEDUP_REMOVED lines=15> */
.L_x_24180:
        /* <DEDUP_REMOVED lines=12> */
.L_x_24183:
[----:B------:R-:W-:Y:S02]  /*c820*/  IMAD.MOV.U32 R18, RZ, RZ, R6 ;  /* 0x000000ffff127224 */ /* 0x000fe400078e0006 */
.L_x_24184:
[----:B------:R-:W-:Y:S05]  /*c830*/  BSYNC B1 ;  /* 0x0000000000017941 */ /* 0x000fea0003800000 */
.L_x_24182:
        /* <DEDUP_REMOVED lines=16> */
.L_x_24188:
[----:B------:R-:W-:Y:S05]  /*c940*/  BSYNC B2 ;  /* 0x0000000000027941 */ /* 0x000fea0003800000 */
.L_x_24187:
        /* <DEDUP_REMOVED lines=43> */
.L_x_24186:
[----:B------:R-:W-:Y:S05]  /*cc00*/  BSYNC B1 ;  /* 0x0000000000017941 */ /* 0x000fea0003800000 */
.L_x_24185:
        /* <DEDUP_REMOVED lines=9> */
.L_x_24181:
        /* <DEDUP_REMOVED lines=12> */
.L_x_24190:
[----:B------:R-:W-:Y:S02]  /*cd60*/  IMAD.MOV.U32 R18, RZ, RZ, R6 ;  /* 0x000000ffff127224 */ /* 0x000fe400078e0006 */
.L_x_24191:
[----:B------:R-:W-:Y:S05]  /*cd70*/  BSYNC B1 ;  /* 0x0000000000017941 */ /* 0x000fea0003800000 */
.L_x_24189:
        /* <DEDUP_REMOVED lines=16> */
.L_x_24195:
[----:B------:R-:W-:Y:S05]  /*ce80*/  BSYNC B2 ;  /* 0x0000000000027941 */ /* 0x000fea0003800000 */
.L_x_24194:
        /* <DEDUP_REMOVED lines=44> */
.L_x_24193:
[----:B------:R-:W-:Y:S05]  /*d150*/  BSYNC B1 ;  /* 0x0000000000017941 */ /* 0x000fea0003800000 */
.L_x_24192:
        /* <DEDUP_REMOVED lines=14> */
.L_x_24196:
        /* <DEDUP_REMOVED lines=12> */
.L_x_24199:
[----:B------:R-:W-:Y:S02]  /*d300*/  MOV R12, R6 ;  /* 0x00000006000c7202 */ /* 0x000fe40000000f00 */
.L_x_24200:
[----:B------:R-:W-:Y:S05]  /*d310*/  BSYNC B1 ;  /* 0x0000000000017941 */ /* 0x000fea0003800000 */
.L_x_24198:
        /* <DEDUP_REMOVED lines=16> */
.L_x_24204:
[----:B------:R-:W-:Y:S05]  /*d420*/  BSYNC B2 ;  /* 0x0000000000027941 */ /* 0x000fea0003800000 */
.L_x_24203:
        /* <DEDUP_REMOVED lines=44> */
.L_x_24202:
[----:B------:R-:W-:Y:S05]  /*d6f0*/  BSYNC B1 ;  /* 0x0000000000017941 */ /* 0x000fea0003800000 */
.L_x_24201:
        /* <DEDUP_REMOVED lines=9> */
.L_x_24197:
        /* <DEDUP_REMOVED lines=12> */
.L_x_24206:
[----:B------:R-:W-:Y:S02]  /*d850*/  MOV R12, R6 ;  /* 0x00000006000c7202 */ /* 0x000fe40000000f00 */
.L_x_24207:
[----:B------:R-:W-:Y:S05]  /*d860*/  BSYNC B1 ;  /* 0x0000000000017941 */ /* 0x000fea0003800000 */
.L_x_24205:
        /* <DEDUP_REMOVED lines=16> */
.L_x_24211:
[----:B------:R-:W-:Y:S05]  /*d970*/  BSYNC B2 ;  /* 0x0000000000027941 */ /* 0x000fea0003800000 */
.L_x_24210:
        /* <DEDUP_REMOVED lines=44> */
.L_x_24209:
[----:B------:R-:W-:Y:S05]  /*dc40*/  BSYNC B1 ;  /* 0x0000000000017941 */ /* 0x000fea0003800000 */
.L_x_24208:
        /* <DEDUP_REMOVED lines=14> */
.L_x_24212:
        /* <DEDUP_REMOVED lines=12> */
.L_x_24215:
[----:B------:R-:W-:Y:S02]  /*ddf0*/  IMAD.MOV.U32 R12, RZ, RZ, R6 ;  /* 0x000000ffff0c7224 */ /* 0x000fe400078e0006 */
.L_x_24216:
[----:B------:R-:W-:Y:S05]  /*de00*/  BSYNC B1 ;  /* 0x0000000000017941 */ /* 0x000fea0003800000 */
.L_x_24214:
        /* <DEDUP_REMOVED lines=16> */
.L_x_24220:
[----:B------:R-:W-:Y:S05]  /*df10*/  BSYNC B2 ;  /* 0x0000000000027941 */ /* 0x000fea0003800000 */
.L_x_24219:
        /* <DEDUP_REMOVED lines=44> */
.L_x_24218:
[----:B------:R-:W-:Y:S05]  /*e1e0*/  BSYNC B1 ;  /* 0x0000000000017941 */ /* 0x000fea0003800000 */
.L_x_24217:
        /* <DEDUP_REMOVED lines=9> */
.L_x_24213:
        /* <DEDUP_REMOVED lines=12> */
.L_x_24222:
[----:B------:R-:W-:Y:S02]  /*e340*/  IMAD.MOV.U32 R12, RZ, RZ, R6 ;  /* 0x000000ffff0c7224 */ /* 0x000fe400078e0006 */
.L_x_24223:
[----:B------:R-:W-:Y:S05]  /*e350*/  BSYNC B1 ;  /* 0x0000000000017941 */ /* 0x000fea0003800000 */
.L_x_24221:
        /* <DEDUP_REMOVED lines=16> */
.L_x_24227:
[----:B------:R-:W-:Y:S05]  /*e460*/  BSYNC B2 ;  /* 0x0000000000027941 */ /* 0x000fea0003800000 */
.L_x_24226:
        /* <DEDUP_REMOVED lines=44> */
.L_x_24225:
[----:B------:R-:W-:Y:S05]  /*e730*/  BSYNC B1 ;  /* 0x0000000000017941 */ /* 0x000fea0003800000 */
.L_x_24224:
        /* <DEDUP_REMOVED lines=12> */
.L_x_24228:
        /* <DEDUP_REMOVED lines=12> */
.L_x_24231:
[----:B------:R-:W-:Y:S02]  /*e8c0*/  IMAD.MOV.U32 R12, RZ, RZ, R6 ;  /* 0x000000ffff0c7224 */ /* 0x000fe400078e0006 */
.L_x_24232:
[----:B------:R-:W-:Y:S05]  /*e8d0*/  BSYNC B1 ;  /* 0x0000000000017941 */ /* 0x000fea0003800000 */
.L_x_24230:
        /* <DEDUP_REMOVED lines=16> */
.L_x_24236:
[----:B------:R-:W-:Y:S05]  /*e9e0*/  BSYNC B2 ;  /* 0x0000000000027941 */ /* 0x000fea0003800000 */
.L_x_24235:
        /* <DEDUP_REMOVED lines=44> */
.L_x_24234:
[----:B------:R-:W-:Y:S05]  /*ecb0*/  BSYNC B1 ;  /* 0x0000000000017941 */ /* 0x000fea0003800000 */
.L_x_24233:
        /* <DEDUP_REMOVED lines=9> */
.L_x_24229:
        /* <DEDUP_REMOVED lines=12> */
.L_x_24238:
[----:B------:R-:W-:Y:S02]  /*ee10*/  IMAD.MOV.U32 R16, RZ, RZ, R6 ;  /* 0x000000ffff107224 */ /* 0x000fe400078e0006 */
.L_x_24239:
[----:B------:R-:W-:Y:S05]  /*ee20*/  BSYNC B1 ;  /* 0x0000000000017941 */ /* 0x000fea0003800000 */
.L_x_24237:
        /* <DEDUP_REMOVED lines=16> */
.L_x_24243:
[----:B------:R-:W-:Y:S05]  /*ef30*/  BSYNC B2 ;  /* 0x0000000000027941 */ /* 0x000fea0003800000 */
.L_x_24242:
        /* <DEDUP_REMOVED lines=44> */
.L_x_24241:
[----:B------:R-:W-:Y:S05]  /*f200*/  BSYNC B1 ;  /* 0x0000000000017941 */ /* 0x000fea0003800000 */
.L_x_24240:
        /* <DEDUP_REMOVED lines=12> */
.L_x_24244:
        /* <DEDUP_REMOVED lines=12> */
.L_x_24247:
[----:B------:R-:W-:Y:S02]  /*f390*/  IMAD.MOV.U32 R16, RZ, RZ, R6 ;  /* 0x000000ffff107224 */ /* 0x000fe400078e0006 */
.L_x_24248:
[----:B------:R-:W-:Y:S05]  /*f3a0*/  BSYNC B1 ;  /* 0x0000000000017941 */ /* 0x000fea0003800000 */
.L_x_24246:
        /* <DEDUP_REMOVED lines=16> */
.L_x_24252:
[----:B------:R-:W-:Y:S05]  /*f4b0*/  BSYNC B2 ;  /* 0x0000000000027941 */ /* 0x000fea0003800000 */
.L_x_24251:
        /* <DEDUP_REMOVED lines=44> */
.L_x_24250:
[----:B------:R-:W-:Y:S05]  /*f780*/  BSYNC B1 ;  /* 0x0000000000017941 */ /* 0x000fea0003800000 */
.L_x_24249:
        /* <DEDUP_REMOVED lines=9> */
.L_x_24245:
        /* <DEDUP_REMOVED lines=12> */
.L_x_24254:
[----:B------:R-:W-:Y:S02]  /*f8e0*/  IMAD.MOV.U32 R22, RZ, RZ, R6 ;  /* 0x000000ffff167224 */ /* 0x000fe400078e0006 */
.L_x_24255:
[----:B------:R-:W-:Y:S05]  /*f8f0*/  BSYNC B1 ;  /* 0x0000000000017941 */ /* 0x000fea0003800000 */
.L_x_24253:
        /* <DEDUP_REMOVED lines=16> */
.L_x_24259:
[----:B------:R-:W-:Y:S05]  /*fa00*/  BSYNC B2 ;  /* 0x0000000000027941 */ /* 0x000fea0003800000 */
.L_x_24258:
        /* <DEDUP_REMOVED lines=44> */
.L_x_24257:
[----:B------:R-:W-:Y:S05]  /*fcd0*/  BSYNC B1 ;  /* 0x0000000000017941 */ /* 0x000fea0003800000 */
.L_x_24256:
        /* <DEDUP_REMOVED lines=12> */
.L_x_24260:
        /* <DEDUP_REMOVED lines=12> */
.L_x_24263:
[----:B------:R-:W-:Y:S02]  /*fe60*/  IMAD.MOV.U32 R14, RZ, RZ, R6 ;  /* 0x000000ffff0e7224 */ /* 0x000fe400078e0006 */
.L_x_24264:
[----:B------:R-:W-:Y:S05]  /*fe70*/  BSYNC B1 ;  /* 0x0000000000017941 */ /* 0x000fea0003800000 */
.L_x_24262:
        /* <DEDUP_REMOVED lines=16> */
.L_x_24268:
[----:B------:R-:W-:Y:S05]  /*ff80*/  BSYNC B2 ;  /* 0x0000000000027941 */ /* 0x000fea0003800000 */
.L_x_24267:
        /* <DEDUP_REMOVED lines=44> */
.L_x_24266:
[----:B------:R-:W-:Y:S05]  /*10250*/  BSYNC B1 ;  /* 0x0000000000017941 */ /* 0x000fea0003800000 */
.L_x_24265:
        /* <DEDUP_REMOVED lines=9> */
.L_x_24261:
        /* <DEDUP_REMOVED lines=12> */
.L_x_24270:
[----:B------:R-:W-:Y:S02]  /*103b0*/  IMAD.MOV.U32 R14, RZ, RZ, R6 ;  /* 0x000000ffff0e7224 */ /* 0x000fe400078e0006 */
.L_x_24271:
[----:B------:R-:W-:Y:S05]  /*103c0*/  BSYNC B1 ;  /* 0x0000000000017941 */ /* 0x000fea0003800000 */
.L_x_24269:
        /* <DEDUP_REMOVED lines=16> */
.L_x_24275:
[----:B------:R-:W-:Y:S05]  /*104d0*/  BSYNC B2 ;  /* 0x0000000000027941 */ /* 0x000fea0003800000 */
.L_x_24274:
        /* <DEDUP_REMOVED lines=44> */
.L_x_24273:
[----:B------:R-:W-:Y:S05]  /*107a0*/  BSYNC B1 ;  /* 0x0000000000017941 */ /* 0x000fea0003800000 */
.L_x_24272:
        /* <DEDUP_REMOVED lines=12> */
.L_x_24276:
        /* <DEDUP_REMOVED lines=12> */
.L_x_24279:
[----:B------:R-:W-:Y:S02]  /*10930*/  MOV R14, R6 ;  /* 0x00000006000e7202 */ /* 0x000fe40000000f00 */
.L_x_24280:
[----:B------:R-:W-:Y:S05]  /*10940*/  BSYNC B1 ;  /* 0x0000000000017941 */ /* 0x000fea0003800000 */
.L_x_24278:
        /* <DEDUP_REMOVED lines=16> */
.L_x_24284:
[----:B------:R-:W-:Y:S05]  /*10a50*/  BSYNC B2 ;  /* 0x0000000000027941 */ /* 0x000fea0003800000 */
.L_x_24283:
        /* <DEDUP_REMOVED lines=44> */
.L_x_24282:
[----:B------:R-:W-:Y:S05]  /*10d20*/  BSYNC B1 ;  /* 0x0000000000017941 */ /* 0x000fea0003800000 */
.L_x_24281:
        /* <DEDUP_REMOVED lines=9> */
.L_x_24277:
        /* <DEDUP_REMOVED lines=12> */
.L_x_24286:
[----:B------:R-:W-:Y:S02]  /*10e80*/  MOV R14, R6 ;  /* 0x00000006000e7202 */ /* 0x000fe40000000f00 */
.L_x_24287:
[----:B------:R-:W-:Y:S05]  /*10e90*/  BSYNC B1 ;  /* 0x0000000000017941 */ /* 0x000fea0003800000 */
.L_x_24285:
        /* <DEDUP_REMOVED lines=16> */
.L_x_24291:
[----:B------:R-:W-:Y:S05]  /*10fa0*/  BSYNC B2 ;  /* 0x0000000000027941 */ /* 0x000fea0003800000 */
.L_x_24290:
        /* <DEDUP_REMOVED lines=44> */
.L_x_24289:
[----:B------:R-:W-:Y:S05]  /*11270*/  BSYNC B1 ;  /* 0x0000000000017941 */ /* 0x000fea0003800000 */
.L_x_24288:
        /* <DEDUP_REMOVED lines=13> */
.L_x_24292:
        /* <DEDUP_REMOVED lines=12> */
.L_x_24295:
[----:B------:R-:W-:Y:S02]  /*11410*/  IMAD.MOV.U32 R12, RZ, RZ, R6 ;  /* 0x000000ffff0c7224 */ /* 0x000fe400078e0006 */
.L_x_24296:
[----:B------:R-:W-:Y:S05]  /*11420*/  BSYNC B1 ;  /* 0x0000000000017941 */ /* 0x000fea0003800000 */
.L_x_24294:
        /* <DEDUP_REMOVED lines=18> */
.L_x_24300:
[----:B------:R-:W-:Y:S05]  /*11550*/  BSYNC B2 ;  /* 0x0000000000027941 */ /* 0x000fea0003800000 */
.L_x_24299:
        /* <DEDUP_REMOVED lines=44> */
.L_x_24298:
[----:B------:R-:W-:Y:S05]  /*11820*/  BSYNC B1 ;  /* 0x0000000000017941 */ /* 0x000fea0003800000 */
.L_x_24297:
        /* <DEDUP_REMOVED lines=9> */
.L_x_24293:
        /* <DEDUP_REMOVED lines=49> */
.L_x_24301:
        /* <DEDUP_REMOVED lines=16> */
.L_x_24303:
[----:B-1----:R-:W-:Y:S02]  /*11cd0*/  IMAD.MOV.U32 R218, RZ, RZ, R6 ;  /* 0x000000ffffda7224 */ /* 0x002fe400078e0006 */
.L_x_24304:
[----:B------:R-:W-:Y:S05]  /*11ce0*/  BSYNC B1 ;  /* 0x0000000000017941 */ /* 0x000fea0003800000 */
.L_x_24302:
        /* <DEDUP_REMOVED lines=16> */
.L_x_24308:
[----:B------:R-:W-:Y:S05]  /*11df0*/  BSYNC B2 ;  /* 0x0000000000027941 */ /* 0x000fea0003800000 */
.L_x_24307:
        /* <DEDUP_REMOVED lines=44> */
.L_x_24306:
[----:B------:R-:W-:Y:S05]  /*120c0*/  BSYNC B1 ;  /* 0x0000000000017941 */ /* 0x000fea0003800000 */
.L_x_24305:
        /* <DEDUP_REMOVED lines=15> */
.L_x_24309:
        /* <DEDUP_REMOVED lines=12> */
.L_x_24312:
[----:B------:R-:W-:Y:S02]  /*12280*/  MOV R17, R6 ;  /* 0x0000000600117202 */ /* 0x000fe40000000f00 */
.L_x_24313:
[----:B------:R-:W-:Y:S05]  /*12290*/  BSYNC B1 ;  /* 0x0000000000017941 */ /* 0x000fea0003800000 */
.L_x_24311:
        /* <DEDUP_REMOVED lines=16> */
.L_x_24317:
[----:B------:R-:W-:Y:S05]  /*123a0*/  BSYNC B2 ;  /* 0x0000000000027941 */ /* 0x000fea0003800000 */
.L_x_24316:
        /* <DEDUP_REMOVED lines=43> */
.L_x_24315:
[----:B------:R-:W-:Y:S05]  /*12660*/  BSYNC B1 ;  /* 0x0000000000017941 */ /* 0x000fea0003800000 */
.L_x_24314:
        /* <DEDUP_REMOVED lines=9> */
.L_x_24310:
        /* <DEDUP_REMOVED lines=12> */
.L_x_24319:
[----:B------:R-:W-:Y:S02]  /*127c0*/  IMAD.MOV.U32 R220, RZ, RZ, R6 ;  /* 0x000000ffffdc7224 */ /* 0x000fe400078e0006 */
.L_x_24320:
[----:B------:R-:W-:Y:S05]  /*127d0*/  BSYNC B1 ;  /* 0x0000000000017941 */ /* 0x000fea0003800000 */
.L_x_24318:
        /* <DEDUP_REMOVED lines=16> */
.L_x_24324:
[----:B------:R-:W-:Y:S05]  /*128e0*/  BSYNC B2 ;  /* 0x0000000000027941 */ /* 0x000fea0003800000 */
.L_x_24323:
        /* <DEDUP_REMOVED lines=44> */
.L_x_24322:
[----:B------:R-:W-:Y:S05]  /*12bb0*/  BSYNC B1 ;  /* 0x0000000000017941 */ /* 0x000fea0003800000 */
.L_x_24321:
        /* <DEDUP_REMOVED lines=14> */
.L_x_24325:
        /* <DEDUP_REMOVED lines=12> */
.L_x_24328:
[----:B------:R-:W-:Y:S02]  /*12d60*/  IMAD.MOV.U32 R12, RZ, RZ, R6 ;  /* 0x000000ffff0c7224 */ /* 0x000fe400078e0006 */
.L_x_24329:
[----:B------:R-:W-:Y:S05]  /*12d70*/  BSYNC B1 ;  /* 0x0000000000017941 */ /* 0x000fea0003800000 */
.L_x_24327:
        /* <DEDUP_REMOVED lines=16> */
.L_x_24333:
[----:B------:R-:W-:Y:S05]  /*12e80*/  BSYNC B2 ;  /* 0x0000000000027941 */ /* 0x000fea0003800000 */
.L_x_24332:
        /* <DEDUP_REMOVED lines=43> */
.L_x_24331:
[----:B------:R-:W-:Y:S05]  /*13140*/  BSYNC B1 ;  /* 0x0000000000017941 */ /* 0x000fea0003800000 */
.L_x_24330:
        /* <DEDUP_REMOVED lines=9> */
.L_x_24326:
        /* <DEDUP_REMOVED lines=12> */
.L_x_24335:
[----:B------:R-:W-:Y:S02]  /*132a0*/  MOV R12, R6 ;  /* 0x00000006000c7202 */ /* 0x000fe40000000f00 */
.L_x_24336:
[----:B------:R-:W-:Y:S05]  /*132b0*/  BSYNC B1 ;  /* 0x0000000000017941 */ /* 0x000fea0003800000 */
.L_x_24334:
        /* <DEDUP_REMOVED lines=16> */
.L_x_24340:
[----:B------:R-:W-:Y:S05]  /*133c0*/  BSYNC B2 ;  /* 0x0000000000027941 */ /* 0x000fea0003800000 */
.L_x_24339:
        /* <DEDUP_REMOVED lines=44> */
.L_x_24338:
[----:B------:R-:W-:Y:S05]  /*13690*/  BSYNC B1 ;  /* 0x0000000000017941 */ /* 0x000fea0003800000 */
.L_x_24337:
        /* <DEDUP_REMOVED lines=14> */
.L_x_24341:
        /* <DEDUP_REMOVED lines=12> */
.L_x_24344:
[----:B------:R-:W-:Y:S02]  /*13840*/  IMAD.MOV.U32 R12, RZ, RZ, R6 ;  /* 0x000000ffff0c7224 */ /* 0x000fe400078e0006 */
.L_x_24345:
[----:B------:R-:W-:Y:S05]  /*13850*/  BSYNC B1 ;  /* 0x0000000000017941 */ /* 0x000fea0003800000 */
.L_x_24343:
        /* <DEDUP_REMOVED lines=16> */
.L_x_24349:
[----:B------:R-:W-:Y:S05]  /*13960*/  BSYNC B2 ;  /* 0x0000000000027941 */ /* 0x000fea0003800000 */
.L_x_24348:
        /* <DEDUP_REMOVED lines=44> */
.L_x_24347:
[----:B------:R-:W-:Y:S05]  /*13c30*/  BSYNC B1 ;  /* 0x0000000000017941 */ /* 0x000fea0003800000 */
.L_x_24346:
        /* <DEDUP_REMOVED lines=9> */
.L_x_24342:
        /* <DEDUP_REMOVED lines=12> */
.L_x_24351:
[----:B------:R-:W-:Y:S02]  /*13d90*/  IMAD.MOV.U32 R12, RZ, RZ, R6 ;  /* 0x000000ffff0c7224 */ /* 0x000fe400078e0006 */
.L_x_24352:
[----:B------:R-:W-:Y:S05]  /*13da0*/  BSYNC B1 ;  /* 0x0000000000017941 */ /* 0x000fea0003800000 */
.L_x_24350:
        /* <DEDUP_REMOVED lines=16> */
.L_x_24356:
[----:B------:R-:W-:Y:S05]  /*13eb0*/  BSYNC B2 ;  /* 0x0000000000027941 */ /* 0x000fea0003800000 */
.L_x_24355:
        /* <DEDUP_REMOVED lines=44> */
.L_x_24354:
[----:B------:R-:W-:Y:S05]  /*14180*/  BSYNC B1 ;  /* 0x0000000000017941 */ /* 0x000fea0003800000 */
.L_x_24353:
        /* <DEDUP_REMOVED lines=12> */
.L_x_24357:
        /* <DEDUP_REMOVED lines=12> */
.L_x_24360:
[----:B------:R-:W-:Y:S02]  /*14310*/  IMAD.MOV.U32 R220, RZ, RZ, R6 ;  /* 0x000000ffffdc7224 */ /* 0x000fe400078e0006 */
.L_x_24361:
[----:B------:R-:W-:Y:S05]  /*14320*/  BSYNC B1 ;  /* 0x0000000000017941 */ /* 0x000fea0003800000 */
.L_x_24359:
        /* <DEDUP_REMOVED lines=16> */
.L_x_24365:
[----:B------:R-:W-:Y:S05]  /*14430*/  BSYNC B2 ;  /* 0x0000000000027941 */ /* 0x000fea0003800000 */
.L_x_24364:
        /* <DEDUP_REMOVED lines=44> */
.L_x_24363:
[----:B------:R-:W-:Y:S05]  /*14700*/  BSYNC B1 ;  /* 0x0000000000017941 */ /* 0x000fea0003800000 */
.L_x_24362:
        /* <DEDUP_REMOVED lines=9> */
.L_x_24358:
        /* <DEDUP_REMOVED lines=12> */
.L_x_24367:
[----:B------:R-:W-:Y:S02]  /*14860*/  IMAD.MOV.U32 R220, RZ, RZ, R6 ;  /* 0x000000ffffdc7224 */ /* 0x000fe400078e0006 */
.L_x_24368:
[----:B------:R-:W-:Y:S05]  /*14870*/  BSYNC B1 ;  /* 0x0000000000017941 */ /* 0x000fea0003800000 */
.L_x_24366:
        /* <DEDUP_REMOVED lines=16> */
.L_x_24372:
[----:B------:R-:W-:Y:S05]  /*14980*/  BSYNC B2 ;  /* 0x0000000000027941 */ /* 0x000fea0003800000 */
.L_x_24371:
        /* <DEDUP_REMOVED lines=44> */
.L_x_24370:
[----:B------:R-:W-:Y:S05]  /*14c50*/  BSYNC B1 ;  /* 0x0000000000017941 */ /* 0x000fea0003800000 */
.L_x_24369:
        /* <DEDUP_REMOVED lines=12> */
.L_x_24373:
        /* <DEDUP_REMOVED lines=12> */
.L_x_24376:
[----:B------:R-:W-:Y:S02]  /*14de0*/  IMAD.MOV.U32 R13, RZ, RZ, R6 ;  /* 0x000000ffff0d7224 */ /* 0x000fe400078e0006 */
.L_x_24377:
[----:B------:R-:W-:Y:S05]  /*14df0*/  BSYNC B1 ;  /* 0x0000000000017941 */ /* 0x000fea0003800000 */
.L_x_24375:
        /* <DEDUP_REMOVED lines=16> */
.L_x_24381:
[----:B------:R-:W-:Y:S05]  /*14f00*/  BSYNC B2 ;  /* 0x0000000000027941 */ /* 0x000fea0003800000 */
.L_x_24380:
        /* <DEDUP_REMOVED lines=44> */
.L_x_24379:
[----:B------:R-:W-:Y:S05]  /*151d0*/  BSYNC B1 ;  /* 0x0000000000017941 */ /* 0x000fea0003800000 */
.L_x_24378:
        /* <DEDUP_REMOVED lines=9> */
.L_x_24374:
        /* <DEDUP_REMOVED lines=12> */
.L_x_24383:
[----:B------:R-:W-:Y:S02]  /*15330*/  IMAD.MOV.U32 R233, RZ, RZ, R6 ;  /* 0x000000ffffe97224 */ /* 0x000fe400078e0006 */
.L_x_24384:
[----:B------:R-:W-:Y:S05]  /*15340*/  BSYNC B1 ;  /* 0x0000000000017941 */ /* 0x000fea0003800000 */
.L_x_24382:
        /* <DEDUP_REMOVED lines=16> */
.L_x_24388:
[----:B------:R-:W-:Y:S05]  /*15450*/  BSYNC B2 ;  /* 0x0000000000027941 */ /* 0x000fea0003800000 */
.L_x_24387:
        /* <DEDUP_REMOVED lines=44> */
.L_x_24386:
[----:B------:R-:W-:Y:S05]  /*15720*/  BSYNC B1 ;  /* 0x0000000000017941 */ /* 0x000fea0003800000 */
.L_x_24385:
        /* <DEDUP_REMOVED lines=12> */
.L_x_24389:
        /* <DEDUP_REMOVED lines=12> */
.L_x_24392:
[----:B------:R-:W-:Y:S02]  /*158b0*/  IMAD.MOV.U32 R14, RZ, RZ, R6 ;  /* 0x000000ffff0e7224 */ /* 0x000fe400078e0006 */
.L_x_24393:
[----:B------:R-:W-:Y:S05]  /*158c0*/  BSYNC B1 ;  /* 0x0000000000017941 */ /* 0x000fea0003800000 */
.L_x_24391:
        /* <DEDUP_REMOVED lines=16> */
.L_x_24397:
[----:B------:R-:W-:Y:S05]  /*159d0*/  BSYNC B2 ;  /* 0x0000000000027941 */ /* 0x000fea0003800000 */
.L_x_24396:
        /* <DEDUP_REMOVED lines=44> */
.L_x_24395:
[----:B------:R-:W-:Y:S05]  /*15ca0*/  BSYNC B1 ;  /* 0x0000000000017941 */ /* 0x000fea0003800000 */
.L_x_24394:
        /* <DEDUP_REMOVED lines=9> */
.L_x_24390:
        /* <DEDUP_REMOVED lines=12> */
.L_x_24399:
[----:B------:R-:W-:Y:S02]  /*15e00*/  IMAD.MOV.U32 R233, RZ, RZ, R6 ;  /* 0x000000ffffe97224 */ /* 0x000fe400078e0006 */
.L_x_24400:
[----:B------:R-:W-:Y:S05]  /*15e10*/  BSYNC B1 ;  /* 0x0000000000017941 */ /* 0x000fea0003800000 */
.L_x_24398:
        /* <DEDUP_REMOVED lines=16> */
.L_x_24404:
[----:B------:R-:W-:Y:S05]  /*15f20*/  BSYNC B2 ;  /* 0x0000000000027941 */ /* 0x000fea0003800000 */
.L_x_24403:
        /* <DEDUP_REMOVED lines=44> */
.L_x_24402:
[----:B------:R-:W-:Y:S05]  /*161f0*/  BSYNC B1 ;  /* 0x0000000000017941 */ /* 0x000fea0003800000 */
.L_x_24401:
        /* <DEDUP_REMOVED lines=12> */
.L_x_24405:
        /* <DEDUP_REMOVED lines=12> */
.L_x_24408:
[----:B------:R-:W-:Y:S02]  /*16380*/  MOV R233, R6 ;  /* 0x0000000600e97202 */ /* 0x000fe40000000f00 */
.L_x_24409:
[----:B------:R-:W-:Y:S05]  /*16390*/  BSYNC B1 ;  /* 0x0000000000017941 */ /* 0x000fea0003800000 */
.L_x_24407:
        /* <DEDUP_REMOVED lines=16> */
.L_x_24413:
[----:B------:R-:W-:Y:S05]  /*164a0*/  BSYNC B2 ;  /* 0x0000000000027941 */ /* 0x000fea0003800000 */
.L_x_24412:
        /* <DEDUP_REMOVED lines=44> */
.L_x_24411:
[----:B------:R-:W-:Y:S05]  /*16770*/  BSYNC B1 ;  /* 0x0000000000017941 */ /* 0x000fea0003800000 */
.L_x_24410:
        /* <DEDUP_REMOVED lines=9> */
.L_x_24406:
        /* <DEDUP_REMOVED lines=12> */
.L_x_24415:
[----:B------:R-:W-:Y:S02]  /*168d0*/  MOV R233, R6 ;  /* 0x0000000600e97202 */ /* 0x000fe40000000f00 */
.L_x_24416:
[----:B------:R-:W-:Y:S05]  /*168e0*/  BSYNC B1 ;  /* 0x0000000000017941 */ /* 0x000fea0003800000 */
.L_x_24414:
        /* <DEDUP_REMOVED lines=16> */
.L_x_24420:
[----:B------:R-:W-:Y:S05]  /*169f0*/  BSYNC B2 ;  /* 0x0000000000027941 */ /* 0x000fea0003800000 */
.L_x_24419:
        /* <DEDUP_REMOVED lines=44> */
.L_x_24418:
[----:B------:R-:W-:Y:S05]  /*16cc0*/  BSYNC B1 ;  /* 0x0000000000017941 */ /* 0x000fea0003800000 */
.L_x_24417:
        /* <DEDUP_REMOVED lines=13> */
.L_x_24421:
        /* <DEDUP_REMOVED lines=12> */
.L_x_24424:
[----:B------:R-:W-:Y:S02]  /*16e60*/  IMAD.MOV.U32 R234, RZ, RZ, R6 ;  /* 0x000000ffffea7224 */ /* 0x000fe400078e0006 */
.L_x_24425:
[----:B------:R-:W-:Y:S05]  /*16e70*/  BSYNC B1 ;  /* 0x0000000000017941 */ /* 0x000fea0003800000 */
.L_x_24423:
        /* <DEDUP_REMOVED lines=18> */
.L_x_24429:
[----:B------:R-:W-:Y:S05]  /*16fa0*/  BSYNC B2 ;  /* 0x0000000000027941 */ /* 0x000fea0003800000 */
.L_x_24428:
        /* <DEDUP_REMOVED lines=44> */
.L_x_24427:
[----:B------:R-:W-:Y:S05]  /*17270*/  BSYNC B1 ;  /* 0x0000000000017941 */ /* 0x000fea0003800000 */
.L_x_24426:
        /* <DEDUP_REMOVED lines=9> */
.L_x_24422:
        /* <DEDUP_REMOVED lines=47> */
.L_x_24430:
        /* <DEDUP_REMOVED lines=18> */
.L_x_24432:
[----:B0-----:R-:W-:Y:S02]  /*17720*/  IMAD.MOV.U32 R236, RZ, RZ, R6 ;  /* 0x000000ffffec7224 */ /* 0x001fe400078e0006 */
.L_x_24433:
[----:B------:R-:W-:Y:S05]  /*17730*/  BSYNC B1 ;  /* 0x0000000000017941 */ /* 0x000fea0003800000 */
.L_x_24431:
        /* <DEDUP_REMOVED lines=16> */
.L_x_24437:
[----:B------:R-:W-:Y:S05]  /*17840*/  BSYNC B2 ;  /* 0x0000000000027941 */ /* 0x000fea0003800000 */
.L_x_24436:
        /* <DEDUP_REMOVED lines=44> */
.L_x_24435:
[----:B------:R-:W-:Y:S05]  /*17b10*/  BSYNC B1 ;  /* 0x0000000000017941 */ /* 0x000fea0003800000 */
.L_x_24434:
        /* <DEDUP_REMOVED lines=15> */
.L_x_24438:
        /* <DEDUP_REMOVED lines=12> */
.L_x_24441:
[----:B------:R-:W-:Y:S02]  /*17cd0*/  MOV R217, R6 ;  /* 0x0000000600d97202 */ /* 0x000fe40000000f00 */
.L_x_24442:
[----:B------:R-:W-:Y:S05]  /*17ce0*/  BSYNC B1 ;  /* 0x0000000000017941 */ /* 0x000fea0003800000 */
.L_x_24440:
        /* <DEDUP_REMOVED lines=16> */
.L_x_24446:
[----:B------:R-:W-:Y:S05]  /*17df0*/  BSYNC B2 ;  /* 0x0000000000027941 */ /* 0x000fea0003800000 */
.L_x_24445:
        /* <DEDUP_REMOVED lines=43> */
.L_x_24444:
[----:B------:R-:W-:Y:S05]  /*180b0*/  BSYNC B1 ;  /* 0x0000000000017941 */ /* 0x000fea0003800000 */
.L_x_24443:
[----:B------:R-:W0:Y:S01]  /*180c0*/  I2F.U32 R218, R217 ;  /* 0x000000d900da7306 */ /* 0x000e220000201000 */
[----:B------:R-:W-:-:S05]  /*180d0*/  HADD2.F32 R7, -RZ, R52.H0_H0 ;  /* 0x20000034ff077230 */ /* 0x000fca0000004100 */
[----:B------:R-:W-:Y:S02]  /*180e0*/  FMUL.FTZ R7, R7, c[0x0][0x1e8] ;  /* 0x00007a0007077a20 */ /* 0x000fe40000410000 */
[----:B0-----:R-:W-:-:S05]  /*180f0*/  FFMA.FTZ R218, R218, R235, 1.1641532182693481445e-10 ;  /* 0x2f000000dada7423 */ /* 0x001fca00000100eb */
[----:B------:R-:W-:-:S04]  /*18100*/  FSETP.GTU.FTZ.AND P1, PT, R218, c[0x0][0x1e4], PT ;  /* 0x00007900da007a0b */ /* 0x000fc80003f3c000 */
[----:B------:R-:W-:-:S05]  /*18110*/  FSEL R7, R7, RZ, !P1 ;  /* 0x000000ff07077208 */ /* 0x000fca0004800000 */
[----:B------:R-:W-:Y:S01]  /*18120*/  FADD.FTZ R216, R216, R7 ;  /* 0x00000007d8d87221 */ /* 0x000fe20000010000 */
[----:B------:R-:W-:-:S03]  /*18130*/  SEL R7, RZ, 0x1, P1 ;  /* 0x00000001ff077807 */ /* 0x000fc60000800000 */
[----:B------:R-:W-:Y:S02]  /*18140*/  @P0 FADD.FTZ R216, R48, R216 ;  /* 0x000000d830d80221 */ /* 0x000fe40000010000 */
.L_x_24439:
        /* <DEDUP_REMOVED lines=12> */
.L_x_24448:
[----:B------:R-:W-:Y:S02]  /*18210*/  IMAD.MOV.U32 R233, RZ, RZ, R6 ;  /* 0x000000ffffe97224 */ /* 0x000fe400078e0006 */
.L_x_24449:
[----:B------:R-:W-:Y:S05]  /*18220*/  BSYNC B1 ;  /* 0x0000000000017941 */ /* 0x000fea0003800000 */
.L_x_24447:
        /* <DEDUP_REMOVED lines=16> */
.L_x_24453:
[----:B------:R-:W-:Y:S05]  /*18330*/  BSYNC B2 ;  /* 0x0000000000027941 */ /* 0x000fea0003800000 */
.L_x_24452:
        /* <DEDUP_REMOVED lines=43> */
[----:B------:R-:W-:Y:S02]  /*185f0*/  MOV R218, RZ ;  /* 0x000000ff00da7202 */ /* 0x000fe40000000f00 */
.L_x_24451:
[----:B------:R-:W-:Y:S05]  /*18600*/  BSYNC B1 ;  /* 0x0000000000017941 */ /* 0x000fea0003800000 */
.L_x_24450:
        /* <DEDUP_REMOVED lines=14> */
.L_x_24454:
        /* <DEDUP_REMOVED lines=12> */
.L_x_24457:
[----:B------:R-:W-:Y:S02]  /*187b0*/  IMAD.MOV.U32 R220, RZ, RZ, R6 ;  /* 0x000000ffffdc7224 */ /* 0x000fe400078e0006 */
.L_x_24458:
[----:B------:R-:W-:Y:S05]  /*187c0*/  BSYNC B1 ;  /* 0x0000000000017941 */ /* 0x000fea0003800000 */
.L_x_24456:
        /* <DEDUP_REMOVED lines=16> */
.L_x_24462:
[----:B------:R-:W-:Y:S05]  /*188d0*/  BSYNC B2 ;  /* 0x0000000000027941 */ /* 0x000fea0003800000 */
.L_x_24461:
        /* <DEDUP_REMOVED lines=40> */
[----:B------:R-:W-:Y:S01]  /*18b60*/  IMAD.WIDE.U32 R8, R8, -0x2daee0ad, RZ ;  /* 0xd2511f5308087825 */ /* 0x000fe200078e00ff */
[----:B------:R-:W-:-:S04]  /*18b70*/  MOV R6, R240 ;  /* 0x000000f000067202 */ /* 0x000fc80000000f00 */
[----:B------:R-:W-:Y:S02]  /*18b80*/  LOP3.LUT R3, R9, UR26, R218, 0x96, !PT ;  /* 0x0000001a09037c12 */ /* 0x000fe4000f8e96da */
.L_x_24460:
[----:B------:R-:W-:Y:S05]  /*18b90*/  BSYNC B1 ;  /* 0x0000000000017941 */ /* 0x000fea0003800000 */
.L_x_24459:
        /* <DEDUP_REMOVED lines=9> */
.L_x_24455:
        /* <DEDUP_REMOVED lines=12> */
.L_x_24464:
[----:B------:R-:W-:Y:S02]  /*18cf0*/  MOV R220, R6 ;  /* 0x0000000600dc7202 */ /* 0x000fe40000000f00 */
.L_x_24465:
[----:B------:R-:W-:Y:S05]  /*18d00*/  BSYNC B1 ;  /* 0x0000000000017941 */ /* 0x000fea0003800000 */
.L_x_24463:
        /* <DEDUP_REMOVED lines=16> */
.L_x_24469:
[----:B------:R-:W-:Y:S05]  /*18e10*/  BSYNC B2 ;  /* 0x0000000000027941 */ /* 0x000fea0003800000 */
.L_x_24468:
        /* <DEDUP_REMOVED lines=44> */
.L_x_24467:
[----:B------:R-:W-:Y:S05]  /*190e0*/  BSYNC B1 ;  /* 0x0000000000017941 */ /* 0x000fea0003800000 */
.L_x_24466:
        /* <DEDUP_REMOVED lines=14> */
.L_x_24470:
        /* <DEDUP_REMOVED lines=12> */
.L_x_24473:
[----:B------:R-:W-:Y:S02]  /*19290*/  IMAD.MOV.U32 R219, RZ, RZ, R6 ;  /* 0x000000ffffdb7224 */ /* 0x000fe400078e0006 */
.L_x_24474:
[----:B------:R-:W-:Y:S05]  /*192a0*/  BSYNC B1 ;  /* 0x0000000000017941 */ /* 0x000fea0003800000 */
.L_x_24472:
        /* <DEDUP_REMOVED lines=16> */
.L_x_24478:
[----:B------:R-:W-:Y:S05]  /*193b0*/  BSYNC B2 ;  /* 0x0000000000027941 */ /* 0x000fea0003800000 */
.L_x_24477:
        /* <DEDUP_REMOVED lines=44> */
.L_x_24476:
[----:B------:R-:W-:Y:S05]  /*19680*/  BSYNC B1 ;  /* 0x0000000000017941 */ /* 0x000fea0003800000 */
.L_x_24475:
        /* <DEDUP_REMOVED lines=9> */
.L_x_24471:
        /* <DEDUP_REMOVED lines=12> */
.L_x_24480:
[----:B------:R-:W-:Y:S02]  /*197e0*/  IMAD.MOV.U32 R220, RZ, RZ, R6 ;  /* 0x000000ffffdc7224 */ /* 0x000fe400078e0006 */
.L_x_24481:
[----:B------:R-:W-:Y:S05]  /*197f0*/  BSYNC B1 ;  /* 0x0000000000017941 */ /* 0x000fea0003800000 */
.L_x_24479:
        /* <DEDUP_REMOVED lines=16> */
.L_x_24485:
[----:B------:R-:W-:Y:S05]  /*19900*/  BSYNC B2 ;  /* 0x0000000000027941 */ /* 0x000fea0003800000 */
.L_x_24484:
        /* <DEDUP_REMOVED lines=44> */
.L_x_24483:
[----:B------:R-:W-:Y:S05]  /*19bd0*/  BSYNC B1 ;  /* 0x0000000000017941 */ /* 0x000fea0003800000 */
.L_x_24482:
        /* <DEDUP_REMOVED lines=12> */
.L_x_24486:
        /* <DEDUP_REMOVED lines=12> */
.L_x_24489:
[----:B------:R-:W-:Y:S02]  /*19d60*/  IMAD.MOV.U32 R233, RZ, RZ, R6 ;  /* 0x000000ffffe97224 */ /* 0x000fe400078e0006 */
.L_x_24490:
[----:B------:R-:W-:Y:S05]  /*19d70*/  BSYNC B1 ;  /* 0x0000000000017941 */ /* 0x000fea0003800000 */
.L_x_24488:
        /* <DEDUP_REMOVED lines=16> */
.L_x_24494:
[----:B------:R-:W-:Y:S05]  /*19e80*/  BSYNC B2 ;  /* 0x0000000000027941 */ /* 0x000fea0003800000 */
.L_x_24493:
        /* <DEDUP_REMOVED lines=44> */
.L_x_24492:
[----:B------:R-:W-:Y:S05]  /*1a150*/  BSYNC B1 ;  /* 0x0000000000017941 */ /* 0x000fea0003800000 */
.L_x_24491:
        /* <DEDUP_REMOVED lines=9> */
.L_x_24487:
        /* <DEDUP_REMOVED lines=12> */
.L_x_24496:
[----:B------:R-:W-:Y:S02]  /*1a2b0*/  IMAD.MOV.U32 R233, RZ, RZ, R6 ;  /* 0x000000ffffe97224 */ /* 0x000fe400078e0006 */
.L_x_24497:
[----:B------:R-:W-:Y:S05]  /*1a2c0*/  BSYNC B1 ;  /* 0x0000000000017941 */ /* 0x000fea0003800000 */
.L_x_24495:
        /* <DEDUP_REMOVED lines=16> */
.L_x_24501:
[----:B------:R-:W-:Y:S05]  /*1a3d0*/  BSYNC B2 ;  /* 0x0000000000027941 */ /* 0x000fea0003800000 */
.L_x_24500:
        /* <DEDUP_REMOVED lines=44> */
.L_x_24499:
[----:B------:R-:W-:Y:S05]  /*1a6a0*/  BSYNC B1 ;  /* 0x0000000000017941 */ /* 0x000fea0003800000 */
.L_x_24498:
        /* <DEDUP_REMOVED lines=12> */
.L_x_24502:
        /* <DEDUP_REMOVED lines=12> */
.L_x_24505:
[----:B------:R-:W-:Y:S02]  /*1a830*/  IMAD.MOV.U32 R221, RZ, RZ, R6 ;  /* 0x000000ffffdd7224 */ /* 0x000fe400078e0006 */
.L_x_24506:
[----:B------:R-:W-:Y:S05]  /*1a840*/  BSYNC B1 ;  /* 0x0000000000017941 */ /* 0x000fea0003800000 */
.L_x_24504:
        /* <DEDUP_REMOVED lines=16> */
.L_x_24510:
[----:B------:R-:W-:Y:S05]  /*1a950*/  BSYNC B2 ;  /* 0x0000000000027941 */ /* 0x000fea0003800000 */
.L_x_24509:
        /* <DEDUP_REMOVED lines=44> */
.L_x_24508:
[----:B------:R-:W-:Y:S05]  /*1ac20*/  BSYNC B1 ;  /* 0x0000000000017941 */ /* 0x000fea0003800000 */
.L_x_24507:
        /* <DEDUP_REMOVED lines=9> */
.L_x_24503:
        /* <DEDUP_REMOVED lines=12> */
.L_x_24512:
[----:B------:R-:W-:Y:S02]  /*1ad80*/  IMAD.MOV.U32 R233, RZ, RZ, R6 ;  /* 0x000000ffffe97224 */ /* 0x000fe400078e0006 */
.L_x_24513:
[----:B------:R-:W-:Y:S05]  /*1ad90*/  BSYNC B1 ;  /* 0x0000000000017941 */ /* 0x000fea0003800000 */
.L_x_24511:
        /* <DEDUP_REMOVED lines=16> */
.L_x_24517:
[----:B------:R-:W-:Y:S05]  /*1aea0*/  BSYNC B2 ;  /* 0x0000000000027941 */ /* 0x000fea0003800000 */
.L_x_24516:
        /* <DEDUP_REMOVED lines=44> */
.L_x_24515:
[----:B------:R-:W-:Y:S05]  /*1b170*/  BSYNC B1 ;  /* 0x0000000000017941 */ /* 0x000fea0003800000 */
.L_x_24514:
        /* <DEDUP_REMOVED lines=12> */
.L_x_24518:
        /* <DEDUP_REMOVED lines=12> */
.L_x_24521:
[----:B------:R-:W-:Y:S02]  /*1b300*/  IMAD.MOV.U32 R222, RZ, RZ, R6 ;  /* 0x000000ffffde7224 */ /* 0x000fe400078e0006 */
.L_x_24522:
[----:B------:R-:W-:Y:S05]  /*1b310*/  BSYNC B1 ;  /* 0x0000000000017941 */ /* 0x000fea0003800000 */
.L_x_24520:
        /* <DEDUP_REMOVED lines=16> */
.L_x_24526:
[----:B------:R-:W-:Y:S05]  /*1b420*/  BSYNC B2 ;  /* 0x0000000000027941 */ /* 0x000fea0003800000 */
.L_x_24525:
        /* <DEDUP_REMOVED lines=44> */
.L_x_24524:
[----:B------:R-:W-:Y:S05]  /*1b6f0*/  BSYNC B1 ;  /* 0x0000000000017941 */ /* 0x000fea0003800000 */
.L_x_24523:
        /* <DEDUP_REMOVED lines=9> */
.L_x_24519:
        /* <DEDUP_REMOVED lines=12> */
.L_x_24528:
[----:B------:R-:W-:Y:S02]  /*1b850*/  MOV R233, R6 ;  /* 0x0000000600e97202 */ /* 0x000fe40000000f00 */
.L_x_24529:
[----:B------:R-:W-:Y:S05]  /*1b860*/  BSYNC B1 ;  /* 0x0000000000017941 */ /* 0x000fea0003800000 */
.L_x_24527:
        /* <DEDUP_REMOVED lines=16> */
.L_x_24533:
[----:B------:R-:W-:Y:S05]  /*1b970*/  BSYNC B2 ;  /* 0x0000000000027941 */ /* 0x000fea0003800000 */
.L_x_24532:
        /* <DEDUP_REMOVED lines=44> */
.L_x_24531:
[----:B------:R-:W-:Y:S05]  /*1bc40*/  BSYNC B1 ;  /* 0x0000000000017941 */ /* 0x000fea0003800000 */
.L_x_24530:
        /* <DEDUP_REMOVED lines=12> */
.L_x_24534:
        /* <DEDUP_REMOVED lines=12> */
.L_x_24537:
[----:B------:R-:W-:Y:S02]  /*1bdd0*/  MOV R233, R6 ;  /* 0x0000000600e97202 */ /* 0x000fe40000000f00 */
.L_x_24538:
[----:B------:R-:W-:Y:S05]  /*1bde0*/  BSYNC B1 ;  /* 0x0000000000017941 */ /* 0x000fea0003800000 */
.L_x_24536:
        /* <DEDUP_REMOVED lines=16> */
.L_x_24542:
[----:B------:R-:W-:Y:S05]  /*1bef0*/  BSYNC B2 ;  /* 0x0000000000027941 */ /* 0x000fea0003800000 */
.L_x_24541:
        /* <DEDUP_REMOVED lines=44> */
.L_x_24540:
[----:B------:R-:W-:Y:S05]  /*1c1c0*/  BSYNC B1 ;  /* 0x0000000000017941 */ /* 0x000fea0003800000 */
.L_x_24539:
        /* <DEDUP_REMOVED lines=9> */
.L_x_24535:
        /* <DEDUP_REMOVED lines=12> */
.L_x_24544:
[----:B------:R-:W-:Y:S02]  /*1c320*/  IMAD.MOV.U32 R233, RZ, RZ, R6 ;  /* 0x000000ffffe97224 */ /* 0x000fe400078e0006 */
.L_x_24545:
[----:B------:R-:W-:Y:S05]  /*1c330*/  BSYNC B1 ;  /* 0x0000000000017941 */ /* 0x000fea0003800000 */
.L_x_24543:
        /* <DEDUP_REMOVED lines=16> */
.L_x_24549:
[----:B------:R-:W-:Y:S05]  /*1c440*/  BSYNC B2 ;  /* 0x0000000000027941 */ /* 0x000fea0003800000 */
.L_x_24548:
        /* <DEDUP_REMOVED lines=44> */
.L_x_24547:
[----:B------:R-:W-:Y:S05]  /*1c710*/  BSYNC B1 ;  /* 0x0000000000017941 */ /* 0x000fea0003800000 */
.L_x_24546:
        /* <DEDUP_REMOVED lines=13> */
.L_x_24550:
        /* <DEDUP_REMOVED lines=12> */
.L_x_24553:
[----:B------:R-:W-:Y:S02]  /*1c8b0*/  IMAD.MOV.U32 R236, RZ, RZ, R6 ;  /* 0x000000ffffec7224 */ /* 0x000fe400078e0006 */
.L_x_24554:
[----:B------:R-:W-:Y:S05]  /*1c8c0*/  BSYNC B1 ;  /* 0x0000000000017941 */ /* 0x000fea0003800000 */
.L_x_24552:
        /* <DEDUP_REMOVED lines=18> */
.L_x_24558:
[----:B------:R-:W-:Y:S05]  /*1c9f0*/  BSYNC B2 ;  /* 0x0000000000027941 */ /* 0x000fea0003800000 */
.L_x_24557:
        /* <DEDUP_REMOVED lines=44> */
.L_x_24556:
[----:B------:R-:W-:Y:S05]  /*1ccc0*/  BSYNC B1 ;  /* 0x0000000000017941 */ /* 0x000fea0003800000 */
.L_x_24555:
        /* <DEDUP_REMOVED lines=9> */
.L_x_24551:
        /* <DEDUP_REMOVED lines=82> */
.L_x_24559:
[----:B------:R-:W-:Y:S01]  /*1d280*/  FADD.FTZ R235, R244, R221 ;  /* 0x000000ddf4eb7221 */ /* 0x000fe20000010000 */
[----:B------:R-:W-:-:S03]  /*1d290*/  ISETP.NE.AND P1, PT, R229, RZ, PT ;  /* 0x000000ffe500720c */ /* 0x000fc60003f25270 */
[----:B0-----:R-:W-:-:S04]  /*1d2a0*/  FADD.FTZ R236, R235, R222 ;  /* 0x000000deebec7221 */ /* 0x001fc80000010000 */
[----:B------:R-:W-:Y:S01]  /*1d2b0*/  FADD.FTZ R240, R236, R223 ;  /* 0x000000dfecf07221 */ /* 0x000fe20000010000 */
[----:B------:R-:W-:Y:S05]  /*1d2c0*/  BRA.DIV ~URZ, `(.L_x_24560) ;  /* 0x000016127f007947 */ /* 0x000fea000b800000 */
[----:B------:R0:W1:Y:S02]  /*1d2d0*/  SHFL.BFLY PT, R235, R240, 0x1, 0x1f ;  /* 0x0c201f00f0eb7f89 */ /* 0x00006400000e0000 */
.L_x_24564:
        /* <DEDUP_REMOVED lines=100> */
.L_x_24565:
        /* <DEDUP_REMOVED lines=27> */
[----:B------:R-:W-:Y:S01]  /*1dad0*/  F2FP.PACK_AB R40, R41, R40 ;  /* 0x000000282928723e */ /* 0x000fe200000000ff */
[C---:B0-----:R-:W-:Y:S02]  /*1dae0*/  FADD.FTZ R239, -R237.reuse, R37 ;  /* 0x00000025edef7221 */ /* 0x041fe40000010100 */
[----:B------:R-:W-:Y:S01]  /*1daf0*/  FADD.FTZ R241, -R237, R38 ;  /* 0x00000026edf17221 */ /* 0x000fe20000010100 */
[----:B------:R-:W-:Y:S01]  /*1db00*/  F2FP.PACK_AB R41, R43, R42 ;  /* 0x0000002a2b29723e */ /* 0x000fe200000000ff */
        /* <DEDUP_REMOVED lines=13> */
[----:B------:R-:W-:Y:S01]  /*1dbe0*/  F2FP.PACK_AB R42, R43, R42 ;  /* 0x0000002a2b2a723e */ /* 0x000fe200000000ff */
[----:B------:R-:W-:Y:S02]  /*1dbf0*/  FFMA.FTZ R245, R94, R245, R174 ;  /* 0x000000f55ef57223 */ /* 0x000fe400000100ae */
[----:B------:R-:W-:Y:S01]  /*1dc00*/  FFMA.FTZ R240, R95, R240, R175 ;  /* 0x000000f05ff07223 */ /* 0x000fe200000100af */
[----:B------:R-:W-:Y:S01]  /*1dc10*/  F2FP.PACK_AB R43, R239, R38 ;  /* 0x00000026ef2b723e */ /* 0x000fe200000000ff */
[----:B------:R-:W-:Y:S01]  /*1dc20*/  FFMA.FTZ R38, R88, R37, R168 ;  /* 0x0000002558267223 */ /* 0x000fe200000100a8 */
[----:B------:R-:W-:Y:S01]  /*1dc30*/  IADD3.X R239, R243, c[0x0][0x20c], RZ, P0, !PT ;  /* 0x00008300f3ef7a10 */ /* 0x000fe200007fe4ff */
[----:B------:R-:W-:Y:S01]  /*1dc40*/  FFMA.FTZ R247, R92, R247, R172 ;  /* 0x000000f75cf77223 */ /* 0x000fe200000100ac */
[----:B------:R-:W-:Y:S01]  /*1dc50*/  F2FP.PACK_AB R37, R240, R245 ;  /* 0x000000f5f025723e */ /* 0x000fe200000000ff */
[----:B------:R-:W-:-:S02]  /*1dc60*/  FADD.FTZ R245, -R237, R29 ;  /* 0x0000001dedf57221 */ /* 0x000fc40000010100 */
[----:B------:R0:W-:Y:S01]  /*1dc70*/  STG.E.128 [R238.64], R40 ;  /* 0x00000028ee007986 */ /* 0x0001e2000c101d06 */
[----:B------:R-:W-:Y:S02]  /*1dc80*/  FFMA.FTZ R242, R93, R242, R173 ;  /* 0x000000f25df27223 */ /* 0x000fe400000100ad */
[----:B------:R-:W-:Y:S02]  /*1dc90*/  FFMA.FTZ R249, R89, R36, R169 ;  /* 0x0000002459f97223 */ /* 0x000fe400000100a9 */
[----:B------:R-:W-:Y:S01]  /*1dca0*/  FFMA.FTZ R39, R90, R39, R170 ;  /* 0x000000275a277223 */ /* 0x000fe200000100aa */
[----:B------:R-:W-:Y:S01]  /*1dcb0*/  F2FP.PACK_AB R36, R242, R247 ;  /* 0x000000f7f224723e */ /* 0x000fe200000000ff */
[----:B------:R-:W-:Y:S01]  /*1dcc0*/  FFMA.FTZ R244, R91, R244, R171 ;  /* 0x000000f45bf47223 */ /* 0x000fe200000100ab */
[----:B------:R-:W-:Y:S01]  /*1dcd0*/  F2FP.PACK_AB R38, R249, R38 ;  /* 0x00000026f926723e */ /* 0x000fe200000000ff */
[C---:B------:R-:W-:Y:S02]  /*1dce0*/  FADD.FTZ R251, -R237.reuse, R28 ;  /* 0x0000001cedfb7221 */ /* 0x040fe40000010100 */
[----:B------:R-:W-:Y:S01]  /*1dcf0*/  FADD.FTZ R249, -R237, R23 ;  /* 0x00000017edf97221 */ /* 0x000fe20000010100 */
[----:B------:R-:W-:Y:S01]  /*1dd00*/  F2FP.PACK_AB R39, R244, R39 ;  /* 0x00000027f427723e */ /* 0x000fe200000000ff */
        /* <DEDUP_REMOVED lines=16> */
[----:B------:R-:W-:Y:S01]  /*1de10*/  F2FP.PACK_AB R24, R33, R28 ;  /* 0x0000001c2118723e */ /* 0x000fe200000000ff */
        /* <DEDUP_REMOVED lines=17> */
[----:B------:R-:W-:Y:S01]  /*1df30*/  F2FP.PACK_AB R25, R26, R25 ;  /* 0x000000191a19723e */ /* 0x000fe200000000ff */
[----:B------:R-:W-:Y:S02]  /*1df40*/  FFMA.FTZ R28, R121, R30, R201 ;  /* 0x0000001e791c7223 */ /* 0x000fe400000100c9 */
[----:B------:R-:W-:Y:S02]  /*1df50*/  FFMA.FTZ R27, R122, R23, R202 ;  /* 0x000000177a1b7223 */ /* 0x000fe400000100ca */
[----:B------:R-:W-:Y:S01]  /*1df60*/  FADD.FTZ R23, -R237, R19 ;  /* 0x00000013ed177221 */ /* 0x000fe20000010100 */
[----:B------:R-:W-:Y:S01]  /*1df70*/  F2FP.PACK_AB R19, R39, R16 ;  /* 0x000000102713723e */ /* 0x000fe200000000ff */
[----:B------:R-:W-:Y:S01]  /*1df80*/  FADD.FTZ R241, -R237, R13 ;  /* 0x0000000dedf17221 */ /* 0x000fe20000010100 */
[----:B------:R-:W-:Y:S01]  /*1df90*/  F2FP.PACK_AB R26, R28, R21 ;  /* 0x000000151c1a723e */ /* 0x000fe200000000ff */
[----:B------:R-:W-:-:S02]  /*1dfa0*/  FFMA.FTZ R16, R84, R29, R164 ;  /* 0x0000001d54107223 */ /* 0x000fc400000100a4 */
[----:B------:R-:W-:Y:S02]  /*1dfb0*/  FFMA.FTZ R13, R85, R32, R165 ;  /* 0x00000020550d7223 */ /* 0x000fe400000100a5 */
[----:B------:R-:W-:Y:S02]  /*1dfc0*/  FFMA.FTZ R22, R123, R42, R203 ;  /* 0x0000002a7b167223 */ /* 0x000fe400000100cb */
[----:B------:R-:W-:Y:S01]  /*1dfd0*/  IMAD.MOV.U32 R28, RZ, RZ, 0x10 ;  /* 0x00000010ff1c7424 */ /* 0x000fe200078e00ff */
[----:B------:R-:W-:Y:S01]  /*1dfe0*/  F2FP.PACK_AB R16, R13, R16 ;  /* 0x000000100d10723e */ /* 0x000fe200000000ff */
[C---:B------:R-:W-:Y:S01]  /*1dff0*/  FADD.FTZ R245, -R237.reuse, R17 ;  /* 0x00000011edf57221 */ /* 0x040fe20000010100 */
[----:B------:R-:W-:Y:S01]  /*1e000*/  F2FP.PACK_AB R27, R22, R27 ;  /* 0x0000001b161b723e */ /* 0x000fe200000000ff */
[----:B------:R-:W-:Y:S02]  /*1e010*/  FADD.FTZ R21, -R237, R18 ;  /* 0x00000012ed157221 */ /* 0x000fe40000010100 */
[----:B------:R-:W-:-:S02]  /*1e020*/  FFMA.FTZ R17, R86, R33, R166 ;  /* 0x0000002156117223 */ /* 0x000fc400000100a6 */
[----:B------:R-:W-:Y:S02]  /*1e030*/  FFMA.FTZ R18, R80, R251, R160 ;  /* 0x000000fb50127223 */ /* 0x000fe400000100a0 */
[----:B------:R-:W-:Y:S02]  /*1e040*/  FFMA.FTZ R29, R81, R30, R161 ;  /* 0x0000001e511d7223 */ /* 0x000fe400000100a1 */
[----:B------:R-:W-:Y:S02]  /*1e050*/  FFMA.FTZ R20, R87, R20, R167 ;  /* 0x0000001457147223 */ /* 0x000fe400000100a7 */
[----:B------:R-:W-:Y:S01]  /*1e060*/  FADD.FTZ R39, -R237, R12 ;  /* 0x0000000ced277221 */ /* 0x000fe20000010100 */
[----:B------:R-:W-:Y:S01]  /*1e070*/  F2FP.PACK_AB R18, R29, R18 ;  /* 0x000000121d12723e */ /* 0x000fe200000000ff */
[----:B------:R-:W-:Y:S01]  /*1e080*/  IMAD.WIDE.U32 R12, R34, R28, c[0x0][0x208] ;  /* 0x00008200220c7625 */ /* 0x000fe200078e001c */
[----:B------:R-:W-:-:S03]  /*1e090*/  F2FP.PACK_AB R17, R20, R17 ;  /* 0x000000111411723e */ /* 0x000fc600000000ff */
        /* <DEDUP_REMOVED lines=32> */
[----:B------:R-:W-:Y:S01]  /*1e2a0*/  FFMA.FTZ R17, R78, R37, R158 ;  /* 0x000000254e117223 */ /* 0x000fe2000001009e */
[----:B------:R-:W-:Y:S01]  /*1e2b0*/  IADD3 R37, R232, 0x60, RZ ;  /* 0x00000060e8257810 */ /* 0x000fe20007ffe0ff */
[----:B------:R-:W-:Y:S01]  /*1e2c0*/  FFMA.FTZ R30, R79, R30, R159 ;  /* 0x0000001e4f1e7223 */ /* 0x000fe2000001009f */
[----:B------:R-:W-:Y:S01]  /*1e2d0*/  F2FP.PACK_AB R16, R25, R16 ;  /* 0x000000101910723e */ /* 0x000fe200000000ff */
[----:B------:R-:W-:-:S02]  /*1e2e0*/  FMUL.FTZ R41, R236, R21 ;  /* 0x00000015ec297220 */ /* 0x000fc40000410000 */
[----:B------:R-:W-:Y:S01]  /*1e2f0*/  FMUL.FTZ R38, R236, R23 ;  /* 0x00000017ec267220 */ /* 0x000fe20000410000 */
[----:B------:R-:W-:Y:S01]  /*1e300*/  F2FP.PACK_AB R17, R30, R17 ;  /* 0x000000111e11723e */ /* 0x000fe200000000ff */
[----:B------:R-:W-:Y:S02]  /*1e310*/  FADD.FTZ R29, -R237, R216 ;  /* 0x000000d8ed1d7221 */ /* 0x000fe40000010100 */
[----:B------:R-:W-:Y:S02]  /*1e320*/  FFMA.FTZ R20, R108, R239, R188 ;  /* 0x000000ef6c147223 */ /* 0x000fe400000100bc */
[----:B------:R-:W-:Y:S02]  /*1e330*/  FFMA.FTZ R31, R109, R26, R189 ;  /* 0x0000001a6d1f7223 */ /* 0x000fe400000100bd */
[C---:B------:R-:W-:Y:S02]  /*1e340*/  FMUL.FTZ R39, R236.reuse, R39 ;  /* 0x00000027ec277220 */ /* 0x040fe40000410000 */
[C---:B------:R-:W-:Y:S01]  /*1e350*/  FMUL.FTZ R40, R236.reuse, R241 ;  /* 0x000000f1ec287220 */ /* 0x040fe20000410000 */
[----:B------:R-:W-:Y:S01]  /*1e360*/  F2FP.PACK_AB R20, R31, R20 ;  /* 0x000000141f14723e */ /* 0x000fe200000000ff */
[----:B------:R-:W-:Y:S01]  /*1e370*/  FMUL.FTZ R251, R236, R251 ;  /* 0x000000fbecfb7220 */ /* 0x000fe20000410000 */
[----:B------:R-:W-:Y:S01]  /*1e380*/  IADD3 R31, R232, 0x40, RZ ;  /* 0x00000040e81f7810 */ /* 0x000fe20007ffe0ff */
        /* <DEDUP_REMOVED lines=15> */
[C---:B------:R-:W-:Y:S02]  /*1e480*/  FADD.FTZ R33, -R237.reuse, R218 ;  /* 0x000000daed217221 */ /* 0x040fe40000010100 */
[----:B------:R-:W-:Y:S01]  /*1e490*/  FADD.FTZ R219, -R237, R219 ;  /* 0x000000dbeddb7221 */ /* 0x000fe20000010100 */
[----:B------:R-:W-:Y:S01]  /*1e4a0*/  F2FP.PACK_AB R27, R216, R27 ;  /* 0x0000001bd81b723e */ /* 0x000fe200000000ff */
        /* <DEDUP_REMOVED lines=14> */
[----:B------:R-:W-:Y:S01]  /*1e590*/  F2FP.PACK_AB R26, R39, R26 ;  /* 0x0000001a271a723e */ /* 0x000fe200000000ff */
[----:B0-----:R-:W-:-:S02]  /*1e5a0*/  FFMA.FTZ R13, R101, R32, R181 ;  /* 0x00000020650d7223 */ /* 0x001fc400000100b5 */
[----:B------:R-:W-:-:S03]  /*1e5b0*/  IMAD.WIDE.U32 R30, R31, R28, c[0x0][0x210] ;  /* 0x000084001f1e7625 */ /* 0x000fc600078e001c */
[----:B------:R-:W-:Y:S01]  /*1e5c0*/  F2FP.PACK_AB R12, R13, R40 ;  /* 0x000000280d0c723e */ /* 0x000fe200000000ff */
[----:B------:R-:W-:Y:S01]  /*1e5d0*/  FFMA.FTZ R14, R102, R33, R182 ;  /* 0x00000021660e7223 */ /* 0x000fe200000100b6 */
[----:B------:R0:W-:Y:S01]  /*1e5e0*/  STG.E.128 [R30.64], R16 ;  /* 0x000000101e007986 */ /* 0x0001e2000c101d06 */
[----:B------:R-:W-:Y:S02]  /*1e5f0*/  FFMA.FTZ R15, R103, R36, R183 ;  /* 0x00000024670f7223 */ /* 0x000fe400000100b7 */
[----:B------:R-:W-:-:S03]  /*1e600*/  IMAD.WIDE.U32 R34, R37, R28, c[0x0][0x208] ;  /* 0x0000820025227625 */ /* 0x000fc600078e001c */
[----:B------:R-:W-:Y:S01]  /*1e610*/  F2FP.PACK_AB R13, R15, R14 ;  /* 0x0000000e0f0d723e */ /* 0x000fe200000000ff */
        /* <DEDUP_REMOVED lines=9> */
[----:B------:R-:W-:Y:S01]  /*1e6b0*/  F2FP.PACK_AB R14, R15, R14 ;  /* 0x0000000e0f0e723e */ /* 0x000fe200000000ff */
[----:B------:R-:W-:Y:S02]  /*1e6c0*/  FFMA.FTZ R17, R57, R42, R137 ;  /* 0x0000002a39117223 */ /* 0x000fe40000010089 */
[----:B------:R-:W-:Y:S02]  /*1e6d0*/  FFMA.FTZ R239, R68, R239, R148 ;  /* 0x000000ef44ef7223 */ /* 0x000fe40000010094 */
[----:B-1----:R-:W-:Y:S01]  /*1e6e0*/  FFMA.FTZ R21, R99, R236, R179 ;  /* 0x000000ec63157223 */ /* 0x002fe200000100b3 */
[----:B------:R-:W-:Y:S01]  /*1e6f0*/  F2FP.PACK_AB R18, R17, R18 ;  /* 0x000000121112723e */ /* 0x000fe200000000ff */
        /* <DEDUP_REMOVED lines=17> */
[----:B------:R-:W-:Y:S01]  /*1e810*/  F2FP.PACK_AB R17, R36, R17 ;  /* 0x000000112411723e */ /* 0x000fe200000000ff */
[----:B------:R-:W-:Y:S01]  /*1e820*/  IMAD.WIDE.U32 R28, R37, R28, c[0x0][0x210] ;  /* 0x00008400251c7625 */ /* 0x000fe200078e001c */
[----:B------:R-:W-:-:S02]  /*1e830*/  IADD3.X R23, R234, c[0x0][0x214], RZ, P1, !PT ;  /* 0x00008500ea177a10 */ /* 0x000fc40000ffe4ff */
        /* <DEDUP_REMOVED lines=8> */
.L_x_24562:
[----:B------:R-:W-:Y:S05]  /*1e8c0*/  BSYNC B0 ;  /* 0x0000000000007941 */ /* 0x000fea0003800000 */
.L_x_23914:
[----:B------:R-:W-:Y:S05]  /*1e8d0*/  EXIT ;  /* 0x000000000000794d */ /* 0x000fea0003800000 */
.L_x_24560:
[----:B------:R-:W-:Y:S01]  /*1e8e0*/  IMAD.MOV.U32 R235, RZ, RZ, 0x1 ;  /* 0x00000001ffeb7424 */ /* 0x000fe200078e00ff */
[----:B------:R-:W-:Y:S01]  /*1e8f0*/  MOV R238, 0x1f ;  /* 0x0000001f00ee7802 */ /* 0x000fe20000000f00 */
[----:B------:R-:W-:Y:S01]  /*1e900*/  IMAD.MOV.U32 R239, RZ, RZ, -0x1 ;  /* 0xffffffffffef7424 */ /* 0x000fe200078e00ff */
[----:B------:R-:W-:-:S02]  /*1e910*/  MOV R236, 0x1e930 ;  /* 0x0001e93000ec7802 */ /* 0x000fc40000000f00 */
[----:B------:R-:W-:Y:S05]  /*1e920*/  CALL.REL.NOINC `($__internal_61_$__cuda_sm70_shflsync_bfly_p) ;  /* 0x0000089000007944 */ /* 0x000fea0003c00000 */
[----:B01----:R-:W-:Y:S05]  /*1e930*/  BRA `(.L_x_24564) ;  /* 0xffffe9a000007947 */ /* 0x003fea000383ffff */
.L_x_24561:
[----:B------:R-:W-:Y:S01]  /*1e940*/  IMAD.MOV.U32 R235, RZ, RZ, 0x2 ;  /* 0x00000002ffeb7424 */ /* 0x000fe200078e00ff */
[----:B------:R-:W-:Y:S01]  /*1e950*/  MOV R239, 0xffffffff ;  /* 0xffffffff00ef7802 */ /* 0x000fe20000000f00 */
[----:B------:R-:W-:Y:S01]  /*1e960*/  IMAD.MOV.U32 R238, RZ, RZ, 0x1f ;  /* 0x0000001fffee7424 */ /* 0x000fe200078e00ff */
[----:B------:R-:W-:-:S02]  /*1e970*/  MOV R236, 0x1e990 ;  /* 0x0001e99000ec7802 */ /* 0x000fc40000000f00 */
[----:B------:R-:W-:Y:S05]  /*1e980*/  CALL.REL.NOINC `($__internal_61_$__cuda_sm70_shflsync_bfly_p) ;  /* 0x0000083000007944 */ /* 0x000fea0003c00000 */
[----:B01----:R-:W-:Y:S01]  /*1e990*/  FADD.FTZ R240, R240, R235 ;  /* 0x000000ebf0f07221 */ /* 0x003fe20000010000 */
[----:B------:R-:W-:Y:S01]  /*1e9a0*/  MOV R236, 0x1e9f0 ;  /* 0x0001e9f000ec7802 */ /* 0x000fe20000000f00 */
[----:B------:R-:W-:-:S02]  /*1e9b0*/  IMAD.MOV.U32 R235, RZ, RZ, 0x4 ;  /* 0x00000004ffeb7424 */ /* 0x000fc400078e00ff */
[----:B------:R-:W-:Y:S02]  /*1e9c0*/  IMAD.MOV.U32 R238, RZ, RZ, 0x1f ;  /* 0x0000001fffee7424 */ /* 0x000fe400078e00ff */
[----:B------:R-:W-:Y:S02]  /*1e9d0*/  IMAD.MOV.U32 R239, RZ, RZ, -0x1 ;  /* 0xffffffffffef7424 */ /* 0x000fe400078e00ff */
[----:B------:R-:W-:Y:S05]  /*1e9e0*/  CALL.REL.NOINC `($__internal_61_$__cuda_sm70_shflsync_bfly_p) ;  /* 0x000007d000007944 */ /* 0x000fea0003c00000 */
[----:B01----:R-:W-:Y:S01]  /*1e9f0*/  FADD.FTZ R240, R240, R235 ;  /* 0x000000ebf0f07221 */ /* 0x003fe20000010000 */
[----:B------:R-:W-:Y:S01]  /*1ea00*/  HFMA2.MMA R235, -RZ, RZ, 0, 4.76837158203125e-07 ;  /* 0x00000008ffeb7435 */ /* 0x000fe200000001ff */
[----:B------:R-:W-:Y:S01]  /*1ea10*/  IMAD.MOV.U32 R238, RZ, RZ, 0x1f ;  /* 0x0000001fffee7424 */ /* 0x000fe200078e00ff */
[----:B------:R-:W-:Y:S01]  /*1ea20*/  MOV R236, 0x1ea50 ;  /* 0x0001ea5000ec7802 */ /* 0x000fe20000000f00 */
[----:B------:R-:W-:-:S03]  /*1ea30*/  IMAD.MOV.U32 R239, RZ, RZ, -0x1 ;  /* 0xffffffffffef7424 */ /* 0x000fc600078e00ff */
[----:B------:R-:W-:Y:S05]  /*1ea40*/  CALL.REL.NOINC `($__internal_61_$__cuda_sm70_shflsync_bfly_p) ;  /* 0x0000077000007944 */ /* 0x000fea0003c00000 */
[----:B01----:R-:W-:Y:S01]  /*1ea50*/  FADD.FTZ R240, R240, R235 ;  /* 0x000000ebf0f07221 */ /* 0x003fe20000010000 */
[----:B------:R-:W-:Y:S01]  /*1ea60*/  MOV R238, 0x1f ;  /* 0x0000001f00ee7802 */ /* 0x000fe20000000f00 */
[----:B------:R-:W-:Y:S01]  /*1ea70*/  IMAD.MOV.U32 R235, RZ, RZ, 0x10 ;  /* 0x00000010ffeb7424 */ /* 0x000fe200078e00ff */
[----:B------:R-:W-:Y:S01]  /*1ea80*/  MOV R236, 0x1eab0 ;  /* 0x0001eab000ec7802 */ /* 0x000fe20000000f00 */
[----:B------:R-:W-:-:S02]  /*1ea90*/  IMAD.MOV.U32 R239, RZ, RZ, -0x1 ;  /* 0xffffffffffef7424 */ /* 0x000fc400078e00ff */
[----:B------:R-:W-:Y:S05]  /*1eaa0*/  CALL.REL.NOINC `($__internal_61_$__cuda_sm70_shflsync_bfly_p) ;  /* 0x0000071000007944 */ /* 0x000fea0003c00000 */
[----:B-1----:R-:W-:Y:S01]  /*1eab0*/  FADD.FTZ R235, R240, R235 ;  /* 0x000000ebf0eb7221 */ /* 0x002fe20000010000 */
[----:B0-----:R-:W-:Y:S01]  /*1eac0*/  MOV R239, 0xffffffff ;  /* 0xffffffff00ef7802 */ /* 0x001fe20000000f00 */
[----:B------:R-:W-:-:S02]  /*1ead0*/  IMAD.MOV.U32 R238, RZ, RZ, 0x1f ;  /* 0x0000001fffee7424 */ /* 0x000fc400078e00ff */
[----:B------:R-:W-:-:S04]  /*1eae0*/  FMUL.FTZ R243, R235, c[0x0][0x1e0] ;  /* 0x00007800ebf37a20 */ /* 0x000fc80000410000 */
[C---:B------:R-:W-:Y:S02]  /*1eaf0*/  FADD.FTZ R235, -R243.reuse, R40 ;  /* 0x00000028f3eb7221 */ /* 0x040fe40000010100 */
        /* <DEDUP_REMOVED lines=79> */
[----:B------:R-:W-:Y:S01]  /*1eff0*/  MOV R236, 0x1f020 ;  /* 0x0001f02000ec7802 */ /* 0x000fe20000000f00 */
[----:B------:R-:W-:Y:S02]  /*1f000*/  IMAD.MOV.U32 R235, RZ, RZ, 0x1 ;  /* 0x00000001ffeb7424 */ /* 0x000fe400078e00ff */
[----:B------:R-:W-:Y:S05]  /*1f010*/  CALL.REL.NOINC `($__internal_61_$__cuda_sm70_shflsync_bfly_p) ;  /* 0x000001a000007944 */ /* 0x000fea0003c00000 */
[----:B01----:R-:W-:Y:S01]  /*1f020*/  FADD.FTZ R240, R240, R235 ;  /* 0x000000ebf0f07221 */ /* 0x003fe20000010000 */
[----:B------:R-:W-:Y:S01]  /*1f030*/  MOV R236, 0x1f080 ;  /* 0x0001f08000ec7802 */ /* 0x000fe20000000f00 */
[----:B------:R-:W-:Y:S02]  /*1f040*/  IMAD.MOV.U32 R235, RZ, RZ, 0x2 ;  /* 0x00000002ffeb7424 */ /* 0x000fe400078e00ff */
[----:B------:R-:W-:Y:S02]  /*1f050*/  IMAD.MOV.U32 R238, RZ, RZ, 0x1f ;  /* 0x0000001fffee7424 */ /* 0x000fe400078e00ff */
[----:B------:R-:W-:Y:S02]  /*1f060*/  IMAD.MOV.U32 R239, RZ, RZ, -0x1 ;  /* 0xffffffffffef7424 */ /* 0x000fe400078e00ff */
[----:B------:R-:W-:Y:S05]  /*1f070*/  CALL.REL.NOINC `($__internal_61_$__cuda_sm70_shflsync_bfly_p) ;  /* 0x0000014000007944 */ /* 0x000fea0003c00000 */
[----:B01----:R-:W-:Y:S01]  /*1f080*/  FADD.FTZ R240, R240, R235 ;  /* 0x000000ebf0f07221 */ /* 0x003fe20000010000 */
[----:B------:R-:W-:Y:S01]  /*1f090*/  HFMA2.MMA R235, -RZ, RZ, 0, 2.384185791015625e-07 ;  /* 0x00000004ffeb7435 */ /* 0x000fe200000001ff */
        /* <DEDUP_REMOVED lines=10> */
[----:B01----:R-:W-:Y:S01]  /*1f140*/  FADD.FTZ R240, R240, R235 ;  /* 0x000000ebf0f07221 */ /* 0x003fe20000010000 */
[----:B------:R-:W-:Y:S01]  /*1f150*/  MOV R239, 0xffffffff ;  /* 0xffffffff00ef7802 */ /* 0x000fe20000000f00 */
[----:B------:R-:W-:Y:S01]  /*1f160*/  IMAD.MOV.U32 R235, RZ, RZ, 0x10 ;  /* 0x00000010ffeb7424 */ /* 0x000fe200078e00ff */
[----:B------:R-:W-:Y:S01]  /*1f170*/  MOV R236, 0x1f1a0 ;  /* 0x0001f1a000ec7802 */ /* 0x000fe20000000f00 */
[----:B------:R-:W-:-:S02]  /*1f180*/  IMAD.MOV.U32 R238, RZ, RZ, 0x1f ;  /* 0x0000001fffee7424 */ /* 0x000fc400078e00ff */
[----:B------:R-:W-:Y:S05]  /*1f190*/  CALL.REL.NOINC `($__internal_61_$__cuda_sm70_shflsync_bfly_p) ;  /* 0x0000002000007944 */ /* 0x000fea0003c00000 */
[----:B01----:R-:W-:Y:S01]  /*1f1a0*/  IMAD.MOV.U32 R239, RZ, RZ, R235 ;  /* 0x000000ffffef7224 */ /* 0x003fe200078e00eb */
[----:B------:R-:W-:Y:S05]  /*1f1b0*/  BRA `(.L_x_24565) ;  /* 0xffffe76000007947 */ /* 0x000fea000383ffff */
        .weak           $__internal_61_$__cuda_sm70_shflsync_bfly_p
        .type           $__internal_61_$__cuda_sm70_shflsync_bfly_p,@function
        .size           $__internal_61_$__cuda_sm70_shflsync_bfly_p,(.L_x_33039 - $__internal_61_$__cuda_sm70_shflsync_bfly_p)
$__internal_61_$__cuda_sm70_shflsync_bfly_p:
[----:B------:R-:W-:Y:S01]  /*1f1c0*/  IMAD.MOV.U32 R237, RZ, RZ, 0x0 ;  /* 0x00000000ffed7424 */ /* 0x000fe200078e00ff */
[----:B------:R-:W-:Y:S04]  /*1f1d0*/  WARPSYNC R239 ;  /* 0x000000ef00007348 */ /* 0x000fe80003800000 */
[----:B------:R0:W1:Y:S01]  /*1f1e0*/  SHFL.BFLY PT, R235, R240, R235, R238 ;  /* 0x0c0000ebf0eb7389 */ /* 0x00006200000e00ee */
[----:B------:R-:W-:Y:S05]  /*1f1f0*/  RET.REL.NODEC R236 `(_ZN10layer_norm31ln_parallel_residual_fwd_kernelINS_13Kernel_traitsIf6__halffS2_fjLj1280ELj1ELj4ELj1ELj16ENS_18Kernel_traits_baseILj1280EfS2_fS2_fjLj128EEEEELb1ELb0ELb1EEEvNS_9FwdParamsE) ;  /* 0xfffe0e00ec007950 */ /* 0x000fea0003c3ffff */
.L_x_24566:
        /* <DEDUP_REMOVED lines=16> */
.L_x_33039:


//--------------------- .text._ZN10layer_norm31ln_parallel_residual_fwd_kernelINS_13Kernel_traitsIf6__halffS2_fjLj1280ELj1ELj4ELj1ELj16ENS_18Kernel_traits_baseILj1280EfS2_fS2_fjLj128EEEEELb1ELb1ELb0EEEvNS_9FwdParamsE --------------------------
	.section	.text._ZN10layer_norm31ln_parallel_residual_fwd_kernelINS_13Kernel_traitsIf6__halffS2_fjLj1280ELj1ELj4ELj1ELj16ENS_18Kernel_traits_baseILj1280EfS2_fS2_fjLj128EEEEELb1ELb1ELb0EEEvNS_9FwdParamsE,"ax",@progbits
	.sectioninfo	@"SHI_REGISTERS=168"
	.align	128
        .global         _ZN10layer_norm31ln_parallel_residual_fwd_kernelINS_13Kernel_traitsIf6__halffS2_fjLj1280ELj1ELj4ELj1ELj16ENS_18Kernel_traits_baseILj1280EfS2_fS2_fjLj128EEEEELb1ELb1ELb0EEEvNS_9FwdParamsE
        .type           _ZN10layer_norm31ln_parallel_residual_fwd_kernelINS_13Kernel_traitsIf6__halffS2_fjLj1280ELj1ELj4ELj1ELj16ENS_18Kernel_traits_baseILj1280EfS2_fS2_fjLj128EEEEELb1ELb1ELb0EEEvNS_9FwdParamsE,@function
        .size           _ZN10layer_norm31ln_parallel_residual_fwd_kernelINS_13Kernel_traitsIf6__halffS2_fjLj1280ELj1ELj4ELj1ELj16ENS_18Kernel_traits_baseILj1280EfS2_fS2_fjLj128EEEEELb1ELb1ELb0EEEvNS_9FwdParamsE,(.L_x_33040 - _ZN10layer_norm31ln_parallel_residual_fwd_kernelINS_13Kernel_traitsIf6__halffS2_fjLj1280ELj1ELj4ELj1ELj16ENS_18Kernel_traits_baseILj1280EfS2_fS2_fjLj128EEEEELb1ELb1ELb0EEEvNS_9FwdParamsE)
        .other          _ZN10layer_norm31ln_parallel_residual_fwd_kernelINS_13Kernel_traitsIf6__halffS2_fjLj1280ELj1ELj4ELj1ELj16ENS_18Kernel_traits_baseILj1280EfS2_fS2_fjLj128EEEEELb1ELb1ELb0EEEvNS_9FwdParamsE,@"STO_CUDA_ENTRY STV_DEFAULT"
_ZN10layer_norm31ln_parallel_residual_fwd_kernelINS_13Kernel_traitsIf6__halffS2_fjLj1280ELj1ELj4ELj1ELj16ENS_18Kernel_traits_baseILj1280EfS2_fS2_fjLj128EEEEELb1ELb1ELb0EEEvNS_9FwdParamsE:
.text._ZN10layer_norm31ln_parallel_residual_fwd_kernelINS_13Kernel_traitsIf6__halffS2_fjLj1280ELj1ELj4ELj1ELj16ENS_18Kernel_traits_baseILj1280EfS2_fS2_fjLj128EEEEELb1ELb1ELb0EEEvNS_9FwdParamsE:
        /* <DEDUP_REMOVED lines=67> */
[----:B------:R-:W-:Y:S02]  /*0430*/  LOP3.LUT R7, R3, UR18, R4, 0x96, !PT ;  /* 0x0000001203077c12 */ /* 0x000fe4000f8e9604 */
[----:B------:R-:W-:Y:S02]  /*0440*/  MOV R3, c[0x0][0x168] ;  /* 0x00005a0000037a02 */ /* 0x000fe40000000f00 */
[----:B------:R-:W-:Y:S01]  /*0450*/  LOP3.LUT R4, R9, UR17, R6, 0x96, !PT ;  /* 0x0000001109047c12 */ /* 0x000fe2000f8e9606 */
[----:B------:R-:W-:Y:S01]  /*0460*/  IMAD.WIDE.U32 R6, R7, -0x326172a9, RZ ;  /* 0xcd9e8d5707067825 */ /* 0x000fe200078e00ff */
[----:B------:R-:W-:-:S03]  /*0470*/  SHF.R.S32.HI R3, RZ, 0x1f, R3 ;  /* 0x0000001fff037819 */ /* 0x000fc60000011403 */
[----:B------:R-:W-:Y:S01]  /*0480*/  IMAD.WIDE.U32 R4, R4, -0x2daee0ad, RZ ;  /* 0xd2511f5304047825 */ /* 0x000fe200078e00ff */
[----:B------:R-:W-:Y:S02]  /*0490*/  LEA.HI R3, R3, c[0x0][0x168], RZ, 0x3 ;  /* 0x00005a0003037a11 */ /* 0x000fe400078f18ff */
[----:B------:R-:W-:Y:S02]  /*04a0*/  LOP3.LUT R88, R7, UR19, R8, 0x96, !PT ;  /* 0x0000001307587c12 */ /* 0x000fe4000f8e9608 */
[----:B------:R-:W-:Y:S02]  /*04b0*/  LOP3.LUT R90, R5, UR20, R2, 0x96, !PT ;  /* 0x00000014055a7c12 */ /* 0x000fe4000f8e9602 */
[----:B------:R-:W-:Y:S01]  /*04c0*/  LOP3.LUT R2, R0, 0x1f, RZ, 0x3c, !PT ;  /* 0x0000001f00027812 */ /* 0x000fe200078e3cff */
[----:B------:R-:W-:-:S03]  /*04d0*/  IMAD.WIDE.U32 R88, R88, -0x2daee0ad, RZ ;  /* 0xd2511f5358587825 */ /* 0x000fc600078e00ff */
[----:B------:R-:W-:Y:S01]  /*04e0*/  LEA.HI.SX32 R7, R3, R2, 0x1d ;  /* 0x0000000203077211 */ /* 0x000fe200078feaff */
[----:B------:R-:W-:Y:S01]  /*04f0*/  IMAD.WIDE.U32 R90, R90, -0x326172a9, RZ ;  /* 0xcd9e8d575a5a7825 */ /* 0x000fe200078e00ff */
        /* <DEDUP_REMOVED lines=34> */
.L_x_24568:
[----:B------:R-:W-:Y:S05]  /*0720*/  BSYNC B0 ;  /* 0x0000000000007941 */ /* 0x000fea0003800000 */
.L_x_24567:
        /* <DEDUP_REMOVED lines=17> */
.L_x_24570:
[----:B------:R-:W-:Y:S05]  /*0840*/  BSYNC B0 ;  /* 0x0000000000007941 */ /* 0x000fea0003800000 */
.L_x_24569:
        /* <DEDUP_REMOVED lines=17> */
.L_x_24572:
[----:B------:R-:W-:Y:S05]  /*0960*/  BSYNC B0 ;  /* 0x0000000000007941 */ /* 0x000fea0003800000 */
.L_x_24571:
        /* <DEDUP_REMOVED lines=17> */
.L_x_24574:
[----:B------:R-:W-:Y:S05]  /*0a80*/  BSYNC B0 ;  /* 0x0000000000007941 */ /* 0x000fea0003800000 */
.L_x_24573:
        /* <DEDUP_REMOVED lines=16> */
.L_x_24576:
[----:B------:R-:W-:Y:S05]  /*0b90*/  BSYNC B0 ;  /* 0x0000000000007941 */ /* 0x000fea0003800000 */
.L_x_24575:
        /* <DEDUP_REMOVED lines=16> */
.L_x_25245:
[----:B------:R-:W0:Y:S01]  /*0ca0*/  S2R R142, SR_TID.X ;  /* 0x00000000008e7919 */ /* 0x000e220000002100 */
[----:B------:R-:W-:Y:S01]  /*0cb0*/  IMAD R140, R156, c[0x0][0x168], RZ ;  /* 0x00005a009c8c7a24 */ /* 0x000fe200078e02ff */
[----:B------:R-:W-:Y:S01]  /*0cc0*/  LOP3.LUT P0, RZ, R157, 0x20, RZ, 0xc0, !PT ;  /* 0x000000209dff7812 */ /* 0x000fe2000780c0ff */
[----:B------:R-:W-:Y:S03]  /*0cd0*/  BSSY B1, `(.L_x_24578) ;  /* 0x00005be000017945 */ /* 0x000fe60003800000 */
[----:B------:R-:W-:-:S04]  /*0ce0*/  SHF.R.S32.HI R141, RZ, 0x1f, R140 ;  /* 0x0000001fff8d7819 */ /* 0x000fc8000001148c */
[----:B------:R-:W-:Y:S02]  /*0cf0*/  LEA.HI R141, R141, R140, RZ, 0x3 ;  /* 0x0000008c8d8d7211 */ /* 0x000fe400078f18ff */
[----:B0-----:R-:W-:-:S04]  /*0d00*/  LOP3.LUT R140, R142, 0x1f, RZ, 0xc0, !PT ;  /* 0x0000001f8e8c7812 */ /* 0x001fc800078ec0ff */
[----:B------:R-:W-:-:S04]  /*0d10*/  LEA.HI.SX32 R146, R141, R140, 0x1d ;  /* 0x0000008c8d927211 */ /* 0x000fc800078feaff */
[----:B------:R-:W-:Y:S01]  /*0d20*/  MOV R141, R146 ;  /* 0x00000092008d7202 */ /* 0x000fe20000000f00 */
        /* <DEDUP_REMOVED lines=29> */
.L_x_24581:
[----:B0-----:R-:W-:Y:S02]  /*0f00*/  IMAD.MOV.U32 R158, RZ, RZ, R154 ;  /* 0x000000ffff9e7224 */ /* 0x001fe400078e009a */
.L_x_24582:
[----:B------:R-:W-:Y:S05]  /*0f10*/  BSYNC B2 ;  /* 0x0000000000027941 */ /* 0x000fea0003800000 */
.L_x_24580:
        /* <DEDUP_REMOVED lines=16> */
.L_x_24586:
[----:B------:R-:W-:Y:S05]  /*1020*/  BSYNC B3 ;  /* 0x0000000000037941 */ /* 0x000fea0003800000 */
.L_x_24585:
        /* <DEDUP_REMOVED lines=44> */
.L_x_24584:
[----:B------:R-:W-:Y:S05]  /*12f0*/  BSYNC B2 ;  /* 0x0000000000027941 */ /* 0x000fea0003800000 */
.L_x_24583:
        /* <DEDUP_REMOVED lines=17> */
.L_x_24587:
        /* <DEDUP_REMOVED lines=12> */
.L_x_24590:
[----:B------:R-:W-:Y:S02]  /*14d0*/  MOV R101, R154 ;  /* 0x0000009a00657202 */ /* 0x000fe40000000f00 */
.L_x_24591:
[----:B------:R-:W-:Y:S05]  /*14e0*/  BSYNC B2 ;  /* 0x0000000000027941 */ /* 0x000fea0003800000 */
.L_x_24589:
        /* <DEDUP_REMOVED lines=16> */
.L_x_24595:
[----:B------:R-:W-:Y:S05]  /*15f0*/  BSYNC B3 ;  /* 0x0000000000037941 */ /* 0x000fea0003800000 */
.L_x_24594:
        /* <DEDUP_REMOVED lines=44> */
.L_x_24593:
[----:B------:R-:W-:Y:S05]  /*18c0*/  BSYNC B2 ;  /* 0x0000000000027941 */ /* 0x000fea0003800000 */
.L_x_24592:
        /* <DEDUP_REMOVED lines=9> */
.L_x_24588:
        /* <DEDUP_REMOVED lines=12> */
.L_x_24597:
[----:B------:R-:W-:Y:S02]  /*1a20*/  IMAD.MOV.U32 R150, RZ, RZ, R154 ;  /* 0x000000ffff967224 */ /* 0x000fe400078e009a */
.L_x_24598:
[----:B------:R-:W-:Y:S05]  /*1a30*/  BSYNC B2 ;  /* 0x0000000000027941 */ /* 0x000fea0003800000 */
.L_x_24596:
        /* <DEDUP_REMOVED lines=16> */
.L_x_24602:
[----:B------:R-:W-:Y:S05]  /*1b40*/  BSYNC B3 ;  /* 0x0000000000037941 */ /* 0x000fea0003800000 */
.L_x_24601:
        /* <DEDUP_REMOVED lines=44> */
.L_x_24600:
[----:B------:R-:W-:Y:S05]  /*1e10*/  BSYNC B2 ;  /* 0x0000000000027941 */ /* 0x000fea0003800000 */
.L_x_24599:
        /* <DEDUP_REMOVED lines=14> */
.L_x_24603:
        /* <DEDUP_REMOVED lines=12> */
.L_x_24606:
[----:B------:R-:W-:Y:S02]  /*1fc0*/  IMAD.MOV.U32 R104, RZ, RZ, R154 ;  /* 0x000000ffff687224 */ /* 0x000fe400078e009a */
.L_x_24607:
[----:B------:R-:W-:Y:S05]  /*1fd0*/  BSYNC B2 ;  /* 0x0000000000027941 */ /* 0x000fea0003800000 */
.L_x_24605:
        /* <DEDUP_REMOVED lines=16> */
.L_x_24611:
[----:B------:R-:W-:Y:S05]  /*20e0*/  BSYNC B3 ;  /* 0x0000000000037941 */ /* 0x000fea0003800000 */
.L_x_24610:
        /* <DEDUP_REMOVED lines=44> */
.L_x_24609:
[----:B------:R-:W-:Y:S05]  /*23b0*/  BSYNC B2 ;  /* 0x0000000000027941 */ /* 0x000fea0003800000 */
.L_x_24608:
        /* <DEDUP_REMOVED lines=9> */
.L_x_24604:
        /* <DEDUP_REMOVED lines=12> */
.L_x_24613:
[----:B------:R-:W-:Y:S02]  /*2510*/  IMAD.MOV.U32 R104, RZ, RZ, R154 ;  /* 0x000000ffff687224 */ /* 0x000fe400078e009a */
.L_x_24614:
[----:B------:R-:W-:Y:S05]  /*2520*/  BSYNC B2 ;  /* 0x0000000000027941 */ /* 0x000fea0003800000 */
.L_x_24612:
        /* <DEDUP_REMOVED lines=16> */
.L_x_24618:
[----:B------:R-:W-:Y:S05]  /*2630*/  BSYNC B3 ;  /* 0x0000000000037941 */ /* 0x000fea0003800000 */
.L_x_24617:
        /* <DEDUP_REMOVED lines=44> */
.L_x_24616:
[----:B------:R-:W-:Y:S05]  /*2900*/  BSYNC B2 ;  /* 0x0000000000027941 */ /* 0x000fea0003800000 */
.L_x_24615:
        /* <DEDUP_REMOVED lines=14> */
.L_x_24619:
        /* <DEDUP_REMOVED lines=12> */
.L_x_24622:
[----:B------:R-:W-:Y:S02]  /*2ab0*/  IMAD.MOV.U32 R103, RZ, RZ, R154 ;  /* 0x000000ffff677224 */ /* 0x000fe400078e009a */
.L_x_24623:
[----:B------:R-:W-:Y:S05]  /*2ac0*/  BSYNC B2 ;  /* 0x0000000000027941 */ /* 0x000fea0003800000 */
.L_x_24621:
        /* <DEDUP_REMOVED lines=16> */
.L_x_24627:
[----:B------:R-:W-:Y:S05]  /*2bd0*/  BSYNC B3 ;  /* 0x0000000000037941 */ /* 0x000fea0003800000 */
.L_x_24626:
        /* <DEDUP_REMOVED lines=44> */
.L_x_24625:
[----:B------:R-:W-:Y:S05]  /*2ea0*/  BSYNC B2 ;  /* 0x0000000000027941 */ /* 0x000fea0003800000 */
.L_x_24624:
        /* <DEDUP_REMOVED lines=9> */
.L_x_24620:
        /* <DEDUP_REMOVED lines=12> */
.L_x_24629:
[----:B------:R-:W-:Y:S02]  /*3000*/  MOV R104, R154 ;  /* 0x0000009a00687202 */ /* 0x000fe40000000f00 */
.L_x_24630:
[----:B------:R-:W-:Y:S05]  /*3010*/  BSYNC B2 ;  /* 0x0000000000027941 */ /* 0x000fea0003800000 */
.L_x_24628:
        /* <DEDUP_REMOVED lines=16> */
.L_x_24634:
[----:B------:R-:W-:Y:S05]  /*3120*/  BSYNC B3 ;  /* 0x0000000000037941 */ /* 0x000fea0003800000 */
.L_x_24633:
        /* <DEDUP_REMOVED lines=44> */
.L_x_24632:
[----:B------:R-:W-:Y:S05]  /*33f0*/  BSYNC B2 ;  /* 0x0000000000027941 */ /* 0x000fea0003800000 */
.L_x_24631:
        /* <DEDUP_REMOVED lines=14> */
.L_x_24635:
        /* <DEDUP_REMOVED lines=12> */
.L_x_24638:
[----:B------:R-:W-:Y:S02]  /*35a0*/  IMAD.MOV.U32 R150, RZ, RZ, R154 ;  /* 0x000000ffff967224 */ /* 0x000fe400078e009a */
.L_x_24639:
[----:B------:R-:W-:Y:S05]  /*35b0*/  BSYNC B2 ;  /* 0x0000000000027941 */ /* 0x000fea0003800000 */
.L_x_24637:
        /* <DEDUP_REMOVED lines=16> */
.L_x_24643:
[----:B------:R-:W-:Y:S05]  /*36c0*/  BSYNC B3 ;  /* 0x0000000000037941 */ /* 0x000fea0003800000 */
.L_x_24642:
        /* <DEDUP_REMOVED lines=44> */
.L_x_24641:
[----:B------:R-:W-:Y:S05]  /*3990*/  BSYNC B2 ;  /* 0x0000000000027941 */ /* 0x000fea0003800000 */
.L_x_24640:
        /* <DEDUP_REMOVED lines=9> */
.L_x_24636:
        /* <DEDUP_REMOVED lines=12> */
.L_x_24645:
[----:B------:R-:W-:Y:S02]  /*3af0*/  IMAD.MOV.U32 R150, RZ, RZ, R154 ;  /* 0x000000ffff967224 */ /* 0x000fe400078e009a */
.L_x_24646:
[----:B------:R-:W-:Y:S05]  /*3b00*/  BSYNC B2 ;  /* 0x0000000000027941 */ /* 0x000fea0003800000 */
.L_x_24644:
        /* <DEDUP_REMOVED lines=16> */
.L_x_24650:
[----:B------:R-:W-:Y:S05]  /*3c10*/  BSYNC B3 ;  /* 0x0000000000037941 */ /* 0x000fea0003800000 */
.L_x_24649:
        /* <DEDUP_REMOVED lines=44> */
.L_x_24648:
[----:B------:R-:W-:Y:S05]  /*3ee0*/  BSYNC B2 ;  /* 0x0000000000027941 */ /* 0x000fea0003800000 */
.L_x_24647:
        /* <DEDUP_REMOVED lines=12> */
.L_x_24651:
        /* <DEDUP_REMOVED lines=12> */
.L_x_24654:
[----:B------:R-:W-:Y:S02]  /*4070*/  IMAD.MOV.U32 R105, RZ, RZ, R154 ;  /* 0x000000ffff697224 */ /* 0x000fe400078e009a */
.L_x_24655:
[----:B------:R-:W-:Y:S05]  /*4080*/  BSYNC B2 ;  /* 0x0000000000027941 */ /* 0x000fea0003800000 */
.L_x_24653:
        /* <DEDUP_REMOVED lines=16> */
.L_x_24659:
[----:B------:R-:W-:Y:S05]  /*4190*/  BSYNC B3 ;  /* 0x0000000000037941 */ /* 0x000fea0003800000 */
.L_x_24658:
        /* <DEDUP_REMOVED lines=44> */
.L_x_24657:
[----:B------:R-:W-:Y:S05]  /*4460*/  BSYNC B2 ;  /* 0x0000000000027941 */ /* 0x000fea0003800000 */
.L_x_24656:
        /* <DEDUP_REMOVED lines=9> */
.L_x_24652:
        /* <DEDUP_REMOVED lines=12> */
.L_x_24661:
[----:B------:R-:W-:Y:S02]  /*45c0*/  IMAD.MOV.U32 R150, RZ, RZ, R154 ;  /* 0x000000ffff967224 */ /* 0x000fe400078e009a */
.L_x_24662:
[----:B------:R-:W-:Y:S05]  /*45d0*/  BSYNC B2 ;  /* 0x0000000000027941 */ /* 0x000fea0003800000 */
.L_x_24660:
        /* <DEDUP_REMOVED lines=16> */
.L_x_24666:
[----:B------:R-:W-:Y:S05]  /*46e0*/  BSYNC B3 ;  /* 0x0000000000037941 */ /* 0x000fea0003800000 */
.L_x_24665:
        /* <DEDUP_REMOVED lines=44> */
.L_x_24664:
[----:B------:R-:W-:Y:S05]  /*49b0*/  BSYNC B2 ;  /* 0x0000000000027941 */ /* 0x000fea0003800000 */
.L_x_24663:
        /* <DEDUP_REMOVED lines=12> */
.L_x_24667:
        /* <DEDUP_REMOVED lines=12> */
.L_x_24670:
[----:B------:R-:W-:Y:S02]  /*4b40*/  IMAD.MOV.U32 R106, RZ, RZ, R154 ;  /* 0x000000ffff6a7224 */ /* 0x000fe400078e009a */
.L_x_24671:
[----:B------:R-:W-:Y:S05]  /*4b50*/  BSYNC B2 ;  /* 0x0000000000027941 */ /* 0x000fea0003800000 */
.L_x_24669:
        /* <DEDUP_REMOVED lines=16> */
.L_x_24675:
[----:B------:R-:W-:Y:S05]  /*4c60*/  BSYNC B3 ;  /* 0x0000000000037941 */ /* 0x000fea0003800000 */
.L_x_24674:
        /* <DEDUP_REMOVED lines=44> */
.L_x_24673:
[----:B------:R-:W-:Y:S05]  /*4f30*/  BSYNC B2 ;  /* 0x0000000000027941 */ /* 0x000fea0003800000 */
.L_x_24672:
        /* <DEDUP_REMOVED lines=9> */
.L_x_24668:
        /* <DEDUP_REMOVED lines=12> */
.L_x_24677:
[----:B------:R-:W-:Y:S02]  /*5090*/  IMAD.MOV.U32 R150, RZ, RZ, R154 ;  /* 0x000000ffff967224 */ /* 0x000fe400078e009a */
.L_x_24678:
[----:B------:R-:W-:Y:S05]  /*50a0*/  BSYNC B2 ;  /* 0x0000000000027941 */ /* 0x000fea0003800000 */
.L_x_24676:
        /* <DEDUP_REMOVED lines=16> */
.L_x_24682:
[----:B------:R-:W-:Y:S05]  /*51b0*/  BSYNC B3 ;  /* 0x0000000000037941 */ /* 0x000fea0003800000 */
.L_x_24681:
        /* <DEDUP_REMOVED lines=44> */
.L_x_24680:
[----:B------:R-:W-:Y:S05]  /*5480*/  BSYNC B2 ;  /* 0x0000000000027941 */ /* 0x000fea0003800000 */
.L_x_24679:
        /* <DEDUP_REMOVED lines=12> */
.L_x_24683:
        /* <DEDUP_REMOVED lines=12> */
.L_x_24686:
[----:B------:R-:W-:Y:S02]  /*5610*/  IMAD.MOV.U32 R150, RZ, RZ, R154 ;  /* 0x000000ffff967224 */ /* 0x000fe400078e009a */
.L_x_24687:
[----:B------:R-:W-:Y:S05]  /*5620*/  BSYNC B2 ;  /* 0x0000000000027941 */ /* 0x000fea0003800000 */
.L_x_24685:
        /* <DEDUP_REMOVED lines=16> */
.L_x_24691:
[----:B------:R-:W-:Y:S05]  /*5730*/  BSYNC B3 ;  /* 0x0000000000037941 */ /* 0x000fea0003800000 */
.L_x_24690:
        /* <DEDUP_REMOVED lines=44> */
.L_x_24689:
[----:B------:R-:W-:Y:S05]  /*5a00*/  BSYNC B2 ;  /* 0x0000000000027941 */ /* 0x000fea0003800000 */
.L_x_24688:
        /* <DEDUP_REMOVED lines=9> */
.L_x_24684:
        /* <DEDUP_REMOVED lines=12> */
.L_x_24693:
[----:B------:R-:W-:Y:S02]  /*5b60*/  IMAD.MOV.U32 R150, RZ, RZ, R154 ;  /* 0x000000ffff967224 */ /* 0x000fe400078e009a */
.L_x_24694:
[----:B------:R-:W-:Y:S05]  /*5b70*/  BSYNC B2 ;  /* 0x0000000000027941 */ /* 0x000fea0003800000 */
.L_x_24692:
        /* <DEDUP_REMOVED lines=16> */
.L_x_24698:
[----:B------:R-:W-:Y:S05]  /*5c80*/  BSYNC B3 ;  /* 0x0000000000037941 */ /* 0x000fea0003800000 */
.L_x_24697:
        /* <DEDUP_REMOVED lines=44> */
.L_x_24696:
[----:B------:R-:W-:Y:S05]  /*5f50*/  BSYNC B2 ;  /* 0x0000000000027941 */ /* 0x000fea0003800000 */
.L_x_24695:
        /* <DEDUP_REMOVED lines=12> */
.L_x_24699:
        /* <DEDUP_REMOVED lines=12> */
.L_x_24702:
[----:B------:R-:W-:Y:S02]  /*60e0*/  IMAD.MOV.U32 R160, RZ, RZ, R154 ;  /* 0x000000ffffa07224 */ /* 0x000fe400078e009a */
.L_x_24703:
[----:B------:R-:W-:Y:S05]  /*60f0*/  BSYNC B2 ;  /* 0x0000000000027941 */ /* 0x000fea0003800000 */
.L_x_24701:
        /* <DEDUP_REMOVED lines=16> */
.L_x_24707:
[----:B------:R-:W-:Y:S05]  /*6200*/  BSYNC B3 ;  /* 0x0000000000037941 */ /* 0x000fea0003800000 */
.L_x_24706:
        /* <DEDUP_REMOVED lines=44> */
.L_x_24705:
[----:B------:R-:W-:Y:S05]  /*64d0*/  BSYNC B2 ;  /* 0x0000000000027941 */ /* 0x000fea0003800000 */
.L_x_24704:
        /* <DEDUP_REMOVED lines=9> */
.L_x_24700:
        /* <DEDUP_REMOVED lines=39> */
[----:B------:R-:W-:Y:S01]  /*67e0*/  IMAD.WIDE.U32 R158, R158, 0x10000, RZ ;  /* 0x000100009e9e7825 */ /* 0x000fe200078e00ff */
[----:B------:R-:W-:Y:S02]  /*67f0*/  IADD3 R162, P0, R162, c[0x0][0x198], RZ ;  /* 0x00006600a2a27a10 */ /* 0x000fe40007f1e0ff */
        /* <DEDUP_REMOVED lines=10> */
.L_x_24708:
[----:B------:R-:W-:Y:S02]  /*68a0*/  IADD3 R141, R146, 0x20, RZ ;  /* 0x00000020928d7810 */ /* 0x000fe40007ffe0ff */
.L_x_24579:
[----:B------:R-:W-:Y:S05]  /*68b0*/  BSYNC B1 ;  /* 0x0000000000017941 */ /* 0x000fea0003800000 */
.L_x_24578:
        /* <DEDUP_REMOVED lines=31> */
.L_x_24712:
[----:B-1----:R-:W-:Y:S02]  /*6ab0*/  IMAD.MOV.U32 R158, RZ, RZ, R154 ;  /* 0x000000ffff9e7224 */ /* 0x002fe400078e009a */
.L_x_24713:
[----:B------:R-:W-:Y:S05]  /*6ac0*/  BSYNC B2 ;  /* 0x0000000000027941 */ /* 0x000fea0003800000 */
.L_x_24711:
        /* <DEDUP_REMOVED lines=16> */
.L_x_24717:
[----:B------:R-:W-:Y:S05]  /*6bd0*/  BSYNC B3 ;  /* 0x0000000000037941 */ /* 0x000fea0003800000 */
.L_x_24716:
        /* <DEDUP_REMOVED lines=44> */
.L_x_24715:
[----:B------:R-:W-:Y:S05]  /*6ea0*/  BSYNC B2 ;  /* 0x0000000000027941 */ /* 0x000fea0003800000 */
.L_x_24714:
        /* <DEDUP_REMOVED lines=17> */
.L_x_24718:
        /* <DEDUP_REMOVED lines=12> */
.L_x_24721:
[----:B------:R-:W-:Y:S02]  /*7080*/  MOV R109, R154 ;  /* 0x0000009a006d7202 */ /* 0x000fe40000000f00 */
.L_x_24722:
[----:B------:R-:W-:Y:S05]  /*7090*/  BSYNC B2 ;  /* 0x0000000000027941 */ /* 0x000fea0003800000 */
.L_x_24720:
        /* <DEDUP_REMOVED lines=16> */
.L_x_24726:
[----:B------:R-:W-:Y:S05]  /*71a0*/  BSYNC B3 ;  /* 0x0000000000037941 */ /* 0x000fea0003800000 */
.L_x_24725:
        /* <DEDUP_REMOVED lines=44> */
.L_x_24724:
[----:B------:R-:W-:Y:S05]  /*7470*/  BSYNC B2 ;  /* 0x0000000000027941 */ /* 0x000fea0003800000 */
.L_x_24723:
        /* <DEDUP_REMOVED lines=9> */
.L_x_24719:
        /* <DEDUP_REMOVED lines=12> */
.L_x_24728:
[----:B------:R-:W-:Y:S02]  /*75d0*/  IMAD.MOV.U32 R150, RZ, RZ, R154 ;  /* 0x000000ffff967224 */ /* 0x000fe400078e009a */
.L_x_24729:
[----:B------:R-:W-:Y:S05]  /*75e0*/  BSYNC B2 ;  /* 0x0000000000027941 */ /* 0x000fea0003800000 */
.L_x_24727:
        /* <DEDUP_REMOVED lines=16> */
.L_x_24733:
[----:B------:R-:W-:Y:S05]  /*76f0*/  BSYNC B3 ;  /* 0x0000000000037941 */ /* 0x000fea0003800000 */
.L_x_24732:
        /* <DEDUP_REMOVED lines=44> */
.L_x_24731:
[----:B------:R-:W-:Y:S05]  /*79c0*/  BSYNC B2 ;  /* 0x0000000000027941 */ /* 0x000fea0003800000 */
.L_x_24730:
        /* <DEDUP_REMOVED lines=14> */
.L_x_24734:
        /* <DEDUP_REMOVED lines=12> */
.L_x_24737:
[----:B------:R-:W-:Y:S02]  /*7b70*/  IMAD.MOV.U32 R112, RZ, RZ, R154 ;  /* 0x000000ffff707224 */ /* 0x000fe400078e009a */
.L_x_24738:
[----:B------:R-:W-:Y:S05]  /*7b80*/  BSYNC B2 ;  /* 0x0000000000027941 */ /* 0x000fea0003800000 */
.L_x_24736:
        /* <DEDUP_REMOVED lines=16> */
.L_x_24742:
[----:B------:R-:W-:Y:S05]  /*7c90*/  BSYNC B3 ;  /* 0x0000000000037941 */ /* 0x000fea0003800000 */
.L_x_24741:
        /* <DEDUP_REMOVED lines=44> */
.L_x_24740:
[----:B------:R-:W-:Y:S05]  /*7f60*/  BSYNC B2 ;  /* 0x0000000000027941 */ /* 0x000fea0003800000 */
.L_x_24739:
        /* <DEDUP_REMOVED lines=9> */
.L_x_24735:
        /* <DEDUP_REMOVED lines=12> */
.L_x_24744:
[----:B------:R-:W-:Y:S02]  /*80c0*/  IMAD.MOV.U32 R112, RZ, RZ, R154 ;  /* 0x000000ffff707224 */ /* 0x000fe400078e009a */
.L_x_24745:
[----:B------:R-:W-:Y:S05]  /*80d0*/  BSYNC B2 ;  /* 0x0000000000027941 */ /* 0x000fea0003800000 */
.L_x_24743:
        /* <DEDUP_REMOVED lines=16> */
.L_x_24749:
[----:B------:R-:W-:Y:S05]  /*81e0*/  BSYNC B3 ;  /* 0x0000000000037941 */ /* 0x000fea0003800000 */
.L_x_24748:
        /* <DEDUP_REMOVED lines=44> */
.L_x_24747:
[----:B------:R-:W-:Y:S05]  /*84b0*/  BSYNC B2 ;  /* 0x0000000000027941 */ /* 0x000fea0003800000 */
.L_x_24746:
        /* <DEDUP_REMOVED lines=14> */
.L_x_24750:
        /* <DEDUP_REMOVED lines=12> */
.L_x_24753:
[----:B------:R-:W-:Y:S02]  /*8660*/  IMAD.MOV.U32 R111, RZ, RZ, R154 ;  /* 0x000000ffff6f7224 */ /* 0x000fe400078e009a */
.L_x_24754:
[----:B------:R-:W-:Y:S05]  /*8670*/  BSYNC B2 ;  /* 0x0000000000027941 */ /* 0x000fea0003800000 */
.L_x_24752:
        /* <DEDUP_REMOVED lines=16> */
.L_x_24758:
[----:B------:R-:W-:Y:S05]  /*8780*/  BSYNC B3 ;  /* 0x0000000000037941 */ /* 0x000fea0003800000 */
.L_x_24757:
        /* <DEDUP_REMOVED lines=44> */
.L_x_24756:
[----:B------:R-:W-:Y:S05]  /*8a50*/  BSYNC B2 ;  /* 0x0000000000027941 */ /* 0x000fea0003800000 */
.L_x_24755:
        /* <DEDUP_REMOVED lines=9> */
.L_x_24751:
        /* <DEDUP_REMOVED lines=12> */
.L_x_24760:
[----:B------:R-:W-:Y:S02]  /*8bb0*/  IMAD.MOV.U32 R112, RZ, RZ, R154 ;  /* 0x000000ffff707224 */ /* 0x000fe400078e009a */
.L_x_24761:
[----:B------:R-:W-:Y:S05]  /*8bc0*/  BSYNC B2 ;  /* 0x0000000000027941 */ /* 0x000fea0003800000 */
.L_x_24759:
        /* <DEDUP_REMOVED lines=16> */
.L_x_24765:
[----:B------:R-:W-:Y:S05]  /*8cd0*/  BSYNC B3 ;  /* 0x0000000000037941 */ /* 0x000fea0003800000 */
.L_x_24764:
        /* <DEDUP_REMOVED lines=44> */
.L_x_24763:
[----:B------:R-:W-:Y:S05]  /*8fa0*/  BSYNC B2 ;  /* 0x0000000000027941 */ /* 0x000fea0003800000 */
.L_x_24762:
        /* <DEDUP_REMOVED lines=14> */
.L_x_24766:
        /* <DEDUP_REMOVED lines=12> */
.L_x_24769:
[----:B------:R-:W-:Y:S02]  /*9150*/  IMAD.MOV.U32 R150, RZ, RZ, R154 ;  /* 0x000000ffff967224 */ /* 0x000fe400078e009a */
.L_x_24770:
[----:B------:R-:W-:Y:S05]  /*9160*/  BSYNC B2 ;  /* 0x0000000000027941 */ /* 0x000fea0003800000 */
.L_x_24768:
        /* <DEDUP_REMOVED lines=16> */
.L_x_24774:
[----:B------:R-:W-:Y:S05]  /*9270*/  BSYNC B3 ;  /* 0x0000000000037941 */ /* 0x000fea0003800000 */
.L_x_24773:
        /* <DEDUP_REMOVED lines=44> */
.L_x_24772:
[----:B------:R-:W-:Y:S05]  /*9540*/  BSYNC B2 ;  /* 0x0000000000027941 */ /* 0x000fea0003800000 */
.L_x_24771:
        /* <DEDUP_REMOVED lines=9> */
.L_x_24767:
        /* <DEDUP_REMOVED lines=12> */
.L_x_24776:
[----:B------:R-:W-:Y:S02]  /*96a0*/  IMAD.MOV.U32 R150, RZ, RZ, R154 ;  /* 0x000000ffff967224 */ /* 0x000fe400078e009a */
.L_x_24777:
[----:B------:R-:W-:Y:S05]  /*96b0*/  BSYNC B2 ;  /* 0x0000000000027941 */ /* 0x000fea0003800000 */
.L_x_24775:
        /* <DEDUP_REMOVED lines=16> */
.L_x_24781:
[----:B------:R-:W-:Y:S05]  /*97c0*/  BSYNC B3 ;  /* 0x0000000000037941 */ /* 0x000fea0003800000 */
.L_x_24780:
        /* <DEDUP_REMOVED lines=44> */
.L_x_24779:
[----:B------:R-:W-:Y:S05]  /*9a90*/  BSYNC B2 ;  /* 0x0000000000027941 */ /* 0x000fea0003800000 */
.L_x_24778:
        /* <DEDUP_REMOVED lines=12> */
.L_x_24782:
        /* <DEDUP_REMOVED lines=12> */
.L_x_24785:
[----:B------:R-:W-:Y:S02]  /*9c20*/  IMAD.MOV.U32 R113, RZ, RZ, R154 ;  /* 0x000000ffff717224 */ /* 0x000fe400078e009a */
.L_x_24786:
[----:B------:R-:W-:Y:S05]  /*9c30*/  BSYNC B2 ;  /* 0x0000000000027941 */ /* 0x000fea0003800000 */
.L_x_24784:
        /* <DEDUP_REMOVED lines=16> */
.L_x_24790:
[----:B------:R-:W-:Y:S05]  /*9d40*/  BSYNC B3 ;  /* 0x0000000000037941 */ /* 0x000fea0003800000 */
.L_x_24789:
        /* <DEDUP_REMOVED lines=44> */
.L_x_24788:
[----:B------:R-:W-:Y:S05]  /*a010*/  BSYNC B2 ;  /* 0x0000000000027941 */ /* 0x000fea0003800000 */
.L_x_24787:
        /* <DEDUP_REMOVED lines=9> */
.L_x_24783:
        /* <DEDUP_REMOVED lines=12> */
.L_x_24792:
[----:B------:R-:W-:Y:S02]  /*a170*/  IMAD.MOV.U32 R150, RZ, RZ, R154 ;  /* 0x000000ffff967224 */ /* 0x000fe400078e009a */
.L_x_24793:
[----:B------:R-:W-:Y:S05]  /*a180*/  BSYNC B2 ;  /* 0x0000000000027941 */ /* 0x000fea0003800000 */
.L_x_24791:
        /* <DEDUP_REMOVED lines=16> */
.L_x_24797:
[----:B------:R-:W-:Y:S05]  /*a290*/  BSYNC B3 ;  /* 0x0000000000037941 */ /* 0x000fea0003800000 */
.L_x_24796:
        /* <DEDUP_REMOVED lines=44> */
.L_x_24795:
[----:B------:R-:W-:Y:S05]  /*a560*/  BSYNC B2 ;  /* 0x0000000000027941 */ /* 0x000fea0003800000 */
.L_x_24794:
        /* <DEDUP_REMOVED lines=12> */
.L_x_24798:
        /* <DEDUP_REMOVED lines=12> */
.L_x_24801:
[----:B------:R-:W-:Y:S02]  /*a6f0*/  IMAD.MOV.U32 R114, RZ, RZ, R154 ;  /* 0x000000ffff727224 */ /* 0x000fe400078e009a */
.L_x_24802:
[----:B------:R-:W-:Y:S05]  /*a700*/  BSYNC B2 ;  /* 0x0000000000027941 */ /* 0x000fea0003800000 */
.L_x_24800:
        /* <DEDUP_REMOVED lines=16> */
.L_x_24806:
[----:B------:R-:W-:Y:S05]  /*a810*/  BSYNC B3 ;  /* 0x0000000000037941 */ /* 0x000fea0003800000 */
.L_x_24805:
        /* <DEDUP_REMOVED lines=44> */
.L_x_24804:
[----:B------:R-:W-:Y:S05]  /*aae0*/  BSYNC B2 ;  /* 0x0000000000027941 */ /* 0x000fea0003800000 */
.L_x_24803:
        /* <DEDUP_REMOVED lines=9> */
.L_x_24799:
        /* <DEDUP_REMOVED lines=12> */
.L_x_24808:
[----:B------:R-:W-:Y:S02]  /*ac40*/  IMAD.MOV.U32 R150, RZ, RZ, R154 ;  /* 0x000000ffff967224 */ /* 0x000fe400078e009a */
.L_x_24809:
[----:B------:R-:W-:Y:S05]  /*ac50*/  BSYNC B2 ;  /* 0x0000000000027941 */ /* 0x000fea0003800000 */
.L_x_24807:
        /* <DEDUP_REMOVED lines=16> */
.L_x_24813:
[----:B------:R-:W-:Y:S05]  /*ad60*/  BSYNC B3 ;  /* 0x0000000000037941 */ /* 0x000fea0003800000 */
.L_x_24812:
        /* <DEDUP_REMOVED lines=44> */
.L_x_24811:
[----:B------:R-:W-:Y:S05]  /*b030*/  BSYNC B2 ;  /* 0x0000000000027941 */ /* 0x000fea0003800000 */
.L_x_24810:
        /* <DEDUP_REMOVED lines=12> */
.L_x_24814:
        /* <DEDUP_REMOVED lines=12> */
.L_x_24817:
[----:B------:R-:W-:Y:S02]  /*b1c0*/  IMAD.MOV.U32 R150, RZ, RZ, R154 ;  /* 0x000000ffff967224 */ /* 0x000fe400078e009a */
.L_x_24818:
[----:B------:R-:W-:Y:S05]  /*b1d0*/  BSYNC B2 ;  /* 0x0000000000027941 */ /* 0x000fea0003800000 */
.L_x_24816:
        /* <DEDUP_REMOVED lines=16> */
.L_x_24822:
[----:B------:R-:W-:Y:S05]  /*b2e0*/  BSYNC B3 ;  /* 0x0000000000037941 */ /* 0x000fea0003800000 */
.L_x_24821:
        /* <DEDUP_REMOVED lines=44> */
.L_x_24820:
[----:B------:R-:W-:Y:S05]  /*b5b0*/  BSYNC B2 ;  /* 0x0000000000027941 */ /* 0x000fea0003800000 */
.L_x_24819:
        /* <DEDUP_REMOVED lines=9> */
.L_x_24815:
        /* <DEDUP_REMOVED lines=12> */
.L_x_24824:
[----:B------:R-:W-:Y:S02]  /*b710*/  IMAD.MOV.U32 R150, RZ, RZ, R154 ;  /* 0x000000ffff967224 */ /* 0x000fe400078e009a */
.L_x_24825:
[----:B------:R-:W-:Y:S05]  /*b720*/  BSYNC B2 ;  /* 0x0000000000027941 */ /* 0x000fea0003800000 */
.L_x_24823:
        /* <DEDUP_REMOVED lines=16> */
.L_x_24829:
[----:B------:R-:W-:Y:S05]  /*b830*/  BSYNC B3 ;  /* 0x0000000000037941 */ /* 0x000fea0003800000 */
.L_x_24828:
        /* <DEDUP_REMOVED lines=44> */
.L_x_24827:
[----:B------:R-:W-:Y:S05]  /*bb00*/  BSYNC B2 ;  /* 0x0000000000027941 */ /* 0x000fea0003800000 */
.L_x_24826:
        /* <DEDUP_REMOVED lines=12> */
.L_x_24830:
        /* <DEDUP_REMOVED lines=12> */
.L_x_24833:
[----:B------:R-:W-:Y:S02]  /*bc90*/  IMAD.MOV.U32 R161, RZ, RZ, R154 ;  /* 0x000000ffffa17224 */ /* 0x000fe400078e009a */
.L_x_24834:
[----:B------:R-:W-:Y:S05]  /*bca0*/  BSYNC B2 ;  /* 0x0000000000027941 */ /* 0x000fea0003800000 */
.L_x_24832:
        /* <DEDUP_REMOVED lines=16> */
.L_x_24838:
[----:B------:R-:W-:Y:S05]  /*bdb0*/  BSYNC B3 ;  /* 0x0000000000037941 */ /* 0x000fea0003800000 */
.L_x_24837:
        /* <DEDUP_REMOVED lines=44> */
.L_x_24836:
[----:B------:R-:W-:Y:S05]  /*c080*/  BSYNC B2 ;  /* 0x0000000000027941 */ /* 0x000fea0003800000 */
.L_x_24835:
        /* <DEDUP_REMOVED lines=9> */
.L_x_24831:
        /* <DEDUP_REMOVED lines=51> */
.L_x_24839:
[----:B------:R-:W-:Y:S02]  /*c450*/  IADD3 R141, R141, 0x20, RZ ;  /* 0x000000208d8d7810 */ /* 0x000fe40007ffe0ff */
.L_x_24710:
[----:B------:R-:W-:Y:S05]  /*c460*/  BSYNC B1 ;  /* 0x0000000000017941 */ /* 0x000fea0003800000 */
.L_x_24709:
        /* <DEDUP_REMOVED lines=31> */
.L_x_24843:
[----:B-1----:R-:W-:Y:S02]  /*c660*/  IMAD.MOV.U32 R158, RZ, RZ, R154 ;  /* 0x000000ffff9e7224 */ /* 0x002fe400078e009a */
.L_x_24844:
[----:B------:R-:W-:Y:S05]  /*c670*/  BSYNC B2 ;  /* 0x0000000000027941 */ /* 0x000fea0003800000 */
.L_x_24842:
        /* <DEDUP_REMOVED lines=16> */
.L_x_24848:
[----:B------:R-:W-:Y:S05]  /*c780*/  BSYNC B3 ;  /* 0x0000000000037941 */ /* 0x000fea0003800000 */
.L_x_24847:
        /* <DEDUP_REMOVED lines=44> */
.L_x_24846:
[----:B------:R-:W-:Y:S05]  /*ca50*/  BSYNC B2 ;  /* 0x0000000000027941 */ /* 0x000fea0003800000 */
.L_x_24845:
        /* <DEDUP_REMOVED lines=17> */
.L_x_24849:
        /* <DEDUP_REMOVED lines=12> */
.L_x_24852:
[----:B------:R-:W-:Y:S02]  /*cc30*/  IMAD.MOV.U32 R117, RZ, RZ, R154 ;  /* 0x000000ffff757224 */ /* 0x000fe400078e009a */
.L_x_24853:
[----:B------:R-:W-:Y:S05]  /*cc40*/  BSYNC B2 ;  /* 0x0000000000027941 */ /* 0x000fea0003800000 */
.L_x_24851:
        /* <DEDUP_REMOVED lines=16> */
.L_x_24857:
[----:B------:R-:W-:Y:S05]  /*cd50*/  BSYNC B3 ;  /* 0x0000000000037941 */ /* 0x000fea0003800000 */
.L_x_24856:
        /* <DEDUP_REMOVED lines=44> */
.L_x_24855:
[----:B------:R-:W-:Y:S05]  /*d020*/  BSYNC B2 ;  /* 0x0000000000027941 */ /* 0x000fea0003800000 */
.L_x_24854:
        /* <DEDUP_REMOVED lines=9> */
.L_x_24850:
        /* <DEDUP_REMOVED lines=12> */
.L_x_24859:
[----:B------:R-:W-:Y:S02]  /*d180*/  IMAD.MOV.U32 R150, RZ, RZ, R154 ;  /* 0x000000ffff967224 */ /* 0x000fe400078e009a */
.L_x_24860:
[----:B------:R-:W-:Y:S05]  /*d190*/  BSYNC B2 ;  /* 0x0000000000027941 */ /* 0x000fea0003800000 */
.L_x_24858:
        /* <DEDUP_REMOVED lines=16> */
.L_x_24864:
[----:B------:R-:W-:Y:S05]  /*d2a0*/  BSYNC B3 ;  /* 0x0000000000037941 */ /* 0x000fea0003800000 */
.L_x_24863:
        /* <DEDUP_REMOVED lines=44> */
.L_x_24862:
[----:B------:R-:W-:Y:S05]  /*d570*/  BSYNC B2 ;  /* 0x0000000000027941 */ /* 0x000fea0003800000 */
.L_x_24861:
        /* <DEDUP_REMOVED lines=14> */
.L_x_24865:
        /* <DEDUP_REMOVED lines=12> */
.L_x_24868:
[----:B------:R-:W-:Y:S02]  /*d720*/  IMAD.MOV.U32 R120, RZ, RZ, R154 ;  /* 0x000000ffff787224 */ /* 0x000fe400078e009a */
.L_x_24869:
[----:B------:R-:W-:Y:S05]  /*d730*/  BSYNC B2 ;  /* 0x0000000000027941 */ /* 0x000fea0003800000 */
.L_x_24867:
        /* <DEDUP_REMOVED lines=16> */
.L_x_24873:
[----:B------:R-:W-:Y:S05]  /*d840*/  BSYNC B3 ;  /* 0x0000000000037941 */ /* 0x000fea0003800000 */
.L_x_24872:
        /* <DEDUP_REMOVED lines=44> */
.L_x_24871:
[----:B------:R-:W-:Y:S05]  /*db10*/  BSYNC B2 ;  /* 0x0000000000027941 */ /* 0x000fea0003800000 */
.L_x_24870:
        /* <DEDUP_REMOVED lines=9> */
.L_x_24866:
        /* <DEDUP_REMOVED lines=12> */
.L_x_24875:
[----:B------:R-:W-:Y:S02]  /*dc70*/  IMAD.MOV.U32 R120, RZ, RZ, R154 ;  /* 0x000000ffff787224 */ /* 0x000fe400078e009a */
.L_x_24876:
[----:B------:R-:W-:Y:S05]  /*dc80*/  BSYNC B2 ;  /* 0x0000000000027941 */ /* 0x000fea0003800000 */
.L_x_24874:
        /* <DEDUP_REMOVED lines=16> */
.L_x_24880:
[----:B------:R-:W-:Y:S05]  /*dd90*/  BSYNC B3 ;  /* 0x0000000000037941 */ /* 0x000fea0003800000 */
.L_x_24879:
        /* <DEDUP_REMOVED lines=44> */
.L_x_24878:
[----:B------:R-:W-:Y:S05]  /*e060*/  BSYNC B2 ;  /* 0x0000000000027941 */ /* 0x000fea0003800000 */
.L_x_24877:
        /* <DEDUP_REMOVED lines=14> */
.L_x_24881:
        /* <DEDUP_REMOVED lines=12> */
.L_x_24884:
[----:B------:R-:W-:Y:S02]  /*e210*/  IMAD.MOV.U32 R119, RZ, RZ, R154 ;  /* 0x000000ffff777224 */ /* 0x000fe400078e009a */
.L_x_24885:
[----:B------:R-:W-:Y:S05]  /*e220*/  BSYNC B2 ;  /* 0x0000000000027941 */ /* 0x000fea0003800000 */
.L_x_24883:
        /* <DEDUP_REMOVED lines=16> */
.L_x_24889:
[----:B------:R-:W-:Y:S05]  /*e330*/  BSYNC B3 ;  /* 0x0000000000037941 */ /* 0x000fea0003800000 */
.L_x_24888:
        /* <DEDUP_REMOVED lines=44> */
.L_x_24887:
[----:B------:R-:W-:Y:S05]  /*e600*/  BSYNC B2 ;  /* 0x0000000000027941 */ /* 0x000fea0003800000 */
.L_x_24886:
        /* <DEDUP_REMOVED lines=9> */
.L_x_24882:
        /* <DEDUP_REMOVED lines=12> */
.L_x_24891:
[----:B------:R-:W-:Y:S02]  /*e760*/  IMAD.MOV.U32 R120, RZ, RZ, R154 ;  /* 0x000000ffff787224 */ /* 0x000fe400078e009a */
.L_x_24892:
[----:B------:R-:W-:Y:S05]  /*e770*/  BSYNC B2 ;  /* 0x0000000000027941 */ /* 0x000fea0003800000 */
.L_x_24890:
        /* <DEDUP_REMOVED lines=16> */
.L_x_24896:
[----:B------:R-:W-:Y:S05]  /*e880*/  BSYNC B3 ;  /* 0x0000000000037941 */ /* 0x000fea0003800000 */
.L_x_24895:
        /* <DEDUP_REMOVED lines=44> */
.L_x_24894:
[----:B------:R-:W-:Y:S05]  /*eb50*/  BSYNC B2 ;  /* 0x0000000000027941 */ /* 0x000fea0003800000 */
.L_x_24893:
        /* <DEDUP_REMOVED lines=14> */
.L_x_24897:
        /* <DEDUP_REMOVED lines=12> */
.L_x_24900:
[----:B------:R-:W-:Y:S02]  /*ed00*/  IMAD.MOV.U32 R150, RZ, RZ, R154 ;  /* 0x000000ffff967224 */ /* 0x000fe400078e009a */
.L_x_24901:
[----:B------:R-:W-:Y:S05]  /*ed10*/  BSYNC B2 ;  /* 0x0000000000027941 */ /* 0x000fea0003800000 */
.L_x_24899:
        /* <DEDUP_REMOVED lines=16> */
.L_x_24905:
[----:B------:R-:W-:Y:S05]  /*ee20*/  BSYNC B3 ;  /* 0x0000000000037941 */ /* 0x000fea0003800000 */
.L_x_24904:
        /* <DEDUP_REMOVED lines=44> */
.L_x_24903:
[----:B------:R-:W-:Y:S05]  /*f0f0*/  BSYNC B2 ;  /* 0x0000000000027941 */ /* 0x000fea0003800000 */
.L_x_24902:
        /* <DEDUP_REMOVED lines=9> */
.L_x_24898:
        /* <DEDUP_REMOVED lines=12> */
.L_x_24907:
[----:B------:R-:W-:Y:S02]  /*f250*/  IMAD.MOV.U32 R150, RZ, RZ, R154 ;  /* 0x000000ffff967224 */ /* 0x000fe400078e009a */
.L_x_24908:
[----:B------:R-:W-:Y:S05]  /*f260*/  BSYNC B2 ;  /* 0x0000000000027941 */ /* 0x000fea0003800000 */
.L_x_24906:
        /* <DEDUP_REMOVED lines=16> */
.L_x_24912:
[----:B------:R-:W-:Y:S05]  /*f370*/  BSYNC B3 ;  /* 0x0000000000037941 */ /* 0x000fea0003800000 */
.L_x_24911:
        /* <DEDUP_REMOVED lines=44> */
.L_x_24910:
[----:B------:R-:W-:Y:S05]  /*f640*/  BSYNC B2 ;  /* 0x0000000000027941 */ /* 0x000fea0003800000 */
.L_x_24909:
        /* <DEDUP_REMOVED lines=12> */
.L_x_24913:
        /* <DEDUP_REMOVED lines=12> */
.L_x_24916:
[----:B------:R-:W-:Y:S02]  /*f7d0*/  IMAD.MOV.U32 R121, RZ, RZ, R154 ;  /* 0x000000ffff797224 */ /* 0x000fe400078e009a */
.L_x_24917:
[----:B------:R-:W-:Y:S05]  /*f7e0*/  BSYNC B2 ;  /* 0x0000000000027941 */ /* 0x000fea0003800000 */
.L_x_24915:
        /* <DEDUP_REMOVED lines=16> */
.L_x_24921:
[----:B------:R-:W-:Y:S05]  /*f8f0*/  BSYNC B3 ;  /* 0x0000000000037941 */ /* 0x000fea0003800000 */
.L_x_24920:
        /* <DEDUP_REMOVED lines=44> */
.L_x_24919:
[----:B------:R-:W-:Y:S05]  /*fbc0*/  BSYNC B2 ;  /* 0x0000000000027941 */ /* 0x000fea0003800000 */
.L_x_24918:
        /* <DEDUP_REMOVED lines=9> */
.L_x_24914:
        /* <DEDUP_REMOVED lines=12> */
.L_x_24923:
[----:B------:R-:W-:Y:S02]  /*fd20*/  IMAD.MOV.U32 R150, RZ, RZ, R154 ;  /* 0x000000ffff967224 */ /* 0x000fe400078e009a */
.L_x_24924:
[----:B------:R-:W-:Y:S05]  /*fd30*/  BSYNC B2 ;  /* 0x0000000000027941 */ /* 0x000fea0003800000 */
.L_x_24922:
        /* <DEDUP_REMOVED lines=16> */
.L_x_24928:
[----:B------:R-:W-:Y:S05]  /*fe40*/  BSYNC B3 ;  /* 0x0000000000037941 */ /* 0x000fea0003800000 */
.L_x_24927:
        /* <DEDUP_REMOVED lines=44> */
.L_x_24926:
[----:B------:R-:W-:Y:S05]  /*10110*/  BSYNC B2 ;  /* 0x0000000000027941 */ /* 0x000fea0003800000 */
.L_x_24925:
        /* <DEDUP_REMOVED lines=12> */
.L_x_24929:
        /* <DEDUP_REMOVED lines=12> */
.L_x_24932:
[----:B------:R-:W-:Y:S02]  /*102a0*/  IMAD.MOV.U32 R122, RZ, RZ, R154 ;  /* 0x000000ffff7a7224 */ /* 0x000fe400078e009a */
.L_x_24933:
[----:B------:R-:W-:Y:S05]  /*102b0*/  BSYNC B2 ;  /* 0x0000000000027941 */ /* 0x000fea0003800000 */
.L_x_24931:
        /* <DEDUP_REMOVED lines=16> */
.L_x_24937:
[----:B------:R-:W-:Y:S05]  /*103c0*/  BSYNC B3 ;  /* 0x0000000000037941 */ /* 0x000fea0003800000 */
.L_x_24936:
        /* <DEDUP_REMOVED lines=44> */
.L_x_24935:
[----:B------:R-:W-:Y:S05]  /*10690*/  BSYNC B2 ;  /* 0x0000000000027941 */ /* 0x000fea0003800000 */
.L_x_24934:
        /* <DEDUP_REMOVED lines=9> */
.L_x_24930:
        /* <DEDUP_REMOVED lines=12> */
.L_x_24939:
[----:B------:R-:W-:Y:S02]  /*107f0*/  IMAD.MOV.U32 R150, RZ, RZ, R154 ;  /* 0x000000ffff967224 */ /* 0x000fe400078e009a */
.L_x_24940:
[----:B------:R-:W-:Y:S05]  /*10800*/  BSYNC B2 ;  /* 0x0000000000027941 */ /* 0x000fea0003800000 */
.L_x_24938:
        /* <DEDUP_REMOVED lines=16> */
.L_x_24944:
[----:B------:R-:W-:Y:S05]  /*10910*/  BSYNC B3 ;  /* 0x0000000000037941 */ /* 0x000fea0003800000 */
.L_x_24943:
        /* <DEDUP_REMOVED lines=44> */
.L_x_24942:
[----:B------:R-:W-:Y:S05]  /*10be0*/  BSYNC B2 ;  /* 0x0000000000027941 */ /* 0x000fea0003800000 */
.L_x_24941:
        /* <DEDUP_REMOVED lines=12> */
.L_x_24945:
        /* <DEDUP_REMOVED lines=12> */
.L_x_24948:
[----:B------:R-:W-:Y:S02]  /*10d70*/  IMAD.MOV.U32 R150, RZ, RZ, R154 ;  /* 0x000000ffff967224 */ /* 0x000fe400078e009a */
.L_x_24949:
[----:B------:R-:W-:Y:S05]  /*10d80*/  BSYNC B2 ;  /* 0x0000000000027941 */ /* 0x000fea0003800000 */
.L_x_24947:
        /* <DEDUP_REMOVED lines=16> */
.L_x_24953:
[----:B------:R-:W-:Y:S05]  /*10e90*/  BSYNC B3 ;  /* 0x0000000000037941 */ /* 0x000fea0003800000 */
.L_x_24952:
        /* <DEDUP_REMOVED lines=44> */
.L_x_24951:
[----:B------:R-:W-:Y:S05]  /*11160*/  BSYNC B2 ;  /* 0x0000000000027941 */ /* 0x000fea0003800000 */
.L_x_24950:
        /* <DEDUP_REMOVED lines=9> */
.L_x_24946:
        /* <DEDUP_REMOVED lines=12> */
.L_x_24955:
[----:B------:R-:W-:Y:S02]  /*112c0*/  IMAD.MOV.U32 R150, RZ, RZ, R154 ;  /* 0x000000ffff967224 */ /* 0x000fe400078e009a */
.L_x_24956:
[----:B------:R-:W-:Y:S05]  /*112d0*/  BSYNC B2 ;  /* 0x0000000000027941 */ /* 0x000fea0003800000 */
.L_x_24954:
        /* <DEDUP_REMOVED lines=16> */
.L_x_24960:
[----:B------:R-:W-:Y:S05]  /*113e0*/  BSYNC B3 ;  /* 0x0000000000037941 */ /* 0x000fea0003800000 */
.L_x_24959:
        /* <DEDUP_REMOVED lines=44> */
.L_x_24958:
[----:B------:R-:W-:Y:S05]  /*116b0*/  BSYNC B2 ;  /* 0x0000000000027941 */ /* 0x000fea0003800000 */
.L_x_24957:
        /* <DEDUP_REMOVED lines=12> */
.L_x_24961:
        /* <DEDUP_REMOVED lines=12> */
.L_x_24964:
[----:B------:R-:W-:Y:S02]  /*11840*/  IMAD.MOV.U32 R161, RZ, RZ, R154 ;  /* 0x000000ffffa17224 */ /* 0x000fe400078e009a */
.L_x_24965:
[----:B------:R-:W-:Y:S05]  /*11850*/  BSYNC B2 ;  /* 0x0000000000027941 */ /* 0x000fea0003800000 */
.L_x_24963:
        /* <DEDUP_REMOVED lines=16> */
.L_x_24969:
[----:B------:R-:W-:Y:S05]  /*11960*/  BSYNC B3 ;  /* 0x0000000000037941 */ /* 0x000fea0003800000 */
.L_x_24968:
        /* <DEDUP_REMOVED lines=44> */
.L_x_24967:
[----:B------:R-:W-:Y:S05]  /*11c30*/  BSYNC B2 ;  /* 0x0000000000027941 */ /* 0x000fea0003800000 */
.L_x_24966:
        /* <DEDUP_REMOVED lines=9> */
.L_x_24962:
        /* <DEDUP_REMOVED lines=51> */
.L_x_24970:
[----:B------:R-:W-:Y:S02]  /*12000*/  IADD3 R141, R141, 0x20, RZ ;  /* 0x000000208d8d7810 */ /* 0x000fe40007ffe0ff */
.L_x_24841:
[----:B------:R-:W-:Y:S05]  /*12010*/  BSYNC B1 ;  /* 0x0000000000017941 */ /* 0x000fea0003800000 */
.L_x_24840:
        /* <DEDUP_REMOVED lines=31> */
.L_x_24974:
[----:B-1----:R-:W-:Y:S02]  /*12210*/  MOV R158, R154 ;  /* 0x0000009a009e7202 */ /* 0x002fe40000000f00 */
.L_x_24975:
[----:B------:R-:W-:Y:S05]  /*12220*/  BSYNC B2 ;  /* 0x0000000000027941 */ /* 0x000fea0003800000 */
.L_x_24973:
        /* <DEDUP_REMOVED lines=16> */
.L_x_24979:
[----:B------:R-:W-:Y:S05]  /*12330*/  BSYNC B3 ;  /* 0x0000000000037941 */ /* 0x000fea0003800000 */
.L_x_24978:
        /* <DEDUP_REMOVED lines=44> */
.L_x_24977:
[----:B------:R-:W-:Y:S05]  /*12600*/  BSYNC B2 ;  /* 0x0000000000027941 */ /* 0x000fea0003800000 */
.L_x_24976:
        /* <DEDUP_REMOVED lines=17> */
.L_x_24980:
        /* <DEDUP_REMOVED lines=12> */
.L_x_24983:
[----:B------:R-:W-:Y:S02]  /*127e0*/  IMAD.MOV.U32 R125, RZ, RZ, R154 ;  /* 0x000000ffff7d7224 */ /* 0x000fe400078e009a */
.L_x_24984:
[----:B------:R-:W-:Y:S05]  /*127f0*/  BSYNC B2 ;  /* 0x0000000000027941 */ /* 0x000fea0003800000 */
.L_x_24982:
        /* <DEDUP_REMOVED lines=16> */
.L_x_24988:
[----:B------:R-:W-:Y:S05]  /*12900*/  BSYNC B3 ;  /* 0x0000000000037941 */ /* 0x000fea0003800000 */
.L_x_24987:
        /* <DEDUP_REMOVED lines=44> */
.L_x_24986:
[----:B------:R-:W-:Y:S05]  /*12bd0*/  BSYNC B2 ;  /* 0x0000000000027941 */ /* 0x000fea0003800000 */
.L_x_24985:
        /* <DEDUP_REMOVED lines=9> */
.L_x_24981:
        /* <DEDUP_REMOVED lines=12> */
.L_x_24990:
[----:B------:R-:W-:Y:S02]  /*12d30*/  IMAD.MOV.U32 R150, RZ, RZ, R154 ;  /* 0x000000ffff967224 */ /* 0x000fe400078e009a */
.L_x_24991:
[----:B------:R-:W-:Y:S05]  /*12d40*/  BSYNC B2 ;  /* 0x0000000000027941 */ /* 0x000fea0003800000 */
.L_x_24989:
        /* <DEDUP_REMOVED lines=16> */
.L_x_24995:
[----:B------:R-:W-:Y:S05]  /*12e50*/  BSYNC B3 ;  /* 0x0000000000037941 */ /* 0x000fea0003800000 */
.L_x_24994:
        /* <DEDUP_REMOVED lines=44> */
.L_x_24993:
[----:B------:R-:W-:Y:S05]  /*13120*/  BSYNC B2 ;  /* 0x0000000000027941 */ /* 0x000fea0003800000 */
.L_x_24992:
        /* <DEDUP_REMOVED lines=14> */
.L_x_24996:
        /* <DEDUP_REMOVED lines=12> */
.L_x_24999:
[----:B------:R-:W-:Y:S02]  /*132d0*/  IMAD.MOV.U32 R128, RZ, RZ, R154 ;  /* 0x000000ffff807224 */ /* 0x000fe400078e009a */
.L_x_25000:
[----:B------:R-:W-:Y:S05]  /*132e0*/  BSYNC B2 ;  /* 0x0000000000027941 */ /* 0x000fea0003800000 */
.L_x_24998:
        /* <DEDUP_REMOVED lines=16> */
.L_x_25004:
[----:B------:R-:W-:Y:S05]  /*133f0*/  BSYNC B3 ;  /* 0x0000000000037941 */ /* 0x000fea0003800000 */
.L_x_25003:
        /* <DEDUP_REMOVED lines=44> */
.L_x_25002:
[----:B------:R-:W-:Y:S05]  /*136c0*/  BSYNC B2 ;  /* 0x0000000000027941 */ /* 0x000fea0003800000 */
.L_x_25001:
        /* <DEDUP_REMOVED lines=9> */
.L_x_24997:
        /* <DEDUP_REMOVED lines=12> */
.L_x_25006:
[----:B------:R-:W-:Y:S02]  /*13820*/  IMAD.MOV.U32 R128, RZ, RZ, R154 ;  /* 0x000000ffff807224 */ /* 0x000fe400078e009a */
.L_x_25007:
[----:B------:R-:W-:Y:S05]  /*13830*/  BSYNC B2 ;  /* 0x0000000000027941 */ /* 0x000fea0003800000 */
.L_x_25005:
        /* <DEDUP_REMOVED lines=16> */
.L_x_25011:
[----:B------:R-:W-:Y:S05]  /*13940*/  BSYNC B3 ;  /* 0x0000000000037941 */ /* 0x000fea0003800000 */
.L_x_25010:
        /* <DEDUP_REMOVED lines=44> */
.L_x_25009:
[----:B------:R-:W-:Y:S05]  /*13c10*/  BSYNC B2 ;  /* 0x0000000000027941 */ /* 0x000fea0003800000 */
.L_x_25008:
        /* <DEDUP_REMOVED lines=14> */
.L_x_25012:
        /* <DEDUP_REMOVED lines=12> */
.L_x_25015:
[----:B------:R-:W-:Y:S02]  /*13dc0*/  IMAD.MOV.U32 R127, RZ, RZ, R154 ;  /* 0x000000ffff7f7224 */ /* 0x000fe400078e009a */
.L_x_25016:
[----:B------:R-:W-:Y:S05]  /*13dd0*/  BSYNC B2 ;  /* 0x0000000000027941 */ /* 0x000fea0003800000 */
.L_x_25014:
        /* <DEDUP_REMOVED lines=16> */
.L_x_25020:
[----:B------:R-:W-:Y:S05]  /*13ee0*/  BSYNC B3 ;  /* 0x0000000000037941 */ /* 0x000fea0003800000 */
.L_x_25019:
        /* <DEDUP_REMOVED lines=44> */
.L_x_25018:
[----:B------:R-:W-:Y:S05]  /*141b0*/  BSYNC B2 ;  /* 0x0000000000027941 */ /* 0x000fea0003800000 */
.L_x_25017:
        /* <DEDUP_REMOVED lines=9> */
.L_x_25013:
        /* <DEDUP_REMOVED lines=12> */
.L_x_25022:
[----:B------:R-:W-:Y:S02]  /*14310*/  IMAD.MOV.U32 R128, RZ, RZ, R154 ;  /* 0x000000ffff807224 */ /* 0x000fe400078e009a */
.L_x_25023:
[----:B------:R-:W-:Y:S05]  /*14320*/  BSYNC B2 ;  /* 0x0000000000027941 */ /* 0x000fea0003800000 */
.L_x_25021:
        /* <DEDUP_REMOVED lines=16> */
.L_x_25027:
[----:B------:R-:W-:Y:S05]  /*14430*/  BSYNC B3 ;  /* 0x0000000000037941 */ /* 0x000fea0003800000 */
.L_x_25026:
        /* <DEDUP_REMOVED lines=44> */
.L_x_25025:
[----:B------:R-:W-:Y:S05]  /*14700*/  BSYNC B2 ;  /* 0x0000000000027941 */ /* 0x000fea0003800000 */
.L_x_25024:
        /* <DEDUP_REMOVED lines=14> */
.L_x_25028:
        /* <DEDUP_REMOVED lines=12> */
.L_x_25031:
[----:B------:R-:W-:Y:S02]  /*148b0*/  IMAD.MOV.U32 R150, RZ, RZ, R154 ;  /* 0x000000ffff967224 */ /* 0x000fe400078e009a */
.L_x_25032:
[----:B------:R-:W-:Y:S05]  /*148c0*/  BSYNC B2 ;  /* 0x0000000000027941 */ /* 0x000fea0003800000 */
.L_x_25030:
        /* <DEDUP_REMOVED lines=16> */
.L_x_25036:
[----:B------:R-:W-:Y:S05]  /*149d0*/  BSYNC B3 ;  /* 0x0000000000037941 */ /* 0x000fea0003800000 */
.L_x_25035:
        /* <DEDUP_REMOVED lines=44> */
.L_x_25034:
[----:B------:R-:W-:Y:S05]  /*14ca0*/  BSYNC B2 ;  /* 0x0000000000027941 */ /* 0x000fea0003800000 */
.L_x_25033:
        /* <DEDUP_REMOVED lines=9> */
.L_x_25029:
        /* <DEDUP_REMOVED lines=12> */
.L_x_25038:
[----:B------:R-:W-:Y:S02]  /*14e00*/  IMAD.MOV.U32 R150, RZ, RZ, R154 ;  /* 0x000000ffff967224 */ /* 0x000fe400078e009a */
.L_x_25039:
[----:B------:R-:W-:Y:S05]  /*14e10*/  BSYNC B2 ;  /* 0x0000000000027941 */ /* 0x000fea0003800000 */
.L_x_25037:
        /* <DEDUP_REMOVED lines=16> */
.L_x_25043:
[----:B------:R-:W-:Y:S05]  /*14f20*/  BSYNC B3 ;  /* 0x0000000000037941 */ /* 0x000fea0003800000 */
.L_x_25042:
        /* <DEDUP_REMOVED lines=44> */
.L_x_25041:
[----:B------:R-:W-:Y:S05]  /*151f0*/  BSYNC B2 ;  /* 0x0000000000027941 */ /* 0x000fea0003800000 */
.L_x_25040:
        /* <DEDUP_REMOVED lines=12> */
.L_x_25044:
        /* <DEDUP_REMOVED lines=12> */
.L_x_25047:
[----:B------:R-:W-:Y:S02]  /*15380*/  IMAD.MOV.U32 R129, RZ, RZ, R154 ;  /* 0x000000ffff817224 */ /* 0x000fe400078e009a */
.L_x_25048:
[----:B------:R-:W-:Y:S05]  /*15390*/  BSYNC B2 ;  /* 0x0000000000027941 */ /* 0x000fea0003800000 */
.L_x_25046:
        /* <DEDUP_REMOVED lines=16> */
.L_x_25052:
[----:B------:R-:W-:Y:S05]  /*154a0*/  BSYNC B3 ;  /* 0x0000000000037941 */ /* 0x000fea0003800000 */
.L_x_25051:
        /* <DEDUP_REMOVED lines=44> */
.L_x_25050:
[----:B------:R-:W-:Y:S05]  /*15770*/  BSYNC B2 ;  /* 0x0000000000027941 */ /* 0x000fea0003800000 */
.L_x_25049:
        /* <DEDUP_REMOVED lines=9> */
.L_x_25045:
        /* <DEDUP_REMOVED lines=12> */
.L_x_25054:
[----:B------:R-:W-:Y:S02]  /*158d0*/  IMAD.MOV.U32 R150, RZ, RZ, R154 ;  /* 0x000000ffff967224 */ /* 0x000fe400078e009a */
.L_x_25055:
[----:B------:R-:W-:Y:S05]  /*158e0*/  BSYNC B2 ;  /* 0x0000000000027941 */ /* 0x000fea0003800000 */
.L_x_25053:
        /* <DEDUP_REMOVED lines=16> */
.L_x_25059:
[----:B------:R-:W-:Y:S05]  /*159f0*/  BSYNC B3 ;  /* 0x0000000000037941 */ /* 0x000fea0003800000 */
.L_x_25058:
        /* <DEDUP_REMOVED lines=44> */
.L_x_25057:
[----:B------:R-:W-:Y:S05]  /*15cc0*/  BSYNC B2 ;  /* 0x0000000000027941 */ /* 0x000fea0003800000 */
.L_x_25056:
        /* <DEDUP_REMOVED lines=12> */
.L_x_25060:
        /* <DEDUP_REMOVED lines=12> */
.L_x_25063:
[----:B------:R-:W-:Y:S02]  /*15e50*/  IMAD.MOV.U32 R130, RZ, RZ, R154 ;  /* 0x000000ffff827224 */ /* 0x000fe400078e009a */
.L_x_25064:
[----:B------:R-:W-:Y:S05]  /*15e60*/  BSYNC B2 ;  /* 0x0000000000027941 */ /* 0x000fea0003800000 */
.L_x_25062:
        /* <DEDUP_REMOVED lines=16> */
.L_x_25068:
[----:B------:R-:W-:Y:S05]  /*15f70*/  BSYNC B3 ;  /* 0x0000000000037941 */ /* 0x000fea0003800000 */
.L_x_25067:
        /* <DEDUP_REMOVED lines=44> */
.L_x_25066:
[----:B------:R-:W-:Y:S05]  /*16240*/  BSYNC B2 ;  /* 0x0000000000027941 */ /* 0x000fea0003800000 */
.L_x_25065:
        /* <DEDUP_REMOVED lines=9> */
.L_x_25061:
        /* <DEDUP_REMOVED lines=12> */
.L_x_25070:
[----:B------:R-:W-:Y:S02]  /*163a0*/  IMAD.MOV.U32 R150, RZ, RZ, R154 ;  /* 0x000000ffff967224 */ /* 0x000fe400078e009a */
.L_x_25071:
[----:B------:R-:W-:Y:S05]  /*163b0*/  BSYNC B2 ;  /* 0x0000000000027941 */ /* 0x000fea0003800000 */
.L_x_25069:
        /* <DEDUP_REMOVED lines=16> */
.L_x_25075:
[----:B------:R-:W-:Y:S05]  /*164c0*/  BSYNC B3 ;  /* 0x0000000000037941 */ /* 0x000fea0003800000 */
.L_x_25074:
        /* <DEDUP_REMOVED lines=44> */
.L_x_25073:
[----:B------:R-:W-:Y:S05]  /*16790*/  BSYNC B2 ;  /* 0x0000000000027941 */ /* 0x000fea0003800000 */
.L_x_25072:
        /* <DEDUP_REMOVED lines=12> */
.L_x_25076:
        /* <DEDUP_REMOVED lines=12> */
.L_x_25079:
[----:B------:R-:W-:Y:S02]  /*16920*/  IMAD.MOV.U32 R150, RZ, RZ, R154 ;  /* 0x000000ffff967224 */ /* 0x000fe400078e009a */
.L_x_25080:
[----:B------:R-:W-:Y:S05]  /*16930*/  BSYNC B2 ;  /* 0x0000000000027941 */ /* 0x000fea0003800000 */
.L_x_25078:
        /* <DEDUP_REMOVED lines=16> */
.L_x_25084:
[----:B------:R-:W-:Y:S05]  /*16a40*/  BSYNC B3 ;  /* 0x0000000000037941 */ /* 0x000fea0003800000 */
.L_x_25083:
        /* <DEDUP_REMOVED lines=44> */
.L_x_25082:
[----:B------:R-:W-:Y:S05]  /*16d10*/  BSYNC B2 ;  /* 0x0000000000027941 */ /* 0x000fea0003800000 */
.L_x_25081:
        /* <DEDUP_REMOVED lines=9> */
.L_x_25077:
        /* <DEDUP_REMOVED lines=12> */
.L_x_25086:
[----:B------:R-:W-:Y:S02]  /*16e70*/  IMAD.MOV.U32 R150, RZ, RZ, R154 ;  /* 0x000000ffff967224 */ /* 0x000fe400078e009a */
.L_x_25087:
[----:B------:R-:W-:Y:S05]  /*16e80*/  BSYNC B2 ;  /* 0x0000000000027941 */ /* 0x000fea0003800000 */
.L_x_25085:
        /* <DEDUP_REMOVED lines=16> */
.L_x_25091:
[----:B------:R-:W-:Y:S05]  /*16f90*/  BSYNC B3 ;  /* 0x0000000000037941 */ /* 0x000fea0003800000 */
.L_x_25090:
        /* <DEDUP_REMOVED lines=44> */
.L_x_25089:
[----:B------:R-:W-:Y:S05]  /*17260*/  BSYNC B2 ;  /* 0x0000000000027941 */ /* 0x000fea0003800000 */
.L_x_25088:
        /* <DEDUP_REMOVED lines=12> */
.L_x_25092:
        /* <DEDUP_REMOVED lines=12> */
.L_x_25095:
[----:B------:R-:W-:Y:S02]  /*173f0*/  IMAD.MOV.U32 R161, RZ, RZ, R154 ;  /* 0x000000ffffa17224 */ /* 0x000fe400078e009a */
.L_x_25096:
[----:B------:R-:W-:Y:S05]  /*17400*/  BSYNC B2 ;  /* 0x0000000000027941 */ /* 0x000fea0003800000 */
.L_x_25094:
        /* <DEDUP_REMOVED lines=16> */
.L_x_25100:
[----:B------:R-:W-:Y:S05]  /*17510*/  BSYNC B3 ;  /* 0x0000000000037941 */ /* 0x000fea0003800000 */
.L_x_25099:
        /* <DEDUP_REMOVED lines=44> */
.L_x_25098:
[----:B------:R-:W-:Y:S05]  /*177e0*/  BSYNC B2 ;  /* 0x0000000000027941 */ /* 0x000fea0003800000 */
.L_x_25097:
        /* <DEDUP_REMOVED lines=9> */
.L_x_25093:
        /* <DEDUP_REMOVED lines=51> */
.L_x_25101:
[----:B------:R-:W-:Y:S02]  /*17bb0*/  IADD3 R141, R141, 0x20, RZ ;  /* 0x000000208d8d7810 */ /* 0x000fe40007ffe0ff */
.L_x_24972:
[----:B------:R-:W-:Y:S05]  /*17bc0*/  BSYNC B1 ;  /* 0x0000000000017941 */ /* 0x000fea0003800000 */
.L_x_24971:
        /* <DEDUP_REMOVED lines=31> */
.L_x_25105:
[----:B-1----:R-:W-:Y:S02]  /*17dc0*/  IMAD.MOV.U32 R158, RZ, RZ, R154 ;  /* 0x000000ffff9e7224 */ /* 0x002fe400078e009a */
.L_x_25106:
[----:B------:R-:W-:Y:S05]  /*17dd0*/  BSYNC B2 ;  /* 0x0000000000027941 */ /* 0x000fea0003800000 */
.L_x_25104:
        /* <DEDUP_REMOVED lines=16> */
.L_x_25110:
[----:B------:R-:W-:Y:S05]  /*17ee0*/  BSYNC B3 ;  /* 0x0000000000037941 */ /* 0x000fea0003800000 */
.L_x_25109:
        /* <DEDUP_REMOVED lines=44> */
.L_x_25108:
[----:B------:R-:W-:Y:S05]  /*181b0*/  BSYNC B2 ;  /* 0x0000000000027941 */ /* 0x000fea0003800000 */
.L_x_25107:
        /* <DEDUP_REMOVED lines=17> */
.L_x_25111:
        /* <DEDUP_REMOVED lines=12> */
.L_x_25114:
[----:B------:R-:W-:Y:S02]  /*18390*/  IMAD.MOV.U32 R133, RZ, RZ, R154 ;  /* 0x000000ffff857224 */ /* 0x000fe400078e009a */
.L_x_25115:
[----:B------:R-:W-:Y:S05]  /*183a0*/  BSYNC B2 ;  /* 0x0000000000027941 */ /* 0x000fea0003800000 */
.L_x_25113:
        /* <DEDUP_REMOVED lines=16> */
.L_x_25119:
[----:B------:R-:W-:Y:S05]  /*184b0*/  BSYNC B3 ;  /* 0x0000000000037941 */ /* 0x000fea0003800000 */
.L_x_25118:
        /* <DEDUP_REMOVED lines=44> */
.L_x_25117:
[----:B------:R-:W-:Y:S05]  /*18780*/  BSYNC B2 ;  /* 0x0000000000027941 */ /* 0x000fea0003800000 */
.L_x_25116:
        /* <DEDUP_REMOVED lines=9> */
.L_x_25112:
        /* <DEDUP_REMOVED lines=12> */
.L_x_25121:
[----:B------:R-:W-:Y:S02]  /*188e0*/  IMAD.MOV.U32 R150, RZ, RZ, R154 ;  /* 0x000000ffff967224 */ /* 0x000fe400078e009a */
.L_x_25122:
[----:B------:R-:W-:Y:S05]  /*188f0*/  BSYNC B2 ;  /* 0x0000000000027941 */ /* 0x000fea0003800000 */
.L_x_25120:
        /* <DEDUP_REMOVED lines=16> */
.L_x_25126:
[----:B------:R-:W-:Y:S05]  /*18a00*/  BSYNC B3 ;  /* 0x0000000000037941 */ /* 0x000fea0003800000 */
.L_x_25125:
        /* <DEDUP_REMOVED lines=44> */
.L_x_25124:
[----:B------:R-:W-:Y:S05]  /*18cd0*/  BSYNC B2 ;  /* 0x0000000000027941 */ /* 0x000fea0003800000 */
.L_x_25123:
        /* <DEDUP_REMOVED lines=14> */
.L_x_25127:
        /* <DEDUP_REMOVED lines=12> */
.L_x_25130:
[----:B------:R-:W-:Y:S02]  /*18e80*/  IMAD.MOV.U32 R136, RZ, RZ, R154 ;  /* 0x000000ffff887224 */ /* 0x000fe400078e009a */
.L_x_25131:
[----:B------:R-:W-:Y:S05]  /*18e90*/  BSYNC B2 ;  /* 0x0000000000027941 */ /* 0x000fea0003800000 */
.L_x_25129:
        /* <DEDUP_REMOVED lines=16> */
.L_x_25135:
[----:B------:R-:W-:Y:S05]  /*18fa0*/  BSYNC B3 ;  /* 0x0000000000037941 */ /* 0x000fea0003800000 */
.L_x_25134:
        /* <DEDUP_REMOVED lines=44> */
.L_x_25133:
[----:B------:R-:W-:Y:S05]  /*19270*/  BSYNC B2 ;  /* 0x0000000000027941 */ /* 0x000fea0003800000 */
.L_x_25132:
        /* <DEDUP_REMOVED lines=9> */
.L_x_25128:
        /* <DEDUP_REMOVED lines=12> */
.L_x_25137:
[----:B------:R-:W-:Y:S02]  /*193d0*/  IMAD.MOV.U32 R136, RZ, RZ, R154 ;  /* 0x000000ffff887224 */ /* 0x000fe400078e009a */
.L_x_25138:
[----:B------:R-:W-:Y:S05]  /*193e0*/  BSYNC B2 ;  /* 0x0000000000027941 */ /* 0x000fea0003800000 */
.L_x_25136:
        /* <DEDUP_REMOVED lines=16> */
.L_x_25142:
[----:B------:R-:W-:Y:S05]  /*194f0*/  BSYNC B3 ;  /* 0x0000000000037941 */ /* 0x000fea0003800000 */
.L_x_25141:
        /* <DEDUP_REMOVED lines=44> */
.L_x_25140:
[----:B------:R-:W-:Y:S05]  /*197c0*/  BSYNC B2 ;  /* 0x0000000000027941 */ /* 0x000fea0003800000 */
.L_x_25139:
        /* <DEDUP_REMOVED lines=14> */
.L_x_25143:
        /* <DEDUP_REMOVED lines=12> */
.L_x_25146:
[----:B------:R-:W-:Y:S02]  /*19970*/  IMAD.MOV.U32 R135, RZ, RZ, R154 ;  /* 0x000000ffff877224 */ /* 0x000fe400078e009a */
.L_x_25147:
[----:B------:R-:W-:Y:S05]  /*19980*/  BSYNC B2 ;  /* 0x0000000000027941 */ /* 0x000fea0003800000 */
.L_x_25145:
        /* <DEDUP_REMOVED lines=16> */
.L_x_25151:
[----:B------:R-:W-:Y:S05]  /*19a90*/  BSYNC B3 ;  /* 0x0000000000037941 */ /* 0x000fea0003800000 */
.L_x_25150:
        /* <DEDUP_REMOVED lines=44> */
.L_x_25149:
[----:B------:R-:W-:Y:S05]  /*19d60*/  BSYNC B2 ;  /* 0x0000000000027941 */ /* 0x000fea0003800000 */
.L_x_25148:
        /* <DEDUP_REMOVED lines=9> */
.L_x_25144:
        /* <DEDUP_REMOVED lines=12> */
.L_x_25153:
[----:B------:R-:W-:Y:S02]  /*19ec0*/  IMAD.MOV.U32 R136, RZ, RZ, R154 ;  /* 0x000000ffff887224 */ /* 0x000fe400078e009a */
.L_x_25154:
[----:B------:R-:W-:Y:S05]  /*19ed0*/  BSYNC B2 ;  /* 0x0000000000027941 */ /* 0x000fea0003800000 */
.L_x_25152:
        /* <DEDUP_REMOVED lines=16> */
.L_x_25158:
[----:B------:R-:W-:Y:S05]  /*19fe0*/  BSYNC B3 ;  /* 0x0000000000037941 */ /* 0x000fea0003800000 */
.L_x_25157:
        /* <DEDUP_REMOVED lines=44> */
.L_x_25156:
[----:B------:R-:W-:Y:S05]  /*1a2b0*/  BSYNC B2 ;  /* 0x0000000000027941 */ /* 0x000fea0003800000 */
.L_x_25155:
        /* <DEDUP_REMOVED lines=14> */
.L_x_25159:
        /* <DEDUP_REMOVED lines=12> */
.L_x_25162:
[----:B------:R-:W-:Y:S02]  /*1a460*/  IMAD.MOV.U32 R150, RZ, RZ, R154 ;  /* 0x000000ffff967224 */ /* 0x000fe400078e009a */
.L_x_25163:
[----:B------:R-:W-:Y:S05]  /*1a470*/  BSYNC B2 ;  /* 0x0000000000027941 */ /* 0x000fea0003800000 */
.L_x_25161:
        /* <DEDUP_REMOVED lines=16> */
.L_x_25167:
[----:B------:R-:W-:Y:S05]  /*1a580*/  BSYNC B3 ;  /* 0x0000000000037941 */ /* 0x000fea0003800000 */
.L_x_25166:
        /* <DEDUP_REMOVED lines=44> */
.L_x_25165:
[----:B------:R-:W-:Y:S05]  /*1a850*/  BSYNC B2 ;  /* 0x0000000000027941 */ /* 0x000fea0003800000 */
.L_x_25164:
        /* <DEDUP_REMOVED lines=9> */
.L_x_25160:
        /* <DEDUP_REMOVED lines=12> */
.L_x_25169:
[----:B------:R-:W-:Y:S02]  /*1a9b0*/  IMAD.MOV.U32 R150, RZ, RZ, R154 ;  /* 0x000000ffff967224 */ /* 0x000fe400078e009a */
.L_x_25170:
[----:B------:R-:W-:Y:S05]  /*1a9c0*/  BSYNC B2 ;  /* 0x0000000000027941 */ /* 0x000fea0003800000 */
.L_x_25168:
        /* <DEDUP_REMOVED lines=16> */
.L_x_25174:
[----:B------:R-:W-:Y:S05]  /*1aad0*/  BSYNC B3 ;  /* 0x0000000000037941 */ /* 0x000fea0003800000 */
.L_x_25173:
        /* <DEDUP_REMOVED lines=44> */
.L_x_25172:
[----:B------:R-:W-:Y:S05]  /*1ada0*/  BSYNC B2 ;  /* 0x0000000000027941 */ /* 0x000fea0003800000 */
.L_x_25171:
        /* <DEDUP_REMOVED lines=12> */
.L_x_25175:
        /* <DEDUP_REMOVED lines=12> */
.L_x_25178:
[----:B------:R-:W-:Y:S02]  /*1af30*/  IMAD.MOV.U32 R137, RZ, RZ, R154 ;  /* 0x000000ffff897224 */ /* 0x000fe400078e009a */
.L_x_25179:
[----:B------:R-:W-:Y:S05]  /*1af40*/  BSYNC B2 ;  /* 0x0000000000027941 */ /* 0x000fea0003800000 */
.L_x_25177:
        /* <DEDUP_REMOVED lines=16> */
.L_x_25183:
[----:B------:R-:W-:Y:S05]  /*1b050*/  BSYNC B3 ;  /* 0x0000000000037941 */ /* 0x000fea0003800000 */
.L_x_25182:
        /* <DEDUP_REMOVED lines=44> */
.L_x_25181:
[----:B------:R-:W-:Y:S05]  /*1b320*/  BSYNC B2 ;  /* 0x0000000000027941 */ /* 0x000fea0003800000 */
.L_x_25180:
        /* <DEDUP_REMOVED lines=9> */
.L_x_25176:
        /* <DEDUP_REMOVED lines=12> */
.L_x_25185:
[----:B------:R-:W-:Y:S02]  /*1b480*/  IMAD.MOV.U32 R150, RZ, RZ, R154 ;  /* 0x000000ffff967224 */ /* 0x000fe400078e009a */
.L_x_25186:
[----:B------:R-:W-:Y:S05]  /*1b490*/  BSYNC B2 ;  /* 0x0000000000027941 */ /* 0x000fea0003800000 */
.L_x_25184:
        /* <DEDUP_REMOVED lines=16> */
.L_x_25190:
[----:B------:R-:W-:Y:S05]  /*1b5a0*/  BSYNC B3 ;  /* 0x0000000000037941 */ /* 0x000fea0003800000 */
.L_x_25189:
        /* <DEDUP_REMOVED lines=44> */
.L_x_25188:
[----:B------:R-:W-:Y:S05]  /*1b870*/  BSYNC B2 ;  /* 0x0000000000027941 */ /* 0x000fea0003800000 */
.L_x_25187:
        /* <DEDUP_REMOVED lines=12> */
.L_x_25191:
        /* <DEDUP_REMOVED lines=12> */
.L_x_25194:
[----:B------:R-:W-:Y:S02]  /*1ba00*/  IMAD.MOV.U32 R138, RZ, RZ, R154 ;  /* 0x000000ffff8a7224 */ /* 0x000fe400078e009a */
.L_x_25195:
[----:B------:R-:W-:Y:S05]  /*1ba10*/  BSYNC B2 ;  /* 0x0000000000027941 */ /* 0x000fea0003800000 */
.L_x_25193:
        /* <DEDUP_REMOVED lines=16> */
.L_x_25199:
[----:B------:R-:W-:Y:S05]  /*1bb20*/  BSYNC B3 ;  /* 0x0000000000037941 */ /* 0x000fea0003800000 */
.L_x_25198:
        /* <DEDUP_REMOVED lines=44> */
.L_x_25197:
[----:B------:R-:W-:Y:S05]  /*1bdf0*/  BSYNC B2 ;  /* 0x0000000000027941 */ /* 0x000fea0003800000 */
.L_x_25196:
        /* <DEDUP_REMOVED lines=9> */
.L_x_25192:
        /* <DEDUP_REMOVED lines=12> */
.L_x_25201:
[----:B------:R-:W-:Y:S02]  /*1bf50*/  IMAD.MOV.U32 R150, RZ, RZ, R154 ;  /* 0x000000ffff967224 */ /* 0x000fe400078e009a */
.L_x_25202:
[----:B------:R-:W-:Y:S05]  /*1bf60*/  BSYNC B2 ;  /* 0x0000000000027941 */ /* 0x000fea0003800000 */
.L_x_25200:
        /* <DEDUP_REMOVED lines=16> */
.L_x_25206:
[----:B------:R-:W-:Y:S05]  /*1c070*/  BSYNC B3 ;  /* 0x0000000000037941 */ /* 0x000fea0003800000 */
.L_x_25205:
        /* <DEDUP_REMOVED lines=44> */
.L_x_25204:
[----:B------:R-:W-:Y:S05]  /*1c340*/  BSYNC B2 ;  /* 0x0000000000027941 */ /* 0x000fea0003800000 */
.L_x_25203:
        /* <DEDUP_REMOVED lines=12> */
.L_x_25207:
        /* <DEDUP_REMOVED lines=12> */
.L_x_25210:
[----:B------:R-:W-:Y:S02]  /*1c4d0*/  IMAD.MOV.U32 R150, RZ, RZ, R154 ;  /* 0x000000ffff967224 */ /* 0x000fe400078e009a */
.L_x_25211:
[----:B------:R-:W-:Y:S05]  /*1c4e0*/  BSYNC B2 ;  /* 0x0000000000027941 */ /* 0x000fea0003800000 */
.L_x_25209:
        /* <DEDUP_REMOVED lines=16> */
.L_x_25215:
[----:B------:R-:W-:Y:S05]  /*1c5f0*/  BSYNC B3 ;  /* 0x0000000000037941 */ /* 0x000fea0003800000 */
.L_x_25214:
        /* <DEDUP_REMOVED lines=44> */
.L_x_25213:
[----:B------:R-:W-:Y:S05]  /*1c8c0*/  BSYNC B2 ;  /* 0x0000000000027941 */ /* 0x000fea0003800000 */
.L_x_25212:
        /* <DEDUP_REMOVED lines=9> */
.L_x_25208:
        /* <DEDUP_REMOVED lines=12> */
.L_x_25217:
[----:B------:R-:W-:Y:S02]  /*1ca20*/  IMAD.MOV.U32 R150, RZ, RZ, R154 ;  /* 0x000000ffff967224 */ /* 0x000fe400078e009a */
.L_x_25218:
[----:B------:R-:W-:Y:S05]  /*1ca30*/  BSYNC B2 ;  /* 0x0000000000027941 */ /* 0x000fea0003800000 */
.L_x_25216:
        /* <DEDUP_REMOVED lines=16> */
.L_x_25222:
[----:B------:R-:W-:Y:S05]  /*1cb40*/  BSYNC B3 ;  /* 0x0000000000037941 */ /* 0x000fea0003800000 */
.L_x_25221:
        /* <DEDUP_REMOVED lines=44> */
.L_x_25220:
[----:B------:R-:W-:Y:S05]  /*1ce10*/  BSYNC B2 ;  /* 0x0000000000027941 */ /* 0x000fea0003800000 */
.L_x_25219:
        /* <DEDUP_REMOVED lines=12> */
.L_x_25223:
        /* <DEDUP_REMOVED lines=12> */
.L_x_25226:
[----:B------:R-:W-:Y:S02]  /*1cfa0*/  IMAD.MOV.U32 R161, RZ, RZ, R154 ;  /* 0x000000ffffa17224 */ /* 0x000fe400078e009a */
.L_x_25227:
[----:B------:R-:W-:Y:S05]  /*1cfb0*/  BSYNC B2 ;  /* 0x0000000000027941 */ /* 0x000fea0003800000 */
.L_x_25225:
        /* <DEDUP_REMOVED lines=16> */
.L_x_25231:
[----:B------:R-:W-:Y:S05]  /*1d0c0*/  BSYNC B3 ;  /* 0x0000000000037941 */ /* 0x000fea0003800000 */
.L_x_25230:
        /* <DEDUP_REMOVED lines=44> */
.L_x_25229:
[----:B------:R-:W-:Y:S05]  /*1d390*/  BSYNC B2 ;  /* 0x0000000000027941 */ /* 0x000fea0003800000 */
.L_x_25228:
        /* <DEDUP_REMOVED lines=9> */
.L_x_25224:
        /* <DEDUP_REMOVED lines=51> */
.L_x_25103:
[----:B------:R-:W-:Y:S05]  /*1d760*/  BSYNC B1 ;  /* 0x0000000000017941 */ /* 0x000fea0003800000 */
.L_x_25102:
        /* <DEDUP_REMOVED lines=49> */
.L_x_25246:
        /* <DEDUP_REMOVED lines=102> */
.L_x_25247:
        /* <DEDUP_REMOVED lines=44> */
[----:B------:R-:W-:-:S04]  /*1e3a0*/  F2FP.PACK_AB R142, R143, R142 ;  /* 0x0000008e8f8e723e */ /* 0x000fc800000000ff */
[----:B------:R-:W-:Y:S01]  /*1e3b0*/  F2FP.PACK_AB R143, R164, R161 ;  /* 0x000000a1a48f723e */ /* 0x000fe200000000ff */
[----:B------:R-:W-:-:S04]  /*1e3c0*/  IMAD.MOV.U32 R161, RZ, RZ, 0x10 ;  /* 0x00000010ffa17424 */ /* 0x000fc800078e00ff */
[C---:B------:R-:W-:Y:S01]  /*1e3d0*/  IMAD.WIDE.U32 R160, R146.reuse, R161, c[0x0][0x208] ;  /* 0x0000820092a07625 */ /* 0x040fe200078e00a1 */
[----:B------:R-:W-:-:S04]  /*1e3e0*/  IADD3 R146, R146, 0x20, RZ ;  /* 0x0000002092927810 */ /* 0x000fc80007ffe0ff */
[----:B------:R0:W-:Y:S03]  /*1e3f0*/  STG.E.128 [R160.64], R140 ;  /* 0x0000008ca0007986 */ /* 0x0001e6000c101d06 */
.L_x_25235:
[----:B------:R-:W-:Y:S05]  /*1e400*/  BSYNC B1 ;  /* 0x0000000000017941 */ /* 0x000fea0003800000 */
.L_x_25234:
        /* <DEDUP_REMOVED lines=31> */
[----:B------:R-:W-:-:S10]  /*1e600*/  HFMA2.MMA R161, -RZ, RZ, 0, 9.5367431640625e-07 ;  /* 0x00000010ffa17435 */ /* 0x000fd400000001ff */
[C---:B------:R-:W-:Y:S01]  /*1e610*/  IMAD.WIDE.U32 R160, R146.reuse, R161, c[0x0][0x208] ;  /* 0x0000820092a07625 */ /* 0x040fe200078e00a1 */
[----:B------:R-:W-:-:S04]  /*1e620*/  IADD3 R146, R146, 0x20, RZ ;  /* 0x0000002092927810 */ /* 0x000fc80007ffe0ff */
[----:B------:R0:W-:Y:S03]  /*1e630*/  STG.E.128 [R160.64], R140 ;  /* 0x0000008ca0007986 */ /* 0x0001e6000c101d06 */
.L_x_25237:
[----:B------:R-:W-:Y:S05]  /*1e640*/  BSYNC B1 ;  /* 0x0000000000017941 */ /* 0x000fea0003800000 */
.L_x_25236:
        /* <DEDUP_REMOVED lines=35> */
.L_x_25239:
[----:B------:R-:W-:Y:S05]  /*1e880*/  BSYNC B1 ;  /* 0x0000000000017941 */ /* 0x000fea0003800000 */
.L_x_25238:
        /* <DEDUP_REMOVED lines=35> */
.L_x_25241:
[----:B------:R-:W-:Y:S05]  /*1eac0*/  BSYNC B1 ;  /* 0x0000000000017941 */ /* 0x000fea0003800000 */
.L_x_25240:
        /* <DEDUP_REMOVED lines=20> */
[----:B------:R-:W-:Y:S01]  /*1ec10*/  F2FP.PACK_AB R143, R158, R143 ;  /* 0x0000008f9e8f723e */ /* 0x000fe200000000ff */
[----:B------:R-:W-:-:S02]  /*1ec20*/  FMUL.FTZ R162, R159, R162 ;  /* 0x000000a29fa27220 */ /* 0x000fc40000410000 */
[----:B------:R-:W-:Y:S02]  /*1ec30*/  FFMA.FTZ R141, R82, R141, R74 ;  /* 0x0000008d528d7223 */ /* 0x000fe4000001004a */
[----:B------:R-:W-:Y:S02]  /*1ec40*/  FFMA.FTZ R158, R83, R142, R75 ;  /* 0x0000008e539e7223 */ /* 0x000fe4000001004b */
[----:B------:R-:W-:Y:S02]  /*1ec50*/  FFMA.FTZ R161, R80, R161, R72 ;  /* 0x000000a150a17223 */ /* 0x000fe40000010048 */
[----:B------:R-:W-:Y:S01]  /*1ec60*/  FFMA.FTZ R163, R84, R163, R76 ;  /* 0x000000a354a37223 */ /* 0x000fe2000001004c */
[----:B------:R-:W-:Y:S01]  /*1ec70*/  F2FP.PACK_AB R141, R158, R141 ;  /* 0x0000008d9e8d723e */ /* 0x000fe200000000ff */
[----:B------:R-:W-:Y:S02]  /*1ec80*/  FFMA.FTZ R162, R85, R162, R77 ;  /* 0x000000a255a27223 */ /* 0x000fe4000001004d */
[----:B------:R-:W-:-:S02]  /*1ec90*/  FFMA.FTZ R140, R81, R140, R73 ;  /* 0x0000008c518c7223 */ /* 0x000fc40000010049 */
[----:B------:R-:W-:Y:S01]  /*1eca0*/  IMAD.MOV.U32 R159, RZ, RZ, 0x10 ;  /* 0x00000010ff9f7424 */ /* 0x000fe200078e00ff */
[----:B------:R-:W-:Y:S02]  /*1ecb0*/  F2FP.PACK_AB R142, R162, R163 ;  /* 0x000000a3a28e723e */ /* 0x000fe400000000ff */
[----:B------:R-:W-:Y:S01]  /*1ecc0*/  F2FP.PACK_AB R140, R140, R161 ;  /* 0x000000a18c8c723e */ /* 0x000fe200000000ff */
[----:B------:R-:W-:-:S05]  /*1ecd0*/  IMAD.WIDE.U32 R158, R146, R159, c[0x0][0x208] ;  /* 0x00008200929e7625 */ /* 0x000fca00078e009f */
[----:B------:R0:W-:Y:S02]  /*1ece0*/  STG.E.128 [R158.64], R140 ;  /* 0x0000008c9e007986 */ /* 0x0001e4000c101d06 */
.L_x_25243:
[----:B------:R-:W-:Y:S05]  /*1ecf0*/  BSYNC B1 ;  /* 0x0000000000017941 */ /* 0x000fea0003800000 */
.L_x_25242:
[----:B01----:R-:W-:-:S04]  /*1ed00*/  IMAD.MOV.U32 R141, RZ, RZ, 0x4 ;  /* 0x00000004ff8d7424 */ /* 0x003fc800078e00ff */
[----:B------:R-:W-:-:S05]  /*1ed10*/  IMAD R156, R141, c[0x0][0x160], R156 ;  /* 0x000058008d9c7a24 */ /* 0x000fca00078e029c */
[----:B------:R-:W-:-:S13]  /*1ed20*/  ISETP.GE.AND P0, PT, R156, c[0x0][0x164], PT ;  /* 0x000059009c007a0c */ /* 0x000fda0003f06270 */
[----:B-----5:R-:W-:Y:S01]  /*1ed30*/  @P0 CALL.REL.NOINC `(.L_x_25244) ;  /* 0x0000001000000944 */ /* 0x020fe20003c00000 */
[----:B------:R-:W-:Y:S05]  /*1ed40*/  BRA `(.L_x_25245) ;  /* 0xfffe1f5000007947 */ /* 0x000fea000383ffff */
.L_x_25244:
[----:B------:R-:W-:Y:S05]  /*1ed50*/  BSYNC B0 ;  /* 0x0000000000007941 */ /* 0x000fea0003800000 */
.L_x_24577:
[----:B------:R-:W-:Y:S05]  /*1ed60*/  EXIT ;  /* 0x000000000000794d */ /* 0x000fea0003800000 */
.L_x_25232:
[----:B------:R-:W-:Y:S01]  /*1ed70*/  IMAD.MOV.U32 R160, RZ, RZ, 0x1 ;  /* 0x00000001ffa07424 */ /* 0x000fe200078e00ff */
[----:B------:R-:W-:Y:S01]  /*1ed80*/  MOV R140, 0x1edc0 ;  /* 0x0001edc0008c7802 */ /* 0x000fe20000000f00 */
[----:B------:R-:W-:Y:S02]  /*1ed90*/  IMAD.MOV.U32 R158, RZ, RZ, 0x1f ;  /* 0x0000001fff9e7424 */ /* 0x000fe400078e00ff */
[----:B------:R-:W-:Y:S02]  /*1eda0*/  IMAD.MOV.U32 R159, RZ, RZ, -0x1 ;  /* 0xffffffffff9f7424 */ /* 0x000fe400078e00ff */
[----:B-----5:R-:W-:Y:S05]  /*1edb0*/  CALL.REL.NOINC `($__internal_62_$__cuda_sm70_shflsync_bfly_p) ;  /* 0x000008d000007944 */ /* 0x020fea0003c00000 */
[----:B01----:R-:W-:Y:S05]  /*1edc0*/  BRA `(.L_x_25246) ;  /* 0xffffecb000007947 */ /* 0x003fea000383ffff */
.L_x_25233:
[----:B0-----:R-:W-:Y:S01]  /*1edd0*/  MOV R143, R162 ;  /* 0x000000a2008f7202 */ /* 0x001fe20000000f00 */
[----:B------:R-:W-:Y:S01]  /*1ede0*/  IMAD.MOV.U32 R160, RZ, RZ, 0x2 ;  /* 0x00000002ffa07424 */ /* 0x000fe200078e00ff */
[----:B------:R-:W-:Y:S01]  /*1edf0*/  MOV R140, 0x1ee30 ;  /* 0x0001ee30008c7802 */ /* 0x000fe20000000f00 */
[----:B------:R-:W-:Y:S02]  /*1ee00*/  IMAD.MOV.U32 R158, RZ, RZ, 0x1f ;  /* 0x0000001fff9e7424 */ /* 0x000fe400078e00ff */
[----:B------:R-:W-:Y:S02]  /*1ee10*/  IMAD.MOV.U32 R159, RZ, RZ, -0x1 ;  /* 0xffffffffff9f7424 */ /* 0x000fe400078e00ff */
[----:B-----5:R-:W-:Y:S05]  /*1ee20*/  CALL.REL.NOINC `($__internal_62_$__cuda_sm70_shflsync_bfly_p) ;  /* 0x0000086000007944 */ /* 0x020fea0003c00000 */
[----:B01----:R-:W-:Y:S01]  /*1ee30*/  FADD.FTZ R143, R162, R159 ;  /* 0x0000009fa28f7221 */ /* 0x003fe20000010000 */
[----:B------:R-:W-:Y:S01]  /*1ee40*/  MOV R140, 0x1ee90 ;  /* 0x0001ee90008c7802 */ /* 0x000fe20000000f00 */
[----:B------:R-:W-:-:S02]  /*1ee50*/  IMAD.MOV.U32 R160, RZ, RZ, 0x4 ;  /* 0x00000004ffa07424 */ /* 0x000fc400078e00ff */
[----:B------:R-:W-:Y:S02]  /*1ee60*/  IMAD.MOV.U32 R158, RZ, RZ, 0x1f ;  /* 0x0000001fff9e7424 */ /* 0x000fe400078e00ff */
[----:B------:R-:W-:Y:S02]  /*1ee70*/  IMAD.MOV.U32 R159, RZ, RZ, -0x1 ;  /* 0xffffffffff9f7424 */ /* 0x000fe400078e00ff */
[----:B------:R-:W-:Y:S05]  /*1ee80*/  CALL.REL.NOINC `($__internal_62_$__cuda_sm70_shflsync_bfly_p) ;  /* 0x0000080000007944 */ /* 0x000fea0003c00000 */
[----:B0-----:R-:W-:Y:S01]  /*1ee90*/  HFMA2.MMA R158, -RZ, RZ, 0, 1.847743988037109375e-06 ;  /* 0x0000001fff9e7435 */ /* 0x001fe200000001ff */
[----:B-1----:R-:W-:Y:S01]  /*1eea0*/  FADD.FTZ R143, R143, R159 ;  /* 0x0000009f8f8f7221 */ /* 0x002fe20000010000 */
[----:B------:R-:W-:Y:S01]  /*1eeb0*/  MOV R140, 0x1eef0 ;  /* 0x0001eef0008c7802 */ /* 0x000fe20000000f00 */
[----:B------:R-:W-:Y:S02]  /*1eec0*/  IMAD.MOV.U32 R160, RZ, RZ, 0x8 ;  /* 0x00000008ffa07424 */ /* 0x000fe400078e00ff */
[----:B------:R-:W-:Y:S02]  /*1eed0*/  IMAD.MOV.U32 R159, RZ, RZ, -0x1 ;  /* 0xffffffffff9f7424 */ /* 0x000fe400078e00ff */
[----:B------:R-:W-:Y:S05]  /*1eee0*/  CALL.REL.NOINC `($__internal_62_$__cuda_sm70_shflsync_bfly_p) ;  /* 0x000007a000007944 */ /* 0x000fea0003c00000 */
[----:B01----:R-:W-:Y:S01]  /*1eef0*/  FADD.FTZ R143, R143, R159 ;  /* 0x0000009f8f8f7221 */ /* 0x003fe20000010000 */
[----:B------:R-:W-:Y:S01]  /*1ef00*/  MOV R140, 0x1ef50 ;  /* 0x0001ef50008c7802 */ /* 0x000fe20000000f00 */
[----:B------:R-:W-:Y:S02]  /*1ef10*/  IMAD.MOV.U32 R160, RZ, RZ, 0x10 ;  /* 0x00000010ffa07424 */ /* 0x000fe400078e00ff */
[----:B------:R-:W-:-:S02]  /*1ef20*/  IMAD.MOV.U32 R158, RZ, RZ, 0x1f ;  /* 0x0000001fff9e7424 */ /* 0x000fc400078e00ff */
[----:B------:R-:W-:Y:S02]  /*1ef30*/  IMAD.MOV.U32 R159, RZ, RZ, -0x1 ;  /* 0xffffffffff9f7424 */ /* 0x000fe400078e00ff */
[----:B------:R-:W-:Y:S05]  /*1ef40*/  CALL.REL.NOINC `($__internal_62_$__cuda_sm70_shflsync_bfly_p) ;  /* 0x0000074000007944 */ /* 0x000fea0003c00000 */
        /* <DEDUP_REMOVED lines=87> */
[----:B------:R-:W-:-:S04]  /*1f4c0*/  MOV R140, 0x1f4f0 ;  /* 0x0001f4f0008c7802 */ /* 0x000fc80000000f00 */
[----:B------:R-:W-:Y:S02]  /*1f4d0*/  MOV R143, R142 ;  /* 0x0000008e008f7202 */ /* 0x000fe40000000f00 */
[----:B------:R-:W-:Y:S05]  /*1f4e0*/  CALL.REL.NOINC `($__internal_62_$__cuda_sm70_shflsync_bfly_p) ;  /* 0x000001a000007944 */ /* 0x000fea0003c00000 */
[----:B01----:R-:W-:Y:S01]  /*1f4f0*/  FADD.FTZ R143, R142, R159 ;  /* 0x0000009f8e8f7221 */ /* 0x003fe20000010000 */
[----:B------:R-:W-:Y:S01]  /*1f500*/  MOV R140, 0x1f550 ;  /* 0x0001f550008c7802 */ /* 0x000fe20000000f00 */
[----:B------:R-:W-:Y:S02]  /*1f510*/  IMAD.MOV.U32 R160, RZ, RZ, 0x2 ;  /* 0x00000002ffa07424 */ /* 0x000fe400078e00ff */
        /* <DEDUP_REMOVED lines=15> */
[----:B-1----:R-:W-:Y:S01]  /*1f610*/  FADD.FTZ R162, R143, R159 ;  /* 0x0000009f8fa27221 */ /* 0x002fe20000010000 */
[----:B------:R-:W-:Y:S01]  /*1f620*/  MOV R140, 0x1f680 ;  /* 0x0001f680008c7802 */ /* 0x000fe20000000f00 */
[----:B0-----:R-:W-:Y:S02]  /*1f630*/  IMAD.MOV.U32 R160, RZ, RZ, 0x10 ;  /* 0x00000010ffa07424 */ /* 0x001fe400078e00ff */
[----:B------:R-:W-:Y:S02]  /*1f640*/  IMAD.MOV.U32 R158, RZ, RZ, 0x1f ;  /* 0x0000001fff9e7424 */ /* 0x000fe400078e00ff */
[----:B------:R-:W-:-:S02]  /*1f650*/  IMAD.MOV.U32 R159, RZ, RZ, -0x1 ;  /* 0xffffffffff9f7424 */ /* 0x000fc400078e00ff */
[----:B------:R-:W-:Y:S02]  /*1f660*/  IMAD.MOV.U32 R143, RZ, RZ, R162 ;  /* 0x000000ffff8f7224 */ /* 0x000fe400078e00a2 */
[----:B------:R-:W-:Y:S05]  /*1f670*/  CALL.REL.NOINC `($__internal_62_$__cuda_sm70_shflsync_bfly_p) ;  /* 0x0000001000007944 */ /* 0x000fea0003c00000 */
[----:B01----:R-:W-:Y:S05]  /*1f680*/  BRA `(.L_x_25247) ;  /* 0xffffea5000007947 */ /* 0x003fea000383ffff */
        .weak           $__internal_62_$__cuda_sm70_shflsync_bfly_p
        .type           $__internal_62_$__cuda_sm70_shflsync_bfly_p,@function
        .size           $__internal_62_$__cuda_sm70_shflsync_bfly_p,(.L_x_33040 - $__internal_62_$__cuda_sm70_shflsync_bfly_p)
$__internal_62_$__cuda_sm70_shflsync_bfly_p:
[----:B------:R-:W-:Y:S01]  /*1f690*/  IMAD.MOV.U32 R141, RZ, RZ, 0x0 ;  /* 0x00000000ff8d7424 */ /* 0x000fe200078e00ff */
[----:B------:R-:W-:Y:S04]  /*1f6a0*/  WARPSYNC R159 ;  /* 0x0000009f00007348 */ /* 0x000fe80003800000 */
[----:B------:R0:W1:Y:S01]  /*1f6b0*/  SHFL.BFLY PT, R159, R143, R160, R158 ;  /* 0x0c0000a08f9f7389 */ /* 0x00006200000e009e */
[----:B------:R-:W-:Y:S05]  /*1f6c0*/  RET.REL.NODEC R140 `(_ZN10layer_norm31ln_parallel_residual_fwd_kernelINS_13Kernel_traitsIf6__halffS2_fjLj1280ELj1ELj4ELj1ELj16ENS_18Kernel_traits_baseILj1280EfS2_fS2_fjLj128EEEEELb1ELb1ELb0EEEvNS_9FwdParamsE) ;  /* 0xfffe09308c007950 */ /* 0x000fea0003c3ffff */
.L_x_25248:
        /* <DEDUP_REMOVED lines=11> */
.L_x_33040:


//--------------------- .text._ZN10layer_norm31ln_parallel_residual_fwd_kernelINS_13Kernel_traitsIf6__halffS2_fjLj1280ELj1ELj4ELj1ELj16ENS_18Kernel_traits_baseILj1280EfS2_fS2_fjLj128EEEEELb1ELb1ELb1EEEvNS_9FwdParamsE --------------------------
	.section	.text._ZN10layer_norm31ln_parallel_residual_fwd_kernelINS_13Kernel_traitsIf6__halffS2_fjLj1280ELj1ELj4ELj1ELj16ENS_18Kernel_traits_baseILj1280EfS2_fS2_fjLj128EEEEELb1ELb1ELb1EEEvNS_9FwdParamsE,"ax",@progbits
	.sectioninfo	@"SHI_REGISTERS=168"
	.align	128
        .global         _ZN10layer_norm31ln_parallel_residual_fwd_kernelINS_13Kernel_traitsIf6__halffS2_fjLj1280ELj1ELj4ELj1ELj16ENS_18Kernel_traits_baseILj1280EfS2_fS2_fjLj128EEEEELb1ELb1ELb1EEEvNS_9FwdParamsE
        .type           _ZN10layer_norm31ln_parallel_residual_fwd_kernelINS_13Kernel_traitsIf6__halffS2_fjLj1280ELj1ELj4ELj1ELj16ENS_18Kernel_traits_baseILj1280EfS2_fS2_fjLj128EEEEELb1ELb1ELb1EEEvNS_9FwdParamsE,@function
        .size           _ZN10layer_norm31ln_parallel_residual_fwd_kernelINS_13Kernel_traitsIf6__halffS2_fjLj1280ELj1ELj4ELj1ELj16ENS_18Kernel_traits_baseILj1280EfS2_fS2_fjLj128EEEEELb1ELb1ELb1EEEvNS_9FwdParamsE,(.L_x_33041 - _ZN10layer_norm31ln_parallel_residual_fwd_kernelINS_13Kernel_traitsIf6__halffS2_fjLj1280ELj1ELj4ELj1ELj16ENS_18Kernel_traits_baseILj1280EfS2_fS2_fjLj128EEEEELb1ELb1ELb1EEEvNS_9FwdParamsE)
        .other          _ZN10layer_norm31ln_parallel_residual_fwd_kernelINS_13Kernel_traitsIf6__halffS2_fjLj1280ELj1ELj4ELj1ELj16ENS_18Kernel_traits_baseILj1280EfS2_fS2_fjLj128EEEEELb1ELb1ELb1EEEvNS_9FwdParamsE,@"STO_CUDA_ENTRY STV_DEFAULT"
_ZN10layer_norm31ln_parallel_residual_fwd_kernelINS_13Kernel_traitsIf6__halffS2_fjLj1280ELj1ELj4ELj1ELj16ENS_18Kernel_traits_baseILj1280EfS2_fS2_fjLj128EEEEELb1ELb1ELb1EEEvNS_9FwdParamsE:
.text._ZN10layer_norm31ln_parallel_residual_fwd_kernelINS_13Kernel_traitsIf6__halffS2_fjLj1280ELj1ELj4ELj1ELj16ENS_18Kernel_traits_baseILj1280EfS2_fS2_fjLj128EEEEELb1ELb1ELb1EEEvNS_9FwdParamsE:
        /* <DEDUP_REMOVED lines=99> */
[----:B------:R-:W-:Y:S02]  /*0630*/  LOP3.LUT R5, R5, UR23, R8, 0x96, !PT ;  /* 0x0000001705057c12 */ /* 0x000fe4000f8e9608 */
[----:B------:R-:W-:Y:S02]  /*0640*/  IADD3.X R7, RZ, c[0x0][0x1b4], RZ, P2, !PT ;  /* 0x00006d00ff077a10 */ /* 0x000fe400017fe4ff */
        /* <DEDUP_REMOVED lines=38> */
.L_x_25898:
        /* <DEDUP_REMOVED lines=31> */
[----:B------:R-:W-:Y:S01]  /*0aa0*/  MOV R12, R4 ;  /* 0x00000004000c7202 */ /* 0x000fe20000000f00 */
[----:B------:R-:W-:Y:S05]  /*0ab0*/  BRA `(.L_x_25252) ;  /* 0x0000001000007947 */ /* 0x000fea0003800000 */
.L_x_25251:
[----:B0-----:R-:W-:Y:S02]  /*0ac0*/  IMAD.MOV.U32 R12, RZ, RZ, R6 ;  /* 0x000000ffff0c7224 */ /* 0x001fe400078e0006 */
.L_x_25252:
[----:B------:R-:W-:Y:S05]  /*0ad0*/  BSYNC B1 ;  /* 0x0000000000017941 */ /* 0x000fea0003800000 */
.L_x_25250:
        /* <DEDUP_REMOVED lines=16> */
.L_x_25256:
[----:B------:R-:W-:Y:S05]  /*0be0*/  BSYNC B2 ;  /* 0x0000000000027941 */ /* 0x000fea0003800000 */
.L_x_25255:
        /* <DEDUP_REMOVED lines=44> */
.L_x_25254:
[----:B------:R-:W-:Y:S05]  /*0eb0*/  BSYNC B1 ;  /* 0x0000000000017941 */ /* 0x000fea0003800000 */
.L_x_25253:
        /* <DEDUP_REMOVED lines=19> */
.L_x_25257:
        /* <DEDUP_REMOVED lines=12> */
.L_x_25260:
[----:B------:R-:W-:Y:S02]  /*10b0*/  IMAD.MOV.U32 R12, RZ, RZ, R6 ;  /* 0x000000ffff0c7224 */ /* 0x000fe400078e0006 */
.L_x_25261:
[----:B------:R-:W-:Y:S05]  /*10c0*/  BSYNC B1 ;  /* 0x0000000000017941 */ /* 0x000fea0003800000 */
.L_x_25259:
        /* <DEDUP_REMOVED lines=16> */
.L_x_25265:
[----:B------:R-:W-:Y:S05]  /*11d0*/  BSYNC B2 ;  /* 0x0000000000027941 */ /* 0x000fea0003800000 */
.L_x_25264:
        /* <DEDUP_REMOVED lines=42> */
[----:B------:R-:W-:Y:S02]  /*1480*/  MOV R4, R18 ;  /* 0x0000001200047202 */ /* 0x000fe40000000f00 */
.L_x_25263:
[----:B------:R-:W-:Y:S05]  /*1490*/  BSYNC B1 ;  /* 0x0000000000017941 */ /* 0x000fea0003800000 */
.L_x_25262:
        /* <DEDUP_REMOVED lines=9> */
.L_x_25258:
        /* <DEDUP_REMOVED lines=12> */
.L_x_25267:
[----:B------:R-:W-:Y:S02]  /*15f0*/  IMAD.MOV.U32 R12, RZ, RZ, R6 ;  /* 0x000000ffff0c7224 */ /* 0x000fe400078e0006 */
.L_x_25268:
[----:B------:R-:W-:Y:S05]  /*1600*/  BSYNC B1 ;  /* 0x0000000000017941 */ /* 0x000fea0003800000 */
.L_x_25266:
        /* <DEDUP_REMOVED lines=16> */
.L_x_25272:
[----:B------:R-:W-:Y:S05]  /*1710*/  BSYNC B2 ;  /* 0x0000000000027941 */ /* 0x000fea0003800000 */
.L_x_25271:
        /* <DEDUP_REMOVED lines=44> */
.L_x_25270:
[----:B------:R-:W-:Y:S05]  /*19e0*/  BSYNC B1 ;  /* 0x0000000000017941 */ /* 0x000fea0003800000 */
.L_x_25269:
        /* <DEDUP_REMOVED lines=14> */
.L_x_25273:
        /* <DEDUP_REMOVED lines=12> */
.L_x_25276:
[----:B------:R-:W-:Y:S02]  /*1b90*/  IMAD.MOV.U32 R8, RZ, RZ, R6 ;  /* 0x000000ffff087224 */ /* 0x000fe400078e0006 */
.L_x_25277:
[----:B------:R-:W-:Y:S05]  /*1ba0*/  BSYNC B1 ;  /* 0x0000000000017941 */ /* 0x000fea0003800000 */
.L_x_25275:
        /* <DEDUP_REMOVED lines=16> */
.L_x_25281:
[----:B------:R-:W-:Y:S05]  /*1cb0*/  BSYNC B2 ;  /* 0x0000000000027941 */ /* 0x000fea0003800000 */
.L_x_25280:
        /* <DEDUP_REMOVED lines=44> */
.L_x_25279:
[----:B------:R-:W-:Y:S05]  /*1f80*/  BSYNC B1 ;  /* 0x0000000000017941 */ /* 0x000fea0003800000 */
.L_x_25278:
        /* <DEDUP_REMOVED lines=9> */
.L_x_25274:
        /* <DEDUP_REMOVED lines=12> */
.L_x_25283:
[----:B------:R-:W-:Y:S02]  /*20e0*/  IMAD.MOV.U32 R8, RZ, RZ, R6 ;  /* 0x000000ffff087224 */ /* 0x000fe400078e0006 */
.L_x_25284:
[----:B------:R-:W-:Y:S05]  /*20f0*/  BSYNC B1 ;  /* 0x0000000000017941 */ /* 0x000fea0003800000 */
.L_x_25282:
        /* <DEDUP_REMOVED lines=16> */
.L_x_25288:
[----:B------:R-:W-:Y:S05]  /*2200*/  BSYNC B2 ;  /* 0x0000000000027941 */ /* 0x000fea0003800000 */
.L_x_25287:
        /* <DEDUP_REMOVED lines=44> */
.L_x_25286:
[----:B------:R-:W-:Y:S05]  /*24d0*/  BSYNC B1 ;  /* 0x0000000000017941 */ /* 0x000fea0003800000 */
.L_x_25285:
        /* <DEDUP_REMOVED lines=14> */
.L_x_25289:
        /* <DEDUP_REMOVED lines=12> */
.L_x_25292:
[----:B------:R-:W-:Y:S02]  /*2680*/  IMAD.MOV.U32 R8, RZ, RZ, R6 ;  /* 0x000000ffff087224 */ /* 0x000fe400078e0006 */
.L_x_25293:
[----:B------:R-:W-:Y:S05]  /*2690*/  BSYNC B1 ;  /* 0x0000000000017941 */ /* 0x000fea0003800000 */
.L_x_25291:
        /* <DEDUP_REMOVED lines=16> */
.L_x_25297:
[----:B------:R-:W-:Y:S05]  /*27a0*/  BSYNC B2 ;  /* 0x0000000000027941 */ /* 0x000fea0003800000 */
.L_x_25296:
        /* <DEDUP_REMOVED lines=44> */
.L_x_25295:
[----:B------:R-:W-:Y:S05]  /*2a70*/  BSYNC B1 ;  /* 0x0000000000017941 */ /* 0x000fea0003800000 */
.L_x_25294:
        /* <DEDUP_REMOVED lines=9> */
.L_x_25290:
        /* <DEDUP_REMOVED lines=12> */
.L_x_25299:
[----:B------:R-:W-:Y:S02]  /*2bd0*/  IMAD.MOV.U32 R8, RZ, RZ, R6 ;  /* 0x000000ffff087224 */ /* 0x000fe400078e0006 */
.L_x_25300:
[----:B------:R-:W-:Y:S05]  /*2be0*/  BSYNC B1 ;  /* 0x0000000000017941 */ /* 0x000fea0003800000 */
.L_x_25298:
        /* <DEDUP_REMOVED lines=16> */
.L_x_25304:
[----:B------:R-:W-:Y:S05]  /*2cf0*/  BSYNC B2 ;  /* 0x0000000000027941 */ /* 0x000fea0003800000 */
.L_x_25303:
        /* <DEDUP_REMOVED lines=44> */
.L_x_25302:
[----:B------:R-:W-:Y:S05]  /*2fc0*/  BSYNC B1 ;  /* 0x0000000000017941 */ /* 0x000fea0003800000 */
.L_x_25301:
        /* <DEDUP_REMOVED lines=12> */
.L_x_25305:
        /* <DEDUP_REMOVED lines=12> */
.L_x_25308:
[----:B------:R-:W-:Y:S02]  /*3150*/  IMAD.MOV.U32 R8, RZ, RZ, R6 ;  /* 0x000000ffff087224 */ /* 0x000fe400078e0006 */
.L_x_25309:
[----:B------:R-:W-:Y:S05]  /*3160*/  BSYNC B1 ;  /* 0x0000000000017941 */ /* 0x000fea0003800000 */
.L_x_25307:
        /* <DEDUP_REMOVED lines=16> */
.L_x_25313:
[----:B------:R-:W-:Y:S05]  /*3270*/  BSYNC B2 ;  /* 0x0000000000027941 */ /* 0x000fea0003800000 */
.L_x_25312:
        /* <DEDUP_REMOVED lines=44> */
.L_x_25311:
[----:B------:R-:W-:Y:S05]  /*3540*/  BSYNC B1 ;  /* 0x0000000000017941 */ /* 0x000fea0003800000 */
.L_x_25310:
        /* <DEDUP_REMOVED lines=9> */
.L_x_25306:
        /* <DEDUP_REMOVED lines=12> */
.L_x_25315:
[----:B------:R-:W-:Y:S02]  /*36a0*/  IMAD.MOV.U32 R8, RZ, RZ, R6 ;  /* 0x000000ffff087224 */ /* 0x000fe400078e0006 */
.L_x_25316:
[----:B------:R-:W-:Y:S05]  /*36b0*/  BSYNC B1 ;  /* 0x0000000000017941 */ /* 0x000fea0003800000 */
.L_x_25314:
        /* <DEDUP_REMOVED lines=16> */
.L_x_25320:
[----:B------:R-:W-:Y:S05]  /*37c0*/  BSYNC B2 ;  /* 0x0000000000027941 */ /* 0x000fea0003800000 */
.L_x_25319:
        /* <DEDUP_REMOVED lines=44> */
.L_x_25318:
[----:B------:R-:W-:Y:S05]  /*3a90*/  BSYNC B1 ;  /* 0x0000000000017941 */ /* 0x000fea0003800000 */
.L_x_25317:
        /* <DEDUP_REMOVED lines=12> */
.L_x_25321:
        /* <DEDUP_REMOVED lines=12> */
.L_x_25324:
[----:B------:R-:W-:Y:S02]  /*3c20*/  IMAD.MOV.U32 R8, RZ, RZ, R6 ;  /* 0x000000ffff087224 */ /* 0x000fe400078e0006 */
.L_x_25325:
[----:B------:R-:W-:Y:S05]  /*3c30*/  BSYNC B1 ;  /* 0x0000000000017941 */ /* 0x000fea0003800000 */
.L_x_25323:
        /* <DEDUP_REMOVED lines=16> */
.L_x_25329:
[----:B------:R-:W-:Y:S05]  /*3d40*/  BSYNC B2 ;  /* 0x0000000000027941 */ /* 0x000fea0003800000 */
.L_x_25328:
        /* <DEDUP_REMOVED lines=44> */
.L_x_25327:
[----:B------:R-:W-:Y:S05]  /*4010*/  BSYNC B1 ;  /* 0x0000000000017941 */ /* 0x000fea0003800000 */
.L_x_25326:
        /* <DEDUP_REMOVED lines=9> */
.L_x_25322:
        /* <DEDUP_REMOVED lines=12> */
.L_x_25331:
[----:B------:R-:W-:Y:S02]  /*4170*/  IMAD.MOV.U32 R8, RZ, RZ, R6 ;  /* 0x000000ffff087224 */ /* 0x000fe400078e0006 */
.L_x_25332:
[----:B------:R-:W-:Y:S05]  /*4180*/  BSYNC B1 ;  /* 0x0000000000017941 */ /* 0x000fea0003800000 */
.L_x_25330:
        /* <DEDUP_REMOVED lines=16> */
.L_x_25336:
[----:B------:R-:W-:Y:S05]  /*4290*/  BSYNC B2 ;  /* 0x0000000000027941 */ /* 0x000fea0003800000 */
.L_x_25335:
        /* <DEDUP_REMOVED lines=44> */
.L_x_25334:
[----:B------:R-:W-:Y:S05]  /*4560*/  BSYNC B1 ;  /* 0x0000000000017941 */ /* 0x000fea0003800000 */
.L_x_25333:
        /* <DEDUP_REMOVED lines=12> */
.L_x_25337:
        /* <DEDUP_REMOVED lines=12> */
.L_x_25340:
[----:B------:R-:W-:Y:S02]  /*46f0*/  IMAD.MOV.U32 R8, RZ, RZ, R6 ;  /* 0x000000ffff087224 */ /* 0x000fe400078e0006 */
.L_x_25341:
[----:B------:R-:W-:Y:S05]  /*4700*/  BSYNC B1 ;  /* 0x0000000000017941 */ /* 0x000fea0003800000 */
.L_x_25339:
        /* <DEDUP_REMOVED lines=16> */
.L_x_25345:
[----:B------:R-:W-:Y:S05]  /*4810*/  BSYNC B2 ;  /* 0x0000000000027941 */ /* 0x000fea0003800000 */
.L_x_25344:
        /* <DEDUP_REMOVED lines=44> */
.L_x_25343:
[----:B------:R-:W-:Y:S05]  /*4ae0*/  BSYNC B1 ;  /* 0x0000000000017941 */ /* 0x000fea0003800000 */
.L_x_25342:
        /* <DEDUP_REMOVED lines=9> */
.L_x_25338:
        /* <DEDUP_REMOVED lines=12> */
.L_x_25347:
[----:B------:R-:W-:Y:S02]  /*4c40*/  IMAD.MOV.U32 R8, RZ, RZ, R6 ;  /* 0x000000ffff087224 */ /* 0x000fe400078e0006 */
.L_x_25348:
[----:B------:R-:W-:Y:S05]  /*4c50*/  BSYNC B1 ;  /* 0x0000000000017941 */ /* 0x000fea0003800000 */
.L_x_25346:
        /* <DEDUP_REMOVED lines=16> */
.L_x_25352:
[----:B------:R-:W-:Y:S05]  /*4d60*/  BSYNC B2 ;  /* 0x0000000000027941 */ /* 0x000fea0003800000 */
.L_x_25351:
        /* <DEDUP_REMOVED lines=44> */
.L_x_25350:
[----:B------:R-:W-:Y:S05]  /*5030*/  BSYNC B1 ;  /* 0x0000000000017941 */ /* 0x000fea0003800000 */
.L_x_25349:
        /* <DEDUP_REMOVED lines=12> */
.L_x_25353:
        /* <DEDUP_REMOVED lines=12> */
.L_x_25356:
[----:B------:R-:W-:Y:S02]  /*51c0*/  IMAD.MOV.U32 R8, RZ, RZ, R6 ;  /* 0x000000ffff087224 */ /* 0x000fe400078e0006 */
.L_x_25357:
[----:B------:R-:W-:Y:S05]  /*51d0*/  BSYNC B1 ;  /* 0x0000000000017941 */ /* 0x000fea0003800000 */
.L_x_25355:
        /* <DEDUP_REMOVED lines=16> */
.L_x_25361:
[----:B------:R-:W-:Y:S05]  /*52e0*/  BSYNC B2 ;  /* 0x0000000000027941 */ /* 0x000fea0003800000 */
.L_x_25360:
        /* <DEDUP_REMOVED lines=44> */
.L_x_25359:
[----:B------:R-:W-:Y:S05]  /*55b0*/  BSYNC B1 ;  /* 0x0000000000017941 */ /* 0x000fea0003800000 */
.L_x_25358:
        /* <DEDUP_REMOVED lines=9> */
.L_x_25354:
        /* <DEDUP_REMOVED lines=12> */
.L_x_25363:
[----:B------:R-:W-:Y:S02]  /*5710*/  IMAD.MOV.U32 R8, RZ, RZ, R6 ;  /* 0x000000ffff087224 */ /* 0x000fe400078e0006 */
.L_x_25364:
[----:B------:R-:W-:Y:S05]  /*5720*/  BSYNC B1 ;  /* 0x0000000000017941 */ /* 0x000fea0003800000 */
.L_x_25362:
        /* <DEDUP_REMOVED lines=16> */
.L_x_25368:
[----:B------:R-:W-:Y:S05]  /*5830*/  BSYNC B2 ;  /* 0x0000000000027941 */ /* 0x000fea0003800000 */
.L_x_25367:
        /* <DEDUP_REMOVED lines=44> */
.L_x_25366:
[----:B------:R-:W-:Y:S05]  /*5b00*/  BSYNC B1 ;  /* 0x0000000000017941 */ /* 0x000fea0003800000 */
.L_x_25365:
        /* <DEDUP_REMOVED lines=13> */
.L_x_25369:
        /* <DEDUP_REMOVED lines=12> */
.L_x_25372:
[----:B------:R-:W-:Y:S02]  /*5ca0*/  IMAD.MOV.U32 R8, RZ, RZ, R6 ;  /* 0x000000ffff087224 */ /* 0x000fe400078e0006 */
.L_x_25373:
[----:B------:R-:W-:Y:S05]  /*5cb0*/  BSYNC B1 ;  /* 0x0000000000017941 */ /* 0x000fea0003800000 */
.L_x_25371:
        /* <DEDUP_REMOVED lines=18> */
.L_x_25377:
[----:B------:R-:W-:Y:S05]  /*5de0*/  BSYNC B2 ;  /* 0x0000000000027941 */ /* 0x000fea0003800000 */
.L_x_25376:
        /* <DEDUP_REMOVED lines=44> */
.L_x_25375:
[----:B------:R-:W-:Y:S05]  /*60b0*/  BSYNC B1 ;  /* 0x0000000000017941 */ /* 0x000fea0003800000 */
.L_x_25374:
        /* <DEDUP_REMOVED lines=9> */
.L_x_25370:
[----:B------:R-:W-:Y:S01]  /*6150*/  SEL R10, RZ, 0x1000000, P5 ;  /* 0x01000000ff0a7807 */ /* 0x000fe20002800000 */
[----:B------:R-:W-:Y:S01]  /*6160*/  HFMA2.MMA R156, -RZ, RZ, 0, 1.9073486328125e-06 ;  /* 0x00000020ff9c7435 */ /* 0x000fe200000001ff */
[----:B------:R-:W-:Y:S01]  /*6170*/  SEL R9, RZ, 0x10000, P4 ;  /* 0x00010000ff097807 */ /* 0x000fe20002000000 */
[----:B------:R-:W-:Y:S01]  /*6180*/  IMAD.MOV.U32 R158, RZ, RZ, 0x8 ;  /* 0x00000008ff9e7424 */ /* 0x000fe200078e00ff */
[----:B------:R-:W-:Y:S02]  /*6190*/  SEL R14, RZ, 0x100, P3 ;  /* 0x00000100ff0e7807 */ /* 0x000fe40001800000 */
[C---:B------:R-:W-:Y:S01]  /*61a0*/  LOP3.LUT P4, RZ, R150.reuse, 0x4, RZ, 0xc0, !PT ;  /* 0x0000000496ff7812 */ /* 0x040fe2000788c0ff */
[C---:B------:R-:W-:Y:S01]  /*61b0*/  IMAD.WIDE.U32 R22, R151.reuse, R158, c[0x0][0x190] ;  /* 0x0000640097167625 */ /* 0x040fe200078e009e */
[----:B------:R-:W-:Y:S02]  /*61c0*/  LOP3.LUT P3, RZ, R150, 0x2, RZ, 0xc0, !PT ;  /* 0x0000000296ff7812 */ /* 0x000fe4000786c0ff */
[----:B------:R-:W-:Y:S01]  /*61d0*/  SEL R12, RZ, 0x1, P1 ;  /* 0x00000001ff0c7807 */ /* 0x000fe20000800000 */
[----:B------:R-:W-:Y:S01]  /*61e0*/  IMAD.WIDE.U32 R18, R151, R156, c[0x0][0x188] ;  /* 0x0000620097127625 */ /* 0x000fe200078e009c */
[----:B------:R-:W-:-:S02]  /*61f0*/  LOP3.LUT R14, R14, R10, R9, 0xfe, !PT ;  /* 0x0000000a0e0e7212 */ /* 0x000fc400078efe09 */
[----:B------:R-:W-:Y:S01]  /*6200*/  SEL R8, RZ, 0x1, P3 ;  /* 0x00000001ff087807 */ /* 0x000fe20001800000 */
[----:B------:R-:W-:Y:S01]  /*6210*/  IMAD.WIDE.U32 R12, R12, 0x1000000, RZ ;  /* 0x010000000c0c7825 */ /* 0x000fe200078e00ff */
[----:B------:R-:W-:Y:S01]  /*6220*/  SEL R10, RZ, 0x1, P4 ;  /* 0x00000001ff0a7807 */ /* 0x000fe20002000000 */
[----:B------:R0:W-:Y:S01]  /*6230*/  STG.E.128 [R18.64], R36 ;  /* 0x0000002412007986 */ /* 0x0001e2000c101d06 */
[----:B------:R-:W-:Y:S01]  /*6240*/  SEL R15, RZ, 0x1, P2 ;  /* 0x00000001ff0f7807 */ /* 0x000fe20001000000 */
[----:B------:R-:W-:Y:S01]  /*6250*/  IMAD.WIDE.U32 R8, R8, 0x10000, RZ ;  /* 0x0001000008087825 */ /* 0x000fe200078e00ff */
[----:B------:R-:W-:Y:S01]  /*6260*/  LOP3.LUT P5, RZ, R150, 0x8, RZ, 0xc0, !PT ;  /* 0x0000000896ff7812 */ /* 0x000fe200078ac0ff */
[----:B------:R0:W-:Y:S01]  /*6270*/  STG.E.128 [R18.64+0x10], R32 ;  /* 0x0000102012007986 */ /* 0x0001e2000c101d06 */
        /* <DEDUP_REMOVED lines=32> */
.L_x_25378:
        /* <DEDUP_REMOVED lines=16> */
.L_x_25380:
[----:B-1----:R-:W-:Y:S02]  /*6580*/  MOV R12, R6 ;  /* 0x00000006000c7202 */ /* 0x002fe40000000f00 */
.L_x_25381:
[----:B------:R-:W-:Y:S05]  /*6590*/  BSYNC B1 ;  /* 0x0000000000017941 */ /* 0x000fea0003800000 */
.L_x_25379:
        /* <DEDUP_REMOVED lines=16> */
.L_x_25385:
[----:B------:R-:W-:Y:S05]  /*66a0*/  BSYNC B2 ;  /* 0x0000000000027941 */ /* 0x000fea0003800000 */
.L_x_25384:
        /* <DEDUP_REMOVED lines=44> */
.L_x_25383:
[----:B------:R-:W-:Y:S05]  /*6970*/  BSYNC B1 ;  /* 0x0000000000017941 */ /* 0x000fea0003800000 */
.L_x_25382:
        /* <DEDUP_REMOVED lines=15> */
.L_x_25386:
        /* <DEDUP_REMOVED lines=12> */
.L_x_25389:
[----:B------:R-:W-:Y:S02]  /*6b30*/  MOV R12, R6 ;  /* 0x00000006000c7202 */ /* 0x000fe40000000f00 */
.L_x_25390:
[----:B------:R-:W-:Y:S05]  /*6b40*/  BSYNC B1 ;  /* 0x0000000000017941 */ /* 0x000fea0003800000 */
.L_x_25388:
        /* <DEDUP_REMOVED lines=16> */
.L_x_25394:
[----:B------:R-:W-:Y:S05]  /*6c50*/  BSYNC B2 ;  /* 0x0000000000027941 */ /* 0x000fea0003800000 */
.L_x_25393:
        /* <DEDUP_REMOVED lines=44> */
.L_x_25392:
[----:B------:R-:W-:Y:S05]  /*6f20*/  BSYNC B1 ;  /* 0x0000000000017941 */ /* 0x000fea0003800000 */
.L_x_25391:
        /* <DEDUP_REMOVED lines=9> */
.L_x_25387:
        /* <DEDUP_REMOVED lines=12> */
.L_x_25396:
[----:B------:R-:W-:Y:S02]  /*7080*/  MOV R12, R6 ;  /* 0x00000006000c7202 */ /* 0x000fe40000000f00 */
.L_x_25397:
[----:B------:R-:W-:Y:S05]  /*7090*/  BSYNC B1 ;  /* 0x0000000000017941 */ /* 0x000fea0003800000 */
.L_x_25395:
        /* <DEDUP_REMOVED lines=16> */
.L_x_25401:
[----:B------:R-:W-:Y:S05]  /*71a0*/  BSYNC B2 ;  /* 0x0000000000027941 */ /* 0x000fea0003800000 */
.L_x_25400:
        /* <DEDUP_REMOVED lines=44> */
.L_x_25399:
[----:B------:R-:W-:Y:S05]  /*7470*/  BSYNC B1 ;  /* 0x0000000000017941 */ /* 0x000fea0003800000 */
.L_x_25398:
        /* <DEDUP_REMOVED lines=14> */
.L_x_25402:
        /* <DEDUP_REMOVED lines=12> */
.L_x_25405:
[----:B------:R-:W-:Y:S02]  /*7620*/  IMAD.MOV.U32 R8, RZ, RZ, R6 ;  /* 0x000000ffff087224 */ /* 0x000fe400078e0006 */
.L_x_25406:
[----:B------:R-:W-:Y:S05]  /*7630*/  BSYNC B1 ;  /* 0x0000000000017941 */ /* 0x000fea0003800000 */
.L_x_25404:
        /* <DEDUP_REMOVED lines=16> */
.L_x_25410:
[----:B------:R-:W-:Y:S05]  /*7740*/  BSYNC B2 ;  /* 0x0000000000027941 */ /* 0x000fea0003800000 */
.L_x_25409:
        /* <DEDUP_REMOVED lines=44> */
.L_x_25408:
[----:B------:R-:W-:Y:S05]  /*7a10*/  BSYNC B1 ;  /* 0x0000000000017941 */ /* 0x000fea0003800000 */
.L_x_25407:
        /* <DEDUP_REMOVED lines=9> */
.L_x_25403:
        /* <DEDUP_REMOVED lines=12> */
.L_x_25412:
[----:B------:R-:W-:Y:S02]  /*7b70*/  IMAD.MOV.U32 R8, RZ, RZ, R6 ;  /* 0x000000ffff087224 */ /* 0x000fe400078e0006 */
.L_x_25413:
[----:B------:R-:W-:Y:S05]  /*7b80*/  BSYNC B1 ;  /* 0x0000000000017941 */ /* 0x000fea0003800000 */
.L_x_25411:
        /* <DEDUP_REMOVED lines=16> */
.L_x_25417:
[----:B------:R-:W-:Y:S05]  /*7c90*/  BSYNC B2 ;  /* 0x0000000000027941 */ /* 0x000fea0003800000 */
.L_x_25416:
        /* <DEDUP_REMOVED lines=44> */
.L_x_25415:
[----:B------:R-:W-:Y:S05]  /*7f60*/  BSYNC B1 ;  /* 0x0000000000017941 */ /* 0x000fea0003800000 */
.L_x_25414:
        /* <DEDUP_REMOVED lines=14> */
.L_x_25418:
        /* <DEDUP_REMOVED lines=12> */
.L_x_25421:
[----:B------:R-:W-:Y:S02]  /*8110*/  IMAD.MOV.U32 R8, RZ, RZ, R6 ;  /* 0x000000ffff087224 */ /* 0x000fe400078e0006 */
.L_x_25422:
[----:B------:R-:W-:Y:S05]  /*8120*/  BSYNC B1 ;  /* 0x0000000000017941 */ /* 0x000fea0003800000 */
.L_x_25420:
        /* <DEDUP_REMOVED lines=16> */
.L_x_25426:
[----:B------:R-:W-:Y:S05]  /*8230*/  BSYNC B2 ;  /* 0x0000000000027941 */ /* 0x000fea0003800000 */
.L_x_25425:
        /* <DEDUP_REMOVED lines=44> */
.L_x_25424:
[----:B------:R-:W-:Y:S05]  /*8500*/  BSYNC B1 ;  /* 0x0000000000017941 */ /* 0x000fea0003800000 */
.L_x_25423:
        /* <DEDUP_REMOVED lines=9> */
.L_x_25419:
        /* <DEDUP_REMOVED lines=12> */
.L_x_25428:
[----:B------:R-:W-:Y:S02]  /*8660*/  IMAD.MOV.U32 R8, RZ, RZ, R6 ;  /* 0x000000ffff087224 */ /* 0x000fe400078e0006 */
.L_x_25429:
[----:B------:R-:W-:Y:S05]  /*8670*/  BSYNC B1 ;  /* 0x0000000000017941 */ /* 0x000fea0003800000 */
.L_x_25427:
        /* <DEDUP_REMOVED lines=16> */
.L_x_25433:
[----:B------:R-:W-:Y:S05]  /*8780*/  BSYNC B2 ;  /* 0x0000000000027941 */ /* 0x000fea0003800000 */
.L_x_25432:
        /* <DEDUP_REMOVED lines=44> */
.L_x_25431:
[----:B------:R-:W-:Y:S05]  /*8a50*/  BSYNC B1 ;  /* 0x0000000000017941 */ /* 0x000fea0003800000 */
.L_x_25430:
        /* <DEDUP_REMOVED lines=12> */
.L_x_25434:
        /* <DEDUP_REMOVED lines=12> */
.L_x_25437:
[----:B------:R-:W-:Y:S02]  /*8be0*/  IMAD.MOV.U32 R8, RZ, RZ, R6 ;  /* 0x000000ffff087224 */ /* 0x000fe400078e0006 */
.L_x_25438:
[----:B------:R-:W-:Y:S05]  /*8bf0*/  BSYNC B1 ;  /* 0x0000000000017941 */ /* 0x000fea0003800000 */
.L_x_25436:
        /* <DEDUP_REMOVED lines=16> */
.L_x_25442:
[----:B------:R-:W-:Y:S05]  /*8d00*/  BSYNC B2 ;  /* 0x0000000000027941 */ /* 0x000fea0003800000 */
.L_x_25441:
        /* <DEDUP_REMOVED lines=44> */
.L_x_25440:
[----:B------:R-:W-:Y:S05]  /*8fd0*/  BSYNC B1 ;  /* 0x0000000000017941 */ /* 0x000fea0003800000 */
.L_x_25439:
        /* <DEDUP_REMOVED lines=9> */
.L_x_25435:
        /* <DEDUP_REMOVED lines=12> */
.L_x_25444:
[----:B------:R-:W-:Y:S02]  /*9130*/  IMAD.MOV.U32 R8, RZ, RZ, R6 ;  /* 0x000000ffff087224 */ /* 0x000fe400078e0006 */
.L_x_25445:
[----:B------:R-:W-:Y:S05]  /*9140*/  BSYNC B1 ;  /* 0x0000000000017941 */ /* 0x000fea0003800000 */
.L_x_25443:
        /* <DEDUP_REMOVED lines=16> */
.L_x_25449:
[----:B------:R-:W-:Y:S05]  /*9250*/  BSYNC B2 ;  /* 0x0000000000027941 */ /* 0x000fea0003800000 */
.L_x_25448:
        /* <DEDUP_REMOVED lines=44> */
.L_x_25447:
[----:B------:R-:W-:Y:S05]  /*9520*/  BSYNC B1 ;  /* 0x0000000000017941 */ /* 0x000fea0003800000 */
.L_x_25446:
        /* <DEDUP_REMOVED lines=12> */
.L_x_25450:
        /* <DEDUP_REMOVED lines=12> */
.L_x_25453:
[----:B------:R-:W-:Y:S02]  /*96b0*/  IMAD.MOV.U32 R8, RZ, RZ, R6 ;  /* 0x000000ffff087224 */ /* 0x000fe400078e0006 */
.L_x_25454:
[----:B------:R-:W-:Y:S05]  /*96c0*/  BSYNC B1 ;  /* 0x0000000000017941 */ /* 0x000fea0003800000 */
.L_x_25452:
        /* <DEDUP_REMOVED lines=16> */
.L_x_25458:
[----:B------:R-:W-:Y:S05]  /*97d0*/  BSYNC B2 ;  /* 0x0000000000027941 */ /* 0x000fea0003800000 */
.L_x_25457:
        /* <DEDUP_REMOVED lines=44> */
.L_x_25456:
[----:B------:R-:W-:Y:S05]  /*9aa0*/  BSYNC B1 ;  /* 0x0000000000017941 */ /* 0x000fea0003800000 */
.L_x_25455:
        /* <DEDUP_REMOVED lines=9> */
.L_x_25451:
        /* <DEDUP_REMOVED lines=12> */
.L_x_25460:
[----:B------:R-:W-:Y:S02]  /*9c00*/  IMAD.MOV.U32 R8, RZ, RZ, R6 ;  /* 0x000000ffff087224 */ /* 0x000fe400078e0006 */
.L_x_25461:
[----:B------:R-:W-:Y:S05]  /*9c10*/  BSYNC B1 ;  /* 0x0000000000017941 */ /* 0x000fea0003800000 */
.L_x_25459:
        /* <DEDUP_REMOVED lines=16> */
.L_x_25465:
[----:B------:R-:W-:Y:S05]  /*9d20*/  BSYNC B2 ;  /* 0x0000000000027941 */ /* 0x000fea0003800000 */
.L_x_25464:
        /* <DEDUP_REMOVED lines=44> */
.L_x_25463:
[----:B------:R-:W-:Y:S05]  /*9ff0*/  BSYNC B1 ;  /* 0x0000000000017941 */ /* 0x000fea0003800000 */
.L_x_25462:
        /* <DEDUP_REMOVED lines=12> */
.L_x_25466:
        /* <DEDUP_REMOVED lines=12> */
.L_x_25469:
[----:B------:R-:W-:Y:S02]  /*a180*/  MOV R8, R6 ;  /* 0x0000000600087202 */ /* 0x000fe40000000f00 */
.L_x_25470:
[----:B------:R-:W-:Y:S05]  /*a190*/  BSYNC B1 ;  /* 0x0000000000017941 */ /* 0x000fea0003800000 */
.L_x_25468:
        /* <DEDUP_REMOVED lines=16> */
.L_x_25474:
[----:B------:R-:W-:Y:S05]  /*a2a0*/  BSYNC B2 ;  /* 0x0000000000027941 */ /* 0x000fea0003800000 */
.L_x_25473:
        /* <DEDUP_REMOVED lines=44> */
.L_x_25472:
[----:B------:R-:W-:Y:S05]  /*a570*/  BSYNC B1 ;  /* 0x0000000000017941 */ /* 0x000fea0003800000 */
.L_x_25471:
        /* <DEDUP_REMOVED lines=9> */
.L_x_25467:
        /* <DEDUP_REMOVED lines=12> */
.L_x_25476:
[----:B------:R-:W-:Y:S02]  /*a6d0*/  MOV R8, R6 ;  /* 0x0000000600087202 */ /* 0x000fe40000000f00 */
.L_x_25477:
[----:B------:R-:W-:Y:S05]  /*a6e0*/  BSYNC B1 ;  /* 0x0000000000017941 */ /* 0x000fea0003800000 */
.L_x_25475:
        /* <DEDUP_REMOVED lines=16> */
.L_x_25481:
[----:B------:R-:W-:Y:S05]  /*a7f0*/  BSYNC B2 ;  /* 0x0000000000027941 */ /* 0x000fea0003800000 */
.L_x_25480:
        /* <DEDUP_REMOVED lines=44> */
.L_x_25479:
[----:B------:R-:W-:Y:S05]  /*aac0*/  BSYNC B1 ;  /* 0x0000000000017941 */ /* 0x000fea0003800000 */
.L_x_25478:
        /* <DEDUP_REMOVED lines=12> */
.L_x_25482:
        /* <DEDUP_REMOVED lines=12> */
.L_x_25485:
[----:B------:R-:W-:Y:S02]  /*ac50*/  IMAD.MOV.U32 R8, RZ, RZ, R6 ;  /* 0x000000ffff087224 */ /* 0x000fe400078e0006 */
.L_x_25486:
[----:B------:R-:W-:Y:S05]  /*ac60*/  BSYNC B1 ;  /* 0x0000000000017941 */ /* 0x000fea0003800000 */
.L_x_25484:
        /* <DEDUP_REMOVED lines=16> */
.L_x_25490:
[----:B------:R-:W-:Y:S05]  /*ad70*/  BSYNC B2 ;  /* 0x0000000000027941 */ /* 0x000fea0003800000 */
.L_x_25489:
        /* <DEDUP_REMOVED lines=44> */
.L_x_25488:
[----:B------:R-:W-:Y:S05]  /*b040*/  BSYNC B1 ;  /* 0x0000000000017941 */ /* 0x000fea0003800000 */
.L_x_25487:
        /* <DEDUP_REMOVED lines=9> */
.L_x_25483:
        /* <DEDUP_REMOVED lines=12> */
.L_x_25492:
[----:B------:R-:W-:Y:S02]  /*b1a0*/  IMAD.MOV.U32 R10, RZ, RZ, R6 ;  /* 0x000000ffff0a7224 */ /* 0x000fe400078e0006 */
.L_x_25493:
[----:B------:R-:W-:Y:S05]  /*b1b0*/  BSYNC B1 ;  /* 0x0000000000017941 */ /* 0x000fea0003800000 */
.L_x_25491:
        /* <DEDUP_REMOVED lines=16> */
.L_x_25497:
[----:B------:R-:W-:Y:S05]  /*b2c0*/  BSYNC B2 ;  /* 0x0000000000027941 */ /* 0x000fea0003800000 */
.L_x_25496:
        /* <DEDUP_REMOVED lines=44> */
.L_x_25495:
[----:B------:R-:W-:Y:S05]  /*b590*/  BSYNC B1 ;  /* 0x0000000000017941 */ /* 0x000fea0003800000 */
.L_x_25494:
        /* <DEDUP_REMOVED lines=13> */
.L_x_25498:
        /* <DEDUP_REMOVED lines=12> */
.L_x_25501:
[----:B------:R-:W-:Y:S02]  /*b730*/  IMAD.MOV.U32 R8, RZ, RZ, R6 ;  /* 0x000000ffff087224 */ /* 0x000fe400078e0006 */
.L_x_25502:
[----:B------:R-:W-:Y:S05]  /*b740*/  BSYNC B1 ;  /* 0x0000000000017941 */ /* 0x000fea0003800000 */
.L_x_25500:
        /* <DEDUP_REMOVED lines=18> */
.L_x_25506:
[----:B------:R-:W-:Y:S05]  /*b870*/  BSYNC B2 ;  /* 0x0000000000027941 */ /* 0x000fea0003800000 */
.L_x_25505:
        /* <DEDUP_REMOVED lines=44> */
.L_x_25504:
[----:B------:R-:W-:Y:S05]  /*bb40*/  BSYNC B1 ;  /* 0x0000000000017941 */ /* 0x000fea0003800000 */
.L_x_25503:
        /* <DEDUP_REMOVED lines=9> */
.L_x_25499:
        /* <DEDUP_REMOVED lines=49> */
.L_x_25507:
        /* <DEDUP_REMOVED lines=16> */
.L_x_25509:
[----:B-1----:R-:W-:Y:S02]  /*bff0*/  MOV R21, R6 ;  /* 0x0000000600157202 */ /* 0x002fe40000000f00 */
.L_x_25510:
[----:B------:R-:W-:Y:S05]  /*c000*/  BSYNC B1 ;  /* 0x0000000000017941 */ /* 0x000fea0003800000 */
.L_x_25508:
        /* <DEDUP_REMOVED lines=16> */
.L_x_25514:
[----:B------:R-:W-:Y:S05]  /*c110*/  BSYNC B2 ;  /* 0x0000000000027941 */ /* 0x000fea0003800000 */
.L_x_25513:
        /* <DEDUP_REMOVED lines=44> */
.L_x_25512:
[----:B------:R-:W-:Y:S05]  /*c3e0*/  BSYNC B1 ;  /* 0x0000000000017941 */ /* 0x000fea0003800000 */
.L_x_25511:
        /* <DEDUP_REMOVED lines=15> */
.L_x_25515:
        /* <DEDUP_REMOVED lines=12> */
.L_x_25518:
[----:B------:R-:W-:Y:S02]  /*c5a0*/  IMAD.MOV.U32 R18, RZ, RZ, R6 ;  /* 0x000000ffff127224 */ /* 0x000fe400078e0006 */
.L_x_25519:
[----:B------:R-:W-:Y:S05]  /*c5b0*/  BSYNC B1 ;  /* 0x0000000000017941 */ /* 0x000fea0003800000 */
.L_x_25517:
        /* <DEDUP_REMOVED lines=16> */
.L_x_25523:
[----:B------:R-:W-:Y:S05]  /*c6c0*/  BSYNC B2 ;  /* 0x0000000000027941 */ /* 0x000fea0003800000 */
.L_x_25522:
        /* <DEDUP_REMOVED lines=43> */
.L_x_25521:
[----:B------:R-:W-:Y:S05]  /*c980*/  BSYNC B1 ;  /* 0x0000000000017941 */ /* 0x000fea0003800000 */
.L_x_25520:
        /* <DEDUP_REMOVED lines=9> */
.L_x_25516:
        /* <DEDUP_REMOVED lines=12> */
.L_x_25525:
[----:B------:R-:W-:Y:S02]  /*cae0*/  IMAD.MOV.U32 R18, RZ, RZ, R6 ;  /* 0x000000ffff127224 */ /* 0x000fe400078e0006 */
.L_x_25526:
[----:B------:R-:W-:Y:S05]  /*caf0*/  BSYNC B1 ;  /* 0x0000000000017941 */ /* 0x000fea0003800000 */
.L_x_25524:
        /* <DEDUP_REMOVED lines=16> */
.L_x_25530:
[----:B------:R-:W-:Y:S05]  /*cc00*/  BSYNC B2 ;  /* 0x0000000000027941 */ /* 0x000fea0003800000 */
.L_x_25529:
        /* <DEDUP_REMOVED lines=44> */
.L_x_25528:
[----:B------:R-:W-:Y:S05]  /*ced0*/  BSYNC B1 ;  /* 0x0000000000017941 */ /* 0x000fea0003800000 */
.L_x_25527:
        /* <DEDUP_REMOVED lines=14> */
.L_x_25531:
        /* <DEDUP_REMOVED lines=12> */
.L_x_25534:
[----:B------:R-:W-:Y:S02]  /*d080*/  IMAD.MOV.U32 R8, RZ, RZ, R6 ;  /* 0x000000ffff087224 */ /* 0x000fe400078e0006 */
.L_x_25535:
[----:B------:R-:W-:Y:S05]  /*d090*/  BSYNC B1 ;  /* 0x0000000000017941 */ /* 0x000fea0003800000 */
.L_x_25533:
        /* <DEDUP_REMOVED lines=16> */
.L_x_25539:
[----:B------:R-:W-:Y:S05]  /*d1a0*/  BSYNC B2 ;  /* 0x0000000000027941 */ /* 0x000fea0003800000 */
.L_x_25538:
        /* <DEDUP_REMOVED lines=44> */
.L_x_25537:
[----:B------:R-:W-:Y:S05]  /*d470*/  BSYNC B1 ;  /* 0x0000000000017941 */ /* 0x000fea0003800000 */
.L_x_25536:
        /* <DEDUP_REMOVED lines=9> */
.L_x_25532:
        /* <DEDUP_REMOVED lines=12> */
.L_x_25541:
[----:B------:R-:W-:Y:S02]  /*d5d0*/  IMAD.MOV.U32 R8, RZ, RZ, R6 ;  /* 0x000000ffff087224 */ /* 0x000fe400078e0006 */
.L_x_25542:
[----:B------:R-:W-:Y:S05]  /*d5e0*/  BSYNC B1 ;  /* 0x0000000000017941 */ /* 0x000fea0003800000 */
.L_x_25540:
        /* <DEDUP_REMOVED lines=16> */
.L_x_25546:
[----:B------:R-:W-:Y:S05]  /*d6f0*/  BSYNC B2 ;  /* 0x0000000000027941 */ /* 0x000fea0003800000 */
.L_x_25545:
        /* <DEDUP_REMOVED lines=44> */
.L_x_25544:
[----:B------:R-:W-:Y:S05]  /*d9c0*/  BSYNC B1 ;  /* 0x0000000000017941 */ /* 0x000fea0003800000 */
.L_x_25543:
        /* <DEDUP_REMOVED lines=14> */
.L_x_25547:
        /* <DEDUP_REMOVED lines=12> */
.L_x_25550:
[----:B------:R-:W-:Y:S02]  /*db70*/  MOV R8, R6 ;  /* 0x0000000600087202 */ /* 0x000fe40000000f00 */
.L_x_25551:
[----:B------:R-:W-:Y:S05]  /*db80*/  BSYNC B1 ;  /* 0x0000000000017941 */ /* 0x000fea0003800000 */
.L_x_25549:
        /* <DEDUP_REMOVED lines=16> */
.L_x_25555:
[----:B------:R-:W-:Y:S05]  /*dc90*/  BSYNC B2 ;  /* 0x0000000000027941 */ /* 0x000fea0003800000 */
.L_x_25554:
        /* <DEDUP_REMOVED lines=44> */
.L_x_25553:
[----:B------:R-:W-:Y:S05]  /*df60*/  BSYNC B1 ;  /* 0x0000000000017941 */ /* 0x000fea0003800000 */
.L_x_25552:
        /* <DEDUP_REMOVED lines=9> */
.L_x_25548:
        /* <DEDUP_REMOVED lines=12> */
.L_x_25557:
[----:B------:R-:W-:Y:S02]  /*e0c0*/  MOV R8, R6 ;  /* 0x0000000600087202 */ /* 0x000fe40000000f00 */
.L_x_25558:
[----:B------:R-:W-:Y:S05]  /*e0d0*/  BSYNC B1 ;  /* 0x0000000000017941 */ /* 0x000fea0003800000 */
.L_x_25556:
        /* <DEDUP_REMOVED lines=16> */
.L_x_25562:
[----:B------:R-:W-:Y:S05]  /*e1e0*/  BSYNC B2 ;  /* 0x0000000000027941 */ /* 0x000fea0003800000 */
.L_x_25561:
        /* <DEDUP_REMOVED lines=44> */
.L_x_25560:
[----:B------:R-:W-:Y:S05]  /*e4b0*/  BSYNC B1 ;  /* 0x0000000000017941 */ /* 0x000fea0003800000 */
.L_x_25559:
        /* <DEDUP_REMOVED lines=12> */
.L_x_25563:
        /* <DEDUP_REMOVED lines=12> */
.L_x_25566:
[----:B------:R-:W-:Y:S02]  /*e640*/  IMAD.MOV.U32 R18, RZ, RZ, R6 ;  /* 0x000000ffff127224 */ /* 0x000fe400078e0006 */
.L_x_25567:
[----:B------:R-:W-:Y:S05]  /*e650*/  BSYNC B1 ;  /* 0x0000000000017941 */ /* 0x000fea0003800000 */
.L_x_25565:
        /* <DEDUP_REMOVED lines=16> */
.L_x_25571:
[----:B------:R-:W-:Y:S05]  /*e760*/  BSYNC B2 ;  /* 0x0000000000027941 */ /* 0x000fea0003800000 */
.L_x_25570:
        /* <DEDUP_REMOVED lines=44> */
.L_x_25569:
[----:B------:R-:W-:Y:S05]  /*ea30*/  BSYNC B1 ;  /* 0x0000000000017941 */ /* 0x000fea0003800000 */
.L_x_25568:
        /* <DEDUP_REMOVED lines=9> */
.L_x_25564:
        /* <DEDUP_REMOVED lines=12> */
.L_x_25573:
[----:B------:R-:W-:Y:S02]  /*eb90*/  IMAD.MOV.U32 R17, RZ, RZ, R6 ;  /* 0x000000ffff117224 */ /* 0x000fe400078e0006 */
.L_x_25574:
[----:B------:R-:W-:Y:S05]  /*eba0*/  BSYNC B1 ;  /* 0x0000000000017941 */ /* 0x000fea0003800000 */
.L_x_25572:
        /* <DEDUP_REMOVED lines=16> */
.L_x_25578:
[----:B------:R-:W-:Y:S05]  /*ecb0*/  BSYNC B2 ;  /* 0x0000000000027941 */ /* 0x000fea0003800000 */
.L_x_25577:
        /* <DEDUP_REMOVED lines=44> */
.L_x_25576:
[----:B------:R-:W-:Y:S05]  /*ef80*/  BSYNC B1 ;  /* 0x0000000000017941 */ /* 0x000fea0003800000 */
.L_x_25575:
        /* <DEDUP_REMOVED lines=12> */
.L_x_25579:
        /* <DEDUP_REMOVED lines=12> */
.L_x_25582:
[----:B------:R-:W-:Y:S02]  /*f110*/  IMAD.MOV.U32 R17, RZ, RZ, R6 ;  /* 0x000000ffff117224 */ /* 0x000fe400078e0006 */
.L_x_25583:
[----:B------:R-:W-:Y:S05]  /*f120*/  BSYNC B1 ;  /* 0x0000000000017941 */ /* 0x000fea0003800000 */
.L_x_25581:
        /* <DEDUP_REMOVED lines=16> */
.L_x_25587:
[----:B------:R-:W-:Y:S05]  /*f230*/  BSYNC B2 ;  /* 0x0000000000027941 */ /* 0x000fea0003800000 */
.L_x_25586:
        /* <DEDUP_REMOVED lines=44> */
.L_x_25585:
[----:B------:R-:W-:Y:S05]  /*f500*/  BSYNC B1 ;  /* 0x0000000000017941 */ /* 0x000fea0003800000 */
.L_x_25584:
        /* <DEDUP_REMOVED lines=9> */
.L_x_25580:
        /* <DEDUP_REMOVED lines=12> */
.L_x_25589:
[----:B------:R-:W-:Y:S02]  /*f660*/  IMAD.MOV.U32 R18, RZ, RZ, R6 ;  /* 0x000000ffff127224 */ /* 0x000fe400078e0006 */
.L_x_25590:
[----:B------:R-:W-:Y:S05]  /*f670*/  BSYNC B1 ;  /* 0x0000000000017941 */ /* 0x000fea0003800000 */
.L_x_25588:
        /* <DEDUP_REMOVED lines=16> */
.L_x_25594:
[----:B------:R-:W-:Y:S05]  /*f780*/  BSYNC B2 ;  /* 0x0000000000027941 */ /* 0x000fea0003800000 */
.L_x_25593:
        /* <DEDUP_REMOVED lines=44> */
.L_x_25592:
[----:B------:R-:W-:Y:S05]  /*fa50*/  BSYNC B1 ;  /* 0x0000000000017941 */ /* 0x000fea0003800000 */
.L_x_25591:
        /* <DEDUP_REMOVED lines=12> */
.L_x_25595:
        /* <DEDUP_REMOVED lines=12> */
.L_x_25598:
[----:B------:R-:W-:Y:S02]  /*fbe0*/  IMAD.MOV.U32 R10, RZ, RZ, R6 ;  /* 0x000000ffff0a7224 */ /* 0x000fe400078e0006 */
.L_x_25599:
[----:B------:R-:W-:Y:S05]  /*fbf0*/  BSYNC B1 ;  /* 0x0000000000017941 */ /* 0x000fea0003800000 */
.L_x_25597:
        /* <DEDUP_REMOVED lines=16> */
.L_x_25603:
[----:B------:R-:W-:Y:S05]  /*fd00*/  BSYNC B2 ;  /* 0x0000000000027941 */ /* 0x000fea0003800000 */
.L_x_25602:
        /* <DEDUP_REMOVED lines=44> */
.L_x_25601:
[----:B------:R-:W-:Y:S05]  /*ffd0*/  BSYNC B1 ;  /* 0x0000000000017941 */ /* 0x000fea0003800000 */
.L_x_25600:
        /* <DEDUP_REMOVED lines=9> */
.L_x_25596:
        /* <DEDUP_REMOVED lines=12> */
.L_x_25605:
[----:B------:R-:W-:Y:S02]  /*10130*/  IMAD.MOV.U32 R10, RZ, RZ, R6 ;  /* 0x000000ffff0a7224 */ /* 0x000fe400078e0006 */
.L_x_25606:
[----:B------:R-:W-:Y:S05]  /*10140*/  BSYNC B1 ;  /* 0x0000000000017941 */ /* 0x000fea0003800000 */
.L_x_25604:
        /* <DEDUP_REMOVED lines=16> */
.L_x_25610:
[----:B------:R-:W-:Y:S05]  /*10250*/  BSYNC B2 ;  /* 0x0000000000027941 */ /* 0x000fea0003800000 */
.L_x_25609:
        /* <DEDUP_REMOVED lines=44> */
.L_x_25608:
[----:B------:R-:W-:Y:S05]  /*10520*/  BSYNC B1 ;  /* 0x0000000000017941 */ /* 0x000fea0003800000 */
.L_x_25607:
        /* <DEDUP_REMOVED lines=12> */
.L_x_25611:
        /* <DEDUP_REMOVED lines=12> */
.L_x_25614:
[----:B------:R-:W-:Y:S02]  /*106b0*/  IMAD.MOV.U32 R10, RZ, RZ, R6 ;  /* 0x000000ffff0a7224 */ /* 0x000fe400078e0006 */
.L_x_25615:
[----:B------:R-:W-:Y:S05]  /*106c0*/  BSYNC B1 ;  /* 0x0000000000017941 */ /* 0x000fea0003800000 */
.L_x_25613:
        /* <DEDUP_REMOVED lines=16> */
.L_x_25619:
[----:B------:R-:W-:Y:S05]  /*107d0*/  BSYNC B2 ;  /* 0x0000000000027941 */ /* 0x000fea0003800000 */
.L_x_25618:
        /* <DEDUP_REMOVED lines=44> */
.L_x_25617:
[----:B------:R-:W-:Y:S05]  /*10aa0*/  BSYNC B1 ;  /* 0x0000000000017941 */ /* 0x000fea0003800000 */
.L_x_25616:
        /* <DEDUP_REMOVED lines=9> */
.L_x_25612:
        /* <DEDUP_REMOVED lines=12> */
.L_x_25621:
[----:B------:R-:W-:Y:S02]  /*10c00*/  IMAD.MOV.U32 R10, RZ, RZ, R6 ;  /* 0x000000ffff0a7224 */ /* 0x000fe400078e0006 */
.L_x_25622:
[----:B------:R-:W-:Y:S05]  /*10c10*/  BSYNC B1 ;  /* 0x0000000000017941 */ /* 0x000fea0003800000 */
.L_x_25620:
        /* <DEDUP_REMOVED lines=16> */
.L_x_25626:
[----:B------:R-:W-:Y:S05]  /*10d20*/  BSYNC B2 ;  /* 0x0000000000027941 */ /* 0x000fea0003800000 */
.L_x_25625:
        /* <DEDUP_REMOVED lines=44> */
.L_x_25624:
[----:B------:R-:W-:Y:S05]  /*10ff0*/  BSYNC B1 ;  /* 0x0000000000017941 */ /* 0x000fea0003800000 */
.L_x_25623:
        /* <DEDUP_REMOVED lines=13> */
.L_x_25627:
        /* <DEDUP_REMOVED lines=12> */
.L_x_25630:
[----:B------:R-:W-:Y:S02]  /*11190*/  MOV R14, R6 ;  /* 0x00000006000e7202 */ /* 0x000fe40000000f00 */
.L_x_25631:
[----:B------:R-:W-:Y:S05]  /*111a0*/  BSYNC B1 ;  /* 0x0000000000017941 */ /* 0x000fea0003800000 */
.L_x_25629:
        /* <DEDUP_REMOVED lines=18> */
.L_x_25635:
[----:B------:R-:W-:Y:S05]  /*112d0*/  BSYNC B2 ;  /* 0x0000000000027941 */ /* 0x000fea0003800000 */
.L_x_25634:
        /* <DEDUP_REMOVED lines=44> */
.L_x_25633:
[----:B------:R-:W-:Y:S05]  /*115a0*/  BSYNC B1 ;  /* 0x0000000000017941 */ /* 0x000fea0003800000 */
.L_x_25632:
        /* <DEDUP_REMOVED lines=9> */
.L_x_25628:
        /* <DEDUP_REMOVED lines=49> */
.L_x_25636:
        /* <DEDUP_REMOVED lines=16> */
.L_x_25638:
[----:B-1----:R-:W-:Y:S02]  /*11a50*/  IMAD.MOV.U32 R136, RZ, RZ, R6 ;  /* 0x000000ffff887224 */ /* 0x002fe400078e0006 */
.L_x_25639:
[----:B------:R-:W-:Y:S05]  /*11a60*/  BSYNC B1 ;  /* 0x0000000000017941 */ /* 0x000fea0003800000 */
.L_x_25637:
        /* <DEDUP_REMOVED lines=16> */
.L_x_25643:
[----:B------:R-:W-:Y:S05]  /*11b70*/  BSYNC B2 ;  /* 0x0000000000027941 */ /* 0x000fea0003800000 */
.L_x_25642:
        /* <DEDUP_REMOVED lines=44> */
.L_x_25641:
[----:B------:R-:W-:Y:S05]  /*11e40*/  BSYNC B1 ;  /* 0x0000000000017941 */ /* 0x000fea0003800000 */
.L_x_25640:
        /* <DEDUP_REMOVED lines=15> */
.L_x_25644:
        /* <DEDUP_REMOVED lines=12> */
.L_x_25647:
[----:B------:R-:W-:Y:S02]  /*12000*/  IMAD.MOV.U32 R13, RZ, RZ, R6 ;  /* 0x000000ffff0d7224 */ /* 0x000fe400078e0006 */
.L_x_25648:
[----:B------:R-:W-:Y:S05]  /*12010*/  BSYNC B1 ;  /* 0x0000000000017941 */ /* 0x000fea0003800000 */
.L_x_25646:
        /* <DEDUP_REMOVED lines=16> */
.L_x_25652:
[----:B------:R-:W-:Y:S05]  /*12120*/  BSYNC B2 ;  /* 0x0000000000027941 */ /* 0x000fea0003800000 */
.L_x_25651:
        /* <DEDUP_REMOVED lines=43> */
.L_x_25650:
[----:B------:R-:W-:Y:S05]  /*123e0*/  BSYNC B1 ;  /* 0x0000000000017941 */ /* 0x000fea0003800000 */
.L_x_25649:
        /* <DEDUP_REMOVED lines=9> */
.L_x_25645:
        /* <DEDUP_REMOVED lines=12> */
.L_x_25654:
[----:B------:R-:W-:Y:S02]  /*12540*/  IMAD.MOV.U32 R138, RZ, RZ, R6 ;  /* 0x000000ffff8a7224 */ /* 0x000fe400078e0006 */
.L_x_25655:
[----:B------:R-:W-:Y:S05]  /*12550*/  BSYNC B1 ;  /* 0x0000000000017941 */ /* 0x000fea0003800000 */
.L_x_25653:
        /* <DEDUP_REMOVED lines=16> */
.L_x_25659:
[----:B------:R-:W-:Y:S05]  /*12660*/  BSYNC B2 ;  /* 0x0000000000027941 */ /* 0x000fea0003800000 */
.L_x_25658:
        /* <DEDUP_REMOVED lines=44> */
.L_x_25657:
[----:B------:R-:W-:Y:S05]  /*12930*/  BSYNC B1 ;  /* 0x0000000000017941 */ /* 0x000fea0003800000 */
.L_x_25656:
        /* <DEDUP_REMOVED lines=14> */
.L_x_25660:
        /* <DEDUP_REMOVED lines=12> */
.L_x_25663:
[----:B------:R-:W-:Y:S02]  /*12ae0*/  IMAD.MOV.U32 R8, RZ, RZ, R6 ;  /* 0x000000ffff087224 */ /* 0x000fe400078e0006 */
.L_x_25664:
[----:B------:R-:W-:Y:S05]  /*12af0*/  BSYNC B1 ;  /* 0x0000000000017941 */ /* 0x000fea0003800000 */
.L_x_25662:
        /* <DEDUP_REMOVED lines=16> */
.L_x_25668:
[----:B------:R-:W-:Y:S05]  /*12c00*/  BSYNC B2 ;  /* 0x0000000000027941 */ /* 0x000fea0003800000 */
.L_x_25667:
        /* <DEDUP_REMOVED lines=44> */
.L_x_25666:
[----:B------:R-:W-:Y:S05]  /*12ed0*/  BSYNC B1 ;  /* 0x0000000000017941 */ /* 0x000fea0003800000 */
.L_x_25665:
        /* <DEDUP_REMOVED lines=9> */
.L_x_25661:
        /* <DEDUP_REMOVED lines=12> */
.L_x_25670:
[----:B------:R-:W-:Y:S02]  /*13030*/  IMAD.MOV.U32 R8, RZ, RZ, R6 ;  /* 0x000000ffff087224 */ /* 0x000fe400078e0006 */
.L_x_25671:
[----:B------:R-:W-:Y:S05]  /*13040*/  BSYNC B1 ;  /* 0x0000000000017941 */ /* 0x000fea0003800000 */
.L_x_25669:
        /* <DEDUP_REMOVED lines=16> */
.L_x_25675:
[----:B------:R-:W-:Y:S05]  /*13150*/  BSYNC B2 ;  /* 0x0000000000027941 */ /* 0x000fea0003800000 */
.L_x_25674:
        /* <DEDUP_REMOVED lines=44> */
.L_x_25673:
[----:B------:R-:W-:Y:S05]  /*13420*/  BSYNC B1 ;  /* 0x0000000000017941 */ /* 0x000fea0003800000 */
.L_x_25672:
        /* <DEDUP_REMOVED lines=14> */
.L_x_25676:
        /* <DEDUP_REMOVED lines=12> */
.L_x_25679:
[----:B------:R-:W-:Y:S02]  /*135d0*/  IMAD.MOV.U32 R8, RZ, RZ, R6 ;  /* 0x000000ffff087224 */ /* 0x000fe400078e0006 */
.L_x_25680:
[----:B------:R-:W-:Y:S05]  /*135e0*/  BSYNC B1 ;  /* 0x0000000000017941 */ /* 0x000fea0003800000 */
.L_x_25678:
        /* <DEDUP_REMOVED lines=16> */
.L_x_25684:
[----:B------:R-:W-:Y:S05]  /*136f0*/  BSYNC B2 ;  /* 0x0000000000027941 */ /* 0x000fea0003800000 */
.L_x_25683:
        /* <DEDUP_REMOVED lines=44> */
.L_x_25682:
[----:B------:R-:W-:Y:S05]  /*139c0*/  BSYNC B1 ;  /* 0x0000000000017941 */ /* 0x000fea0003800000 */
.L_x_25681:
        /* <DEDUP_REMOVED lines=9> */
.L_x_25677:
        /* <DEDUP_REMOVED lines=12> */
.L_x_25686:
[----:B------:R-:W-:Y:S02]  /*13b20*/  IMAD.MOV.U32 R8, RZ, RZ, R6 ;  /* 0x000000ffff087224 */ /* 0x000fe400078e0006 */
.L_x_25687:
[----:B------:R-:W-:Y:S05]  /*13b30*/  BSYNC B1 ;  /* 0x0000000000017941 */ /* 0x000fea0003800000 */
.L_x_25685:
        /* <DEDUP_REMOVED lines=16> */
.L_x_25691:
[----:B------:R-:W-:Y:S05]  /*13c40*/  BSYNC B2 ;  /* 0x0000000000027941 */ /* 0x000fea0003800000 */
.L_x_25690:
        /* <DEDUP_REMOVED lines=44> */
.L_x_25689:
[----:B------:R-:W-:Y:S05]  /*13f10*/  BSYNC B1 ;  /* 0x0000000000017941 */ /* 0x000fea0003800000 */
.L_x_25688:
        /* <DEDUP_REMOVED lines=12> */
.L_x_25692:
        /* <DEDUP_REMOVED lines=12> */
.L_x_25695:
[----:B------:R-:W-:Y:S02]  /*140a0*/  IMAD.MOV.U32 R138, RZ, RZ, R6 ;  /* 0x000000ffff8a7224 */ /* 0x000fe400078e0006 */
.L_x_25696:
[----:B------:R-:W-:Y:S05]  /*140b0*/  BSYNC B1 ;  /* 0x0000000000017941 */ /* 0x000fea0003800000 */
.L_x_25694:
        /* <DEDUP_REMOVED lines=16> */
.L_x_25700:
[----:B------:R-:W-:Y:S05]  /*141c0*/  BSYNC B2 ;  /* 0x0000000000027941 */ /* 0x000fea0003800000 */
.L_x_25699:
        /* <DEDUP_REMOVED lines=44> */
.L_x_25698:
[----:B------:R-:W-:Y:S05]  /*14490*/  BSYNC B1 ;  /* 0x0000000000017941 */ /* 0x000fea0003800000 */
.L_x_25697:
        /* <DEDUP_REMOVED lines=9> */
.L_x_25693:
        /* <DEDUP_REMOVED lines=12> */
.L_x_25702:
[----:B------:R-:W-:Y:S02]  /*145f0*/  IMAD.MOV.U32 R138, RZ, RZ, R6 ;  /* 0x000000ffff8a7224 */ /* 0x000fe400078e0006 */
.L_x_25703:
[----:B------:R-:W-:Y:S05]  /*14600*/  BSYNC B1 ;  /* 0x0000000000017941 */ /* 0x000fea0003800000 */
.L_x_25701:
        /* <DEDUP_REMOVED lines=16> */
.L_x_25707:
[----:B------:R-:W-:Y:S05]  /*14710*/  BSYNC B2 ;  /* 0x0000000000027941 */ /* 0x000fea0003800000 */
.L_x_25706:
        /* <DEDUP_REMOVED lines=44> */
.L_x_25705:
[----:B------:R-:W-:Y:S05]  /*149e0*/  BSYNC B1 ;  /* 0x0000000000017941 */ /* 0x000fea0003800000 */
.L_x_25704:
        /* <DEDUP_REMOVED lines=12> */
.L_x_25708:
        /* <DEDUP_REMOVED lines=12> */
.L_x_25711:
[----:B------:R-:W-:Y:S02]  /*14b70*/  MOV R9, R6 ;  /* 0x0000000600097202 */ /* 0x000fe40000000f00 */
.L_x_25712:
[----:B------:R-:W-:Y:S05]  /*14b80*/  BSYNC B1 ;  /* 0x0000000000017941 */ /* 0x000fea0003800000 */
.L_x_25710:
        /* <DEDUP_REMOVED lines=16> */
.L_x_25716:
[----:B------:R-:W-:Y:S05]  /*14c90*/  BSYNC B2 ;  /* 0x0000000000027941 */ /* 0x000fea0003800000 */
.L_x_25715:
        /* <DEDUP_REMOVED lines=44> */
.L_x_25714:
[----:B------:R-:W-:Y:S05]  /*14f60*/  BSYNC B1 ;  /* 0x0000000000017941 */ /* 0x000fea0003800000 */
.L_x_25713:
        /* <DEDUP_REMOVED lines=9> */
.L_x_25709:
        /* <DEDUP_REMOVED lines=12> */
.L_x_25718:
[----:B------:R-:W-:Y:S02]  /*150c0*/  MOV R152, R6 ;  /* 0x0000000600987202 */ /* 0x000fe40000000f00 */
.L_x_25719:
[----:B------:R-:W-:Y:S05]  /*150d0*/  BSYNC B1 ;  /* 0x0000000000017941 */ /* 0x000fea0003800000 */
.L_x_25717:
        /* <DEDUP_REMOVED lines=16> */
.L_x_25723:
[----:B------:R-:W-:Y:S05]  /*151e0*/  BSYNC B2 ;  /* 0x0000000000027941 */ /* 0x000fea0003800000 */
.L_x_25722:
        /* <DEDUP_REMOVED lines=44> */
.L_x_25721:
[----:B------:R-:W-:Y:S05]  /*154b0*/  BSYNC B1 ;  /* 0x0000000000017941 */ /* 0x000fea0003800000 */
.L_x_25720:
        /* <DEDUP_REMOVED lines=12> */
.L_x_25724:
        /* <DEDUP_REMOVED lines=12> */
.L_x_25727:
[----:B------:R-:W-:Y:S02]  /*15640*/  IMAD.MOV.U32 R10, RZ, RZ, R6 ;  /* 0x000000ffff0a7224 */ /* 0x000fe400078e0006 */
.L_x_25728:
[----:B------:R-:W-:Y:S05]  /*15650*/  BSYNC B1 ;  /* 0x0000000000017941 */ /* 0x000fea0003800000 */
.L_x_25726:
        /* <DEDUP_REMOVED lines=16> */
.L_x_25732:
[----:B------:R-:W-:Y:S05]  /*15760*/  BSYNC B2 ;  /* 0x0000000000027941 */ /* 0x000fea0003800000 */
.L_x_25731:
        /* <DEDUP_REMOVED lines=44> */
.L_x_25730:
[----:B------:R-:W-:Y:S05]  /*15a30*/  BSYNC B1 ;  /* 0x0000000000017941 */ /* 0x000fea0003800000 */
.L_x_25729:
        /* <DEDUP_REMOVED lines=9> */
.L_x_25725:
        /* <DEDUP_REMOVED lines=12> */
.L_x_25734:
[----:B------:R-:W-:Y:S02]  /*15b90*/  IMAD.MOV.U32 R152, RZ, RZ, R6 ;  /* 0x000000ffff987224 */ /* 0x000fe400078e0006 */
.L_x_25735:
[----:B------:R-:W-:Y:S05]  /*15ba0*/  BSYNC B1 ;  /* 0x0000000000017941 */ /* 0x000fea0003800000 */
.L_x_25733:
        /* <DEDUP_REMOVED lines=16> */
.L_x_25739:
[----:B------:R-:W-:Y:S05]  /*15cb0*/  BSYNC B2 ;  /* 0x0000000000027941 */ /* 0x000fea0003800000 */
.L_x_25738:
        /* <DEDUP_REMOVED lines=44> */
.L_x_25737:
[----:B------:R-:W-:Y:S05]  /*15f80*/  BSYNC B1 ;  /* 0x0000000000017941 */ /* 0x000fea0003800000 */
.L_x_25736:
        /* <DEDUP_REMOVED lines=12> */
.L_x_25740:
        /* <DEDUP_REMOVED lines=12> */
.L_x_25743:
[----:B------:R-:W-:Y:S02]  /*16110*/  IMAD.MOV.U32 R152, RZ, RZ, R6 ;  /* 0x000000ffff987224 */ /* 0x000fe400078e0006 */
.L_x_25744:
[----:B------:R-:W-:Y:S05]  /*16120*/  BSYNC B1 ;  /* 0x0000000000017941 */ /* 0x000fea0003800000 */
.L_x_25742:
        /* <DEDUP_REMOVED lines=16> */
.L_x_25748:
[----:B------:R-:W-:Y:S05]  /*16230*/  BSYNC B2 ;  /* 0x0000000000027941 */ /* 0x000fea0003800000 */
.L_x_25747:
        /* <DEDUP_REMOVED lines=44> */
.L_x_25746:
[----:B------:R-:W-:Y:S05]  /*16500*/  BSYNC B1 ;  /* 0x0000000000017941 */ /* 0x000fea0003800000 */
.L_x_25745:
        /* <DEDUP_REMOVED lines=9> */
.L_x_25741:
        /* <DEDUP_REMOVED lines=12> */
.L_x_25750:
[----:B------:R-:W-:Y:S02]  /*16660*/  IMAD.MOV.U32 R138, RZ, RZ, R6 ;  /* 0x000000ffff8a7224 */ /* 0x000fe400078e0006 */
.L_x_25751:
[----:B------:R-:W-:Y:S05]  /*16670*/  BSYNC B1 ;  /* 0x0000000000017941 */ /* 0x000fea0003800000 */
.L_x_25749:
        /* <DEDUP_REMOVED lines=16> */
.L_x_25755:
[----:B------:R-:W-:Y:S05]  /*16780*/  BSYNC B2 ;  /* 0x0000000000027941 */ /* 0x000fea0003800000 */
.L_x_25754:
        /* <DEDUP_REMOVED lines=44> */
.L_x_25753:
[----:B------:R-:W-:Y:S05]  /*16a50*/  BSYNC B1 ;  /* 0x0000000000017941 */ /* 0x000fea0003800000 */
.L_x_25752:
        /* <DEDUP_REMOVED lines=13> */
.L_x_25756:
        /* <DEDUP_REMOVED lines=12> */
.L_x_25759:
[----:B------:R-:W-:Y:S02]  /*16bf0*/  IMAD.MOV.U32 R153, RZ, RZ, R6 ;  /* 0x000000ffff997224 */ /* 0x000fe400078e0006 */
.L_x_25760:
[----:B------:R-:W-:Y:S05]  /*16c00*/  BSYNC B1 ;  /* 0x0000000000017941 */ /* 0x000fea0003800000 */
.L_x_25758:
        /* <DEDUP_REMOVED lines=18> */
.L_x_25764:
[----:B------:R-:W-:Y:S05]  /*16d30*/  BSYNC B2 ;  /* 0x0000000000027941 */ /* 0x000fea0003800000 */
.L_x_25763:
        /* <DEDUP_REMOVED lines=40> */
[----:B------:R-:W-:Y:S01]  /*16fc0*/  IMAD.WIDE.U32 R134, R134, -0x2daee0ad, RZ ;  /* 0xd2511f5386867825 */ /* 0x000fe200078e00ff */
[----:B------:R-:W-:-:S03]  /*16fd0*/  MOV R6, R138 ;  /* 0x0000008a00067202 */ /* 0x000fc60000000f00 */
[----:B------:R-:W-:Y:S01]  /*16fe0*/  IMAD.MOV.U32 R4, RZ, RZ, R134 ;  /* 0x000000ffff047224 */ /* 0x000fe200078e0086 */
[----:B------:R-:W-:Y:S02]  /*16ff0*/  LOP3.LUT R3, R135, UR26, R136, 0x96, !PT ;  /* 0x0000001a87037c12 */ /* 0x000fe4000f8e9688 */
.L_x_25762:
[----:B------:R-:W-:Y:S05]  /*17000*/  BSYNC B1 ;  /* 0x0000000000017941 */ /* 0x000fea0003800000 */
.L_x_25761:
        /* <DEDUP_REMOVED lines=9> */
.L_x_25757:
        /* <DEDUP_REMOVED lines=46> */
.L_x_25765:
        /* <DEDUP_REMOVED lines=19> */
.L_x_25767:
[----:B0-----:R-:W-:Y:S02]  /*174b0*/  IMAD.MOV.U32 R157, RZ, RZ, R6 ;  /* 0x000000ffff9d7224 */ /* 0x001fe400078e0006 */
.L_x_25768:
[----:B------:R-:W-:Y:S05]  /*174c0*/  BSYNC B1 ;  /* 0x0000000000017941 */ /* 0x000fea0003800000 */
.L_x_25766:
        /* <DEDUP_REMOVED lines=16> */
.L_x_25772:
[----:B------:R-:W-:Y:S05]  /*175d0*/  BSYNC B2 ;  /* 0x0000000000027941 */ /* 0x000fea0003800000 */
.L_x_25771:
        /* <DEDUP_REMOVED lines=44> */
.L_x_25770:
[----:B------:R-:W-:Y:S05]  /*178a0*/  BSYNC B1 ;  /* 0x0000000000017941 */ /* 0x000fea0003800000 */
.L_x_25769:
        /* <DEDUP_REMOVED lines=15> */
.L_x_25773:
        /* <DEDUP_REMOVED lines=12> */
.L_x_25776:
[----:B------:R-:W-:Y:S02]  /*17a60*/  IMAD.MOV.U32 R133, RZ, RZ, R6 ;  /* 0x000000ffff857224 */ /* 0x000fe400078e0006 */
.L_x_25777:
[----:B------:R-:W-:Y:S05]  /*17a70*/  BSYNC B1 ;  /* 0x0000000000017941 */ /* 0x000fea0003800000 */
.L_x_25775:
        /* <DEDUP_REMOVED lines=16> */
.L_x_25781:
[----:B------:R-:W-:Y:S05]  /*17b80*/  BSYNC B2 ;  /* 0x0000000000027941 */ /* 0x000fea0003800000 */
.L_x_25780:
        /* <DEDUP_REMOVED lines=43> */
.L_x_25779:
[----:B------:R-:W-:Y:S05]  /*17e40*/  BSYNC B1 ;  /* 0x0000000000017941 */ /* 0x000fea0003800000 */
.L_x_25778:
[----:B------:R-:W0:Y:S02]  /*17e50*/  I2F.U32 R7, R133 ;  /* 0x0000008500077306 */ /* 0x000e240000201000 */
[----:B0-----:R-:W-:-:S05]  /*17e60*/  FFMA.FTZ R7, R7, R154, 1.1641532182693481445e-10 ;  /* 0x2f00000007077423 */ /* 0x001fca000001009a */
[----:B------:R-:W-:Y:S01]  /*17e70*/  FSETP.GTU.FTZ.AND P1, PT, R7, c[0x0][0x1e4], PT ;  /* 0x0000790007007a0b */ /* 0x000fe20003f3c000 */
[----:B------:R-:W-:-:S05]  /*17e80*/  HADD2.F32 R7, -RZ, R48.H0_H0 ;  /* 0x20000030ff077230 */ /* 0x000fca0000004100 */
[----:B------:R-:W-:-:S05]  /*17e90*/  FMUL.FTZ R7, R7, c[0x0][0x1e8] ;  /* 0x00007a0007077a20 */ /* 0x000fca0000410000 */
[----:B------:R-:W-:-:S05]  /*17ea0*/  FSEL R7, R7, RZ, !P1 ;  /* 0x000000ff07077208 */ /* 0x000fca0004800000 */
[----:B------:R-:W-:Y:S01]  /*17eb0*/  FADD.FTZ R132, R132, R7 ;  /* 0x0000000784847221 */ /* 0x000fe20000010000 */
[----:B------:R-:W-:-:S03]  /*17ec0*/  SEL R7, RZ, 0x1, P1 ;  /* 0x00000001ff077807 */ /* 0x000fc60000800000 */
[----:B------:R-:W-:Y:S02]  /*17ed0*/  @P0 FADD.FTZ R132, R44, R132 ;  /* 0x000000842c840221 */ /* 0x000fe40000010000 */
.L_x_25774:
        /* <DEDUP_REMOVED lines=12> */
.L_x_25783:
[----:B------:R-:W-:Y:S02]  /*17fa0*/  IMAD.MOV.U32 R152, RZ, RZ, R6 ;  /* 0x000000ffff987224 */ /* 0x000fe400078e0006 */
.L_x_25784:
[----:B------:R-:W-:Y:S05]  /*17fb0*/  BSYNC B1 ;  /* 0x0000000000017941 */ /* 0x000fea0003800000 */
.L_x_25782:
        /* <DEDUP_REMOVED lines=16> */
.L_x_25788:
[----:B------:R-:W-:Y:S05]  /*180c0*/  BSYNC B2 ;  /* 0x0000000000027941 */ /* 0x000fea0003800000 */
.L_x_25787:
        /* <DEDUP_REMOVED lines=44> */
.L_x_25786:
[----:B------:R-:W-:Y:S05]  /*18390*/  BSYNC B1 ;  /* 0x0000000000017941 */ /* 0x000fea0003800000 */
.L_x_25785:
        /* <DEDUP_REMOVED lines=14> */
.L_x_25789:
        /* <DEDUP_REMOVED lines=12> */
.L_x_25792:
[----:B------:R-:W-:Y:S02]  /*18540*/  MOV R136, R6 ;  /* 0x0000000600887202 */ /* 0x000fe40000000f00 */
.L_x_25793:
[----:B------:R-:W-:Y:S05]  /*18550*/  BSYNC B1 ;  /* 0x0000000000017941 */ /* 0x000fea0003800000 */
.L_x_25791:
        /* <DEDUP_REMOVED lines=16> */
.L_x_25797:
[----:B------:R-:W-:Y:S05]  /*18660*/  BSYNC B2 ;  /* 0x0000000000027941 */ /* 0x000fea0003800000 */
.L_x_25796:
        /* <DEDUP_REMOVED lines=44> */
.L_x_25795:
[----:B------:R-:W-:Y:S05]  /*18930*/  BSYNC B1 ;  /* 0x0000000000017941 */ /* 0x000fea0003800000 */
.L_x_25794:
[----:B------:R-:W0:Y:S02]  /*18940*/  I2F.U32 R135, R136 ;  /* 0x0000008800877306 */ /* 0x000e240000201000 */
[----:B0-----:R-:W-:-:S05]  /*18950*/  FFMA.FTZ R135, R135, R154, 1.1641532182693481445e-10 ;  /* 0x2f00000087877423 */ /* 0x001fca000001009a */
[----:B------:R-:W-:Y:S01]  /*18960*/  FSETP.GTU.FTZ.AND P1, PT, R135, c[0x0][0x1e4], PT ;  /* 0x0000790087007a0b */ /* 0x000fe20003f3c000 */
[----:B------:R-:W-:-:S05]  /*18970*/  HADD2.F32 R135, -RZ, R48.H1_H1 ;  /* 0x30000030ff877230 */ /* 0x000fca0000004100 */
[----:B------:R-:W-:-:S05]  /*18980*/  FMUL.FTZ R135, R135, c[0x0][0x1e8] ;  /* 0x00007a0087877a20 */ /* 0x000fca0000410000 */
[----:B------:R-:W-:-:S05]  /*18990*/  FSEL R140, R135, RZ, !P1 ;  /* 0x000000ff878c7208 */ /* 0x000fca0004800000 */
[----:B------:R-:W-:Y:S01]  /*189a0*/  FADD.FTZ R133, R133, R140 ;  /* 0x0000008c85857221 */ /* 0x000fe20000010000 */
[----:B------:R-:W-:-:S03]  /*189b0*/  SEL R140, RZ, 0x1, P1 ;  /* 0x00000001ff8c7807 */ /* 0x000fc60000800000 */
[----:B------:R-:W-:Y:S02]  /*189c0*/  @P0 FADD.FTZ R133, R45, R133 ;  /* 0x000000852d850221 */ /* 0x000fe40000010000 */
.L_x_25790:
        /* <DEDUP_REMOVED lines=12> */
.L_x_25799:
[----:B------:R-:W-:Y:S02]  /*18a90*/  MOV R136, R6 ;  /* 0x0000000600887202 */ /* 0x000fe40000000f00 */
.L_x_25800:
[----:B------:R-:W-:Y:S05]  /*18aa0*/  BSYNC B1 ;  /* 0x0000000000017941 */ /* 0x000fea0003800000 */
.L_x_25798:
        /* <DEDUP_REMOVED lines=16> */
.L_x_25804:
[----:B------:R-:W-:Y:S05]  /*18bb0*/  BSYNC B2 ;  /* 0x0000000000027941 */ /* 0x000fea0003800000 */
.L_x_25803:
        /* <DEDUP_REMOVED lines=44> */
.L_x_25802:
[----:B------:R-:W-:Y:S05]  /*18e80*/  BSYNC B1 ;  /* 0x0000000000017941 */ /* 0x000fea0003800000 */
.L_x_25801:
        /* <DEDUP_REMOVED lines=14> */
.L_x_25805:
        /* <DEDUP_REMOVED lines=12> */
.L_x_25808:
[----:B------:R-:W-:Y:S02]  /*19030*/  IMAD.MOV.U32 R135, RZ, RZ, R6 ;  /* 0x000000ffff877224 */ /* 0x000fe400078e0006 */
.L_x_25809:
[----:B------:R-:W-:Y:S05]  /*19040*/  BSYNC B1 ;  /* 0x0000000000017941 */ /* 0x000fea0003800000 */
.L_x_25807:
        /* <DEDUP_REMOVED lines=16> */
.L_x_25813:
[----:B------:R-:W-:Y:S05]  /*19150*/  BSYNC B2 ;  /* 0x0000000000027941 */ /* 0x000fea0003800000 */
.L_x_25812:
        /* <DEDUP_REMOVED lines=44> */
.L_x_25811:
[----:B------:R-:W-:Y:S05]  /*19420*/  BSYNC B1 ;  /* 0x0000000000017941 */ /* 0x000fea0003800000 */
.L_x_25810:
        /* <DEDUP_REMOVED lines=9> */
.L_x_25806:
        /* <DEDUP_REMOVED lines=12> */
.L_x_25815:
[----:B------:R-:W-:Y:S02]  /*19580*/  IMAD.MOV.U32 R136, RZ, RZ, R6 ;  /* 0x000000ffff887224 */ /* 0x000fe400078e0006 */
.L_x_25816:
[----:B------:R-:W-:Y:S05]  /*19590*/  BSYNC B1 ;  /* 0x0000000000017941 */ /* 0x000fea0003800000 */
.L_x_25814:
        /* <DEDUP_REMOVED lines=16> */
.L_x_25820:
[----:B------:R-:W-:Y:S05]  /*196a0*/  BSYNC B2 ;  /* 0x0000000000027941 */ /* 0x000fea0003800000 */
.L_x_25819:
        /* <DEDUP_REMOVED lines=44> */
.L_x_25818:
[----:B------:R-:W-:Y:S05]  /*19970*/  BSYNC B1 ;  /* 0x0000000000017941 */ /* 0x000fea0003800000 */
.L_x_25817:
        /* <DEDUP_REMOVED lines=12> */
.L_x_25821:
        /* <DEDUP_REMOVED lines=12> */
.L_x_25824:
[----:B------:R-:W-:Y:S02]  /*19b00*/  IMAD.MOV.U32 R152, RZ, RZ, R6 ;  /* 0x000000ffff987224 */ /* 0x000fe400078e0006 */
.L_x_25825:
[----:B------:R-:W-:Y:S05]  /*19b10*/  BSYNC B1 ;  /* 0x0000000000017941 */ /* 0x000fea0003800000 */
.L_x_25823:
        /* <DEDUP_REMOVED lines=16> */
.L_x_25829:
[----:B------:R-:W-:Y:S05]  /*19c20*/  BSYNC B2 ;  /* 0x0000000000027941 */ /* 0x000fea0003800000 */
.L_x_25828:
        /* <DEDUP_REMOVED lines=44> */
.L_x_25827:
[----:B------:R-:W-:Y:S05]  /*19ef0*/  BSYNC B1 ;  /* 0x0000000000017941 */ /* 0x000fea0003800000 */
.L_x_25826:
        /* <DEDUP_REMOVED lines=9> */
.L_x_25822:
        /* <DEDUP_REMOVED lines=12> */
.L_x_25831:
[----:B------:R-:W-:Y:S02]  /*1a050*/  IMAD.MOV.U32 R152, RZ, RZ, R6 ;  /* 0x000000ffff987224 */ /* 0x000fe400078e0006 */
.L_x_25832:
[----:B------:R-:W-:Y:S05]  /*1a060*/  BSYNC B1 ;  /* 0x0000000000017941 */ /* 0x000fea0003800000 */
.L_x_25830:
        /* <DEDUP_REMOVED lines=16> */
.L_x_25836:
[----:B------:R-:W-:Y:S05]  /*1a170*/  BSYNC B2 ;  /* 0x0000000000027941 */ /* 0x000fea0003800000 */
.L_x_25835:
        /* <DEDUP_REMOVED lines=44> */
.L_x_25834:
[----:B------:R-:W-:Y:S05]  /*1a440*/  BSYNC B1 ;  /* 0x0000000000017941 */ /* 0x000fea0003800000 */
.L_x_25833:
        /* <DEDUP_REMOVED lines=12> */
.L_x_25837:
        /* <DEDUP_REMOVED lines=12> */
.L_x_25840:
[----:B------:R-:W-:Y:S02]  /*1a5d0*/  IMAD.MOV.U32 R137, RZ, RZ, R6 ;  /* 0x000000ffff897224 */ /* 0x000fe400078e0006 */
.L_x_25841:
[----:B------:R-:W-:Y:S05]  /*1a5e0*/  BSYNC B1 ;  /* 0x0000000000017941 */ /* 0x000fea0003800000 */
.L_x_25839:
        /* <DEDUP_REMOVED lines=16> */
.L_x_25845:
[----:B------:R-:W-:Y:S05]  /*1a6f0*/  BSYNC B2 ;  /* 0x0000000000027941 */ /* 0x000fea0003800000 */
.L_x_25844:
        /* <DEDUP_REMOVED lines=44> */
.L_x_25843:
[----:B------:R-:W-:Y:S05]  /*1a9c0*/  BSYNC B1 ;  /* 0x0000000000017941 */ /* 0x000fea0003800000 */
.L_x_25842:
        /* <DEDUP_REMOVED lines=9> */
.L_x_25838:
        /* <DEDUP_REMOVED lines=12> */
.L_x_25847:
[----:B------:R-:W-:Y:S02]  /*1ab20*/  IMAD.MOV.U32 R152, RZ, RZ, R6 ;  /* 0x000000ffff987224 */ /* 0x000fe400078e0006 */
.L_x_25848:
[----:B------:R-:W-:Y:S05]  /*1ab30*/  BSYNC B1 ;  /* 0x0000000000017941 */ /* 0x000fea0003800000 */
.L_x_25846:
        /* <DEDUP_REMOVED lines=16> */
.L_x_25852:
[----:B------:R-:W-:Y:S05]  /*1ac40*/  BSYNC B2 ;  /* 0x0000000000027941 */ /* 0x000fea0003800000 */
.L_x_25851:
        /* <DEDUP_REMOVED lines=44> */
.L_x_25850:
[----:B------:R-:W-:Y:S05]  /*1af10*/  BSYNC B1 ;  /* 0x0000000000017941 */ /* 0x000fea0003800000 */
.L_x_25849:
        /* <DEDUP_REMOVED lines=12> */
.L_x_25853:
        /* <DEDUP_REMOVED lines=12> */
.L_x_25856:
[----:B------:R-:W-:Y:S02]  /*1b0a0*/  IMAD.MOV.U32 R138, RZ, RZ, R6 ;  /* 0x000000ffff8a7224 */ /* 0x000fe400078e0006 */
.L_x_25857:
[----:B------:R-:W-:Y:S05]  /*1b0b0*/  BSYNC B1 ;  /* 0x0000000000017941 */ /* 0x000fea0003800000 */
.L_x_25855:
        /* <DEDUP_REMOVED lines=16> */
.L_x_25861:
[----:B------:R-:W-:Y:S05]  /*1b1c0*/  BSYNC B2 ;  /* 0x0000000000027941 */ /* 0x000fea0003800000 */
.L_x_25860:
        /* <DEDUP_REMOVED lines=44> */
.L_x_25859:
[----:B------:R-:W-:Y:S05]  /*1b490*/  BSYNC B1 ;  /* 0x0000000000017941 */ /* 0x000fea0003800000 */
.L_x_25858:
        /* <DEDUP_REMOVED lines=9> */
.L_x_25854:
        /* <DEDUP_REMOVED lines=12> */
.L_x_25863:
[----:B------:R-:W-:Y:S02]  /*1b5f0*/  IMAD.MOV.U32 R152, RZ, RZ, R6 ;  /* 0x000000ffff987224 */ /* 0x000fe400078e0006 */
.L_x_25864:
[----:B------:R-:W-:Y:S05]  /*1b600*/  BSYNC B1 ;  /* 0x0000000000017941 */ /* 0x000fea0003800000 */
.L_x_25862:
        /* <DEDUP_REMOVED lines=16> */
.L_x_25868:
[----:B------:R-:W-:Y:S05]  /*1b710*/  BSYNC B2 ;  /* 0x0000000000027941 */ /* 0x000fea0003800000 */
.L_x_25867:
        /* <DEDUP_REMOVED lines=44> */
.L_x_25866:
[----:B------:R-:W-:Y:S05]  /*1b9e0*/  BSYNC B1 ;  /* 0x0000000000017941 */ /* 0x000fea0003800000 */
.L_x_25865:
        /* <DEDUP_REMOVED lines=12> */
.L_x_25869:
        /* <DEDUP_REMOVED lines=12> */
.L_x_25872:
[----:B------:R-:W-:Y:S02]  /*1bb70*/  MOV R152, R6 ;  /* 0x0000000600987202 */ /* 0x000fe40000000f00 */
.L_x_25873:
[----:B------:R-:W-:Y:S05]  /*1bb80*/  BSYNC B1 ;  /* 0x0000000000017941 */ /* 0x000fea0003800000 */
.L_x_25871:
        /* <DEDUP_REMOVED lines=16> */
.L_x_25877:
[----:B------:R-:W-:Y:S05]  /*1bc90*/  BSYNC B2 ;  /* 0x0000000000027941 */ /* 0x000fea0003800000 */
.L_x_25876:
        /* <DEDUP_REMOVED lines=44> */
.L_x_25875:
[----:B------:R-:W-:Y:S05]  /*1bf60*/  BSYNC B1 ;  /* 0x0000000000017941 */ /* 0x000fea0003800000 */
.L_x_25874:
        /* <DEDUP_REMOVED lines=9> */
.L_x_25870:
        /* <DEDUP_REMOVED lines=12> */
.L_x_25879:
[----:B------:R-:W-:Y:S02]  /*1c0c0*/  MOV R152, R6 ;  /* 0x0000000600987202 */ /* 0x000fe40000000f00 */
.L_x_25880:
[----:B------:R-:W-:Y:S05]  /*1c0d0*/  BSYNC B1 ;  /* 0x0000000000017941 */ /* 0x000fea0003800000 */
.L_x_25878:
        /* <DEDUP_REMOVED lines=16> */
.L_x_25884:
[----:B------:R-:W-:Y:S05]  /*1c1e0*/  BSYNC B2 ;  /* 0x0000000000027941 */ /* 0x000fea0003800000 */
.L_x_25883:
        /* <DEDUP_REMOVED lines=44> */
.L_x_25882:
[----:B------:R-:W-:Y:S05]  /*1c4b0*/  BSYNC B1 ;  /* 0x0000000000017941 */ /* 0x000fea0003800000 */
.L_x_25881:
        /* <DEDUP_REMOVED lines=13> */
.L_x_25885:
        /* <DEDUP_REMOVED lines=12> */
.L_x_25888:
[----:B------:R-:W-:Y:S02]  /*1c650*/  IMAD.MOV.U32 R157, RZ, RZ, R6 ;  /* 0x000000ffff9d7224 */ /* 0x000fe400078e0006 */
.L_x_25889:
[----:B------:R-:W-:Y:S05]  /*1c660*/  BSYNC B1 ;  /* 0x0000000000017941 */ /* 0x000fea0003800000 */
.L_x_25887:
        /* <DEDUP_REMOVED lines=18> */
.L_x_25893:
[----:B------:R-:W-:Y:S05]  /*1c790*/  BSYNC B2 ;  /* 0x0000000000027941 */ /* 0x000fea0003800000 */
.L_x_25892:
        /* <DEDUP_REMOVED lines=44> */
.L_x_25891:
[----:B------:R-:W-:Y:S05]  /*1ca60*/  BSYNC B1 ;  /* 0x0000000000017941 */ /* 0x000fea0003800000 */
.L_x_25890:
        /* <DEDUP_REMOVED lines=9> */
.L_x_25886:
        /* <DEDUP_REMOVED lines=84> */
.L_x_25894:
[----:B0-----:R-:W-:-:S04]  /*1d040*/  FADD.FTZ R154, R163, R138 ;  /* 0x0000008aa39a7221 */ /* 0x001fc80000010000 */
[----:B------:R-:W-:Y:S01]  /*1d050*/  FADD.FTZ R159, R154, R139 ;  /* 0x0000008b9a9f7221 */ /* 0x000fe20000010000 */
[----:B------:R-:W-:Y:S05]  /*1d060*/  BRA.DIV ~URZ, `(.L_x_25895) ;  /* 0x000011527f007947 */ /* 0x000fea000b800000 */
[----:B------:R0:W1:Y:S02]  /*1d070*/  SHFL.BFLY PT, R156, R159, 0x1, 0x1f ;  /* 0x0c201f009f9c7f89 */ /* 0x00006400000e0000 */
.L_x_25899:
        /* <DEDUP_REMOVED lines=100> */
.L_x_25900:
[----:B------:R-:W-:Y:S01]  /*1d6c0*/  FMUL.FTZ R155, R161, R161 ;  /* 0x000000a1a19b7220 */ /* 0x000fe20000410000 */
[----:B------:R-:W-:Y:S01]  /*1d6d0*/  ISETP.NE.AND P0, PT, RZ, UR8, PT ;  /* 0x00000008ff007c0c */ /* 0x000fe2000bf05270 */
[----:B01----:R-:W-:Y:S01]  /*1d6e0*/  FADD.FTZ R159, R156, R159 ;  /* 0x0000009f9c9f7221 */ /* 0x003fe20000010000 */
[----:B------:R-:W-:Y:S02]  /*1d6f0*/  MOV R154, c[0x0][0x1e0] ;  /* 0x00007800009a7a02 */ /* 0x000fe40000000f00 */
        /* <DEDUP_REMOVED lines=21> */
[----:B------:R-:W-:Y:S01]  /*1d850*/  F2FP.PACK_AB R35, R34, R35 ;  /* 0x000000232223723e */ /* 0x000fe200000000ff */
        /* <DEDUP_REMOVED lines=13> */
[----:B------:R-:W-:Y:S01]  /*1d930*/  FFMA.FTZ R156, R91, R156, R131 ;  /* 0x0000009c5b9c7223 */ /* 0x000fe20000010083 */
[----:B------:R-:W-:Y:S01]  /*1d940*/  LEA.HI.X R37, R151, c[0x0][0x20c], RZ, 0x4, P0 ;  /* 0x0000830097257a11 */ /* 0x000fe200000f24ff */
[----:B------:R-:W-:Y:S01]  /*1d950*/  @!P1 IMAD.WIDE R158, R149, R154, c[0x0][0x1a8] ;  /* 0x00006a00959e9625 */ /* 0x000fe200078e029a */
[----:B------:R-:W-:Y:S02]  /*1d960*/  F2FP.PACK_AB R34, R162, R39 ;  /* 0x00000027a222723e */ /* 0x000fe400000000ff */
[----:B------:R-:W-:Y:S01]  /*1d970*/  F2FP.PACK_AB R33, R156, R33 ;  /* 0x000000219c21723e */ /* 0x000fe200000000ff */
        /* <DEDUP_REMOVED lines=49> */
[----:B------:R-:W-:Y:S01]  /*1dc90*/  F2FP.PACK_AB R10, R17, R10 ;  /* 0x0000000a110a723e */ /* 0x000fe200000000ff */
[C---:B------:R-:W-:Y:S02]  /*1dca0*/  FMUL.FTZ R21, R155.reuse, R20 ;  /* 0x000000149b157220 */ /* 0x040fe40000410000 */
[----:B------:R-:W-:Y:S02]  /*1dcb0*/  FMUL.FTZ R164, R155, R164 ;  /* 0x000000a49ba47220 */ /* 0x000fe40000410000 */
[----:B------:R-:W-:Y:S02]  /*1dcc0*/  FFMA.FTZ R9, R82, R19, R122 ;  /* 0x0000001352097223 */ /* 0x000fe4000001007a */
[----:B------:R-:W-:Y:S02]  /*1dcd0*/  FFMA.FTZ R19, R62, R139, R102 ;  /* 0x0000008b3e137223 */ /* 0x000fe40000010066 */
[----:B------:R-:W-:-:S02]  /*1dce0*/  FFMA.FTZ R28, R63, R14, R103 ;  /* 0x0000000e3f1c7223 */ /* 0x000fc40000010067 */
[C---:B------:R-:W-:Y:S02]  /*1dcf0*/  FMUL.FTZ R29, R155.reuse, R26 ;  /* 0x0000001a9b1d7220 */ /* 0x040fe40000410000 */
[C---:B------:R-:W-:Y:S01]  /*1dd00*/  FMUL.FTZ R25, R155.reuse, R22 ;  /* 0x000000169b197220 */ /* 0x040fe20000410000 */
[----:B------:R-:W-:Y:S01]  /*1dd10*/  F2FP.PACK_AB R19, R28, R19 ;  /* 0x000000131c13723e */ /* 0x000fe200000000ff */
        /* <DEDUP_REMOVED lines=11> */
[----:B------:R-:W-:-:S02]  /*1ddd0*/  FMUL.FTZ R20, R155, R15 ;  /* 0x0000000f9b147220 */ /* 0x000fc40000410000 */
[C---:B------:R-:W-:Y:S01]  /*1dde0*/  FMUL.FTZ R39, R155.reuse, R134 ;  /* 0x000000869b277220 */ /* 0x040fe20000410000 */
[----:B------:R-:W-:Y:S01]  /*1ddf0*/  F2FP.PACK_AB R12, R164, R21 ;  /* 0x00000015a40c723e */ /* 0x000fe200000000ff */
[----:B------:R-:W-:Y:S02]  /*1de00*/  FMUL.FTZ R22, R155, R135 ;  /* 0x000000879b167220 */ /* 0x000fe40000410000 */
[----:B------:R-:W-:Y:S02]  /*1de10*/  FFMA.FTZ R25, R74, R25, R114 ;  /* 0x000000194a197223 */ /* 0x000fe40000010072 */
        /* <DEDUP_REMOVED lines=17> */
[----:B------:R-:W-:Y:S01]  /*1df30*/  FMUL.FTZ R35, R155, R132 ;  /* 0x000000849b237220 */ /* 0x000fe20000410000 */
[----:B------:R-:W-:Y:S01]  /*1df40*/  IADD3 R28, R151, 0x40, RZ ;  /* 0x00000040971c7810 */ /* 0x000fe20007ffe0ff */
[C---:B------:R-:W-:Y:S01]  /*1df50*/  FMUL.FTZ R135, R155.reuse, R138 ;  /* 0x0000008a9b877220 */ /* 0x040fe20000410000 */
[----:B------:R-:W-:Y:S01]  /*1df60*/  F2FP.PACK_AB R17, R20, R17 ;  /* 0x000000111411723e */ /* 0x000fe200000000ff */
[----:B------:R-:W-:Y:S01]  /*1df70*/  FMUL.FTZ R160, R155, R160 ;  /* 0x000000a09ba07220 */ /* 0x000fe20000410000 */
[----:B------:R-:W-:Y:S01]  /*1df80*/  F2FP.PACK_AB R21, R26, R21 ;  /* 0x000000151a15723e */ /* 0x000fe200000000ff */
[----:B------:R-:W-:Y:S01]  /*1df90*/  FFMA.FTZ R15, R81, R38, R121 ;  /* 0x00000026510f7223 */ /* 0x000fe20000010079 */
[----:B------:R-:W-:Y:S01]  /*1dfa0*/  LEA R26, P0, R153, c[0x0][0x208], 0x4 ;  /* 0x00008200991a7a11 */ /* 0x000fe200078020ff */
        /* <DEDUP_REMOVED lines=8> */
[----:B------:R-:W-:Y:S02]  /*1e030*/  IMAD.MOV.U32 R31, RZ, RZ, 0x10 ;  /* 0x00000010ff1f7424 */ /* 0x000fe400078e00ff */
[----:B------:R-:W-:Y:S01]  /*1e040*/  FFMA.FTZ R27, R64, R27, R104 ;  /* 0x0000001b401b7223 */ /* 0x000fe20000010068 */
[----:B------:R-:W-:Y:S01]  /*1e050*/  F2FP.PACK_AB R15, R36, R37 ;  /* 0x00000025240f723e */ /* 0x000fe200000000ff */
[----:B------:R-:W-:-:S02]  /*1e060*/  FFMA.FTZ R16, R65, R16, R105 ;  /* 0x0000001041107223 */ /* 0x000fc40000010069 */
[----:B------:R-:W-:Y:S02]  /*1e070*/  FFMA.FTZ R23, R54, R135, R94 ;  /* 0x0000008736177223 */ /* 0x000fe4000001005e */
[----:B------:R-:W-:Y:S01]  /*1e080*/  FFMA.FTZ R160, R55, R160, R95 ;  /* 0x000000a037a07223 */ /* 0x000fe2000001005f */
[----:B------:R-:W-:Y:S01]  /*1e090*/  F2FP.PACK_AB R16, R16, R27 ;  /* 0x0000001b1010723e */ /* 0x000fe200000000ff */
[----:B------:R-:W-:Y:S01]  /*1e0a0*/  FFMA.FTZ R20, R56, R35, R96 ;  /* 0x0000002338147223 */ /* 0x000fe20000010060 */
[----:B------:R-:W-:Y:S01]  /*1e0b0*/  LEA.HI.X R27, R153, c[0x0][0x20c], RZ, 0x4, P0 ;  /* 0x00008300991b7a11 */ /* 0x000fe200000f24ff */
        /* <DEDUP_REMOVED lines=14> */
.L_x_25897:
[----:B------:R-:W-:Y:S05]  /*1e1a0*/  BSYNC B0 ;  /* 0x0000000000007941 */ /* 0x000fea0003800000 */
.L_x_25249:
[----:B------:R-:W-:Y:S05]  /*1e1b0*/  EXIT ;  /* 0x000000000000794d */ /* 0x000fea0003800000 */
.L_x_25895:
[----:B------:R-:W-:Y:S01]  /*1e1c0*/  IMAD.MOV.U32 R158, RZ, RZ, 0x1 ;  /* 0x00000001ff9e7424 */ /* 0x000fe200078e00ff */
[----:B------:R-:W-:Y:S01]  /*1e1d0*/  MOV R156, 0xffffffff ;  /* 0xffffffff009c7802 */ /* 0x000fe20000000f00 */
[----:B------:R-:W-:Y:S01]  /*1e1e0*/  IMAD.MOV.U32 R157, RZ, RZ, 0x1f ;  /* 0x0000001fff9d7424 */ /* 0x000fe200078e00ff */
[----:B------:R-:W-:Y:S02]  /*1e1f0*/  MOV R154, 0x1e210 ;  /* 0x0001e210009a7802 */ /* 0x000fe40000000f00 */
[----:B------:R-:W-:Y:S05]  /*1e200*/  CALL.REL.NOINC `($__internal_63_$__cuda_sm70_shflsync_bfly_p) ;  /* 0x0000088000007944 */ /* 0x000fea0003c00000 */
[----:B01----:R-:W-:Y:S05]  /*1e210*/  BRA `(.L_x_25899) ;  /* 0xffffee6000007947 */ /* 0x003fea000383ffff */
.L_x_25896:
[----:B------:R-:W-:Y:S01]  /*1e220*/  IMAD.MOV.U32 R158, RZ, RZ, 0x2 ;  /* 0x00000002ff9e7424 */ /* 0x000fe200078e00ff */
[----:B------:R-:W-:Y:S01]  /*1e230*/  MOV R154, 0x1e270 ;  /* 0x0001e270009a7802 */ /* 0x000fe20000000f00 */
[----:B------:R-:W-:Y:S02]  /*1e240*/  IMAD.MOV.U32 R157, RZ, RZ, 0x1f ;  /* 0x0000001fff9d7424 */ /* 0x000fe400078e00ff */
[----:B------:R-:W-:Y:S02]  /*1e250*/  IMAD.MOV.U32 R156, RZ, RZ, -0x1 ;  /* 0xffffffffff9c7424 */ /* 0x000fe400078e00ff */
[----:B------:R-:W-:Y:S05]  /*1e260*/  CALL.REL.NOINC `($__internal_63_$__cuda_sm70_shflsync_bfly_p) ;  /* 0x0000082000007944 */ /* 0x000fea0003c00000 */
[----:B0-----:R-:W-:Y:S01]  /*1e270*/  HFMA2.MMA R157, -RZ, RZ, 0, 1.847743988037109375e-06 ;  /* 0x0000001fff9d7435 */ /* 0x001fe200000001ff */
[----:B-1----:R-:W-:Y:S01]  /*1e280*/  FADD.FTZ R159, R159, R156 ;  /* 0x0000009c9f9f7221 */ /* 0x002fe20000010000 */
[----:B------:R-:W-:Y:S01]  /*1e290*/  MOV R154, 0x1e2d0 ;  /* 0x0001e2d0009a7802 */ /* 0x000fe20000000f00 */
[----:B------:R-:W-:-:S02]  /*1e2a0*/  IMAD.MOV.U32 R158, RZ, RZ, 0x4 ;  /* 0x00000004ff9e7424 */ /* 0x000fc400078e00ff */
[----:B------:R-:W-:Y:S02]  /*1e2b0*/  IMAD.MOV.U32 R156, RZ, RZ, -0x1 ;  /* 0xffffffffff9c7424 */ /* 0x000fe400078e00ff */
[----:B------:R-:W-:Y:S05]  /*1e2c0*/  CALL.REL.NOINC `($__internal_63_$__cuda_sm70_shflsync_bfly_p) ;  /* 0x000007c000007944 */ /* 0x000fea0003c00000 */
[----:B01----:R-:W-:Y:S01]  /*1e2d0*/  FADD.FTZ R159, R159, R156 ;  /* 0x0000009c9f9f7221 */ /* 0x003fe20000010000 */
[----:B------:R-:W-:Y:S01]  /*1e2e0*/  MOV R154, 0x1e330 ;  /* 0x0001e330009a7802 */ /* 0x000fe20000000f00 */
[----:B------:R-:W-:Y:S02]  /*1e2f0*/  IMAD.MOV.U32 R158, RZ, RZ, 0x8 ;  /* 0x00000008ff9e7424 */ /* 0x000fe400078e00ff */
[----:B------:R-:W-:Y:S02]  /*1e300*/  IMAD.MOV.U32 R157, RZ, RZ, 0x1f ;  /* 0x0000001fff9d7424 */ /* 0x000fe400078e00ff */
[----:B------:R-:W-:Y:S02]  /*1e310*/  IMAD.MOV.U32 R156, RZ, RZ, -0x1 ;  /* 0xffffffffff9c7424 */ /* 0x000fe400078e00ff */
[----:B------:R-:W-:Y:S05]  /*1e320*/  CALL.REL.NOINC `($__internal_63_$__cuda_sm70_shflsync_bfly_p) ;  /* 0x0000076000007944 */ /* 0x000fea0003c00000 */
[----:B01----:R-:W-:Y:S01]  /*1e330*/  FADD.FTZ R159, R159, R156 ;  /* 0x0000009c9f9f7221 */ /* 0x003fe20000010000 */
[----:B------:R-:W-:Y:S01]  /*1e340*/  MOV R158, 0x10 ;  /* 0x00000010009e7802 */ /* 0x000fe20000000f00 */
[----:B------:R-:W-:Y:S01]  /*1e350*/  IMAD.MOV.U32 R157, RZ, RZ, 0x1f ;  /* 0x0000001fff9d7424 */ /* 0x000fe200078e00ff */
[----:B------:R-:W-:Y:S01]  /*1e360*/  MOV R154, 0x1e390 ;  /* 0x0001e390009a7802 */ /* 0x000fe20000000f00 */
[----:B------:R-:W-:-:S02]  /*1e370*/  IMAD.MOV.U32 R156, RZ, RZ, -0x1 ;  /* 0xffffffffff9c7424 */ /* 0x000fc400078e00ff */
[----:B------:R-:W-:Y:S05]  /*1e380*/  CALL.REL.NOINC `($__internal_63_$__cuda_sm70_shflsync_bfly_p) ;  /* 0x0000070000007944 */ /* 0x000fea0003c00000 */
[----:B-1----:R-:W-:Y:S02]  /*1e390*/  FADD.FTZ R156, R159, R156 ;  /* 0x0000009c9f9c7221 */ /* 0x002fe40000010000 */
[----:B0-----:R-:W-:-:S02]  /*1e3a0*/  IMAD.MOV.U32 R158, RZ, RZ, 0x1 ;  /* 0x00000001ff9e7424 */ /* 0x001fc400078e00ff */
[----:B------:R-:W-:Y:S01]  /*1e3b0*/  FMUL.FTZ R161, R156, c[0x0][0x1e0] ;  /* 0x000078009ca17a20 */ /* 0x000fe20000410000 */
[----:B------:R-:W-:Y:S01]  /*1e3c0*/  MOV R156, 0xffffffff ;  /* 0xffffffff009c7802 */ /* 0x000fe20000000f00 */
[----:B------:R-:W-:Y:S02]  /*1e3d0*/  IMAD.MOV.U32 R157, RZ, RZ, 0x1f ;  /* 0x0000001fff9d7424 */ /* 0x000fe400078e00ff */
        /* <DEDUP_REMOVED lines=81> */
[----:B------:R-:W-:Y:S05]  /*1e8f0*/  CALL.REL.NOINC `($__internal_63_$__cuda_sm70_shflsync_bfly_p) ;  /* 0x0000019000007944 */ /* 0x000fea0003c00000 */
[----:B01----:R-:W-:Y:S01]  /*1e900*/  FADD.FTZ R159, R159, R156 ;  /* 0x0000009c9f9f7221 */ /* 0x003fe20000010000 */
[----:B------:R-:W-:Y:S01]  /*1e910*/  MOV R154, 0x1e960 ;  /* 0x0001e960009a7802 */ /* 0x000fe20000000f00 */
[----:B------:R-:W-:Y:S02]  /*1e920*/  IMAD.MOV.U32 R158, RZ, RZ, 0x2 ;  /* 0x00000002ff9e7424 */ /* 0x000fe400078e00ff */
        /* <DEDUP_REMOVED lines=21> */
[----:B01----:R-:W-:Y:S05]  /*1ea80*/  BRA `(.L_x_25900) ;  /* 0xffffec3000007947 */ /* 0x003fea000383ffff */
        .weak           $__internal_63_$__cuda_sm70_shflsync_bfly_p
        .type           $__internal_63_$__cuda_sm70_shflsync_bfly_p,@function
        .size           $__internal_63_$__cuda_sm70_shflsync_bfly_p,(.L_x_33041 - $__internal_63_$__cuda_sm70_shflsync_bfly_p)
$__internal_63_$__cuda_sm70_shflsync_bfly_p:
[----:B------:R-:W-:Y:S01]  /*1ea90*/  IMAD.MOV.U32 R155, RZ, RZ, 0x0 ;  /* 0x00000000ff9b7424 */ /* 0x000fe200078e00ff */
[----:B------:R-:W-:Y:S04]  /*1eaa0*/  WARPSYNC R156 ;  /* 0x0000009c00007348 */ /* 0x000fe80003800000 */
[----:B------:R0:W1:Y:S01]  /*1eab0*/  SHFL.BFLY PT, R156, R159, R158, R157 ;  /* 0x0c00009e9f9c7389 */ /* 0x00006200000e009d */
[----:B------:R-:W-:Y:S05]  /*1eac0*/  RET.REL.NODEC R154 `(_ZN10layer_norm31ln_parallel_residual_fwd_kernelINS_13Kernel_traitsIf6__halffS2_fjLj1280ELj1ELj4ELj1ELj16ENS_18Kernel_traits_baseILj1280EfS2_fS2_fjLj128EEEEELb1ELb1ELb1EEEvNS_9FwdParamsE) ;  /* 0xfffe15309a007950 */ /* 0x000fea0003c3ffff */
.L_x_25901:
        /* <DEDUP_REMOVED lines=11> */
.L_x_33041:


//--------------------- .text._ZN10layer_norm31ln_parallel_residual_fwd_kernelINS_13Kernel_traitsI6__halfffffjLj1280ELj1ELj4ELj1ELj16ENS_18Kernel_traits_baseILj1280ES2_ffffjLj128EEEEELb0ELb0ELb0EEEvNS_9FwdParamsE --------------------------
	.section	.text._ZN10layer_norm31ln_parallel_residual_fwd_kernelINS_13Kernel_traitsI6__halfffffjLj1280ELj1ELj4ELj1ELj16ENS_18Kernel_traits_baseILj1280ES2_ffffjLj128EEEEELb0ELb0ELb0EEEvNS_9FwdParamsE,"ax",@progbits
	.sectioninfo	@"SHI_REGISTERS=234"
	.align	128
        .global         _ZN10layer_norm31ln_parallel_residual_fwd_kernelINS_13Kernel_traitsI6__halfffffjLj1280ELj1ELj4ELj1ELj16ENS_18Kernel_traits_baseILj1280ES2_ffffjLj128EEEEELb0ELb0ELb0EEEvNS_9FwdParamsE
        .type           _ZN10layer_norm31ln_parallel_residual_fwd_kernelINS_13Kernel_traitsI6__halfffffjLj1280ELj1ELj4ELj1ELj16ENS_18Kernel_traits_baseILj1280ES2_ffffjLj128EEEEELb0ELb0ELb0EEEvNS_9FwdParamsE,@function
        .size           _ZN10layer_norm31ln_parallel_residual_fwd_kernelINS_13Kernel_traitsI6__halfffffjLj1280ELj1ELj4ELj1ELj16ENS_18Kernel_traits_baseILj1280ES2_ffffjLj128EEEEELb0ELb0ELb0EEEvNS_9FwdParamsE,(.L_x_33042 - _ZN10layer_norm31ln_parallel_residual_fwd_kernelINS_13Kernel_traitsI6__halfffffjLj1280ELj1ELj4ELj1ELj16ENS_18Kernel_traits_baseILj1280ES2_ffffjLj128EEEEELb0ELb0ELb0EEEvNS_9FwdParamsE)
        .other          _ZN10layer_norm31ln_parallel_residual_fwd_kernelINS_13Kernel_traitsI6__halfffffjLj1280ELj1ELj4ELj1ELj16ENS_18Kernel_traits_baseILj1280ES2_ffffjLj128EEEEELb0ELb0ELb0EEEvNS_9FwdParamsE,@"STO_CUDA_ENTRY STV_DEFAULT"
_ZN10layer_norm31ln_parallel_residual_fwd_kernelINS_13Kernel_traitsI6__halfffffjLj1280ELj1ELj4ELj1ELj16ENS_18Kernel_traits_baseILj1280ES2_ffffjLj128EEEEELb0ELb0ELb0EEEvNS_9FwdParamsE:
.text._ZN10layer_norm31ln_parallel_residual_fwd_kernelINS_13Kernel_traitsI6__halfffffjLj1280ELj1ELj4ELj1ELj16ENS_18Kernel_traits_baseILj1280ES2_ffffjLj128EEEEELb0ELb0ELb0EEEvNS_9FwdParamsE:
[----:B------:R-:W-:Y:S02]  /*0000*/  MOV R1, c[0x0][0x28] ;  /* 0x00000a0000017a02 */ /* 0x000fe40000000f00 */
        /* <DEDUP_REMOVED lines=22> */
[----:B------:R-:W-:Y:S01]  /*0170*/  IMAD.MOV.U32 R3, RZ, RZ, 0x8 ;  /* 0x00000008ff037424 */ /* 0x000fe200078e00ff */
        /* <DEDUP_REMOVED lines=8> */
[----:B------:R-:W-:Y:S02]  /*0200*/  IMAD.WIDE.U32 R2, R0, R3, c[0x0][0x1b0] ;  /* 0x00006c0000027625 */ /* 0x000fe400078e0003 */
[----:B------:R0:W5:Y:S01]  /*0210*/  @P0 LDG.E.64 R218, [R4.64] ;  /* 0x0000000404da0981 */ /* 0x000162000c1e1b00 */
[C---:B------:R-:W-:Y:S02]  /*0220*/  @P2 IADD3.X R9, R7.reuse, c[0x0][0x224], RZ, P3, !PT ;  /* 0x0000890007092a10 */ /* 0x040fe40001ffe4ff */
[----:B------:R-:W-:Y:S01]  /*0230*/  IADD3 R6, P3, R6, c[0x0][0x1b8], RZ ;  /* 0x00006e0006067a10 */ /* 0x000fe20007f7e0ff */
[----:B------:R0:W5:Y:S03]  /*0240*/  LDG.E.64 R12, [R2.64] ;  /* 0x00000004020c7981 */ /* 0x000166000c1e1b00 */
[----:B------:R-:W-:Y:S01]  /*0250*/  IADD3.X R7, R7, c[0x0][0x1bc], RZ, P3, !PT ;  /* 0x00006f0007077a10 */ /* 0x000fe20001ffe4ff */
[----:B------:R0:W5:Y:S04]  /*0260*/  @P2 LDG.E.64 R216, [R8.64] ;  /* 0x0000000408d82981 */ /* 0x000168000c1e1b00 */
[----:B------:R0:W5:Y:S01]  /*0270*/  LDG.E.64 R14, [R6.64] ;  /* 0x00000004060e7981 */ /* 0x000162000c1e1b00 */
[----:B------:R-:W-:Y:S01]  /*0280*/  LOP3.LUT R0, R0, 0x20, RZ, 0xfc, !PT ;  /* 0x0000002000007812 */ /* 0x000fe200078efcff */
[----:B------:R-:W-:Y:S01]  /*0290*/  @!P0 CS2R R218, SRZ ;  /* 0x0000000000da8805 */ /* 0x000fe2000001ff00 */
[----:B------:R-:W-:-:S02]  /*02a0*/  @!P2 CS2R R216, SRZ ;  /* 0x0000000000d8a805 */ /* 0x000fc4000001ff00 */
.L_x_25903:
[----:B01----:R-:W-:Y:S05]  /*02b0*/  BSYNC B0 ;  /* 0x0000000000007941 */ /* 0x003fea0003800000 */
.L_x_25902:
[----:B------:R-:W-:Y:S01]  /*02c0*/  BSSY B0, `(.L_x_25904) ;  /* 0x0000017000007945 */ /* 0x000fe20003800000 */
[----:B------:R-:W-:Y:S05]  /*02d0*/  @!P6 BRA `(.L_x_25905) ;  /* 0x000001500000e947 */ /* 0x000fea0003800000 */
[----:B------:R-:W-:Y:S01]  /*02e0*/  ISETP.NE.U32.AND P0, PT, RZ, c[0x0][0x218], PT ;  /* 0x00008600ff007a0c */ /* 0x000fe20003f05070 */
[----:B------:R-:W-:Y:S01]  /*02f0*/  IMAD.MOV.U32 R9, RZ, RZ, 0x8 ;  /* 0x00000008ff097424 */ /* 0x000fe200078e00ff */
[----:B------:R-:W-:-:S02]  /*0300*/  ISETP.NE.U32.AND P2, PT, RZ, c[0x0][0x220], PT ;  /* 0x00008800ff007a0c */ /* 0x000fc40003f45070 */
        /* <DEDUP_REMOVED lines=15> */
[----:B------:R-:W-:Y:S01]  /*0400*/  IADD3 R0, R0, 0x20, RZ ;  /* 0x0000002000007810 */ /* 0x000fe20007ffe0ff */
[----:B------:R-:W-:Y:S01]  /*0410*/  @!P0 CS2R R202, SRZ ;  /* 0x0000000000ca8805 */ /* 0x000fe2000001ff00 */
[----:B------:R-:W-:-:S02]  /*0420*/  @!P2 CS2R R200, SRZ ;  /* 0x0000000000c8a805 */ /* 0x000fc4000001ff00 */
.L_x_25905:
[----:B0-----:R-:W-:Y:S05]  /*0430*/  BSYNC B0 ;  /* 0x0000000000007941 */ /* 0x001fea0003800000 */
.L_x_25904:
        /* <DEDUP_REMOVED lines=23> */
.L_x_25907:
[----:B0-----:R-:W-:Y:S05]  /*05b0*/  BSYNC B0 ;  /* 0x0000000000007941 */ /* 0x001fea0003800000 */
.L_x_25906:
        /* <DEDUP_REMOVED lines=23> */
.L_x_25909:
[----:B0-----:R-:W-:Y:S05]  /*0730*/  BSYNC B0 ;  /* 0x0000000000007941 */ /* 0x001fea0003800000 */
.L_x_25908:
[----:B------:R-:W-:Y:S01]  /*0740*/  ISETP.GE.U32.AND P0, PT, R222, 0xa0, PT ;  /* 0x000000a0de00780c */ /* 0x000fe20003f06070 */
[----:B------:R-:W-:Y:S01]  /*0750*/  BSSY B0, `(.L_x_25910) ;  /* 0x0000019000007945 */ /* 0x000fe20003800000 */
[----:B------:R-:W-:-:S11]  /*0760*/  LOP3.LUT R223, R223, 0xfffffbff, RZ, 0xc0, !PT ;  /* 0xfffffbffdfdf7812 */ /* 0x000fd600078ec0ff */
[----:B------:R-:W-:Y:S01]  /*0770*/  @P0 LOP3.LUT R223, R223, 0x400, RZ, 0xfc, !PT ;  /* 0x00000400dfdf0812 */ /* 0x000fe200078efcff */
[----:B------:R-:W-:Y:S05]  /*0780*/  @!P0 BRA `(.L_x_25911) ;  /* 0x0000015000008947 */ /* 0x000fea0003800000 */
[----:B------:R-:W-:Y:S01]  /*0790*/  ISETP.NE.U32.AND P2, PT, RZ, c[0x0][0x218], PT ;  /* 0x00008600ff007a0c */ /* 0x000fe20003f45070 */
[----:B------:R-:W-:Y:S01]  /*07a0*/  IMAD.MOV.U32 R9, RZ, RZ, 0x8 ;  /* 0x00000008ff097424 */ /* 0x000fe200078e00ff */
[C---:B------:R-:W-:Y:S02]  /*07b0*/  SHF.L.U32 R4, R0.reuse, 0x3, RZ ;  /* 0x0000000300047819 */ /* 0x040fe400000006ff */
[----:B------:R-:W-:Y:S02]  /*07c0*/  ISETP.NE.AND.EX P2, PT, RZ, c[0x0][0x21c], PT, P2 ;  /* 0x00008700ff007a0c */ /* 0x000fe40003f45320 */
[----:B------:R-:W-:-:S11]  /*07d0*/  SHF.L.U64.HI R5, R0, 0x3, RZ ;  /* 0x0000000300057819 */ /* 0x000fd600000102ff */
[----:B------:R-:W-:-:S04]  /*07e0*/  @P2 LEA R2, P0, R0, c[0x0][0x218], 0x3 ;  /* 0x0000860000022a11 */ /* 0x000fc800078018ff */
[C---:B------:R-:W-:Y:S02]  /*07f0*/  @P2 LEA.HI.X R3, R0.reuse, c[0x0][0x21c], RZ, 0x3, P0 ;  /* 0x0000870000032a11 */ /* 0x040fe400000f1cff */
[----:B------:R-:W-:Y:S01]  /*0800*/  ISETP.NE.U32.AND P0, PT, RZ, c[0x0][0x220], PT ;  /* 0x00008800ff007a0c */ /* 0x000fe20003f05070 */
[----:B------:R-:W-:Y:S02]  /*0810*/  IMAD.WIDE.U32 R8, R0, R9, c[0x0][0x1b0] ;  /* 0x00006c0000087625 */ /* 0x000fe400078e0009 */
[----:B------:R0:W5:Y:S01]  /*0820*/  @P2 LDG.E.64 R164, [R2.64] ;  /* 0x0000000402a42981 */ /* 0x000162000c1e1b00 */
[----:B------:R-:W-:-:S03]  /*0830*/  ISETP.NE.AND.EX P0, PT, RZ, c[0x0][0x224], PT, P0 ;  /* 0x00008900ff007a0c */ /* 0x000fc60003f05300 */
[----:B------:R0:W5:Y:S10]  /*0840*/  LDG.E.64 R32, [R8.64] ;  /* 0x0000000408207981 */ /* 0x000174000c1e1b00 */
[----:B------:R-:W-:-:S04]  /*0850*/  @P0 IADD3 R6, P3, R4, c[0x0][0x220], RZ ;  /* 0x0000880004060a10 */ /* 0x000fc80007f7e0ff */
[----:B------:R-:W-:Y:S02]  /*0860*/  @P0 IADD3.X R7, R5, c[0x0][0x224], RZ, P3, !PT ;  /* 0x0000890005070a10 */ /* 0x000fe40001ffe4ff */
[----:B------:R-:W-:-:S03]  /*0870*/  IADD3 R4, P3, R4, c[0x0][0x1b8], RZ ;  /* 0x00006e0004047a10 */ /* 0x000fc60007f7e0ff */
[----:B------:R0:W5:Y:S01]  /*0880*/  @P0 LDG.E.64 R160, [R6.64] ;  /* 0x0000000406a00981 */ /* 0x000162000c1e1b00 */
[----:B------:R-:W-:-:S05]  /*0890*/  IADD3.X R5, R5, c[0x0][0x1bc], RZ, P3, !PT ;  /* 0x00006f0005057a10 */ /* 0x000fca0001ffe4ff */
[----:B------:R0:W5:Y:S01]  /*08a0*/  LDG.E.64 R22, [R4.64] ;  /* 0x0000000404167981 */ /* 0x000162000c1e1b00 */
[----:B------:R-:W-:Y:S01]  /*08b0*/  IADD3 R0, R0, 0x20, RZ ;  /* 0x0000002000007810 */ /* 0x000fe20007ffe0ff */
[----:B------:R-:W-:Y:S01]  /*08c0*/  @!P2 CS2R R164, SRZ ;  /* 0x0000000000a4a805 */ /* 0x000fe2000001ff00 */
[----:B------:R-:W-:Y:S02]  /*08d0*/  @!P0 CS2R R160, SRZ ;  /* 0x0000000000a08805 */ /* 0x000fe4000001ff00 */
.L_x_25911:
[----:B0-----:R-:W-:Y:S05]  /*08e0*/  BSYNC B0 ;  /* 0x0000000000007941 */ /* 0x001fea0003800000 */
.L_x_25910:
[----:B------:R-:W-:Y:S01]  /*08f0*/  ISETP.GE.U32.AND P0, PT, R222, 0xc0, PT ;  /* 0x000000c0de00780c */ /* 0x000fe20003f06070 */
[----:B------:R-:W-:Y:S01]  /*0900*/  BSSY B0, `(.L_x_25912) ;  /* 0x0000019000007945 */ /* 0x000fe20003800000 */
[----:B------:R-:W-:-:S11]  /*0910*/  LOP3.LUT R223, R223, 0xfffffdff, RZ, 0xc0, !PT ;  /* 0xfffffdffdfdf7812 */ /* 0x000fd600078ec0ff */
[----:B------:R-:W-:Y:S01]  /*0920*/  @P0 LOP3.LUT R223, R223, 0x200, RZ, 0xfc, !PT ;  /* 0x00000200dfdf0812 */ /* 0x000fe200078efcff */
[----:B------:R-:W-:Y:S05]  /*0930*/  @!P0 BRA `(.L_x_25913) ;  /* 0x0000015000008947 */ /* 0x000fea0003800000 */
[C---:B------:R-:W-:Y:S02]  /*0940*/  SHF.L.U32 R6, R0.reuse, 0x3, RZ ;  /* 0x0000000300067819 */ /* 0x040fe400000006ff */
[----:B------:R-:W-:Y:S02]  /*0950*/  SHF.L.U64.HI R7, R0, 0x3, RZ ;  /* 0x0000000300077819 */ /* 0x000fe400000102ff */
[----:B------:R-:W-:-:S04]  /*0960*/  IADD3 R4, P0, R6, c[0x0][0x1b8], RZ ;  /* 0x00006e0006047a10 */ /* 0x000fc80007f1e0ff */
[----:B------:R-:W-:Y:S02]  /*0970*/  IADD3.X R5, R7, c[0x0][0x1bc], RZ, P0, !PT ;  /* 0x00006f0007057a10 */ /* 0x000fe400007fe4ff */
[----:B------:R-:W-:Y:S01]  /*0980*/  ISETP.NE.U32.AND P0, PT, RZ, c[0x0][0x218], PT ;  /* 0x00008600ff007a0c */ /* 0x000fe20003f05070 */
[----:B------:R-:W-:Y:S02]  /*0990*/  IMAD.MOV.U32 R9, RZ, RZ, 0x8 ;  /* 0x00000008ff097424 */ /* 0x000fe400078e00ff */
[----:B------:R0:W5:Y:S01]  /*09a0*/  LDG.E.64 R24, [R4.64] ;  /* 0x0000000404187981 */ /* 0x000162000c1e1b00 */
[----:B------:R-:W-:-:S13]  /*09b0*/  ISETP.NE.AND.EX P0, PT, RZ, c[0x0][0x21c], PT, P0 ;  /* 0x00008700ff007a0c */ /* 0x000fda0003f05300 */
        /* <DEDUP_REMOVED lines=8> */
[----:B------:R-:W-:-:S05]  /*0a40*/  @P2 IADD3.X R7, R7, c[0x0][0x224], RZ, P3, !PT ;  /* 0x0000890007072a10 */ /* 0x000fca0001ffe4ff */
[----:B------:R0:W5:Y:S01]  /*0a50*/  @P2 LDG.E.64 R152, [R6.64] ;  /* 0x0000000406982981 */ /* 0x000162000c1e1b00 */
[----:B------:R-:W-:Y:S01]  /*0a60*/  IADD3 R0, R0, 0x20, RZ ;  /* 0x0000002000007810 */ /* 0x000fe20007ffe0ff */
[----:B------:R-:W-:Y:S01]  /*0a70*/  @!P0 CS2R R156, SRZ ;  /* 0x00000000009c8805 */ /* 0x000fe2000001ff00 */
[----:B------:R-:W-:Y:S02]  /*0a80*/  @!P2 CS2R R152, SRZ ;  /* 0x000000000098a805 */ /* 0x000fe4000001ff00 */
.L_x_25913:
[----:B0-----:R-:W-:Y:S05]  /*0a90*/  BSYNC B0 ;  /* 0x0000000000007941 */ /* 0x001fea0003800000 */
.L_x_25912:
[----:B------:R-:W-:Y:S01]  /*0aa0*/  ISETP.GE.U32.AND P0, PT, R222, 0xe0, PT ;  /* 0x000000e0de00780c */ /* 0x000fe20003f06070 */
[----:B------:R-:W-:Y:S01]  /*0ab0*/  BSSY B0, `(.L_x_25914) ;  /* 0x000001c000007945 */ /* 0x000fe20003800000 */
[----:B------:R-:W-:Y:S01]  /*0ac0*/  SHF.R.U32.HI R220, RZ, 0x5, R220 ;  /* 0x00000005ffdc7819 */ /* 0x000fe200000116dc */
[----:B------:R-:W-:Y:S01]  /*0ad0*/  IMAD.MOV.U32 R34, RZ, RZ, c[0x0][0x180] ;  /* 0x00006000ff227624 */ /* 0x000fe200078e00ff */
[----:B------:R-:W-:Y:S02]  /*0ae0*/  LOP3.LUT R223, R223, 0xfffffeff, RZ, 0xc0, !PT ;  /* 0xfffffeffdfdf7812 */ /* 0x000fe400078ec0ff */
[----:B------:R-:W-:-:S07]  /*0af0*/  LEA R220, R11, R220, 0x2 ;  /* 0x000000dc0bdc7211 */ /* 0x000fce00078e10ff */
        /* <DEDUP_REMOVED lines=11> */
[----:B------:R-:W-:Y:S02]  /*0bb0*/  @P0 LEA.HI.X R5, R0, c[0x0][0x21c], RZ, 0x3, P2 ;  /* 0x0000870000050a11 */ /* 0x000fe400010f1cff */
[----:B------:R-:W-:-:S04]  /*0bc0*/  ISETP.NE.U32.AND P2, PT, RZ, c[0x0][0x220], PT ;  /* 0x00008800ff007a0c */ /* 0x000fc80003f45070 */
[----:B------:R-:W-:Y:S01]  /*0bd0*/  ISETP.NE.AND.EX P2, PT, RZ, c[0x0][0x224], PT, P2 ;  /* 0x00008900ff007a0c */ /* 0x000fe20003f45320 */
[----:B------:R-:W-:-:S05]  /*0be0*/  IMAD.WIDE.U32 R10, R0, R11, c[0x0][0x1b0] ;  /* 0x00006c00000a7625 */ /* 0x000fca00078e000b */
[----:B------:R0:W5:Y:S07]  /*0bf0*/  LDG.E.64 R56, [R10.64] ;  /* 0x000000040a387981 */ /* 0x00016e000c1e1b00 */
[----:B------:R-:W-:-:S04]  /*0c00*/  @P2 IADD3 R8, P3, R8, c[0x0][0x220], RZ ;  /* 0x0000880008082a10 */ /* 0x000fc80007f7e0ff */
[----:B------:R-:W-:Y:S02]  /*0c10*/  @P2 IADD3.X R9, R2, c[0x0][0x224], RZ, P3, !PT ;  /* 0x0000890002092a10 */ /* 0x000fe40001ffe4ff */
[----:B------:R0:W5:Y:S04]  /*0c20*/  @P0 LDG.E.64 R2, [R4.64] ;  /* 0x0000000404020981 */ /* 0x000168000c1e1b00 */
[----:B------:R0:W5:Y:S01]  /*0c30*/  @P2 LDG.E.64 R144, [R8.64] ;  /* 0x0000000408902981 */ /* 0x000162000c1e1b00 */
[----:B------:R-:W-:Y:S01]  /*0c40*/  IADD3 R0, R0, 0x20, RZ ;  /* 0x0000002000007810 */ /* 0x000fe20007ffe0ff */
[----:B------:R-:W-:Y:S01]  /*0c50*/  @!P0 CS2R R2, SRZ ;  /* 0x0000000000028805 */ /* 0x000fe2000001ff00 */
[----:B------:R-:W-:Y:S02]  /*0c60*/  @!P2 CS2R R144, SRZ ;  /* 0x000000000090a805 */ /* 0x000fe4000001ff00 */
.L_x_25915:
[----:B0-----:R-:W-:Y:S05]  /*0c70*/  BSYNC B0 ;  /* 0x0000000000007941 */ /* 0x001fea0003800000 */
.L_x_25914:
        /* <DEDUP_REMOVED lines=26> */
.L_x_25917:
[----:B0-----:R-:W-:Y:S05]  /*0e20*/  BSYNC B0 ;  /* 0x0000000000007941 */ /* 0x001fea0003800000 */
.L_x_25916:
        /* <DEDUP_REMOVED lines=26> */
.L_x_25919:
[----:B0-----:R-:W-:Y:S05]  /*0fd0*/  BSYNC B0 ;  /* 0x0000000000007941 */ /* 0x001fea0003800000 */
.L_x_25918:
[----:B------:R-:W-:Y:S01]  /*0fe0*/  ISETP.GE.U32.AND P0, PT, R222, 0x140, PT ;  /* 0x00000140de00780c */ /* 0x000fe20003f06070 */
[----:B------:R-:W-:Y:S01]  /*0ff0*/  BSSY B0, `(.L_x_25920) ;  /* 0x0000018000007945 */ /* 0x000fe20003800000 */
[----:B------:R-:W-:-:S11]  /*1000*/  LOP3.LUT R223, R223, 0xffffffdf, RZ, 0xc0, !PT ;  /* 0xffffffdfdfdf7812 */ /* 0x000fd600078ec0ff */
[----:B------:R-:W-:Y:S01]  /*1010*/  @P0 LOP3.LUT R223, R223, 0x20, RZ, 0xfc, !PT ;  /* 0x00000020dfdf0812 */ /* 0x000fe200078efcff */
[----:B------:R-:W-:Y:S05]  /*1020*/  @!P0 BRA `(.L_x_25921) ;  /* 0x0000014000008947 */ /* 0x000fea0003800000 */
[----:B------:R-:W-:Y:S02]  /*1030*/  SHF.L.U32 R10, R0, 0x3, RZ ;  /* 0x00000003000a7819 */ /* 0x000fe400000006ff */
[----:B------:R-:W-:Y:S02]  /*1040*/  SHF.R.U32.HI R4, RZ, 0x1d, R0 ;  /* 0x0000001dff047819 */ /* 0x000fe40000011600 */
        /* <DEDUP_REMOVED lines=8> */
[----:B------:R-:W-:-:S03]  /*10d0*/  ISETP.NE.U32.AND P2, PT, RZ, c[0x0][0x220], PT ;  /* 0x00008800ff007a0c */ /* 0x000fc60003f45070 */
[----:B------:R0:W5:Y:S01]  /*10e0*/  @P0 LDG.E.64 R124, [R6.64] ;  /* 0x00000004067c0981 */ /* 0x000162000c1e1b00 */
[----:B------:R-:W-:-:S13]  /*10f0*/  ISETP.NE.AND.EX P2, PT, RZ, c[0x0][0x224], PT, P2 ;  /* 0x00008900ff007a0c */ /* 0x000fda0003f45320 */
[----:B------:R-:W-:-:S04]  /*1100*/  @P2 IADD3 R10, P3, R10, c[0x0][0x220], RZ ;  /* 0x000088000a0a2a10 */ /* 0x000fc80007f7e0ff */
[----:B------:R-:W-:Y:S01]  /*1110*/  @P2 IADD3.X R11, R4, c[0x0][0x224], RZ, P3, !PT ;  /* 0x00008900040b2a10 */ /* 0x000fe20001ffe4ff */
[----:B------:R-:W-:-:S04]  /*1120*/  IMAD.WIDE.U32 R4, R0, R5, c[0x0][0x1b0] ;  /* 0x00006c0000047625 */ /* 0x000fc800078e0005 */
[----:B------:R0:W5:Y:S04]  /*1130*/  @P2 LDG.E.64 R120, [R10.64] ;  /* 0x000000040a782981 */ /* 0x000168000c1e1b00 */
[----:B------:R-:W5:Y:S01]  /*1140*/  LDG.E.64 R4, [R4.64] ;  /* 0x0000000404047981 */ /* 0x000f62000c1e1b00 */
[----:B------:R-:W-:Y:S01]  /*1150*/  @!P0 CS2R R124, SRZ ;  /* 0x00000000007c8805 */ /* 0x000fe2000001ff00 */
[----:B------:R-:W-:Y:S02]  /*1160*/  @!P2 CS2R R120, SRZ ;  /* 0x000000000078a805 */ /* 0x000fe4000001ff00 */
.L_x_25921:
[----:B0-----:R-:W-:Y:S05]  /*1170*/  BSYNC B0 ;  /* 0x0000000000007941 */ /* 0x001fea0003800000 */
.L_x_25920:
[----:B------:R-:W-:Y:S02]  /*1180*/  ISETP.GE.AND P2, PT, R220, c[0x0][0x164], PT ;  /* 0x00005900dc007a0c */ /* 0x000fe40003f46270 */
[----:B------:R-:W-:Y:S02]  /*1190*/  MOV R0, c[0x0][0x184] ;  /* 0x0000610000007a02 */ /* 0x000fe40000000f00 */
[----:B------:R-:W-:-:S04]  /*11a0*/  LOP3.LUT P0, RZ, R34, c[0x0][0x178], RZ, 0xfc, !PT ;  /* 0x00005e0022ff7a12 */ /* 0x000fc8000780fcff */
[----:B------:R-:W-:-:S05]  /*11b0*/  LOP3.LUT P0, RZ, R0, c[0x0][0x17c], RZ, 0xfc, P0 ;  /* 0x00005f0000ff7a12 */ /* 0x000fca000000fcff */
[----:B------:R-:W-:Y:S08]  /*11c0*/  @P2 EXIT ;  /* 0x000000000000294d */ /* 0x000ff00003800000 */
[----:B-----5:R-:W-:Y:S01]  /*11d0*/  IMAD.MOV.U32 R42, RZ, RZ, R14 ;  /* 0x000000ffff2a7224 */ /* 0x020fe200078e000e */
[----:B------:R-:W-:Y:S01]  /*11e0*/  SHF.R.U64 R115, R30, 0x10, R31 ;  /* 0x000000101e737819 */ /* 0x000fe2000000121f */
[----:B------:R-:W-:Y:S01]  /*11f0*/  IMAD.MOV.U32 R46, RZ, RZ, R16 ;  /* 0x000000ffff2e7224 */ /* 0x000fe200078e0010 */
[--C-:B------:R-:W-:Y:S01]  /*1200*/  SHF.R.U64 R47, R32, 0x10, R33.reuse ;  /* 0x00000010202f7819 */ /* 0x100fe20000001221 */
[----:B------:R-:W-:Y:S01]  /*1210*/  IMAD.MOV.U32 R116, RZ, RZ, R30 ;  /* 0x000000ffff747224 */ /* 0x000fe200078e001e */
[----:B------:R-:W-:Y:S01]  /*1220*/  MOV R45, R33 ;  /* 0x00000021002d7202 */ /* 0x000fe20000000f00 */
[----:B------:R-:W-:Y:S01]  /*1230*/  IMAD.MOV.U32 R44, RZ, RZ, R22 ;  /* 0x000000ffff2c7224 */ /* 0x000fe200078e0016 */
[----:B------:R-:W-:Y:S01]  /*1240*/  SHF.R.U32.HI R34, RZ, 0x10, R33 ;  /* 0x00000010ff227819 */ /* 0x000fe20000011621 */
[----:B------:R-:W-:Y:S01]  /*1250*/  IMAD.MOV.U32 R38, RZ, RZ, R18 ;  /* 0x000000ffff267224 */ /* 0x000fe200078e0012 */
[--C-:B------:R-:W-:Y:S01]  /*1260*/  SHF.R.U64 R43, R22, 0x10, R23.reuse ;  /* 0x00000010162b7819 */ /* 0x100fe20000001217 */
[----:B------:R-:W-:Y:S01]  /*1270*/  IMAD.MOV.U32 R205, RZ, RZ, R26 ;  /* 0x000000ffffcd7224 */ /* 0x000fe200078e001a */
[----:B------:R-:W-:Y:S01]  /*1280*/  MOV R41, R23 ;  /* 0x0000001700297202 */ /* 0x000fe20000000f00 */
[----:B------:R-:W-:Y:S01]  /*1290*/  IMAD.MOV.U32 R221, RZ, RZ, R12 ;  /* 0x000000ffffdd7224 */ /* 0x000fe200078e000c */
[----:B------:R-:W-:Y:S01]  /*12a0*/  SHF.R.U32.HI R30, RZ, 0x10, R23 ;  /* 0x00000010ff1e7819 */ /* 0x000fe20000011617 */
[----:B------:R-:W-:Y:S01]  /*12b0*/  HADD2.F32 R210, -RZ, R219.H0_H0 ;  /* 0x200000dbffd27230 */ /* 0x000fe20000004100 */
[--C-:B------:R-:W-:Y:S01]  /*12c0*/  SHF.R.U64 R35, R24, 0x10, R25.reuse ;  /* 0x0000001018237819 */ /* 0x100fe20000001219 */
[----:B------:R-:W-:Y:S01]  /*12d0*/  HADD2.F32 R194, -RZ, R203.H0_H0 ;  /* 0x200000cbffc27230 */ /* 0x000fe20000004100 */
[----:B------:R-:W-:Y:S01]  /*12e0*/  MOV R33, R25 ;  /* 0x0000001900217202 */ /* 0x000fe20000000f00 */
[----:B------:R-:W-:Y:S01]  /*12f0*/  IMAD.MOV.U32 R189, RZ, RZ, R28 ;  /* 0x000000ffffbd7224 */ /* 0x000fe200078e001c */
[----:B------:R-:W-:Y:S01]  /*1300*/  SHF.R.U32.HI R22, RZ, 0x10, R25 ;  /* 0x00000010ff167819 */ /* 0x000fe20000011619 */
[----:B------:R-:W-:Y:S01]  /*1310*/  IMAD.MOV.U32 R112, RZ, RZ, R20 ;  /* 0x000000ffff707224 */ /* 0x000fe200078e0014 */
[----:B------:R-:W-:Y:S01]  /*1320*/  SHF.R.U64 R215, R14, 0x10, R15 ;  /* 0x000000100ed77819 */ /* 0x000fe2000000120f */
[----:B------:R-:W-:Y:S01]  /*1330*/  IMAD.MOV.U32 R108, RZ, RZ, R32 ;  /* 0x000000ffff6c7224 */ /* 0x000fe200078e0020 */
[----:B------:R-:W-:Y:S01]  /*1340*/  SHF.R.U64 R60, R26, 0x10, R27 ;  /* 0x000000101a3c7819 */ /* 0x000fe2000000121b */
[----:B------:R-:W-:Y:S01]  /*1350*/  IMAD.MOV.U32 R40, RZ, RZ, R54 ;  /* 0x000000ffff287224 */ /* 0x000fe200078e0036 */
[----:B------:R-:W-:Y:S01]  /*1360*/  SHF.R.U64 R183, R18, 0x10, R19 ;  /* 0x0000001012b77819 */ /* 0x000fe20000001213 */
[----:B------:R-:W-:Y:S01]  /*1370*/  IMAD.MOV.U32 R36, RZ, RZ, R24 ;  /* 0x000000ffff247224 */ /* 0x000fe200078e0018 */
[--C-:B------:R-:W-:Y:S01]  /*1380*/  SHF.R.U64 R111, R20, 0x10, R21.reuse ;  /* 0x00000010146f7819 */ /* 0x100fe20000001215 */
[----:B------:R-:W-:Y:S01]  /*1390*/  IMAD.MOV.U32 R20, RZ, RZ, R50 ;  /* 0x000000ffff147224 */ /* 0x000fe200078e0032 */
[----:B------:R-:W-:Y:S01]  /*13a0*/  MOV R63, R21 ;  /* 0x00000015003f7202 */ /* 0x000fe20000000f00 */
[----:B------:R-:W-:Y:S01]  /*13b0*/  IMAD.MOV.U32 R8, RZ, RZ, R4 ;  /* 0x000000ffff087224 */ /* 0x000fe200078e0004 */
[----:B------:R-:W-:Y:S01]  /*13c0*/  SHF.R.U32.HI R109, RZ, 0x10, R21 ;  /* 0x00000010ff6d7819 */ /* 0x000fe20000011615 */
[----:B------:R-:W-:Y:S01]  /*13d0*/  HADD2.F32 R186, -RZ, R178.H0_H0 ;  /* 0x200000b2ffba7230 */ /* 0x000fe20000004100 */
[----:B------:R-:W-:Y:S01]  /*13e0*/  MOV R37, R55 ;  /* 0x0000003700257202 */ /* 0x000fe20000000f00 */
[----:B------:R-:W-:Y:S01]  /*13f0*/  HADD2.F32 R184, -RZ, R176.H0_H0 ;  /* 0x200000b0ffb87230 */ /* 0x000fe20000004100 */
[----:B------:R-:W-:Y:S01]  /*1400*/  MOV R25, R57 ;  /* 0x0000003900197202 */ /* 0x000fe20000000f00 */
[----:B------:R-:W-:Y:S01]  /*1410*/  HADD2.F32 R175, -RZ, R172.H0_H0 ;  /* 0x200000acffaf7230 */ /* 0x000fe20000004100 */
[----:B------:R-:W-:Y:S01]  /*1420*/  SHF.R.U64 R62, R12, 0x10, R13 ;  /* 0x000000100c3e7819 */ /* 0x000fe2000000120d */
[----:B------:R-:W-:Y:S01]  /*1430*/  IMAD.MOV.U32 R12, RZ, RZ, R52 ;  /* 0x000000ffff0c7224 */ /* 0x000fe200078e0034 */
[----:B------:R-:W-:Y:S01]  /*1440*/  MOV R211, R15 ;  /* 0x0000000f00d37202 */ /* 0x000fe20000000f00 */
[----:B------:R-:W-:Y:S01]  /*1450*/  HADD2.F32 R171, -RZ, R168.H0_H0 ;  /* 0x200000a8ffab7230 */ /* 0x000fe20000004100 */
[----:B------:R-:W-:Y:S01]  /*1460*/  SHF.R.U32.HI R207, RZ, 0x10, R15 ;  /* 0x00000010ffcf7819 */ /* 0x000fe2000001160f */
[----:B------:R-:W-:Y:S01]  /*1470*/  HADD2.F32 R167, -RZ, R164.H0_H0 ;  /* 0x200000a4ffa77230 */ /* 0x000fe20000004100 */
[--C-:B------:R-:W-:Y:S01]  /*1480*/  SHF.R.U64 R199, R16, 0x10, R17.reuse ;  /* 0x0000001010c77819 */ /* 0x100fe20000001211 */
[----:B------:R-:W-:Y:S01]  /*1490*/  HADD2.F32 R163, -RZ, R160.H0_H0 ;  /* 0x200000a0ffa37230 */ /* 0x000fe20000004100 */
[----:B------:R-:W-:Y:S01]  /*14a0*/  MOV R195, R17 ;  /* 0x0000001100c37202 */ /* 0x000fe20000000f00 */
[----:B------:R-:W-:Y:S01]  /*14b0*/  HADD2.F32 R159, -RZ, R156.H0_H0 ;  /* 0x2000009cff9f7230 */ /* 0x000fe20000004100 */
[----:B------:R-:W-:Y:S01]  /*14c0*/  SHF.R.U32.HI R191, RZ, 0x10, R17 ;  /* 0x00000010ffbf7819 */ /* 0x000fe20000011611 */
[----:B------:R-:W-:Y:S01]  /*14d0*/  HADD2.F32 R155, -RZ, R152.H0_H0 ;  /* 0x20000098ff9b7230 */ /* 0x000fe20000004100 */
[--C-:B------:R-:W-:Y:S01]  /*14e0*/  SHF.R.U64 R185, R28, 0x10, R29.reuse ;  /* 0x000000101cb97819 */ /* 0x100fe2000000121d */
[----:B------:R-:W-:Y:S01]  /*14f0*/  IMAD.MOV.U32 R28, RZ, RZ, R48 ;  /* 0x000000ffff1c7224 */ /* 0x000fe200078e0030 */
[----:B------:R-:W-:Y:S01]  /*1500*/  MOV R69, R29 ;  /* 0x0000001d00457202 */ /* 0x000fe20000000f00 */
[----:B------:R-:W-:Y:S01]  /*1510*/  IMAD.MOV.U32 R32, RZ, RZ, R56 ;  /* 0x000000ffff207224 */ /* 0x000fe200078e0038 */
[----:B------:R-:W-:Y:S01]  /*1520*/  SHF.R.U32.HI R119, RZ, 0x10, R29 ;  /* 0x00000010ff777819 */ /* 0x000fe2000001161d */
[----:B------:R-:W-:Y:S01]  /*1530*/  IMAD.MOV.U32 R24, RZ, RZ, R58 ;  /* 0x000000ffff187224 */ /* 0x000fe200078e003a */
[----:B------:R-:W-:Y:S01]  /*1540*/  MOV R67, R19 ;  /* 0x0000001300437202 */ /* 0x000fe20000000f00 */
[----:B------:R-:W-:Y:S01]  /*1550*/  IMAD.MOV.U32 R16, RZ, RZ, R72 ;  /* 0x000000ffff107224 */ /* 0x000fe200078e0048 */
[----:B------:R-:W-:Y:S01]  /*1560*/  SHF.R.U32.HI R117, RZ, 0x10, R19 ;  /* 0x00000010ff757819 */ /* 0x000fe20000011613 */
[----:B------:R-:W-:Y:S01]  /*1570*/  HADD2.F32 R187, -RZ, R38.H0_H0 ;  /* 0x20000026ffbb7230 */ /* 0x000fe20000004100 */
[----:B------:R-:W-:Y:S01]  /*1580*/  MOV R65, R31 ;  /* 0x0000001f00417202 */ /* 0x000fe20000000f00 */
[----:B------:R-:W-:Y:S01]  /*1590*/  HADD2.F32 R38, -RZ, R37.H0_H0 ;  /* 0x20000025ff267230 */ /* 0x000fe20000004100 */
[----:B------:R-:W-:Y:S01]  /*15a0*/  SHF.R.U32.HI R113, RZ, 0x10, R31 ;  /* 0x00000010ff717819 */ /* 0x000fe2000001161f */
[----:B------:R-:W-:Y:S01]  /*15b0*/  HADD2.F32 R208, -RZ, R217.H0_H0 ;  /* 0x200000d9ffd07230 */ /* 0x000fe20000004100 */
[----:B------:R-:W-:Y:S01]  /*15c0*/  SHF.R.U32.HI R26, RZ, 0x10, R55 ;  /* 0x00000010ff1a7819 */ /* 0x000fe20000011637 */
        /* <DEDUP_REMOVED lines=10> */
[----:B------:R-:W-:Y:S01]  /*1670*/  HADD2.F32 R143, -RZ, R140.H0_H0 ;  /* 0x2000008cff8f7230 */ /* 0x000fe20000004100 */
[----:B------:R-:W-:Y:S01]  /*1680*/  SHF.R.U32.HI R206, RZ, 0x10, R219 ;  /* 0x00000010ffce7819 */ /* 0x000fe200000116db */
[----:B------:R-:W-:Y:S01]  /*1690*/  HADD2.F32 R219, -RZ, R42.H0_H0 ;  /* 0x2000002affdb7230 */ /* 0x000fe20000004100 */
[--C-:B------:R-:W-:Y:S01]  /*16a0*/  SHF.R.U64 R198, R202, 0x10, R203.reuse ;  /* 0x00000010cac67819 */ /* 0x100fe200000012cb */
[----:B------:R-:W-:Y:S01]  /*16b0*/  HADD2.F32 R42, -RZ, R41.H0_H0 ;  /* 0x20000029ff2a7230 */ /* 0x000fe20000004100 */
[----:B------:R-:W-:Y:S01]  /*16c0*/  SHF.R.U32.HI R190, RZ, 0x10, R203 ;  /* 0x00000010ffbe7819 */ /* 0x000fe200000116cb */
        /* <DEDUP_REMOVED lines=23> */
[----:B------:R-:W-:Y:S01]  /*1840*/  MOV R213, R13 ;  /* 0x0000000d00d57202 */ /* 0x000fe20000000f00 */
[----:B------:R-:W-:Y:S01]  /*1850*/  HADD2.F32 R135, -RZ, R132.H0_H0 ;  /* 0x20000084ff877230 */ /* 0x000fe20000004100 */
[----:B------:R-:W-:Y:S01]  /*1860*/  SHF.R.U32.HI R209, RZ, 0x10, R13 ;  /* 0x00000010ffd17819 */ /* 0x000fe2000001160d */
[----:B------:R-:W-:Y:S01]  /*1870*/  HADD2.F32 R131, -RZ, R128.H0_H0 ;  /* 0x20000080ff837230 */ /* 0x000fe20000004100 */
[----:B------:R-:W-:Y:S01]  /*1880*/  SHF.R.U64 R39, R54, 0x10, R55 ;  /* 0x0000001036277819 */ /* 0x000fe20000001237 */
[----:B------:R-:W-:Y:S01]  /*1890*/  HADD2.F32 R127, -RZ, R124.H0_H0 ;  /* 0x2000007cff7f7230 */ /* 0x000fe20000004100 */
[----:B------:R-:W-:Y:S01]  /*18a0*/  SHF.R.U64 R27, R48, 0x10, R49 ;  /* 0x00000010301b7819 */ /* 0x000fe20000001231 */
[----:B------:R-:W-:Y:S01]  /*18b0*/  HADD2.F32 R123, -RZ, R120.H0_H0 ;  /* 0x20000078ff7b7230 */ /* 0x000fe20000004100 */
[----:B------:R-:W-:Y:S01]  /*18c0*/  SHF.R.U64 R6, R72, 0x10, R73 ;  /* 0x0000001048067819 */ /* 0x000fe20000001249 */
[----:B------:R-:W-:Y:S01]  /*18d0*/  HADD2.F32 R23, -RZ, R14.H0_H0 ;  /* 0x2000000eff177230 */ /* 0x000fe20000004100 */
[----:B------:R-:W-:Y:S01]  /*18e0*/  SHF.R.U64 R7, R4, 0x10, R5 ;  /* 0x0000001004077819 */ /* 0x000fe20000001205 */
[----:B------:R-:W-:Y:S01]  /*18f0*/  IMAD.MOV.U32 R4, RZ, RZ, R70 ;  /* 0x000000ffff047224 */ /* 0x000fe200078e0046 */
[----:B------:R-:W-:Y:S01]  /*1900*/  MOV R57, R5 ;  /* 0x0000000500397202 */ /* 0x000fe20000000f00 */
        /* <DEDUP_REMOVED lines=17> */
[----:B------:R-:W-:Y:S01]  /*1a20*/  MOV R61, R73 ;  /* 0x00000049003d7202 */ /* 0x000fe20000000f00 */
        /* <DEDUP_REMOVED lines=67> */
[----:B------:R-:W-:Y:S01]  /*1e60*/  ULDC.U8 UR6, c[0x0][0x1f0] ;  /* 0x00007c0000067ab9 */ /* 0x000fe20000000000 */
        /* <DEDUP_REMOVED lines=79> */
.L_x_26125:
        /* <DEDUP_REMOVED lines=12> */
[----:B------:R-:W-:Y:S02]  /*2420*/  @P3 LEA.HI.X R105, R226, c[0x0][0x17c], RZ, 0x4, P2 ;  /* 0x00005f00e2693a11 */ /* 0x000fe400010f24ff */
[----:B------:R-:W-:Y:S01]  /*2430*/  ISETP.NE.U32.AND P2, PT, RZ, c[0x0][0x180], PT ;  /* 0x00006000ff007a0c */ /* 0x000fe20003f45070 */
[----:B------:R-:W-:Y:S02]  /*2440*/  HFMA2.MMA R53, -RZ, RZ, 0, 9.5367431640625e-07 ;  /* 0x00000010ff357435 */ /* 0x000fe400000001ff */
[----:B------:R0:W5:Y:S01]  /*2450*/  @P3 LDG.E.128 R48, [R104.64] ;  /* 0x0000000468303981 */ /* 0x000162000c1e1d00 */
[----:B------:R-:W-:-:S07]  /*2460*/  ISETP.NE.AND.EX P2, PT, RZ, c[0x0][0x184], PT, P2 ;  /* 0x00006100ff007a0c */ /* 0x000fce0003f45320 */
[----:B------:R-:W-:-:S06]  /*2470*/  IMAD.WIDE.U32 R52, R226, R53, c[0x0][0x170] ;  /* 0x00005c00e2347625 */ /* 0x000fcc00078e0035 */
[C---:B------:R-:W-:Y:S01]  /*2480*/  @P2 LEA R100, P4, R226.reuse, c[0x0][0x180], 0x4 ;  /* 0x00006000e2642a11 */ /* 0x040fe200078820ff */
[----:B------:R-:W5:Y:S03]  /*2490*/  LDG.E.128 R52, [R52.64] ;  /* 0x0000000434347981 */ /* 0x000f66000c1e1d00 */
[----:B------:R-:W-:-:S05]  /*24a0*/  @P2 LEA.HI.X R101, R226, c[0x0][0x184], RZ, 0x4, P4 ;  /* 0x00006100e2652a11 */ /* 0x000fca00020f24ff */
[----:B------:R0:W5:Y:S01]  /*24b0*/  @P2 LDG.E.128 R56, [R100.64] ;  /* 0x0000000464382981 */ /* 0x000162000c1e1d00 */
[----:B------:R-:W-:-:S04]  /*24c0*/  ISETP.NE.U32.AND P3, PT, RZ, c[0x0][0x178], PT ;  /* 0x00005e00ff007a0c */ /* 0x000fc80003f65070 */
[----:B------:R-:W-:-:S13]  /*24d0*/  ISETP.NE.AND.EX P3, PT, RZ, c[0x0][0x17c], PT, P3 ;  /* 0x00005f00ff007a0c */ /* 0x000fda0003f65330 */
[----:B------:R-:W-:Y:S05]  /*24e0*/  @P3 BRA `(.L_x_25924) ;  /* 0x0000007000003947 */ /* 0x000fea0003800000 */
[----:B0-----:R-:W-:-:S04]  /*24f0*/  ISETP.NE.U32.AND P4, PT, RZ, c[0x0][0x180], PT ;  /* 0x00006000ff007a0c */ /* 0x001fc80003f85070 */
[----:B------:R-:W-:-:S13]  /*2500*/  ISETP.NE.AND.EX P4, PT, RZ, c[0x0][0x184], PT, P4 ;  /* 0x00006100ff007a0c */ /* 0x000fda0003f85340 */
[----:B------:R-:W-:Y:S05]  /*2510*/  @P4 BRA `(.L_x_25925) ;  /* 0x0000002000004947 */ /* 0x000fea0003800000 */
[----:B------:R-:W-:Y:S05]  /*2520*/  @P0 BRA `(.L_x_25926) ;  /* 0x0000005000000947 */ /* 0x000fea0003800000 */
[----:B------:R-:W-:Y:S05]  /*2530*/  BRA `(.L_x_25927) ;  /* 0x0000005000007947 */ /* 0x000fea0003800000 */
.L_x_25925:
[----:B-----5:R-:W-:Y:S01]  /*2540*/  FADD.FTZ R52, R56, R52 ;  /* 0x0000003438347221 */ /* 0x020fe20000010000 */
[----:B------:R-:W-:Y:S05]  /*2550*/  BRA `(.L_x_25926) ;  /* 0x0000002000007947 */ /* 0x000fea0003800000 */
.L_x_25924:
[----:B0----5:R-:W-:-:S04]  /*2560*/  FADD.FTZ R52, R48, R52 ;  /* 0x0000003430347221 */ /* 0x021fc80000010000 */
[----:B------:R-:W-:-:S04]  /*2570*/  @P2 FADD.FTZ R52, R56, R52 ;  /* 0x0000003438342221 */ /* 0x000fc80000010000 */
.L_x_25926:
[----:B-----5:R-:W-:-:S03]  /*2580*/  IMAD.MOV.U32 R60, RZ, RZ, R52 ;  /* 0x000000ffff3c7224 */ /* 0x020fc600078e0034 */
.L_x_25927:
[----:B------:R-:W-:Y:S05]  /*2590*/  @P3 BRA `(.L_x_25928) ;  /* 0x0000007000003947 */ /* 0x000fea0003800000 */
[----:B------:R-:W-:-:S04]  /*25a0*/  ISETP.NE.U32.AND P4, PT, RZ, c[0x0][0x180], PT ;  /* 0x00006000ff007a0c */ /* 0x000fc80003f85070 */
[----:B------:R-:W-:-:S13]  /*25b0*/  ISETP.NE.AND.EX P4, PT, RZ, c[0x0][0x184], PT, P4 ;  /* 0x00006100ff007a0c */ /* 0x000fda0003f85340 */
[----:B------:R-:W-:Y:S05]  /*25c0*/  @P4 BRA `(.L_x_25929) ;  /* 0x0000002000004947 */ /* 0x000fea0003800000 */
[----:B------:R-:W-:Y:S05]  /*25d0*/  @P0 BRA `(.L_x_25930) ;  /* 0x0000005000000947 */ /* 0x000fea0003800000 */
[----:B------:R-:W-:Y:S05]  /*25e0*/  BRA `(.L_x_25931) ;  /* 0x0000005000007947 */ /* 0x000fea0003800000 */
.L_x_25929:
[----:B-----5:R-:W-:Y:S01]  /*25f0*/  FADD.FTZ R53, R57, R53 ;  /* 0x0000003539357221 */ /* 0x020fe20000010000 */
[----:B------:R-:W-:Y:S05]  /*2600*/  BRA `(.L_x_25930) ;  /* 0x0000002000007947 */ /* 0x000fea0003800000 */
.L_x_25928:
[----:B-----5:R-:W-:-:S04]  /*2610*/  FADD.FTZ R53, R49, R53 ;  /* 0x0000003531357221 */ /* 0x020fc80000010000 */
[----:B------:R-:W-:-:S05]  /*2620*/  @P2 FADD.FTZ R53, R57, R53 ;  /* 0x0000003539352221 */ /* 0x000fca0000010000 */
.L_x_25930:
[----:B-----5:R-:W-:Y:S02]  /*2630*/  MOV R61, R53 ;  /* 0x00000035003d7202 */ /* 0x020fe40000000f00 */
.L_x_25931:
[----:B------:R-:W-:Y:S05]  /*2640*/  @P3 BRA `(.L_x_25932) ;  /* 0x0000007000003947 */ /* 0x000fea0003800000 */
[----:B------:R-:W-:-:S04]  /*2650*/  ISETP.NE.U32.AND P4, PT, RZ, c[0x0][0x180], PT ;  /* 0x00006000ff007a0c */ /* 0x000fc80003f85070 */
[----:B------:R-:W-:-:S13]  /*2660*/  ISETP.NE.AND.EX P4, PT, RZ, c[0x0][0x184], PT, P4 ;  /* 0x00006100ff007a0c */ /* 0x000fda0003f85340 */
[----:B------:R-:W-:Y:S05]  /*2670*/  @P4 BRA `(.L_x_25933) ;  /* 0x0000002000004947 */ /* 0x000fea0003800000 */
[----:B------:R-:W-:Y:S05]  /*2680*/  @P0 BRA `(.L_x_25934) ;  /* 0x0000005000000947 */ /* 0x000fea0003800000 */
[----:B------:R-:W-:Y:S05]  /*2690*/  BRA `(.L_x_25935) ;  /* 0x0000005000007947 */ /* 0x000fea0003800000 */
.L_x_25933:
[----:B-----5:R-:W-:Y:S01]  /*26a0*/  FADD.FTZ R54, R58, R54 ;  /* 0x000000363a367221 */ /* 0x020fe20000010000 */
[----:B------:R-:W-:Y:S05]  /*26b0*/  BRA `(.L_x_25934) ;  /* 0x0000002000007947 */ /* 0x000fea0003800000 */
.L_x_25932:
[----:B-----5:R-:W-:-:S04]  /*26c0*/  FADD.FTZ R54, R50, R54 ;  /* 0x0000003632367221 */ /* 0x020fc80000010000 */
[----:B------:R-:W-:-:S04]  /*26d0*/  @P2 FADD.FTZ R54, R58, R54 ;  /* 0x000000363a362221 */ /* 0x000fc80000010000 */
.L_x_25934:
[----:B-----5:R-:W-:-:S03]  /*26e0*/  IMAD.MOV.U32 R62, RZ, RZ, R54 ;  /* 0x000000ffff3e7224 */ /* 0x020fc600078e0036 */
.L_x_25935:
[----:B------:R-:W-:Y:S05]  /*26f0*/  @P3 BRA `(.L_x_25936) ;  /* 0x0000007000003947 */ /* 0x000fea0003800000 */
[----:B------:R-:W-:-:S04]  /*2700*/  ISETP.NE.U32.AND P2, PT, RZ, c[0x0][0x180], PT ;  /* 0x00006000ff007a0c */ /* 0x000fc80003f45070 */
[----:B------:R-:W-:-:S13]  /*2710*/  ISETP.NE.AND.EX P2, PT, RZ, c[0x0][0x184], PT, P2 ;  /* 0x00006100ff007a0c */ /* 0x000fda0003f45320 */
[----:B------:R-:W-:Y:S05]  /*2720*/  @P2 BRA `(.L_x_25937) ;  /* 0x0000002000002947 */ /* 0x000fea0003800000 */
[----:B------:R-:W-:Y:S05]  /*2730*/  @P0 BRA `(.L_x_25938) ;  /* 0x0000005000000947 */ /* 0x000fea0003800000 */
[----:B------:R-:W-:Y:S05]  /*2740*/  BRA `(.L_x_25939) ;  /* 0x0000005000007947 */ /* 0x000fea0003800000 */
.L_x_25937:
[----:B-----5:R-:W-:Y:S01]  /*2750*/  FADD.FTZ R55, R59, R55 ;  /* 0x000000373b377221 */ /* 0x020fe20000010000 */
[----:B------:R-:W-:Y:S05]  /*2760*/  BRA `(.L_x_25938) ;  /* 0x0000002000007947 */ /* 0x000fea0003800000 */
.L_x_25936:
[----:B-----5:R-:W-:-:S04]  /*2770*/  FADD.FTZ R55, R51, R55 ;  /* 0x0000003733377221 */ /* 0x020fc80000010000 */
[----:B------:R-:W-:-:S05]  /*2780*/  @P2 FADD.FTZ R55, R59, R55 ;  /* 0x000000373b372221 */ /* 0x000fca0000010000 */
.L_x_25938:
[----:B-----5:R-:W-:Y:S02]  /*2790*/  MOV R63, R55 ;  /* 0x00000037003f7202 */ /* 0x020fe40000000f00 */
.L_x_25939:
[C---:B------:R-:W-:Y:S02]  /*27a0*/  @P0 LEA R100, P2, R226.reuse, c[0x0][0x188], 0x4 ;  /* 0x00006200e2640a11 */ /* 0x040fe400078420ff */
[C---:B------:R-:W-:Y:S02]  /*27b0*/  IADD3 R103, R226.reuse, 0x20, RZ ;  /* 0x00000020e2677810 */ /* 0x040fe40007ffe0ff */
[----:B------:R-:W-:-:S05]  /*27c0*/  @P0 LEA.HI.X R101, R226, c[0x0][0x18c], RZ, 0x4, P2 ;  /* 0x00006300e2650a11 */ /* 0x000fca00010f24ff */
[----:B------:R0:W-:Y:S04]  /*27d0*/  @P0 STG.E.128 [R100.64], R60 ;  /* 0x0000003c64000986 */ /* 0x0001e8000c101d04 */
.L_x_25923:
[----:B------:R-:W-:Y:S05]  /*27e0*/  BSYNC B0 ;  /* 0x0000000000007941 */ /* 0x000fea0003800000 */
.L_x_25922:
        /* <DEDUP_REMOVED lines=8> */
[----:B------:R-:W-:Y:S02]  /*2870*/  IMAD.MOV.U32 R64, RZ, RZ, 0x10 ;  /* 0x00000010ff407424 */ /* 0x000fe400078e00ff */
[----:B-----5:R1:W5:Y:S01]  /*2880*/  @P3 LDG.E.128 R48, [R104.64] ;  /* 0x0000000468303981 */ /* 0x020362000c1e1d00 */
[----:B------:R-:W-:Y:S01]  /*2890*/  ISETP.NE.AND.EX P2, PT, RZ, c[0x0][0x184], PT, P2 ;  /* 0x00006100ff007a0c */ /* 0x000fe20003f45320 */
[----:B------:R-:W-:-:S06]  /*28a0*/  IMAD.WIDE.U32 R64, R103, R64, c[0x0][0x170] ;  /* 0x00005c0067407625 */ /* 0x000fcc00078e0040 */
[----:B------:R-:W5:Y:S06]  /*28b0*/  LDG.E.128 R64, [R64.64] ;  /* 0x0000000440407981 */ /* 0x000f6c000c1e1d00 */
[----:B0-----:R-:W-:-:S04]  /*28c0*/  @P2 LEA R100, P4, R103, c[0x0][0x180], 0x4 ;  /* 0x0000600067642a11 */ /* 0x001fc800078820ff */
[----:B------:R-:W-:-:S05]  /*28d0*/  @P2 LEA.HI.X R101, R103, c[0x0][0x184], RZ, 0x4, P4 ;  /* 0x0000610067652a11 */ /* 0x000fca00020f24ff */
[----:B------:R1:W5:Y:S01]  /*28e0*/  @P2 LDG.E.128 R56, [R100.64] ;  /* 0x0000000464382981 */ /* 0x000362000c1e1d00 */
[----:B------:R-:W-:-:S04]  /*28f0*/  ISETP.NE.U32.AND P3, PT, RZ, c[0x0][0x178], PT ;  /* 0x00005e00ff007a0c */ /* 0x000fc80003f65070 */
[----:B------:R-:W-:-:S13]  /*2900*/  ISETP.NE.AND.EX P3, PT, RZ, c[0x0][0x17c], PT, P3 ;  /* 0x00005f00ff007a0c */ /* 0x000fda0003f65330 */
[----:B------:R-:W-:Y:S05]  /*2910*/  @P3 BRA `(.L_x_25942) ;  /* 0x0000007000003947 */ /* 0x000fea0003800000 */
[----:B-1----:R-:W-:-:S04]  /*2920*/  ISETP.NE.U32.AND P4, PT, RZ, c[0x0][0x180], PT ;  /* 0x00006000ff007a0c */ /* 0x002fc80003f85070 */
[----:B------:R-:W-:-:S13]  /*2930*/  ISETP.NE.AND.EX P4, PT, RZ, c[0x0][0x184], PT, P4 ;  /* 0x00006100ff007a0c */ /* 0x000fda0003f85340 */
[----:B------:R-:W-:Y:S05]  /*2940*/  @P4 BRA `(.L_x_25943) ;  /* 0x0000002000004947 */ /* 0x000fea0003800000 */
[----:B------:R-:W-:Y:S05]  /*2950*/  @P0 BRA `(.L_x_25944) ;  /* 0x0000005000000947 */ /* 0x000fea0003800000 */
[----:B------:R-:W-:Y:S05]  /*2960*/  BRA `(.L_x_25945) ;  /* 0x0000005000007947 */ /* 0x000fea0003800000 */
.L_x_25943:
[----:B-----5:R-:W-:Y:S01]  /*2970*/  FADD.FTZ R64, R56, R64 ;  /* 0x0000004038407221 */ /* 0x020fe20000010000 */
[----:B------:R-:W-:Y:S05]  /*2980*/  BRA `(.L_x_25944) ;  /* 0x0000002000007947 */ /* 0x000fea0003800000 */
.L_x_25942:
[----:B-1---5:R-:W-:-:S04]  /*2990*/  FADD.FTZ R64, R48, R64 ;  /* 0x0000004030407221 */ /* 0x022fc80000010000 */
[----:B------:R-:W-:-:S05]  /*29a0*/  @P2 FADD.FTZ R64, R56, R64 ;  /* 0x0000004038402221 */ /* 0x000fca0000010000 */
.L_x_25944:
[----:B-----5:R-:W-:Y:S02]  /*29b0*/  MOV R60, R64 ;  /* 0x00000040003c7202 */ /* 0x020fe40000000f00 */
.L_x_25945:
[----:B------:R-:W-:Y:S05]  /*29c0*/  @P3 BRA `(.L_x_25946) ;  /* 0x0000007000003947 */ /* 0x000fea0003800000 */
[----:B------:R-:W-:-:S04]  /*29d0*/  ISETP.NE.U32.AND P4, PT, RZ, c[0x0][0x180], PT ;  /* 0x00006000ff007a0c */ /* 0x000fc80003f85070 */
[----:B------:R-:W-:-:S13]  /*29e0*/  ISETP.NE.AND.EX P4, PT, RZ, c[0x0][0x184], PT, P4 ;  /* 0x00006100ff007a0c */ /* 0x000fda0003f85340 */
[----:B------:R-:W-:Y:S05]  /*29f0*/  @P4 BRA `(.L_x_25947) ;  /* 0x0000002000004947 */ /* 0x000fea0003800000 */
[----:B------:R-:W-:Y:S05]  /*2a00*/  @P0 BRA `(.L_x_25948) ;  /* 0x0000005000000947 */ /* 0x000fea0003800000 */
[----:B------:R-:W-:Y:S05]  /*2a10*/  BRA `(.L_x_25949) ;  /* 0x0000005000007947 */ /* 0x000fea0003800000 */
.L_x_25947:
[----:B-----5:R-:W-:Y:S01]  /*2a20*/  FADD.FTZ R65, R57, R65 ;  /* 0x0000004139417221 */ /* 0x020fe20000010000 */
[----:B------:R-:W-:Y:S05]  /*2a30*/  BRA `(.L_x_25948) ;  /* 0x0000002000007947 */ /* 0x000fea0003800000 */
.L_x_25946:
[----:B-----5:R-:W-:-:S04]  /*2a40*/  FADD.FTZ R65, R49, R65 ;  /* 0x0000004131417221 */ /* 0x020fc80000010000 */
[----:B------:R-:W-:-:S04]  /*2a50*/  @P2 FADD.FTZ R65, R57, R65 ;  /* 0x0000004139412221 */ /* 0x000fc80000010000 */
.L_x_25948:
[----:B-----5:R-:W-:-:S03]  /*2a60*/  IMAD.MOV.U32 R61, RZ, RZ, R65 ;  /* 0x000000ffff3d7224 */ /* 0x020fc600078e0041 */
.L_x_25949:
[----:B------:R-:W-:Y:S05]  /*2a70*/  @P3 BRA `(.L_x_25950) ;  /* 0x0000007000003947 */ /* 0x000fea0003800000 */
[----:B------:R-:W-:-:S04]  /*2a80*/  ISETP.NE.U32.AND P4, PT, RZ, c[0x0][0x180], PT ;  /* 0x00006000ff007a0c */ /* 0x000fc80003f85070 */
[----:B------:R-:W-:-:S13]  /*2a90*/  ISETP.NE.AND.EX P4, PT, RZ, c[0x0][0x184], PT, P4 ;  /* 0x00006100ff007a0c */ /* 0x000fda0003f85340 */
[----:B------:R-:W-:Y:S05]  /*2aa0*/  @P4 BRA `(.L_x_25951) ;  /* 0x0000002000004947 */ /* 0x000fea0003800000 */
[----:B------:R-:W-:Y:S05]  /*2ab0*/  @P0 BRA `(.L_x_25952) ;  /* 0x0000005000000947 */ /* 0x000fea0003800000 */
[----:B------:R-:W-:Y:S05]  /*2ac0*/  BRA `(.L_x_25953) ;  /* 0x0000005000007947 */ /* 0x000fea0003800000 */
.L_x_25951:
[----:B-----5:R-:W-:Y:S01]  /*2ad0*/  FADD.FTZ R66, R58, R66 ;  /* 0x000000423a427221 */ /* 0x020fe20000010000 */
[----:B------:R-:W-:Y:S05]  /*2ae0*/  BRA `(.L_x_25952) ;  /* 0x0000002000007947 */ /* 0x000fea0003800000 */
.L_x_25950:
[----:B-----5:R-:W-:-:S04]  /*2af0*/  FADD.FTZ R66, R50, R66 ;  /* 0x0000004232427221 */ /* 0x020fc80000010000 */
[----:B------:R-:W-:-:S05]  /*2b00*/  @P2 FADD.FTZ R66, R58, R66 ;  /* 0x000000423a422221 */ /* 0x000fca0000010000 */
.L_x_25952:
[----:B-----5:R-:W-:Y:S02]  /*2b10*/  MOV R62, R66 ;  /* 0x00000042003e7202 */ /* 0x020fe40000000f00 */
.L_x_25953:
[----:B------:R-:W-:Y:S05]  /*2b20*/  @P3 BRA `(.L_x_25954) ;  /* 0x0000007000003947 */ /* 0x000fea0003800000 */
[----:B------:R-:W-:-:S04]  /*2b30*/  ISETP.NE.U32.AND P2, PT, RZ, c[0x0][0x180], PT ;  /* 0x00006000ff007a0c */ /* 0x000fc80003f45070 */
[----:B------:R-:W-:-:S13]  /*2b40*/  ISETP.NE.AND.EX P2, PT, RZ, c[0x0][0x184], PT, P2 ;  /* 0x00006100ff007a0c */ /* 0x000fda0003f45320 */
[----:B------:R-:W-:Y:S05]  /*2b50*/  @P2 BRA `(.L_x_25955) ;  /* 0x0000002000002947 */ /* 0x000fea0003800000 */
[----:B------:R-:W-:Y:S05]  /*2b60*/  @P0 BRA `(.L_x_25956) ;  /* 0x0000005000000947 */ /* 0x000fea0003800000 */
[----:B------:R-:W-:Y:S05]  /*2b70*/  BRA `(.L_x_25957) ;  /* 0x0000005000007947 */ /* 0x000fea0003800000 */
.L_x_25955:
[----:B-----5:R-:W-:Y:S01]  /*2b80*/  FADD.FTZ R67, R59, R67 ;  /* 0x000000433b437221 */ /* 0x020fe20000010000 */
[----:B------:R-:W-:Y:S05]  /*2b90*/  BRA `(.L_x_25956) ;  /* 0x0000002000007947 */ /* 0x000fea0003800000 */
.L_x_25954:
[----:B-----5:R-:W-:-:S04]  /*2ba0*/  FADD.FTZ R67, R51, R67 ;  /* 0x0000004333437221 */ /* 0x020fc80000010000 */
[----:B------:R-:W-:-:S04]  /*2bb0*/  @P2 FADD.FTZ R67, R59, R67 ;  /* 0x000000433b432221 */ /* 0x000fc80000010000 */
.L_x_25956:
[----:B-----5:R-:W-:-:S03]  /*2bc0*/  IMAD.MOV.U32 R63, RZ, RZ, R67 ;  /* 0x000000ffff3f7224 */ /* 0x020fc600078e0043 */
.L_x_25957:
[----:B------:R-:W-:-:S04]  /*2bd0*/  @P0 LEA R100, P2, R103, c[0x0][0x188], 0x4 ;  /* 0x0000620067640a11 */ /* 0x000fc800078420ff */
[C---:B------:R-:W-:Y:S02]  /*2be0*/  @P0 LEA.HI.X R101, R103.reuse, c[0x0][0x18c], RZ, 0x4, P2 ;  /* 0x0000630067650a11 */ /* 0x040fe400010f24ff */
[----:B------:R-:W-:-:S03]  /*2bf0*/  IADD3 R103, R103, 0x20, RZ ;  /* 0x0000002067677810 */ /* 0x000fc60007ffe0ff */
[----:B------:R0:W-:Y:S04]  /*2c00*/  @P0 STG.E.128 [R100.64], R60 ;  /* 0x0000003c64000986 */ /* 0x0001e8000c101d04 */
.L_x_25941:
[----:B------:R-:W-:Y:S05]  /*2c10*/  BSYNC B0 ;  /* 0x0000000000007941 */ /* 0x000fea0003800000 */
.L_x_25940:
[----:B------:R-:W-:Y:S01]  /*2c20*/  ISETP.GE.U32.AND P2, PT, R222, 0x60, PT ;  /* 0x00000060de00780c */ /* 0x000fe20003f46070 */
[----:B------:R-:W-:-:S12]  /*2c30*/  BSSY B0, `(.L_x_25958) ;  /* 0x0000041000007945 */ /* 0x000fd80003800000 */
[----:B------:R-:W-:Y:S05]  /*2c40*/  @!P2 BRA `(.L_x_25959) ;  /* 0x000003f00000a947 */ /* 0x000fea0003800000 */
[----:B------:R-:W-:-:S04]  /*2c50*/  ISETP.NE.U32.AND P3, PT, RZ, c[0x0][0x178], PT ;  /* 0x00005e00ff007a0c */ /* 0x000fc80003f65070 */
[----:B------:R-:W-:-:S13]  /*2c60*/  ISETP.NE.AND.EX P3, PT, RZ, c[0x0][0x17c], PT, P3 ;  /* 0x00005f00ff007a0c */ /* 0x000fda0003f65330 */
[----:B------:R-:W-:-:S04]  /*2c70*/  @P3 LEA R104, P2, R103, c[0x0][0x178], 0x4 ;  /* 0x00005e0067683a11 */ /* 0x000fc800078420ff */
[----:B------:R-:W-:Y:S02]  /*2c80*/  @P3 LEA.HI.X R105, R103, c[0x0][0x17c], RZ, 0x4, P2 ;  /* 0x00005f0067693a11 */ /* 0x000fe400010f24ff */
[----:B------:R-:W-:Y:S01]  /*2c90*/  ISETP.NE.U32.AND P2, PT, RZ, c[0x0][0x180], PT ;  /* 0x00006000ff007a0c */ /* 0x000fe20003f45070 */
[----:B------:R-:W-:Y:S02]  /*2ca0*/  HFMA2.MMA R68, -RZ, RZ, 0, 9.5367431640625e-07 ;  /* 0x00000010ff447435 */ /* 0x000fe400000001ff */
[----:B-----5:R1:W5:Y:S01]  /*2cb0*/  @P3 LDG.E.128 R48, [R104.64] ;  /* 0x0000000468303981 */ /* 0x020362000c1e1d00 */
[----:B------:R-:W-:-:S07]  /*2cc0*/  ISETP.NE.AND.EX P2, PT, RZ, c[0x0][0x184], PT, P2 ;  /* 0x00006100ff007a0c */ /* 0x000fce0003f45320 */
[----:B------:R-:W-:-:S06]  /*2cd0*/  IMAD.WIDE.U32 R68, R103, R68, c[0x0][0x170] ;  /* 0x00005c0067447625 */ /* 0x000fcc00078e0044 */
[C---:B0-----:R-:W-:Y:S01]  /*2ce0*/  @P2 LEA R100, P4, R103.reuse, c[0x0][0x180], 0x4 ;  /* 0x0000600067642a11 */ /* 0x041fe200078820ff */
[----:B------:R-:W5:Y:S03]  /*2cf0*/  LDG.E.128 R68, [R68.64] ;  /* 0x0000000444447981 */ /* 0x000f66000c1e1d00 */
        /* <DEDUP_REMOVED lines=10> */
.L_x_25961:
[----:B-----5:R-:W-:Y:S01]  /*2da0*/  FADD.FTZ R68, R56, R68 ;  /* 0x0000004438447221 */ /* 0x020fe20000010000 */
[----:B------:R-:W-:Y:S05]  /*2db0*/  BRA `(.L_x_25962) ;  /* 0x0000002000007947 */ /* 0x000fea0003800000 */
.L_x_25960:
[----:B-1---5:R-:W-:-:S04]  /*2dc0*/  FADD.FTZ R68, R48, R68 ;  /* 0x0000004430447221 */ /* 0x022fc80000010000 */
[----:B------:R-:W-:-:S04]  /*2dd0*/  @P2 FADD.FTZ R68, R56, R68 ;  /* 0x0000004438442221 */ /* 0x000fc80000010000 */
.L_x_25962:
[----:B-----5:R-:W-:-:S03]  /*2de0*/  IMAD.MOV.U32 R60, RZ, RZ, R68 ;  /* 0x000000ffff3c7224 */ /* 0x020fc600078e0044 */
.L_x_25963:
[----:B------:R-:W-:Y:S05]  /*2df0*/  @P3 BRA `(.L_x_25964) ;  /* 0x0000007000003947 */ /* 0x000fea0003800000 */
[----:B------:R-:W-:-:S04]  /*2e00*/  ISETP.NE.U32.AND P4, PT, RZ, c[0x0][0x180], PT ;  /* 0x00006000ff007a0c */ /* 0x000fc80003f85070 */
[----:B------:R-:W-:-:S13]  /*2e10*/  ISETP.NE.AND.EX P4, PT, RZ, c[0x0][0x184], PT, P4 ;  /* 0x00006100ff007a0c */ /* 0x000fda0003f85340 */
[----:B------:R-:W-:Y:S05]  /*2e20*/  @P4 BRA `(.L_x_25965) ;  /* 0x0000002000004947 */ /* 0x000fea0003800000 */
[----:B------:R-:W-:Y:S05]  /*2e30*/  @P0 BRA `(.L_x_25966) ;  /* 0x0000005000000947 */ /* 0x000fea0003800000 */
[----:B------:R-:W-:Y:S05]  /*2e40*/  BRA `(.L_x_25967) ;  /* 0x0000005000007947 */ /* 0x000fea0003800000 */
.L_x_25965:
[----:B-----5:R-:W-:Y:S01]  /*2e50*/  FADD.FTZ R69, R57, R69 ;  /* 0x0000004539457221 */ /* 0x020fe20000010000 */
[----:B------:R-:W-:Y:S05]  /*2e60*/  BRA `(.L_x_25966) ;  /* 0x0000002000007947 */ /* 0x000fea0003800000 */
.L_x_25964:
[----:B-----5:R-:W-:-:S04]  /*2e70*/  FADD.FTZ R69, R49, R69 ;  /* 0x0000004531457221 */ /* 0x020fc80000010000 */
[----:B------:R-:W-:-:S05]  /*2e80*/  @P2 FADD.FTZ R69, R57, R69 ;  /* 0x0000004539452221 */ /* 0x000fca0000010000 */
.L_x_25966:
[----:B-----5:R-:W-:Y:S02]  /*2e90*/  MOV R61, R69 ;  /* 0x00000045003d7202 */ /* 0x020fe40000000f00 */
.L_x_25967:
[----:B------:R-:W-:Y:S05]  /*2ea0*/  @P3 BRA `(.L_x_25968) ;  /* 0x0000007000003947 */ /* 0x000fea0003800000 */
[----:B------:R-:W-:-:S04]  /*2eb0*/  ISETP.NE.U32.AND P4, PT, RZ, c[0x0][0x180], PT ;  /* 0x00006000ff007a0c */ /* 0x000fc80003f85070 */
[----:B------:R-:W-:-:S13]  /*2ec0*/  ISETP.NE.AND.EX P4, PT, RZ, c[0x0][0x184], PT, P4 ;  /* 0x00006100ff007a0c */ /* 0x000fda0003f85340 */
[----:B------:R-:W-:Y:S05]  /*2ed0*/  @P4 BRA `(.L_x_25969) ;  /* 0x0000002000004947 */ /* 0x000fea0003800000 */
[----:B------:R-:W-:Y:S05]  /*2ee0*/  @P0 BRA `(.L_x_25970) ;  /* 0x0000005000000947 */ /* 0x000fea0003800000 */
[----:B------:R-:W-:Y:S05]  /*2ef0*/  BRA `(.L_x_25971) ;  /* 0x0000005000007947 */ /* 0x000fea0003800000 */
.L_x_25969:
[----:B-----5:R-:W-:Y:S01]  /*2f00*/  FADD.FTZ R70, R58, R70 ;  /* 0x000000463a467221 */ /* 0x020fe20000010000 */
[----:B------:R-:W-:Y:S05]  /*2f10*/  BRA `(.L_x_25970) ;  /* 0x0000002000007947 */ /* 0x000fea0003800000 */
.L_x_25968:
[----:B-----5:R-:W-:-:S04]  /*2f20*/  FADD.FTZ R70, R50, R70 ;  /* 0x0000004632467221 */ /* 0x020fc80000010000 */
[----:B------:R-:W-:-:S04]  /*2f30*/  @P2 FADD.FTZ R70, R58, R70 ;  /* 0x000000463a462221 */ /* 0x000fc80000010000 */
.L_x_25970:
[----:B-----5:R-:W-:-:S03]  /*2f40*/  IMAD.MOV.U32 R62, RZ, RZ, R70 ;  /* 0x000000ffff3e7224 */ /* 0x020fc600078e0046 */
.L_x_25971:
[----:B------:R-:W-:Y:S05]  /*2f50*/  @P3 BRA `(.L_x_25972) ;  /* 0x0000007000003947 */ /* 0x000fea0003800000 */
[----:B------:R-:W-:-:S04]  /*2f60*/  ISETP.NE.U32.AND P2, PT, RZ, c[0x0][0x180], PT ;  /* 0x00006000ff007a0c */ /* 0x000fc80003f45070 */
[----:B------:R-:W-:-:S13]  /*2f70*/  ISETP.NE.AND.EX P2, PT, RZ, c[0x0][0x184], PT, P2 ;  /* 0x00006100ff007a0c */ /* 0x000fda0003f45320 */
[----:B------:R-:W-:Y:S05]  /*2f80*/  @P2 BRA `(.L_x_25973) ;  /* 0x0000002000002947 */ /* 0x000fea0003800000 */
[----:B------:R-:W-:Y:S05]  /*2f90*/  @P0 BRA `(.L_x_25974) ;  /* 0x0000005000000947 */ /* 0x000fea0003800000 */
[----:B------:R-:W-:Y:S05]  /*2fa0*/  BRA `(.L_x_25975) ;  /* 0x0000005000007947 */ /* 0x000fea0003800000 */
.L_x_25973:
[----:B-----5:R-:W-:Y:S01]  /*2fb0*/  FADD.FTZ R71, R59, R71 ;  /* 0x000000473b477221 */ /* 0x020fe20000010000 */
[----:B------:R-:W-:Y:S05]  /*2fc0*/  BRA `(.L_x_25974) ;  /* 0x0000002000007947 */ /* 0x000fea0003800000 */
.L_x_25972:
[----:B-----5:R-:W-:-:S04]  /*2fd0*/  FADD.FTZ R71, R51, R71 ;  /* 0x0000004733477221 */ /* 0x020fc80000010000 */
[----:B------:R-:W-:-:S05]  /*2fe0*/  @P2 FADD.FTZ R71, R59, R71 ;  /* 0x000000473b472221 */ /* 0x000fca0000010000 */
.L_x_25974:
[----:B-----5:R-:W-:Y:S02]  /*2ff0*/  MOV R63, R71 ;  /* 0x00000047003f7202 */ /* 0x020fe40000000f00 */
.L_x_25975:
[----:B------:R-:W-:-:S04]  /*3000*/  @P0 LEA R100, P2, R103, c[0x0][0x188], 0x4 ;  /* 0x0000620067640a11 */ /* 0x000fc800078420ff */
[C---:B------:R-:W-:Y:S02]  /*3010*/  @P0 LEA.HI.X R101, R103.reuse, c[0x0][0x18c], RZ, 0x4, P2 ;  /* 0x0000630067650a11 */ /* 0x040fe400010f24ff */
[----:B------:R-:W-:-:S03]  /*3020*/  IADD3 R103, R103, 0x20, RZ ;  /* 0x0000002067677810 */ /* 0x000fc60007ffe0ff */
[----:B------:R0:W-:Y:S04]  /*3030*/  @P0 STG.E.128 [R100.64], R60 ;  /* 0x0000003c64000986 */ /* 0x0001e8000c101d04 */
.L_x_25959:
[----:B------:R-:W-:Y:S05]  /*3040*/  BSYNC B0 ;  /* 0x0000000000007941 */ /* 0x000fea0003800000 */
.L_x_25958:
        /* <DEDUP_REMOVED lines=24> */
.L_x_25979:
[----:B-----5:R-:W-:Y:S01]  /*31d0*/  FADD.FTZ R72, R56, R72 ;  /* 0x0000004838487221 */ /* 0x020fe20000010000 */
[----:B------:R-:W-:Y:S05]  /*31e0*/  BRA `(.L_x_25980) ;  /* 0x0000002000007947 */ /* 0x000fea0003800000 */
.L_x_25978:
[----:B-1---5:R-:W-:-:S04]  /*31f0*/  FADD.FTZ R72, R48, R72 ;  /* 0x0000004830487221 */ /* 0x022fc80000010000 */
[----:B------:R-:W-:-:S05]  /*3200*/  @P2 FADD.FTZ R72, R56, R72 ;  /* 0x0000004838482221 */ /* 0x000fca0000010000 */
.L_x_25980:
[----:B-----5:R-:W-:Y:S02]  /*3210*/  MOV R60, R72 ;  /* 0x00000048003c7202 */ /* 0x020fe40000000f00 */
.L_x_25981:
[----:B------:R-:W-:Y:S05]  /*3220*/  @P3 BRA `(.L_x_25982) ;  /* 0x0000007000003947 */ /* 0x000fea0003800000 */
[----:B------:R-:W-:-:S04]  /*3230*/  ISETP.NE.U32.AND P4, PT, RZ, c[0x0][0x180], PT ;  /* 0x00006000ff007a0c */ /* 0x000fc80003f85070 */
[----:B------:R-:W-:-:S13]  /*3240*/  ISETP.NE.AND.EX P4, PT, RZ, c[0x0][0x184], PT, P4 ;  /* 0x00006100ff007a0c */ /* 0x000fda0003f85340 */
[----:B------:R-:W-:Y:S05]  /*3250*/  @P4 BRA `(.L_x_25983) ;  /* 0x0000002000004947 */ /* 0x000fea0003800000 */
[----:B------:R-:W-:Y:S05]  /*3260*/  @P0 BRA `(.L_x_25984) ;  /* 0x0000005000000947 */ /* 0x000fea0003800000 */
[----:B------:R-:W-:Y:S05]  /*3270*/  BRA `(.L_x_25985) ;  /* 0x0000005000007947 */ /* 0x000fea0003800000 */
.L_x_25983:
[----:B-----5:R-:W-:Y:S01]  /*3280*/  FADD.FTZ R73, R57, R73 ;  /* 0x0000004939497221 */ /* 0x020fe20000010000 */
[----:B------:R-:W-:Y:S05]  /*3290*/  BRA `(.L_x_25984) ;  /* 0x0000002000007947 */ /* 0x000fea0003800000 */
.L_x_25982:
[----:B-----5:R-:W-:-:S04]  /*32a0*/  FADD.FTZ R73, R49, R73 ;  /* 0x0000004931497221 */ /* 0x020fc80000010000 */
[----:B------:R-:W-:-:S04]  /*32b0*/  @P2 FADD.FTZ R73, R57, R73 ;  /* 0x0000004939492221 */ /* 0x000fc80000010000 */
.L_x_25984:
[----:B-----5:R-:W-:-:S03]  /*32c0*/  IMAD.MOV.U32 R61, RZ, RZ, R73 ;  /* 0x000000ffff3d7224 */ /* 0x020fc600078e0049 */
.L_x_25985:
[----:B------:R-:W-:Y:S05]  /*32d0*/  @P3 BRA `(.L_x_25986) ;  /* 0x0000007000003947 */ /* 0x000fea0003800000 */
[----:B------:R-:W-:-:S04]  /*32e0*/  ISETP.NE.U32.AND P4, PT, RZ, c[0x0][0x180], PT ;  /* 0x00006000ff007a0c */ /* 0x000fc80003f85070 */
[----:B------:R-:W-:-:S13]  /*32f0*/  ISETP.NE.AND.EX P4, PT, RZ, c[0x0][0x184], PT, P4 ;  /* 0x00006100ff007a0c */ /* 0x000fda0003f85340 */
[----:B------:R-:W-:Y:S05]  /*3300*/  @P4 BRA `(.L_x_25987) ;  /* 0x0000002000004947 */ /* 0x000fea0003800000 */
[----:B------:R-:W-:Y:S05]  /*3310*/  @P0 BRA `(.L_x_25988) ;  /* 0x0000005000000947 */ /* 0x000fea0003800000 */
[----:B------:R-:W-:Y:S05]  /*3320*/  BRA `(.L_x_25989) ;  /* 0x0000005000007947 */ /* 0x000fea0003800000 */
.L_x_25987:
[----:B-----5:R-:W-:Y:S01]  /*3330*/  FADD.FTZ R74, R58, R74 ;  /* 0x0000004a3a4a7221 */ /* 0x020fe20000010000 */
[----:B------:R-:W-:Y:S05]  /*3340*/  BRA `(.L_x_25988) ;  /* 0x0000002000007947 */ /* 0x000fea0003800000 */
.L_x_25986:
[----:B-----5:R-:W-:-:S04]  /*3350*/  FADD.FTZ R74, R50, R74 ;  /* 0x0000004a324a7221 */ /* 0x020fc80000010000 */
[----:B------:R-:W-:-:S05]  /*3360*/  @P2 FADD.FTZ R74, R58, R74 ;  /* 0x0000004a3a4a2221 */ /* 0x000fca0000010000 */
.L_x_25988:
[----:B-----5:R-:W-:Y:S02]  /*3370*/  MOV R62, R74 ;  /* 0x0000004a003e7202 */ /* 0x020fe40000000f00 */
.L_x_25989:
[----:B------:R-:W-:Y:S05]  /*3380*/  @P3 BRA `(.L_x_25990) ;  /* 0x0000007000003947 */ /* 0x000fea0003800000 */
[----:B------:R-:W-:-:S04]  /*3390*/  ISETP.NE.U32.AND P2, PT, RZ, c[0x0][0x180], PT ;  /* 0x00006000ff007a0c */ /* 0x000fc80003f45070 */
[----:B------:R-:W-:-:S13]  /*33a0*/  ISETP.NE.AND.EX P2, PT, RZ, c[0x0][0x184], PT, P2 ;  /* 0x00006100ff007a0c */ /* 0x000fda0003f45320 */
[----:B------:R-:W-:Y:S05]  /*33b0*/  @P2 BRA `(.L_x_25991) ;  /* 0x0000002000002947 */ /* 0x000fea0003800000 */
[----:B------:R-:W-:Y:S05]  /*33c0*/  @P0 BRA `(.L_x_25992) ;  /* 0x0000005000000947 */ /* 0x000fea0003800000 */
[----:B------:R-:W-:Y:S05]  /*33d0*/  BRA `(.L_x_25993) ;  /* 0x0000005000007947 */ /* 0x000fea0003800000 */
.L_x_25991:
[----:B-----5:R-:W-:Y:S01]  /*33e0*/  FADD.FTZ R75, R59, R75 ;  /* 0x0000004b3b4b7221 */ /* 0x020fe20000010000 */
[----:B------:R-:W-:Y:S05]  /*33f0*/  BRA `(.L_x_25992) ;  /* 0x0000002000007947 */ /* 0x000fea0003800000 */
.L_x_25990:
[----:B-----5:R-:W-:-:S04]  /*3400*/  FADD.FTZ R75, R51, R75 ;  /* 0x0000004b334b7221 */ /* 0x020fc80000010000 */
[----:B------:R-:W-:-:S04]  /*3410*/  @P2 FADD.FTZ R75, R59, R75 ;  /* 0x0000004b3b4b2221 */ /* 0x000fc80000010000 */
.L_x_25992:
[----:B-----5:R-:W-:-:S03]  /*3420*/  IMAD.MOV.U32 R63, RZ, RZ, R75 ;  /* 0x000000ffff3f7224 */ /* 0x020fc600078e004b */
.L_x_25993:
[----:B------:R-:W-:-:S04]  /*3430*/  @P0 LEA R100, P2, R103, c[0x0][0x188], 0x4 ;  /* 0x0000620067640a11 */ /* 0x000fc800078420ff */
[C---:B------:R-:W-:Y:S02]  /*3440*/  @P0 LEA.HI.X R101, R103.reuse, c[0x0][0x18c], RZ, 0x4, P2 ;  /* 0x0000630067650a11 */ /* 0x040fe400010f24ff */
[----:B------:R-:W-:-:S03]  /*3450*/  IADD3 R103, R103, 0x20, RZ ;  /* 0x0000002067677810 */ /* 0x000fc60007ffe0ff */
[----:B------:R0:W-:Y:S04]  /*3460*/  @P0 STG.E.128 [R100.64], R60 ;  /* 0x0000003c64000986 */ /* 0x0001e8000c101d04 */
.L_x_25977:
[----:B------:R-:W-:Y:S05]  /*3470*/  BSYNC B0 ;  /* 0x0000000000007941 */ /* 0x000fea0003800000 */
.L_x_25976:
        /* <DEDUP_REMOVED lines=24> */
.L_x_25997:
[----:B-----5:R-:W-:Y:S01]  /*3600*/  FADD.FTZ R76, R56, R76 ;  /* 0x0000004c384c7221 */ /* 0x020fe20000010000 */
[----:B------:R-:W-:Y:S05]  /*3610*/  BRA `(.L_x_25998) ;  /* 0x0000002000007947 */ /* 0x000fea0003800000 */
.L_x_25996:
[----:B-1---5:R-:W-:-:S04]  /*3620*/  FADD.FTZ R76, R48, R76 ;  /* 0x0000004c304c7221 */ /* 0x022fc80000010000 */
[----:B------:R-:W-:-:S04]  /*3630*/  @P2 FADD.FTZ R76, R56, R76 ;  /* 0x0000004c384c2221 */ /* 0x000fc80000010000 */
.L_x_25998:
[----:B-----5:R-:W-:-:S03]  /*3640*/  IMAD.MOV.U32 R60, RZ, RZ, R76 ;  /* 0x000000ffff3c7224 */ /* 0x020fc600078e004c */
.L_x_25999:
[----:B------:R-:W-:Y:S05]  /*3650*/  @P3 BRA `(.L_x_26000) ;  /* 0x0000007000003947 */ /* 0x000fea0003800000 */
[----:B------:R-:W-:-:S04]  /*3660*/  ISETP.NE.U32.AND P4, PT, RZ, c[0x0][0x180], PT ;  /* 0x00006000ff007a0c */ /* 0x000fc80003f85070 */
[----:B------:R-:W-:-:S13]  /*3670*/  ISETP.NE.AND.EX P4, PT, RZ, c[0x0][0x184], PT, P4 ;  /* 0x00006100ff007a0c */ /* 0x000fda0003f85340 */
[----:B------:R-:W-:Y:S05]  /*3680*/  @P4 BRA `(.L_x_26001) ;  /* 0x0000002000004947 */ /* 0x000fea0003800000 */
[----:B------:R-:W-:Y:S05]  /*3690*/  @P0 BRA `(.L_x_26002) ;  /* 0x0000005000000947 */ /* 0x000fea0003800000 */
[----:B------:R-:W-:Y:S05]  /*36a0*/  BRA `(.L_x_26003) ;  /* 0x0000005000007947 */ /* 0x000fea0003800000 */
.L_x_26001:
[----:B-----5:R-:W-:Y:S01]  /*36b0*/  FADD.FTZ R77, R57, R77 ;  /* 0x0000004d394d7221 */ /* 0x020fe20000010000 */
[----:B------:R-:W-:Y:S05]  /*36c0*/  BRA `(.L_x_26002) ;  /* 0x0000002000007947 */ /* 0x000fea0003800000 */
.L_x_26000:
[----:B-----5:R-:W-:-:S04]  /*36d0*/  FADD.FTZ R77, R49, R77 ;  /* 0x0000004d314d7221 */ /* 0x020fc80000010000 */
[----:B------:R-:W-:-:S05]  /*36e0*/  @P2 FADD.FTZ R77, R57, R77 ;  /* 0x0000004d394d2221 */ /* 0x000fca0000010000 */
.L_x_26002:
[----:B-----5:R-:W-:Y:S02]  /*36f0*/  MOV R61, R77 ;  /* 0x0000004d003d7202 */ /* 0x020fe40000000f00 */
.L_x_26003:
[----:B------:R-:W-:Y:S05]  /*3700*/  @P3 BRA `(.L_x_26004) ;  /* 0x0000007000003947 */ /* 0x000fea0003800000 */
[----:B------:R-:W-:-:S04]  /*3710*/  ISETP.NE.U32.AND P4, PT, RZ, c[0x0][0x180], PT ;  /* 0x00006000ff007a0c */ /* 0x000fc80003f85070 */
[----:B------:R-:W-:-:S13]  /*3720*/  ISETP.NE.AND.EX P4, PT, RZ, c[0x0][0x184], PT, P4 ;  /* 0x00006100ff007a0c */ /* 0x000fda0003f85340 */
[----:B------:R-:W-:Y:S05]  /*3730*/  @P4 BRA `(.L_x_26005) ;  /* 0x0000002000004947 */ /* 0x000fea0003800000 */
[----:B------:R-:W-:Y:S05]  /*3740*/  @P0 BRA `(.L_x_26006) ;  /* 0x0000005000000947 */ /* 0x000fea0003800000 */
[----:B------:R-:W-:Y:S05]  /*3750*/  BRA `(.L_x_26007) ;  /* 0x0000005000007947 */ /* 0x000fea0003800000 */
.L_x_26005:
[----:B-----5:R-:W-:Y:S01]  /*3760*/  FADD.FTZ R78, R58, R78 ;  /* 0x0000004e3a4e7221 */ /* 0x020fe20000010000 */
[----:B------:R-:W-:Y:S05]  /*3770*/  BRA `(.L_x_26006) ;  /* 0x0000002000007947 */ /* 0x000fea0003800000 */
.L_x_26004:
[----:B-----5:R-:W-:-:S04]  /*3780*/  FADD.FTZ R78, R50, R78 ;  /* 0x0000004e324e7221 */ /* 0x020fc80000010000 */
[----:B------:R-:W-:-:S04]  /*3790*/  @P2 FADD.FTZ R78, R58, R78 ;  /* 0x0000004e3a4e2221 */ /* 0x000fc80000010000 */
.L_x_26006:
[----:B-----5:R-:W-:-:S03]  /*37a0*/  IMAD.MOV.U32 R62, RZ, RZ, R78 ;  /* 0x000000ffff3e7224 */ /* 0x020fc600078e004e */
.L_x_26007:
[----:B------:R-:W-:Y:S05]  /*37b0*/  @P3 BRA `(.L_x_26008) ;  /* 0x0000007000003947 */ /* 0x000fea0003800000 */
[----:B------:R-:W-:-:S04]  /*37c0*/  ISETP.NE.U32.AND P2, PT, RZ, c[0x0][0x180], PT ;  /* 0x00006000ff007a0c */ /* 0x000fc80003f45070 */
[----:B------:R-:W-:-:S13]  /*37d0*/  ISETP.NE.AND.EX P2, PT, RZ, c[0x0][0x184], PT, P2 ;  /* 0x00006100ff007a0c */ /* 0x000fda0003f45320 */
[----:B------:R-:W-:Y:S05]  /*37e0*/  @P2 BRA `(.L_x_26009) ;  /* 0x0000002000002947 */ /* 0x000fea0003800000 */
[----:B------:R-:W-:Y:S05]  /*37f0*/  @P0 BRA `(.L_x_26010) ;  /* 0x0000005000000947 */ /* 0x000fea0003800000 */
[----:B------:R-:W-:Y:S05]  /*3800*/  BRA `(.L_x_26011) ;  /* 0x0000005000007947 */ /* 0x000fea0003800000 */
.L_x_26009:
[----:B-----5:R-:W-:Y:S01]  /*3810*/  FADD.FTZ R79, R59, R79 ;  /* 0x0000004f3b4f7221 */ /* 0x020fe20000010000 */
[----:B------:R-:W-:Y:S05]  /*3820*/  BRA `(.L_x_26010) ;  /* 0x0000002000007947 */ /* 0x000fea0003800000 */
.L_x_26008:
[----:B-----5:R-:W-:-:S04]  /*3830*/  FADD.FTZ R79, R51, R79 ;  /* 0x0000004f334f7221 */ /* 0x020fc80000010000 */
[----:B------:R-:W-:-:S05]  /*3840*/  @P2 FADD.FTZ R79, R59, R79 ;  /* 0x0000004f3b4f2221 */ /* 0x000fca0000010000 */
.L_x_26010:
[----:B-----5:R-:W-:Y:S02]  /*3850*/  MOV R63, R79 ;  /* 0x0000004f003f7202 */ /* 0x020fe40000000f00 */
.L_x_26011:
[----:B------:R-:W-:-:S04]  /*3860*/  @P0 LEA R100, P2, R103, c[0x0][0x188], 0x4 ;  /* 0x0000620067640a11 */ /* 0x000fc800078420ff */
[C---:B------:R-:W-:Y:S02]  /*3870*/  @P0 LEA.HI.X R101, R103.reuse, c[0x0][0x18c], RZ, 0x4, P2 ;  /* 0x0000630067650a11 */ /* 0x040fe400010f24ff */
[----:B------:R-:W-:-:S03]  /*3880*/  IADD3 R103, R103, 0x20, RZ ;  /* 0x0000002067677810 */ /* 0x000fc60007ffe0ff */
[----:B------:R0:W-:Y:S04]  /*3890*/  @P0 STG.E.128 [R100.64], R60 ;  /* 0x0000003c64000986 */ /* 0x0001e8000c101d04 */
.L_x_25995:
[----:B------:R-:W-:Y:S05]  /*38a0*/  BSYNC B0 ;  /* 0x0000000000007941 */ /* 0x000fea0003800000 */
.L_x_25994:
        /* <DEDUP_REMOVED lines=24> */
.L_x_26015:
[----:B-----5:R-:W-:Y:S01]  /*3a30*/  FADD.FTZ R80, R56, R80 ;  /* 0x0000005038507221 */ /* 0x020fe20000010000 */
[----:B------:R-:W-:Y:S05]  /*3a40*/  BRA `(.L_x_26016) ;  /* 0x0000002000007947 */ /* 0x000fea0003800000 */
.L_x_26014:
[----:B-1---5:R-:W-:-:S04]  /*3a50*/  FADD.FTZ R80, R48, R80 ;  /* 0x0000005030507221 */ /* 0x022fc80000010000 */
[----:B------:R-:W-:-:S05]  /*3a60*/  @P2 FADD.FTZ R80, R56, R80 ;  /* 0x0000005038502221 */ /* 0x000fca0000010000 */
.L_x_26016:
[----:B-----5:R-:W-:Y:S02]  /*3a70*/  MOV R60, R80 ;  /* 0x00000050003c7202 */ /* 0x020fe40000000f00 */
.L_x_26017:
[----:B------:R-:W-:Y:S05]  /*3a80*/  @P3 BRA `(.L_x_26018) ;  /* 0x0000007000003947 */ /* 0x000fea0003800000 */
[----:B------:R-:W-:-:S04]  /*3a90*/  ISETP.NE.U32.AND P4, PT, RZ, c[0x0][0x180], PT ;  /* 0x00006000ff007a0c */ /* 0x000fc80003f85070 */
[----:B------:R-:W-:-:S13]  /*3aa0*/  ISETP.NE.AND.EX P4, PT, RZ, c[0x0][0x184], PT, P4 ;  /* 0x00006100ff007a0c */ /* 0x000fda0003f85340 */
[----:B------:R-:W-:Y:S05]  /*3ab0*/  @P4 BRA `(.L_x_26019) ;  /* 0x0000002000004947 */ /* 0x000fea0003800000 */
[----:B------:R-:W-:Y:S05]  /*3ac0*/  @P0 BRA `(.L_x_26020) ;  /* 0x0000005000000947 */ /* 0x000fea0003800000 */
[----:B------:R-:W-:Y:S05]  /*3ad0*/  BRA `(.L_x_26021) ;  /* 0x0000005000007947 */ /* 0x000fea0003800000 */
.L_x_26019:
[----:B-----5:R-:W-:Y:S01]  /*3ae0*/  FADD.FTZ R81, R57, R81 ;  /* 0x0000005139517221 */ /* 0x020fe20000010000 */
[----:B------:R-:W-:Y:S05]  /*3af0*/  BRA `(.L_x_26020) ;  /* 0x0000002000007947 */ /* 0x000fea0003800000 */
.L_x_26018:
[----:B-----5:R-:W-:-:S04]  /*3b00*/  FADD.FTZ R81, R49, R81 ;  /* 0x0000005131517221 */ /* 0x020fc80000010000 */
[----:B------:R-:W-:-:S04]  /*3b10*/  @P2 FADD.FTZ R81, R57, R81 ;  /* 0x0000005139512221 */ /* 0x000fc80000010000 */
.L_x_26020:
[----:B-----5:R-:W-:-:S03]  /*3b20*/  IMAD.MOV.U32 R61, RZ, RZ, R81 ;  /* 0x000000ffff3d7224 */ /* 0x020fc600078e0051 */
.L_x_26021:
[----:B------:R-:W-:Y:S05]  /*3b30*/  @P3 BRA `(.L_x_26022) ;  /* 0x0000007000003947 */ /* 0x000fea0003800000 */
[----:B------:R-:W-:-:S04]  /*3b40*/  ISETP.NE.U32.AND P4, PT, RZ, c[0x0][0x180], PT ;  /* 0x00006000ff007a0c */ /* 0x000fc80003f85070 */
[----:B------:R-:W-:-:S13]  /*3b50*/  ISETP.NE.AND.EX P4, PT, RZ, c[0x0][0x184], PT, P4 ;  /* 0x00006100ff007a0c */ /* 0x000fda0003f85340 */
[----:B------:R-:W-:Y:S05]  /*3b60*/  @P4 BRA `(.L_x_26023) ;  /* 0x0000002000004947 */ /* 0x000fea0003800000 */
[----:B------:R-:W-:Y:S05]  /*3b70*/  @P0 BRA `(.L_x_26024) ;  /* 0x0000005000000947 */ /* 0x000fea0003800000 */
[----:B------:R-:W-:Y:S05]  /*3b80*/  BRA `(.L_x_26025) ;  /* 0x0000005000007947 */ /* 0x000fea0003800000 */
.L_x_26023:
[----:B-----5:R-:W-:Y:S01]  /*3b90*/  FADD.FTZ R82, R58, R82 ;  /* 0x000000523a527221 */ /* 0x020fe20000010000 */
[----:B------:R-:W-:Y:S05]  /*3ba0*/  BRA `(.L_x_26024) ;  /* 0x0000002000007947 */ /* 0x000fea0003800000 */
.L_x_26022:
[----:B-----5:R-:W-:-:S04]  /*3bb0*/  FADD.FTZ R82, R50, R82 ;  /* 0x0000005232527221 */ /* 0x020fc80000010000 */
[----:B------:R-:W-:-:S05]  /*3bc0*/  @P2 FADD.FTZ R82, R58, R82 ;  /* 0x000000523a522221 */ /* 0x000fca0000010000 */
.L_x_26024:
[----:B-----5:R-:W-:Y:S02]  /*3bd0*/  MOV R62, R82 ;  /* 0x00000052003e7202 */ /* 0x020fe40000000f00 */
.L_x_26025:
[----:B------:R-:W-:Y:S05]  /*3be0*/  @P3 BRA `(.L_x_26026) ;  /* 0x0000007000003947 */ /* 0x000fea0003800000 */
[----:B------:R-:W-:-:S04]  /*3bf0*/  ISETP.NE.U32.AND P2, PT, RZ, c[0x0][0x180], PT ;  /* 0x00006000ff007a0c */ /* 0x000fc80003f45070 */
[----:B------:R-:W-:-:S13]  /*3c00*/  ISETP.NE.AND.EX P2, PT, RZ, c[0x0][0x184], PT, P2 ;  /* 0x00006100ff007a0c */ /* 0x000fda0003f45320 */
[----:B------:R-:W-:Y:S05]  /*3c10*/  @P2 BRA `(.L_x_26027) ;  /* 0x0000002000002947 */ /* 0x000fea0003800000 */
[----:B------:R-:W-:Y:S05]  /*3c20*/  @P0 BRA `(.L_x_26028) ;  /* 0x0000005000000947 */ /* 0x000fea0003800000 */
[----:B------:R-:W-:Y:S05]  /*3c30*/  BRA `(.L_x_26029) ;  /* 0x0000005000007947 */ /* 0x000fea0003800000 */
.L_x_26027:
[----:B-----5:R-:W-:Y:S01]  /*3c40*/  FADD.FTZ R83, R59, R83 ;  /* 0x000000533b537221 */ /* 0x020fe20000010000 */
[----:B------:R-:W-:Y:S05]  /*3c50*/  BRA `(.L_x_26028) ;  /* 0x0000002000007947 */ /* 0x000fea0003800000 */
.L_x_26026:
[----:B-----5:R-:W-:-:S04]  /*3c60*/  FADD.FTZ R83, R51, R83 ;  /* 0x0000005333537221 */ /* 0x020fc80000010000 */
[----:B------:R-:W-:-:S04]  /*3c70*/  @P2 FADD.FTZ R83, R59, R83 ;  /* 0x000000533b532221 */ /* 0x000fc80000010000 */
.L_x_26028:
[----:B-----5:R-:W-:-:S03]  /*3c80*/  IMAD.MOV.U32 R63, RZ, RZ, R83 ;  /* 0x000000ffff3f7224 */ /* 0x020fc600078e0053 */
.L_x_26029:
[----:B------:R-:W-:-:S04]  /*3c90*/  @P0 LEA R100, P2, R103, c[0x0][0x188], 0x4 ;  /* 0x0000620067640a11 */ /* 0x000fc800078420ff */
[C---:B------:R-:W-:Y:S02]  /*3ca0*/  @P0 LEA.HI.X R101, R103.reuse, c[0x0][0x18c], RZ, 0x4, P2 ;  /* 0x0000630067650a11 */ /* 0x040fe400010f24ff */
[----:B------:R-:W-:-:S03]  /*3cb0*/  IADD3 R103, R103, 0x20, RZ ;  /* 0x0000002067677810 */ /* 0x000fc60007ffe0ff */
[----:B------:R0:W-:Y:S04]  /*3cc0*/  @P0 STG.E.128 [R100.64], R60 ;  /* 0x0000003c64000986 */ /* 0x0001e8000c101d04 */
.L_x_26013:
[----:B------:R-:W-:Y:S05]  /*3cd0*/  BSYNC B0 ;  /* 0x0000000000007941 */ /* 0x000fea0003800000 */
.L_x_26012:
        /* <DEDUP_REMOVED lines=24> */
.L_x_26033:
[----:B-----5:R-:W-:Y:S01]  /*3e60*/  FADD.FTZ R84, R56, R84 ;  /* 0x0000005438547221 */ /* 0x020fe20000010000 */
[----:B------:R-:W-:Y:S05]  /*3e70*/  BRA `(.L_x_26034) ;  /* 0x0000002000007947 */ /* 0x000fea0003800000 */
.L_x_26032:
[----:B-1---5:R-:W-:-:S04]  /*3e80*/  FADD.FTZ R84, R48, R84 ;  /* 0x0000005430547221 */ /* 0x022fc80000010000 */
[----:B------:R-:W-:-:S04]  /*3e90*/  @P2 FADD.FTZ R84, R56, R84 ;  /* 0x0000005438542221 */ /* 0x000fc80000010000 */
.L_x_26034:
[----:B-----5:R-:W-:-:S03]  /*3ea0*/  IMAD.MOV.U32 R60, RZ, RZ, R84 ;  /* 0x000000ffff3c7224 */ /* 0x020fc600078e0054 */
.L_x_26035:
[----:B------:R-:W-:Y:S05]  /*3eb0*/  @P3 BRA `(.L_x_26036) ;  /* 0x0000007000003947 */ /* 0x000fea0003800000 */
[----:B------:R-:W-:-:S04]  /*3ec0*/  ISETP.NE.U32.AND P4, PT, RZ, c[0x0][0x180], PT ;  /* 0x00006000ff007a0c */ /* 0x000fc80003f85070 */
[----:B------:R-:W-:-:S13]  /*3ed0*/  ISETP.NE.AND.EX P4, PT, RZ, c[0x0][0x184], PT, P4 ;  /* 0x00006100ff007a0c */ /* 0x000fda0003f85340 */
[----:B------:R-:W-:Y:S05]  /*3ee0*/  @P4 BRA `(.L_x_26037) ;  /* 0x0000002000004947 */ /* 0x000fea0003800000 */
[----:B------:R-:W-:Y:S05]  /*3ef0*/  @P0 BRA `(.L_x_26038) ;  /* 0x0000005000000947 */ /* 0x000fea0003800000 */
[----:B------:R-:W-:Y:S05]  /*3f00*/  BRA `(.L_x_26039) ;  /* 0x0000005000007947 */ /* 0x000fea0003800000 */
.L_x_26037:
[----:B-----5:R-:W-:Y:S01]  /*3f10*/  FADD.FTZ R85, R57, R85 ;  /* 0x0000005539557221 */ /* 0x020fe20000010000 */
[----:B------:R-:W-:Y:S05]  /*3f20*/  BRA `(.L_x_26038) ;  /* 0x0000002000007947 */ /* 0x000fea0003800000 */
.L_x_26036:
[----:B-----5:R-:W-:-:S04]  /*3f30*/  FADD.FTZ R85, R49, R85 ;  /* 0x0000005531557221 */ /* 0x020fc80000010000 */
[----:B------:R-:W-:-:S05]  /*3f40*/  @P2 FADD.FTZ R85, R57, R85 ;  /* 0x0000005539552221 */ /* 0x000fca0000010000 */
.L_x_26038:
[----:B-----5:R-:W-:Y:S02]  /*3f50*/  MOV R61, R85 ;  /* 0x00000055003d7202 */ /* 0x020fe40000000f00 */
.L_x_26039:
[----:B------:R-:W-:Y:S05]  /*3f60*/  @P3 BRA `(.L_x_26040) ;  /* 0x0000007000003947 */ /* 0x000fea0003800000 */
[----:B------:R-:W-:-:S04]  /*3f70*/  ISETP.NE.U32.AND P4, PT, RZ, c[0x0][0x180], PT ;  /* 0x00006000ff007a0c */ /* 0x000fc80003f85070 */
[----:B------:R-:W-:-:S13]  /*3f80*/  ISETP.NE.AND.EX P4, PT, RZ, c[0x0][0x184], PT, P4 ;  /* 0x00006100ff007a0c */ /* 0x000fda0003f85340 */
[----:B------:R-:W-:Y:S05]  /*3f90*/  @P4 BRA `(.L_x_26041) ;  /* 0x0000002000004947 */ /* 0x000fea0003800000 */
[----:B------:R-:W-:Y:S05]  /*3fa0*/  @P0 BRA `(.L_x_26042) ;  /* 0x0000005000000947 */ /* 0x000fea0003800000 */
[----:B------:R-:W-:Y:S05]  /*3fb0*/  BRA `(.L_x_26043) ;  /* 0x0000005000007947 */ /* 0x000fea0003800000 */
.L_x_26041:
[----:B-----5:R-:W-:Y:S01]  /*3fc0*/  FADD.FTZ R86, R58, R86 ;  /* 0x000000563a567221 */ /* 0x020fe20000010000 */
[----:B------:R-:W-:Y:S05]  /*3fd0*/  BRA `(.L_x_26042) ;  /* 0x0000002000007947 */ /* 0x000fea0003800000 */
.L_x_26040:
[----:B-----5:R-:W-:-:S04]  /*3fe0*/  FADD.FTZ R86, R50, R86 ;  /* 0x0000005632567221 */ /* 0x020fc80000010000 */
[----:B------:R-:W-:-:S04]  /*3ff0*/  @P2 FADD.FTZ R86, R58, R86 ;  /* 0x000000563a562221 */ /* 0x000fc80000010000 */
.L_x_26042:
[----:B-----5:R-:W-:-:S03]  /*4000*/  IMAD.MOV.U32 R62, RZ, RZ, R86 ;  /* 0x000000ffff3e7224 */ /* 0x020fc600078e0056 */
.L_x_26043:
[----:B------:R-:W-:Y:S05]  /*4010*/  @P3 BRA `(.L_x_26044) ;  /* 0x0000007000003947 */ /* 0x000fea0003800000 */
[----:B------:R-:W-:-:S04]  /*4020*/  ISETP.NE.U32.AND P2, PT, RZ, c[0x0][0x180], PT ;  /* 0x00006000ff007a0c */ /* 0x000fc80003f45070 */
[----:B------:R-:W-:-:S13]  /*4030*/  ISETP.NE.AND.EX P2, PT, RZ, c[0x0][0x184], PT, P2 ;  /* 0x00006100ff007a0c */ /* 0x000fda0003f45320 */
[----:B------:R-:W-:Y:S05]  /*4040*/  @P2 BRA `(.L_x_26045) ;  /* 0x0000002000002947 */ /* 0x000fea0003800000 */
[----:B------:R-:W-:Y:S05]  /*4050*/  @P0 BRA `(.L_x_26046) ;  /* 0x0000005000000947 */ /* 0x000fea0003800000 */
[----:B------:R-:W-:Y:S05]  /*4060*/  BRA `(.L_x_26047) ;  /* 0x0000005000007947 */ /* 0x000fea0003800000 */
.L_x_26045:
[----:B-----5:R-:W-:Y:S01]  /*4070*/  FADD.FTZ R87, R59, R87 ;  /* 0x000000573b577221 */ /* 0x020fe20000010000 */
[----:B------:R-:W-:Y:S05]  /*4080*/  BRA `(.L_x_26046) ;  /* 0x0000002000007947 */ /* 0x000fea0003800000 */
.L_x_26044:
[----:B-----5:R-:W-:-:S04]  /*4090*/  FADD.FTZ R87, R51, R87 ;  /* 0x0000005733577221 */ /* 0x020fc80000010000 */
[----:B------:R-:W-:-:S05]  /*40a0*/  @P2 FADD.FTZ R87, R59, R87 ;  /* 0x000000573b572221 */ /* 0x000fca0000010000 */
.L_x_26046:
[----:B-----5:R-:W-:Y:S02]  /*40b0*/  MOV R63, R87 ;  /* 0x00000057003f7202 */ /* 0x020fe40000000f00 */
.L_x_26047:
[----:B------:R-:W-:-:S04]  /*40c0*/  @P0 LEA R100, P2, R103, c[0x0][0x188], 0x4 ;  /* 0x0000620067640a11 */ /* 0x000fc800078420ff */
[C---:B------:R-:W-:Y:S02]  /*40d0*/  @P0 LEA.HI.X R101, R103.reuse, c[0x0][0x18c], RZ, 0x4, P2 ;  /* 0x0000630067650a11 */ /* 0x040fe400010f24ff */
[----:B------:R-:W-:-:S03]  /*40e0*/  IADD3 R103, R103, 0x20, RZ ;  /* 0x0000002067677810 */ /* 0x000fc60007ffe0ff */
[----:B------:R0:W-:Y:S04]  /*40f0*/  @P0 STG.E.128 [R100.64], R60 ;  /* 0x0000003c64000986 */ /* 0x0001e8000c101d04 */
.L_x_26031:
[----:B------:R-:W-:Y:S05]  /*4100*/  BSYNC B0 ;  /* 0x0000000000007941 */ /* 0x000fea0003800000 */
.L_x_26030:
        /* <DEDUP_REMOVED lines=24> */
.L_x_26051:
[----:B-----5:R-:W-:Y:S01]  /*4290*/  FADD.FTZ R88, R56, R88 ;  /* 0x0000005838587221 */ /* 0x020fe20000010000 */
[----:B------:R-:W-:Y:S05]  /*42a0*/  BRA `(.L_x_26052) ;  /* 0x0000002000007947 */ /* 0x000fea0003800000 */
.L_x_26050:
[----:B-1---5:R-:W-:-:S04]  /*42b0*/  FADD.FTZ R88, R48, R88 ;  /* 0x0000005830587221 */ /* 0x022fc80000010000 */
[----:B------:R-:W-:-:S05]  /*42c0*/  @P2 FADD.FTZ R88, R56, R88 ;  /* 0x0000005838582221 */ /* 0x000fca0000010000 */
.L_x_26052:
[----:B-----5:R-:W-:Y:S02]  /*42d0*/  MOV R60, R88 ;  /* 0x00000058003c7202 */ /* 0x020fe40000000f00 */
.L_x_26053:
[----:B------:R-:W-:Y:S05]  /*42e0*/  @P3 BRA `(.L_x_26054) ;  /* 0x0000007000003947 */ /* 0x000fea0003800000 */
[----:B------:R-:W-:-:S04]  /*42f0*/  ISETP.NE.U32.AND P4, PT, RZ, c[0x0][0x180], PT ;  /* 0x00006000ff007a0c */ /* 0x000fc80003f85070 */
[----:B------:R-:W-:-:S13]  /*4300*/  ISETP.NE.AND.EX P4, PT, RZ, c[0x0][0x184], PT, P4 ;  /* 0x00006100ff007a0c */ /* 0x000fda0003f85340 */
[----:B------:R-:W-:Y:S05]  /*4310*/  @P4 BRA `(.L_x_26055) ;  /* 0x0000002000004947 */ /* 0x000fea0003800000 */
[----:B------:R-:W-:Y:S05]  /*4320*/  @P0 BRA `(.L_x_26056) ;  /* 0x0000005000000947 */ /* 0x000fea0003800000 */
[----:B------:R-:W-:Y:S05]  /*4330*/  BRA `(.L_x_26057) ;  /* 0x0000005000007947 */ /* 0x000fea0003800000 */
.L_x_26055:
[----:B-----5:R-:W-:Y:S01]  /*4340*/  FADD.FTZ R89, R57, R89 ;  /* 0x0000005939597221 */ /* 0x020fe20000010000 */
[----:B------:R-:W-:Y:S05]  /*4350*/  BRA `(.L_x_26056) ;  /* 0x0000002000007947 */ /* 0x000fea0003800000 */
.L_x_26054:
[----:B-----5:R-:W-:-:S04]  /*4360*/  FADD.FTZ R89, R49, R89 ;  /* 0x0000005931597221 */ /* 0x020fc80000010000 */
[----:B------:R-:W-:-:S04]  /*4370*/  @P2 FADD.FTZ R89, R57, R89 ;  /* 0x0000005939592221 */ /* 0x000fc80000010000 */
.L_x_26056:
[----:B-----5:R-:W-:-:S03]  /*4380*/  IMAD.MOV.U32 R61, RZ, RZ, R89 ;  /* 0x000000ffff3d7224 */ /* 0x020fc600078e0059 */
.L_x_26057:
[----:B------:R-:W-:Y:S05]  /*4390*/  @P3 BRA `(.L_x_26058) ;  /* 0x0000007000003947 */ /* 0x000fea0003800000 */
[----:B------:R-:W-:-:S04]  /*43a0*/  ISETP.NE.U32.AND P4, PT, RZ, c[0x0][0x180], PT ;  /* 0x00006000ff007a0c */ /* 0x000fc80003f85070 */
[----:B------:R-:W-:-:S13]  /*43b0*/  ISETP.NE.AND.EX P4, PT, RZ, c[0x0][0x184], PT, P4 ;  /* 0x00006100ff007a0c */ /* 0x000fda0003f85340 */
[----:B------:R-:W-:Y:S05]  /*43c0*/  @P4 BRA `(.L_x_26059) ;  /* 0x0000002000004947 */ /* 0x000fea0003800000 */
[----:B------:R-:W-:Y:S05]  /*43d0*/  @P0 BRA `(.L_x_26060) ;  /* 0x0000005000000947 */ /* 0x000fea0003800000 */
[----:B------:R-:W-:Y:S05]  /*43e0*/  BRA `(.L_x_26061) ;  /* 0x0000005000007947 */ /* 0x000fea0003800000 */
.L_x_26059:
[----:B-----5:R-:W-:Y:S01]  /*43f0*/  FADD.FTZ R90, R58, R90 ;  /* 0x0000005a3a5a7221 */ /* 0x020fe20000010000 */
[----:B------:R-:W-:Y:S05]  /*4400*/  BRA `(.L_x_26060) ;  /* 0x0000002000007947 */ /* 0x000fea0003800000 */
.L_x_26058:
[----:B-----5:R-:W-:-:S04]  /*4410*/  FADD.FTZ R90, R50, R90 ;  /* 0x0000005a325a7221 */ /* 0x020fc80000010000 */
[----:B------:R-:W-:-:S05]  /*4420*/  @P2 FADD.FTZ R90, R58, R90 ;  /* 0x0000005a3a5a2221 */ /* 0x000fca0000010000 */
.L_x_26060:
[----:B-----5:R-:W-:Y:S02]  /*4430*/  MOV R62, R90 ;  /* 0x0000005a003e7202 */ /* 0x020fe40000000f00 */
.L_x_26061:
[----:B------:R-:W-:Y:S05]  /*4440*/  @P3 BRA `(.L_x_26062) ;  /* 0x0000007000003947 */ /* 0x000fea0003800000 */
[----:B------:R-:W-:-:S04]  /*4450*/  ISETP.NE.U32.AND P2, PT, RZ, c[0x0][0x180], PT ;  /* 0x00006000ff007a0c */ /* 0x000fc80003f45070 */
[----:B------:R-:W-:-:S13]  /*4460*/  ISETP.NE.AND.EX P2, PT, RZ, c[0x0][0x184], PT, P2 ;  /* 0x00006100ff007a0c */ /* 0x000fda0003f45320 */
[----:B------:R-:W-:Y:S05]  /*4470*/  @P2 BRA `(.L_x_26063) ;  /* 0x0000002000002947 */ /* 0x000fea0003800000 */
[----:B------:R-:W-:Y:S05]  /*4480*/  @P0 BRA `(.L_x_26064) ;  /* 0x0000005000000947 */ /* 0x000fea0003800000 */
[----:B------:R-:W-:Y:S05]  /*4490*/  BRA `(.L_x_26065) ;  /* 0x0000005000007947 */ /* 0x000fea0003800000 */
.L_x_26063:
[----:B-----5:R-:W-:Y:S01]  /*44a0*/  FADD.FTZ R91, R59, R91 ;  /* 0x0000005b3b5b7221 */ /* 0x020fe20000010000 */
[----:B------:R-:W-:Y:S05]  /*44b0*/  BRA `(.L_x_26064) ;  /* 0x0000002000007947 */ /* 0x000fea0003800000 */
.L_x_26062:
[----:B-----5:R-:W-:-:S04]  /*44c0*/  FADD.FTZ R91, R51, R91 ;  /* 0x0000005b335b7221 */ /* 0x020fc80000010000 */
[----:B------:R-:W-:-:S04]  /*44d0*/  @P2 FADD.FTZ R91, R59, R91 ;  /* 0x0000005b3b5b2221 */ /* 0x000fc80000010000 */
.L_x_26064:
[----:B-----5:R-:W-:-:S03]  /*44e0*/  IMAD.MOV.U32 R63, RZ, RZ, R91 ;  /* 0x000000ffff3f7224 */ /* 0x020fc600078e005b */
.L_x_26065:
[----:B------:R-:W-:-:S04]  /*44f0*/  @P0 LEA R100, P2, R103, c[0x0][0x188], 0x4 ;  /* 0x0000620067640a11 */ /* 0x000fc800078420ff */
[C---:B------:R-:W-:Y:S02]  /*4500*/  @P0 LEA.HI.X R101, R103.reuse, c[0x0][0x18c], RZ, 0x4, P2 ;  /* 0x0000630067650a11 */ /* 0x040fe400010f24ff */
[----:B------:R-:W-:-:S03]  /*4510*/  IADD3 R103, R103, 0x20, RZ ;  /* 0x0000002067677810 */ /* 0x000fc60007ffe0ff */
[----:B------:R0:W-:Y:S04]  /*4520*/  @P0 STG.E.128 [R100.64], R60 ;  /* 0x0000003c64000986 */ /* 0x0001e8000c101d04 */
.L_x_26049:
[----:B------:R-:W-:Y:S05]  /*4530*/  BSYNC B0 ;  /* 0x0000000000007941 */ /* 0x000fea0003800000 */
.L_x_26048:
        /* <DEDUP_REMOVED lines=24> */
.L_x_26069:
[----:B-----5:R-:W-:Y:S01]  /*46c0*/  FADD.FTZ R92, R56, R92 ;  /* 0x0000005c385c7221 */ /* 0x020fe20000010000 */
[----:B------:R-:W-:Y:S05]  /*46d0*/  BRA `(.L_x_26070) ;  /* 0x0000002000007947 */ /* 0x000fea0003800000 */
.L_x_26068:
[----:B-1---5:R-:W-:-:S04]  /*46e0*/  FADD.FTZ R92, R48, R92 ;  /* 0x0000005c305c7221 */ /* 0x022fc80000010000 */
[----:B------:R-:W-:-:S04]  /*46f0*/  @P2 FADD.FTZ R92, R56, R92 ;  /* 0x0000005c385c2221 */ /* 0x000fc80000010000 */
.L_x_26070:
[----:B-----5:R-:W-:-:S03]  /*4700*/  IMAD.MOV.U32 R60, RZ, RZ, R92 ;  /* 0x000000ffff3c7224 */ /* 0x020fc600078e005c */
.L_x_26071:
[----:B------:R-:W-:Y:S05]  /*4710*/  @P3 BRA `(.L_x_26072) ;  /* 0x0000007000003947 */ /* 0x000fea0003800000 */
[----:B------:R-:W-:-:S04]  /*4720*/  ISETP.NE.U32.AND P4, PT, RZ, c[0x0][0x180], PT ;  /* 0x00006000ff007a0c */ /* 0x000fc80003f85070 */
[----:B------:R-:W-:-:S13]  /*4730*/  ISETP.NE.AND.EX P4, PT, RZ, c[0x0][0x184], PT, P4 ;  /* 0x00006100ff007a0c */ /* 0x000fda0003f85340 */
[----:B------:R-:W-:Y:S05]  /*4740*/  @P4 BRA `(.L_x_26073) ;  /* 0x0000002000004947 */ /* 0x000fea0003800000 */
[----:B------:R-:W-:Y:S05]  /*4750*/  @P0 BRA `(.L_x_26074) ;  /* 0x0000005000000947 */ /* 0x000fea0003800000 */
[----:B------:R-:W-:Y:S05]  /*4760*/  BRA `(.L_x_26075) ;  /* 0x0000005000007947 */ /* 0x000fea0003800000 */
.L_x_26073:
[----:B-----5:R-:W-:Y:S01]  /*4770*/  FADD.FTZ R93, R57, R93 ;  /* 0x0000005d395d7221 */ /* 0x020fe20000010000 */
[----:B------:R-:W-:Y:S05]  /*4780*/  BRA `(.L_x_26074) ;  /* 0x0000002000007947 */ /* 0x000fea0003800000 */
.L_x_26072:
[----:B-----5:R-:W-:-:S04]  /*4790*/  FADD.FTZ R93, R49, R93 ;  /* 0x0000005d315d7221 */ /* 0x020fc80000010000 */
[----:B------:R-:W-:-:S05]  /*47a0*/  @P2 FADD.FTZ R93, R57, R93 ;  /* 0x0000005d395d2221 */ /* 0x000fca0000010000 */
.L_x_26074:
[----:B-----5:R-:W-:Y:S02]  /*47b0*/  MOV R61, R93 ;  /* 0x0000005d003d7202 */ /* 0x020fe40000000f00 */
.L_x_26075:
[----:B------:R-:W-:Y:S05]  /*47c0*/  @P3 BRA `(.L_x_26076) ;  /* 0x0000007000003947 */ /* 0x000fea0003800000 */
[----:B------:R-:W-:-:S04]  /*47d0*/  ISETP.NE.U32.AND P4, PT, RZ, c[0x0][0x180], PT ;  /* 0x00006000ff007a0c */ /* 0x000fc80003f85070 */
[----:B------:R-:W-:-:S13]  /*47e0*/  ISETP.NE.AND.EX P4, PT, RZ, c[0x0][0x184], PT, P4 ;  /* 0x00006100ff007a0c */ /* 0x000fda0003f85340 */
[----:B------:R-:W-:Y:S05]  /*47f0*/  @P4 BRA `(.L_x_26077) ;  /* 0x0000002000004947 */ /* 0x000fea0003800000 */
[----:B------:R-:W-:Y:S05]  /*4800*/  @P0 BRA `(.L_x_26078) ;  /* 0x0000005000000947 */ /* 0x000fea0003800000 */
[----:B------:R-:W-:Y:S05]  /*4810*/  BRA `(.L_x_26079) ;  /* 0x0000005000007947 */ /* 0x000fea0003800000 */
.L_x_26077:
[----:B-----5:R-:W-:Y:S01]  /*4820*/  FADD.FTZ R94, R58, R94 ;  /* 0x0000005e3a5e7221 */ /* 0x020fe20000010000 */
[----:B------:R-:W-:Y:S05]  /*4830*/  BRA `(.L_x_26078) ;  /* 0x0000002000007947 */ /* 0x000fea0003800000 */
.L_x_26076:
[----:B-----5:R-:W-:-:S04]  /*4840*/  FADD.FTZ R94, R50, R94 ;  /* 0x0000005e325e7221 */ /* 0x020fc80000010000 */
[----:B------:R-:W-:-:S04]  /*4850*/  @P2 FADD.FTZ R94, R58, R94 ;  /* 0x0000005e3a5e2221 */ /* 0x000fc80000010000 */
.L_x_26078:
[----:B-----5:R-:W-:-:S03]  /*4860*/  IMAD.MOV.U32 R62, RZ, RZ, R94 ;  /* 0x000000ffff3e7224 */ /* 0x020fc600078e005e */
.L_x_26079:
[----:B------:R-:W-:Y:S05]  /*4870*/  @P3 BRA `(.L_x_26080) ;  /* 0x0000007000003947 */ /* 0x000fea0003800000 */
[----:B------:R-:W-:-:S04]  /*4880*/  ISETP.NE.U32.AND P2, PT, RZ, c[0x0][0x180], PT ;  /* 0x00006000ff007a0c */ /* 0x000fc80003f45070 */
[----:B------:R-:W-:-:S13]  /*4890*/  ISETP.NE.AND.EX P2, PT, RZ, c[0x0][0x184], PT, P2 ;  /* 0x00006100ff007a0c */ /* 0x000fda0003f45320 */
[----:B------:R-:W-:Y:S05]  /*48a0*/  @P2 BRA `(.L_x_26081) ;  /* 0x0000002000002947 */ /* 0x000fea0003800000 */
[----:B------:R-:W-:Y:S05]  /*48b0*/  @P0 BRA `(.L_x_26082) ;  /* 0x0000005000000947 */ /* 0x000fea0003800000 */
[----:B------:R-:W-:Y:S05]  /*48c0*/  BRA `(.L_x_26083) ;  /* 0x0000005000007947 */ /* 0x000fea0003800000 */
.L_x_26081:
[----:B-----5:R-:W-:Y:S01]  /*48d0*/  FADD.FTZ R95, R59, R95 ;  /* 0x0000005f3b5f7221 */ /* 0x020fe20000010000 */
[----:B------:R-:W-:Y:S05]  /*48e0*/  BRA `(.L_x_26082) ;  /* 0x0000002000007947 */ /* 0x000fea0003800000 */
.L_x_26080:
[----:B-----5:R-:W-:-:S04]  /*48f0*/  FADD.FTZ R95, R51, R95 ;  /* 0x0000005f335f7221 */ /* 0x020fc80000010000 */
[----:B------:R-:W-:-:S05]  /*4900*/  @P2 FADD.FTZ R95, R59, R95 ;  /* 0x0000005f3b5f2221 */ /* 0x000fca0000010000 */
.L_x_26082:
[----:B-----5:R-:W-:Y:S02]  /*4910*/  MOV R63, R95 ;  /* 0x0000005f003f7202 */ /* 0x020fe40000000f00 */
.L_x_26083:
[----:B------:R-:W-:-:S04]  /*4920*/  @P0 LEA R100, P2, R103, c[0x0][0x188], 0x4 ;  /* 0x0000620067640a11 */ /* 0x000fc800078420ff */
[C---:B------:R-:W-:Y:S02]  /*4930*/  @P0 LEA.HI.X R101, R103.reuse, c[0x0][0x18c], RZ, 0x4, P2 ;  /* 0x0000630067650a11 */ /* 0x040fe400010f24ff */
[----:B------:R-:W-:-:S03]  /*4940*/  IADD3 R103, R103, 0x20, RZ ;  /* 0x0000002067677810 */ /* 0x000fc60007ffe0ff */
[----:B------:R0:W-:Y:S04]  /*4950*/  @P0 STG.E.128 [R100.64], R60 ;  /* 0x0000003c64000986 */ /* 0x0001e8000c101d04 */
.L_x_26067:
[----:B------:R-:W-:Y:S05]  /*4960*/  BSYNC B0 ;  /* 0x0000000000007941 */ /* 0x000fea0003800000 */
.L_x_26066:
        /* <DEDUP_REMOVED lines=24> */
.L_x_26087:
[----:B-----5:R-:W-:Y:S01]  /*4af0*/  FADD.FTZ R96, R56, R96 ;  /* 0x0000006038607221 */ /* 0x020fe20000010000 */
[----:B------:R-:W-:Y:S05]  /*4b00*/  BRA `(.L_x_26088) ;  /* 0x0000002000007947 */ /* 0x000fea0003800000 */
.L_x_26086:
[----:B-1---5:R-:W-:-:S04]  /*4b10*/  FADD.FTZ R96, R48, R96 ;  /* 0x0000006030607221 */ /* 0x022fc80000010000 */
[----:B------:R-:W-:-:S05]  /*4b20*/  @P2 FADD.FTZ R96, R56, R96 ;  /* 0x0000006038602221 */ /* 0x000fca0000010000 */
.L_x_26088:
[----:B-----5:R-:W-:Y:S02]  /*4b30*/  MOV R60, R96 ;  /* 0x00000060003c7202 */ /* 0x020fe40000000f00 */
.L_x_26089:
[----:B------:R-:W-:Y:S05]  /*4b40*/  @P3 BRA `(.L_x_26090) ;  /* 0x0000007000003947 */ /* 0x000fea0003800000 */
[----:B------:R-:W-:-:S04]  /*4b50*/  ISETP.NE.U32.AND P4, PT, RZ, c[0x0][0x180], PT ;  /* 0x00006000ff007a0c */ /* 0x000fc80003f85070 */
[----:B------:R-:W-:-:S13]  /*4b60*/  ISETP.NE.AND.EX P4, PT, RZ, c[0x0][0x184], PT, P4 ;  /* 0x00006100ff007a0c */ /* 0x000fda0003f85340 */
[----:B------:R-:W-:Y:S05]  /*4b70*/  @P4 BRA `(.L_x_26091) ;  /* 0x0000002000004947 */ /* 0x000fea0003800000 */
[----:B------:R-:W-:Y:S05]  /*4b80*/  @P0 BRA `(.L_x_26092) ;  /* 0x0000005000000947 */ /* 0x000fea0003800000 */
[----:B------:R-:W-:Y:S05]  /*4b90*/  BRA `(.L_x_26093) ;  /* 0x0000005000007947 */ /* 0x000fea0003800000 */
.L_x_26091:
[----:B-----5:R-:W-:Y:S01]  /*4ba0*/  FADD.FTZ R97, R57, R97 ;  /* 0x0000006139617221 */ /* 0x020fe20000010000 */
[----:B------:R-:W-:Y:S05]  /*4bb0*/  BRA `(.L_x_26092) ;  /* 0x0000002000007947 */ /* 0x000fea0003800000 */
.L_x_26090:
[----:B-----5:R-:W-:-:S04]  /*4bc0*/  FADD.FTZ R97, R49, R97 ;  /* 0x0000006131617221 */ /* 0x020fc80000010000 */
[----:B------:R-:W-:-:S04]  /*4bd0*/  @P2 FADD.FTZ R97, R57, R97 ;  /* 0x0000006139612221 */ /* 0x000fc80000010000 */
.L_x_26092:
[----:B-----5:R-:W-:-:S03]  /*4be0*/  IMAD.MOV.U32 R61, RZ, RZ, R97 ;  /* 0x000000ffff3d7224 */ /* 0x020fc600078e0061 */
.L_x_26093:
[----:B------:R-:W-:Y:S05]  /*4bf0*/  @P3 BRA `(.L_x_26094) ;  /* 0x0000007000003947 */ /* 0x000fea0003800000 */
[----:B------:R-:W-:-:S04]  /*4c00*/  ISETP.NE.U32.AND P4, PT, RZ, c[0x0][0x180], PT ;  /* 0x00006000ff007a0c */ /* 0x000fc80003f85070 */
[----:B------:R-:W-:-:S13]  /*4c10*/  ISETP.NE.AND.EX P4, PT, RZ, c[0x0][0x184], PT, P4 ;  /* 0x00006100ff007a0c */ /* 0x000fda0003f85340 */
[----:B------:R-:W-:Y:S05]  /*4c20*/  @P4 BRA `(.L_x_26095) ;  /* 0x0000002000004947 */ /* 0x000fea0003800000 */
[----:B------:R-:W-:Y:S05]  /*4c30*/  @P0 BRA `(.L_x_26096) ;  /* 0x0000005000000947 */ /* 0x000fea0003800000 */
[----:B------:R-:W-:Y:S05]  /*4c40*/  BRA `(.L_x_26097) ;  /* 0x0000005000007947 */ /* 0x000fea0003800000 */
.L_x_26095:
[----:B-----5:R-:W-:Y:S01]  /*4c50*/  FADD.FTZ R98, R58, R98 ;  /* 0x000000623a627221 */ /* 0x020fe20000010000 */
[----:B------:R-:W-:Y:S05]  /*4c60*/  BRA `(.L_x_26096) ;  /* 0x0000002000007947 */ /* 0x000fea0003800000 */
.L_x_26094:
[----:B-----5:R-:W-:-:S04]  /*4c70*/  FADD.FTZ R98, R50, R98 ;  /* 0x0000006232627221 */ /* 0x020fc80000010000 */
[----:B------:R-:W-:-:S05]  /*4c80*/  @P2 FADD.FTZ R98, R58, R98 ;  /* 0x000000623a622221 */ /* 0x000fca0000010000 */
.L_x_26096:
[----:B-----5:R-:W-:Y:S02]  /*4c90*/  MOV R62, R98 ;  /* 0x00000062003e7202 */ /* 0x020fe40000000f00 */
.L_x_26097:
[----:B------:R-:W-:Y:S05]  /*4ca0*/  @P3 BRA `(.L_x_26098) ;  /* 0x0000007000003947 */ /* 0x000fea0003800000 */
[----:B------:R-:W-:-:S04]  /*4cb0*/  ISETP.NE.U32.AND P2, PT, RZ, c[0x0][0x180], PT ;  /* 0x00006000ff007a0c */ /* 0x000fc80003f45070 */
[----:B------:R-:W-:-:S13]  /*4cc0*/  ISETP.NE.AND.EX P2, PT, RZ, c[0x0][0x184], PT, P2 ;  /* 0x00006100ff007a0c */ /* 0x000fda0003f45320 */
[----:B------:R-:W-:Y:S05]  /*4cd0*/  @P2 BRA `(.L_x_26099) ;  /* 0x0000002000002947 */ /* 0x000fea0003800000 */
[----:B------:R-:W-:Y:S05]  /*4ce0*/  @P0 BRA `(.L_x_26100) ;  /* 0x0000005000000947 */ /* 0x000fea0003800000 */
[----:B------:R-:W-:Y:S05]  /*4cf0*/  BRA `(.L_x_26101) ;  /* 0x0000005000007947 */ /* 0x000fea0003800000 */
.L_x_26099:
[----:B-----5:R-:W-:Y:S01]  /*4d00*/  FADD.FTZ R99, R59, R99 ;  /* 0x000000633b637221 */ /* 0x020fe20000010000 */
[----:B------:R-:W-:Y:S05]  /*4d10*/  BRA `(.L_x_26100) ;  /* 0x0000002000007947 */ /* 0x000fea0003800000 */
.L_x_26098:
[----:B-----5:R-:W-:-:S04]  /*4d20*/  FADD.FTZ R99, R51, R99 ;  /* 0x0000006333637221 */ /* 0x020fc80000010000 */
[----:B------:R-:W-:-:S04]  /*4d30*/  @P2 FADD.FTZ R99, R59, R99 ;  /* 0x000000633b632221 */ /* 0x000fc80000010000 */
.L_x_26100:
[----:B-----5:R-:W-:-:S03]  /*4d40*/  IMAD.MOV.U32 R63, RZ, RZ, R99 ;  /* 0x000000ffff3f7224 */ /* 0x020fc600078e0063 */
.L_x_26101:
[----:B------:R-:W-:-:S04]  /*4d50*/  @P0 LEA R100, P2, R103, c[0x0][0x188], 0x4 ;  /* 0x0000620067640a11 */ /* 0x000fc800078420ff */
[----:B------:R-:W-:-:S05]  /*4d60*/  @P0 LEA.HI.X R101, R103, c[0x0][0x18c], RZ, 0x4, P2 ;  /* 0x0000630067650a11 */ /* 0x000fca00010f24ff */
[----:B------:R0:W-:Y:S04]  /*4d70*/  @P0 STG.E.128 [R100.64], R60 ;  /* 0x0000003c64000986 */ /* 0x0001e8000c101d04 */
.L_x_26085:
[----:B------:R-:W-:Y:S05]  /*4d80*/  BSYNC B0 ;  /* 0x0000000000007941 */ /* 0x000fea0003800000 */
.L_x_26084:
[----:B0----5:R-:W-:Y:S01]  /*4d90*/  FADD.FTZ R100, RZ, R52 ;  /* 0x00000034ff647221 */ /* 0x021fe20000010000 */
[C---:B------:R-:W-:Y:S02]  /*4da0*/  ISETP.GT.U32.AND P2, PT, R222.reuse, 0x3f, PT ;  /* 0x0000003fde00780c */ /* 0x040fe40003f44070 */
[----:B------:R-:W-:Y:S01]  /*4db0*/  LOP3.LUT R223, R223, 0xffffffef, RZ, 0xc0, !PT ;  /* 0xffffffefdfdf7812 */ /* 0x000fe200078ec0ff */
[----:B------:R-:W-:Y:S01]  /*4dc0*/  FADD.FTZ R101, R53, R100 ;  /* 0x0000006435657221 */ /* 0x000fe20000010000 */
[C---:B------:R-:W-:Y:S02]  /*4dd0*/  ISETP.GT.U32.AND P3, PT, R222.reuse, 0xff, PT ;  /* 0x000000ffde00780c */ /* 0x040fe40003f64070 */
[----:B------:R-:W-:Y:S01]  /*4de0*/  ISETP.GT.U32.AND P4, PT, R222, 0x11f, PT ;  /* 0x0000011fde00780c */ /* 0x000fe20003f84070 */
[----:B------:R-:W-:Y:S01]  /*4df0*/  FADD.FTZ R100, R54, R101 ;  /* 0x0000006536647221 */ /* 0x000fe20000010000 */
[----:B------:R-:W-:Y:S02]  /*4e00*/  ISETP.GT.U32.AND P5, PT, R222, 0x13f, PT ;  /* 0x0000013fde00780c */ /* 0x000fe40003fa4070 */
[----:B------:R-:W-:Y:S01]  /*4e10*/  ISETP.NE.AND P6, PT, R102, RZ, PT ;  /* 0x000000ff6600720c */ /* 0x000fe20003fc5270 */
[----:B------:R-:W-:-:S02]  /*4e20*/  FADD.FTZ R100, R55, R100 ;  /* 0x0000006437647221 */ /* 0x000fc40000010000 */
[----:B------:R-:W-:-:S03]  /*4e30*/  @P2 LOP3.LUT R223, R223, 0x10, RZ, 0xfc, !PT ;  /* 0x00000010dfdf2812 */ /* 0x000fc600078efcff */
[----:B------:R-:W-:Y:S02]  /*4e40*/  FSEL R103, R100, RZ, P1 ;  /* 0x000000ff64677208 */ /* 0x000fe40000800000 */
[----:B------:R-:W-:-:S03]  /*4e50*/  LOP3.LUT R223, R223, 0xfffffff7, RZ, 0xc0, !PT ;  /* 0xfffffff7dfdf7812 */ /* 0x000fc600078ec0ff */
[----:B------:R-:W-:-:S04]  /*4e60*/  FADD.FTZ R100, R64, R103 ;  /* 0x0000006740647221 */ /* 0x000fc80000010000 */
[----:B------:R-:W-:-:S04]  /*4e70*/  FADD.FTZ R101, R65, R100 ;  /* 0x0000006441657221 */ /* 0x000fc80000010000 */
[----:B------:R-:W-:-:S04]  /*4e80*/  FADD.FTZ R100, R66, R101 ;  /* 0x0000006542647221 */ /* 0x000fc80000010000 */
[----:B------:R-:W-:Y:S01]  /*4e90*/  @P2 FADD.FTZ R103, R67, R100 ;  /* 0x0000006443672221 */ /* 0x000fe20000010000 */
[----:B------:R-:W-:-:S03]  /*4ea0*/  ISETP.GT.U32.AND P2, PT, R222, 0x5f, PT ;  /* 0x0000005fde00780c */ /* 0x000fc60003f44070 */
[----:B------:R-:W-:-:S04]  /*4eb0*/  FADD.FTZ R100, R68, R103 ;  /* 0x0000006744647221 */ /* 0x000fc80000010000 */
[----:B------:R-:W-:-:S04]  /*4ec0*/  FADD.FTZ R101, R69, R100 ;  /* 0x0000006445657221 */ /* 0x000fc80000010000 */
[----:B------:R-:W-:Y:S02]  /*4ed0*/  FADD.FTZ R100, R70, R101 ;  /* 0x0000006546647221 */ /* 0x000fe40000010000 */
[----:B------:R-:W-:Y:S02]  /*4ee0*/  @P2 LOP3.LUT R223, R223, 0x8, RZ, 0xfc, !PT ;  /* 0x00000008dfdf2812 */ /* 0x000fe400078efcff */
[----:B------:R-:W-:Y:S01]  /*4ef0*/  @P2 FADD.FTZ R103, R71, R100 ;  /* 0x0000006447672221 */ /* 0x000fe20000010000 */
[----:B------:R-:W-:Y:S02]  /*4f00*/  ISETP.GT.U32.AND P2, PT, R222, 0x7f, PT ;  /* 0x0000007fde00780c */ /* 0x000fe40003f44070 */
[----:B------:R-:W-:Y:S01]  /*4f10*/  LOP3.LUT R223, R223, 0xfffffffb, RZ, 0xc0, !PT ;  /* 0xfffffffbdfdf7812 */ /* 0x000fe200078ec0ff */
        /* <DEDUP_REMOVED lines=19> */
[----:B------:R-:W-:-:S03]  /*5050*/  ISETP.GT.U32.AND P2, PT, R222, 0xdf, PT ;  /* 0x000000dfde00780c */ /* 0x000fc60003f44070 */
[----:B------:R-:W-:-:S04]  /*5060*/  FADD.FTZ R100, R84, R103 ;  /* 0x0000006754647221 */ /* 0x000fc80000010000 */
[----:B------:R-:W-:-:S04]  /*5070*/  FADD.FTZ R101, R85, R100 ;  /* 0x0000006455657221 */ /* 0x000fc80000010000 */
[----:B------:R-:W-:-:S04]  /*5080*/  FADD.FTZ R100, R86, R101 ;  /* 0x0000006556647221 */ /* 0x000fc80000010000 */
[----:B------:R-:W-:-:S04]  /*5090*/  @P2 FADD.FTZ R103, R87, R100 ;  /* 0x0000006457672221 */ /* 0x000fc80000010000 */
        /* <DEDUP_REMOVED lines=11> */
[----:B------:R-:W-:Y:S01]  /*5150*/  @P5 FADD.FTZ R103, R99, R100 ;  /* 0x0000006463675221 */ /* 0x000fe20000010000 */
[----:B------:R-:W-:Y:S05]  /*5160*/  BRA.DIV ~URZ, `(.L_x_26102) ;  /* 0x000018d27f007947 */ /* 0x000fea000b800000 */
[----:B------:R0:W1:Y:S02]  /*5170*/  SHFL.BFLY PT, R100, R103, 0x1, 0x1f ;  /* 0x0c201f0067647f89 */ /* 0x00006400000e0000 */
.L_x_26126:
[----:B-1----:R-:W-:Y:S01]  /*5180*/  FADD.FTZ R224, R103, R100 ;  /* 0x0000006467e07221 */ /* 0x002fe20000010000 */
[----:B------:R-:W-:Y:S05]  /*5190*/  BRA.DIV ~URZ, `(.L_x_26103) ;  /* 0x000019227f007947 */ /* 0x000fea000b800000 */
[----:B------:R-:W1:Y:S01]  /*51a0*/  SHFL.BFLY PT, R100, R224, 0x2, 0x1f ;  /* 0x0c401f00e0647f89 */ /* 0x000e6200000e0000 */
[----:B------:R-:W-:Y:S02]  /*51b0*/  P2R R105, PR, RZ, 0x1 ;  /* 0x00000001ff697803 */ /* 0x000fe40000000000 */
[----:B------:R-:W-:Y:S01]  /*51c0*/  ISETP.GT.U32.AND P0, PT, R222, 0x3f, PT ;  /* 0x0000003fde00780c */ /* 0x000fe20003f04070 */
        /* <DEDUP_REMOVED lines=17> */
[--C-:B------:R-:W-:Y:S02]  /*52e0*/  FADD.FTZ R102, R65, -R225.reuse ;  /* 0x800000e141667221 */ /* 0x100fe40000010000 */
[----:B------:R-:W-:Y:S01]  /*52f0*/  FADD.FTZ R104, R66, -R225 ;  /* 0x800000e142687221 */ /* 0x000fe20000010000 */
[----:B------:R-:W-:-:S05]  /*5300*/  FSEL R100, R100, RZ, P1 ;  /* 0x000000ff64647208 */ /* 0x000fca0000800000 */
[----:B------:R-:W-:-:S04]  /*5310*/  FFMA.FTZ R101, R101, R101, R100 ;  /* 0x0000006565657223 */ /* 0x000fc80000010064 */
[----:B------:R-:W-:Y:S02]  /*5320*/  FFMA.FTZ R101, R102, R102, R101 ;  /* 0x0000006666657223 */ /* 0x000fe40000010065 */
[----:B------:R-:W-:Y:S02]  /*5330*/  FADD.FTZ R102, R67, -R225 ;  /* 0x800000e143667221 */ /* 0x000fe40000010000 */
[----:B------:R-:W-:Y:S02]  /*5340*/  FFMA.FTZ R101, R104, R104, R101 ;  /* 0x0000006868657223 */ /* 0x000fe40000010065 */
[----:B------:R-:W-:Y:S02]  /*5350*/  FADD.FTZ R104, R70, -R225 ;  /* 0x800000e146687221 */ /* 0x000fe40000010000 */
[----:B------:R-:W-:Y:S01]  /*5360*/  @P0 FFMA.FTZ R100, R102, R102, R101 ;  /* 0x0000006666640223 */ /* 0x000fe20000010065 */
[----:B------:R-:W-:Y:S01]  /*5370*/  ISETP.GT.U32.AND P0, PT, R222, 0x5f, PT ;  /* 0x0000005fde00780c */ /* 0x000fe20003f04070 */
[----:B------:R-:W-:-:S02]  /*5380*/  FADD.FTZ R101, R68, -R225 ;  /* 0x800000e144657221 */ /* 0x000fc40000010000 */
[----:B------:R-:W-:Y:S02]  /*5390*/  FADD.FTZ R102, R69, -R225 ;  /* 0x800000e145667221 */ /* 0x000fe40000010000 */
        /* <DEDUP_REMOVED lines=33> */
[----:B------:R-:W-:Y:S01]  /*55b0*/  ISETP.NE.AND P0, PT, R105, RZ, PT ;  /* 0x000000ff6900720c */ /* 0x000fe20003f05270 */
[----:B------:R-:W-:-:S02]  /*55c0*/  FADD.FTZ R101, R84, -R225 ;  /* 0x800000e154657221 */ /* 0x000fc40000010000 */
[----:B------:R-:W-:Y:S02]  /*55d0*/  FADD.FTZ R102, R85, -R225 ;  /* 0x800000e155667221 */ /* 0x000fe40000010000 */
[----:B------:R-:W-:-:S04]  /*55e0*/  FFMA.FTZ R101, R101, R101, R100 ;  /* 0x0000006565657223 */ /* 0x000fc80000010064 */
[----:B------:R-:W-:Y:S02]  /*55f0*/  FFMA.FTZ R101, R102, R102, R101 ;  /* 0x0000006666657223 */ /* 0x000fe40000010065 */
[----:B------:R-:W-:Y:S02]  /*5600*/  FADD.FTZ R102, R87, -R225 ;  /* 0x800000e157667221 */ /* 0x000fe40000010000 */
[----:B------:R-:W-:Y:S02]  /*5610*/  FFMA.FTZ R101, R104, R104, R101 ;  /* 0x0000006868657223 */ /* 0x000fe40000010065 */
[----:B------:R-:W-:Y:S02]  /*5620*/  FADD.FTZ R104, R90, -R225 ;  /* 0x800000e15a687221 */ /* 0x000fe40000010000 */
[----:B------:R-:W-:Y:S02]  /*5630*/  @P2 FFMA.FTZ R100, R102, R102, R101 ;  /* 0x0000006666642223 */ /* 0x000fe40000010065 */
        /* <DEDUP_REMOVED lines=32> */
.L_x_26127:
[----:B------:R-:W-:Y:S01]  /*5840*/  FMUL.FTZ R100, R225, R225 ;  /* 0x000000e1e1647220 */ /* 0x000fe20000410000 */
[----:B------:R-:W-:Y:S01]  /*5850*/  MOV R102, c[0x0][0x1e0] ;  /* 0x0000780000667a02 */ /* 0x000fe20000000f00 */
[----:B-1----:R-:W-:Y:S01]  /*5860*/  FADD.FTZ R105, R105, R104 ;  /* 0x0000006869697221 */ /* 0x002fe20000010000 */
[----:B------:R-:W-:Y:S01]  /*5870*/  ISETP.NE.AND P2, PT, RZ, UR6, PT ;  /* 0x00000006ff007c0c */ /* 0x000fe2000bf45270 */
[----:B------:R-:W-:Y:S01]  /*5880*/  @!P6 IMAD.MOV.U32 R103, RZ, RZ, 0x4 ;  /* 0x00000004ff67e424 */ /* 0x000fe200078e00ff */
[----:B------:R-:W-:Y:S02]  /*5890*/  BSSY B0, `(.L_x_26104) ;  /* 0x0000022000007945 */ /* 0x000fe40003800000 */
[----:B------:R-:W-:Y:S01]  /*58a0*/  FSEL R101, R100, RZ, P2 ;  /* 0x000000ff64657208 */ /* 0x000fe20001000000 */
[----:B------:R-:W-:Y:S02]  /*58b0*/  FFMA.FTZ R100, R105, R102, c[0x0][0x228] ;  /* 0x00008a0069647623 */ /* 0x000fe40000010066 */
[----:B------:R-:W-:-:S04]  /*58c0*/  @!P6 IMAD.WIDE R102, R220, R103, c[0x0][0x1a0] ;  /* 0x00006800dc66e625 */ /* 0x000fc800078e0267 */
[----:B------:R-:W-:Y:S01]  /*58d0*/  FADD.FTZ R224, R100, R101 ;  /* 0x0000006564e07221 */ /* 0x000fe20000010000 */
[----:B------:R-:W-:Y:S01]  /*58e0*/  @!P6 MOV R101, 0x4 ;  /* 0x000000040065e802 */ /* 0x000fe20000000f00 */
[----:B------:R1:W-:Y:S04]  /*58f0*/  @!P6 STG.E [R102.64], R225 ;  /* 0x000000e16600e986 */ /* 0x0003e8000c101904 */
[----:B------:R-:W2:Y:S01]  /*5900*/  MUFU.RSQ R224, R224 ;  /* 0x000000e000e07308 */ /* 0x000ea20000001400 */
[----:B------:R-:W-:-:S05]  /*5910*/  @!P6 IMAD.WIDE R100, R220, R101, c[0x0][0x1a8] ;  /* 0x00006a00dc64e625 */ /* 0x000fca00078e0265 */
[----:B--2---:R1:W-:Y:S01]  /*5920*/  @!P6 STG.E [R100.64], R224 ;  /* 0x000000e06400e986 */ /* 0x0043e2000c101904 */
[----:B------:R-:W-:Y:S05]  /*5930*/  @!P1 BRA `(.L_x_26105) ;  /* 0x0000017000009947 */ /* 0x000fea0003800000 */
[----:B-1----:R-:W-:Y:S01]  /*5940*/  FSEL R100, R225, RZ, !P2 ;  /* 0x000000ffe1647208 */ /* 0x002fe20005000000 */
[----:B------:R-:W-:-:S04]  /*5950*/  IMAD.MOV.U32 R229, RZ, RZ, 0x10 ;  /* 0x00000010ffe57424 */ /* 0x000fc800078e00ff */
[--C-:B------:R-:W-:Y:S02]  /*5960*/  FADD.FTZ R105, R54, -R100.reuse ;  /* 0x8000006436697221 */ /* 0x100fe40000010000 */
[--C-:B------:R-:W-:Y:S02]  /*5970*/  FADD.FTZ R101, R52, -R100.reuse ;  /* 0x8000006434657221 */ /* 0x100fe40000010000 */
[--C-:B------:R-:W-:Y:S02]  /*5980*/  FADD.FTZ R103, R53, -R100.reuse ;  /* 0x8000006435677221 */ /* 0x100fe40000010000 */
[----:B------:R-:W-:Y:S02]  /*5990*/  FADD.FTZ R107, R55, -R100 ;  /* 0x80000064376b7221 */ /* 0x000fe40000010000 */
[C---:B------:R-:W-:Y:S02]  /*59a0*/  FMUL.FTZ R106, R224.reuse, R105 ;  /* 0x00000069e06a7220 */ /* 0x040fe40000410000 */
[----:B------:R-:W-:-:S02]  /*59b0*/  FMUL.FTZ R107, R224, R107 ;  /* 0x0000006be06b7220 */ /* 0x000fc40000410000 */
[C---:B0-----:R-:W-:Y:S02]  /*59c0*/  FMUL.FTZ R104, R224.reuse, R101 ;  /* 0x00000065e0687220 */ /* 0x041fe40000410000 */
[----:B------:R-:W-:Y:S02]  /*59d0*/  FMUL.FTZ R105, R224, R103 ;  /* 0x00000067e0697220 */ /* 0x000fe40000410000 */
[----:B------:R-:W-:-:S04]  /*59e0*/  IMAD.WIDE.U32 R230, R226, R229, c[0x0][0x208] ;  /* 0x00008200e2e67625 */ /* 0x000fc800078e00e5 */
[----:B------:R-:W-:Y:S02]  /*59f0*/  FFMA.FTZ R103, R209, R107, R206 ;  /* 0x0000006bd1677223 */ /* 0x000fe400000100ce */
[----:B------:R-:W-:Y:S02]  /*5a00*/  FFMA.FTZ R102, R213, R106, R210 ;  /* 0x0000006ad5667223 */ /* 0x000fe400000100d2 */
[----:B------:R-:W-:Y:S02]  /*5a10*/  FFMA.FTZ R101, R217, R105, R214 ;  /* 0x00000069d9657223 */ /* 0x000fe400000100d6 */
[----:B------:R-:W-:Y:S02]  /*5a20*/  FFMA.FTZ R100, R221, R104, R218 ;  /* 0x00000068dd647223 */ /* 0x000fe400000100da */
[C---:B------:R-:W-:Y:S01]  /*5a30*/  IMAD.WIDE.U32 R228, R226.reuse, R229, c[0x0][0x210] ;  /* 0x00008400e2e47625 */ /* 0x040fe200078e00e5 */
[----:B------:R-:W-:Y:S02]  /*5a40*/  IADD3 R226, R226, 0x20, RZ ;  /* 0x00000020e2e27810 */ /* 0x000fe40007ffe0ff */
[----:B------:R0:W-:Y:S01]  /*5a50*/  STG.E.128 [R230.64], R100 ;  /* 0x00000064e6007986 */ /* 0x0001e2000c101d04 */
[----:B------:R-:W-:-:S02]  /*5a60*/  FFMA.FTZ R107, R207, R107, R204 ;  /* 0x0000006bcf6b7223 */ /* 0x000fc400000100cc */
[----:B------:R-:W-:Y:S02]  /*5a70*/  FFMA.FTZ R106, R211, R106, R208 ;  /* 0x0000006ad36a7223 */ /* 0x000fe400000100d0 */
[----:B------:R-:W-:Y:S02]  /*5a80*/  FFMA.FTZ R105, R215, R105, R212 ;  /* 0x00000069d7697223 */ /* 0x000fe400000100d4 */
[----:B------:R-:W-:-:S05]  /*5a90*/  FFMA.FTZ R104, R219, R104, R216 ;  /* 0x00000068db687223 */ /* 0x000fca00000100d8 */
[----:B------:R0:W-:Y:S02]  /*5aa0*/  STG.E.128 [R228.64], R104 ;  /* 0x00000068e4007986 */ /* 0x0001e4000c101d04 */
.L_x_26105:
[----:B------:R-:W-:Y:S05]  /*5ab0*/  BSYNC B0 ;  /* 0x0000000000007941 */ /* 0x000fea0003800000 */
.L_x_26104:
[----:B------:R-:W-:Y:S01]  /*5ac0*/  ISETP.GE.U32.AND P3, PT, R222, 0x40, PT ;  /* 0x00000040de00780c */ /* 0x000fe20003f66070 */
[----:B------:R-:W-:-:S12]  /*5ad0*/  BSSY B0, `(.L_x_26106) ;  /* 0x0000019000007945 */ /* 0x000fd80003800000 */
[----:B------:R-:W-:Y:S05]  /*5ae0*/  @!P3 BRA `(.L_x_26107) ;  /* 0x000001700000b947 */ /* 0x000fea0003800000 */
[----:B0-----:R-:W-:Y:S01]  /*5af0*/  FSEL R105, R225, RZ, !P2 ;  /* 0x000000ffe1697208 */ /* 0x001fe20005000000 */
[----:B------:R-:W-:-:S04]  /*5b00*/  HFMA2.MMA R229, -RZ, RZ, 0, 9.5367431640625e-07 ;  /* 0x00000010ffe57435 */ /* 0x000fc800000001ff */
        /* <DEDUP_REMOVED lines=21> */
.L_x_26107:
[----:B------:R-:W-:Y:S05]  /*5c60*/  BSYNC B0 ;  /* 0x0000000000007941 */ /* 0x000fea0003800000 */
.L_x_26106:
[----:B------:R-:W-:Y:S01]  /*5c70*/  ISETP.GE.U32.AND P3, PT, R222, 0x60, PT ;  /* 0x00000060de00780c */ /* 0x000fe20003f66070 */
[----:B------:R-:W-:-:S12]  /*5c80*/  BSSY B0, `(.L_x_26108) ;  /* 0x0000019000007945 */ /* 0x000fd80003800000 */
[----:B------:R-:W-:Y:S05]  /*5c90*/  @!P3 BRA `(.L_x_26109) ;  /* 0x000001700000b947 */ /* 0x000fea0003800000 */
[----:B0-----:R-:W-:Y:S01]  /*5ca0*/  FSEL R105, R225, RZ, !P2 ;  /* 0x000000ffe1697208 */ /* 0x001fe20005000000 */
[----:B------:R-:W-:-:S04]  /*5cb0*/  IMAD.MOV.U32 R229, RZ, RZ, 0x10 ;  /* 0x00000010ffe57424 */ /* 0x000fc800078e00ff */
        /* <DEDUP_REMOVED lines=21> */
.L_x_26109:
[----:B------:R-:W-:Y:S05]  /*5e10*/  BSYNC B0 ;  /* 0x0000000000007941 */ /* 0x000fea0003800000 */
.L_x_26108:
[----:B------:R-:W-:Y:S01]  /*5e20*/  ISETP.GE.U32.AND P3, PT, R222, 0x80, PT ;  /* 0x00000080de00780c */ /* 0x000fe20003f66070 */
[----:B------:R-:W-:-:S12]  /*5e30*/  BSSY B0, `(.L_x_26110) ;  /* 0x0000019000007945 */ /* 0x000fd80003800000 */
[----:B------:R-:W-:Y:S05]  /*5e40*/  @!P3 BRA `(.L_x_26111) ;  /* 0x000001700000b947 */ /* 0x000fea0003800000 */
[----:B0-----:R-:W-:Y:S02]  /*5e50*/  FSEL R105, R225, RZ, !P2 ;  /* 0x000000ffe1697208 */ /* 0x001fe40005000000 */
[----:B------:R-:W-:-:S03]  /*5e60*/  MOV R229, 0x10 ;  /* 0x0000001000e57802 */ /* 0x000fc60000000f00 */
        /* <DEDUP_REMOVED lines=21> */
.L_x_26111:
[----:B------:R-:W-:Y:S05]  /*5fc0*/  BSYNC B0 ;  /* 0x0000000000007941 */ /* 0x000fea0003800000 */
.L_x_26110:
        /* <DEDUP_REMOVED lines=26> */
.L_x_26113:
[----:B------:R-:W-:Y:S05]  /*6170*/  BSYNC B0 ;  /* 0x0000000000007941 */ /* 0x000fea0003800000 */
.L_x_26112:
        /* <DEDUP_REMOVED lines=26> */
.L_x_26115:
[----:B------:R-:W-:Y:S05]  /*6320*/  BSYNC B0 ;  /* 0x0000000000007941 */ /* 0x000fea0003800000 */
.L_x_26114:
        /* <DEDUP_REMOVED lines=26> */
.L_x_26117:
[----:B------:R-:W-:Y:S05]  /*64d0*/  BSYNC B0 ;  /* 0x0000000000007941 */ /* 0x000fea0003800000 */
.L_x_26116:
        /* <DEDUP_REMOVED lines=26> */
.L_x_26119:
[----:B------:R-:W-:Y:S05]  /*6680*/  BSYNC B0 ;  /* 0x0000000000007941 */ /* 0x000fea0003800000 */
.L_x_26118:
        /* <DEDUP_REMOVED lines=26> */
.L_x_26121:
[----:B------:R-:W-:Y:S05]  /*6830*/  BSYNC B0 ;  /* 0x0000000000007941 */ /* 0x000fea0003800000 */
.L_x_26120:
        /* <DEDUP_REMOVED lines=13> */
[-C--:B------:R-:W-:Y:S02]  /*6910*/  FFMA.FTZ R103, R5, R100.reuse, R178 ;  /* 0x0000006405677223 */ /* 0x080fe400000100b2 */
[----:B------:R-:W-:Y:S02]  /*6920*/  FFMA.FTZ R107, R0, R100, R181 ;  /* 0x00000064006b7223 */ /* 0x000fe400000100b5 */
[----:B------:R-:W-:-:S04]  /*6930*/  IMAD.WIDE.U32 R224, R226, R227, c[0x0][0x208] ;  /* 0x00008200e2e07625 */ /* 0x000fc800078e00e3 */
[----:B------:R-:W-:Y:S02]  /*6940*/  FFMA.FTZ R102, R6, R106, R125 ;  /* 0x0000006a06667223 */ /* 0x000fe4000001007d */
[----:B------:R-:W-:Y:S02]  /*6950*/  FFMA.FTZ R101, R7, R105, R174 ;  /* 0x0000006907657223 */ /* 0x000fe400000100ae */
[----:B------:R-:W-:Y:S02]  /*6960*/  FFMA.FTZ R100, R8, R104, R127 ;  /* 0x0000006808647223 */ /* 0x000fe4000001007f */
[----:B------:R-:W-:-:S03]  /*6970*/  IMAD.WIDE.U32 R226, R226, R227, c[0x0][0x210] ;  /* 0x00008400e2e27625 */ /* 0x000fc600078e00e3 */
[----:B------:R0:W-:Y:S01]  /*6980*/  STG.E.128 [R224.64], R100 ;  /* 0x00000064e0007986 */ /* 0x0001e2000c101d04 */
[----:B------:R-:W-:Y:S02]  /*6990*/  FFMA.FTZ R106, R2, R106, R121 ;  /* 0x0000006a026a7223 */ /* 0x000fe40000010079 */
[----:B------:R-:W-:Y:S02]  /*69a0*/  FFMA.FTZ R105, R3, R105, R176 ;  /* 0x0000006903697223 */ /* 0x000fe400000100b0 */
[----:B------:R-:W-:-:S05]  /*69b0*/  FFMA.FTZ R104, R4, R104, R123 ;  /* 0x0000006804687223 */ /* 0x000fca000001007b */
[----:B------:R0:W-:Y:S02]  /*69c0*/  STG.E.128 [R226.64], R104 ;  /* 0x00000068e2007986 */ /* 0x0001e4000c101d04 */
.L_x_26123:
[----:B------:R-:W-:Y:S05]  /*69d0*/  BSYNC B0 ;  /* 0x0000000000007941 */ /* 0x000fea0003800000 */
.L_x_26122:
[----:B01----:R-:W-:-:S04]  /*69e0*/  IMAD.MOV.U32 R101, RZ, RZ, 0x4 ;  /* 0x00000004ff657424 */ /* 0x003fc800078e00ff */
[----:B------:R-:W-:-:S05]  /*69f0*/  IMAD R220, R101, c[0x0][0x160], R220 ;  /* 0x0000580065dc7a24 */ /* 0x000fca00078e02dc */
[----:B------:R-:W-:-:S13]  /*6a00*/  ISETP.GE.AND P2, PT, R220, c[0x0][0x164], PT ;  /* 0x00005900dc007a0c */ /* 0x000fda0003f46270 */
[----:B------:R-:W-:Y:S01]  /*6a10*/  @P2 CALL.REL.NOINC `(.L_x_26124) ;  /* 0x0000001000002944 */ /* 0x000fe20003c00000 */
[----:B------:R-:W-:Y:S05]  /*6a20*/  BRA `(.L_x_26125) ;  /* 0xffffb93000007947 */ /* 0x000fea000383ffff */
.L_x_26124:
[----:B------:R-:W-:Y:S05]  /*6a30*/  EXIT ;  /* 0x000000000000794d */ /* 0x000fea0003800000 */
.L_x_26102:
[----:B------:R-:W-:Y:S01]  /*6a40*/  HFMA2.MMA R106, -RZ, RZ, 0, 1.847743988037109375e-06 ;  /* 0x0000001fff6a7435 */ /* 0x000fe200000001ff */
[----:B------:R-:W-:Y:S01]  /*6a50*/  MOV R102, R103 ;  /* 0x0000006700667202 */ /* 0x000fe20000000f00 */
[----:B------:R-:W-:Y:S01]  /*6a60*/  IMAD.MOV.U32 R105, RZ, RZ, 0x1 ;  /* 0x00000001ff697424 */ /* 0x000fe200078e00ff */
[----:B------:R-:W-:Y:S01]  /*6a70*/  MOV R100, 0x6aa0 ;  /* 0x00006aa000647802 */ /* 0x000fe20000000f00 */
[----:B------:R-:W-:Y:S02]  /*6a80*/  IMAD.MOV.U32 R107, RZ, RZ, -0x1 ;  /* 0xffffffffff6b7424 */ /* 0x000fe400078e00ff */
[----:B------:R-:W-:Y:S05]  /*6a90*/  CALL.REL.NOINC `($__internal_64_$__cuda_sm70_shflsync_bfly_p) ;  /* 0x0000093000007944 */ /* 0x000fea0003c00000 */
[----:B-1----:R-:W-:Y:S01]  /*6aa0*/  MOV R100, R105 ;  /* 0x0000006900647202 */ /* 0x002fe20000000f00 */
[----:B0-----:R-:W-:Y:S05]  /*6ab0*/  BRA `(.L_x_26126) ;  /* 0xffffe6c000007947 */ /* 0x001fea000383ffff */
.L_x_26103:
[----:B------:R-:W-:Y:S01]  /*6ac0*/  HFMA2.MMA R105, -RZ, RZ, 0, 1.1920928955078125e-07 ;  /* 0x00000002ff697435 */ /* 0x000fe200000001ff */
[----:B------:R-:W-:Y:S01]  /*6ad0*/  IMAD.MOV.U32 R102, RZ, RZ, R224 ;  /* 0x000000ffff667224 */ /* 0x000fe200078e00e0 */
[----:B------:R-:W-:Y:S01]  /*6ae0*/  MOV R106, 0x1f ;  /* 0x0000001f006a7802 */ /* 0x000fe20000000f00 */
[----:B------:R-:W-:Y:S01]  /*6af0*/  IMAD.MOV.U32 R107, RZ, RZ, -0x1 ;  /* 0xffffffffff6b7424 */ /* 0x000fe200078e00ff */
[----:B------:R-:W-:Y:S02]  /*6b00*/  MOV R100, 0x6b20 ;  /* 0x00006b2000647802 */ /* 0x000fe40000000f00 */
[----:B0-----:R-:W-:Y:S05]  /*6b10*/  CALL.REL.NOINC `($__internal_64_$__cuda_sm70_shflsync_bfly_p) ;  /* 0x000008b000007944 */ /* 0x001fea0003c00000 */
[----:B01----:R-:W-:Y:S01]  /*6b20*/  FADD.FTZ R102, R224, R105 ;  /* 0x00000069e0667221 */ /* 0x003fe20000010000 */
[----:B------:R-:W-:Y:S01]  /*6b30*/  HFMA2.MMA R105, -RZ, RZ, 0, 2.384185791015625e-07 ;  /* 0x00000004ff697435 */ /* 0x000fe200000001ff */
[----:B------:R-:W-:Y:S01]  /*6b40*/  MOV R106, 0x1f ;  /* 0x0000001f006a7802 */ /* 0x000fe20000000f00 */
[----:B------:R-:W-:Y:S01]  /*6b50*/  IMAD.MOV.U32 R107, RZ, RZ, -0x1 ;  /* 0xffffffffff6b7424 */ /* 0x000fe200078e00ff */
[----:B------:R-:W-:-:S03]  /*6b60*/  MOV R100, 0x6b80 ;  /* 0x00006b8000647802 */ /* 0x000fc60000000f00 */
[----:B------:R-:W-:Y:S05]  /*6b70*/  CALL.REL.NOINC `($__internal_64_$__cuda_sm70_shflsync_bfly_p) ;  /* 0x0000085000007944 */ /* 0x000fea0003c00000 */
[----:B01----:R-:W-:Y:S01]  /*6b80*/  FADD.FTZ R102, R102, R105 ;  /* 0x0000006966667221 */ /* 0x003fe20000010000 */
[----:B------:R-:W-:Y:S01]  /*6b90*/  HFMA2.MMA R105, -RZ, RZ, 0, 4.76837158203125e-07 ;  /* 0x00000008ff697435 */ /* 0x000fe200000001ff */
[----:B------:R-:W-:Y:S01]  /*6ba0*/  MOV R106, 0x1f ;  /* 0x0000001f006a7802 */ /* 0x000fe20000000f00 */
[----:B------:R-:W-:Y:S01]  /*6bb0*/  IMAD.MOV.U32 R107, RZ, RZ, -0x1 ;  /* 0xffffffffff6b7424 */ /* 0x000fe200078e00ff */
[----:B------:R-:W-:-:S03]  /*6bc0*/  MOV R100, 0x6be0 ;  /* 0x00006be000647802 */ /* 0x000fc60000000f00 */
[----:B------:R-:W-:Y:S05]  /*6bd0*/  CALL.REL.NOINC `($__internal_64_$__cuda_sm70_shflsync_bfly_p) ;  /* 0x000007f000007944 */ /* 0x000fea0003c00000 */
[----:B01----:R-:W-:Y:S01]  /*6be0*/  FADD.FTZ R102, R102, R105 ;  /* 0x0000006966667221 */ /* 0x003fe20000010000 */
[----:B------:R-:W-:Y:S01]  /*6bf0*/  HFMA2.MMA R105, -RZ, RZ, 0, 9.5367431640625e-07 ;  /* 0x00000010ff697435 */ /* 0x000fe200000001ff */
[----:B------:R-:W-:Y:S01]  /*6c00*/  MOV R106, 0x1f ;  /* 0x0000001f006a7802 */ /* 0x000fe20000000f00 */
[----:B------:R-:W-:Y:S01]  /*6c10*/  IMAD.MOV.U32 R107, RZ, RZ, -0x1 ;  /* 0xffffffffff6b7424 */ /* 0x000fe200078e00ff */
[----:B------:R-:W-:-:S03]  /*6c20*/  MOV R100, 0x6c40 ;  /* 0x00006c4000647802 */ /* 0x000fc60000000f00 */
[----:B------:R-:W-:Y:S05]  /*6c30*/  CALL.REL.NOINC `($__internal_64_$__cuda_sm70_shflsync_bfly_p) ;  /* 0x0000079000007944 */ /* 0x000fea0003c00000 */
[----:B-1----:R-:W-:Y:S01]  /*6c40*/  FADD.FTZ R105, R102, R105 ;  /* 0x0000006966697221 */ /* 0x002fe20000010000 */
[----:B0-----:R-:W-:Y:S01]  /*6c50*/  P2R R106, PR, RZ, 0x1 ;  /* 0x00000001ff6a7803 */ /* 0x001fe20000000000 */
[----:B------:R-:W-:Y:S01]  /*6c60*/  IMAD.MOV.U32 R107, RZ, RZ, -0x1 ;  /* 0xffffffffff6b7424 */ /* 0x000fe200078e00ff */
[----:B------:R-:W-:Y:S01]  /*6c70*/  ISETP.GT.U32.AND P0, PT, R222, 0x3f, PT ;  /* 0x0000003fde00780c */ /* 0x000fe20003f04070 */
[----:B------:R-:W-:Y:S01]  /*6c80*/  FMUL.FTZ R225, R105, c[0x0][0x1e0] ;  /* 0x0000780069e17a20 */ /* 0x000fe20000410000 */
[----:B------:R-:W-:-:S03]  /*6c90*/  HFMA2.MMA R105, -RZ, RZ, 0, 5.9604644775390625e-08 ;  /* 0x00000001ff697435 */ /* 0x000fc600000001ff */
        /* <DEDUP_REMOVED lines=55> */
[--C-:B------:R-:W-:Y:S01]  /*7010*/  FADD.FTZ R101, R84, -R225.reuse ;  /* 0x800000e154657221 */ /* 0x100fe20000010000 */
[----:B------:R-:W-:Y:S01]  /*7020*/  MOV R106, 0x1f ;  /* 0x0000001f006a7802 */ /* 0x000fe20000000f00 */
[----:B------:R-:W-:-:S02]  /*7030*/  FADD.FTZ R100, R85, -R225 ;  /* 0x800000e155647221 */ /* 0x000fc40000010000 */
        /* <DEDUP_REMOVED lines=28> */
[----:B------:R-:W-:Y:S01]  /*7200*/  @P5 FFMA.FTZ R102, R100, R100, R101 ;  /* 0x0000006464665223 */ /* 0x000fe20000010065 */
[----:B------:R-:W-:Y:S02]  /*7210*/  MOV R100, 0x7230 ;  /* 0x0000723000647802 */ /* 0x000fe40000000f00 */
[----:B------:R-:W-:Y:S05]  /*7220*/  CALL.REL.NOINC `($__internal_64_$__cuda_sm70_shflsync_bfly_p) ;  /* 0x000001a000007944 */ /* 0x000fea0003c00000 */
[----:B01----:R-:W-:Y:S01]  /*7230*/  FADD.FTZ R102, R102, R105 ;  /* 0x0000006966667221 */ /* 0x003fe20000010000 */
[----:B------:R-:W-:Y:S01]  /*7240*/  HFMA2.MMA R105, -RZ, RZ, 0, 1.1920928955078125e-07 ;  /* 0x00000002ff697435 */ /* 0x000fe200000001ff */
[----:B------:R-:W-:Y:S01]  /*7250*/  MOV R106, 0x1f ;  /* 0x0000001f006a7802 */ /* 0x000fe20000000f00 */
[----:B------:R-:W-:Y:S01]  /*7260*/  IMAD.MOV.U32 R107, RZ, RZ, -0x1 ;  /* 0xffffffffff6b7424 */ /* 0x000fe200078e00ff */
[----:B------:R-:W-:-:S03]  /*7270*/  MOV R100, 0x7290 ;  /* 0x0000729000647802 */ /* 0x000fc60000000f00 */
[----:B------:R-:W-:Y:S05]  /*7280*/  CALL.REL.NOINC `($__internal_64_$__cuda_sm70_shflsync_bfly_p) ;  /* 0x0000014000007944 */ /* 0x000fea0003c00000 */
        /* <DEDUP_REMOVED lines=12> */
[----:B-1----:R-:W-:Y:S01]  /*7350*/  FADD.FTZ R104, R102, R105 ;  /* 0x0000006966687221 */ /* 0x002fe20000010000 */
[----:B------:R-:W-:Y:S01]  /*7360*/  HFMA2.MMA R105, -RZ, RZ, 0, 9.5367431640625e-07 ;  /* 0x00000010ff697435 */ /* 0x000fe200000001ff */
[----:B0-----:R-:W-:Y:S01]  /*7370*/  MOV R106, 0x1f ;  /* 0x0000001f006a7802 */ /* 0x001fe20000000f00 */
[----:B------:R-:W-:Y:S01]  /*7380*/  IMAD.MOV.U32 R107, RZ, RZ, -0x1 ;  /* 0xffffffffff6b7424 */ /* 0x000fe200078e00ff */
[----:B------:R-:W-:-:S02]  /*7390*/  MOV R100, 0x73c0 ;  /* 0x000073c000647802 */ /* 0x000fc40000000f00 */
[----:B------:R-:W-:Y:S02]  /*73a0*/  MOV R102, R104 ;  /* 0x0000006800667202 */ /* 0x000fe40000000f00 */
[----:B------:R-:W-:Y:S05]  /*73b0*/  CALL.REL.NOINC `($__internal_64_$__cuda_sm70_shflsync_bfly_p) ;  /* 0x0000001000007944 */ /* 0x000fea0003c00000 */
[----:B01----:R-:W-:Y:S05]  /*73c0*/  BRA `(.L_x_26127) ;  /* 0xffffe47000007947 */ /* 0x003fea000383ffff */
        .weak           $__internal_64_$__cuda_sm70_shflsync_bfly_p
        .type           $__internal_64_$__cuda_sm70_shflsync_bfly_p,@function
        .size           $__internal_64_$__cuda_sm70_shflsync_bfly_p,(.L_x_33042 - $__internal_64_$__cuda_sm70_shflsync_bfly_p)
$__internal_64_$__cuda_sm70_shflsync_bfly_p:
[----:B------:R-:W-:Y:S01]  /*73d0*/  HFMA2.MMA R101, -RZ, RZ, 0, 0 ;  /* 0x00000000ff657435 */ /* 0x000fe200000001ff */
[----:B------:R-:W-:Y:S04]  /*73e0*/  WARPSYNC R107 ;  /* 0x0000006b00007348 */ /* 0x000fe80003800000 */
[----:B------:R0:W1:Y:S01]  /*73f0*/  SHFL.BFLY PT, R105, R102, R105, R106 ;  /* 0x0c00006966697389 */ /* 0x00006200000e006a */
[----:B------:R-:W-:Y:S05]  /*7400*/  RET.REL.NODEC R100 `(_ZN10layer_norm31ln_parallel_residual_fwd_kernelINS_13Kernel_traitsI6__halfffffjLj1280ELj1ELj4ELj1ELj16ENS_18Kernel_traits_baseILj1280ES2_ffffjLj128EEEEELb0ELb0ELb0EEEvNS_9FwdParamsE) ;  /* 0xffff8bf064007950 */ /* 0x000fea0003c3ffff */
.L_x_26128:
        /* <DEDUP_REMOVED lines=15> */
.L_x_33042:


//--------------------- .text._ZN10layer_norm31ln_parallel_residual_fwd_kernelINS_13Kernel_traitsI6__halfffffjLj1280ELj1ELj4ELj1ELj16ENS_18Kernel_traits_baseILj1280ES2_ffffjLj128EEEEELb0ELb0ELb1EEEvNS_9FwdParamsE --------------------------
	.section	.text._ZN10layer_norm31ln_parallel_residual_fwd_kernelINS_13Kernel_traitsI6__halfffffjLj1280ELj1ELj4ELj1ELj16ENS_18Kernel_traits_baseILj1280ES2_ffffjLj128EEEEELb0ELb0ELb1EEEvNS_9FwdParamsE,"ax",@progbits
	.sectioninfo	@"SHI_REGISTERS=248"
	.align	128
        .global         _ZN10layer_norm31ln_parallel_residual_fwd_kernelINS_13Kernel_traitsI6__halfffffjLj1280ELj1ELj4ELj1ELj16ENS_18Kernel_traits_baseILj1280ES2_ffffjLj128EEEEELb0ELb0ELb1EEEvNS_9FwdParamsE
        .type           _ZN10layer_norm31ln_parallel_residual_fwd_kernelINS_13Kernel_traitsI6__halfffffjLj1280ELj1ELj4ELj1ELj16ENS_18Kernel_traits_baseILj1280ES2_ffffjLj128EEEEELb0ELb0ELb1EEEvNS_9FwdParamsE,@function
        .size           _ZN10layer_norm31ln_parallel_residual_fwd_kernelINS_13Kernel_traitsI6__halfffffjLj1280ELj1ELj4ELj1ELj16ENS_18Kernel_traits_baseILj1280ES2_ffffjLj128EEEEELb0ELb0ELb1EEEvNS_9FwdParamsE,(.L_x_33043 - _ZN10layer_norm31ln_parallel_residual_fwd_kernelINS_13Kernel_traitsI6__halfffffjLj1280ELj1ELj4ELj1ELj16ENS_18Kernel_traits_baseILj1280ES2_ffffjLj128EEEEELb0ELb0ELb1EEEvNS_9FwdParamsE)
        .other          _ZN10layer_norm31ln_parallel_residual_fwd_kernelINS_13Kernel_traitsI6__halfffffjLj1280ELj1ELj4ELj1ELj16ENS_18Kernel_traits_baseILj1280ES2_ffffjLj128EEEEELb0ELb0ELb1EEEvNS_9FwdParamsE,@"STO_CUDA_ENTRY STV_DEFAULT"
_ZN10layer_norm31ln_parallel_residual_fwd_kernelINS_13Kernel_traitsI6__halfffffjLj1280ELj1ELj4ELj1ELj16ENS_18Kernel_traits_baseILj1280ES2_ffffjLj128EEEEELb0ELb0ELb1EEEvNS_9FwdParamsE:
.text._ZN10layer_norm31ln_parallel_residual_fwd_kernelINS_13Kernel_traitsI6__halfffffjLj1280ELj1ELj4ELj1ELj16ENS_18Kernel_traits_baseILj1280ES2_ffffjLj128EEEEELb0ELb0ELb1EEEvNS_9FwdParamsE:
[----:B------:R-:W-:Y:S02]  /*0000*/  MOV R1, c[0x0][0x28] ;  /* 0x00000a0000017a02 */ /* 0x000fe40000000f00 */
[----:B------:R-:W0:Y:S01]  /*0010*/  S2R R214, SR_TID.X ;  /* 0x0000000000d67919 */ /* 0x000e220000002100 */
[----:B------:R-:W-:Y:S01]  /*0020*/  ISETP.NE.U32.AND P1, PT, RZ, c[0x0][0x218], PT ;  /* 0x00008600ff007a0c */ /* 0x000fe20003f25070 */
[----:B------:R-:W-:Y:S01]  /*0030*/  ULDC.64 UR4, c[0x0][0x118] ;  /* 0x0000460000047ab9 */ /* 0x000fe20000000a00 */
[----:B------:R-:W-:Y:S02]  /*0040*/  ISETP.NE.U32.AND P2, PT, RZ, c[0x0][0x220], PT ;  /* 0x00008800ff007a0c */ /* 0x000fe40003f45070 */
[----:B------:R-:W-:Y:S02]  /*0050*/  ISETP.NE.AND.EX P1, PT, RZ, c[0x0][0x21c], PT, P1 ;  /* 0x00008700ff007a0c */ /* 0x000fe40003f25310 */
[----:B------:R-:W-:Y:S02]  /*0060*/  ISETP.NE.AND.EX P2, PT, RZ, c[0x0][0x224], PT, P2 ;  /* 0x00008900ff007a0c */ /* 0x000fe40003f45320 */
[----:B0-----:R-:W-:-:S04]  /*0070*/  LOP3.LUT R215, R214, 0x1f, RZ, 0xc0, !PT ;  /* 0x0000001fd6d77812 */ /* 0x001fc800078ec0ff */
[----:B------:R-:W-:-:S05]  /*0080*/  SHF.L.U32 R42, R215, 0x3, RZ ;  /* 0x00000003d72a7819 */ /* 0x000fca00000006ff */
[C---:B------:R-:W-:Y:S02]  /*0090*/  @P1 LEA R2, P0, R215.reuse, c[0x0][0x218], 0x3 ;  /* 0x00008600d7021a11 */ /* 0x040fe400078018ff */
[----:B------:R-:W-:Y:S02]  /*00a0*/  @P2 IADD3 R4, P3, R42, c[0x0][0x220], RZ ;  /* 0x000088002a042a10 */ /* 0x000fe40007f7e0ff */
[C---:B------:R-:W-:Y:S02]  /*00b0*/  LOP3.LUT R200, R215.reuse, 0x20, RZ, 0xfc, !PT ;  /* 0x00000020d7c87812 */ /* 0x040fe400078efcff */
[----:B------:R-:W-:Y:S02]  /*00c0*/  LOP3.LUT R192, R215, 0x40, RZ, 0xfc, !PT ;  /* 0x00000040d7c07812 */ /* 0x000fe400078efcff */
[----:B------:R-:W-:Y:S02]  /*00d0*/  @P1 IADD3.X R3, RZ, c[0x0][0x21c], RZ, P0, !PT ;  /* 0x00008700ff031a10 */ /* 0x000fe400007fe4ff */
[----:B------:R-:W-:-:S02]  /*00e0*/  @P2 IADD3.X R5, RZ, c[0x0][0x224], RZ, P3, !PT ;  /* 0x00008900ff052a10 */ /* 0x000fc40001ffe4ff */
[----:B------:R-:W-:Y:S01]  /*00f0*/  @P1 LEA R34, P0, R200, c[0x0][0x218], 0x3 ;  /* 0x00008600c8221a11 */ /* 0x000fe200078018ff */
[----:B------:R0:W5:Y:S01]  /*0100*/  @P1 LDG.E.64 R70, [R2.64] ;  /* 0x0000000402461981 */ /* 0x000162000c1e1b00 */
[----:B------:R-:W-:Y:S02]  /*0110*/  @P1 LEA R30, P3, R192, c[0x0][0x218], 0x3 ;  /* 0x00008600c01e1a11 */ /* 0x000fe400078618ff */
[C---:B------:R-:W-:Y:S01]  /*0120*/  SHF.L.U32 R44, R200.reuse, 0x3, RZ ;  /* 0x00000003c82c7819 */ /* 0x040fe200000006ff */
[----:B------:R1:W5:Y:S01]  /*0130*/  @P2 LDG.E.64 R68, [R4.64] ;  /* 0x0000000404442981 */ /* 0x000362000c1e1b00 */
[----:B------:R-:W-:Y:S02]  /*0140*/  LOP3.LUT R184, R215, 0x60, RZ, 0xfc, !PT ;  /* 0x00000060d7b87812 */ /* 0x000fe400078efcff */
[----:B------:R-:W-:Y:S02]  /*0150*/  @P1 LEA.HI.X R35, R200, c[0x0][0x21c], RZ, 0x3, P0 ;  /* 0x00008700c8231a11 */ /* 0x000fe400000f1cff */
[----:B------:R-:W-:-:S02]  /*0160*/  @P1 LEA.HI.X R31, R192, c[0x0][0x21c], RZ, 0x3, P3 ;  /* 0x00008700c01f1a11 */ /* 0x000fc400018f1cff */
[----:B------:R-:W-:Y:S02]  /*0170*/  SHF.R.U32.HI R45, RZ, 0x1d, R200 ;  /* 0x0000001dff2d7819 */ /* 0x000fe400000116c8 */
[----:B------:R-:W-:Y:S01]  /*0180*/  @P2 IADD3 R32, P0, R44, c[0x0][0x220], RZ ;  /* 0x000088002c202a10 */ /* 0x000fe20007f1e0ff */
[----:B------:R-:W5:Y:S01]  /*0190*/  @P1 LDG.E.64 R34, [R34.64] ;  /* 0x0000000422221981 */ /* 0x000f62000c1e1b00 */
[----:B------:R-:W-:Y:S02]  /*01a0*/  @P1 LEA R26, P3, R184, c[0x0][0x218], 0x3 ;  /* 0x00008600b81a1a11 */ /* 0x000fe400078618ff */
[----:B------:R-:W-:Y:S01]  /*01b0*/  SHF.L.U32 R48, R192, 0x3, RZ ;  /* 0x00000003c0307819 */ /* 0x000fe200000006ff */
[----:B------:R-:W5:Y:S01]  /*01c0*/  @P1 LDG.E.64 R30, [R30.64] ;  /* 0x000000041e1e1981 */ /* 0x000f62000c1e1b00 */
[----:B------:R-:W-:Y:S02]  /*01d0*/  LOP3.LUT R176, R215, 0x80, RZ, 0xfc, !PT ;  /* 0x00000080d7b07812 */ /* 0x000fe400078efcff */
[----:B------:R-:W-:-:S02]  /*01e0*/  @P2 IADD3.X R33, R45, c[0x0][0x224], RZ, P0, !PT ;  /* 0x000089002d212a10 */ /* 0x000fc400007fe4ff */
[----:B------:R-:W-:Y:S02]  /*01f0*/  @P1 LEA.HI.X R27, R184, c[0x0][0x21c], RZ, 0x3, P3 ;  /* 0x00008700b81b1a11 */ /* 0x000fe400018f1cff */
[----:B------:R-:W-:Y:S02]  /*0200*/  SHF.R.U32.HI R36, RZ, 0x1d, R192 ;  /* 0x0000001dff247819 */ /* 0x000fe400000116c0 */
[----:B------:R-:W-:Y:S01]  /*0210*/  @P2 IADD3 R28, P0, R48, c[0x0][0x220], RZ ;  /* 0x00008800301c2a10 */ /* 0x000fe20007f1e0ff */
[----:B------:R-:W5:Y:S01]  /*0220*/  @P2 LDG.E.64 R32, [R32.64] ;  /* 0x0000000420202981 */ /* 0x000f62000c1e1b00 */
[----:B------:R-:W-:Y:S02]  /*0230*/  @P1 LEA R22, P3, R176, c[0x0][0x218], 0x3 ;  /* 0x00008600b0161a11 */ /* 0x000fe400078618ff */
[----:B------:R-:W-:Y:S01]  /*0240*/  SHF.L.U32 R50, R184, 0x3, RZ ;  /* 0x00000003b8327819 */ /* 0x000fe200000006ff */
[----:B------:R-:W5:Y:S01]  /*0250*/  @P1 LDG.E.64 R26, [R26.64] ;  /* 0x000000041a1a1981 */ /* 0x000f62000c1e1b00 */
[----:B------:R-:W-:-:S02]  /*0260*/  LOP3.LUT R54, R215, 0xa0, RZ, 0xfc, !PT ;  /* 0x000000a0d7367812 */ /* 0x000fc400078efcff */
[----:B------:R-:W-:Y:S02]  /*0270*/  @P2 IADD3.X R29, R36, c[0x0][0x224], RZ, P0, !PT ;  /* 0x00008900241d2a10 */ /* 0x000fe400007fe4ff */
        /* <DEDUP_REMOVED lines=40> */
[----:B------:R-:W-:Y:S02]  /*0500*/  SHF.L.U32 R0, R214, 0x3, RZ ;  /* 0x00000003d6007819 */ /* 0x000fe400000006ff */
[----:B0-----:R-:W-:Y:S01]  /*0510*/  @P1 LEA R2, P3, R108, c[0x0][0x218], 0x3 ;  /* 0x000086006c021a11 */ /* 0x001fe200078618ff */
[----:B------:R-:W5:Y:S01]  /*0520*/  @P1 LDG.E.64 R6, [R6.64] ;  /* 0x0000000406061981 */ /* 0x000f62000c1e1b00 */
[----:B------:R-:W-:-:S02]  /*0530*/  SHF.L.U32 R106, R104, 0x3, RZ ;  /* 0x00000003686a7819 */ /* 0x000fc400000006ff */
[----:B------:R-:W-:Y:S02]  /*0540*/  SHF.L.U32 R110, R108, 0x3, RZ ;  /* 0x000000036c6e7819 */ /* 0x000fe400000006ff */
[----:B------:R-:W-:Y:S02]  /*0550*/  @P2 IADD3.X R9, R65, c[0x0][0x224], RZ, P0, !PT ;  /* 0x0000890041092a10 */ /* 0x000fe400007fe4ff */
[----:B------:R-:W-:Y:S02]  /*0560*/  LOP3.LUT R208, R0, 0xf8, RZ, 0xc0, !PT ;  /* 0x000000f800d07812 */ /* 0x000fe400078ec0ff */
[----:B------:R-:W-:Y:S02]  /*0570*/  @P1 LEA.HI.X R3, R108, c[0x0][0x21c], RZ, 0x3, P3 ;  /* 0x000087006c031a11 */ /* 0x000fe400018f1cff */
[----:B------:R-:W-:Y:S01]  /*0580*/  SHF.R.U32.HI R66, RZ, 0x1d, R104 ;  /* 0x0000001dff427819 */ /* 0x000fe20000011668 */
[----:B------:R-:W5:Y:S01]  /*0590*/  @P2 LDG.E.64 R8, [R8.64] ;  /* 0x0000000408082981 */ /* 0x000f62000c1e1b00 */
[----:B-1----:R-:W-:-:S02]  /*05a0*/  @P2 IADD3 R4, P0, R106, c[0x0][0x220], RZ ;  /* 0x000088006a042a10 */ /* 0x002fc40007f1e0ff */
[----:B------:R-:W-:Y:S01]  /*05b0*/  SHF.R.U32.HI R0, RZ, 0x1d, R108 ;  /* 0x0000001dff007819 */ /* 0x000fe2000001166c */
[----:B------:R-:W5:Y:S01]  /*05c0*/  @P1 LDG.E.64 R2, [R2.64] ;  /* 0x0000000402021981 */ /* 0x000f62000c1e1b00 */
[----:B------:R-:W-:Y:S02]  /*05d0*/  @P2 IADD3 R46, P3, R110, c[0x0][0x220], RZ ;  /* 0x000088006e2e2a10 */ /* 0x000fe40007f7e0ff */
[----:B------:R-:W-:Y:S02]  /*05e0*/  @P2 IADD3.X R5, R66, c[0x0][0x224], RZ, P0, !PT ;  /* 0x0000890042052a10 */ /* 0x000fe400007fe4ff */
[----:B------:R-:W-:-:S04]  /*05f0*/  @P2 IADD3.X R47, R0, c[0x0][0x224], RZ, P3, !PT ;  /* 0x00008900002f2a10 */ /* 0x000fc80001ffe4ff */
[----:B------:R-:W5:Y:S04]  /*0600*/  @P2 LDG.E.64 R4, [R4.64] ;  /* 0x0000000404042981 */ /* 0x000f68000c1e1b00 */
[----:B------:R-:W5:Y:S04]  /*0610*/  @P2 LDG.E.64 R46, [R46.64] ;  /* 0x000000042e2e2981 */ /* 0x000f68000c1e1b00 */
[----:B------:R-:W0:Y:S01]  /*0620*/  S2R R37, SR_CTAID.X ;  /* 0x0000000000257919 */ /* 0x000e220000002500 */
[----:B------:R-:W-:Y:S02]  /*0630*/  SHF.R.U32.HI R214, RZ, 0x5, R214 ;  /* 0x00000005ffd67819 */ /* 0x000fe400000116d6 */
[----:B------:R-:W-:-:S02]  /*0640*/  IADD3 R208, P0, R208, c[0x0][0x1b0], RZ ;  /* 0x00006c00d0d07a10 */ /* 0x000fc40007f1e0ff */
[----:B------:R-:W-:Y:S01]  /*0650*/  IADD3 R42, P4, R42, c[0x0][0x1b8], RZ ;  /* 0x00006e002a2a7a10 */ /* 0x000fe20007f9e0ff */
[----:B------:R-:W-:Y:S01]  /*0660*/  HFMA2.MMA R109, -RZ, RZ, 0, 4.76837158203125e-07 ;  /* 0x00000008ff6d7435 */ /* 0x000fe200000001ff */
[----:B0-----:R-:W-:-:S04]  /*0670*/  LEA R214, R37, R214, 0x2 ;  /* 0x000000d625d67211 */ /* 0x001fc800078e10ff */
[----:B------:R-:W-:Y:S02]  /*0680*/  ISETP.GE.AND P3, PT, R214, c[0x0][0x164], PT ;  /* 0x00005900d6007a0c */ /* 0x000fe40003f66270 */
[----:B------:R-:W-:Y:S02]  /*0690*/  IADD3.X R209, RZ, c[0x0][0x1b4], RZ, P0, !PT ;  /* 0x00006d00ffd17a10 */ /* 0x000fe400007fe4ff */
[----:B------:R-:W-:-:S09]  /*06a0*/  IADD3.X R43, RZ, c[0x0][0x1bc], RZ, P4, !PT ;  /* 0x00006f00ff2b7a10 */ /* 0x000fd200027fe4ff */
[----:B------:R-:W-:Y:S05]  /*06b0*/  @P3 EXIT ;  /* 0x000000000000394d */ /* 0x000fea0003800000 */
[----:B------:R-:W-:Y:S01]  /*06c0*/  IADD3 R44, P0, R44, c[0x0][0x1b8], RZ ;  /* 0x00006e002c2c7a10 */ /* 0x000fe20007f1e0ff */
[-C--:B------:R-:W-:Y:S01]  /*06d0*/  IMAD.WIDE.U32 R200, R200, R109.reuse, c[0x0][0x1b0] ;  /* 0x00006c00c8c87625 */ /* 0x080fe200078e006d */
[----:B------:R-:W2:Y:S02]  /*06e0*/  LDG.E.64 R208, [R208.64] ;  /* 0x00000004d0d07981 */ /* 0x000ea4000c1e1b00 */
[----:B------:R-:W-:Y:S02]  /*06f0*/  IADD3.X R45, R45, c[0x0][0x1bc], RZ, P0, !PT ;  /* 0x00006f002d2d7a10 */ /* 0x000fe400007fe4ff */
[----:B------:R-:W-:Y:S01]  /*0700*/  IADD3 R48, P0, R48, c[0x0][0x1b8], RZ ;  /* 0x00006e0030307a10 */ /* 0x000fe20007f1e0ff */
[----:B------:R-:W-:Y:S01]  /*0710*/  IMAD.WIDE.U32 R192, R192, R109, c[0x0][0x1b0] ;  /* 0x00006c00c0c07625 */ /* 0x000fe200078e006d */
[----:B------:R-:W3:Y:S02]  /*0720*/  LDG.E.64 R42, [R42.64] ;  /* 0x000000042a2a7981 */ /* 0x000ee4000c1e1b00 */
[----:B------:R-:W-:-:S02]  /*0730*/  IADD3.X R49, R36, c[0x0][0x1bc], RZ, P0, !PT ;  /* 0x00006f0024317a10 */ /* 0x000fc400007fe4ff */
[----:B------:R-:W-:Y:S01]  /*0740*/  IADD3 R50, P0, R50, c[0x0][0x1b8], RZ ;  /* 0x00006e0032327a10 */ /* 0x000fe20007f1e0ff */
[-C--:B------:R-:W-:Y:S01]  /*0750*/  IMAD.WIDE.U32 R184, R184, R109.reuse, c[0x0][0x1b0] ;  /* 0x00006c00b8b87625 */ /* 0x080fe200078e006d */
[----:B------:R-:W4:Y:S02]  /*0760*/  LDG.E.64 R200, [R200.64] ;  /* 0x00000004c8c87981 */ /* 0x000f24000c1e1b00 */
[----:B------:R-:W-:Y:S02]  /*0770*/  IADD3.X R51, R38, c[0x0][0x1bc], RZ, P0, !PT ;  /* 0x00006f0026337a10 */ /* 0x000fe400007fe4ff */
[----:B------:R-:W-:Y:S01]  /*0780*/  IADD3 R52, P0, R52, c[0x0][0x1b8], RZ ;  /* 0x00006e0034347a10 */ /* 0x000fe20007f1e0ff */
[----:B------:R-:W-:Y:S01]  /*0790*/  IMAD.WIDE.U32 R176, R176, R109, c[0x0][0x1b0] ;  /* 0x00006c00b0b07625 */ /* 0x000fe200078e006d */
[----:B------:R-:W4:Y:S02]  /*07a0*/  LDG.E.64 R44, [R44.64] ;  /* 0x000000042c2c7981 */ /* 0x000f24000c1e1b00 */
        /* <DEDUP_REMOVED lines=18> */
[----:B------:R-:W-:Y:S01]  /*08d0*/  IMAD.WIDE.U32 R108, R108, R109, c[0x0][0x1b0] ;  /* 0x00006c006c6c7625 */ /* 0x000fe200078e006d */
[----:B------:R-:W4:Y:S02]  /*08e0*/  LDG.E.64 R176, [R176.64] ;  /* 0x00000004b0b07981 */ /* 0x000f24000c1e1b00 */
[----:B------:R-:W-:Y:S02]  /*08f0*/  IADD3.X R111, R0, c[0x0][0x1bc], RZ, P0, !PT ;  /* 0x00006f00006f7a10 */ /* 0x000fe400007fe4ff */
[----:B------:R-:W4:Y:S04]  /*0900*/  LDG.E.64 R52, [R52.64] ;  /* 0x0000000434347981 */ /* 0x000f28000c1e1b00 */
        /* <DEDUP_REMOVED lines=9> */
[----:B------:R-:W4:Y:S01]  /*09a0*/  LDG.E.64 R110, [R110.64] ;  /* 0x000000046e6e7981 */ /* 0x000f22000c1e1b00 */
[----:B-----5:R-:W-:Y:S01]  /*09b0*/  @!P1 CS2R R34, SRZ ;  /* 0x0000000000229805 */ /* 0x020fe2000001ff00 */
[----:B------:R-:W-:Y:S01]  /*09c0*/  @!P2 CS2R R32, SRZ ;  /* 0x000000000020a805 */ /* 0x000fe2000001ff00 */
[----:B------:R-:W-:Y:S01]  /*09d0*/  @!P1 CS2R R30, SRZ ;  /* 0x00000000001e9805 */ /* 0x000fe2000001ff00 */
[----:B------:R-:W-:Y:S01]  /*09e0*/  @!P2 CS2R R28, SRZ ;  /* 0x00000000001ca805 */ /* 0x000fe2000001ff00 */
[----:B------:R-:W-:Y:S01]  /*09f0*/  @!P1 CS2R R26, SRZ ;  /* 0x00000000001a9805 */ /* 0x000fe2000001ff00 */
[----:B------:R-:W-:Y:S01]  /*0a00*/  @!P2 CS2R R24, SRZ ;  /* 0x000000000018a805 */ /* 0x000fe2000001ff00 */
[----:B------:R-:W-:Y:S01]  /*0a10*/  SHF.R.U64 R116, R34, 0x10, R35 ;  /* 0x0000001022747819 */ /* 0x000fe20000001223 */
[----:B------:R-:W-:Y:S01]  /*0a20*/  HADD2.F32 R36, -RZ, R34.H0_H0 ;  /* 0x20000022ff247230 */ /* 0x000fe20000004100 */
        /* <DEDUP_REMOVED lines=19> */
[----:B------:R-:W-:Y:S01]  /*0b60*/  MOV R0, c[0x0][0x180] ;  /* 0x0000600000007a02 */ /* 0x000fe20000000f00 */
[----:B------:R-:W-:Y:S01]  /*0b70*/  @!P1 CS2R R70, SRZ ;  /* 0x0000000000469805 */ /* 0x000fe2000001ff00 */
[----:B------:R-:W-:Y:S01]  /*0b80*/  @!P2 CS2R R68, SRZ ;  /* 0x000000000044a805 */ /* 0x000fe2000001ff00 */
[----:B------:R-:W-:Y:S01]  /*0b90*/  SHF.R.U64 R129, R20, 0x10, R21 ;  /* 0x0000001014817819 */ /* 0x000fe20000001215 */
[----:B------:R-:W-:Y:S01]  /*0ba0*/  HADD2.F32 R22, -RZ, R20.H0_H0 ;  /* 0x20000014ff167230 */ /* 0x000fe20000004100 */
[----:B------:R-:W-:Y:S01]  /*0bb0*/  @!P2 CS2R R8, SRZ ;  /* 0x000000000008a805 */ /* 0x000fe2000001ff00 */
[----:B------:R-:W-:Y:S01]  /*0bc0*/  @!P1 CS2R R6, SRZ ;  /* 0x0000000000069805 */ /* 0x000fe2000001ff00 */
[----:B------:R-:W-:Y:S01]  /*0bd0*/  @!P2 CS2R R4, SRZ ;  /* 0x000000000004a805 */ /* 0x000fe2000001ff00 */
[----:B------:R-:W-:Y:S01]  /*0be0*/  @!P1 CS2R R2, SRZ ;  /* 0x0000000000029805 */ /* 0x000fe2000001ff00 */
[----:B------:R-:W-:Y:S01]  /*0bf0*/  @!P2 CS2R R46, SRZ ;  /* 0x00000000002ea805 */ /* 0x000fe2000001ff00 */
[----:B------:R-:W-:Y:S01]  /*0c00*/  SHF.R.U64 R132, R18, 0x10, R19 ;  /* 0x0000001012847819 */ /* 0x000fe20000001213 */
[----:B------:R-:W-:Y:S01]  /*0c10*/  HADD2.F32 R20, -RZ, R18.H0_H0 ;  /* 0x20000012ff147230 */ /* 0x000fe20000004100 */
[----:B------:R-:W-:Y:S01]  /*0c20*/  SHF.R.U64 R133, R16, 0x10, R17 ;  /* 0x0000001010857819 */ /* 0x000fe20000001211 */
[----:B------:R-:W-:Y:S01]  /*0c30*/  HADD2.F32 R18, -RZ, R16.H0_H0 ;  /* 0x20000010ff127230 */ /* 0x000fe20000004100 */
[----:B------:R-:W-:Y:S01]  /*0c40*/  SHF.R.U64 R136, R14, 0x10, R15 ;  /* 0x000000100e887819 */ /* 0x000fe2000000120f */
[----:B------:R-:W-:Y:S01]  /*0c50*/  HADD2.F32 R16, -RZ, R14.H0_H0 ;  /* 0x2000000eff107230 */ /* 0x000fe20000004100 */
[----:B------:R-:W-:Y:S01]  /*0c60*/  LOP3.LUT P0, RZ, R0, c[0x0][0x178], RZ, 0xfc, !PT ;  /* 0x00005e0000ff7a12 */ /* 0x000fe2000780fcff */
[----:B------:R-:W-:Y:S01]  /*0c70*/  HADD2.F32 R14, -RZ, R12.H0_H0 ;  /* 0x2000000cff0e7230 */ /* 0x000fe20000004100 */
[----:B------:R-:W-:Y:S01]  /*0c80*/  SHF.R.U64 R137, R12, 0x10, R13 ;  /* 0x000000100c897819 */ /* 0x000fe2000000120d */
[----:B------:R-:W-:Y:S01]  /*0c90*/  HADD2.F32 R12, -RZ, R10.H0_H0 ;  /* 0x2000000aff0c7230 */ /* 0x000fe20000004100 */
[----:B------:R-:W-:Y:S01]  /*0ca0*/  MOV R0, c[0x0][0x184] ;  /* 0x0000610000007a02 */ /* 0x000fe20000000f00 */
[----:B------:R-:W-:Y:S01]  /*0cb0*/  HADD2.F32 R40, -RZ, R70.H0_H0 ;  /* 0x20000046ff287230 */ /* 0x000fe20000004100 */
[----:B------:R-:W-:Y:S01]  /*0cc0*/  SHF.R.U64 R140, R10, 0x10, R11 ;  /* 0x000000100a8c7819 */ /* 0x000fe2000000120b */
        /* <DEDUP_REMOVED lines=55> */
[----:B------:R-:W-:Y:S01]  /*1040*/  LOP3.LUT P0, RZ, R0, c[0x0][0x17c], RZ, 0xfc, P0 ;  /* 0x00005f0000ff7a12 */ /* 0x000fe2000000fcff */
        /* <DEDUP_REMOVED lines=38> */
[----:B------:R-:W-:Y:S01]  /*12b0*/  HADD2.F32 R151, -RZ, R151.H0_H0 ;  /* 0x20000097ff977230 */ /* 0x000fe20000004100 */
[--C-:B--2---:R-:W-:Y:S01]  /*12c0*/  SHF.R.U64 R211, R208, 0x10, R209.reuse ;  /* 0x00000010d0d37819 */ /* 0x104fe200000012d1 */
[----:B------:R-:W-:Y:S01]  /*12d0*/  HADD2.F32 R213, -RZ, R208.H0_H0 ;  /* 0x200000d0ffd57230 */ /* 0x000fe20000004100 */
[----:B------:R-:W-:Y:S01]  /*12e0*/  SHF.R.U32.HI R207, RZ, 0x10, R209 ;  /* 0x00000010ffcf7819 */ /* 0x000fe200000116d1 */
[----:B------:R-:W-:-:S02]  /*12f0*/  HADD2.F32 R209, -RZ, R209.H0_H0 ;  /* 0x200000d1ffd17230 */ /* 0x000fc40000004100 */
[----:B------:R-:W-:Y:S01]  /*1300*/  HADD2.F32 R211, -RZ, R211.H0_H0 ;  /* 0x200000d3ffd37230 */ /* 0x000fe20000004100 */
[--C-:B---3--:R-:W-:Y:S01]  /*1310*/  SHF.R.U64 R210, R42, 0x10, R43.reuse ;  /* 0x000000102ad27819 */ /* 0x108fe2000000122b */
[----:B------:R-:W-:Y:S01]  /*1320*/  HADD2.F32 R212, -RZ, R42.H0_H0 ;  /* 0x2000002affd47230 */ /* 0x000fe20000004100 */
[----:B------:R-:W-:Y:S01]  /*1330*/  SHF.R.U32.HI R206, RZ, 0x10, R43 ;  /* 0x00000010ffce7819 */ /* 0x000fe2000001162b */
[----:B------:R-:W-:Y:S02]  /*1340*/  HADD2.F32 R208, -RZ, R43.H0_H0 ;  /* 0x2000002bffd07230 */ /* 0x000fe40000004100 */
[----:B------:R-:W-:Y:S01]  /*1350*/  HADD2.F32 R207, -RZ, R207.H0_H0 ;  /* 0x200000cfffcf7230 */ /* 0x000fe20000004100 */
[--C-:B----4-:R-:W-:Y:S01]  /*1360*/  SHF.R.U64 R203, R200, 0x10, R201.reuse ;  /* 0x00000010c8cb7819 */ /* 0x110fe200000012c9 */
[----:B------:R-:W-:Y:S01]  /*1370*/  HADD2.F32 R205, -RZ, R200.H0_H0 ;  /* 0x200000c8ffcd7230 */ /* 0x000fe20000004100 */
[----:B------:R-:W-:Y:S01]  /*1380*/  SHF.R.U32.HI R199, RZ, 0x10, R201 ;  /* 0x00000010ffc77819 */ /* 0x000fe200000116c9 */
[----:B------:R-:W-:-:S02]  /*1390*/  HADD2.F32 R201, -RZ, R201.H0_H0 ;  /* 0x200000c9ffc97230 */ /* 0x000fc40000004100 */
[----:B------:R-:W-:Y:S01]  /*13a0*/  HADD2.F32 R210, -RZ, R210.H0_H0 ;  /* 0x200000d2ffd27230 */ /* 0x000fe20000004100 */
[--C-:B------:R-:W-:Y:S01]  /*13b0*/  SHF.R.U64 R202, R44, 0x10, R45.reuse ;  /* 0x000000102cca7819 */ /* 0x100fe2000000122d */
[----:B------:R-:W-:Y:S01]  /*13c0*/  HADD2.F32 R204, -RZ, R44.H0_H0 ;  /* 0x2000002cffcc7230 */ /* 0x000fe20000004100 */
[----:B------:R-:W-:Y:S01]  /*13d0*/  SHF.R.U32.HI R198, RZ, 0x10, R45 ;  /* 0x00000010ffc67819 */ /* 0x000fe2000001162d */
[----:B------:R-:W-:Y:S02]  /*13e0*/  HADD2.F32 R200, -RZ, R45.H0_H0 ;  /* 0x2000002dffc87230 */ /* 0x000fe40000004100 */
[----:B------:R-:W-:Y:S01]  /*13f0*/  HADD2.F32 R206, -RZ, R206.H0_H0 ;  /* 0x200000ceffce7230 */ /* 0x000fe20000004100 */
[--C-:B------:R-:W-:Y:S01]  /*1400*/  SHF.R.U64 R195, R192, 0x10, R193.reuse ;  /* 0x00000010c0c37819 */ /* 0x100fe200000012c1 */
        /* <DEDUP_REMOVED lines=99> */
.L_x_26292:
[----:B------:R-:W-:Y:S01]  /*1a40*/  ISETP.NE.U32.AND P1, PT, RZ, c[0x0][0x178], PT ;  /* 0x00005e00ff007a0c */ /* 0x000fe20003f25070 */
[----:B------:R-:W-:Y:S01]  /*1a50*/  IMAD R64, R214, c[0x0][0x168], RZ ;  /* 0x00005a00d6407a24 */ /* 0x000fe200078e02ff */
[----:B------:R-:W-:Y:S02]  /*1a60*/  ISETP.NE.U32.AND P2, PT, RZ, c[0x0][0x180], PT ;  /* 0x00006000ff007a0c */ /* 0x000fe40003f45070 */
[----:B------:R-:W-:Y:S02]  /*1a70*/  ISETP.NE.AND.EX P1, PT, RZ, c[0x0][0x17c], PT, P1 ;  /* 0x00005f00ff007a0c */ /* 0x000fe40003f25310 */
[----:B------:R-:W-:Y:S02]  /*1a80*/  ISETP.NE.AND.EX P2, PT, RZ, c[0x0][0x184], PT, P2 ;  /* 0x00006100ff007a0c */ /* 0x000fe40003f45320 */
[----:B------:R-:W-:-:S02]  /*1a90*/  SHF.R.S32.HI R65, RZ, 0x1f, R64 ;  /* 0x0000001fff417819 */ /* 0x000fc40000011440 */
[----:B------:R-:W-:Y:S02]  /*1aa0*/  MOV R172, 0x10 ;  /* 0x0000001000ac7802 */ /* 0x000fe40000000f00 */
[----:B------:R-:W-:-:S04]  /*1ab0*/  LEA.HI R64, R65, R64, RZ, 0x2 ;  /* 0x0000004041407211 */ /* 0x000fc800078f10ff */
[----:B------:R-:W-:-:S04]  /*1ac0*/  LEA.HI.SX32 R227, R64, R215, 0x1e ;  /* 0x000000d740e37211 */ /* 0x000fc800078ff2ff */
[C---:B------:R-:W-:Y:S01]  /*1ad0*/  @P1 LEA R66, P3, R227.reuse, c[0x0][0x178], 0x4 ;  /* 0x00005e00e3421a11 */ /* 0x040fe200078620ff */
[C---:B------:R-:W-:Y:S01]  /*1ae0*/  IMAD.WIDE.U32 R100, R227.reuse, R172, c[0x0][0x170] ;  /* 0x00005c00e3647625 */ /* 0x040fe200078e00ac */
[C---:B------:R-:W-:Y:S02]  /*1af0*/  @P2 LEA R64, P4, R227.reuse, c[0x0][0x180], 0x4 ;  /* 0x00006000e3402a11 */ /* 0x040fe400078820ff */
[C---:B------:R-:W-:Y:S02]  /*1b00*/  @P1 LEA.HI.X R67, R227.reuse, c[0x0][0x17c], RZ, 0x4, P3 ;  /* 0x00005f00e3431a11 */ /* 0x040fe400018f24ff */
[----:B------:R-:W-:Y:S01]  /*1b10*/  @P2 LEA.HI.X R65, R227, c[0x0][0x184], RZ, 0x4, P4 ;  /* 0x00006100e3412a11 */ /* 0x000fe200020f24ff */
[----:B------:R-:W5:Y:S04]  /*1b20*/  LDG.E.128 R100, [R100.64] ;  /* 0x0000000464647981 */ /* 0x000f68000c1e1d00 */
[----:B------:R0:W5:Y:S04]  /*1b30*/  @P1 LDG.E.128 R52, [R66.64] ;  /* 0x0000000442341981 */ /* 0x000168000c1e1d00 */
        /* <DEDUP_REMOVED lines=9> */
.L_x_26130:
[----:B-----5:R-:W-:Y:S01]  /*1bd0*/  FADD.FTZ R100, R56, R100 ;  /* 0x0000006438647221 */ /* 0x020fe20000010000 */
[----:B------:R-:W-:Y:S05]  /*1be0*/  BRA `(.L_x_26131) ;  /* 0x0000002000007947 */ /* 0x000fea0003800000 */
.L_x_26129:
[----:B0----5:R-:W-:-:S04]  /*1bf0*/  FADD.FTZ R100, R52, R100 ;  /* 0x0000006434647221 */ /* 0x021fc80000010000 */
[----:B------:R-:W-:-:S05]  /*1c00*/  @P2 FADD.FTZ R100, R56, R100 ;  /* 0x0000006438642221 */ /* 0x000fca0000010000 */
.L_x_26131:
[----:B-----5:R-:W-:Y:S02]  /*1c10*/  MOV R60, R100 ;  /* 0x00000064003c7202 */ /* 0x020fe40000000f00 */
.L_x_26132:
[----:B------:R-:W-:Y:S05]  /*1c20*/  @P3 BRA `(.L_x_26133) ;  /* 0x0000007000003947 */ /* 0x000fea0003800000 */
[----:B------:R-:W-:-:S04]  /*1c30*/  ISETP.NE.U32.AND P4, PT, RZ, c[0x0][0x180], PT ;  /* 0x00006000ff007a0c */ /* 0x000fc80003f85070 */
[----:B------:R-:W-:-:S13]  /*1c40*/  ISETP.NE.AND.EX P4, PT, RZ, c[0x0][0x184], PT, P4 ;  /* 0x00006100ff007a0c */ /* 0x000fda0003f85340 */
[----:B------:R-:W-:Y:S05]  /*1c50*/  @P4 BRA `(.L_x_26134) ;  /* 0x0000002000004947 */ /* 0x000fea0003800000 */
[----:B------:R-:W-:Y:S05]  /*1c60*/  @P0 BRA `(.L_x_26135) ;  /* 0x0000005000000947 */ /* 0x000fea0003800000 */
[----:B------:R-:W-:Y:S05]  /*1c70*/  BRA `(.L_x_26136) ;  /* 0x0000005000007947 */ /* 0x000fea0003800000 */
.L_x_26134:
[----:B-----5:R-:W-:Y:S01]  /*1c80*/  FADD.FTZ R101, R57, R101 ;  /* 0x0000006539657221 */ /* 0x020fe20000010000 */
[----:B------:R-:W-:Y:S05]  /*1c90*/  BRA `(.L_x_26135) ;  /* 0x0000002000007947 */ /* 0x000fea0003800000 */
.L_x_26133:
[----:B-----5:R-:W-:-:S04]  /*1ca0*/  FADD.FTZ R101, R53, R101 ;  /* 0x0000006535657221 */ /* 0x020fc80000010000 */
[----:B------:R-:W-:-:S05]  /*1cb0*/  @P2 FADD.FTZ R101, R57, R101 ;  /* 0x0000006539652221 */ /* 0x000fca0000010000 */
.L_x_26135:
[----:B-----5:R-:W-:Y:S02]  /*1cc0*/  MOV R61, R101 ;  /* 0x00000065003d7202 */ /* 0x020fe40000000f00 */
.L_x_26136:
[----:B------:R-:W-:Y:S05]  /*1cd0*/  @P3 BRA `(.L_x_26137) ;  /* 0x0000007000003947 */ /* 0x000fea0003800000 */
[----:B------:R-:W-:-:S04]  /*1ce0*/  ISETP.NE.U32.AND P4, PT, RZ, c[0x0][0x180], PT ;  /* 0x00006000ff007a0c */ /* 0x000fc80003f85070 */
[----:B------:R-:W-:-:S13]  /*1cf0*/  ISETP.NE.AND.EX P4, PT, RZ, c[0x0][0x184], PT, P4 ;  /* 0x00006100ff007a0c */ /* 0x000fda0003f85340 */
[----:B------:R-:W-:Y:S05]  /*1d00*/  @P4 BRA `(.L_x_26138) ;  /* 0x0000002000004947 */ /* 0x000fea0003800000 */
[----:B------:R-:W-:Y:S05]  /*1d10*/  @P0 BRA `(.L_x_26139) ;  /* 0x0000005000000947 */ /* 0x000fea0003800000 */
[----:B------:R-:W-:Y:S05]  /*1d20*/  BRA `(.L_x_26140) ;  /* 0x0000005000007947 */ /* 0x000fea0003800000 */
.L_x_26138:
[----:B-----5:R-:W-:Y:S01]  /*1d30*/  FADD.FTZ R102, R58, R102 ;  /* 0x000000663a667221 */ /* 0x020fe20000010000 */
[----:B------:R-:W-:Y:S05]  /*1d40*/  BRA `(.L_x_26139) ;  /* 0x0000002000007947 */ /* 0x000fea0003800000 */
.L_x_26137:
[----:B-----5:R-:W-:-:S04]  /*1d50*/  FADD.FTZ R102, R54, R102 ;  /* 0x0000006636667221 */ /* 0x020fc80000010000 */
[----:B------:R-:W-:-:S05]  /*1d60*/  @P2 FADD.FTZ R102, R58, R102 ;  /* 0x000000663a662221 */ /* 0x000fca0000010000 */
.L_x_26139:
[----:B-----5:R-:W-:Y:S02]  /*1d70*/  MOV R62, R102 ;  /* 0x00000066003e7202 */ /* 0x020fe40000000f00 */
.L_x_26140:
[----:B------:R-:W-:Y:S05]  /*1d80*/  @P3 BRA `(.L_x_26141) ;  /* 0x0000007000003947 */ /* 0x000fea0003800000 */
[----:B------:R-:W-:-:S04]  /*1d90*/  ISETP.NE.U32.AND P4, PT, RZ, c[0x0][0x180], PT ;  /* 0x00006000ff007a0c */ /* 0x000fc80003f85070 */
[----:B------:R-:W-:-:S13]  /*1da0*/  ISETP.NE.AND.EX P4, PT, RZ, c[0x0][0x184], PT, P4 ;  /* 0x00006100ff007a0c */ /* 0x000fda0003f85340 */
[----:B------:R-:W-:Y:S05]  /*1db0*/  @P4 BRA `(.L_x_26142) ;  /* 0x0000002000004947 */ /* 0x000fea0003800000 */
[----:B------:R-:W-:Y:S05]  /*1dc0*/  @P0 BRA `(.L_x_26143) ;  /* 0x0000005000000947 */ /* 0x000fea0003800000 */
[----:B------:R-:W-:Y:S05]  /*1dd0*/  BRA `(.L_x_26144) ;  /* 0x0000005000007947 */ /* 0x000fea0003800000 */
.L_x_26142:
[----:B-----5:R-:W-:Y:S01]  /*1de0*/  FADD.FTZ R103, R59, R103 ;  /* 0x000000673b677221 */ /* 0x020fe20000010000 */
[----:B------:R-:W-:Y:S05]  /*1df0*/  BRA `(.L_x_26143) ;  /* 0x0000002000007947 */ /* 0x000fea0003800000 */
.L_x_26141:
[----:B-----5:R-:W-:-:S04]  /*1e00*/  FADD.FTZ R103, R55, R103 ;  /* 0x0000006737677221 */ /* 0x020fc80000010000 */
[----:B------:R-:W-:-:S05]  /*1e10*/  @P2 FADD.FTZ R103, R59, R103 ;  /* 0x000000673b672221 */ /* 0x000fca0000010000 */
.L_x_26143:
[----:B-----5:R-:W-:Y:S02]  /*1e20*/  MOV R63, R103 ;  /* 0x00000067003f7202 */ /* 0x020fe40000000f00 */
.L_x_26144:
[C---:B------:R-:W-:Y:S02]  /*1e30*/  IADD3 R226, R227.reuse, 0x20, RZ ;  /* 0x00000020e3e27810 */ /* 0x040fe40007ffe0ff */
[----:B------:R-:W-:-:S03]  /*1e40*/  @P0 LEA R64, P4, R227, c[0x0][0x188], 0x4 ;  /* 0x00006200e3400a11 */ /* 0x000fc600078820ff */
[----:B------:R-:W-:Y:S01]  /*1e50*/  IMAD.WIDE.U32 R96, R226, R172, c[0x0][0x170] ;  /* 0x00005c00e2607625 */ /* 0x000fe200078e00ac */
[----:B------:R-:W-:-:S03]  /*1e60*/  @P0 LEA.HI.X R65, R227, c[0x0][0x18c], RZ, 0x4, P4 ;  /* 0x00006300e3410a11 */ /* 0x000fc600020f24ff */
[CC--:B------:R-:W-:Y:S02]  /*1e70*/  @P1 IMAD.WIDE.U32 R68, R226.reuse, R172.reuse, c[0x0][0x178] ;  /* 0x00005e00e2441625 */ /* 0x0c0fe400078e00ac */
[----:B------:R0:W-:Y:S02]  /*1e80*/  @P0 STG.E.128 [R64.64], R60 ;  /* 0x0000003c40000986 */ /* 0x0001e4000c101d04 */
[----:B------:R-:W-:Y:S02]  /*1e90*/  @P2 IMAD.WIDE.U32 R66, R226, R172, c[0x0][0x180] ;  /* 0x00006000e2422625 */ /* 0x000fe400078e00ac */
[----:B-----5:R0:W5:Y:S04]  /*1ea0*/  @P1 LDG.E.128 R52, [R68.64] ;  /* 0x0000000444341981 */ /* 0x020168000c1e1d00 */
[----:B------:R0:W5:Y:S04]  /*1eb0*/  @P2 LDG.E.128 R56, [R66.64] ;  /* 0x0000000442382981 */ /* 0x000168000c1e1d00 */
[----:B------:R-:W5:Y:S01]  /*1ec0*/  LDG.E.128 R96, [R96.64] ;  /* 0x0000000460607981 */ /* 0x000f62000c1e1d00 */
[----:B------:R-:W-:Y:S05]  /*1ed0*/  @P3 BRA `(.L_x_26145) ;  /* 0x0000007000003947 */ /* 0x000fea0003800000 */
[----:B------:R-:W-:-:S04]  /*1ee0*/  ISETP.NE.U32.AND P4, PT, RZ, c[0x0][0x180], PT ;  /* 0x00006000ff007a0c */ /* 0x000fc80003f85070 */
[----:B------:R-:W-:-:S13]  /*1ef0*/  ISETP.NE.AND.EX P4, PT, RZ, c[0x0][0x184], PT, P4 ;  /* 0x00006100ff007a0c */ /* 0x000fda0003f85340 */
[----:B------:R-:W-:Y:S05]  /*1f00*/  @P4 BRA `(.L_x_26146) ;  /* 0x0000002000004947 */ /* 0x000fea0003800000 */
[----:B------:R-:W-:Y:S05]  /*1f10*/  @P0 BRA `(.L_x_26147) ;  /* 0x0000005000000947 */ /* 0x000fea0003800000 */
[----:B------:R-:W-:Y:S05]  /*1f20*/  BRA `(.L_x_26148) ;  /* 0x0000005000007947 */ /* 0x000fea0003800000 */
.L_x_26146:
[----:B-----5:R-:W-:Y:S01]  /*1f30*/  FADD.FTZ R96, R56, R96 ;  /* 0x0000006038607221 */ /* 0x020fe20000010000 */
[----:B------:R-:W-:Y:S05]  /*1f40*/  BRA `(.L_x_26147) ;  /* 0x0000002000007947 */ /* 0x000fea0003800000 */
.L_x_26145:
[----:B-----5:R-:W-:-:S04]  /*1f50*/  FADD.FTZ R96, R52, R96 ;  /* 0x0000006034607221 */ /* 0x020fc80000010000 */
[----:B------:R-:W-:-:S05]  /*1f60*/  @P2 FADD.FTZ R96, R56, R96 ;  /* 0x0000006038602221 */ /* 0x000fca0000010000 */
.L_x_26147:
[----:B0----5:R-:W-:Y:S02]  /*1f70*/  MOV R60, R96 ;  /* 0x00000060003c7202 */ /* 0x021fe40000000f00 */
.L_x_26148:
[----:B------:R-:W-:Y:S05]  /*1f80*/  @P3 BRA `(.L_x_26149) ;  /* 0x0000007000003947 */ /* 0x000fea0003800000 */
[----:B------:R-:W-:-:S04]  /*1f90*/  ISETP.NE.U32.AND P4, PT, RZ, c[0x0][0x180], PT ;  /* 0x00006000ff007a0c */ /* 0x000fc80003f85070 */
[----:B------:R-:W-:-:S13]  /*1fa0*/  ISETP.NE.AND.EX P4, PT, RZ, c[0x0][0x184], PT, P4 ;  /* 0x00006100ff007a0c */ /* 0x000fda0003f85340 */
[----:B------:R-:W-:Y:S05]  /*1fb0*/  @P4 BRA `(.L_x_26150) ;  /* 0x0000002000004947 */ /* 0x000fea0003800000 */
[----:B------:R-:W-:Y:S05]  /*1fc0*/  @P0 BRA `(.L_x_26151) ;  /* 0x0000005000000947 */ /* 0x000fea0003800000 */
[----:B------:R-:W-:Y:S05]  /*1fd0*/  BRA `(.L_x_26152) ;  /* 0x0000005000007947 */ /* 0x000fea0003800000 */
.L_x_26150:
[----:B-----5:R-:W-:Y:S01]  /*1fe0*/  FADD.FTZ R97, R57, R97 ;  /* 0x0000006139617221 */ /* 0x020fe20000010000 */
[----:B------:R-:W-:Y:S05]  /*1ff0*/  BRA `(.L_x_26151) ;  /* 0x0000002000007947 */ /* 0x000fea0003800000 */
.L_x_26149:
[----:B-----5:R-:W-:-:S04]  /*2000*/  FADD.FTZ R97, R53, R97 ;  /* 0x0000006135617221 */ /* 0x020fc80000010000 */
[----:B------:R-:W-:-:S05]  /*2010*/  @P2 FADD.FTZ R97, R57, R97 ;  /* 0x0000006139612221 */ /* 0x000fca0000010000 */
.L_x_26151:
[----:B0----5:R-:W-:Y:S02]  /*2020*/  MOV R61, R97 ;  /* 0x00000061003d7202 */ /* 0x021fe40000000f00 */
.L_x_26152:
[----:B------:R-:W-:Y:S05]  /*2030*/  @P3 BRA `(.L_x_26153) ;  /* 0x0000007000003947 */ /* 0x000fea0003800000 */
[----:B------:R-:W-:-:S04]  /*2040*/  ISETP.NE.U32.AND P4, PT, RZ, c[0x0][0x180], PT ;  /* 0x00006000ff007a0c */ /* 0x000fc80003f85070 */
[----:B------:R-:W-:-:S13]  /*2050*/  ISETP.NE.AND.EX P4, PT, RZ, c[0x0][0x184], PT, P4 ;  /* 0x00006100ff007a0c */ /* 0x000fda0003f85340 */
[----:B------:R-:W-:Y:S05]  /*2060*/  @P4 BRA `(.L_x_26154) ;  /* 0x0000002000004947 */ /* 0x000fea0003800000 */
[----:B------:R-:W-:Y:S05]  /*2070*/  @P0 BRA `(.L_x_26155) ;  /* 0x0000005000000947 */ /* 0x000fea0003800000 */
[----:B------:R-:W-:Y:S05]  /*2080*/  BRA `(.L_x_26156) ;  /* 0x0000005000007947 */ /* 0x000fea0003800000 */
.L_x_26154:
[----:B-----5:R-:W-:Y:S01]  /*2090*/  FADD.FTZ R98, R58, R98 ;  /* 0x000000623a627221 */ /* 0x020fe20000010000 */
[----:B------:R-:W-:Y:S05]  /*20a0*/  BRA `(.L_x_26155) ;  /* 0x0000002000007947 */ /* 0x000fea0003800000 */
.L_x_26153:
[----:B-----5:R-:W-:-:S04]  /*20b0*/  FADD.FTZ R98, R54, R98 ;  /* 0x0000006236627221 */ /* 0x020fc80000010000 */
[----:B------:R-:W-:-:S05]  /*20c0*/  @P2 FADD.FTZ R98, R58, R98 ;  /* 0x000000623a622221 */ /* 0x000fca0000010000 */
.L_x_26155:
[----:B0----5:R-:W-:Y:S02]  /*20d0*/  MOV R62, R98 ;  /* 0x00000062003e7202 */ /* 0x021fe40000000f00 */
.L_x_26156:
[----:B------:R-:W-:Y:S05]  /*20e0*/  @P3 BRA `(.L_x_26157) ;  /* 0x0000007000003947 */ /* 0x000fea0003800000 */
[----:B------:R-:W-:-:S04]  /*20f0*/  ISETP.NE.U32.AND P4, PT, RZ, c[0x0][0x180], PT ;  /* 0x00006000ff007a0c */ /* 0x000fc80003f85070 */
[----:B------:R-:W-:-:S13]  /*2100*/  ISETP.NE.AND.EX P4, PT, RZ, c[0x0][0x184], PT, P4 ;  /* 0x00006100ff007a0c */ /* 0x000fda0003f85340 */
[----:B------:R-:W-:Y:S05]  /*2110*/  @P4 BRA `(.L_x_26158) ;  /* 0x0000002000004947 */ /* 0x000fea0003800000 */
[----:B------:R-:W-:Y:S05]  /*2120*/  @P0 BRA `(.L_x_26159) ;  /* 0x0000005000000947 */ /* 0x000fea0003800000 */
[----:B------:R-:W-:Y:S05]  /*2130*/  BRA `(.L_x_26160) ;  /* 0x0000005000007947 */ /* 0x000fea0003800000 */
.L_x_26158:
[----:B-----5:R-:W-:Y:S01]  /*2140*/  FADD.FTZ R99, R59, R99 ;  /* 0x000000633b637221 */ /* 0x020fe20000010000 */
[----:B------:R-:W-:Y:S05]  /*2150*/  BRA `(.L_x_26159) ;  /* 0x0000002000007947 */ /* 0x000fea0003800000 */
.L_x_26157:
[----:B-----5:R-:W-:-:S04]  /*2160*/  FADD.FTZ R99, R55, R99 ;  /* 0x0000006337637221 */ /* 0x020fc80000010000 */
[----:B------:R-:W-:-:S05]  /*2170*/  @P2 FADD.FTZ R99, R59, R99 ;  /* 0x000000633b632221 */ /* 0x000fca0000010000 */
.L_x_26159:
[----:B0----5:R-:W-:Y:S02]  /*2180*/  MOV R63, R99 ;  /* 0x00000063003f7202 */ /* 0x021fe40000000f00 */
.L_x_26160:
[----:B------:R-:W-:Y:S01]  /*2190*/  IADD3 R223, R227, 0x40, RZ ;  /* 0x00000040e3df7810 */ /* 0x000fe20007ffe0ff */
[----:B------:R-:W-:-:S04]  /*21a0*/  @P0 IMAD.WIDE.U32 R70, R226, R172, c[0x0][0x188] ;  /* 0x00006200e2460625 */ /* 0x000fc800078e00ac */
[CC--:B0-----:R-:W-:Y:S01]  /*21b0*/  @P1 IMAD.WIDE.U32 R66, R223.reuse, R172.reuse, c[0x0][0x178] ;  /* 0x00005e00df421625 */ /* 0x0c1fe200078e00ac */
[----:B------:R0:W-:Y:S03]  /*21c0*/  @P0 STG.E.128 [R70.64], R60 ;  /* 0x0000003c46000986 */ /* 0x0001e6000c101d04 */
[CC--:B------:R-:W-:Y:S01]  /*21d0*/  @P2 IMAD.WIDE.U32 R64, R223.reuse, R172.reuse, c[0x0][0x180] ;  /* 0x00006000df402625 */ /* 0x0c0fe200078e00ac */
[----:B-----5:R1:W5:Y:S03]  /*21e0*/  @P1 LDG.E.128 R52, [R66.64] ;  /* 0x0000000442341981 */ /* 0x020366000c1e1d00 */
[----:B------:R-:W-:Y:S01]  /*21f0*/  IMAD.WIDE.U32 R68, R223, R172, c[0x0][0x170] ;  /* 0x00005c00df447625 */ /* 0x000fe200078e00ac */
[----:B------:R1:W5:Y:S04]  /*2200*/  @P2 LDG.E.128 R56, [R64.64] ;  /* 0x0000000440382981 */ /* 0x000368000c1e1d00 */
[----:B-1----:R0:W5:Y:S01]  /*2210*/  LDG.E.128 R64, [R68.64] ;  /* 0x0000000444407981 */ /* 0x002162000c1e1d00 */
[----:B------:R-:W-:Y:S05]  /*2220*/  @P3 BRA `(.L_x_26161) ;  /* 0x0000007000003947 */ /* 0x000fea0003800000 */
[----:B------:R-:W-:-:S04]  /*2230*/  ISETP.NE.U32.AND P4, PT, RZ, c[0x0][0x180], PT ;  /* 0x00006000ff007a0c */ /* 0x000fc80003f85070 */
[----:B------:R-:W-:-:S13]  /*2240*/  ISETP.NE.AND.EX P4, PT, RZ, c[0x0][0x184], PT, P4 ;  /* 0x00006100ff007a0c */ /* 0x000fda0003f85340 */
[----:B------:R-:W-:Y:S05]  /*2250*/  @P4 BRA `(.L_x_26162) ;  /* 0x0000002000004947 */ /* 0x000fea0003800000 */
[----:B------:R-:W-:Y:S05]  /*2260*/  @P0 BRA `(.L_x_26163) ;  /* 0x0000005000000947 */ /* 0x000fea0003800000 */
[----:B------:R-:W-:Y:S05]  /*2270*/  BRA `(.L_x_26164) ;  /* 0x0000005000007947 */ /* 0x000fea0003800000 */
.L_x_26162:
[----:B-----5:R-:W-:Y:S01]  /*2280*/  FADD.FTZ R64, R56, R64 ;  /* 0x0000004038407221 */ /* 0x020fe20000010000 */
[----:B------:R-:W-:Y:S05]  /*2290*/  BRA `(.L_x_26163) ;  /* 0x0000002000007947 */ /* 0x000fea0003800000 */
.L_x_26161:
[----:B-----5:R-:W-:-:S04]  /*22a0*/  FADD.FTZ R64, R52, R64 ;  /* 0x0000004034407221 */ /* 0x020fc80000010000 */
[----:B------:R-:W-:-:S05]  /*22b0*/  @P2 FADD.FTZ R64, R56, R64 ;  /* 0x0000004038402221 */ /* 0x000fca0000010000 */
.L_x_26163:
[----:B0----5:R-:W-:Y:S02]  /*22c0*/  MOV R60, R64 ;  /* 0x00000040003c7202 */ /* 0x021fe40000000f00 */
.L_x_26164:
[----:B------:R-:W-:Y:S05]  /*22d0*/  @P3 BRA `(.L_x_26165) ;  /* 0x0000007000003947 */ /* 0x000fea0003800000 */
[----:B------:R-:W-:-:S04]  /*22e0*/  ISETP.NE.U32.AND P4, PT, RZ, c[0x0][0x180], PT ;  /* 0x00006000ff007a0c */ /* 0x000fc80003f85070 */
[----:B------:R-:W-:-:S13]  /*22f0*/  ISETP.NE.AND.EX P4, PT, RZ, c[0x0][0x184], PT, P4 ;  /* 0x00006100ff007a0c */ /* 0x000fda0003f85340 */
[----:B------:R-:W-:Y:S05]  /*2300*/  @P4 BRA `(.L_x_26166) ;  /* 0x0000002000004947 */ /* 0x000fea0003800000 */
[----:B------:R-:W-:Y:S05]  /*2310*/  @P0 BRA `(.L_x_26167) ;  /* 0x0000005000000947 */ /* 0x000fea0003800000 */
[----:B------:R-:W-:Y:S05]  /*2320*/  BRA `(.L_x_26168) ;  /* 0x0000005000007947 */ /* 0x000fea0003800000 */
.L_x_26166:
[----:B-----5:R-:W-:Y:S01]  /*2330*/  FADD.FTZ R65, R57, R65 ;  /* 0x0000004139417221 */ /* 0x020fe20000010000 */
[----:B------:R-:W-:Y:S05]  /*2340*/  BRA `(.L_x_26167) ;  /* 0x0000002000007947 */ /* 0x000fea0003800000 */
.L_x_26165:
[----:B-----5:R-:W-:-:S04]  /*2350*/  FADD.FTZ R65, R53, R65 ;  /* 0x0000004135417221 */ /* 0x020fc80000010000 */
[----:B------:R-:W-:-:S05]  /*2360*/  @P2 FADD.FTZ R65, R57, R65 ;  /* 0x0000004139412221 */ /* 0x000fca0000010000 */
.L_x_26167:
[----:B0----5:R-:W-:Y:S02]  /*2370*/  MOV R61, R65 ;  /* 0x00000041003d7202 */ /* 0x021fe40000000f00 */
.L_x_26168:
[----:B------:R-:W-:Y:S05]  /*2380*/  @P3 BRA `(.L_x_26169) ;  /* 0x0000007000003947 */ /* 0x000fea0003800000 */
[----:B------:R-:W-:-:S04]  /*2390*/  ISETP.NE.U32.AND P4, PT, RZ, c[0x0][0x180], PT ;  /* 0x00006000ff007a0c */ /* 0x000fc80003f85070 */
[----:B------:R-:W-:-:S13]  /*23a0*/  ISETP.NE.AND.EX P4, PT, RZ, c[0x0][0x184], PT, P4 ;  /* 0x00006100ff007a0c */ /* 0x000fda0003f85340 */
[----:B------:R-:W-:Y:S05]  /*23b0*/  @P4 BRA `(.L_x_26170) ;  /* 0x0000002000004947 */ /* 0x000fea0003800000 */
[----:B------:R-:W-:Y:S05]  /*23c0*/  @P0 BRA `(.L_x_26171) ;  /* 0x0000005000000947 */ /* 0x000fea0003800000 */
[----:B------:R-:W-:Y:S05]  /*23d0*/  BRA `(.L_x_26172) ;  /* 0x0000005000007947 */ /* 0x000fea0003800000 */
.L_x_26170:
[----:B-----5:R-:W-:Y:S01]  /*23e0*/  FADD.FTZ R66, R58, R66 ;  /* 0x000000423a427221 */ /* 0x020fe20000010000 */
[----:B------:R-:W-:Y:S05]  /*23f0*/  BRA `(.L_x_26171) ;  /* 0x0000002000007947 */ /* 0x000fea0003800000 */
.L_x_26169:
[----:B-----5:R-:W-:-:S04]  /*2400*/  FADD.FTZ R66, R54, R66 ;  /* 0x0000004236427221 */ /* 0x020fc80000010000 */
[----:B------:R-:W-:-:S05]  /*2410*/  @P2 FADD.FTZ R66, R58, R66 ;  /* 0x000000423a422221 */ /* 0x000fca0000010000 */
.L_x_26171:
[----:B0----5:R-:W-:Y:S02]  /*2420*/  MOV R62, R66 ;  /* 0x00000042003e7202 */ /* 0x021fe40000000f00 */
.L_x_26172:
[----:B------:R-:W-:Y:S05]  /*2430*/  @P3 BRA `(.L_x_26173) ;  /* 0x0000007000003947 */ /* 0x000fea0003800000 */
[----:B------:R-:W-:-:S04]  /*2440*/  ISETP.NE.U32.AND P4, PT, RZ, c[0x0][0x180], PT ;  /* 0x00006000ff007a0c */ /* 0x000fc80003f85070 */
[----:B------:R-:W-:-:S13]  /*2450*/  ISETP.NE.AND.EX P4, PT, RZ, c[0x0][0x184], PT, P4 ;  /* 0x00006100ff007a0c */ /* 0x000fda0003f85340 */
[----:B------:R-:W-:Y:S05]  /*2460*/  @P4 BRA `(.L_x_26174) ;  /* 0x0000002000004947 */ /* 0x000fea0003800000 */
[----:B------:R-:W-:Y:S05]  /*2470*/  @P0 BRA `(.L_x_26175) ;  /* 0x0000005000000947 */ /* 0x000fea0003800000 */
[----:B------:R-:W-:Y:S05]  /*2480*/  BRA `(.L_x_26176) ;  /* 0x0000005000007947 */ /* 0x000fea0003800000 */
.L_x_26174:
[----:B-----5:R-:W-:Y:S01]  /*2490*/  FADD.FTZ R67, R59, R67 ;  /* 0x000000433b437221 */ /* 0x020fe20000010000 */
[----:B------:R-:W-:Y:S05]  /*24a0*/  BRA `(.L_x_26175) ;  /* 0x0000002000007947 */ /* 0x000fea0003800000 */
.L_x_26173:
[----:B-----5:R-:W-:-:S04]  /*24b0*/  FADD.FTZ R67, R55, R67 ;  /* 0x0000004337437221 */ /* 0x020fc80000010000 */
[----:B------:R-:W-:-:S05]  /*24c0*/  @P2 FADD.FTZ R67, R59, R67 ;  /* 0x000000433b432221 */ /* 0x000fca0000010000 */
.L_x_26175:
[----:B0----5:R-:W-:Y:S02]  /*24d0*/  MOV R63, R67 ;  /* 0x00000043003f7202 */ /* 0x021fe40000000f00 */
.L_x_26176:
[----:B------:R-:W-:Y:S01]  /*24e0*/  IADD3 R222, R227, 0x60, RZ ;  /* 0x00000060e3de7810 */ /* 0x000fe20007ffe0ff */
[----:B------:R-:W-:-:S04]  /*24f0*/  @P0 IMAD.WIDE.U32 R72, R223, R172, c[0x0][0x188] ;  /* 0x00006200df480625 */ /* 0x000fc800078e00ac */
[CC--:B------:R-:W-:Y:S01]  /*2500*/  IMAD.WIDE.U32 R80, R222.reuse, R172.reuse, c[0x0][0x170] ;  /* 0x00005c00de507625 */ /* 0x0c0fe200078e00ac */
[----:B------:R1:W-:Y:S03]  /*2510*/  @P0 STG.E.128 [R72.64], R60 ;  /* 0x0000003c48000986 */ /* 0x0003e6000c101d04 */
[CC--:B0-----:R-:W-:Y:S02]  /*2520*/  @P1 IMAD.WIDE.U32 R70, R222.reuse, R172.reuse, c[0x0][0x178] ;  /* 0x00005e00de461625 */ /* 0x0c1fe400078e00ac */
[----:B------:R-:W5:Y:S02]  /*2530*/  LDG.E.128 R80, [R80.64] ;  /* 0x0000000450507981 */ /* 0x000f64000c1e1d00 */
[----:B------:R-:W-:Y:S02]  /*2540*/  @P2 IMAD.WIDE.U32 R68, R222, R172, c[0x0][0x180] ;  /* 0x00006000de442625 */ /* 0x000fe400078e00ac */
[----:B-----5:R1:W5:Y:S04]  /*2550*/  @P1 LDG.E.128 R52, [R70.64] ;  /* 0x0000000446341981 */ /* 0x020368000c1e1d00 */
[----:B------:R1:W5:Y:S01]  /*2560*/  @P2 LDG.E.128 R56, [R68.64] ;  /* 0x0000000444382981 */ /* 0x000362000c1e1d00 */
[----:B------:R-:W-:Y:S05]  /*2570*/  @P3 BRA `(.L_x_26177) ;  /* 0x0000007000003947 */ /* 0x000fea0003800000 */
[----:B------:R-:W-:-:S04]  /*2580*/  ISETP.NE.U32.AND P4, PT, RZ, c[0x0][0x180], PT ;  /* 0x00006000ff007a0c */ /* 0x000fc80003f85070 */
[----:B------:R-:W-:-:S13]  /*2590*/  ISETP.NE.AND.EX P4, PT, RZ, c[0x0][0x184], PT, P4 ;  /* 0x00006100ff007a0c */ /* 0x000fda0003f85340 */
[----:B------:R-:W-:Y:S05]  /*25a0*/  @P4 BRA `(.L_x_26178) ;  /* 0x0000002000004947 */ /* 0x000fea0003800000 */
[----:B------:R-:W-:Y:S05]  /*25b0*/  @P0 BRA `(.L_x_26179) ;  /* 0x0000005000000947 */ /* 0x000fea0003800000 */
[----:B------:R-:W-:Y:S05]  /*25c0*/  BRA `(.L_x_26180) ;  /* 0x0000005000007947 */ /* 0x000fea0003800000 */
.L_x_26178:
[----:B-----5:R-:W-:Y:S01]  /*25d0*/  FADD.FTZ R80, R56, R80 ;  /* 0x0000005038507221 */ /* 0x020fe20000010000 */
[----:B------:R-:W-:Y:S05]  /*25e0*/  BRA `(.L_x_26179) ;  /* 0x0000002000007947 */ /* 0x000fea0003800000 */
.L_x_26177:
[----:B-----5:R-:W-:-:S04]  /*25f0*/  FADD.FTZ R80, R52, R80 ;  /* 0x0000005034507221 */ /* 0x020fc80000010000 */
[----:B------:R-:W-:-:S05]  /*2600*/  @P2 FADD.FTZ R80, R56, R80 ;  /* 0x0000005038502221 */ /* 0x000fca0000010000 */
.L_x_26179:
[----:B-1----:R-:W-:Y:S02]  /*2610*/  MOV R60, R80 ;  /* 0x00000050003c7202 */ /* 0x002fe40000000f00 */
.L_x_26180:
[----:B------:R-:W-:Y:S05]  /*2620*/  @P3 BRA `(.L_x_26181) ;  /* 0x0000007000003947 */ /* 0x000fea0003800000 */
[----:B------:R-:W-:-:S04]  /*2630*/  ISETP.NE.U32.AND P4, PT, RZ, c[0x0][0x180], PT ;  /* 0x00006000ff007a0c */ /* 0x000fc80003f85070 */
[----:B------:R-:W-:-:S13]  /*2640*/  ISETP.NE.AND.EX P4, PT, RZ, c[0x0][0x184], PT, P4 ;  /* 0x00006100ff007a0c */ /* 0x000fda0003f85340 */
[----:B------:R-:W-:Y:S05]  /*2650*/  @P4 BRA `(.L_x_26182) ;  /* 0x0000002000004947 */ /* 0x000fea0003800000 */
[----:B------:R-:W-:Y:S05]  /*2660*/  @P0 BRA `(.L_x_26183) ;  /* 0x0000005000000947 */ /* 0x000fea0003800000 */
[----:B------:R-:W-:Y:S05]  /*2670*/  BRA `(.L_x_26184) ;  /* 0x0000005000007947 */ /* 0x000fea0003800000 */
.L_x_26182:
[----:B-----5:R-:W-:Y:S01]  /*2680*/  FADD.FTZ R81, R57, R81 ;  /* 0x0000005139517221 */ /* 0x020fe20000010000 */
[----:B------:R-:W-:Y:S05]  /*2690*/  BRA `(.L_x_26183) ;  /* 0x0000002000007947 */ /* 0x000fea0003800000 */
.L_x_26181:
[----:B-----5:R-:W-:-:S04]  /*26a0*/  FADD.FTZ R81, R53, R81 ;  /* 0x0000005135517221 */ /* 0x020fc80000010000 */
[----:B------:R-:W-:-:S05]  /*26b0*/  @P2 FADD.FTZ R81, R57, R81 ;  /* 0x0000005139512221 */ /* 0x000fca0000010000 */
.L_x_26183:
[----:B-1----:R-:W-:Y:S02]  /*26c0*/  MOV R61, R81 ;  /* 0x00000051003d7202 */ /* 0x002fe40000000f00 */
.L_x_26184:
[----:B------:R-:W-:Y:S05]  /*26d0*/  @P3 BRA `(.L_x_26185) ;  /* 0x0000007000003947 */ /* 0x000fea0003800000 */
[----:B------:R-:W-:-:S04]  /*26e0*/  ISETP.NE.U32.AND P4, PT, RZ, c[0x0][0x180], PT ;  /* 0x00006000ff007a0c */ /* 0x000fc80003f85070 */
[----:B------:R-:W-:-:S13]  /*26f0*/  ISETP.NE.AND.EX P4, PT, RZ, c[0x0][0x184], PT, P4 ;  /* 0x00006100ff007a0c */ /* 0x000fda0003f85340 */
[----:B------:R-:W-:Y:S05]  /*2700*/  @P4 BRA `(.L_x_26186) ;  /* 0x0000002000004947 */ /* 0x000fea0003800000 */
[----:B------:R-:W-:Y:S05]  /*2710*/  @P0 BRA `(.L_x_26187) ;  /* 0x0000005000000947 */ /* 0x000fea0003800000 */
[----:B------:R-:W-:Y:S05]  /*2720*/  BRA `(.L_x_26188) ;  /* 0x0000005000007947 */ /* 0x000fea0003800000 */
.L_x_26186:
[----:B-----5:R-:W-:Y:S01]  /*2730*/  FADD.FTZ R82, R58, R82 ;  /* 0x000000523a527221 */ /* 0x020fe20000010000 */
[----:B------:R-:W-:Y:S05]  /*2740*/  BRA `(.L_x_26187) ;  /* 0x0000002000007947 */ /* 0x000fea0003800000 */
.L_x_26185:
[----:B-----5:R-:W-:-:S04]  /*2750*/  FADD.FTZ R82, R54, R82 ;  /* 0x0000005236527221 */ /* 0x020fc80000010000 */
[----:B------:R-:W-:-:S05]  /*2760*/  @P2 FADD.FTZ R82, R58, R82 ;  /* 0x000000523a522221 */ /* 0x000fca0000010000 */
.L_x_26187:
[----:B-1----:R-:W-:Y:S02]  /*2770*/  MOV R62, R82 ;  /* 0x00000052003e7202 */ /* 0x002fe40000000f00 */
.L_x_26188:
[----:B------:R-:W-:Y:S05]  /*2780*/  @P3 BRA `(.L_x_26189) ;  /* 0x0000007000003947 */ /* 0x000fea0003800000 */
[----:B------:R-:W-:-:S04]  /*2790*/  ISETP.NE.U32.AND P4, PT, RZ, c[0x0][0x180], PT ;  /* 0x00006000ff007a0c */ /* 0x000fc80003f85070 */
[----:B------:R-:W-:-:S13]  /*27a0*/  ISETP.NE.AND.EX P4, PT, RZ, c[0x0][0x184], PT, P4 ;  /* 0x00006100ff007a0c */ /* 0x000fda0003f85340 */
[----:B------:R-:W-:Y:S05]  /*27b0*/  @P4 BRA `(.L_x_26190) ;  /* 0x0000002000004947 */ /* 0x000fea0003800000 */
[----:B------:R-:W-:Y:S05]  /*27c0*/  @P0 BRA `(.L_x_26191) ;  /* 0x0000005000000947 */ /* 0x000fea0003800000 */
[----:B------:R-:W-:Y:S05]  /*27d0*/  BRA `(.L_x_26192) ;  /* 0x0000005000007947 */ /* 0x000fea0003800000 */
.L_x_26190:
[----:B-----5:R-:W-:Y:S01]  /*27e0*/  FADD.FTZ R83, R59, R83 ;  /* 0x000000533b537221 */ /* 0x020fe20000010000 */
[----:B------:R-:W-:Y:S05]  /*27f0*/  BRA `(.L_x_26191) ;  /* 0x0000002000007947 */ /* 0x000fea0003800000 */
.L_x_26189:
[----:B-----5:R-:W-:-:S04]  /*2800*/  FADD.FTZ R83, R55, R83 ;  /* 0x0000005337537221 */ /* 0x020fc80000010000 */
[----:B------:R-:W-:-:S05]  /*2810*/  @P2 FADD.FTZ R83, R59, R83 ;  /* 0x000000533b532221 */ /* 0x000fca0000010000 */
.L_x_26191:
[----:B-1----:R-:W-:Y:S02]  /*2820*/  MOV R63, R83 ;  /* 0x00000053003f7202 */ /* 0x002fe40000000f00 */
.L_x_26192:
[----:B------:R-:W-:Y:S01]  /*2830*/  IADD3 R221, R227, 0x80, RZ ;  /* 0x00000080e3dd7810 */ /* 0x000fe20007ffe0ff */
[----:B-1----:R-:W-:-:S04]  /*2840*/  @P0 IMAD.WIDE.U32 R72, R222, R172, c[0x0][0x188] ;  /* 0x00006200de480625 */ /* 0x002fc800078e00ac */
[CC--:B------:R-:W-:Y:S01]  /*2850*/  IMAD.WIDE.U32 R88, R221.reuse, R172.reuse, c[0x0][0x170] ;  /* 0x00005c00dd587625 */ /* 0x0c0fe200078e00ac */
[----:B------:R0:W-:Y:S03]  /*2860*/  @P0 STG.E.128 [R72.64], R60 ;  /* 0x0000003c48000986 */ /* 0x0001e6000c101d04 */
[CC--:B------:R-:W-:Y:S02]  /*2870*/  @P1 IMAD.WIDE.U32 R70, R221.reuse, R172.reuse, c[0x0][0x178] ;  /* 0x00005e00dd461625 */ /* 0x0c0fe400078e00ac */
        /* <DEDUP_REMOVED lines=10> */
.L_x_26194:
[----:B-----5:R-:W-:Y:S01]  /*2920*/  FADD.FTZ R88, R56, R88 ;  /* 0x0000005838587221 */ /* 0x020fe20000010000 */
[----:B------:R-:W-:Y:S05]  /*2930*/  BRA `(.L_x_26195) ;  /* 0x0000002000007947 */ /* 0x000fea0003800000 */
.L_x_26193:
[----:B-----5:R-:W-:-:S04]  /*2940*/  FADD.FTZ R88, R52, R88 ;  /* 0x0000005834587221 */ /* 0x020fc80000010000 */
[----:B------:R-:W-:-:S05]  /*2950*/  @P2 FADD.FTZ R88, R56, R88 ;  /* 0x0000005838582221 */ /* 0x000fca0000010000 */
.L_x_26195:
[----:B0-----:R-:W-:Y:S02]  /*2960*/  MOV R60, R88 ;  /* 0x00000058003c7202 */ /* 0x001fe40000000f00 */
.L_x_26196:
[----:B------:R-:W-:Y:S05]  /*2970*/  @P3 BRA `(.L_x_26197) ;  /* 0x0000007000003947 */ /* 0x000fea0003800000 */
[----:B------:R-:W-:-:S04]  /*2980*/  ISETP.NE.U32.AND P4, PT, RZ, c[0x0][0x180], PT ;  /* 0x00006000ff007a0c */ /* 0x000fc80003f85070 */
[----:B------:R-:W-:-:S13]  /*2990*/  ISETP.NE.AND.EX P4, PT, RZ, c[0x0][0x184], PT, P4 ;  /* 0x00006100ff007a0c */ /* 0x000fda0003f85340 */
[----:B------:R-:W-:Y:S05]  /*29a0*/  @P4 BRA `(.L_x_26198) ;  /* 0x0000002000004947 */ /* 0x000fea0003800000 */
[----:B------:R-:W-:Y:S05]  /*29b0*/  @P0 BRA `(.L_x_26199) ;  /* 0x0000005000000947 */ /* 0x000fea0003800000 */
[----:B------:R-:W-:Y:S05]  /*29c0*/  BRA `(.L_x_26200) ;  /* 0x0000005000007947 */ /* 0x000fea0003800000 */
.L_x_26198:
[----:B-----5:R-:W-:Y:S01]  /*29d0*/  FADD.FTZ R89, R57, R89 ;  /* 0x0000005939597221 */ /* 0x020fe20000010000 */
[----:B------:R-:W-:Y:S05]  /*29e0*/  BRA `(.L_x_26199) ;  /* 0x0000002000007947 */ /* 0x000fea0003800000 */
.L_x_26197:
[----:B-----5:R-:W-:-:S04]  /*29f0*/  FADD.FTZ R89, R53, R89 ;  /* 0x0000005935597221 */ /* 0x020fc80000010000 */
[----:B------:R-:W-:-:S05]  /*2a00*/  @P2 FADD.FTZ R89, R57, R89 ;  /* 0x0000005939592221 */ /* 0x000fca0000010000 */
.L_x_26199:
[----:B0-----:R-:W-:Y:S02]  /*2a10*/  MOV R61, R89 ;  /* 0x00000059003d7202 */ /* 0x001fe40000000f00 */
.L_x_26200:
[----:B------:R-:W-:Y:S05]  /*2a20*/  @P3 BRA `(.L_x_26201) ;  /* 0x0000007000003947 */ /* 0x000fea0003800000 */
[----:B------:R-:W-:-:S04]  /*2a30*/  ISETP.NE.U32.AND P4, PT, RZ, c[0x0][0x180], PT ;  /* 0x00006000ff007a0c */ /* 0x000fc80003f85070 */
[----:B------:R-:W-:-:S13]  /*2a40*/  ISETP.NE.AND.EX P4, PT, RZ, c[0x0][0x184], PT, P4 ;  /* 0x00006100ff007a0c */ /* 0x000fda0003f85340 */
[----:B------:R-:W-:Y:S05]  /*2a50*/  @P4 BRA `(.L_x_26202) ;  /* 0x0000002000004947 */ /* 0x000fea0003800000 */
[----:B------:R-:W-:Y:S05]  /*2a60*/  @P0 BRA `(.L_x_26203) ;  /* 0x0000005000000947 */ /* 0x000fea0003800000 */
[----:B------:R-:W-:Y:S05]  /*2a70*/  BRA `(.L_x_26204) ;  /* 0x0000005000007947 */ /* 0x000fea0003800000 */
.L_x_26202:
[----:B-----5:R-:W-:Y:S01]  /*2a80*/  FADD.FTZ R90, R58, R90 ;  /* 0x0000005a3a5a7221 */ /* 0x020fe20000010000 */
[----:B------:R-:W-:Y:S05]  /*2a90*/  BRA `(.L_x_26203) ;  /* 0x0000002000007947 */ /* 0x000fea0003800000 */
.L_x_26201:
[----:B-----5:R-:W-:-:S04]  /*2aa0*/  FADD.FTZ R90, R54, R90 ;  /* 0x0000005a365a7221 */ /* 0x020fc80000010000 */
[----:B------:R-:W-:-:S05]  /*2ab0*/  @P2 FADD.FTZ R90, R58, R90 ;  /* 0x0000005a3a5a2221 */ /* 0x000fca0000010000 */
.L_x_26203:
[----:B0-----:R-:W-:Y:S02]  /*2ac0*/  MOV R62, R90 ;  /* 0x0000005a003e7202 */ /* 0x001fe40000000f00 */
.L_x_26204:
[----:B------:R-:W-:Y:S05]  /*2ad0*/  @P3 BRA `(.L_x_26205) ;  /* 0x0000007000003947 */ /* 0x000fea0003800000 */
[----:B------:R-:W-:-:S04]  /*2ae0*/  ISETP.NE.U32.AND P4, PT, RZ, c[0x0][0x180], PT ;  /* 0x00006000ff007a0c */ /* 0x000fc80003f85070 */
[----:B------:R-:W-:-:S13]  /*2af0*/  ISETP.NE.AND.EX P4, PT, RZ, c[0x0][0x184], PT, P4 ;  /* 0x00006100ff007a0c */ /* 0x000fda0003f85340 */
[----:B------:R-:W-:Y:S05]  /*2b00*/  @P4 BRA `(.L_x_26206) ;  /* 0x0000002000004947 */ /* 0x000fea0003800000 */
[----:B------:R-:W-:Y:S05]  /*2b10*/  @P0 BRA `(.L_x_26207) ;  /* 0x0000005000000947 */ /* 0x000fea0003800000 */
[----:B------:R-:W-:Y:S05]  /*2b20*/  BRA `(.L_x_26208) ;  /* 0x0000005000007947 */ /* 0x000fea0003800000 */
.L_x_26206:
[----:B-----5:R-:W-:Y:S01]  /*2b30*/  FADD.FTZ R91, R59, R91 ;  /* 0x0000005b3b5b7221 */ /* 0x020fe20000010000 */
[----:B------:R-:W-:Y:S05]  /*2b40*/  BRA `(.L_x_26207) ;  /* 0x0000002000007947 */ /* 0x000fea0003800000 */
.L_x_26205:
[----:B-----5:R-:W-:-:S04]  /*2b50*/  FADD.FTZ R91, R55, R91 ;  /* 0x0000005b375b7221 */ /* 0x020fc80000010000 */
[----:B------:R-:W-:-:S05]  /*2b60*/  @P2 FADD.FTZ R91, R59, R91 ;  /* 0x0000005b3b5b2221 */ /* 0x000fca0000010000 */
.L_x_26207:
[----:B0-----:R-:W-:Y:S02]  /*2b70*/  MOV R63, R91 ;  /* 0x0000005b003f7202 */ /* 0x001fe40000000f00 */
.L_x_26208:
[----:B------:R-:W-:Y:S01]  /*2b80*/  IADD3 R220, R227, 0xa0, RZ ;  /* 0x000000a0e3dc7810 */ /* 0x000fe20007ffe0ff */
[----:B0-----:R-:W-:-:S04]  /*2b90*/  @P0 IMAD.WIDE.U32 R72, R221, R172, c[0x0][0x188] ;  /* 0x00006200dd480625 */ /* 0x001fc800078e00ac */
        /* <DEDUP_REMOVED lines=13> */
.L_x_26210:
[----:B-----5:R-:W-:Y:S01]  /*2c70*/  FADD.FTZ R84, R56, R84 ;  /* 0x0000005438547221 */ /* 0x020fe20000010000 */
[----:B------:R-:W-:Y:S05]  /*2c80*/  BRA `(.L_x_26211) ;  /* 0x0000002000007947 */ /* 0x000fea0003800000 */
.L_x_26209:
[----:B-----5:R-:W-:-:S04]  /*2c90*/  FADD.FTZ R84, R52, R84 ;  /* 0x0000005434547221 */ /* 0x020fc80000010000 */
[----:B------:R-:W-:-:S05]  /*2ca0*/  @P2 FADD.FTZ R84, R56, R84 ;  /* 0x0000005438542221 */ /* 0x000fca0000010000 */
.L_x_26211:
[----:B0-----:R-:W-:Y:S02]  /*2cb0*/  MOV R60, R84 ;  /* 0x00000054003c7202 */ /* 0x001fe40000000f00 */
.L_x_26212:
[----:B------:R-:W-:Y:S05]  /*2cc0*/  @P3 BRA `(.L_x_26213) ;  /* 0x0000007000003947 */ /* 0x000fea0003800000 */
[----:B------:R-:W-:-:S04]  /*2cd0*/  ISETP.NE.U32.AND P4, PT, RZ, c[0x0][0x180], PT ;  /* 0x00006000ff007a0c */ /* 0x000fc80003f85070 */
[----:B------:R-:W-:-:S13]  /*2ce0*/  ISETP.NE.AND.EX P4, PT, RZ, c[0x0][0x184], PT, P4 ;  /* 0x00006100ff007a0c */ /* 0x000fda0003f85340 */
[----:B------:R-:W-:Y:S05]  /*2cf0*/  @P4 BRA `(.L_x_26214) ;  /* 0x0000002000004947 */ /* 0x000fea0003800000 */
[----:B------:R-:W-:Y:S05]  /*2d00*/  @P0 BRA `(.L_x_26215) ;  /* 0x0000005000000947 */ /* 0x000fea0003800000 */
[----:B------:R-:W-:Y:S05]  /*2d10*/  BRA `(.L_x_26216) ;  /* 0x0000005000007947 */ /* 0x000fea0003800000 */
.L_x_26214:
[----:B-----5:R-:W-:Y:S01]  /*2d20*/  FADD.FTZ R85, R57, R85 ;  /* 0x0000005539557221 */ /* 0x020fe20000010000 */
[----:B------:R-:W-:Y:S05]  /*2d30*/  BRA `(.L_x_26215) ;  /* 0x0000002000007947 */ /* 0x000fea0003800000 */
.L_x_26213:
[----:B-----5:R-:W-:-:S04]  /*2d40*/  FADD.FTZ R85, R53, R85 ;  /* 0x0000005535557221 */ /* 0x020fc80000010000 */
[----:B------:R-:W-:-:S05]  /*2d50*/  @P2 FADD.FTZ R85, R57, R85 ;  /* 0x0000005539552221 */ /* 0x000fca0000010000 */
.L_x_26215:
[----:B0-----:R-:W-:Y:S02]  /*2d60*/  MOV R61, R85 ;  /* 0x00000055003d7202 */ /* 0x001fe40000000f00 */
.L_x_26216:
[----:B------:R-:W-:Y:S05]  /*2d70*/  @P3 BRA `(.L_x_26217) ;  /* 0x0000007000003947 */ /* 0x000fea0003800000 */
[----:B------:R-:W-:-:S04]  /*2d80*/  ISETP.NE.U32.AND P4, PT, RZ, c[0x0][0x180], PT ;  /* 0x00006000ff007a0c */ /* 0x000fc80003f85070 */
[----:B------:R-:W-:-:S13]  /*2d90*/  ISETP.NE.AND.EX P4, PT, RZ, c[0x0][0x184], PT, P4 ;  /* 0x00006100ff007a0c */ /* 0x000fda0003f85340 */
[----:B------:R-:W-:Y:S05]  /*2da0*/  @P4 BRA `(.L_x_26218) ;  /* 0x0000002000004947 */ /* 0x000fea0003800000 */
[----:B------:R-:W-:Y:S05]  /*2db0*/  @P0 BRA `(.L_x_26219) ;  /* 0x0000005000000947 */ /* 0x000fea0003800000 */
[----:B------:R-:W-:Y:S05]  /*2dc0*/  BRA `(.L_x_26220) ;  /* 0x0000005000007947 */ /* 0x000fea0003800000 */
.L_x_26218:
[----:B-----5:R-:W-:Y:S01]  /*2dd0*/  FADD.FTZ R86, R58, R86 ;  /* 0x000000563a567221 */ /* 0x020fe20000010000 */
[----:B------:R-:W-:Y:S05]  /*2de0*/  BRA `(.L_x_26219) ;  /* 0x0000002000007947 */ /* 0x000fea0003800000 */
.L_x_26217:
[----:B-----5:R-:W-:-:S04]  /*2df0*/  FADD.FTZ R86, R54, R86 ;  /* 0x0000005636567221 */ /* 0x020fc80000010000 */
[----:B------:R-:W-:-:S05]  /*2e00*/  @P2 FADD.FTZ R86, R58, R86 ;  /* 0x000000563a562221 */ /* 0x000fca0000010000 */
.L_x_26219:
[----:B0-----:R-:W-:Y:S02]  /*2e10*/  MOV R62, R86 ;  /* 0x00000056003e7202 */ /* 0x001fe40000000f00 */
.L_x_26220:
[----:B------:R-:W-:Y:S05]  /*2e20*/  @P3 BRA `(.L_x_26221) ;  /* 0x0000007000003947 */ /* 0x000fea0003800000 */
[----:B------:R-:W-:-:S04]  /*2e30*/  ISETP.NE.U32.AND P4, PT, RZ, c[0x0][0x180], PT ;  /* 0x00006000ff007a0c */ /* 0x000fc80003f85070 */
[----:B------:R-:W-:-:S13]  /*2e40*/  ISETP.NE.AND.EX P4, PT, RZ, c[0x0][0x184], PT, P4 ;  /* 0x00006100ff007a0c */ /* 0x000fda0003f85340 */
[----:B------:R-:W-:Y:S05]  /*2e50*/  @P4 BRA `(.L_x_26222) ;  /* 0x0000002000004947 */ /* 0x000fea0003800000 */
[----:B------:R-:W-:Y:S05]  /*2e60*/  @P0 BRA `(.L_x_26223) ;  /* 0x0000005000000947 */ /* 0x000fea0003800000 */
[----:B------:R-:W-:Y:S05]  /*2e70*/  BRA `(.L_x_26224) ;  /* 0x0000005000007947 */ /* 0x000fea0003800000 */
.L_x_26222:
[----:B-----5:R-:W-:Y:S01]  /*2e80*/  FADD.FTZ R87, R59, R87 ;  /* 0x000000573b577221 */ /* 0x020fe20000010000 */
[----:B------:R-:W-:Y:S05]  /*2e90*/  BRA `(.L_x_26223) ;  /* 0x0000002000007947 */ /* 0x000fea0003800000 */
.L_x_26221:
[----:B-----5:R-:W-:-:S04]  /*2ea0*/  FADD.FTZ R87, R55, R87 ;  /* 0x0000005737577221 */ /* 0x020fc80000010000 */
[----:B------:R-:W-:-:S05]  /*2eb0*/  @P2 FADD.FTZ R87, R59, R87 ;  /* 0x000000573b572221 */ /* 0x000fca0000010000 */
.L_x_26223:
[----:B0-----:R-:W-:Y:S02]  /*2ec0*/  MOV R63, R87 ;  /* 0x00000057003f7202 */ /* 0x001fe40000000f00 */
.L_x_26224:
        /* <DEDUP_REMOVED lines=15> */
.L_x_26226:
[----:B-----5:R-:W-:Y:S01]  /*2fc0*/  FADD.FTZ R76, R56, R76 ;  /* 0x0000004c384c7221 */ /* 0x020fe20000010000 */
[----:B------:R-:W-:Y:S05]  /*2fd0*/  BRA `(.L_x_26227) ;  /* 0x0000002000007947 */ /* 0x000fea0003800000 */
.L_x_26225:
[----:B-----5:R-:W-:-:S04]  /*2fe0*/  FADD.FTZ R76, R52, R76 ;  /* 0x0000004c344c7221 */ /* 0x020fc80000010000 */
[----:B------:R-:W-:-:S05]  /*2ff0*/  @P2 FADD.FTZ R76, R56, R76 ;  /* 0x0000004c384c2221 */ /* 0x000fca0000010000 */
.L_x_26227:
[----:B0-----:R-:W-:Y:S02]  /*3000*/  MOV R60, R76 ;  /* 0x0000004c003c7202 */ /* 0x001fe40000000f00 */
.L_x_26228:
[----:B------:R-:W-:Y:S05]  /*3010*/  @P3 BRA `(.L_x_26229) ;  /* 0x0000007000003947 */ /* 0x000fea0003800000 */
[----:B------:R-:W-:-:S04]  /*3020*/  ISETP.NE.U32.AND P4, PT, RZ, c[0x0][0x180], PT ;  /* 0x00006000ff007a0c */ /* 0x000fc80003f85070 */
[----:B------:R-:W-:-:S13]  /*3030*/  ISETP.NE.AND.EX P4, PT, RZ, c[0x0][0x184], PT, P4 ;  /* 0x00006100ff007a0c */ /* 0x000fda0003f85340 */
[----:B------:R-:W-:Y:S05]  /*3040*/  @P4 BRA `(.L_x_26230) ;  /* 0x0000002000004947 */ /* 0x000fea0003800000 */
[----:B------:R-:W-:Y:S05]  /*3050*/  @P0 BRA `(.L_x_26231) ;  /* 0x0000005000000947 */ /* 0x000fea0003800000 */
[----:B------:R-:W-:Y:S05]  /*3060*/  BRA `(.L_x_26232) ;  /* 0x0000005000007947 */ /* 0x000fea0003800000 */
.L_x_26230:
[----:B-----5:R-:W-:Y:S01]  /*3070*/  FADD.FTZ R77, R57, R77 ;  /* 0x0000004d394d7221 */ /* 0x020fe20000010000 */
[----:B------:R-:W-:Y:S05]  /*3080*/  BRA `(.L_x_26231) ;  /* 0x0000002000007947 */ /* 0x000fea0003800000 */
.L_x_26229:
[----:B-----5:R-:W-:-:S04]  /*3090*/  FADD.FTZ R77, R53, R77 ;  /* 0x0000004d354d7221 */ /* 0x020fc80000010000 */
[----:B------:R-:W-:-:S05]  /*30a0*/  @P2 FADD.FTZ R77, R57, R77 ;  /* 0x0000004d394d2221 */ /* 0x000fca0000010000 */
.L_x_26231:
[----:B0-----:R-:W-:Y:S02]  /*30b0*/  MOV R61, R77 ;  /* 0x0000004d003d7202 */ /* 0x001fe40000000f00 */
.L_x_26232:
[----:B------:R-:W-:Y:S05]  /*30c0*/  @P3 BRA `(.L_x_26233) ;  /* 0x0000007000003947 */ /* 0x000fea0003800000 */
[----:B------:R-:W-:-:S04]  /*30d0*/  ISETP.NE.U32.AND P4, PT, RZ, c[0x0][0x180], PT ;  /* 0x00006000ff007a0c */ /* 0x000fc80003f85070 */
[----:B------:R-:W-:-:S13]  /*30e0*/  ISETP.NE.AND.EX P4, PT, RZ, c[0x0][0x184], PT, P4 ;  /* 0x00006100ff007a0c */ /* 0x000fda0003f85340 */
[----:B------:R-:W-:Y:S05]  /*30f0*/  @P4 BRA `(.L_x_26234) ;  /* 0x0000002000004947 */ /* 0x000fea0003800000 */
[----:B------:R-:W-:Y:S05]  /*3100*/  @P0 BRA `(.L_x_26235) ;  /* 0x0000005000000947 */ /* 0x000fea0003800000 */
[----:B------:R-:W-:Y:S05]  /*3110*/  BRA `(.L_x_26236) ;  /* 0x0000005000007947 */ /* 0x000fea0003800000 */
.L_x_26234:
[----:B-----5:R-:W-:Y:S01]  /*3120*/  FADD.FTZ R78, R58, R78 ;  /* 0x0000004e3a4e7221 */ /* 0x020fe20000010000 */
[----:B------:R-:W-:Y:S05]  /*3130*/  BRA `(.L_x_26235) ;  /* 0x0000002000007947 */ /* 0x000fea0003800000 */
.L_x_26233:
[----:B-----5:R-:W-:-:S04]  /*3140*/  FADD.FTZ R78, R54, R78 ;  /* 0x0000004e364e7221 */ /* 0x020fc80000010000 */
[----:B------:R-:W-:-:S05]  /*3150*/  @P2 FADD.FTZ R78, R58, R78 ;  /* 0x0000004e3a4e2221 */ /* 0x000fca0000010000 */
.L_x_26235:
[----:B0-----:R-:W-:Y:S02]  /*3160*/  MOV R62, R78 ;  /* 0x0000004e003e7202 */ /* 0x001fe40000000f00 */
.L_x_26236:
[----:B------:R-:W-:Y:S05]  /*3170*/  @P3 BRA `(.L_x_26237) ;  /* 0x0000007000003947 */ /* 0x000fea0003800000 */
[----:B------:R-:W-:-:S04]  /*3180*/  ISETP.NE.U32.AND P4, PT, RZ, c[0x0][0x180], PT ;  /* 0x00006000ff007a0c */ /* 0x000fc80003f85070 */
[----:B------:R-:W-:-:S13]  /*3190*/  ISETP.NE.AND.EX P4, PT, RZ, c[0x0][0x184], PT, P4 ;  /* 0x00006100ff007a0c */ /* 0x000fda0003f85340 */
[----:B------:R-:W-:Y:S05]  /*31a0*/  @P4 BRA `(.L_x_26238) ;  /* 0x0000002000004947 */ /* 0x000fea0003800000 */
[----:B------:R-:W-:Y:S05]  /*31b0*/  @P0 BRA `(.L_x_26239) ;  /* 0x0000005000000947 */ /* 0x000fea0003800000 */
[----:B------:R-:W-:Y:S05]  /*31c0*/  BRA `(.L_x_26240) ;  /* 0x0000005000007947 */ /* 0x000fea0003800000 */
.L_x_26238:
[----:B-----5:R-:W-:Y:S01]  /*31d0*/  FADD.FTZ R79, R59, R79 ;  /* 0x0000004f3b4f7221 */ /* 0x020fe20000010000 */
[----:B------:R-:W-:Y:S05]  /*31e0*/  BRA `(.L_x_26239) ;  /* 0x0000002000007947 */ /* 0x000fea0003800000 */
.L_x_26237:
[----:B-----5:R-:W-:-:S04]  /*31f0*/  FADD.FTZ R79, R55, R79 ;  /* 0x0000004f374f7221 */ /* 0x020fc80000010000 */
[----:B------:R-:W-:-:S05]  /*3200*/  @P2 FADD.FTZ R79, R59, R79 ;  /* 0x0000004f3b4f2221 */ /* 0x000fca0000010000 */
.L_x_26239:
[----:B0-----:R-:W-:Y:S02]  /*3210*/  MOV R63, R79 ;  /* 0x0000004f003f7202 */ /* 0x001fe40000000f00 */
.L_x_26240:
[----:B------:R-:W-:Y:S01]  /*3220*/  IADD3 R218, R227, 0xe0, RZ ;  /* 0x000000e0e3da7810 */ /* 0x000fe20007ffe0ff */
[----:B------:R-:W-:-:S04]  /*3230*/  @P0 IMAD.WIDE.U32 R74, R219, R172, c[0x0][0x188] ;  /* 0x00006200db4a0625 */ /* 0x000fc800078e00ac */
[CC--:B0-----:R-:W-:Y:S01]  /*3240*/  IMAD.WIDE.U32 R72, R218.reuse, R172.reuse, c[0x0][0x170] ;  /* 0x00005c00da487625 */ /* 0x0c1fe200078e00ac */
[----:B------:R0:W-:Y:S03]  /*3250*/  @P0 STG.E.128 [R74.64], R60 ;  /* 0x0000003c4a000986 */ /* 0x0001e6000c101d04 */
[----:B------:R-:W-:-:S04]  /*3260*/  @P1 IMAD.WIDE.U32 R70, R218, R172, c[0x0][0x178] ;  /* 0x00005e00da461625 */ /* 0x000fc800078e00ac */
[----:B------:R-:W-:Y:S01]  /*3270*/  @P2 IMAD.WIDE.U32 R68, R218, R172, c[0x0][0x180] ;  /* 0x00006000da442625 */ /* 0x000fe200078e00ac */
[----:B-----5:R1:W5:Y:S04]  /*3280*/  @P1 LDG.E.128 R52, [R70.64] ;  /* 0x0000000446341981 */ /* 0x020368000c1e1d00 */
[----:B------:R1:W5:Y:S04]  /*3290*/  @P2 LDG.E.128 R56, [R68.64] ;  /* 0x0000000444382981 */ /* 0x000368000c1e1d00 */
[----:B0-----:R-:W5:Y:S01]  /*32a0*/  LDG.E.128 R72, [R72.64] ;  /* 0x0000000448487981 */ /* 0x001f62000c1e1d00 */
[----:B------:R-:W-:Y:S05]  /*32b0*/  @P3 BRA `(.L_x_26241) ;  /* 0x0000007000003947 */ /* 0x000fea0003800000 */
[----:B------:R-:W-:-:S04]  /*32c0*/  ISETP.NE.U32.AND P4, PT, RZ, c[0x0][0x180], PT ;  /* 0x00006000ff007a0c */ /* 0x000fc80003f85070 */
[----:B------:R-:W-:-:S13]  /*32d0*/  ISETP.NE.AND.EX P4, PT, RZ, c[0x0][0x184], PT, P4 ;  /* 0x00006100ff007a0c */ /* 0x000fda0003f85340 */
[----:B------:R-:W-:Y:S05]  /*32e0*/  @P4 BRA `(.L_x_26242) ;  /* 0x0000002000004947 */ /* 0x000fea0003800000 */
[----:B------:R-:W-:Y:S05]  /*32f0*/  @P0 BRA `(.L_x_26243) ;  /* 0x0000005000000947 */ /* 0x000fea0003800000 */
[----:B------:R-:W-:Y:S05]  /*3300*/  BRA `(.L_x_26244) ;  /* 0x0000005000007947 */ /* 0x000fea0003800000 */
.L_x_26242:
[----:B-----5:R-:W-:Y:S01]  /*3310*/  FADD.FTZ R72, R56, R72 ;  /* 0x0000004838487221 */ /* 0x020fe20000010000 */
[----:B------:R-:W-:Y:S05]  /*3320*/  BRA `(.L_x_26243) ;  /* 0x0000002000007947 */ /* 0x000fea0003800000 */
.L_x_26241:
[----:B-----5:R-:W-:-:S04]  /*3330*/  FADD.FTZ R72, R52, R72 ;  /* 0x0000004834487221 */ /* 0x020fc80000010000 */
[----:B------:R-:W-:-:S05]  /*3340*/  @P2 FADD.FTZ R72, R56, R72 ;  /* 0x0000004838482221 */ /* 0x000fca0000010000 */
.L_x_26243:
[----:B-----5:R-:W-:Y:S02]  /*3350*/  MOV R60, R72 ;  /* 0x00000048003c7202 */ /* 0x020fe40000000f00 */
.L_x_26244:
[----:B------:R-:W-:Y:S05]  /*3360*/  @P3 BRA `(.L_x_26245) ;  /* 0x0000007000003947 */ /* 0x000fea0003800000 */
[----:B------:R-:W-:-:S04]  /*3370*/  ISETP.NE.U32.AND P4, PT, RZ, c[0x0][0x180], PT ;  /* 0x00006000ff007a0c */ /* 0x000fc80003f85070 */
[----:B------:R-:W-:-:S13]  /*3380*/  ISETP.NE.AND.EX P4, PT, RZ, c[0x0][0x184], PT, P4 ;  /* 0x00006100ff007a0c */ /* 0x000fda0003f85340 */
[----:B------:R-:W-:Y:S05]  /*3390*/  @P4 BRA `(.L_x_26246) ;  /* 0x0000002000004947 */ /* 0x000fea0003800000 */
[----:B------:R-:W-:Y:S05]  /*33a0*/  @P0 BRA `(.L_x_26247) ;  /* 0x0000005000000947 */ /* 0x000fea0003800000 */
[----:B------:R-:W-:Y:S05]  /*33b0*/  BRA `(.L_x_26248) ;  /* 0x0000005000007947 */ /* 0x000fea0003800000 */
.L_x_26246:
[----:B-----5:R-:W-:Y:S01]  /*33c0*/  FADD.FTZ R73, R57, R73 ;  /* 0x0000004939497221 */ /* 0x020fe20000010000 */
[----:B------:R-:W-:Y:S05]  /*33d0*/  BRA `(.L_x_26247) ;  /* 0x0000002000007947 */ /* 0x000fea0003800000 */
.L_x_26245:
[----:B-----5:R-:W-:-:S04]  /*33e0*/  FADD.FTZ R73, R53, R73 ;  /* 0x0000004935497221 */ /* 0x020fc80000010000 */
[----:B------:R-:W-:-:S05]  /*33f0*/  @P2 FADD.FTZ R73, R57, R73 ;  /* 0x0000004939492221 */ /* 0x000fca0000010000 */
.L_x_26247:
[----:B-----5:R-:W-:Y:S02]  /*3400*/  MOV R61, R73 ;  /* 0x00000049003d7202 */ /* 0x020fe40000000f00 */
.L_x_26248:
[----:B------:R-:W-:Y:S05]  /*3410*/  @P3 BRA `(.L_x_26249) ;  /* 0x0000007000003947 */ /* 0x000fea0003800000 */
[----:B------:R-:W-:-:S04]  /*3420*/  ISETP.NE.U32.AND P4, PT, RZ, c[0x0][0x180], PT ;  /* 0x00006000ff007a0c */ /* 0x000fc80003f85070 */
[----:B------:R-:W-:-:S13]  /*3430*/  ISETP.NE.AND.EX P4, PT, RZ, c[0x0][0x184], PT, P4 ;  /* 0x00006100ff007a0c */ /* 0x000fda0003f85340 */
[----:B------:R-:W-:Y:S05]  /*3440*/  @P4 BRA `(.L_x_26250) ;  /* 0x0000002000004947 */ /* 0x000fea0003800000 */
[----:B------:R-:W-:Y:S05]  /*3450*/  @P0 BRA `(.L_x_26251) ;  /* 0x0000005000000947 */ /* 0x000fea0003800000 */
[----:B------:R-:W-:Y:S05]  /*3460*/  BRA `(.L_x_26252) ;  /* 0x0000005000007947 */ /* 0x000fea0003800000 */
.L_x_26250:
[----:B-----5:R-:W-:Y:S01]  /*3470*/  FADD.FTZ R74, R58, R74 ;  /* 0x0000004a3a4a7221 */ /* 0x020fe20000010000 */
[----:B------:R-:W-:Y:S05]  /*3480*/  BRA `(.L_x_26251) ;  /* 0x0000002000007947 */ /* 0x000fea0003800000 */
.L_x_26249:
[----:B-----5:R-:W-:-:S04]  /*3490*/  FADD.FTZ R74, R54, R74 ;  /* 0x0000004a364a7221 */ /* 0x020fc80000010000 */
[----:B------:R-:W-:-:S05]  /*34a0*/  @P2 FADD.FTZ R74, R58, R74 ;  /* 0x0000004a3a4a2221 */ /* 0x000fca0000010000 */
.L_x_26251:
[----:B-----5:R-:W-:Y:S02]  /*34b0*/  MOV R62, R74 ;  /* 0x0000004a003e7202 */ /* 0x020fe40000000f00 */
.L_x_26252:
[----:B------:R-:W-:Y:S05]  /*34c0*/  @P3 BRA `(.L_x_26253) ;  /* 0x0000007000003947 */ /* 0x000fea0003800000 */
[----:B------:R-:W-:-:S04]  /*34d0*/  ISETP.NE.U32.AND P4, PT, RZ, c[0x0][0x180], PT ;  /* 0x00006000ff007a0c */ /* 0x000fc80003f85070 */
[----:B------:R-:W-:-:S13]  /*34e0*/  ISETP.NE.AND.EX P4, PT, RZ, c[0x0][0x184], PT, P4 ;  /* 0x00006100ff007a0c */ /* 0x000fda0003f85340 */
[----:B------:R-:W-:Y:S05]  /*34f0*/  @P4 BRA `(.L_x_26254) ;  /* 0x0000002000004947 */ /* 0x000fea0003800000 */
[----:B------:R-:W-:Y:S05]  /*3500*/  @P0 BRA `(.L_x_26255) ;  /* 0x0000005000000947 */ /* 0x000fea0003800000 */
[----:B------:R-:W-:Y:S05]  /*3510*/  BRA `(.L_x_26256) ;  /* 0x0000005000007947 */ /* 0x000fea0003800000 */
.L_x_26254:
[----:B-----5:R-:W-:Y:S01]  /*3520*/  FADD.FTZ R75, R59, R75 ;  /* 0x0000004b3b4b7221 */ /* 0x020fe20000010000 */
[----:B------:R-:W-:Y:S05]  /*3530*/  BRA `(.L_x_26255) ;  /* 0x0000002000007947 */ /* 0x000fea0003800000 */
.L_x_26253:
[----:B-----5:R-:W-:-:S04]  /*3540*/  FADD.FTZ R75, R55, R75 ;  /* 0x0000004b374b7221 */ /* 0x020fc80000010000 */
[----:B------:R-:W-:-:S05]  /*3550*/  @P2 FADD.FTZ R75, R59, R75 ;  /* 0x0000004b3b4b2221 */ /* 0x000fca0000010000 */
.L_x_26255:
[----:B-----5:R-:W-:Y:S02]  /*3560*/  MOV R63, R75 ;  /* 0x0000004b003f7202 */ /* 0x020fe40000000f00 */
.L_x_26256:
[----:B------:R-:W-:Y:S01]  /*3570*/  IADD3 R217, R227, 0x100, RZ ;  /* 0x00000100e3d97810 */ /* 0x000fe20007ffe0ff */
[----:B------:R-:W-:-:S04]  /*3580*/  @P0 IMAD.WIDE.U32 R94, R218, R172, c[0x0][0x188] ;  /* 0x00006200da5e0625 */ /* 0x000fc800078e00ac */
[CC--:B-1----:R-:W-:Y:S01]  /*3590*/  @P1 IMAD.WIDE.U32 R70, R217.reuse, R172.reuse, c[0x0][0x178] ;  /* 0x00005e00d9461625 */ /* 0x0c2fe200078e00ac */
        /* <DEDUP_REMOVED lines=12> */
.L_x_26258:
[----:B-----5:R-:W-:Y:S01]  /*3660*/  FADD.FTZ R68, R56, R68 ;  /* 0x0000004438447221 */ /* 0x020fe20000010000 */
[----:B------:R-:W-:Y:S05]  /*3670*/  BRA `(.L_x_26259) ;  /* 0x0000002000007947 */ /* 0x000fea0003800000 */
.L_x_26257:
[----:B-----5:R-:W-:-:S04]  /*3680*/  FADD.FTZ R68, R52, R68 ;  /* 0x0000004434447221 */ /* 0x020fc80000010000 */
[----:B------:R-:W-:-:S05]  /*3690*/  @P2 FADD.FTZ R68, R56, R68 ;  /* 0x0000004438442221 */ /* 0x000fca0000010000 */
.L_x_26259:
[----:B0----5:R-:W-:Y:S02]  /*36a0*/  MOV R60, R68 ;  /* 0x00000044003c7202 */ /* 0x021fe40000000f00 */
.L_x_26260:
[----:B------:R-:W-:Y:S05]  /*36b0*/  @P3 BRA `(.L_x_26261) ;  /* 0x0000007000003947 */ /* 0x000fea0003800000 */
[----:B------:R-:W-:-:S04]  /*36c0*/  ISETP.NE.U32.AND P4, PT, RZ, c[0x0][0x180], PT ;  /* 0x00006000ff007a0c */ /* 0x000fc80003f85070 */
[----:B------:R-:W-:-:S13]  /*36d0*/  ISETP.NE.AND.EX P4, PT, RZ, c[0x0][0x184], PT, P4 ;  /* 0x00006100ff007a0c */ /* 0x000fda0003f85340 */
[----:B------:R-:W-:Y:S05]  /*36e0*/  @P4 BRA `(.L_x_26262) ;  /* 0x0000002000004947 */ /* 0x000fea0003800000 */
[----:B------:R-:W-:Y:S05]  /*36f0*/  @P0 BRA `(.L_x_26263) ;  /* 0x0000005000000947 */ /* 0x000fea0003800000 */
[----:B------:R-:W-:Y:S05]  /*3700*/  BRA `(.L_x_26264) ;  /* 0x0000005000007947 */ /* 0x000fea0003800000 */
.L_x_26262:
[----:B-----5:R-:W-:Y:S01]  /*3710*/  FADD.FTZ R69, R57, R69 ;  /* 0x0000004539457221 */ /* 0x020fe20000010000 */
[----:B------:R-:W-:Y:S05]  /*3720*/  BRA `(.L_x_26263) ;  /* 0x0000002000007947 */ /* 0x000fea0003800000 */
.L_x_26261:
[----:B-----5:R-:W-:-:S04]  /*3730*/  FADD.FTZ R69, R53, R69 ;  /* 0x0000004535457221 */ /* 0x020fc80000010000 */
[----:B------:R-:W-:-:S05]  /*3740*/  @P2 FADD.FTZ R69, R57, R69 ;  /* 0x0000004539452221 */ /* 0x000fca0000010000 */
.L_x_26263:
[----:B0----5:R-:W-:Y:S02]  /*3750*/  MOV R61, R69 ;  /* 0x00000045003d7202 */ /* 0x021fe40000000f00 */
.L_x_26264:
[----:B------:R-:W-:Y:S05]  /*3760*/  @P3 BRA `(.L_x_26265) ;  /* 0x0000007000003947 */ /* 0x000fea0003800000 */
[----:B------:R-:W-:-:S04]  /*3770*/  ISETP.NE.U32.AND P4, PT, RZ, c[0x0][0x180], PT ;  /* 0x00006000ff007a0c */ /* 0x000fc80003f85070 */
[----:B------:R-:W-:-:S13]  /*3780*/  ISETP.NE.AND.EX P4, PT, RZ, c[0x0][0x184], PT, P4 ;  /* 0x00006100ff007a0c */ /* 0x000fda0003f85340 */
[----:B------:R-:W-:Y:S05]  /*3790*/  @P4 BRA `(.L_x_26266) ;  /* 0x0000002000004947 */ /* 0x000fea0003800000 */
[----:B------:R-:W-:Y:S05]  /*37a0*/  @P0 BRA `(.L_x_26267) ;  /* 0x0000005000000947 */ /* 0x000fea0003800000 */
[----:B------:R-:W-:Y:S05]  /*37b0*/  BRA `(.L_x_26268) ;  /* 0x0000005000007947 */ /* 0x000fea0003800000 */
.L_x_26266:
[----:B-----5:R-:W-:Y:S01]  /*37c0*/  FADD.FTZ R70, R58, R70 ;  /* 0x000000463a467221 */ /* 0x020fe20000010000 */
[----:B------:R-:W-:Y:S05]  /*37d0*/  BRA `(.L_x_26267) ;  /* 0x0000002000007947 */ /* 0x000fea0003800000 */
.L_x_26265:
[----:B-----5:R-:W-:-:S04]  /*37e0*/  FADD.FTZ R70, R54, R70 ;  /* 0x0000004636467221 */ /* 0x020fc80000010000 */
[----:B------:R-:W-:-:S05]  /*37f0*/  @P2 FADD.FTZ R70, R58, R70 ;  /* 0x000000463a462221 */ /* 0x000fca0000010000 */
.L_x_26267:
[----:B0----5:R-:W-:Y:S02]  /*3800*/  MOV R62, R70 ;  /* 0x00000046003e7202 */ /* 0x021fe40000000f00 */
.L_x_26268:
[----:B------:R-:W-:Y:S05]  /*3810*/  @P3 BRA `(.L_x_26269) ;  /* 0x0000007000003947 */ /* 0x000fea0003800000 */
[----:B------:R-:W-:-:S04]  /*3820*/  ISETP.NE.U32.AND P4, PT, RZ, c[0x0][0x180], PT ;  /* 0x00006000ff007a0c */ /* 0x000fc80003f85070 */
[----:B------:R-:W-:-:S13]  /*3830*/  ISETP.NE.AND.EX P4, PT, RZ, c[0x0][0x184], PT, P4 ;  /* 0x00006100ff007a0c */ /* 0x000fda0003f85340 */
[----:B------:R-:W-:Y:S05]  /*3840*/  @P4 BRA `(.L_x_26270) ;  /* 0x0000002000004947 */ /* 0x000fea0003800000 */
[----:B------:R-:W-:Y:S05]  /*3850*/  @P0 BRA `(.L_x_26271) ;  /* 0x0000005000000947 */ /* 0x000fea0003800000 */
[----:B------:R-:W-:Y:S05]  /*3860*/  BRA `(.L_x_26272) ;  /* 0x0000005000007947 */ /* 0x000fea0003800000 */
.L_x_26270:
[----:B-----5:R-:W-:Y:S01]  /*3870*/  FADD.FTZ R71, R59, R71 ;  /* 0x000000473b477221 */ /* 0x020fe20000010000 */
[----:B------:R-:W-:Y:S05]  /*3880*/  BRA `(.L_x_26271) ;  /* 0x0000002000007947 */ /* 0x000fea0003800000 */
.L_x_26269:
[----:B-----5:R-:W-:-:S04]  /*3890*/  FADD.FTZ R71, R55, R71 ;  /* 0x0000004737477221 */ /* 0x020fc80000010000 */
[----:B------:R-:W-:-:S05]  /*38a0*/  @P2 FADD.FTZ R71, R59, R71 ;  /* 0x000000473b472221 */ /* 0x000fca0000010000 */
.L_x_26271:
[----:B0----5:R-:W-:Y:S02]  /*38b0*/  MOV R63, R71 ;  /* 0x00000047003f7202 */ /* 0x021fe40000000f00 */
.L_x_26272:
        /* <DEDUP_REMOVED lines=15> */
.L_x_26274:
[----:B-----5:R-:W-:Y:S01]  /*39b0*/  FADD.FTZ R92, R56, R92 ;  /* 0x0000005c385c7221 */ /* 0x020fe20000010000 */
[----:B------:R-:W-:Y:S05]  /*39c0*/  BRA `(.L_x_26275) ;  /* 0x0000002000007947 */ /* 0x000fea0003800000 */
.L_x_26273:
[----:B-----5:R-:W-:-:S04]  /*39d0*/  FADD.FTZ R92, R52, R92 ;  /* 0x0000005c345c7221 */ /* 0x020fc80000010000 */
[----:B------:R-:W-:-:S05]  /*39e0*/  @P2 FADD.FTZ R92, R56, R92 ;  /* 0x0000005c385c2221 */ /* 0x000fca0000010000 */
.L_x_26275:
[----:B0----5:R-:W-:Y:S02]  /*39f0*/  MOV R60, R92 ;  /* 0x0000005c003c7202 */ /* 0x021fe40000000f00 */
.L_x_26276:
[----:B------:R-:W-:Y:S05]  /*3a00*/  @P3 BRA `(.L_x_26277) ;  /* 0x0000007000003947 */ /* 0x000fea0003800000 */
[----:B------:R-:W-:-:S04]  /*3a10*/  ISETP.NE.U32.AND P1, PT, RZ, c[0x0][0x180], PT ;  /* 0x00006000ff007a0c */ /* 0x000fc80003f25070 */
[----:B------:R-:W-:-:S13]  /*3a20*/  ISETP.NE.AND.EX P1, PT, RZ, c[0x0][0x184], PT, P1 ;  /* 0x00006100ff007a0c */ /* 0x000fda0003f25310 */
[----:B------:R-:W-:Y:S05]  /*3a30*/  @P1 BRA `(.L_x_26278) ;  /* 0x0000002000001947 */ /* 0x000fea0003800000 */
[----:B------:R-:W-:Y:S05]  /*3a40*/  @P0 BRA `(.L_x_26279) ;  /* 0x0000005000000947 */ /* 0x000fea0003800000 */
[----:B------:R-:W-:Y:S05]  /*3a50*/  BRA `(.L_x_26280) ;  /* 0x0000005000007947 */ /* 0x000fea0003800000 */
.L_x_26278:
[----:B-----5:R-:W-:Y:S01]  /*3a60*/  FADD.FTZ R93, R57, R93 ;  /* 0x0000005d395d7221 */ /* 0x020fe20000010000 */
[----:B------:R-:W-:Y:S05]  /*3a70*/  BRA `(.L_x_26279) ;  /* 0x0000002000007947 */ /* 0x000fea0003800000 */
.L_x_26277:
[----:B-----5:R-:W-:-:S04]  /*3a80*/  FADD.FTZ R93, R53, R93 ;  /* 0x0000005d355d7221 */ /* 0x020fc80000010000 */
[----:B------:R-:W-:-:S05]  /*3a90*/  @P2 FADD.FTZ R93, R57, R93 ;  /* 0x0000005d395d2221 */ /* 0x000fca0000010000 */
.L_x_26279:
[----:B0----5:R-:W-:Y:S02]  /*3aa0*/  MOV R61, R93 ;  /* 0x0000005d003d7202 */ /* 0x021fe40000000f00 */
.L_x_26280:
[----:B------:R-:W-:Y:S05]  /*3ab0*/  @P3 BRA `(.L_x_26281) ;  /* 0x0000007000003947 */ /* 0x000fea0003800000 */
[----:B------:R-:W-:-:S04]  /*3ac0*/  ISETP.NE.U32.AND P1, PT, RZ, c[0x0][0x180], PT ;  /* 0x00006000ff007a0c */ /* 0x000fc80003f25070 */
[----:B------:R-:W-:-:S13]  /*3ad0*/  ISETP.NE.AND.EX P1, PT, RZ, c[0x0][0x184], PT, P1 ;  /* 0x00006100ff007a0c */ /* 0x000fda0003f25310 */
[----:B------:R-:W-:Y:S05]  /*3ae0*/  @P1 BRA `(.L_x_26282) ;  /* 0x0000002000001947 */ /* 0x000fea0003800000 */
[----:B------:R-:W-:Y:S05]  /*3af0*/  @P0 BRA `(.L_x_26283) ;  /* 0x0000005000000947 */ /* 0x000fea0003800000 */
[----:B------:R-:W-:Y:S05]  /*3b00*/  BRA `(.L_x_26284) ;  /* 0x0000005000007947 */ /* 0x000fea0003800000 */
.L_x_26282:
[----:B-----5:R-:W-:Y:S01]  /*3b10*/  FADD.FTZ R94, R58, R94 ;  /* 0x0000005e3a5e7221 */ /* 0x020fe20000010000 */
[----:B------:R-:W-:Y:S05]  /*3b20*/  BRA `(.L_x_26283) ;  /* 0x0000002000007947 */ /* 0x000fea0003800000 */
.L_x_26281:
[----:B-----5:R-:W-:-:S04]  /*3b30*/  FADD.FTZ R94, R54, R94 ;  /* 0x0000005e365e7221 */ /* 0x020fc80000010000 */
[----:B------:R-:W-:-:S05]  /*3b40*/  @P2 FADD.FTZ R94, R58, R94 ;  /* 0x0000005e3a5e2221 */ /* 0x000fca0000010000 */
.L_x_26283:
[----:B0----5:R-:W-:Y:S02]  /*3b50*/  MOV R62, R94 ;  /* 0x0000005e003e7202 */ /* 0x021fe40000000f00 */
.L_x_26284:
[----:B------:R-:W-:Y:S05]  /*3b60*/  @P3 BRA `(.L_x_26285) ;  /* 0x0000007000003947 */ /* 0x000fea0003800000 */
[----:B------:R-:W-:-:S04]  /*3b70*/  ISETP.NE.U32.AND P1, PT, RZ, c[0x0][0x180], PT ;  /* 0x00006000ff007a0c */ /* 0x000fc80003f25070 */
[----:B------:R-:W-:-:S13]  /*3b80*/  ISETP.NE.AND.EX P1, PT, RZ, c[0x0][0x184], PT, P1 ;  /* 0x00006100ff007a0c */ /* 0x000fda0003f25310 */
[----:B------:R-:W-:Y:S05]  /*3b90*/  @P1 BRA `(.L_x_26286) ;  /* 0x0000002000001947 */ /* 0x000fea0003800000 */
[----:B------:R-:W-:Y:S05]  /*3ba0*/  @P0 BRA `(.L_x_26287) ;  /* 0x0000005000000947 */ /* 0x000fea0003800000 */
[----:B------:R-:W-:Y:S05]  /*3bb0*/  BRA `(.L_x_26288) ;  /* 0x0000005000007947 */ /* 0x000fea0003800000 */
.L_x_26286:
[----:B-----5:R-:W-:Y:S01]  /*3bc0*/  FADD.FTZ R95, R59, R95 ;  /* 0x0000005f3b5f7221 */ /* 0x020fe20000010000 */
[----:B------:R-:W-:Y:S05]  /*3bd0*/  BRA `(.L_x_26287) ;  /* 0x0000002000007947 */ /* 0x000fea0003800000 */
.L_x_26285:
[----:B-----5:R-:W-:-:S04]  /*3be0*/  FADD.FTZ R95, R55, R95 ;  /* 0x0000005f375f7221 */ /* 0x020fc80000010000 */
[----:B------:R-:W-:-:S05]  /*3bf0*/  @P2 FADD.FTZ R95, R59, R95 ;  /* 0x0000005f3b5f2221 */ /* 0x000fca0000010000 */
.L_x_26287:
[----:B0----5:R-:W-:Y:S02]  /*3c00*/  MOV R63, R95 ;  /* 0x0000005f003f7202 */ /* 0x021fe40000000f00 */
.L_x_26288:
[----:B0-----:R-:W-:Y:S01]  /*3c10*/  FADD.FTZ R224, RZ, R100 ;  /* 0x00000064ffe07221 */ /* 0x001fe20000010000 */
        /* <DEDUP_REMOVED lines=38> */
[----:B-----5:R-:W-:-:S04]  /*3e80*/  FADD.FTZ R172, R229, R92 ;  /* 0x0000005ce5ac7221 */ /* 0x020fc80000010000 */
[----:B------:R-:W-:-:S04]  /*3e90*/  FADD.FTZ R229, R172, R93 ;  /* 0x0000005dace57221 */ /* 0x000fc80000010000 */
[----:B------:R-:W-:-:S04]  /*3ea0*/  FADD.FTZ R172, R229, R94 ;  /* 0x0000005ee5ac7221 */ /* 0x000fc80000010000 */
[----:B------:R-:W-:Y:S01]  /*3eb0*/  FADD.FTZ R230, R172, R95 ;  /* 0x0000005face67221 */ /* 0x000fe20000010000 */
[----:B------:R-:W-:Y:S05]  /*3ec0*/  BRA.DIV ~URZ, `(.L_x_26289) ;  /* 0x000014527f007947 */ /* 0x000fea000b800000 */
[----:B0-----:R0:W1:Y:S02]  /*3ed0*/  SHFL.BFLY PT, R172, R230, 0x1, 0x1f ;  /* 0x0c201f00e6ac7f89 */ /* 0x00106400000e0000 */
.L_x_26293:
        /* <DEDUP_REMOVED lines=100> */
.L_x_26294:
[----:B------:R-:W-:Y:S01]  /*4520*/  FMUL.FTZ R172, R229, R229 ;  /* 0x000000e5e5ac7220 */ /* 0x000fe20000410000 */
[----:B------:R-:W-:Y:S01]  /*4530*/  ISETP.NE.AND P1, PT, RZ, UR6, PT ;  /* 0x00000006ff007c0c */ /* 0x000fe2000bf25270 */
[----:B-1----:R-:W-:Y:S01]  /*4540*/  FADD.FTZ R233, R233, R230 ;  /* 0x000000e6e9e97221 */ /* 0x002fe20000010000 */
[----:B------:R-:W-:Y:S02]  /*4550*/  MOV R224, c[0x0][0x1e0] ;  /* 0x0000780000e07a02 */ /* 0x000fe40000000f00 */
[----:B------:R-:W-:Y:S02]  /*4560*/  FSEL R225, R172, RZ, P1 ;  /* 0x000000fface17208 */ /* 0x000fe40000800000 */
[----:B------:R-:W-:Y:S01]  /*4570*/  SHF.L.U32 R228, R227, 0x4, RZ ;  /* 0x00000004e3e47819 */ /* 0x000fe200000006ff */
[----:B------:R-:W-:Y:S01]  /*4580*/  FFMA.FTZ R172, R233, R224, c[0x0][0x228] ;  /* 0x00008a00e9ac7623 */ /* 0x000fe200000100e0 */
[----:B------:R-:W-:-:S03]  /*4590*/  SHF.R.U32.HI R227, RZ, 0x1c, R227 ;  /* 0x0000001cffe37819 */ /* 0x000fc600000116e3 */
[----:B------:R-:W-:Y:S01]  /*45a0*/  FADD.FTZ R224, R172, R225 ;  /* 0x000000e1ace07221 */ /* 0x000fe20000010000 */
[----:B------:R-:W-:Y:S01]  /*45b0*/  HFMA2.MMA R172, -RZ, RZ, 0, 2.384185791015625e-07 ;  /* 0x00000004ffac7435 */ /* 0x000fe200000001ff */
[----:B------:R-:W-:Y:S02]  /*45c0*/  FSEL R225, R229, RZ, !P1 ;  /* 0x000000ffe5e17208 */ /* 0x000fe40004800000 */
[C---:B------:R-:W-:Y:S02]  /*45d0*/  IADD3 R234, P1, R228.reuse, c[0x0][0x208], RZ ;  /* 0x00008200e4ea7a10 */ /* 0x040fe40007f3e0ff */
[----:B------:R-:W1:Y:S01]  /*45e0*/  MUFU.RSQ R224, R224 ;  /* 0x000000e000e07308 */ /* 0x000e620000001400 */
[----:B------:R-:W-:Y:S01]  /*45f0*/  FADD.FTZ R237, -R225, R103 ;  /* 0x00000067e1ed7221 */ /* 0x000fe20000010100 */
[----:B------:R-:W-:Y:S01]  /*4600*/  IADD3.X R235, R227, c[0x0][0x20c], RZ, P1, !PT ;  /* 0x00008300e3eb7a10 */ /* 0x000fe20000ffe4ff */
[----:B------:R-:W-:Y:S01]  /*4610*/  FADD.FTZ R233, -R225, R100 ;  /* 0x00000064e1e97221 */ /* 0x000fe20000010100 */
[----:B------:R-:W-:Y:S01]  /*4620*/  IADD3 R236, P1, R228, c[0x0][0x210], RZ ;  /* 0x00008400e4ec7a10 */ /* 0x000fe20007f3e0ff */
[----:B0-----:R-:W-:-:S04]  /*4630*/  @!P2 IMAD.WIDE R230, R214, R172, c[0x0][0x1a0] ;  /* 0x00006800d6e6a625 */ /* 0x001fc800078e02ac */
[C---:B------:R-:W-:Y:S01]  /*4640*/  FADD.FTZ R101, -R225.reuse, R101 ;  /* 0x00000065e1657221 */ /* 0x040fe20000010100 */
[----:B------:R0:W-:Y:S01]  /*4650*/  @!P2 STG.E [R230.64], R229 ;  /* 0x000000e5e600a986 */ /* 0x0001e2000c101904 */
[C---:B------:R-:W-:Y:S02]  /*4660*/  FADD.FTZ R103, -R225.reuse, R102 ;  /* 0x00000066e1677221 */ /* 0x040fe40000010100 */
[C---:B------:R-:W-:Y:S02]  /*4670*/  FADD.FTZ R96, -R225.reuse, R96 ;  /* 0x00000060e1607221 */ /* 0x040fe40000010100 */
[----:B------:R-:W-:Y:S02]  /*4680*/  FADD.FTZ R81, -R225, R81 ;  /* 0x00000051e1517221 */ /* 0x000fe40000010100 */
[----:B-1----:R-:W-:Y:S01]  /*4690*/  FMUL.FTZ R232, R224, R237 ;  /* 0x000000ede0e87220 */ /* 0x002fe20000410000 */
[----:B------:R-:W-:Y:S01]  /*46a0*/  IADD3.X R237, R227, c[0x0][0x214], RZ, P1, !PT ;  /* 0x00008500e3ed7a10 */ /* 0x000fe20000ffe4ff */
[----:B------:R-:W-:-:S02]  /*46b0*/  FADD.FTZ R82, -R225, R82 ;  /* 0x00000052e1527221 */ /* 0x000fc40000010100 */
[----:B------:R-:W-:Y:S02]  /*46c0*/  FADD.FTZ R83, -R225, R83 ;  /* 0x00000053e1537221 */ /* 0x000fe40000010100 */
[----:B0-----:R-:W-:-:S04]  /*46d0*/  @!P2 IMAD.WIDE R230, R214, R172, c[0x0][0x1a8] ;  /* 0x00006a00d6e6a625 */ /* 0x001fc800078e02ac */
[----:B------:R-:W-:Y:S01]  /*46e0*/  FMUL.FTZ R229, R224, R233 ;  /* 0x000000e9e0e57220 */ /* 0x000fe20000410000 */
[----:B------:R0:W-:Y:S01]  /*46f0*/  @!P2 STG.E [R230.64], R224 ;  /* 0x000000e0e600a986 */ /* 0x0001e2000c101904 */
[----:B------:R-:W-:Y:S01]  /*4700*/  FADD.FTZ R233, -R225, R86 ;  /* 0x00000056e1e97221 */ /* 0x000fe20000010100 */
[----:B------:R-:W-:Y:S01]  /*4710*/  MOV R86, 0x10 ;  /* 0x0000001000567802 */ /* 0x000fe20000000f00 */
[----:B------:R-:W-:Y:S02]  /*4720*/  FFMA.FTZ R100, R213, R229, R40 ;  /* 0x000000e5d5647223 */ /* 0x000fe40000010028 */
[C---:B------:R-:W-:Y:S02]  /*4730*/  FADD.FTZ R89, -R225.reuse, R89 ;  /* 0x00000059e1597221 */ /* 0x040fe40000010100 */
[C---:B------:R-:W-:Y:S02]  /*4740*/  FADD.FTZ R90, -R225.reuse, R90 ;  /* 0x0000005ae15a7221 */ /* 0x040fe40000010100 */
[----:B------:R-:W-:-:S02]  /*4750*/  FADD.FTZ R91, -R225, R91 ;  /* 0x0000005be15b7221 */ /* 0x000fc40000010100 */
[----:B------:R-:W-:Y:S02]  /*4760*/  FADD.FTZ R68, -R225, R68 ;  /* 0x00000044e1447221 */ /* 0x000fe40000010100 */
[C---:B0-----:R-:W-:Y:S02]  /*4770*/  FMUL.FTZ R231, R224.reuse, R103 ;  /* 0x00000067e0e77220 */ /* 0x041fe40000410000 */
[----:B------:R-:W-:Y:S02]  /*4780*/  FMUL.FTZ R230, R224, R101 ;  /* 0x00000065e0e67220 */ /* 0x000fe40000410000 */
[----:B------:R-:W-:Y:S02]  /*4790*/  FFMA.FTZ R103, R207, R232, R114 ;  /* 0x000000e8cf677223 */ /* 0x000fe40000010072 */
[----:B------:R-:W-:Y:S02]  /*47a0*/  FFMA.FTZ R102, R209, R231, R39 ;  /* 0x000000e7d1667223 */ /* 0x000fe40000010027 */
[----:B------:R-:W-:-:S02]  /*47b0*/  FFMA.FTZ R101, R211, R230, R112 ;  /* 0x000000e6d3657223 */ /* 0x000fc40000010070 */
[C---:B------:R-:W-:Y:S02]  /*47c0*/  FADD.FTZ R69, -R225.reuse, R69 ;  /* 0x00000045e1457221 */ /* 0x040fe40000010100 */
[C---:B------:R-:W-:Y:S01]  /*47d0*/  FADD.FTZ R70, -R225.reuse, R70 ;  /* 0x00000046e1467221 */ /* 0x040fe20000010100 */
[----:B------:R0:W-:Y:S01]  /*47e0*/  STG.E.128 [R234.64], R100 ;  /* 0x00000064ea007986 */ /* 0x0001e2000c101d04 */
[----:B------:R-:W-:Y:S02]  /*47f0*/  FADD.FTZ R71, -R225, R71 ;  /* 0x00000047e1477221 */ /* 0x000fe40000010100 */
[----:B------:R-:W-:-:S04]  /*4800*/  IMAD.WIDE.U32 R244, R226, R86, c[0x0][0x210] ;  /* 0x00008400e2f47625 */ /* 0x000fc800078e0056 */
[C---:B------:R-:W-:Y:S02]  /*4810*/  FMUL.FTZ R240, R224.reuse, R83 ;  /* 0x00000053e0f07220 */ /* 0x040fe40000410000 */
[C---:B------:R-:W-:Y:S02]  /*4820*/  FADD.FTZ R80, -R225.reuse, R80 ;  /* 0x00000050e1507221 */ /* 0x040fe40000010100 */
[----:B------:R-:W-:Y:S02]  /*4830*/  FADD.FTZ R239, -R225, R92 ;  /* 0x0000005ce1ef7221 */ /* 0x000fe40000010100 */
[C---:B------:R-:W-:Y:S02]  /*4840*/  FMUL.FTZ R83, R224.reuse, R91 ;  /* 0x0000005be0537220 */ /* 0x040fe40000410000 */
[C---:B------:R-:W-:Y:S02]  /*4850*/  FMUL.FTZ R91, R224.reuse, R70 ;  /* 0x00000046e05b7220 */ /* 0x040fe40000410000 */
[----:B------:R-:W-:-:S02]  /*4860*/  FMUL.FTZ R92, R224, R71 ;  /* 0x00000047e05c7220 */ /* 0x000fc40000410000 */
[C---:B0-----:R-:W-:Y:S02]  /*4870*/  FADD.FTZ R100, -R225.reuse, R97 ;  /* 0x00000061e1647221 */ /* 0x041fe40000010100 */
[C---:B------:R-:W-:Y:S02]  /*4880*/  FADD.FTZ R101, -R225.reuse, R98 ;  /* 0x00000062e1657221 */ /* 0x040fe40000010100 */
[C---:B------:R-:W-:Y:S02]  /*4890*/  FADD.FTZ R102, -R225.reuse, R99 ;  /* 0x00000063e1667221 */ /* 0x040fe40000010100 */
[C---:B------:R-:W-:Y:S02]  /*48a0*/  FADD.FTZ R97, -R225.reuse, R64 ;  /* 0x00000040e1617221 */ /* 0x040fe40000010100 */
[C---:B------:R-:W-:Y:S02]  /*48b0*/  FADD.FTZ R98, -R225.reuse, R65 ;  /* 0x00000041e1627221 */ /* 0x040fe40000010100 */
[----:B------:R-:W-:-:S02]  /*48c0*/  FADD.FTZ R99, -R225, R66 ;  /* 0x00000042e1637221 */ /* 0x000fc40000010100 */
[----:B------:R-:W-:Y:S02]  /*48d0*/  FADD.FTZ R103, -R225, R67 ;  /* 0x00000043e1677221 */ /* 0x000fe40000010100 */
[----:B------:R-:W-:Y:S02]  /*48e0*/  FFMA.FTZ R67, R206, R232, R115 ;  /* 0x000000e8ce437223 */ /* 0x000fe40000010073 */
[----:B------:R-:W-:Y:S02]  /*48f0*/  FFMA.FTZ R66, R208, R231, R37 ;  /* 0x000000e7d0427223 */ /* 0x000fe40000010025 */
[----:B------:R-:W-:Y:S02]  /*4900*/  FFMA.FTZ R65, R210, R230, R113 ;  /* 0x000000e6d2417223 */ /* 0x000fe40000010071 */
[----:B------:R-:W-:Y:S02]  /*4910*/  FFMA.FTZ R64, R212, R229, R38 ;  /* 0x000000e5d4407223 */ /* 0x000fe40000010026 */
[----:B------:R-:W-:-:S02]  /*4920*/  FMUL.FTZ R230, R224, R102 ;  /* 0x00000066e0e67220 */ /* 0x000fc40000410000 */
[C---:B------:R-:W-:Y:S01]  /*4930*/  FMUL.FTZ R231, R224.reuse, R101 ;  /* 0x00000065e0e77220 */ /* 0x040fe20000410000 */
[----:B------:R0:W-:Y:S01]  /*4940*/  STG.E.128 [R236.64], R64 ;  /* 0x00000040ec007986 */ /* 0x0001e2000c101d04 */
        /* <DEDUP_REMOVED lines=8> */
[----:B------:R-:W-:Y:S02]  /*49d0*/  FADD.FTZ R228, -R225, R72 ;  /* 0x00000048e1e47221 */ /* 0x000fe40000010100 */
[----:B0-----:R-:W-:-:S04]  /*49e0*/  IMAD.WIDE.U32 R236, R226, R86, c[0x0][0x208] ;  /* 0x00008200e2ec7625 */ /* 0x001fc800078e0056 */
[----:B------:R-:W-:Y:S02]  /*49f0*/  FFMA.FTZ R67, R199, R230, R118 ;  /* 0x000000e6c7437223 */ /* 0x000fe40000010076 */
[----:B------:R-:W-:Y:S02]  /*4a00*/  FFMA.FTZ R66, R201, R231, R35 ;  /* 0x000000e7c9427223 */ /* 0x000fe40000010023 */
[----:B------:R-:W-:Y:S02]  /*4a10*/  FFMA.FTZ R65, R203, R232, R116 ;  /* 0x000000e8cb417223 */ /* 0x000fe40000010074 */
[----:B------:R-:W-:Y:S02]  /*4a20*/  FFMA.FTZ R64, R205, R235, R36 ;  /* 0x000000ebcd407223 */ /* 0x000fe40000010024 */
[C---:B------:R-:W-:Y:S02]  /*4a30*/  FMUL.FTZ R226, R224.reuse, R81 ;  /* 0x00000051e0e27220 */ /* 0x040fe40000410000 */
[C---:B------:R-:W-:Y:S01]  /*4a40*/  FMUL.FTZ R81, R224.reuse, R89 ;  /* 0x00000059e0517220 */ /* 0x040fe20000410000 */
[----:B------:R0:W-:Y:S01]  /*4a50*/  STG.E.128 [R236.64], R64 ;  /* 0x00000040ec007986 */ /* 0x0001e2000c101d04 */
[----:B------:R-:W-:-:S02]  /*4a60*/  FMUL.FTZ R89, R224, R68 ;  /* 0x00000044e0597220 */ /* 0x000fc40000410000 */
[----:B------:R-:W-:Y:S02]  /*4a70*/  FADD.FTZ R79, -R225, R73 ;  /* 0x00000049e14f7221 */ /* 0x000fe40000010100 */
[----:B------:R-:W-:-:S04]  /*4a80*/  IMAD.WIDE.U32 R242, R223, R86, c[0x0][0x208] ;  /* 0x00008200dff27625 */ /* 0x000fc800078e0056 */
[----:B------:R-:W-:Y:S02]  /*4a90*/  FFMA.FTZ R71, R191, R241, R122 ;  /* 0x000000f1bf477223 */ /* 0x000fe4000001007a */
[----:B------:R-:W-:Y:S02]  /*4aa0*/  FFMA.FTZ R70, R193, R238, R31 ;  /* 0x000000eec1467223 */ /* 0x000fe4000001001f */
[----:B------:R-:W-:Y:S02]  /*4ab0*/  FFMA.FTZ R68, R197, R229, R32 ;  /* 0x000000e5c5447223 */ /* 0x000fe40000010020 */
[C---:B------:R-:W-:Y:S02]  /*4ac0*/  FADD.FTZ R85, -R225.reuse, R85 ;  /* 0x00000055e1557221 */ /* 0x040fe40000010100 */
[----:B------:R-:W-:Y:S02]  /*4ad0*/  FADD.FTZ R87, -R225, R87 ;  /* 0x00000057e1577221 */ /* 0x000fe40000010100 */
[----:B0-----:R-:W-:-:S02]  /*4ae0*/  FMUL.FTZ R237, R224, R98 ;  /* 0x00000062e0ed7220 */ /* 0x001fc40000410000 */
[C---:B------:R-:W-:Y:S02]  /*4af0*/  FMUL.FTZ R236, R224.reuse, R82 ;  /* 0x00000052e0ec7220 */ /* 0x040fe40000410000 */
[C---:B------:R-:W-:Y:S02]  /*4b00*/  FMUL.FTZ R82, R224.reuse, R90 ;  /* 0x0000005ae0527220 */ /* 0x040fe40000410000 */
[----:B------:R-:W-:Y:S02]  /*4b10*/  FMUL.FTZ R90, R224, R69 ;  /* 0x00000045e05a7220 */ /* 0x000fe40000410000 */
[----:B------:R-:W-:Y:S02]  /*4b20*/  FFMA.FTZ R67, R198, R230, R119 ;  /* 0x000000e6c6437223 */ /* 0x000fe40000010077 */
[----:B------:R-:W-:Y:S02]  /*4b30*/  FFMA.FTZ R66, R200, R231, R33 ;  /* 0x000000e7c8427223 */ /* 0x000fe40000010021 */
[----:B------:R-:W-:-:S02]  /*4b40*/  FFMA.FTZ R65, R202, R232, R117 ;  /* 0x000000e8ca417223 */ /* 0x000fc40000010075 */
[----:B------:R-:W-:Y:S02]  /*4b50*/  FFMA.FTZ R64, R204, R235, R34 ;  /* 0x000000ebcc407223 */ /* 0x000fe40000010022 */
[----:B------:R-:W-:Y:S02]  /*4b60*/  FFMA.FTZ R69, R195, R237, R120 ;  /* 0x000000edc3457223 */ /* 0x000fe40000010078 */
[C---:B------:R-:W-:Y:S01]  /*4b70*/  FADD.FTZ R73, -R225.reuse, R74 ;  /* 0x0000004ae1497221 */ /* 0x040fe20000010100 */
[----:B------:R0:W-:Y:S01]  /*4b80*/  STG.E.128 [R244.64], R64 ;  /* 0x00000040f4007986 */ /* 0x0001e2000c101d04 */
[C---:B------:R-:W-:Y:S02]  /*4b90*/  FADD.FTZ R72, -R225.reuse, R75 ;  /* 0x0000004be1487221 */ /* 0x040fe40000010100 */
[C---:B------:R-:W-:Y:S01]  /*4ba0*/  FADD.FTZ R75, -R225.reuse, R93 ;  /* 0x0000005de14b7221 */ /* 0x040fe20000010100 */
[----:B------:R1:W-:Y:S01]  /*4bb0*/  STG.E.128 [R242.64], R68 ;  /* 0x00000044f2007986 */ /* 0x0003e2000c101d04 */
[----:B------:R-:W-:-:S02]  /*4bc0*/  FADD.FTZ R74, -R225, R94 ;  /* 0x0000005ee14a7221 */ /* 0x000fc40000010100 */
[C---:B------:R-:W-:Y:S02]  /*4bd0*/  FMUL.FTZ R103, R224.reuse, R80 ;  /* 0x00000050e0677220 */ /* 0x040fe40000410000 */
[C---:B------:R-:W-:Y:S02]  /*4be0*/  FADD.FTZ R76, -R225.reuse, R76 ;  /* 0x0000004ce14c7221 */ /* 0x040fe40000010100 */
[C---:B------:R-:W-:Y:S02]  /*4bf0*/  FADD.FTZ R78, -R225.reuse, R78 ;  /* 0x0000004ee14e7221 */ /* 0x040fe40000010100 */
[C---:B------:R-:W-:Y:S02]  /*4c00*/  FADD.FTZ R84, -R225.reuse, R84 ;  /* 0x00000054e1547221 */ /* 0x040fe40000010100 */
[----:B------:R-:W-:Y:S02]  /*4c10*/  FADD.FTZ R227, -R225, R95 ;  /* 0x0000005fe1e37221 */ /* 0x000fe40000010100 */
[----:B------:R-:W-:-:S02]  /*4c20*/  FMUL.FTZ R80, R224, R88 ;  /* 0x00000058e0507220 */ /* 0x000fc40000410000 */
[C---:B------:R-:W-:Y:S02]  /*4c30*/  FMUL.FTZ R98, R224.reuse, R234 ;  /* 0x000000eae0627220 */ /* 0x040fe40000410000 */
[C---:B------:R-:W-:Y:S02]  /*4c40*/  FMUL.FTZ R101, R224.reuse, R85 ;  /* 0x00000055e0657220 */ /* 0x040fe40000410000 */
[----:B------:R-:W-:Y:S02]  /*4c50*/  FMUL.FTZ R225, R224, R87 ;  /* 0x00000057e0e17220 */ /* 0x000fe40000410000 */
[----:B------:R-:W-:-:S04]  /*4c60*/  IMAD.WIDE.U32 R234, R223, R86, c[0x0][0x210] ;  /* 0x00008400dfea7625 */ /* 0x000fc800078e0056 */
[----:B0-----:R-:W-:Y:S02]  /*4c70*/  FFMA.FTZ R67, R190, R241, R123 ;  /* 0x000000f1be437223 */ /* 0x001fe4000001007b */
[----:B------:R-:W-:Y:S02]  /*4c80*/  FFMA.FTZ R66, R192, R238, R29 ;  /* 0x000000eec0427223 */ /* 0x000fe4000001001d */
[----:B------:R-:W-:Y:S02]  /*4c90*/  FFMA.FTZ R65, R194, R237, R121 ;  /* 0x000000edc2417223 */ /* 0x000fe40000010079 */
[----:B------:R-:W-:Y:S02]  /*4ca0*/  FFMA.FTZ R64, R196, R229, R30 ;  /* 0x000000e5c4407223 */ /* 0x000fe4000001001e */
[C---:B------:R-:W-:Y:S02]  /*4cb0*/  FMUL.FTZ R95, R224.reuse, R73 ;  /* 0x00000049e05f7220 */ /* 0x040fe40000410000 */
[C---:B------:R-:W-:Y:S01]  /*4cc0*/  FMUL.FTZ R96, R224.reuse, R72 ;  /* 0x00000048e0607220 */ /* 0x040fe20000410000 */
[----:B------:R0:W-:Y:S01]  /*4cd0*/  STG.E.128 [R234.64], R64 ;  /* 0x00000040ea007986 */ /* 0x0001e2000c101d04 */
[----:B------:R-:W-:-:S02]  /*4ce0*/  FMUL.FTZ R85, R224, R75 ;  /* 0x0000004be0557220 */ /* 0x000fc40000410000 */
[----:B------:R-:W-:Y:S02]  /*4cf0*/  FMUL.FTZ R87, R224, R74 ;  /* 0x0000004ae0577220 */ /* 0x000fe40000410000 */
[----:B------:R-:W-:-:S04]  /*4d00*/  IMAD.WIDE.U32 R230, R222, R86, c[0x0][0x208] ;  /* 0x00008200dee67625 */ /* 0x000fc800078e0056 */
[----:B-1----:R-:W-:Y:S02]  /*4d10*/  FFMA.FTZ R71, R183, R240, R126 ;  /* 0x000000f0b7477223 */ /* 0x002fe4000001007e */
[----:B------:R-:W-:Y:S02]  /*4d20*/  FFMA.FTZ R70, R185, R236, R27 ;  /* 0x000000ecb9467223 */ /* 0x000fe4000001001b */
[----:B------:R-:W-:Y:S02]  /*4d30*/  FFMA.FTZ R69, R187, R226, R124 ;  /* 0x000000e2bb457223 */ /* 0x000fe4000001007c */
[----:B------:R-:W-:Y:S02]  /*4d40*/  FFMA.FTZ R68, R189, R103, R28 ;  /* 0x00000067bd447223 */ /* 0x000fe4000001001c */
[C---:B------:R-:W-:Y:S02]  /*4d50*/  FMUL.FTZ R97, R224.reuse, R76 ;  /* 0x0000004ce0617220 */ /* 0x040fe40000410000 */
[C---:B------:R-:W-:Y:S01]  /*4d60*/  FMUL.FTZ R99, R224.reuse, R78 ;  /* 0x0000004ee0637220 */ /* 0x040fe20000410000 */
[----:B------:R-:W-:Y:S01]  /*4d70*/  STG.E.128 [R230.64], R68 ;  /* 0x00000044e6007986 */ /* 0x000fe2000c101d04 */
[----:B------:R-:W-:-:S02]  /*4d80*/  FMUL.FTZ R102, R224, R77 ;  /* 0x0000004de0667220 */ /* 0x000fc40000410000 */
[----:B------:R-:W-:Y:S02]  /*4d90*/  FMUL.FTZ R94, R224, R79 ;  /* 0x0000004fe05e7220 */ /* 0x000fe40000410000 */
[----:B------:R-:W-:-:S04]  /*4da0*/  IMAD.WIDE.U32 R242, R222, R86, c[0x0][0x210] ;  /* 0x00008400def27625 */ /* 0x000fc800078e0056 */
[----:B------:R-:W-:Y:S02]  /*4db0*/  FFMA.FTZ R75, R182, R240, R127 ;  /* 0x000000f0b64b7223 */ /* 0x000fe4000001007f */
[----:B------:R-:W-:Y:S02]  /*4dc0*/  FFMA.FTZ R74, R184, R236, R25 ;  /* 0x000000ecb84a7223 */ /* 0x000fe40000010019 */
[----:B------:R-:W-:Y:S02]  /*4dd0*/  FFMA.FTZ R73, R186, R226, R125 ;  /* 0x000000e2ba497223 */ /* 0x000fe4000001007d */
[----:B------:R-:W-:Y:S02]  /*4de0*/  FFMA.FTZ R72, R188, R103, R26 ;  /* 0x00000067bc487223 */ /* 0x000fe4000001001a */
[----:B------:R-:W-:-:S03]  /*4df0*/  IMAD.WIDE.U32 R222, R221, R86, c[0x0][0x208] ;  /* 0x00008200ddde7625 */ /* 0x000fc600078e0056 */
[----:B------:R-:W-:Y:S01]  /*4e00*/  STG.E.128 [R242.64], R72 ;  /* 0x00000048f2007986 */ /* 0x000fe2000c101d04 */
[----:B------:R-:W-:Y:S02]  /*4e10*/  FFMA.FTZ R79, R175, R83, R130 ;  /* 0x00000053af4f7223 */ /* 0x000fe40000010082 */
[----:B------:R-:W-:Y:S02]  /*4e20*/  FFMA.FTZ R78, R177, R82, R23 ;  /* 0x00000052b14e7223 */ /* 0x000fe40000010017 */
[----:B------:R-:W-:Y:S02]  /*4e30*/  FFMA.FTZ R77, R179, R81, R128 ;  /* 0x00000051b34d7223 */ /* 0x000fe40000010080 */
[----:B------:R-:W-:Y:S02]  /*4e40*/  FFMA.FTZ R76, R181, R80, R24 ;  /* 0x00000050b54c7223 */ /* 0x000fe40000010018 */
[C---:B------:R-:W-:Y:S02]  /*4e50*/  FMUL.FTZ R100, R224.reuse, R84 ;  /* 0x00000054e0647220 */ /* 0x040fe40000410000 */
[----:B------:R-:W-:Y:S01]  /*4e60*/  FMUL.FTZ R233, R224, R233 ;  /* 0x000000e9e0e97220 */ /* 0x000fe20000410000 */
[----:B------:R1:W-:Y:S01]  /*4e70*/  STG.E.128 [R222.64], R76 ;  /* 0x0000004cde007986 */ /* 0x0003e2000c101d04 */
[----:B------:R-:W-:-:S04]  /*4e80*/  IMAD.WIDE.U32 R244, R221, R86, c[0x0][0x210] ;  /* 0x00008400ddf47625 */ /* 0x000fc800078e0056 */
[----:B------:R-:W-:Y:S02]  /*4e90*/  FFMA.FTZ R83, R174, R83, R131 ;  /* 0x00000053ae537223 */ /* 0x000fe40000010083 */
[----:B------:R-:W-:Y:S02]  /*4ea0*/  FFMA.FTZ R82, R176, R82, R21 ;  /* 0x00000052b0527223 */ /* 0x000fe40000010015 */
[----:B------:R-:W-:Y:S02]  /*4eb0*/  FFMA.FTZ R81, R178, R81, R129 ;  /* 0x00000051b2517223 */ /* 0x000fe40000010081 */
[----:B------:R-:W-:Y:S02]  /*4ec0*/  FFMA.FTZ R80, R180, R80, R22 ;  /* 0x00000050b4507223 */ /* 0x000fe40000010016 */
[C---:B------:R-:W-:Y:S02]  /*4ed0*/  FMUL.FTZ R93, R224.reuse, R228 ;  /* 0x000000e4e05d7220 */ /* 0x040fe40000410000 */
[----:B------:R-:W-:Y:S01]  /*4ee0*/  FMUL.FTZ R88, R224, R227 ;  /* 0x000000e3e0587220 */ /* 0x000fe20000410000 */
[----:B------:R2:W-:Y:S01]  /*4ef0*/  STG.E.128 [R244.64], R80 ;  /* 0x00000050f4007986 */ /* 0x0005e2000c101d04 */
[----:B0-----:R-:W-:-:S02]  /*4f00*/  FFMA.FTZ R67, R153, R225, R134 ;  /* 0x000000e199437223 */ /* 0x001fc40000010086 */
[----:B-1----:R-:W-:-:S04]  /*4f10*/  IMAD.WIDE.U32 R222, R220, R86, c[0x0][0x208] ;  /* 0x00008200dcde7625 */ /* 0x002fc800078e0056 */
[----:B------:R-:W-:Y:S02]  /*4f20*/  FFMA.FTZ R66, R41, R233, R19 ;  /* 0x000000e929427223 */ /* 0x000fe40000010013 */
[----:B------:R-:W-:Y:S02]  /*4f30*/  FFMA.FTZ R65, R152, R101, R132 ;  /* 0x0000006598417223 */ /* 0x000fe40000010084 */
[----:B------:R-:W-:Y:S02]  /*4f40*/  FFMA.FTZ R64, R173, R100, R20 ;  /* 0x00000064ad407223 */ /* 0x000fe40000010014 */
[----:B------:R-:W-:-:S03]  /*4f50*/  IMAD.WIDE.U32 R226, R220, R86, c[0x0][0x210] ;  /* 0x00008400dce27625 */ /* 0x000fc600078e0056 */
[----:B------:R0:W-:Y:S01]  /*4f60*/  STG.E.128 [R222.64], R64 ;  /* 0x00000040de007986 */ /* 0x0001e2000c101d04 */
[----:B------:R-:W-:Y:S02]  /*4f70*/  FFMA.FTZ R71, R155, R225, R135 ;  /* 0x000000e19b477223 */ /* 0x000fe40000010087 */
        /* <DEDUP_REMOVED lines=17> */
[----:B--2---:R-:W-:Y:S02]  /*5090*/  FFMA.FTZ R83, R161, R96, R142 ;  /* 0x00000060a1537223 */ /* 0x004fe4000001008e */
[----:B------:R-:W-:Y:S02]  /*50a0*/  FFMA.FTZ R82, R49, R95, R11 ;  /* 0x0000005f31527223 */ /* 0x000fe4000001000b */
[----:B------:R-:W-:Y:S02]  /*50b0*/  FFMA.FTZ R81, R160, R94, R140 ;  /* 0x0000005ea0517223 */ /* 0x000fe4000001008c */
[----:B------:R-:W-:Y:S02]  /*50c0*/  FFMA.FTZ R80, R48, R93, R12 ;  /* 0x0000005d30507223 */ /* 0x000fe4000001000c */
[----:B------:R-:W-:Y:S02]  /*50d0*/  FMUL.FTZ R84, R224, R239 ;  /* 0x000000efe0547220 */ /* 0x000fe40000410000 */
[----:B------:R-:W-:Y:S01]  /*50e0*/  IMAD.WIDE.U32 R218, R218, R86, c[0x0][0x210] ;  /* 0x00008400dada7625 */ /* 0x000fe200078e0056 */
[----:B------:R2:W-:Y:S03]  /*50f0*/  STG.E.128 [R228.64], R80 ;  /* 0x00000050e4007986 */ /* 0x0005e6000c101d04 */
[----:B0-----:R-:W-:-:S02]  /*5100*/  FFMA.FTZ R67, R163, R96, R143 ;  /* 0x00000060a3437223 */ /* 0x001fc4000001008f */
[----:B------:R-:W-:Y:S02]  /*5110*/  FFMA.FTZ R66, R51, R95, R9 ;  /* 0x0000005f33427223 */ /* 0x000fe40000010009 */
[----:B------:R-:W-:Y:S02]  /*5120*/  FFMA.FTZ R65, R162, R94, R141 ;  /* 0x0000005ea2417223 */ /* 0x000fe4000001008d */
[----:B------:R-:W-:Y:S02]  /*5130*/  FFMA.FTZ R64, R50, R93, R10 ;  /* 0x0000005d32407223 */ /* 0x000fe4000001000a */
[----:B------:R-:W-:-:S03]  /*5140*/  IMAD.WIDE.U32 R98, R217, R86, c[0x0][0x208] ;  /* 0x00008200d9627625 */ /* 0x000fc600078e0056 */
[----:B------:R0:W-:Y:S01]  /*5150*/  STG.E.128 [R218.64], R64 ;  /* 0x00000040da007986 */ /* 0x0001e2000c101d04 */
[----:B-1----:R-:W-:Y:S02]  /*5160*/  FFMA.FTZ R71, R165, R92, R146 ;  /* 0x0000005ca5477223 */ /* 0x002fe40000010092 */
[----:B------:R-:W-:Y:S02]  /*5170*/  FFMA.FTZ R70, R105, R91, R7 ;  /* 0x0000005b69467223 */ /* 0x000fe40000010007 */
[----:B------:R-:W-:Y:S02]  /*5180*/  FFMA.FTZ R69, R164, R90, R144 ;  /* 0x0000005aa4457223 */ /* 0x000fe40000010090 */
[----:B------:R-:W-:Y:S02]  /*5190*/  FFMA.FTZ R68, R104, R89, R8 ;  /* 0x0000005968447223 */ /* 0x000fe40000010008 */
[----:B------:R-:W-:-:S03]  /*51a0*/  IMAD.WIDE.U32 R102, R217, R86, c[0x0][0x210] ;  /* 0x00008400d9667625 */ /* 0x000fc600078e0056 */
[----:B------:R0:W-:Y:S01]  /*51b0*/  STG.E.128 [R98.64], R68 ;  /* 0x0000004462007986 */ /* 0x0001e2000c101d04 */
[----:B---3--:R-:W-:Y:S02]  /*51c0*/  FFMA.FTZ R75, R167, R92, R147 ;  /* 0x0000005ca74b7223 */ /* 0x008fe40000010093 */
[----:B------:R-:W-:Y:S02]  /*51d0*/  FFMA.FTZ R74, R107, R91, R5 ;  /* 0x0000005b6b4a7223 */ /* 0x000fe40000010005 */
[----:B------:R-:W-:Y:S02]  /*51e0*/  FFMA.FTZ R73, R166, R90, R145 ;  /* 0x0000005aa6497223 */ /* 0x000fe40000010091 */
[----:B------:R-:W-:Y:S02]  /*51f0*/  FFMA.FTZ R72, R106, R89, R6 ;  /* 0x000000596a487223 */ /* 0x000fe40000010006 */
[----:B------:R-:W-:-:S03]  /*5200*/  IMAD.WIDE.U32 R100, R216, R86, c[0x0][0x208] ;  /* 0x00008200d8647625 */ /* 0x000fc600078e0056 */
[----:B------:R0:W-:Y:S01]  /*5210*/  STG.E.128 [R102.64], R72 ;  /* 0x0000004866007986 */ /* 0x0001e2000c101d04 */
[----:B----4-:R-:W-:Y:S02]  /*5220*/  FFMA.FTZ R79, R169, R88, R150 ;  /* 0x00000058a94f7223 */ /* 0x010fe40000010096 */
        /* <DEDUP_REMOVED lines=9> */
[----:B------:R-:W-:-:S03]  /*52c0*/  IMAD R214, R172, c[0x0][0x160], R214 ;  /* 0x00005800acd67a24 */ /* 0x000fc600078e02d6 */
[----:B------:R0:W-:Y:S02]  /*52d0*/  STG.E.128 [R216.64], R80 ;  /* 0x00000050d8007986 */ /* 0x0001e4000c101d04 */
[----:B------:R-:W-:-:S13]  /*52e0*/  ISETP.GE.AND P1, PT, R214, c[0x0][0x164], PT ;  /* 0x00005900d6007a0c */ /* 0x000fda0003f26270 */
[----:B0-----:R-:W-:Y:S01]  /*52f0*/  @P1 CALL.REL.NOINC `(.L_x_26291) ;  /* 0x0000001000001944 */ /* 0x001fe20003c00000 */
[----:B------:R-:W-:Y:S05]  /*5300*/  BRA `(.L_x_26292) ;  /* 0xffffc73000007947 */ /* 0x000fea000383ffff */
.L_x_26291:
[----:B------:R-:W-:Y:S05]  /*5310*/  EXIT ;  /* 0x000000000000794d */ /* 0x000fea0003800000 */
.L_x_26289:
[----:B0-----:R-:W-:Y:S01]  /*5320*/  HFMA2.MMA R231, -RZ, RZ, 0, 5.9604644775390625e-08 ;  /* 0x00000001ffe77435 */ /* 0x001fe200000001ff */
[----:B------:R-:W-:Y:S02]  /*5330*/  MOV R172, 0x1f ;  /* 0x0000001f00ac7802 */ /* 0x000fe40000000f00 */
[----:B------:R-:W-:Y:S02]  /*5340*/  MOV R233, 0xffffffff ;  /* 0xffffffff00e97802 */ /* 0x000fe40000000f00 */
[----:B------:R-:W-:Y:S02]  /*5350*/  MOV R224, 0x5370 ;  /* 0x0000537000e07802 */ /* 0x000fe40000000f00 */
[----:B------:R-:W-:Y:S05]  /*5360*/  CALL.REL.NOINC `($__internal_65_$__cuda_sm70_shflsync_bfly_p) ;  /* 0x0000089000007944 */ /* 0x000fea0003c00000 */
[----:B01----:R-:W-:Y:S05]  /*5370*/  BRA `(.L_x_26293) ;  /* 0xffffeb6000007947 */ /* 0x003fea000383ffff */
.L_x_26290:
[----:B------:R-:W-:Y:S01]  /*5380*/  HFMA2.MMA R231, -RZ, RZ, 0, 1.1920928955078125e-07 ;  /* 0x00000002ffe77435 */ /* 0x000fe200000001ff */
[----:B------:R-:W-:Y:S02]  /*5390*/  MOV R172, 0x1f ;  /* 0x0000001f00ac7802 */ /* 0x000fe40000000f00 */
[----:B------:R-:W-:Y:S02]  /*53a0*/  MOV R233, 0xffffffff ;  /* 0xffffffff00e97802 */ /* 0x000fe40000000f00 */
[----:B------:R-:W-:-:S02]  /*53b0*/  MOV R224, 0x53d0 ;  /* 0x000053d000e07802 */ /* 0x000fc40000000f00 */
[----:B------:R-:W-:Y:S05]  /*53c0*/  CALL.REL.NOINC `($__internal_65_$__cuda_sm70_shflsync_bfly_p) ;  /* 0x0000083000007944 */ /* 0x000fea0003c00000 */
[----:B0-----:R-:W-:Y:S01]  /*53d0*/  HFMA2.MMA R231, -RZ, RZ, 0, 2.384185791015625e-07 ;  /* 0x00000004ffe77435 */ /* 0x001fe200000001ff */
[----:B-1----:R-:W-:Y:S01]  /*53e0*/  FADD.FTZ R230, R230, R172 ;  /* 0x000000ace6e67221 */ /* 0x002fe20000010000 */
[----:B------:R-:W-:-:S02]  /*53f0*/  MOV R172, 0x1f ;  /* 0x0000001f00ac7802 */ /* 0x000fc40000000f00 */
[----:B------:R-:W-:Y:S02]  /*5400*/  MOV R233, 0xffffffff ;  /* 0xffffffff00e97802 */ /* 0x000fe40000000f00 */
[----:B------:R-:W-:Y:S02]  /*5410*/  MOV R224, 0x5430 ;  /* 0x0000543000e07802 */ /* 0x000fe40000000f00 */
[----:B------:R-:W-:Y:S05]  /*5420*/  CALL.REL.NOINC `($__internal_65_$__cuda_sm70_shflsync_bfly_p) ;  /* 0x000007d000007944 */ /* 0x000fea0003c00000 */
[----:B0-----:R-:W-:Y:S01]  /*5430*/  HFMA2.MMA R231, -RZ, RZ, 0, 4.76837158203125e-07 ;  /* 0x00000008ffe77435 */ /* 0x001fe200000001ff */
[----:B-1----:R-:W-:Y:S01]  /*5440*/  FADD.FTZ R230, R230, R172 ;  /* 0x000000ace6e67221 */ /* 0x002fe20000010000 */
[----:B------:R-:W-:Y:S02]  /*5450*/  MOV R172, 0x1f ;  /* 0x0000001f00ac7802 */ /* 0x000fe40000000f00 */
[----:B------:R-:W-:Y:S02]  /*5460*/  MOV R233, 0xffffffff ;  /* 0xffffffff00e97802 */ /* 0x000fe40000000f00 */
[----:B------:R-:W-:Y:S02]  /*5470*/  MOV R224, 0x5490 ;  /* 0x0000549000e07802 */ /* 0x000fe40000000f00 */
[----:B------:R-:W-:Y:S05]  /*5480*/  CALL.REL.NOINC `($__internal_65_$__cuda_sm70_shflsync_bfly_p) ;  /* 0x0000077000007944 */ /* 0x000fea0003c00000 */
[----:B0-----:R-:W-:Y:S01]  /*5490*/  HFMA2.MMA R231, -RZ, RZ, 0, 9.5367431640625e-07 ;  /* 0x00000010ffe77435 */ /* 0x001fe200000001ff */
[----:B-1----:R-:W-:Y:S01]  /*54a0*/  FADD.FTZ R230, R230, R172 ;  /* 0x000000ace6e67221 */ /* 0x002fe20000010000 */
[----:B------:R-:W-:-:S02]  /*54b0*/  MOV R172, 0x1f ;  /* 0x0000001f00ac7802 */ /* 0x000fc40000000f00 */
[----:B------:R-:W-:Y:S02]  /*54c0*/  MOV R233, 0xffffffff ;  /* 0xffffffff00e97802 */ /* 0x000fe40000000f00 */
[----:B------:R-:W-:Y:S02]  /*54d0*/  MOV R224, 0x54f0 ;  /* 0x000054f000e07802 */ /* 0x000fe40000000f00 */
[----:B------:R-:W-:Y:S05]  /*54e0*/  CALL.REL.NOINC `($__internal_65_$__cuda_sm70_shflsync_bfly_p) ;  /* 0x0000071000007944 */ /* 0x000fea0003c00000 */
        /* <DEDUP_REMOVED lines=83> */
[----:B------:R-:W-:-:S03]  /*5a20*/  HFMA2.MMA R231, -RZ, RZ, 0, 5.9604644775390625e-08 ;  /* 0x00000001ffe77435 */ /* 0x000fc600000001ff */
[----:B------:R-:W-:Y:S01]  /*5a30*/  FFMA.FTZ R230, R225, R225, R172 ;  /* 0x000000e1e1e67223 */ /* 0x000fe200000100ac */
[----:B------:R-:W-:Y:S02]  /*5a40*/  MOV R172, 0x1f ;  /* 0x0000001f00ac7802 */ /* 0x000fe40000000f00 */
[----:B------:R-:W-:Y:S05]  /*5a50*/  CALL.REL.NOINC `($__internal_65_$__cuda_sm70_shflsync_bfly_p) ;  /* 0x000001a000007944 */ /* 0x000fea0003c00000 */
[----:B0-----:R-:W-:Y:S01]  /*5a60*/  HFMA2.MMA R231, -RZ, RZ, 0, 1.1920928955078125e-07 ;  /* 0x00000002ffe77435 */ /* 0x001fe200000001ff */
[----:B-1----:R-:W-:Y:S01]  /*5a70*/  FADD.FTZ R230, R230, R172 ;  /* 0x000000ace6e67221 */ /* 0x002fe20000010000 */
[----:B------:R-:W-:Y:S02]  /*5a80*/  MOV R172, 0x1f ;  /* 0x0000001f00ac7802 */ /* 0x000fe40000000f00 */
[----:B------:R-:W-:Y:S02]  /*5a90*/  MOV R233, 0xffffffff ;  /* 0xffffffff00e97802 */ /* 0x000fe40000000f00 */
[----:B------:R-:W-:Y:S02]  /*5aa0*/  MOV R224, 0x5ac0 ;  /* 0x00005ac000e07802 */ /* 0x000fe40000000f00 */
[----:B------:R-:W-:Y:S05]  /*5ab0*/  CALL.REL.NOINC `($__internal_65_$__cuda_sm70_shflsync_bfly_p) ;  /* 0x0000014000007944 */ /* 0x000fea0003c00000 */
[----:B0-----:R-:W-:Y:S01]  /*5ac0*/  HFMA2.MMA R231, -RZ, RZ, 0, 2.384185791015625e-07 ;  /* 0x00000004ffe77435 */ /* 0x001fe200000001ff */
[----:B-1----:R-:W-:Y:S01]  /*5ad0*/  FADD.FTZ R230, R230, R172 ;  /* 0x000000ace6e67221 */ /* 0x002fe20000010000 */
[----:B------:R-:W-:Y:S02]  /*5ae0*/  MOV R172, 0x1f ;  /* 0x0000001f00ac7802 */ /* 0x000fe40000000f00 */
[----:B------:R-:W-:-:S02]  /*5af0*/  MOV R233, 0xffffffff ;  /* 0xffffffff00e97802 */ /* 0x000fc40000000f00 */
        /* <DEDUP_REMOVED lines=10> */
[----:B------:R-:W-:Y:S02]  /*5ba0*/  MOV R172, 0x1f ;  /* 0x0000001f00ac7802 */ /* 0x000fe40000000f00 */
[----:B------:R-:W-:-:S02]  /*5bb0*/  MOV R233, 0xffffffff ;  /* 0xffffffff00e97802 */ /* 0x000fc40000000f00 */
[----:B------:R-:W-:Y:S02]  /*5bc0*/  MOV R224, 0x5be0 ;  /* 0x00005be000e07802 */ /* 0x000fe40000000f00 */
[----:B------:R-:W-:Y:S05]  /*5bd0*/  CALL.REL.NOINC `($__internal_65_$__cuda_sm70_shflsync_bfly_p) ;  /* 0x0000002000007944 */ /* 0x000fea0003c00000 */
[----:B01----:R-:W-:Y:S01]  /*5be0*/  MOV R233, R172 ;  /* 0x000000ac00e97202 */ /* 0x003fe20000000f00 */
[----:B------:R-:W-:Y:S05]  /*5bf0*/  BRA `(.L_x_26294) ;  /* 0xffffe92000007947 */ /* 0x000fea000383ffff */
        .weak           $__internal_65_$__cuda_sm70_shflsync_bfly_p
        .type           $__internal_65_$__cuda_sm70_shflsync_bfly_p,@function
        .size           $__internal_65_$__cuda_sm70_shflsync_bfly_p,(.L_x_33043 - $__internal_65_$__cuda_sm70_shflsync_bfly_p)
$__internal_65_$__cuda_sm70_shflsync_bfly_p:
[----:B------:R-:W-:Y:S01]  /*5c00*/  HFMA2.MMA R225, -RZ, RZ, 0, 0 ;  /* 0x00000000ffe17435 */ /* 0x000fe200000001ff */
[----:B------:R-:W-:Y:S04]  /*5c10*/  WARPSYNC R233 ;  /* 0x000000e900007348 */ /* 0x000fe80003800000 */
[----:B------:R0:W1:Y:S01]  /*5c20*/  SHFL.BFLY PT, R172, R230, R231, R172 ;  /* 0x0c0000e7e6ac7389 */ /* 0x00006200000e00ac */
[----:B------:R-:W-:Y:S05]  /*5c30*/  RET.REL.NODEC R224 `(_ZN10layer_norm31ln_parallel_residual_fwd_kernelINS_13Kernel_traitsI6__halfffffjLj1280ELj1ELj4ELj1ELj16ENS_18Kernel_traits_baseILj1280ES2_ffffjLj128EEEEELb0ELb0ELb1EEEvNS_9FwdParamsE) ;  /* 0xffffa3c0e0007950 */ /* 0x000fea0003c3ffff */
.L_x_26295:
        /* <DEDUP_REMOVED lines=12> */
.L_x_33043:


//--------------------- .text._ZN10layer_norm31ln_parallel_residual_fwd_kernelINS_13Kernel_traitsI6__halfffffjLj1280ELj1ELj4ELj1ELj16ENS_18Kernel_traits_baseILj1280ES2_ffffjLj128EEEEELb0ELb1ELb0EEEvNS_9FwdParamsE --------------------------
	.section	.text._ZN10layer_norm31ln_parallel_residual_fwd_kernelINS_13Kernel_traitsI6__halfffffjLj1280ELj1ELj4ELj1ELj16ENS_18Kernel_traits_baseILj1280ES2_ffffjLj128EEEEELb0ELb1ELb0EEEvNS_9FwdParamsE,"ax",@progbits
	.sectioninfo	@"SHI_REGISTERS=148"
	.align	128
        .global         _ZN10layer_norm31ln_parallel_residual_fwd_kernelINS_13Kernel_traitsI6__halfffffjLj1280ELj1ELj4ELj1ELj16ENS_18Kernel_traits_baseILj1280ES2_ffffjLj128EEEEELb0ELb1ELb0EEEvNS_9FwdParamsE
        .type           _ZN10layer_norm31ln_parallel_residual_fwd_kernelINS_13Kernel_traitsI6__halfffffjLj1280ELj1ELj4ELj1ELj16ENS_18Kernel_traits_baseILj1280ES2_ffffjLj128EEEEELb0ELb1ELb0EEEvNS_9FwdParamsE,@function
        .size           _ZN10layer_norm31ln_parallel_residual_fwd_kernelINS_13Kernel_traitsI6__halfffffjLj1280ELj1ELj4ELj1ELj16ENS_18Kernel_traits_baseILj1280ES2_ffffjLj128EEEEELb0ELb1ELb0EEEvNS_9FwdParamsE,(.L_x_33044 - _ZN10layer_norm31ln_parallel_residual_fwd_kernelINS_13Kernel_traitsI6__halfffffjLj1280ELj1ELj4ELj1ELj16ENS_18Kernel_traits_baseILj1280ES2_ffffjLj128EEEEELb0ELb1ELb0EEEvNS_9FwdParamsE)
        .other          _ZN10layer_norm31ln_parallel_residual_fwd_kernelINS_13Kernel_traitsI6__halfffffjLj1280ELj1ELj4ELj1ELj16ENS_18Kernel_traits_baseILj1280ES2_ffffjLj128EEEEELb0ELb1ELb0EEEvNS_9FwdParamsE,@"STO_CUDA_ENTRY STV_DEFAULT"
_ZN10layer_norm31ln_parallel_residual_fwd_kernelINS_13Kernel_traitsI6__halfffffjLj1280ELj1ELj4ELj1ELj16ENS_18Kernel_traits_baseILj1280ES2_ffffjLj128EEEEELb0ELb1ELb0EEEvNS_9FwdParamsE:
.text._ZN10layer_norm31ln_parallel_residual_fwd_kernelINS_13Kernel_traitsI6__halfffffjLj1280ELj1ELj4ELj1ELj16ENS_18Kernel_traits_baseILj1280ES2_ffffjLj128EEEEELb0ELb1ELb0EEEvNS_9FwdParamsE:
        /* <DEDUP_REMOVED lines=13> */
[C---:B------:R-:W-:Y:S02]  /*00d0*/  ISETP.GE.U32.AND P4, PT, R138.reuse, 0x80, PT ;  /* 0x000000808a00780c */ /* 0x040fe40003f86070 */
[----:B------:R-:W-:Y:S02]  /*00e0*/  ISETP.GE.U32.AND P3, PT, R138, 0xa0, PT ;  /* 0x000000a08a00780c */ /* 0x000fe40003f66070 */
[----:B------:R-:W-:-:S02]  /*00f0*/  P2R R0, PR, RZ, 0x40 ;  /* 0x00000040ff007803 */ /* 0x000fc40000000000 */
[----:B------:R-:W-:Y:S02]  /*0100*/  P2R R0, PR, RZ, 0x20 ;  /* 0x00000020ff007803 */ /* 0x000fe40000000000 */
[----:B------:R-:W-:Y:S02]  /*0110*/  P2R R2, PR, RZ, 0x10 ;  /* 0x00000010ff027803 */ /* 0x000fe40000000000 */
[----:B------:R-:W-:Y:S02]  /*0120*/  LOP3.LUT R0, R6, 0x1f, RZ, 0xc0, !PT ;  /* 0x0000001f06007812 */ /* 0x000fe400078ec0ff */
[----:B------:R-:W-:Y:S01]  /*0130*/  P2R R2, PR, RZ, 0x8 ;  /* 0x00000008ff027803 */ /* 0x000fe20000000000 */
[----:B------:R-:W-:Y:S05]  /*0140*/  @!P1 BRA `(.L_x_26297) ;  /* 0x000000a000009947 */ /* 0x000fea0003800000 */
[----:B-1----:R-:W-:Y:S01]  /*0150*/  ISETP.NE.U32.AND P0, PT, RZ, c[0x0][0x218], PT ;  /* 0x00008600ff007a0c */ /* 0x002fe20003f05070 */
[----:B------:R-:W-:-:S03]  /*0160*/  HFMA2.MMA R3, -RZ, RZ, 0, 4.76837158203125e-07 ;  /* 0x00000008ff037435 */ /* 0x000fc600000001ff */
[----:B------:R-:W-:-:S13]  /*0170*/  ISETP.NE.AND.EX P0, PT, RZ, c[0x0][0x21c], PT, P0 ;  /* 0x00008700ff007a0c */ /* 0x000fda0003f05300 */
[----:B------:R-:W-:-:S04]  /*0180*/  @P0 LEA R4, P2, R0, c[0x0][0x218], 0x3 ;  /* 0x0000860000040a11 */ /* 0x000fc800078418ff */
[C---:B------:R-:W-:Y:S01]  /*0190*/  @P0 LEA.HI.X R5, R0.reuse, c[0x0][0x21c], RZ, 0x3, P2 ;  /* 0x0000870000050a11 */ /* 0x040fe200010f1cff */
[----:B------:R-:W-:-:S04]  /*01a0*/  IMAD.WIDE.U32 R2, R0, R3, c[0x0][0x1b0] ;  /* 0x00006c0000027625 */ /* 0x000fc800078e0003 */
[----:B------:R0:W5:Y:S04]  /*01b0*/  @P0 LDG.E.64 R134, [R4.64] ;  /* 0x0000000404860981 */ /* 0x000168000c1e1b00 */
[----:B------:R0:W5:Y:S01]  /*01c0*/  LDG.E.64 R24, [R2.64] ;  /* 0x0000000402187981 */ /* 0x000162000c1e1b00 */
[----:B------:R-:W-:Y:S01]  /*01d0*/  LOP3.LUT R0, R0, 0x20, RZ, 0xfc, !PT ;  /* 0x0000002000007812 */ /* 0x000fe200078efcff */
[----:B------:R-:W-:Y:S02]  /*01e0*/  @!P0 CS2R R134, SRZ ;  /* 0x0000000000868805 */ /* 0x000fe4000001ff00 */
.L_x_26297:
[----:B01----:R-:W-:Y:S05]  /*01f0*/  BSYNC B0 ;  /* 0x0000000000007941 */ /* 0x003fea0003800000 */
.L_x_26296:
[----:B------:R-:W-:Y:S01]  /*0200*/  BSSY B0, `(.L_x_26298) ;  /* 0x000000c000007945 */ /* 0x000fe20003800000 */
[----:B------:R-:W-:Y:S05]  /*0210*/  @!P6 BRA `(.L_x_26299) ;  /* 0x000000a00000e947 */ /* 0x000fea0003800000 */
[----:B------:R-:W-:Y:S02]  /*0220*/  ISETP.NE.U32.AND P0, PT, RZ, c[0x0][0x218], PT ;  /* 0x00008600ff007a0c */ /* 0x000fe40003f05070 */
[----:B------:R-:W-:Y:S02]  /*0230*/  MOV R5, 0x8 ;  /* 0x0000000800057802 */ /* 0x000fe40000000f00 */
[----:B------:R-:W-:-:S03]  /*0240*/  ISETP.NE.AND.EX P0, PT, RZ, c[0x0][0x21c], PT, P0 ;  /* 0x00008700ff007a0c */ /* 0x000fc60003f05300 */
[----:B------:R-:W-:-:S05]  /*0250*/  IMAD.WIDE.U32 R4, R0, R5, c[0x0][0x1b0] ;  /* 0x00006c0000047625 */ /* 0x000fca00078e0005 */
[----:B------:R0:W5:Y:S05]  /*0260*/  LDG.E.64 R26, [R4.64] ;  /* 0x00000004041a7981 */ /* 0x00016a000c1e1b00 */
[----:B------:R-:W-:-:S04]  /*0270*/  @P0 LEA R2, P2, R0, c[0x0][0x218], 0x3 ;  /* 0x0000860000020a11 */ /* 0x000fc800078418ff */
[----:B------:R-:W-:-:S05]  /*0280*/  @P0 LEA.HI.X R3, R0, c[0x0][0x21c], RZ, 0x3, P2 ;  /* 0x0000870000030a11 */ /* 0x000fca00010f1cff */
[----:B------:R0:W5:Y:S01]  /*0290*/  @P0 LDG.E.64 R16, [R2.64] ;  /* 0x0000000402100981 */ /* 0x000162000c1e1b00 */
[----:B------:R-:W-:Y:S01]  /*02a0*/  IADD3 R0, R0, 0x20, RZ ;  /* 0x0000002000007810 */ /* 0x000fe20007ffe0ff */
[----:B------:R-:W-:Y:S02]  /*02b0*/  @!P0 CS2R R16, SRZ ;  /* 0x0000000000108805 */ /* 0x000fe4000001ff00 */
.L_x_26299:
[----:B0-----:R-:W-:Y:S05]  /*02c0*/  BSYNC B0 ;  /* 0x0000000000007941 */ /* 0x001fea0003800000 */
.L_x_26298:
[----:B------:R-:W-:Y:S01]  /*02d0*/  BSSY B0, `(.L_x_26300) ;  /* 0x000000c000007945 */ /* 0x000fe20003800000 */
[----:B------:R-:W-:Y:S05]  /*02e0*/  @!P5 BRA `(.L_x_26301) ;  /* 0x000000a00000d947 */ /* 0x000fea0003800000 */
[----:B------:R-:W-:Y:S01]  /*02f0*/  ISETP.NE.U32.AND P0, PT, RZ, c[0x0][0x218], PT ;  /* 0x00008600ff007a0c */ /* 0x000fe20003f05070 */
[----:B------:R-:W-:-:S03]  /*0300*/  HFMA2.MMA R5, -RZ, RZ, 0, 4.76837158203125e-07 ;  /* 0x00000008ff057435 */ /* 0x000fc600000001ff */
[----:B------:R-:W-:-:S13]  /*0310*/  ISETP.NE.AND.EX P0, PT, RZ, c[0x0][0x21c], PT, P0 ;  /* 0x00008700ff007a0c */ /* 0x000fda0003f05300 */
[----:B------:R-:W-:-:S04]  /*0320*/  @P0 LEA R2, P2, R0, c[0x0][0x218], 0x3 ;  /* 0x0000860000020a11 */ /* 0x000fc800078418ff */
[C---:B------:R-:W-:Y:S01]  /*0330*/  @P0 LEA.HI.X R3, R0.reuse, c[0x0][0x21c], RZ, 0x3, P2 ;  /* 0x0000870000030a11 */ /* 0x040fe200010f1cff */
[----:B------:R-:W-:-:S04]  /*0340*/  IMAD.WIDE.U32 R4, R0, R5, c[0x0][0x1b0] ;  /* 0x00006c0000047625 */ /* 0x000fc800078e0005 */
[----:B------:R0:W5:Y:S04]  /*0350*/  @P0 LDG.E.64 R14, [R2.64] ;  /* 0x00000004020e0981 */ /* 0x000168000c1e1b00 */
[----:B------:R0:W5:Y:S01]  /*0360*/  LDG.E.64 R28, [R4.64] ;  /* 0x00000004041c7981 */ /* 0x000162000c1e1b00 */
[----:B------:R-:W-:Y:S01]  /*0370*/  IADD3 R0, R0, 0x20, RZ ;  /* 0x0000002000007810 */ /* 0x000fe20007ffe0ff */
[----:B------:R-:W-:Y:S02]  /*0380*/  @!P0 CS2R R14, SRZ ;  /* 0x00000000000e8805 */ /* 0x000fe4000001ff00 */
.L_x_26301:
[----:B0-----:R-:W-:Y:S05]  /*0390*/  BSYNC B0 ;  /* 0x0000000000007941 */ /* 0x001fea0003800000 */
.L_x_26300:
[----:B------:R-:W-:Y:S01]  /*03a0*/  BSSY B0, `(.L_x_26302) ;  /* 0x000000c000007945 */ /* 0x000fe20003800000 */
[----:B------:R-:W-:Y:S05]  /*03b0*/  @!P4 BRA `(.L_x_26303) ;  /* 0x000000a00000c947 */ /* 0x000fea0003800000 */
[----:B------:R-:W-:Y:S01]  /*03c0*/  ISETP.NE.U32.AND P0, PT, RZ, c[0x0][0x218], PT ;  /* 0x00008600ff007a0c */ /* 0x000fe20003f05070 */
[----:B------:R-:W-:-:S03]  /*03d0*/  IMAD.MOV.U32 R5, RZ, RZ, 0x8 ;  /* 0x00000008ff057424 */ /* 0x000fc600078e00ff */
[----:B------:R-:W-:Y:S01]  /*03e0*/  ISETP.NE.AND.EX P0, PT, RZ, c[0x0][0x21c], PT, P0 ;  /* 0x00008700ff007a0c */ /* 0x000fe20003f05300 */
[----:B------:R-:W-:-:S05]  /*03f0*/  IMAD.WIDE.U32 R4, R0, R5, c[0x0][0x1b0] ;  /* 0x00006c0000047625 */ /* 0x000fca00078e0005 */
[----:B------:R0:W5:Y:S07]  /*0400*/  LDG.E.64 R30, [R4.64] ;  /* 0x00000004041e7981 */ /* 0x00016e000c1e1b00 */
[----:B------:R-:W-:-:S04]  /*0410*/  @P0 LEA R2, P2, R0, c[0x0][0x218], 0x3 ;  /* 0x0000860000020a11 */ /* 0x000fc800078418ff */
[----:B------:R-:W-:-:S05]  /*0420*/  @P0 LEA.HI.X R3, R0, c[0x0][0x21c], RZ, 0x3, P2 ;  /* 0x0000870000030a11 */ /* 0x000fca00010f1cff */
[----:B------:R0:W5:Y:S01]  /*0430*/  @P0 LDG.E.64 R12, [R2.64] ;  /* 0x00000004020c0981 */ /* 0x000162000c1e1b00 */
[----:B------:R-:W-:Y:S01]  /*0440*/  IADD3 R0, R0, 0x20, RZ ;  /* 0x0000002000007810 */ /* 0x000fe20007ffe0ff */
[----:B------:R-:W-:Y:S02]  /*0450*/  @!P0 CS2R R12, SRZ ;  /* 0x00000000000c8805 */ /* 0x000fe4000001ff00 */
.L_x_26303:
[----:B0-----:R-:W-:Y:S05]  /*0460*/  BSYNC B0 ;  /* 0x0000000000007941 */ /* 0x001fea0003800000 */
.L_x_26302:
        /* <DEDUP_REMOVED lines=12> */
.L_x_26305:
[----:B0-----:R-:W-:Y:S05]  /*0530*/  BSYNC B0 ;  /* 0x0000000000007941 */ /* 0x001fea0003800000 */
.L_x_26304:
[----:B------:R-:W-:Y:S01]  /*0540*/  ISETP.GE.U32.AND P0, PT, R138, 0xc0, PT ;  /* 0x000000c08a00780c */ /* 0x000fe20003f06070 */
[----:B------:R-:W-:Y:S03]  /*0550*/  BSSY B0, `(.L_x_26306) ;  /* 0x000000d000007945 */ /* 0x000fe60003800000 */
[----:B------:R-:W-:-:S09]  /*0560*/  P2R R2, PR, RZ, 0x1 ;  /* 0x00000001ff027803 */ /* 0x000fd20000000000 */
        /* <DEDUP_REMOVED lines=11> */
.L_x_26307:
[----:B0-----:R-:W-:Y:S05]  /*0620*/  BSYNC B0 ;  /* 0x0000000000007941 */ /* 0x001fea0003800000 */
.L_x_26306:
[----:B------:R-:W-:Y:S01]  /*0630*/  ISETP.GE.U32.AND P0, PT, R138, 0xe0, PT ;  /* 0x000000e08a00780c */ /* 0x000fe20003f06070 */
[----:B------:R-:W-:Y:S01]  /*0640*/  BSSY B0, `(.L_x_26308) ;  /* 0x0000010000007945 */ /* 0x000fe20003800000 */
[----:B------:R-:W-:Y:S02]  /*0650*/  SHF.R.U32.HI R2, RZ, 0x5, R6 ;  /* 0x00000005ff027819 */ /* 0x000fe40000011606 */
[----:B------:R-:W-:-:S02]  /*0660*/  MOV R42, c[0x0][0x180] ;  /* 0x00006000002a7a02 */ /* 0x000fc40000000f00 */
[----:B------:R-:W-:Y:S02]  /*0670*/  LEA R136, R7, R2, 0x2 ;  /* 0x0000000207887211 */ /* 0x000fe400078e10ff */
[----:B------:R-:W-:-:S05]  /*0680*/  P2R R2, PR, RZ, 0x1 ;  /* 0x00000001ff027803 */ /* 0x000fca0000000000 */
[----:B------:R-:W-:Y:S05]  /*0690*/  @!P0 BRA `(.L_x_26309) ;  /* 0x000000a000008947 */ /* 0x000fea0003800000 */
[----:B------:R-:W-:-:S04]  /*06a0*/  ISETP.NE.U32.AND P0, PT, RZ, c[0x0][0x218], PT ;  /* 0x00008600ff007a0c */ /* 0x000fc80003f05070 */
[----:B------:R-:W-:Y:S01]  /*06b0*/  ISETP.NE.AND.EX P0, PT, RZ, c[0x0][0x21c], PT, P0 ;  /* 0x00008700ff007a0c */ /* 0x000fe20003f05300 */
[----:B------:R-:W-:-:S12]  /*06c0*/  HFMA2.MMA R5, -RZ, RZ, 0, 4.76837158203125e-07 ;  /* 0x00000008ff057435 */ /* 0x000fd800000001ff */
[----:B------:R-:W-:-:S04]  /*06d0*/  @P0 LEA R2, P2, R0, c[0x0][0x218], 0x3 ;  /* 0x0000860000020a11 */ /* 0x000fc800078418ff */
[C---:B------:R-:W-:Y:S01]  /*06e0*/  @P0 LEA.HI.X R3, R0.reuse, c[0x0][0x21c], RZ, 0x3, P2 ;  /* 0x0000870000030a11 */ /* 0x040fe200010f1cff */
[----:B------:R-:W-:-:S04]  /*06f0*/  IMAD.WIDE.U32 R4, R0, R5, c[0x0][0x1b0] ;  /* 0x00006c0000047625 */ /* 0x000fc800078e0005 */
[----:B------:R0:W5:Y:S04]  /*0700*/  @P0 LDG.E.64 R6, [R2.64] ;  /* 0x0000000402060981 */ /* 0x000168000c1e1b00 */
[----:B------:R0:W5:Y:S01]  /*0710*/  LDG.E.64 R36, [R4.64] ;  /* 0x0000000404247981 */ /* 0x000162000c1e1b00 */
[----:B------:R-:W-:Y:S01]  /*0720*/  IADD3 R0, R0, 0x20, RZ ;  /* 0x0000002000007810 */ /* 0x000fe20007ffe0ff */
[----:B------:R-:W-:Y:S02]  /*0730*/  @!P0 CS2R R6, SRZ ;  /* 0x0000000000068805 */ /* 0x000fe4000001ff00 */
.L_x_26309:
[----:B0-----:R-:W-:Y:S05]  /*0740*/  BSYNC B0 ;  /* 0x0000000000007941 */ /* 0x001fea0003800000 */
.L_x_26308:
[----:B------:R-:W-:Y:S01]  /*0750*/  ISETP.GE.U32.AND P0, PT, R138, 0x100, PT ;  /* 0x000001008a00780c */ /* 0x000fe20003f06070 */
[----:B------:R-:W-:Y:S03]  /*0760*/  BSSY B0, `(.L_x_26310) ;  /* 0x000000d000007945 */ /* 0x000fe60003800000 */
[----:B------:R-:W-:-:S09]  /*0770*/  P2R R2, PR, RZ, 0x1 ;  /* 0x00000001ff027803 */ /* 0x000fd20000000000 */
[----:B------:R-:W-:Y:S05]  /*0780*/  @!P0 BRA `(.L_x_26311) ;  /* 0x000000a000008947 */ /* 0x000fea0003800000 */
[----:B------:R-:W-:-:S04]  /*0790*/  ISETP.NE.U32.AND P0, PT, RZ, c[0x0][0x218], PT ;  /* 0x00008600ff007a0c */ /* 0x000fc80003f05070 */
[----:B------:R-:W-:Y:S01]  /*07a0*/  ISETP.NE.AND.EX P0, PT, RZ, c[0x0][0x21c], PT, P0 ;  /* 0x00008700ff007a0c */ /* 0x000fe20003f05300 */
[----:B------:R-:W-:-:S04]  /*07b0*/  IMAD.MOV.U32 R19, RZ, RZ, 0x8 ;  /* 0x00000008ff137424 */ /* 0x000fc800078e00ff */
[----:B------:R-:W-:-:S05]  /*07c0*/  IMAD.WIDE.U32 R18, R0, R19, c[0x0][0x1b0] ;  /* 0x00006c0000127625 */ /* 0x000fca00078e0013 */
[----:B------:R0:W5:Y:S03]  /*07d0*/  LDG.E.64 R38, [R18.64] ;  /* 0x0000000412267981 */ /* 0x000166000c1e1b00 */
[----:B------:R-:W-:-:S04]  /*07e0*/  @P0 LEA R2, P2, R0, c[0x0][0x218], 0x3 ;  /* 0x0000860000020a11 */ /* 0x000fc800078418ff */
[----:B------:R-:W-:-:S05]  /*07f0*/  @P0 LEA.HI.X R3, R0, c[0x0][0x21c], RZ, 0x3, P2 ;  /* 0x0000870000030a11 */ /* 0x000fca00010f1cff */
[----:B------:R0:W5:Y:S01]  /*0800*/  @P0 LDG.E.64 R4, [R2.64] ;  /* 0x0000000402040981 */ /* 0x000162000c1e1b00 */
[----:B------:R-:W-:Y:S01]  /*0810*/  IADD3 R0, R0, 0x20, RZ ;  /* 0x0000002000007810 */ /* 0x000fe20007ffe0ff */
[----:B------:R-:W-:Y:S02]  /*0820*/  @!P0 CS2R R4, SRZ ;  /* 0x0000000000048805 */ /* 0x000fe4000001ff00 */
.L_x_26311:
[----:B0-----:R-:W-:Y:S05]  /*0830*/  BSYNC B0 ;  /* 0x0000000000007941 */ /* 0x001fea0003800000 */
.L_x_26310:
[----:B------:R-:W-:Y:S01]  /*0840*/  ISETP.GE.U32.AND P0, PT, R138, 0x120, PT ;  /* 0x000001208a00780c */ /* 0x000fe20003f06070 */
[----:B------:R-:W-:Y:S03]  /*0850*/  BSSY B0, `(.L_x_26312) ;  /* 0x000000d000007945 */ /* 0x000fe60003800000 */
[----:B------:R-:W-:-:S09]  /*0860*/  P2R R2, PR, RZ, 0x1 ;  /* 0x00000001ff027803 */ /* 0x000fd20000000000 */
[----:B------:R-:W-:Y:S05]  /*0870*/  @!P0 BRA `(.L_x_26313) ;  /* 0x000000a000008947 */ /* 0x000fea0003800000 */
[----:B------:R-:W-:-:S04]  /*0880*/  ISETP.NE.U32.AND P0, PT, RZ, c[0x0][0x218], PT ;  /* 0x00008600ff007a0c */ /* 0x000fc80003f05070 */
[----:B------:R-:W-:Y:S02]  /*0890*/  ISETP.NE.AND.EX P0, PT, RZ, c[0x0][0x21c], PT, P0 ;  /* 0x00008700ff007a0c */ /* 0x000fe40003f05300 */
[----:B------:R-:W-:-:S11]  /*08a0*/  MOV R21, 0x8 ;  /* 0x0000000800157802 */ /* 0x000fd60000000f00 */
[----:B------:R-:W-:-:S04]  /*08b0*/  @P0 LEA R18, P2, R0, c[0x0][0x218], 0x3 ;  /* 0x0000860000120a11 */ /* 0x000fc800078418ff */
[C---:B------:R-:W-:Y:S01]  /*08c0*/  @P0 LEA.HI.X R19, R0.reuse, c[0x0][0x21c], RZ, 0x3, P2 ;  /* 0x0000870000130a11 */ /* 0x040fe200010f1cff */
[----:B------:R-:W-:-:S04]  /*08d0*/  IMAD.WIDE.U32 R20, R0, R21, c[0x0][0x1b0] ;  /* 0x00006c0000147625 */ /* 0x000fc800078e0015 */
[----:B------:R0:W5:Y:S04]  /*08e0*/  @P0 LDG.E.64 R2, [R18.64] ;  /* 0x0000000412020981 */ /* 0x000168000c1e1b00 */
[----:B------:R0:W5:Y:S01]  /*08f0*/  LDG.E.64 R40, [R20.64] ;  /* 0x0000000414287981 */ /* 0x000162000c1e1b00 */
[----:B------:R-:W-:Y:S01]  /*0900*/  IADD3 R0, R0, 0x20, RZ ;  /* 0x0000002000007810 */ /* 0x000fe20007ffe0ff */
[----:B------:R-:W-:Y:S02]  /*0910*/  @!P0 CS2R R2, SRZ ;  /* 0x0000000000028805 */ /* 0x000fe4000001ff00 */
.L_x_26313:
[----:B0-----:R-:W-:Y:S05]  /*0920*/  BSYNC B0 ;  /* 0x0000000000007941 */ /* 0x001fea0003800000 */
.L_x_26312:
[----:B------:R-:W-:Y:S01]  /*0930*/  ISETP.GE.U32.AND P0, PT, R138, 0x140, PT ;  /* 0x000001408a00780c */ /* 0x000fe20003f06070 */
[----:B------:R-:W-:Y:S03]  /*0940*/  BSSY B0, `(.L_x_26314) ;  /* 0x000000c000007945 */ /* 0x000fe60003800000 */
[----:B------:R-:W-:-:S09]  /*0950*/  P2R R18, PR, RZ, 0x1 ;  /* 0x00000001ff127803 */ /* 0x000fd20000000000 */
[----:B------:R-:W-:Y:S05]  /*0960*/  @!P0 BRA `(.L_x_26315) ;  /* 0x0000009000008947 */ /* 0x000fea0003800000 */
[----:B------:R-:W-:-:S04]  /*0970*/  ISETP.NE.U32.AND P0, PT, RZ, c[0x0][0x218], PT ;  /* 0x00008600ff007a0c */ /* 0x000fc80003f05070 */
[----:B------:R-:W-:Y:S01]  /*0980*/  ISETP.NE.AND.EX P0, PT, RZ, c[0x0][0x21c], PT, P0 ;  /* 0x00008700ff007a0c */ /* 0x000fe20003f05300 */
[----:B------:R-:W-:-:S12]  /*0990*/  HFMA2.MMA R19, -RZ, RZ, 0, 4.76837158203125e-07 ;  /* 0x00000008ff137435 */ /* 0x000fd800000001ff */
[C---:B------:R-:W-:Y:S01]  /*09a0*/  @P0 LEA R22, P2, R0.reuse, c[0x0][0x218], 0x3 ;  /* 0x0000860000160a11 */ /* 0x040fe200078418ff */
[----:B------:R-:W-:-:S03]  /*09b0*/  IMAD.WIDE.U32 R18, R0, R19, c[0x0][0x1b0] ;  /* 0x00006c0000127625 */ /* 0x000fc600078e0013 */
[----:B------:R-:W-:-:S03]  /*09c0*/  @P0 LEA.HI.X R23, R0, c[0x0][0x21c], RZ, 0x3, P2 ;  /* 0x0000870000170a11 */ /* 0x000fc600010f1cff */
[----:B------:R-:W5:Y:S04]  /*09d0*/  LDG.E.64 R18, [R18.64] ;  /* 0x0000000412127981 */ /* 0x000f68000c1e1b00 */
[----:B------:R0:W5:Y:S01]  /*09e0*/  @P0 LDG.E.64 R20, [R22.64] ;  /* 0x0000000416140981 */ /* 0x000162000c1e1b00 */
[----:B------:R-:W-:-:S03]  /*09f0*/  @!P0 CS2R R20, SRZ ;  /* 0x0000000000148805 */ /* 0x000fc6000001ff00 */
.L_x_26315:
[----:B0-----:R-:W-:Y:S05]  /*0a00*/  BSYNC B0 ;  /* 0x0000000000007941 */ /* 0x001fea0003800000 */
.L_x_26314:
[----:B------:R-:W-:Y:S02]  /*0a10*/  ISETP.GE.AND P2, PT, R136, c[0x0][0x164], PT ;  /* 0x0000590088007a0c */ /* 0x000fe40003f46270 */
[----:B------:R-:W-:Y:S02]  /*0a20*/  MOV R0, c[0x0][0x184] ;  /* 0x0000610000007a02 */ /* 0x000fe40000000f00 */
[----:B------:R-:W-:-:S04]  /*0a30*/  LOP3.LUT P0, RZ, R42, c[0x0][0x178], RZ, 0xfc, !PT ;  /* 0x00005e002aff7a12 */ /* 0x000fc8000780fcff */
[----:B------:R-:W-:-:S05]  /*0a40*/  LOP3.LUT P0, RZ, R0, c[0x0][0x17c], RZ, 0xfc, P0 ;  /* 0x00005f0000ff7a12 */ /* 0x000fca000000fcff */
[----:B------:R-:W-:Y:S08]  /*0a50*/  @P2 EXIT ;  /* 0x000000000000294d */ /* 0x000ff00003800000 */
[----:B-----5:R-:W-:Y:S01]  /*0a60*/  MOV R107, R18 ;  /* 0x00000012006b7202 */ /* 0x020fe20000000f00 */
[----:B------:R-:W-:Y:S01]  /*0a70*/  IMAD.MOV.U32 R22, RZ, RZ, R26 ;  /* 0x000000ffff167224 */ /* 0x000fe200078e001a */
[----:B------:R-:W-:Y:S01]  /*0a80*/  SHF.R.U64 R108, R18, 0x10, R19 ;  /* 0x00000010126c7819 */ /* 0x000fe20000001213 */
[----:B------:R-:W-:Y:S01]  /*0a90*/  HADD2.F32 R18, -RZ, R16.H0_H0 ;  /* 0x20000010ff127230 */ /* 0x000fe20000004100 */
[----:B------:R-:W-:Y:S01]  /*0aa0*/  SHF.R.U64 R113, R16, 0x10, R17 ;  /* 0x0000001010717819 */ /* 0x000fe20000001211 */
[----:B------:R-:W-:Y:S01]  /*0ab0*/  HADD2.F32 R16, -RZ, R14.H0_H0 ;  /* 0x2000000eff107230 */ /* 0x000fe20000004100 */
[----:B------:R-:W-:Y:S01]  /*0ac0*/  SHF.R.U64 R115, R14, 0x10, R15 ;  /* 0x000000100e737819 */ /* 0x000fe2000000120f */
[----:B------:R-:W-:Y:S01]  /*0ad0*/  HADD2.F32 R14, -RZ, R12.H0_H0 ;  /* 0x2000000cff0e7230 */ /* 0x000fe20000004100 */
[----:B------:R-:W-:Y:S01]  /*0ae0*/  MOV R137, R24 ;  /* 0x0000001800897202 */ /* 0x000fe20000000f00 */
[----:B------:R-:W-:Y:S01]  /*0af0*/  IMAD.MOV.U32 R87, RZ, RZ, R32 ;  /* 0x000000ffff577224 */ /* 0x000fe200078e0020 */
[----:B------:R-:W-:Y:S01]  /*0b00*/  SHF.R.U64 R44, R24, 0x10, R25 ;  /* 0x00000010182c7819 */ /* 0x000fe20000001219 */
[----:B------:R-:W-:Y:S01]  /*0b10*/  IMAD.MOV.U32 R99, RZ, RZ, R38 ;  /* 0x000000ffff637224 */ /* 0x000fe200078e0026 */
[----:B------:R-:W-:Y:S01]  /*0b20*/  MOV R23, R27 ;  /* 0x0000001b00177202 */ /* 0x000fe20000000f00 */
[----:B------:R-:W-:Y:S01]  /*0b30*/  HADD2.F32 R130, -RZ, R135.H0_H0 ;  /* 0x20000087ff827230 */ /* 0x000fe20000004100 */
[----:B------:R-:W-:Y:S01]  /*0b40*/  SHF.R.U64 R117, R12, 0x10, R13 ;  /* 0x000000100c757819 */ /* 0x000fe2000000120d */
        /* <DEDUP_REMOVED lines=11> */
[----:B------:R-:W-:Y:S01]  /*0c00*/  SHF.R.U64 R119, R10, 0x10, R11 ;  /* 0x000000100a777819 */ /* 0x000fe2000000120b */
        /* <DEDUP_REMOVED lines=114> */
.L_x_26519:
        /* <DEDUP_REMOVED lines=30> */
.L_x_26319:
[----:B-----5:R-:W-:Y:S01]  /*1510*/  FADD.FTZ R32, R36, R32 ;  /* 0x0000002024207221 */ /* 0x020fe20000010000 */
[----:B------:R-:W-:Y:S05]  /*1520*/  BRA `(.L_x_26320) ;  /* 0x0000002000007947 */ /* 0x000fea0003800000 */
.L_x_26318:
[----:B0----5:R-:W-:-:S04]  /*1530*/  FADD.FTZ R32, R28, R32 ;  /* 0x000000201c207221 */ /* 0x021fc80000010000 */
[----:B------:R-:W-:-:S05]  /*1540*/  @P2 FADD.FTZ R32, R36, R32 ;  /* 0x0000002024202221 */ /* 0x000fca0000010000 */
.L_x_26320:
[----:B-----5:R-:W-:Y:S02]  /*1550*/  MOV R40, R32 ;  /* 0x0000002000287202 */ /* 0x020fe40000000f00 */
.L_x_26321:
[----:B------:R-:W-:Y:S05]  /*1560*/  @P3 BRA `(.L_x_26322) ;  /* 0x0000007000003947 */ /* 0x000fea0003800000 */
[----:B------:R-:W-:-:S04]  /*1570*/  ISETP.NE.U32.AND P4, PT, RZ, c[0x0][0x180], PT ;  /* 0x00006000ff007a0c */ /* 0x000fc80003f85070 */
[----:B------:R-:W-:-:S13]  /*1580*/  ISETP.NE.AND.EX P4, PT, RZ, c[0x0][0x184], PT, P4 ;  /* 0x00006100ff007a0c */ /* 0x000fda0003f85340 */
[----:B------:R-:W-:Y:S05]  /*1590*/  @P4 BRA `(.L_x_26323) ;  /* 0x0000002000004947 */ /* 0x000fea0003800000 */
[----:B------:R-:W-:Y:S05]  /*15a0*/  @P0 BRA `(.L_x_26324) ;  /* 0x0000005000000947 */ /* 0x000fea0003800000 */
[----:B------:R-:W-:Y:S05]  /*15b0*/  BRA `(.L_x_26325) ;  /* 0x0000005000007947 */ /* 0x000fea0003800000 */
.L_x_26323:
[----:B-----5:R-:W-:Y:S01]  /*15c0*/  FADD.FTZ R33, R37, R33 ;  /* 0x0000002125217221 */ /* 0x020fe20000010000 */
[----:B------:R-:W-:Y:S05]  /*15d0*/  BRA `(.L_x_26324) ;  /* 0x0000002000007947 */ /* 0x000fea0003800000 */
.L_x_26322:
[----:B-----5:R-:W-:-:S04]  /*15e0*/  FADD.FTZ R33, R29, R33 ;  /* 0x000000211d217221 */ /* 0x020fc80000010000 */
[----:B------:R-:W-:-:S05]  /*15f0*/  @P2 FADD.FTZ R33, R37, R33 ;  /* 0x0000002125212221 */ /* 0x000fca0000010000 */
.L_x_26324:
[----:B-----5:R-:W-:Y:S02]  /*1600*/  MOV R41, R33 ;  /* 0x0000002100297202 */ /* 0x020fe40000000f00 */
.L_x_26325:
[----:B------:R-:W-:Y:S05]  /*1610*/  @P3 BRA `(.L_x_26326) ;  /* 0x0000007000003947 */ /* 0x000fea0003800000 */
[----:B------:R-:W-:-:S04]  /*1620*/  ISETP.NE.U32.AND P4, PT, RZ, c[0x0][0x180], PT ;  /* 0x00006000ff007a0c */ /* 0x000fc80003f85070 */
[----:B------:R-:W-:-:S13]  /*1630*/  ISETP.NE.AND.EX P4, PT, RZ, c[0x0][0x184], PT, P4 ;  /* 0x00006100ff007a0c */ /* 0x000fda0003f85340 */
[----:B------:R-:W-:Y:S05]  /*1640*/  @P4 BRA `(.L_x_26327) ;  /* 0x0000002000004947 */ /* 0x000fea0003800000 */
[----:B------:R-:W-:Y:S05]  /*1650*/  @P0 BRA `(.L_x_26328) ;  /* 0x0000005000000947 */ /* 0x000fea0003800000 */
[----:B------:R-:W-:Y:S05]  /*1660*/  BRA `(.L_x_26329) ;  /* 0x0000005000007947 */ /* 0x000fea0003800000 */
.L_x_26327:
[----:B-----5:R-:W-:Y:S01]  /*1670*/  FADD.FTZ R34, R38, R34 ;  /* 0x0000002226227221 */ /* 0x020fe20000010000 */
[----:B------:R-:W-:Y:S05]  /*1680*/  BRA `(.L_x_26328) ;  /* 0x0000002000007947 */ /* 0x000fea0003800000 */
.L_x_26326:
[----:B-----5:R-:W-:-:S04]  /*1690*/  FADD.FTZ R34, R30, R34 ;  /* 0x000000221e227221 */ /* 0x020fc80000010000 */
[----:B------:R-:W-:-:S05]  /*16a0*/  @P2 FADD.FTZ R34, R38, R34 ;  /* 0x0000002226222221 */ /* 0x000fca0000010000 */
.L_x_26328:
[----:B-----5:R-:W-:Y:S02]  /*16b0*/  MOV R42, R34 ;  /* 0x00000022002a7202 */ /* 0x020fe40000000f00 */
.L_x_26329:
[----:B------:R-:W-:Y:S05]  /*16c0*/  @P3 BRA `(.L_x_26330) ;  /* 0x0000007000003947 */ /* 0x000fea0003800000 */
[----:B------:R-:W-:-:S04]  /*16d0*/  ISETP.NE.U32.AND P2, PT, RZ, c[0x0][0x180], PT ;  /* 0x00006000ff007a0c */ /* 0x000fc80003f45070 */
[----:B------:R-:W-:-:S13]  /*16e0*/  ISETP.NE.AND.EX P2, PT, RZ, c[0x0][0x184], PT, P2 ;  /* 0x00006100ff007a0c */ /* 0x000fda0003f45320 */
[----:B------:R-:W-:Y:S05]  /*16f0*/  @P2 BRA `(.L_x_26331) ;  /* 0x0000002000002947 */ /* 0x000fea0003800000 */
[----:B------:R-:W-:Y:S05]  /*1700*/  @P0 BRA `(.L_x_26332) ;  /* 0x0000005000000947 */ /* 0x000fea0003800000 */
[----:B------:R-:W-:Y:S05]  /*1710*/  BRA `(.L_x_26333) ;  /* 0x0000005000007947 */ /* 0x000fea0003800000 */
.L_x_26331:
[----:B-----5:R-:W-:Y:S01]  /*1720*/  FADD.FTZ R35, R39, R35 ;  /* 0x0000002327237221 */ /* 0x020fe20000010000 */
[----:B------:R-:W-:Y:S05]  /*1730*/  BRA `(.L_x_26332) ;  /* 0x0000002000007947 */ /* 0x000fea0003800000 */
.L_x_26330:
[----:B-----5:R-:W-:-:S04]  /*1740*/  FADD.FTZ R35, R31, R35 ;  /* 0x000000231f237221 */ /* 0x020fc80000010000 */
[----:B------:R-:W-:-:S05]  /*1750*/  @P2 FADD.FTZ R35, R39, R35 ;  /* 0x0000002327232221 */ /* 0x000fca0000010000 */
.L_x_26332:
[----:B-----5:R-:W-:Y:S02]  /*1760*/  MOV R43, R35 ;  /* 0x00000023002b7202 */ /* 0x020fe40000000f00 */
.L_x_26333:
[C---:B------:R-:W-:Y:S02]  /*1770*/  @P0 LEA R80, P2, R141.reuse, c[0x0][0x188], 0x4 ;  /* 0x000062008d500a11 */ /* 0x040fe400078420ff */
[C---:B------:R-:W-:Y:S02]  /*1780*/  IADD3 R83, R141.reuse, 0x20, RZ ;  /* 0x000000208d537810 */ /* 0x040fe40007ffe0ff */
[----:B------:R-:W-:-:S05]  /*1790*/  @P0 LEA.HI.X R81, R141, c[0x0][0x18c], RZ, 0x4, P2 ;  /* 0x000063008d510a11 */ /* 0x000fca00010f24ff */
[----:B------:R0:W-:Y:S04]  /*17a0*/  @P0 STG.E.128 [R80.64], R40 ;  /* 0x0000002850000986 */ /* 0x0001e8000c101d04 */
.L_x_26317:
[----:B------:R-:W-:Y:S05]  /*17b0*/  BSYNC B0 ;  /* 0x0000000000007941 */ /* 0x000fea0003800000 */
.L_x_26316:
        /* <DEDUP_REMOVED lines=24> */
.L_x_26337:
[----:B-----5:R-:W-:Y:S01]  /*1940*/  FADD.FTZ R44, R36, R44 ;  /* 0x0000002c242c7221 */ /* 0x020fe20000010000 */
[----:B------:R-:W-:Y:S05]  /*1950*/  BRA `(.L_x_26338) ;  /* 0x0000002000007947 */ /* 0x000fea0003800000 */
.L_x_26336:
[----:B-1---5:R-:W-:-:S04]  /*1960*/  FADD.FTZ R44, R28, R44 ;  /* 0x0000002c1c2c7221 */ /* 0x022fc80000010000 */
[----:B------:R-:W-:-:S05]  /*1970*/  @P2 FADD.FTZ R44, R36, R44 ;  /* 0x0000002c242c2221 */ /* 0x000fca0000010000 */
.L_x_26338:
[----:B-----5:R-:W-:Y:S02]  /*1980*/  MOV R40, R44 ;  /* 0x0000002c00287202 */ /* 0x020fe40000000f00 */
.L_x_26339:
[----:B------:R-:W-:Y:S05]  /*1990*/  @P3 BRA `(.L_x_26340) ;  /* 0x0000007000003947 */ /* 0x000fea0003800000 */
[----:B------:R-:W-:-:S04]  /*19a0*/  ISETP.NE.U32.AND P4, PT, RZ, c[0x0][0x180], PT ;  /* 0x00006000ff007a0c */ /* 0x000fc80003f85070 */
[----:B------:R-:W-:-:S13]  /*19b0*/  ISETP.NE.AND.EX P4, PT, RZ, c[0x0][0x184], PT, P4 ;  /* 0x00006100ff007a0c */ /* 0x000fda0003f85340 */
[----:B------:R-:W-:Y:S05]  /*19c0*/  @P4 BRA `(.L_x_26341) ;  /* 0x0000002000004947 */ /* 0x000fea0003800000 */
[----:B------:R-:W-:Y:S05]  /*19d0*/  @P0 BRA `(.L_x_26342) ;  /* 0x0000005000000947 */ /* 0x000fea0003800000 */
[----:B------:R-:W-:Y:S05]  /*19e0*/  BRA `(.L_x_26343) ;  /* 0x0000005000007947 */ /* 0x000fea0003800000 */
.L_x_26341:
[----:B-----5:R-:W-:Y:S01]  /*19f0*/  FADD.FTZ R45, R37, R45 ;  /* 0x0000002d252d7221 */ /* 0x020fe20000010000 */
[----:B------:R-:W-:Y:S05]  /*1a00*/  BRA `(.L_x_26342) ;  /* 0x0000002000007947 */ /* 0x000fea0003800000 */
.L_x_26340:
[----:B-----5:R-:W-:-:S04]  /*1a10*/  FADD.FTZ R45, R29, R45 ;  /* 0x0000002d1d2d7221 */ /* 0x020fc80000010000 */
[----:B------:R-:W-:-:S05]  /*1a20*/  @P2 FADD.FTZ R45, R37, R45 ;  /* 0x0000002d252d2221 */ /* 0x000fca0000010000 */
.L_x_26342:
[----:B-----5:R-:W-:Y:S02]  /*1a30*/  MOV R41, R45 ;  /* 0x0000002d00297202 */ /* 0x020fe40000000f00 */
.L_x_26343:
[----:B------:R-:W-:Y:S05]  /*1a40*/  @P3 BRA `(.L_x_26344) ;  /* 0x0000007000003947 */ /* 0x000fea0003800000 */
[----:B------:R-:W-:-:S04]  /*1a50*/  ISETP.NE.U32.AND P4, PT, RZ, c[0x0][0x180], PT ;  /* 0x00006000ff007a0c */ /* 0x000fc80003f85070 */
[----:B------:R-:W-:-:S13]  /*1a60*/  ISETP.NE.AND.EX P4, PT, RZ, c[0x0][0x184], PT, P4 ;  /* 0x00006100ff007a0c */ /* 0x000fda0003f85340 */
[----:B------:R-:W-:Y:S05]  /*1a70*/  @P4 BRA `(.L_x_26345) ;  /* 0x0000002000004947 */ /* 0x000fea0003800000 */
[----:B------:R-:W-:Y:S05]  /*1a80*/  @P0 BRA `(.L_x_26346) ;  /* 0x0000005000000947 */ /* 0x000fea0003800000 */
[----:B------:R-:W-:Y:S05]  /*1a90*/  BRA `(.L_x_26347) ;  /* 0x0000005000007947 */ /* 0x000fea0003800000 */
.L_x_26345:
[----:B-----5:R-:W-:Y:S01]  /*1aa0*/  FADD.FTZ R46, R38, R46 ;  /* 0x0000002e262e7221 */ /* 0x020fe20000010000 */
[----:B------:R-:W-:Y:S05]  /*1ab0*/  BRA `(.L_x_26346) ;  /* 0x0000002000007947 */ /* 0x000fea0003800000 */
.L_x_26344:
[----:B-----5:R-:W-:-:S04]  /*1ac0*/  FADD.FTZ R46, R30, R46 ;  /* 0x0000002e1e2e7221 */ /* 0x020fc80000010000 */
[----:B------:R-:W-:-:S05]  /*1ad0*/  @P2 FADD.FTZ R46, R38, R46 ;  /* 0x0000002e262e2221 */ /* 0x000fca0000010000 */
.L_x_26346:
[----:B-----5:R-:W-:Y:S02]  /*1ae0*/  MOV R42, R46 ;  /* 0x0000002e002a7202 */ /* 0x020fe40000000f00 */
.L_x_26347:
[----:B------:R-:W-:Y:S05]  /*1af0*/  @P3 BRA `(.L_x_26348) ;  /* 0x0000007000003947 */ /* 0x000fea0003800000 */
[----:B------:R-:W-:-:S04]  /*1b00*/  ISETP.NE.U32.AND P2, PT, RZ, c[0x0][0x180], PT ;  /* 0x00006000ff007a0c */ /* 0x000fc80003f45070 */
[----:B------:R-:W-:-:S13]  /*1b10*/  ISETP.NE.AND.EX P2, PT, RZ, c[0x0][0x184], PT, P2 ;  /* 0x00006100ff007a0c */ /* 0x000fda0003f45320 */
[----:B------:R-:W-:Y:S05]  /*1b20*/  @P2 BRA `(.L_x_26349) ;  /* 0x0000002000002947 */ /* 0x000fea0003800000 */
[----:B------:R-:W-:Y:S05]  /*1b30*/  @P0 BRA `(.L_x_26350) ;  /* 0x0000005000000947 */ /* 0x000fea0003800000 */
[----:B------:R-:W-:Y:S05]  /*1b40*/  BRA `(.L_x_26351) ;  /* 0x0000005000007947 */ /* 0x000fea0003800000 */
.L_x_26349:
[----:B-----5:R-:W-:Y:S01]  /*1b50*/  FADD.FTZ R47, R39, R47 ;  /* 0x0000002f272f7221 */ /* 0x020fe20000010000 */
[----:B------:R-:W-:Y:S05]  /*1b60*/  BRA `(.L_x_26350) ;  /* 0x0000002000007947 */ /* 0x000fea0003800000 */
.L_x_26348:
[----:B-----5:R-:W-:-:S04]  /*1b70*/  FADD.FTZ R47, R31, R47 ;  /* 0x0000002f1f2f7221 */ /* 0x020fc80000010000 */
[----:B------:R-:W-:-:S05]  /*1b80*/  @P2 FADD.FTZ R47, R39, R47 ;  /* 0x0000002f272f2221 */ /* 0x000fca0000010000 */
.L_x_26350:
[----:B-----5:R-:W-:Y:S02]  /*1b90*/  MOV R43, R47 ;  /* 0x0000002f002b7202 */ /* 0x020fe40000000f00 */
.L_x_26351:
[----:B------:R-:W-:-:S04]  /*1ba0*/  @P0 LEA R80, P2, R83, c[0x0][0x188], 0x4 ;  /* 0x0000620053500a11 */ /* 0x000fc800078420ff */
[C---:B------:R-:W-:Y:S02]  /*1bb0*/  @P0 LEA.HI.X R81, R83.reuse, c[0x0][0x18c], RZ, 0x4, P2 ;  /* 0x0000630053510a11 */ /* 0x040fe400010f24ff */
[----:B------:R-:W-:-:S03]  /*1bc0*/  IADD3 R83, R83, 0x20, RZ ;  /* 0x0000002053537810 */ /* 0x000fc60007ffe0ff */
[----:B------:R0:W-:Y:S04]  /*1bd0*/  @P0 STG.E.128 [R80.64], R40 ;  /* 0x0000002850000986 */ /* 0x0001e8000c101d04 */
.L_x_26335:
[----:B------:R-:W-:Y:S05]  /*1be0*/  BSYNC B0 ;  /* 0x0000000000007941 */ /* 0x000fea0003800000 */
.L_x_26334:
        /* <DEDUP_REMOVED lines=24> */
.L_x_26355:
[----:B-----5:R-:W-:Y:S01]  /*1d70*/  FADD.FTZ R48, R36, R48 ;  /* 0x0000003024307221 */ /* 0x020fe20000010000 */
[----:B------:R-:W-:Y:S05]  /*1d80*/  BRA `(.L_x_26356) ;  /* 0x0000002000007947 */ /* 0x000fea0003800000 */
.L_x_26354:
[----:B-1---5:R-:W-:-:S04]  /*1d90*/  FADD.FTZ R48, R28, R48 ;  /* 0x000000301c307221 */ /* 0x022fc80000010000 */
[----:B------:R-:W-:-:S04]  /*1da0*/  @P2 FADD.FTZ R48, R36, R48 ;  /* 0x0000003024302221 */ /* 0x000fc80000010000 */
.L_x_26356:
[----:B-----5:R-:W-:-:S03]  /*1db0*/  IMAD.MOV.U32 R40, RZ, RZ, R48 ;  /* 0x000000ffff287224 */ /* 0x020fc600078e0030 */
.L_x_26357:
[----:B------:R-:W-:Y:S05]  /*1dc0*/  @P3 BRA `(.L_x_26358) ;  /* 0x0000007000003947 */ /* 0x000fea0003800000 */
[----:B------:R-:W-:-:S04]  /*1dd0*/  ISETP.NE.U32.AND P4, PT, RZ, c[0x0][0x180], PT ;  /* 0x00006000ff007a0c */ /* 0x000fc80003f85070 */
[----:B------:R-:W-:-:S13]  /*1de0*/  ISETP.NE.AND.EX P4, PT, RZ, c[0x0][0x184], PT, P4 ;  /* 0x00006100ff007a0c */ /* 0x000fda0003f85340 */
[----:B------:R-:W-:Y:S05]  /*1df0*/  @P4 BRA `(.L_x_26359) ;  /* 0x0000002000004947 */ /* 0x000fea0003800000 */
[----:B------:R-:W-:Y:S05]  /*1e00*/  @P0 BRA `(.L_x_26360) ;  /* 0x0000005000000947 */ /* 0x000fea0003800000 */
[----:B------:R-:W-:Y:S05]  /*1e10*/  BRA `(.L_x_26361) ;  /* 0x0000005000007947 */ /* 0x000fea0003800000 */
.L_x_26359:
[----:B-----5:R-:W-:Y:S01]  /*1e20*/  FADD.FTZ R49, R37, R49 ;  /* 0x0000003125317221 */ /* 0x020fe20000010000 */
[----:B------:R-:W-:Y:S05]  /*1e30*/  BRA `(.L_x_26360) ;  /* 0x0000002000007947 */ /* 0x000fea0003800000 */
.L_x_26358:
[----:B-----5:R-:W-:-:S04]  /*1e40*/  FADD.FTZ R49, R29, R49 ;  /* 0x000000311d317221 */ /* 0x020fc80000010000 */
[----:B------:R-:W-:-:S05]  /*1e50*/  @P2 FADD.FTZ R49, R37, R49 ;  /* 0x0000003125312221 */ /* 0x000fca0000010000 */
.L_x_26360:
[----:B-----5:R-:W-:Y:S02]  /*1e60*/  MOV R41, R49 ;  /* 0x0000003100297202 */ /* 0x020fe40000000f00 */
.L_x_26361:
[----:B------:R-:W-:Y:S05]  /*1e70*/  @P3 BRA `(.L_x_26362) ;  /* 0x0000007000003947 */ /* 0x000fea0003800000 */
[----:B------:R-:W-:-:S04]  /*1e80*/  ISETP.NE.U32.AND P4, PT, RZ, c[0x0][0x180], PT ;  /* 0x00006000ff007a0c */ /* 0x000fc80003f85070 */
[----:B------:R-:W-:-:S13]  /*1e90*/  ISETP.NE.AND.EX P4, PT, RZ, c[0x0][0x184], PT, P4 ;  /* 0x00006100ff007a0c */ /* 0x000fda0003f85340 */
[----:B------:R-:W-:Y:S05]  /*1ea0*/  @P4 BRA `(.L_x_26363) ;  /* 0x0000002000004947 */ /* 0x000fea0003800000 */
[----:B------:R-:W-:Y:S05]  /*1eb0*/  @P0 BRA `(.L_x_26364) ;  /* 0x0000005000000947 */ /* 0x000fea0003800000 */
[----:B------:R-:W-:Y:S05]  /*1ec0*/  BRA `(.L_x_26365) ;  /* 0x0000005000007947 */ /* 0x000fea0003800000 */
.L_x_26363:
[----:B-----5:R-:W-:Y:S01]  /*1ed0*/  FADD.FTZ R50, R38, R50 ;  /* 0x0000003226327221 */ /* 0x020fe20000010000 */
[----:B------:R-:W-:Y:S05]  /*1ee0*/  BRA `(.L_x_26364) ;  /* 0x0000002000007947 */ /* 0x000fea0003800000 */
.L_x_26362:
[----:B-----5:R-:W-:-:S04]  /*1ef0*/  FADD.FTZ R50, R30, R50 ;  /* 0x000000321e327221 */ /* 0x020fc80000010000 */
[----:B------:R-:W-:-:S05]  /*1f00*/  @P2 FADD.FTZ R50, R38, R50 ;  /* 0x0000003226322221 */ /* 0x000fca0000010000 */
.L_x_26364:
[----:B-----5:R-:W-:Y:S02]  /*1f10*/  MOV R42, R50 ;  /* 0x00000032002a7202 */ /* 0x020fe40000000f00 */
.L_x_26365:
[----:B------:R-:W-:Y:S05]  /*1f20*/  @P3 BRA `(.L_x_26366) ;  /* 0x0000007000003947 */ /* 0x000fea0003800000 */
[----:B------:R-:W-:-:S04]  /*1f30*/  ISETP.NE.U32.AND P2, PT, RZ, c[0x0][0x180], PT ;  /* 0x00006000ff007a0c */ /* 0x000fc80003f45070 */
[----:B------:R-:W-:-:S13]  /*1f40*/  ISETP.NE.AND.EX P2, PT, RZ, c[0x0][0x184], PT, P2 ;  /* 0x00006100ff007a0c */ /* 0x000fda0003f45320 */
[----:B------:R-:W-:Y:S05]  /*1f50*/  @P2 BRA `(.L_x_26367) ;  /* 0x0000002000002947 */ /* 0x000fea0003800000 */
[----:B------:R-:W-:Y:S05]  /*1f60*/  @P0 BRA `(.L_x_26368) ;  /* 0x0000005000000947 */ /* 0x000fea0003800000 */
[----:B------:R-:W-:Y:S05]  /*1f70*/  BRA `(.L_x_26369) ;  /* 0x0000005000007947 */ /* 0x000fea0003800000 */
.L_x_26367:
[----:B-----5:R-:W-:Y:S01]  /*1f80*/  FADD.FTZ R51, R39, R51 ;  /* 0x0000003327337221 */ /* 0x020fe20000010000 */
[----:B------:R-:W-:Y:S05]  /*1f90*/  BRA `(.L_x_26368) ;  /* 0x0000002000007947 */ /* 0x000fea0003800000 */
.L_x_26366:
[----:B-----5:R-:W-:-:S04]  /*1fa0*/  FADD.FTZ R51, R31, R51 ;  /* 0x000000331f337221 */ /* 0x020fc80000010000 */
[----:B------:R-:W-:-:S05]  /*1fb0*/  @P2 FADD.FTZ R51, R39, R51 ;  /* 0x0000003327332221 */ /* 0x000fca0000010000 */
.L_x_26368:
[----:B-----5:R-:W-:Y:S02]  /*1fc0*/  MOV R43, R51 ;  /* 0x00000033002b7202 */ /* 0x020fe40000000f00 */
.L_x_26369:
[----:B------:R-:W-:-:S04]  /*1fd0*/  @P0 LEA R80, P2, R83, c[0x0][0x188], 0x4 ;  /* 0x0000620053500a11 */ /* 0x000fc800078420ff */
[C---:B------:R-:W-:Y:S02]  /*1fe0*/  @P0 LEA.HI.X R81, R83.reuse, c[0x0][0x18c], RZ, 0x4, P2 ;  /* 0x0000630053510a11 */ /* 0x040fe400010f24ff */
[----:B------:R-:W-:-:S03]  /*1ff0*/  IADD3 R83, R83, 0x20, RZ ;  /* 0x0000002053537810 */ /* 0x000fc60007ffe0ff */
[----:B------:R0:W-:Y:S04]  /*2000*/  @P0 STG.E.128 [R80.64], R40 ;  /* 0x0000002850000986 */ /* 0x0001e8000c101d04 */
.L_x_26353:
[----:B------:R-:W-:Y:S05]  /*2010*/  BSYNC B0 ;  /* 0x0000000000007941 */ /* 0x000fea0003800000 */
.L_x_26352:
        /* <DEDUP_REMOVED lines=24> */
.L_x_26373:
[----:B-----5:R-:W-:Y:S01]  /*21a0*/  FADD.FTZ R52, R36, R52 ;  /* 0x0000003424347221 */ /* 0x020fe20000010000 */
[----:B------:R-:W-:Y:S05]  /*21b0*/  BRA `(.L_x_26374) ;  /* 0x0000002000007947 */ /* 0x000fea0003800000 */
.L_x_26372:
[----:B-1---5:R-:W-:-:S04]  /*21c0*/  FADD.FTZ R52, R28, R52 ;  /* 0x000000341c347221 */ /* 0x022fc80000010000 */
[----:B------:R-:W-:-:S05]  /*21d0*/  @P2 FADD.FTZ R52, R36, R52 ;  /* 0x0000003424342221 */ /* 0x000fca0000010000 */
.L_x_26374:
[----:B-----5:R-:W-:Y:S02]  /*21e0*/  MOV R40, R52 ;  /* 0x0000003400287202 */ /* 0x020fe40000000f00 */
.L_x_26375:
[----:B------:R-:W-:Y:S05]  /*21f0*/  @P3 BRA `(.L_x_26376) ;  /* 0x0000007000003947 */ /* 0x000fea0003800000 */
[----:B------:R-:W-:-:S04]  /*2200*/  ISETP.NE.U32.AND P4, PT, RZ, c[0x0][0x180], PT ;  /* 0x00006000ff007a0c */ /* 0x000fc80003f85070 */
[----:B------:R-:W-:-:S13]  /*2210*/  ISETP.NE.AND.EX P4, PT, RZ, c[0x0][0x184], PT, P4 ;  /* 0x00006100ff007a0c */ /* 0x000fda0003f85340 */
[----:B------:R-:W-:Y:S05]  /*2220*/  @P4 BRA `(.L_x_26377) ;  /* 0x0000002000004947 */ /* 0x000fea0003800000 */
[----:B------:R-:W-:Y:S05]  /*2230*/  @P0 BRA `(.L_x_26378) ;  /* 0x0000005000000947 */ /* 0x000fea0003800000 */
[----:B------:R-:W-:Y:S05]  /*2240*/  BRA `(.L_x_26379) ;  /* 0x0000005000007947 */ /* 0x000fea0003800000 */
.L_x_26377:
[----:B-----5:R-:W-:Y:S01]  /*2250*/  FADD.FTZ R53, R37, R53 ;  /* 0x0000003525357221 */ /* 0x020fe20000010000 */
[----:B------:R-:W-:Y:S05]  /*2260*/  BRA `(.L_x_26378) ;  /* 0x0000002000007947 */ /* 0x000fea0003800000 */
.L_x_26376:
[----:B-----5:R-:W-:-:S04]  /*2270*/  FADD.FTZ R53, R29, R53 ;  /* 0x000000351d357221 */ /* 0x020fc80000010000 */
[----:B------:R-:W-:-:S04]  /*2280*/  @P2 FADD.FTZ R53, R37, R53 ;  /* 0x0000003525352221 */ /* 0x000fc80000010000 */
.L_x_26378:
[----:B-----5:R-:W-:-:S03]  /*2290*/  IMAD.MOV.U32 R41, RZ, RZ, R53 ;  /* 0x000000ffff297224 */ /* 0x020fc600078e0035 */
.L_x_26379:
[----:B------:R-:W-:Y:S05]  /*22a0*/  @P3 BRA `(.L_x_26380) ;  /* 0x0000007000003947 */ /* 0x000fea0003800000 */
[----:B------:R-:W-:-:S04]  /*22b0*/  ISETP.NE.U32.AND P4, PT, RZ, c[0x0][0x180], PT ;  /* 0x00006000ff007a0c */ /* 0x000fc80003f85070 */
[----:B------:R-:W-:-:S13]  /*22c0*/  ISETP.NE.AND.EX P4, PT, RZ, c[0x0][0x184], PT, P4 ;  /* 0x00006100ff007a0c */ /* 0x000fda0003f85340 */
[----:B------:R-:W-:Y:S05]  /*22d0*/  @P4 BRA `(.L_x_26381) ;  /* 0x0000002000004947 */ /* 0x000fea0003800000 */
[----:B------:R-:W-:Y:S05]  /*22e0*/  @P0 BRA `(.L_x_26382) ;  /* 0x0000005000000947 */ /* 0x000fea0003800000 */
[----:B------:R-:W-:Y:S05]  /*22f0*/  BRA `(.L_x_26383) ;  /* 0x0000005000007947 */ /* 0x000fea0003800000 */
.L_x_26381:
[----:B-----5:R-:W-:Y:S01]  /*2300*/  FADD.FTZ R54, R38, R54 ;  /* 0x0000003626367221 */ /* 0x020fe20000010000 */
[----:B------:R-:W-:Y:S05]  /*2310*/  BRA `(.L_x_26382) ;  /* 0x0000002000007947 */ /* 0x000fea0003800000 */
.L_x_26380:
[----:B-----5:R-:W-:-:S04]  /*2320*/  FADD.FTZ R54, R30, R54 ;  /* 0x000000361e367221 */ /* 0x020fc80000010000 */
[----:B------:R-:W-:-:S05]  /*2330*/  @P2 FADD.FTZ R54, R38, R54 ;  /* 0x0000003626362221 */ /* 0x000fca0000010000 */
.L_x_26382:
[----:B-----5:R-:W-:Y:S02]  /*2340*/  MOV R42, R54 ;  /* 0x00000036002a7202 */ /* 0x020fe40000000f00 */
.L_x_26383:
[----:B------:R-:W-:Y:S05]  /*2350*/  @P3 BRA `(.L_x_26384) ;  /* 0x0000007000003947 */ /* 0x000fea0003800000 */
[----:B------:R-:W-:-:S04]  /*2360*/  ISETP.NE.U32.AND P2, PT, RZ, c[0x0][0x180], PT ;  /* 0x00006000ff007a0c */ /* 0x000fc80003f45070 */
[----:B------:R-:W-:-:S13]  /*2370*/  ISETP.NE.AND.EX P2, PT, RZ, c[0x0][0x184], PT, P2 ;  /* 0x00006100ff007a0c */ /* 0x000fda0003f45320 */
[----:B------:R-:W-:Y:S05]  /*2380*/  @P2 BRA `(.L_x_26385) ;  /* 0x0000002000002947 */ /* 0x000fea0003800000 */
[----:B------:R-:W-:Y:S05]  /*2390*/  @P0 BRA `(.L_x_26386) ;  /* 0x0000005000000947 */ /* 0x000fea0003800000 */
[----:B------:R-:W-:Y:S05]  /*23a0*/  BRA `(.L_x_26387) ;  /* 0x0000005000007947 */ /* 0x000fea0003800000 */
.L_x_26385:
[----:B-----5:R-:W-:Y:S01]  /*23b0*/  FADD.FTZ R55, R39, R55 ;  /* 0x0000003727377221 */ /* 0x020fe20000010000 */
[----:B------:R-:W-:Y:S05]  /*23c0*/  BRA `(.L_x_26386) ;  /* 0x0000002000007947 */ /* 0x000fea0003800000 */
.L_x_26384:
[----:B-----5:R-:W-:-:S04]  /*23d0*/  FADD.FTZ R55, R31, R55 ;  /* 0x000000371f377221 */ /* 0x020fc80000010000 */
[----:B------:R-:W-:-:S05]  /*23e0*/  @P2 FADD.FTZ R55, R39, R55 ;  /* 0x0000003727372221 */ /* 0x000fca0000010000 */
.L_x_26386:
[----:B-----5:R-:W-:Y:S02]  /*23f0*/  MOV R43, R55 ;  /* 0x00000037002b7202 */ /* 0x020fe40000000f00 */
.L_x_26387:
[----:B------:R-:W-:-:S04]  /*2400*/  @P0 LEA R80, P2, R83, c[0x0][0x188], 0x4 ;  /* 0x0000620053500a11 */ /* 0x000fc800078420ff */
[C---:B------:R-:W-:Y:S02]  /*2410*/  @P0 LEA.HI.X R81, R83.reuse, c[0x0][0x18c], RZ, 0x4, P2 ;  /* 0x0000630053510a11 */ /* 0x040fe400010f24ff */
[----:B------:R-:W-:-:S03]  /*2420*/  IADD3 R83, R83, 0x20, RZ ;  /* 0x0000002053537810 */ /* 0x000fc60007ffe0ff */
[----:B------:R0:W-:Y:S04]  /*2430*/  @P0 STG.E.128 [R80.64], R40 ;  /* 0x0000002850000986 */ /* 0x0001e8000c101d04 */
.L_x_26371:
[----:B------:R-:W-:Y:S05]  /*2440*/  BSYNC B0 ;  /* 0x0000000000007941 */ /* 0x000fea0003800000 */
.L_x_26370:
        /* <DEDUP_REMOVED lines=24> */
.L_x_26391:
[----:B-----5:R-:W-:Y:S01]  /*25d0*/  FADD.FTZ R56, R36, R56 ;  /* 0x0000003824387221 */ /* 0x020fe20000010000 */
[----:B------:R-:W-:Y:S05]  /*25e0*/  BRA `(.L_x_26392) ;  /* 0x0000002000007947 */ /* 0x000fea0003800000 */
.L_x_26390:
[----:B-1---5:R-:W-:-:S04]  /*25f0*/  FADD.FTZ R56, R28, R56 ;  /* 0x000000381c387221 */ /* 0x022fc80000010000 */
[----:B------:R-:W-:-:S05]  /*2600*/  @P2 FADD.FTZ R56, R36, R56 ;  /* 0x0000003824382221 */ /* 0x000fca0000010000 */
.L_x_26392:
[----:B-----5:R-:W-:Y:S02]  /*2610*/  MOV R40, R56 ;  /* 0x0000003800287202 */ /* 0x020fe40000000f00 */
.L_x_26393:
[----:B------:R-:W-:Y:S05]  /*2620*/  @P3 BRA `(.L_x_26394) ;  /* 0x0000007000003947 */ /* 0x000fea0003800000 */
[----:B------:R-:W-:-:S04]  /*2630*/  ISETP.NE.U32.AND P4, PT, RZ, c[0x0][0x180], PT ;  /* 0x00006000ff007a0c */ /* 0x000fc80003f85070 */
[----:B------:R-:W-:-:S13]  /*2640*/  ISETP.NE.AND.EX P4, PT, RZ, c[0x0][0x184], PT, P4 ;  /* 0x00006100ff007a0c */ /* 0x000fda0003f85340 */
[----:B------:R-:W-:Y:S05]  /*2650*/  @P4 BRA `(.L_x_26395) ;  /* 0x0000002000004947 */ /* 0x000fea0003800000 */
[----:B------:R-:W-:Y:S05]  /*2660*/  @P0 BRA `(.L_x_26396) ;  /* 0x0000005000000947 */ /* 0x000fea0003800000 */
[----:B------:R-:W-:Y:S05]  /*2670*/  BRA `(.L_x_26397) ;  /* 0x0000005000007947 */ /* 0x000fea0003800000 */
.L_x_26395:
[----:B-----5:R-:W-:Y:S01]  /*2680*/  FADD.FTZ R57, R37, R57 ;  /* 0x0000003925397221 */ /* 0x020fe20000010000 */
[----:B------:R-:W-:Y:S05]  /*2690*/  BRA `(.L_x_26396) ;  /* 0x0000002000007947 */ /* 0x000fea0003800000 */
.L_x_26394:
[----:B-----5:R-:W-:-:S04]  /*26a0*/  FADD.FTZ R57, R29, R57 ;  /* 0x000000391d397221 */ /* 0x020fc80000010000 */
[----:B------:R-:W-:-:S05]  /*26b0*/  @P2 FADD.FTZ R57, R37, R57 ;  /* 0x0000003925392221 */ /* 0x000fca0000010000 */
.L_x_26396:
[----:B-----5:R-:W-:Y:S02]  /*26c0*/  MOV R41, R57 ;  /* 0x0000003900297202 */ /* 0x020fe40000000f00 */
.L_x_26397:
[----:B------:R-:W-:Y:S05]  /*26d0*/  @P3 BRA `(.L_x_26398) ;  /* 0x0000007000003947 */ /* 0x000fea0003800000 */
[----:B------:R-:W-:-:S04]  /*26e0*/  ISETP.NE.U32.AND P4, PT, RZ, c[0x0][0x180], PT ;  /* 0x00006000ff007a0c */ /* 0x000fc80003f85070 */
[----:B------:R-:W-:-:S13]  /*26f0*/  ISETP.NE.AND.EX P4, PT, RZ, c[0x0][0x184], PT, P4 ;  /* 0x00006100ff007a0c */ /* 0x000fda0003f85340 */
[----:B------:R-:W-:Y:S05]  /*2700*/  @P4 BRA `(.L_x_26399) ;  /* 0x0000002000004947 */ /* 0x000fea0003800000 */
[----:B------:R-:W-:Y:S05]  /*2710*/  @P0 BRA `(.L_x_26400) ;  /* 0x0000005000000947 */ /* 0x000fea0003800000 */
[----:B------:R-:W-:Y:S05]  /*2720*/  BRA `(.L_x_26401) ;  /* 0x0000005000007947 */ /* 0x000fea0003800000 */
.L_x_26399:
[----:B-----5:R-:W-:Y:S01]  /*2730*/  FADD.FTZ R58, R38, R58 ;  /* 0x0000003a263a7221 */ /* 0x020fe20000010000 */
[----:B------:R-:W-:Y:S05]  /*2740*/  BRA `(.L_x_26400) ;  /* 0x0000002000007947 */ /* 0x000fea0003800000 */
.L_x_26398:
[----:B-----5:R-:W-:-:S04]  /*2750*/  FADD.FTZ R58, R30, R58 ;  /* 0x0000003a1e3a7221 */ /* 0x020fc80000010000 */
[----:B------:R-:W-:-:S04]  /*2760*/  @P2 FADD.FTZ R58, R38, R58 ;  /* 0x0000003a263a2221 */ /* 0x000fc80000010000 */
.L_x_26400:
[----:B-----5:R-:W-:-:S03]  /*2770*/  IMAD.MOV.U32 R42, RZ, RZ, R58 ;  /* 0x000000ffff2a7224 */ /* 0x020fc600078e003a */
.L_x_26401:
[----:B------:R-:W-:Y:S05]  /*2780*/  @P3 BRA `(.L_x_26402) ;  /* 0x0000007000003947 */ /* 0x000fea0003800000 */
[----:B------:R-:W-:-:S04]  /*2790*/  ISETP.NE.U32.AND P2, PT, RZ, c[0x0][0x180], PT ;  /* 0x00006000ff007a0c */ /* 0x000fc80003f45070 */
[----:B------:R-:W-:-:S13]  /*27a0*/  ISETP.NE.AND.EX P2, PT, RZ, c[0x0][0x184], PT, P2 ;  /* 0x00006100ff007a0c */ /* 0x000fda0003f45320 */
[----:B------:R-:W-:Y:S05]  /*27b0*/  @P2 BRA `(.L_x_26403) ;  /* 0x0000002000002947 */ /* 0x000fea0003800000 */
[----:B------:R-:W-:Y:S05]  /*27c0*/  @P0 BRA `(.L_x_26404) ;  /* 0x0000005000000947 */ /* 0x000fea0003800000 */
[----:B------:R-:W-:Y:S05]  /*27d0*/  BRA `(.L_x_26405) ;  /* 0x0000005000007947 */ /* 0x000fea0003800000 */
.L_x_26403:
[----:B-----5:R-:W-:Y:S01]  /*27e0*/  FADD.FTZ R59, R39, R59 ;  /* 0x0000003b273b7221 */ /* 0x020fe20000010000 */
[----:B------:R-:W-:Y:S05]  /*27f0*/  BRA `(.L_x_26404) ;  /* 0x0000002000007947 */ /* 0x000fea0003800000 */
.L_x_26402:
[----:B-----5:R-:W-:-:S04]  /*2800*/  FADD.FTZ R59, R31, R59 ;  /* 0x0000003b1f3b7221 */ /* 0x020fc80000010000 */
[----:B------:R-:W-:-:S05]  /*2810*/  @P2 FADD.FTZ R59, R39, R59 ;  /* 0x0000003b273b2221 */ /* 0x000fca0000010000 */
.L_x_26404:
[----:B-----5:R-:W-:Y:S02]  /*2820*/  MOV R43, R59 ;  /* 0x0000003b002b7202 */ /* 0x020fe40000000f00 */
.L_x_26405:
[----:B------:R-:W-:-:S04]  /*2830*/  @P0 LEA R80, P2, R83, c[0x0][0x188], 0x4 ;  /* 0x0000620053500a11 */ /* 0x000fc800078420ff */
[C---:B------:R-:W-:Y:S02]  /*2840*/  @P0 LEA.HI.X R81, R83.reuse, c[0x0][0x18c], RZ, 0x4, P2 ;  /* 0x0000630053510a11 */ /* 0x040fe400010f24ff */
[----:B------:R-:W-:-:S03]  /*2850*/  IADD3 R83, R83, 0x20, RZ ;  /* 0x0000002053537810 */ /* 0x000fc60007ffe0ff */
[----:B------:R0:W-:Y:S04]  /*2860*/  @P0 STG.E.128 [R80.64], R40 ;  /* 0x0000002850000986 */ /* 0x0001e8000c101d04 */
.L_x_26389:
[----:B------:R-:W-:Y:S05]  /*2870*/  BSYNC B0 ;  /* 0x0000000000007941 */ /* 0x000fea0003800000 */
.L_x_26388:
        /* <DEDUP_REMOVED lines=24> */
.L_x_26409:
[----:B-----5:R-:W-:Y:S01]  /*2a00*/  FADD.FTZ R60, R36, R60 ;  /* 0x0000003c243c7221 */ /* 0x020fe20000010000 */
[----:B------:R-:W-:Y:S05]  /*2a10*/  BRA `(.L_x_26410) ;  /* 0x0000002000007947 */ /* 0x000fea0003800000 */
.L_x_26408:
[----:B-1---5:R-:W-:-:S04]  /*2a20*/  FADD.FTZ R60, R28, R60 ;  /* 0x0000003c1c3c7221 */ /* 0x022fc80000010000 */
[----:B------:R-:W-:-:S05]  /*2a30*/  @P2 FADD.FTZ R60, R36, R60 ;  /* 0x0000003c243c2221 */ /* 0x000fca0000010000 */
.L_x_26410:
[----:B-----5:R-:W-:Y:S02]  /*2a40*/  MOV R40, R60 ;  /* 0x0000003c00287202 */ /* 0x020fe40000000f00 */
.L_x_26411:
[----:B------:R-:W-:Y:S05]  /*2a50*/  @P3 BRA `(.L_x_26412) ;  /* 0x0000007000003947 */ /* 0x000fea0003800000 */
[----:B------:R-:W-:-:S04]  /*2a60*/  ISETP.NE.U32.AND P4, PT, RZ, c[0x0][0x180], PT ;  /* 0x00006000ff007a0c */ /* 0x000fc80003f85070 */
[----:B------:R-:W-:-:S13]  /*2a70*/  ISETP.NE.AND.EX P4, PT, RZ, c[0x0][0x184], PT, P4 ;  /* 0x00006100ff007a0c */ /* 0x000fda0003f85340 */
[----:B------:R-:W-:Y:S05]  /*2a80*/  @P4 BRA `(.L_x_26413) ;  /* 0x0000002000004947 */ /* 0x000fea0003800000 */
[----:B------:R-:W-:Y:S05]  /*2a90*/  @P0 BRA `(.L_x_26414) ;  /* 0x0000005000000947 */ /* 0x000fea0003800000 */
[----:B------:R-:W-:Y:S05]  /*2aa0*/  BRA `(.L_x_26415) ;  /* 0x0000005000007947 */ /* 0x000fea0003800000 */
.L_x_26413:
[----:B-----5:R-:W-:Y:S01]  /*2ab0*/  FADD.FTZ R61, R37, R61 ;  /* 0x0000003d253d7221 */ /* 0x020fe20000010000 */
[----:B------:R-:W-:Y:S05]  /*2ac0*/  BRA `(.L_x_26414) ;  /* 0x0000002000007947 */ /* 0x000fea0003800000 */
.L_x_26412:
[----:B-----5:R-:W-:-:S04]  /*2ad0*/  FADD.FTZ R61, R29, R61 ;  /* 0x0000003d1d3d7221 */ /* 0x020fc80000010000 */
[----:B------:R-:W-:-:S05]  /*2ae0*/  @P2 FADD.FTZ R61, R37, R61 ;  /* 0x0000003d253d2221 */ /* 0x000fca0000010000 */
.L_x_26414:
[----:B-----5:R-:W-:Y:S02]  /*2af0*/  MOV R41, R61 ;  /* 0x0000003d00297202 */ /* 0x020fe40000000f00 */
.L_x_26415:
[----:B------:R-:W-:Y:S05]  /*2b00*/  @P3 BRA `(.L_x_26416) ;  /* 0x0000007000003947 */ /* 0x000fea0003800000 */
[----:B------:R-:W-:-:S04]  /*2b10*/  ISETP.NE.U32.AND P4, PT, RZ, c[0x0][0x180], PT ;  /* 0x00006000ff007a0c */ /* 0x000fc80003f85070 */
[----:B------:R-:W-:-:S13]  /*2b20*/  ISETP.NE.AND.EX P4, PT, RZ, c[0x0][0x184], PT, P4 ;  /* 0x00006100ff007a0c */ /* 0x000fda0003f85340 */
[----:B------:R-:W-:Y:S05]  /*2b30*/  @P4 BRA `(.L_x_26417) ;  /* 0x0000002000004947 */ /* 0x000fea0003800000 */
[----:B------:R-:W-:Y:S05]  /*2b40*/  @P0 BRA `(.L_x_26418) ;  /* 0x0000005000000947 */ /* 0x000fea0003800000 */
[----:B------:R-:W-:Y:S05]  /*2b50*/  BRA `(.L_x_26419) ;  /* 0x0000005000007947 */ /* 0x000fea0003800000 */
.L_x_26417:
[----:B-----5:R-:W-:Y:S01]  /*2b60*/  FADD.FTZ R62, R38, R62 ;  /* 0x0000003e263e7221 */ /* 0x020fe20000010000 */
[----:B------:R-:W-:Y:S05]  /*2b70*/  BRA `(.L_x_26418) ;  /* 0x0000002000007947 */ /* 0x000fea0003800000 */
.L_x_26416:
[----:B-----5:R-:W-:-:S04]  /*2b80*/  FADD.FTZ R62, R30, R62 ;  /* 0x0000003e1e3e7221 */ /* 0x020fc80000010000 */
[----:B------:R-:W-:-:S05]  /*2b90*/  @P2 FADD.FTZ R62, R38, R62 ;  /* 0x0000003e263e2221 */ /* 0x000fca0000010000 */
.L_x_26418:
[----:B-----5:R-:W-:Y:S02]  /*2ba0*/  MOV R42, R62 ;  /* 0x0000003e002a7202 */ /* 0x020fe40000000f00 */
.L_x_26419:
[----:B------:R-:W-:Y:S05]  /*2bb0*/  @P3 BRA `(.L_x_26420) ;  /* 0x0000007000003947 */ /* 0x000fea0003800000 */
[----:B------:R-:W-:-:S04]  /*2bc0*/  ISETP.NE.U32.AND P2, PT, RZ, c[0x0][0x180], PT ;  /* 0x00006000ff007a0c */ /* 0x000fc80003f45070 */
[----:B------:R-:W-:-:S13]  /*2bd0*/  ISETP.NE.AND.EX P2, PT, RZ, c[0x0][0x184], PT, P2 ;  /* 0x00006100ff007a0c */ /* 0x000fda0003f45320 */
[----:B------:R-:W-:Y:S05]  /*2be0*/  @P2 BRA `(.L_x_26421) ;  /* 0x0000002000002947 */ /* 0x000fea0003800000 */
[----:B------:R-:W-:Y:S05]  /*2bf0*/  @P0 BRA `(.L_x_26422) ;  /* 0x0000005000000947 */ /* 0x000fea0003800000 */
[----:B------:R-:W-:Y:S05]  /*2c00*/  BRA `(.L_x_26423) ;  /* 0x0000005000007947 */ /* 0x000fea0003800000 */
.L_x_26421:
[----:B-----5:R-:W-:Y:S01]  /*2c10*/  FADD.FTZ R63, R39, R63 ;  /* 0x0000003f273f7221 */ /* 0x020fe20000010000 */
[----:B------:R-:W-:Y:S05]  /*2c20*/  BRA `(.L_x_26422) ;  /* 0x0000002000007947 */ /* 0x000fea0003800000 */
.L_x_26420:
[----:B-----5:R-:W-:-:S04]  /*2c30*/  FADD.FTZ R63, R31, R63 ;  /* 0x0000003f1f3f7221 */ /* 0x020fc80000010000 */
[----:B------:R-:W-:-:S04]  /*2c40*/  @P2 FADD.FTZ R63, R39, R63 ;  /* 0x0000003f273f2221 */ /* 0x000fc80000010000 */
.L_x_26422:
[----:B-----5:R-:W-:-:S03]  /*2c50*/  IMAD.MOV.U32 R43, RZ, RZ, R63 ;  /* 0x000000ffff2b7224 */ /* 0x020fc600078e003f */
.L_x_26423:
[----:B------:R-:W-:-:S04]  /*2c60*/  @P0 LEA R80, P2, R83, c[0x0][0x188], 0x4 ;  /* 0x0000620053500a11 */ /* 0x000fc800078420ff */
[C---:B------:R-:W-:Y:S02]  /*2c70*/  @P0 LEA.HI.X R81, R83.reuse, c[0x0][0x18c], RZ, 0x4, P2 ;  /* 0x0000630053510a11 */ /* 0x040fe400010f24ff */
[----:B------:R-:W-:-:S03]  /*2c80*/  IADD3 R83, R83, 0x20, RZ ;  /* 0x0000002053537810 */ /* 0x000fc60007ffe0ff */
[----:B------:R0:W-:Y:S04]  /*2c90*/  @P0 STG.E.128 [R80.64], R40 ;  /* 0x0000002850000986 */ /* 0x0001e8000c101d04 */
.L_x_26407:
[----:B------:R-:W-:Y:S05]  /*2ca0*/  BSYNC B0 ;  /* 0x0000000000007941 */ /* 0x000fea0003800000 */
.L_x_26406:
        /* <DEDUP_REMOVED lines=24> */
.L_x_26427:
[----:B-----5:R-:W-:Y:S01]  /*2e30*/  FADD.FTZ R64, R36, R64 ;  /* 0x0000004024407221 */ /* 0x020fe20000010000 */
[----:B------:R-:W-:Y:S05]  /*2e40*/  BRA `(.L_x_26428) ;  /* 0x0000002000007947 */ /* 0x000fea0003800000 */
.L_x_26426:
[----:B-1---5:R-:W-:-:S04]  /*2e50*/  FADD.FTZ R64, R28, R64 ;  /* 0x000000401c407221 */ /* 0x022fc80000010000 */
[----:B------:R-:W-:-:S05]  /*2e60*/  @P2 FADD.FTZ R64, R36, R64 ;  /* 0x0000004024402221 */ /* 0x000fca0000010000 */
.L_x_26428:
[----:B-----5:R-:W-:Y:S02]  /*2e70*/  MOV R40, R64 ;  /* 0x0000004000287202 */ /* 0x020fe40000000f00 */
.L_x_26429:
[----:B------:R-:W-:Y:S05]  /*2e80*/  @P3 BRA `(.L_x_26430) ;  /* 0x0000007000003947 */ /* 0x000fea0003800000 */
[----:B------:R-:W-:-:S04]  /*2e90*/  ISETP.NE.U32.AND P4, PT, RZ, c[0x0][0x180], PT ;  /* 0x00006000ff007a0c */ /* 0x000fc80003f85070 */
[----:B------:R-:W-:-:S13]  /*2ea0*/  ISETP.NE.AND.EX P4, PT, RZ, c[0x0][0x184], PT, P4 ;  /* 0x00006100ff007a0c */ /* 0x000fda0003f85340 */
[----:B------:R-:W-:Y:S05]  /*2eb0*/  @P4 BRA `(.L_x_26431) ;  /* 0x0000002000004947 */ /* 0x000fea0003800000 */
[----:B------:R-:W-:Y:S05]  /*2ec0*/  @P0 BRA `(.L_x_26432) ;  /* 0x0000005000000947 */ /* 0x000fea0003800000 */
[----:B------:R-:W-:Y:S05]  /*2ed0*/  BRA `(.L_x_26433) ;  /* 0x0000005000007947 */ /* 0x000fea0003800000 */
.L_x_26431:
[----:B-----5:R-:W-:Y:S01]  /*2ee0*/  FADD.FTZ R65, R37, R65 ;  /* 0x0000004125417221 */ /* 0x020fe20000010000 */
[----:B------:R-:W-:Y:S05]  /*2ef0*/  BRA `(.L_x_26432) ;  /* 0x0000002000007947 */ /* 0x000fea0003800000 */
.L_x_26430:
[----:B-----5:R-:W-:-:S04]  /*2f00*/  FADD.FTZ R65, R29, R65 ;  /* 0x000000411d417221 */ /* 0x020fc80000010000 */
[----:B------:R-:W-:-:S05]  /*2f10*/  @P2 FADD.FTZ R65, R37, R65 ;  /* 0x0000004125412221 */ /* 0x000fca0000010000 */
.L_x_26432:
[----:B-----5:R-:W-:Y:S02]  /*2f20*/  MOV R41, R65 ;  /* 0x0000004100297202 */ /* 0x020fe40000000f00 */
.L_x_26433:
[----:B------:R-:W-:Y:S05]  /*2f30*/  @P3 BRA `(.L_x_26434) ;  /* 0x0000007000003947 */ /* 0x000fea0003800000 */
[----:B------:R-:W-:-:S04]  /*2f40*/  ISETP.NE.U32.AND P4, PT, RZ, c[0x0][0x180], PT ;  /* 0x00006000ff007a0c */ /* 0x000fc80003f85070 */
[----:B------:R-:W-:-:S13]  /*2f50*/  ISETP.NE.AND.EX P4, PT, RZ, c[0x0][0x184], PT, P4 ;  /* 0x00006100ff007a0c */ /* 0x000fda0003f85340 */
[----:B------:R-:W-:Y:S05]  /*2f60*/  @P4 BRA `(.L_x_26435) ;  /* 0x0000002000004947 */ /* 0x000fea0003800000 */
[----:B------:R-:W-:Y:S05]  /*2f70*/  @P0 BRA `(.L_x_26436) ;  /* 0x0000005000000947 */ /* 0x000fea0003800000 */
[----:B------:R-:W-:Y:S05]  /*2f80*/  BRA `(.L_x_26437) ;  /* 0x0000005000007947 */ /* 0x000fea0003800000 */
.L_x_26435:
[----:B-----5:R-:W-:Y:S01]  /*2f90*/  FADD.FTZ R66, R38, R66 ;  /* 0x0000004226427221 */ /* 0x020fe20000010000 */
[----:B------:R-:W-:Y:S05]  /*2fa0*/  BRA `(.L_x_26436) ;  /* 0x0000002000007947 */ /* 0x000fea0003800000 */
.L_x_26434:
[----:B-----5:R-:W-:-:S04]  /*2fb0*/  FADD.FTZ R66, R30, R66 ;  /* 0x000000421e427221 */ /* 0x020fc80000010000 */
[----:B------:R-:W-:-:S05]  /*2fc0*/  @P2 FADD.FTZ R66, R38, R66 ;  /* 0x0000004226422221 */ /* 0x000fca0000010000 */
.L_x_26436:
[----:B-----5:R-:W-:Y:S02]  /*2fd0*/  MOV R42, R66 ;  /* 0x00000042002a7202 */ /* 0x020fe40000000f00 */
.L_x_26437:
[----:B------:R-:W-:Y:S05]  /*2fe0*/  @P3 BRA `(.L_x_26438) ;  /* 0x0000007000003947 */ /* 0x000fea0003800000 */
[----:B------:R-:W-:-:S04]  /*2ff0*/  ISETP.NE.U32.AND P2, PT, RZ, c[0x0][0x180], PT ;  /* 0x00006000ff007a0c */ /* 0x000fc80003f45070 */
[----:B------:R-:W-:-:S13]  /*3000*/  ISETP.NE.AND.EX P2, PT, RZ, c[0x0][0x184], PT, P2 ;  /* 0x00006100ff007a0c */ /* 0x000fda0003f45320 */
[----:B------:R-:W-:Y:S05]  /*3010*/  @P2 BRA `(.L_x_26439) ;  /* 0x0000002000002947 */ /* 0x000fea0003800000 */
[----:B------:R-:W-:Y:S05]  /*3020*/  @P0 BRA `(.L_x_26440) ;  /* 0x0000005000000947 */ /* 0x000fea0003800000 */
[----:B------:R-:W-:Y:S05]  /*3030*/  BRA `(.L_x_26441) ;  /* 0x0000005000007947 */ /* 0x000fea0003800000 */
.L_x_26439:
[----:B-----5:R-:W-:Y:S01]  /*3040*/  FADD.FTZ R67, R39, R67 ;  /* 0x0000004327437221 */ /* 0x020fe20000010000 */
[----:B------:R-:W-:Y:S05]  /*3050*/  BRA `(.L_x_26440) ;  /* 0x0000002000007947 */ /* 0x000fea0003800000 */
.L_x_26438:
[----:B-----5:R-:W-:-:S04]  /*3060*/  FADD.FTZ R67, R31, R67 ;  /* 0x000000431f437221 */ /* 0x020fc80000010000 */
[----:B------:R-:W-:-:S05]  /*3070*/  @P2 FADD.FTZ R67, R39, R67 ;  /* 0x0000004327432221 */ /* 0x000fca0000010000 */
.L_x_26440:
[----:B-----5:R-:W-:Y:S02]  /*3080*/  MOV R43, R67 ;  /* 0x00000043002b7202 */ /* 0x020fe40000000f00 */
.L_x_26441:
[----:B------:R-:W-:-:S04]  /*3090*/  @P0 LEA R80, P2, R83, c[0x0][0x188], 0x4 ;  /* 0x0000620053500a11 */ /* 0x000fc800078420ff */
[C---:B------:R-:W-:Y:S02]  /*30a0*/  @P0 LEA.HI.X R81, R83.reuse, c[0x0][0x18c], RZ, 0x4, P2 ;  /* 0x0000630053510a11 */ /* 0x040fe400010f24ff */
[----:B------:R-:W-:-:S03]  /*30b0*/  IADD3 R83, R83, 0x20, RZ ;  /* 0x0000002053537810 */ /* 0x000fc60007ffe0ff */
[----:B------:R0:W-:Y:S04]  /*30c0*/  @P0 STG.E.128 [R80.64], R40 ;  /* 0x0000002850000986 */ /* 0x0001e8000c101d04 */
.L_x_26425:
[----:B------:R-:W-:Y:S05]  /*30d0*/  BSYNC B0 ;  /* 0x0000000000007941 */ /* 0x000fea0003800000 */
.L_x_26424:
        /* <DEDUP_REMOVED lines=24> */
.L_x_26445:
[----:B-----5:R-:W-:Y:S01]  /*3260*/  FADD.FTZ R68, R36, R68 ;  /* 0x0000004424447221 */ /* 0x020fe20000010000 */
[----:B------:R-:W-:Y:S05]  /*3270*/  BRA `(.L_x_26446) ;  /* 0x0000002000007947 */ /* 0x000fea0003800000 */
.L_x_26444:
[----:B-1---5:R-:W-:-:S04]  /*3280*/  FADD.FTZ R68, R28, R68 ;  /* 0x000000441c447221 */ /* 0x022fc80000010000 */
[----:B------:R-:W-:-:S04]  /*3290*/  @P2 FADD.FTZ R68, R36, R68 ;  /* 0x0000004424442221 */ /* 0x000fc80000010000 */
.L_x_26446:
[----:B-----5:R-:W-:-:S03]  /*32a0*/  IMAD.MOV.U32 R40, RZ, RZ, R68 ;  /* 0x000000ffff287224 */ /* 0x020fc600078e0044 */
.L_x_26447:
[----:B------:R-:W-:Y:S05]  /*32b0*/  @P3 BRA `(.L_x_26448) ;  /* 0x0000007000003947 */ /* 0x000fea0003800000 */
[----:B------:R-:W-:-:S04]  /*32c0*/  ISETP.NE.U32.AND P4, PT, RZ, c[0x0][0x180], PT ;  /* 0x00006000ff007a0c */ /* 0x000fc80003f85070 */
[----:B------:R-:W-:-:S13]  /*32d0*/  ISETP.NE.AND.EX P4, PT, RZ, c[0x0][0x184], PT, P4 ;  /* 0x00006100ff007a0c */ /* 0x000fda0003f85340 */
[----:B------:R-:W-:Y:S05]  /*32e0*/  @P4 BRA `(.L_x_26449) ;  /* 0x0000002000004947 */ /* 0x000fea0003800000 */
[----:B------:R-:W-:Y:S05]  /*32f0*/  @P0 BRA `(.L_x_26450) ;  /* 0x0000005000000947 */ /* 0x000fea0003800000 */
[----:B------:R-:W-:Y:S05]  /*3300*/  BRA `(.L_x_26451) ;  /* 0x0000005000007947 */ /* 0x000fea0003800000 */
.L_x_26449:
[----:B-----5:R-:W-:Y:S01]  /*3310*/  FADD.FTZ R69, R37, R69 ;  /* 0x0000004525457221 */ /* 0x020fe20000010000 */
[----:B------:R-:W-:Y:S05]  /*3320*/  BRA `(.L_x_26450) ;  /* 0x0000002000007947 */ /* 0x000fea0003800000 */
.L_x_26448:
[----:B-----5:R-:W-:-:S04]  /*3330*/  FADD.FTZ R69, R29, R69 ;  /* 0x000000451d457221 */ /* 0x020fc80000010000 */
[----:B------:R-:W-:-:S05]  /*3340*/  @P2 FADD.FTZ R69, R37, R69 ;  /* 0x0000004525452221 */ /* 0x000fca0000010000 */
.L_x_26450:
[----:B-----5:R-:W-:Y:S02]  /*3350*/  MOV R41, R69 ;  /* 0x0000004500297202 */ /* 0x020fe40000000f00 */
.L_x_26451:
[----:B------:R-:W-:Y:S05]  /*3360*/  @P3 BRA `(.L_x_26452) ;  /* 0x0000007000003947 */ /* 0x000fea0003800000 */
[----:B------:R-:W-:-:S04]  /*3370*/  ISETP.NE.U32.AND P4, PT, RZ, c[0x0][0x180], PT ;  /* 0x00006000ff007a0c */ /* 0x000fc80003f85070 */
[----:B------:R-:W-:-:S13]  /*3380*/  ISETP.NE.AND.EX P4, PT, RZ, c[0x0][0x184], PT, P4 ;  /* 0x00006100ff007a0c */ /* 0x000fda0003f85340 */
[----:B------:R-:W-:Y:S05]  /*3390*/  @P4 BRA `(.L_x_26453) ;  /* 0x0000002000004947 */ /* 0x000fea0003800000 */
[----:B------:R-:W-:Y:S05]  /*33a0*/  @P0 BRA `(.L_x_26454) ;  /* 0x0000005000000947 */ /* 0x000fea0003800000 */
[----:B------:R-:W-:Y:S05]  /*33b0*/  BRA `(.L_x_26455) ;  /* 0x0000005000007947 */ /* 0x000fea0003800000 */
.L_x_26453:
[----:B-----5:R-:W-:Y:S01]  /*33c0*/  FADD.FTZ R70, R38, R70 ;  /* 0x0000004626467221 */ /* 0x020fe20000010000 */
[----:B------:R-:W-:Y:S05]  /*33d0*/  BRA `(.L_x_26454) ;  /* 0x0000002000007947 */ /* 0x000fea0003800000 */
.L_x_26452:
[----:B-----5:R-:W-:-:S04]  /*33e0*/  FADD.FTZ R70, R30, R70 ;  /* 0x000000461e467221 */ /* 0x020fc80000010000 */
[----:B------:R-:W-:-:S05]  /*33f0*/  @P2 FADD.FTZ R70, R38, R70 ;  /* 0x0000004626462221 */ /* 0x000fca0000010000 */
.L_x_26454:
[----:B-----5:R-:W-:Y:S02]  /*3400*/  MOV R42, R70 ;  /* 0x00000046002a7202 */ /* 0x020fe40000000f00 */
.L_x_26455:
[----:B------:R-:W-:Y:S05]  /*3410*/  @P3 BRA `(.L_x_26456) ;  /* 0x0000007000003947 */ /* 0x000fea0003800000 */
[----:B------:R-:W-:-:S04]  /*3420*/  ISETP.NE.U32.AND P2, PT, RZ, c[0x0][0x180], PT ;  /* 0x00006000ff007a0c */ /* 0x000fc80003f45070 */
[----:B------:R-:W-:-:S13]  /*3430*/  ISETP.NE.AND.EX P2, PT, RZ, c[0x0][0x184], PT, P2 ;  /* 0x00006100ff007a0c */ /* 0x000fda0003f45320 */
[----:B------:R-:W-:Y:S05]  /*3440*/  @P2 BRA `(.L_x_26457) ;  /* 0x0000002000002947 */ /* 0x000fea0003800000 */
[----:B------:R-:W-:Y:S05]  /*3450*/  @P0 BRA `(.L_x_26458) ;  /* 0x0000005000000947 */ /* 0x000fea0003800000 */
[----:B------:R-:W-:Y:S05]  /*3460*/  BRA `(.L_x_26459) ;  /* 0x0000005000007947 */ /* 0x000fea0003800000 */
.L_x_26457:
[----:B-----5:R-:W-:Y:S01]  /*3470*/  FADD.FTZ R71, R39, R71 ;  /* 0x0000004727477221 */ /* 0x020fe20000010000 */
[----:B------:R-:W-:Y:S05]  /*3480*/  BRA `(.L_x_26458) ;  /* 0x0000002000007947 */ /* 0x000fea0003800000 */
.L_x_26456:
[----:B-----5:R-:W-:-:S04]  /*3490*/  FADD.FTZ R71, R31, R71 ;  /* 0x000000471f477221 */ /* 0x020fc80000010000 */
[----:B------:R-:W-:-:S05]  /*34a0*/  @P2 FADD.FTZ R71, R39, R71 ;  /* 0x0000004727472221 */ /* 0x000fca0000010000 */
.L_x_26458:
[----:B-----5:R-:W-:Y:S02]  /*34b0*/  MOV R43, R71 ;  /* 0x00000047002b7202 */ /* 0x020fe40000000f00 */
.L_x_26459:
[----:B------:R-:W-:-:S04]  /*34c0*/  @P0 LEA R80, P2, R83, c[0x0][0x188], 0x4 ;  /* 0x0000620053500a11 */ /* 0x000fc800078420ff */
[C---:B------:R-:W-:Y:S02]  /*34d0*/  @P0 LEA.HI.X R81, R83.reuse, c[0x0][0x18c], RZ, 0x4, P2 ;  /* 0x0000630053510a11 */ /* 0x040fe400010f24ff */
[----:B------:R-:W-:-:S03]  /*34e0*/  IADD3 R83, R83, 0x20, RZ ;  /* 0x0000002053537810 */ /* 0x000fc60007ffe0ff */
[----:B------:R0:W-:Y:S04]  /*34f0*/  @P0 STG.E.128 [R80.64], R40 ;  /* 0x0000002850000986 */ /* 0x0001e8000c101d04 */
.L_x_26443:
[----:B------:R-:W-:Y:S05]  /*3500*/  BSYNC B0 ;  /* 0x0000000000007941 */ /* 0x000fea0003800000 */
.L_x_26442:
        /* <DEDUP_REMOVED lines=24> */
.L_x_26463:
[----:B-----5:R-:W-:Y:S01]  /*3690*/  FADD.FTZ R72, R36, R72 ;  /* 0x0000004824487221 */ /* 0x020fe20000010000 */
[----:B------:R-:W-:Y:S05]  /*36a0*/  BRA `(.L_x_26464) ;  /* 0x0000002000007947 */ /* 0x000fea0003800000 */
.L_x_26462:
[----:B-1---5:R-:W-:-:S04]  /*36b0*/  FADD.FTZ R72, R28, R72 ;  /* 0x000000481c487221 */ /* 0x022fc80000010000 */
[----:B------:R-:W-:-:S05]  /*36c0*/  @P2 FADD.FTZ R72, R36, R72 ;  /* 0x0000004824482221 */ /* 0x000fca0000010000 */
.L_x_26464:
[----:B-----5:R-:W-:Y:S02]  /*36d0*/  MOV R40, R72 ;  /* 0x0000004800287202 */ /* 0x020fe40000000f00 */
.L_x_26465:
[----:B------:R-:W-:Y:S05]  /*36e0*/  @P3 BRA `(.L_x_26466) ;  /* 0x0000007000003947 */ /* 0x000fea0003800000 */
[----:B------:R-:W-:-:S04]  /*36f0*/  ISETP.NE.U32.AND P4, PT, RZ, c[0x0][0x180], PT ;  /* 0x00006000ff007a0c */ /* 0x000fc80003f85070 */
[----:B------:R-:W-:-:S13]  /*3700*/  ISETP.NE.AND.EX P4, PT, RZ, c[0x0][0x184], PT, P4 ;  /* 0x00006100ff007a0c */ /* 0x000fda0003f85340 */
[----:B------:R-:W-:Y:S05]  /*3710*/  @P4 BRA `(.L_x_26467) ;  /* 0x0000002000004947 */ /* 0x000fea0003800000 */
[----:B------:R-:W-:Y:S05]  /*3720*/  @P0 BRA `(.L_x_26468) ;  /* 0x0000005000000947 */ /* 0x000fea0003800000 */
[----:B------:R-:W-:Y:S05]  /*3730*/  BRA `(.L_x_26469) ;  /* 0x0000005000007947 */ /* 0x000fea0003800000 */
.L_x_26467:
[----:B-----5:R-:W-:Y:S01]  /*3740*/  FADD.FTZ R73, R37, R73 ;  /* 0x0000004925497221 */ /* 0x020fe20000010000 */
[----:B------:R-:W-:Y:S05]  /*3750*/  BRA `(.L_x_26468) ;  /* 0x0000002000007947 */ /* 0x000fea0003800000 */
.L_x_26466:
[----:B-----5:R-:W-:-:S04]  /*3760*/  FADD.FTZ R73, R29, R73 ;  /* 0x000000491d497221 */ /* 0x020fc80000010000 */
[----:B------:R-:W-:-:S05]  /*3770*/  @P2 FADD.FTZ R73, R37, R73 ;  /* 0x0000004925492221 */ /* 0x000fca0000010000 */
.L_x_26468:
[----:B-----5:R-:W-:Y:S02]  /*3780*/  MOV R41, R73 ;  /* 0x0000004900297202 */ /* 0x020fe40000000f00 */
.L_x_26469:
[----:B------:R-:W-:Y:S05]  /*3790*/  @P3 BRA `(.L_x_26470) ;  /* 0x0000007000003947 */ /* 0x000fea0003800000 */
[----:B------:R-:W-:-:S04]  /*37a0*/  ISETP.NE.U32.AND P4, PT, RZ, c[0x0][0x180], PT ;  /* 0x00006000ff007a0c */ /* 0x000fc80003f85070 */
[----:B------:R-:W-:-:S13]  /*37b0*/  ISETP.NE.AND.EX P4, PT, RZ, c[0x0][0x184], PT, P4 ;  /* 0x00006100ff007a0c */ /* 0x000fda0003f85340 */
[----:B------:R-:W-:Y:S05]  /*37c0*/  @P4 BRA `(.L_x_26471) ;  /* 0x0000002000004947 */ /* 0x000fea0003800000 */
[----:B------:R-:W-:Y:S05]  /*37d0*/  @P0 BRA `(.L_x_26472) ;  /* 0x0000005000000947 */ /* 0x000fea0003800000 */
[----:B------:R-:W-:Y:S05]  /*37e0*/  BRA `(.L_x_26473) ;  /* 0x0000005000007947 */ /* 0x000fea0003800000 */
.L_x_26471:
[----:B-----5:R-:W-:Y:S01]  /*37f0*/  FADD.FTZ R74, R38, R74 ;  /* 0x0000004a264a7221 */ /* 0x020fe20000010000 */
[----:B------:R-:W-:Y:S05]  /*3800*/  BRA `(.L_x_26472) ;  /* 0x0000002000007947 */ /* 0x000fea0003800000 */
.L_x_26470:
[----:B-----5:R-:W-:-:S04]  /*3810*/  FADD.FTZ R74, R30, R74 ;  /* 0x0000004a1e4a7221 */ /* 0x020fc80000010000 */
[----:B------:R-:W-:-:S04]  /*3820*/  @P2 FADD.FTZ R74, R38, R74 ;  /* 0x0000004a264a2221 */ /* 0x000fc80000010000 */
.L_x_26472:
[----:B-----5:R-:W-:-:S03]  /*3830*/  IMAD.MOV.U32 R42, RZ, RZ, R74 ;  /* 0x000000ffff2a7224 */ /* 0x020fc600078e004a */
.L_x_26473:
[----:B------:R-:W-:Y:S05]  /*3840*/  @P3 BRA `(.L_x_26474) ;  /* 0x0000007000003947 */ /* 0x000fea0003800000 */
[----:B------:R-:W-:-:S04]  /*3850*/  ISETP.NE.U32.AND P2, PT, RZ, c[0x0][0x180], PT ;  /* 0x00006000ff007a0c */ /* 0x000fc80003f45070 */
[----:B------:R-:W-:-:S13]  /*3860*/  ISETP.NE.AND.EX P2, PT, RZ, c[0x0][0x184], PT, P2 ;  /* 0x00006100ff007a0c */ /* 0x000fda0003f45320 */
[----:B------:R-:W-:Y:S05]  /*3870*/  @P2 BRA `(.L_x_26475) ;  /* 0x0000002000002947 */ /* 0x000fea0003800000 */
[----:B------:R-:W-:Y:S05]  /*3880*/  @P0 BRA `(.L_x_26476) ;  /* 0x0000005000000947 */ /* 0x000fea0003800000 */
[----:B------:R-:W-:Y:S05]  /*3890*/  BRA `(.L_x_26477) ;  /* 0x0000005000007947 */ /* 0x000fea0003800000 */
.L_x_26475:
[----:B-----5:R-:W-:Y:S01]  /*38a0*/  FADD.FTZ R75, R39, R75 ;  /* 0x0000004b274b7221 */ /* 0x020fe20000010000 */
[----:B------:R-:W-:Y:S05]  /*38b0*/  BRA `(.L_x_26476) ;  /* 0x0000002000007947 */ /* 0x000fea0003800000 */
.L_x_26474:
[----:B-----5:R-:W-:-:S04]  /*38c0*/  FADD.FTZ R75, R31, R75 ;  /* 0x0000004b1f4b7221 */ /* 0x020fc80000010000 */
[----:B------:R-:W-:-:S05]  /*38d0*/  @P2 FADD.FTZ R75, R39, R75 ;  /* 0x0000004b274b2221 */ /* 0x000fca0000010000 */
.L_x_26476:
[----:B-----5:R-:W-:Y:S02]  /*38e0*/  MOV R43, R75 ;  /* 0x0000004b002b7202 */ /* 0x020fe40000000f00 */
.L_x_26477:
[----:B------:R-:W-:-:S04]  /*38f0*/  @P0 LEA R80, P2, R83, c[0x0][0x188], 0x4 ;  /* 0x0000620053500a11 */ /* 0x000fc800078420ff */
[C---:B------:R-:W-:Y:S02]  /*3900*/  @P0 LEA.HI.X R81, R83.reuse, c[0x0][0x18c], RZ, 0x4, P2 ;  /* 0x0000630053510a11 */ /* 0x040fe400010f24ff */
[----:B------:R-:W-:-:S03]  /*3910*/  IADD3 R83, R83, 0x20, RZ ;  /* 0x0000002053537810 */ /* 0x000fc60007ffe0ff */
[----:B------:R0:W-:Y:S04]  /*3920*/  @P0 STG.E.128 [R80.64], R40 ;  /* 0x0000002850000986 */ /* 0x0001e8000c101d04 */
.L_x_26461:
[----:B------:R-:W-:Y:S05]  /*3930*/  BSYNC B0 ;  /* 0x0000000000007941 */ /* 0x000fea0003800000 */
.L_x_26460:
        /* <DEDUP_REMOVED lines=24> */
.L_x_26481:
[----:B-----5:R-:W-:Y:S01]  /*3ac0*/  FADD.FTZ R76, R36, R76 ;  /* 0x0000004c244c7221 */ /* 0x020fe20000010000 */
[----:B------:R-:W-:Y:S05]  /*3ad0*/  BRA `(.L_x_26482) ;  /* 0x0000002000007947 */ /* 0x000fea0003800000 */
.L_x_26480:
[----:B-1---5:R-:W-:-:S04]  /*3ae0*/  FADD.FTZ R76, R28, R76 ;  /* 0x0000004c1c4c7221 */ /* 0x022fc80000010000 */
[----:B------:R-:W-:-:S05]  /*3af0*/  @P2 FADD.FTZ R76, R36, R76 ;  /* 0x0000004c244c2221 */ /* 0x000fca0000010000 */
.L_x_26482:
[----:B-----5:R-:W-:Y:S02]  /*3b00*/  MOV R40, R76 ;  /* 0x0000004c00287202 */ /* 0x020fe40000000f00 */
.L_x_26483:
[----:B------:R-:W-:Y:S05]  /*3b10*/  @P3 BRA `(.L_x_26484) ;  /* 0x0000007000003947 */ /* 0x000fea0003800000 */
[----:B------:R-:W-:-:S04]  /*3b20*/  ISETP.NE.U32.AND P4, PT, RZ, c[0x0][0x180], PT ;  /* 0x00006000ff007a0c */ /* 0x000fc80003f85070 */
[----:B------:R-:W-:-:S13]  /*3b30*/  ISETP.NE.AND.EX P4, PT, RZ, c[0x0][0x184], PT, P4 ;  /* 0x00006100ff007a0c */ /* 0x000fda0003f85340 */
[----:B------:R-:W-:Y:S05]  /*3b40*/  @P4 BRA `(.L_x_26485) ;  /* 0x0000002000004947 */ /* 0x000fea0003800000 */
[----:B------:R-:W-:Y:S05]  /*3b50*/  @P0 BRA `(.L_x_26486) ;  /* 0x0000005000000947 */ /* 0x000fea0003800000 */
[----:B------:R-:W-:Y:S05]  /*3b60*/  BRA `(.L_x_26487) ;  /* 0x0000005000007947 */ /* 0x000fea0003800000 */
.L_x_26485:
[----:B-----5:R-:W-:Y:S01]  /*3b70*/  FADD.FTZ R77, R37, R77 ;  /* 0x0000004d254d7221 */ /* 0x020fe20000010000 */
[----:B------:R-:W-:Y:S05]  /*3b80*/  BRA `(.L_x_26486) ;  /* 0x0000002000007947 */ /* 0x000fea0003800000 */
.L_x_26484:
[----:B-----5:R-:W-:-:S04]  /*3b90*/  FADD.FTZ R77, R29, R77 ;  /* 0x0000004d1d4d7221 */ /* 0x020fc80000010000 */
[----:B------:R-:W-:-:S05]  /*3ba0*/  @P2 FADD.FTZ R77, R37, R77 ;  /* 0x0000004d254d2221 */ /* 0x000fca0000010000 */
.L_x_26486:
[----:B-----5:R-:W-:Y:S02]  /*3bb0*/  MOV R41, R77 ;  /* 0x0000004d00297202 */ /* 0x020fe40000000f00 */
.L_x_26487:
[----:B------:R-:W-:Y:S05]  /*3bc0*/  @P3 BRA `(.L_x_26488) ;  /* 0x0000007000003947 */ /* 0x000fea0003800000 */
[----:B------:R-:W-:-:S04]  /*3bd0*/  ISETP.NE.U32.AND P4, PT, RZ, c[0x0][0x180], PT ;  /* 0x00006000ff007a0c */ /* 0x000fc80003f85070 */
[----:B------:R-:W-:-:S13]  /*3be0*/  ISETP.NE.AND.EX P4, PT, RZ, c[0x0][0x184], PT, P4 ;  /* 0x00006100ff007a0c */ /* 0x000fda0003f85340 */
[----:B------:R-:W-:Y:S05]  /*3bf0*/  @P4 BRA `(.L_x_26489) ;  /* 0x0000002000004947 */ /* 0x000fea0003800000 */
[----:B------:R-:W-:Y:S05]  /*3c00*/  @P0 BRA `(.L_x_26490) ;  /* 0x0000005000000947 */ /* 0x000fea0003800000 */
[----:B------:R-:W-:Y:S05]  /*3c10*/  BRA `(.L_x_26491) ;  /* 0x0000005000007947 */ /* 0x000fea0003800000 */
.L_x_26489:
[----:B-----5:R-:W-:Y:S01]  /*3c20*/  FADD.FTZ R78, R38, R78 ;  /* 0x0000004e264e7221 */ /* 0x020fe20000010000 */
[----:B------:R-:W-:Y:S05]  /*3c30*/  BRA `(.L_x_26490) ;  /* 0x0000002000007947 */ /* 0x000fea0003800000 */
.L_x_26488:
[----:B-----5:R-:W-:-:S04]  /*3c40*/  FADD.FTZ R78, R30, R78 ;  /* 0x0000004e1e4e7221 */ /* 0x020fc80000010000 */
[----:B------:R-:W-:-:S05]  /*3c50*/  @P2 FADD.FTZ R78, R38, R78 ;  /* 0x0000004e264e2221 */ /* 0x000fca0000010000 */
.L_x_26490:
[----:B-----5:R-:W-:Y:S02]  /*3c60*/  MOV R42, R78 ;  /* 0x0000004e002a7202 */ /* 0x020fe40000000f00 */
.L_x_26491:
[----:B------:R-:W-:Y:S05]  /*3c70*/  @P3 BRA `(.L_x_26492) ;  /* 0x0000007000003947 */ /* 0x000fea0003800000 */
[----:B------:R-:W-:-:S04]  /*3c80*/  ISETP.NE.U32.AND P2, PT, RZ, c[0x0][0x180], PT ;  /* 0x00006000ff007a0c */ /* 0x000fc80003f45070 */
[----:B------:R-:W-:-:S13]  /*3c90*/  ISETP.NE.AND.EX P2, PT, RZ, c[0x0][0x184], PT, P2 ;  /* 0x00006100ff007a0c */ /* 0x000fda0003f45320 */
[----:B------:R-:W-:Y:S05]  /*3ca0*/  @P2 BRA `(.L_x_26493) ;  /* 0x0000002000002947 */ /* 0x000fea0003800000 */
[----:B------:R-:W-:Y:S05]  /*3cb0*/  @P0 BRA `(.L_x_26494) ;  /* 0x0000005000000947 */ /* 0x000fea0003800000 */
[----:B------:R-:W-:Y:S05]  /*3cc0*/  BRA `(.L_x_26495) ;  /* 0x0000005000007947 */ /* 0x000fea0003800000 */
.L_x_26493:
[----:B-----5:R-:W-:Y:S01]  /*3cd0*/  FADD.FTZ R79, R39, R79 ;  /* 0x0000004f274f7221 */ /* 0x020fe20000010000 */
[----:B------:R-:W-:Y:S05]  /*3ce0*/  BRA `(.L_x_26494) ;  /* 0x0000002000007947 */ /* 0x000fea0003800000 */
.L_x_26492:
[----:B-----5:R-:W-:-:S04]  /*3cf0*/  FADD.FTZ R79, R31, R79 ;  /* 0x0000004f1f4f7221 */ /* 0x020fc80000010000 */
[----:B------:R-:W-:-:S05]  /*3d00*/  @P2 FADD.FTZ R79, R39, R79 ;  /* 0x0000004f274f2221 */ /* 0x000fca0000010000 */
.L_x_26494:
[----:B-----5:R-:W-:Y:S02]  /*3d10*/  MOV R43, R79 ;  /* 0x0000004f002b7202 */ /* 0x020fe40000000f00 */
.L_x_26495:
[----:B------:R-:W-:-:S04]  /*3d20*/  @P0 LEA R80, P2, R83, c[0x0][0x188], 0x4 ;  /* 0x0000620053500a11 */ /* 0x000fc800078420ff */
[----:B------:R-:W-:-:S05]  /*3d30*/  @P0 LEA.HI.X R81, R83, c[0x0][0x18c], RZ, 0x4, P2 ;  /* 0x0000630053510a11 */ /* 0x000fca00010f24ff */
[----:B------:R0:W-:Y:S04]  /*3d40*/  @P0 STG.E.128 [R80.64], R40 ;  /* 0x0000002850000986 */ /* 0x0001e8000c101d04 */
.L_x_26479:
[----:B------:R-:W-:Y:S05]  /*3d50*/  BSYNC B0 ;  /* 0x0000000000007941 */ /* 0x000fea0003800000 */
.L_x_26478:
[----:B0----5:R-:W-:Y:S01]  /*3d60*/  FADD.FTZ R80, RZ, R32 ;  /* 0x00000020ff507221 */ /* 0x021fe20000010000 */
[C---:B------:R-:W-:Y:S02]  /*3d70*/  ISETP.GT.U32.AND P2, PT, R138.reuse, 0x3f, PT ;  /* 0x0000003f8a00780c */ /* 0x040fe40003f44070 */
[C---:B------:R-:W-:Y:S01]  /*3d80*/  ISETP.GT.U32.AND P3, PT, R138.reuse, 0xff, PT ;  /* 0x000000ff8a00780c */ /* 0x040fe20003f64070 */
[----:B------:R-:W-:Y:S01]  /*3d90*/  FADD.FTZ R81, R33, R80 ;  /* 0x0000005021517221 */ /* 0x000fe20000010000 */
[C---:B------:R-:W-:Y:S02]  /*3da0*/  ISETP.GT.U32.AND P4, PT, R138.reuse, 0x11f, PT ;  /* 0x0000011f8a00780c */ /* 0x040fe40003f84070 */
[----:B------:R-:W-:Y:S01]  /*3db0*/  ISETP.GT.U32.AND P5, PT, R138, 0x13f, PT ;  /* 0x0000013f8a00780c */ /* 0x000fe20003fa4070 */
[----:B------:R-:W-:Y:S01]  /*3dc0*/  FADD.FTZ R80, R34, R81 ;  /* 0x0000005122507221 */ /* 0x000fe20000010000 */
[----:B------:R-:W-:-:S03]  /*3dd0*/  ISETP.NE.AND P6, PT, R82, RZ, PT ;  /* 0x000000ff5200720c */ /* 0x000fc60003fc5270 */
[----:B------:R-:W-:-:S05]  /*3de0*/  FADD.FTZ R80, R35, R80 ;  /* 0x0000005023507221 */ /* 0x000fca0000010000 */
[----:B------:R-:W-:-:S05]  /*3df0*/  FSEL R83, R80, RZ, P1 ;  /* 0x000000ff50537208 */ /* 0x000fca0000800000 */
[----:B------:R-:W-:-:S04]  /*3e00*/  FADD.FTZ R80, R44, R83 ;  /* 0x000000532c507221 */ /* 0x000fc80000010000 */
[----:B------:R-:W-:-:S04]  /*3e10*/  FADD.FTZ R81, R45, R80 ;  /* 0x000000502d517221 */ /* 0x000fc80000010000 */
[----:B------:R-:W-:Y:S01]  /*3e20*/  FADD.FTZ R80, R46, R81 ;  /* 0x000000512e507221 */ /* 0x000fe20000010000 */
[----:B------:R-:W-:-:S03]  /*3e30*/  P2R R81, PR, RZ, 0x4 ;  /* 0x00000004ff517803 */ /* 0x000fc60000000000 */
[----:B------:R-:W-:Y:S01]  /*3e40*/  @P2 FADD.FTZ R83, R47, R80 ;  /* 0x000000502f532221 */ /* 0x000fe20000010000 */
[----:B------:R-:W-:-:S03]  /*3e50*/  ISETP.GT.U32.AND P2, PT, R138, 0x5f, PT ;  /* 0x0000005f8a00780c */ /* 0x000fc60003f44070 */
        /* <DEDUP_REMOVED lines=42> */
.L_x_26520:
        /* <DEDUP_REMOVED lines=108> */
.L_x_26521:
        /* <DEDUP_REMOVED lines=11> */
[----:B0-----:R-:W-:Y:S01]  /*4870*/  FADD.FTZ R140, R80, R81 ;  /* 0x00000051508c7221 */ /* 0x001fe20000010000 */
[----:B------:R-:W-:-:S05]  /*4880*/  @!P6 MOV R81, 0x4 ;  /* 0x000000040051e802 */ /* 0x000fca0000000f00 */
[----:B------:R-:W0:Y:S01]  /*4890*/  MUFU.RSQ R140, R140 ;  /* 0x0000008c008c7308 */ /* 0x000e220000001400 */
[----:B------:R-:W-:-:S05]  /*48a0*/  @!P6 IMAD.WIDE R80, R136, R81, c[0x0][0x1a8] ;  /* 0x00006a008850e625 */ /* 0x000fca00078e0251 */
[----:B0-----:R1:W-:Y:S01]  /*48b0*/  @!P6 STG.E [R80.64], R140 ;  /* 0x0000008c5000e986 */ /* 0x0013e2000c101904 */
[----:B------:R-:W-:Y:S05]  /*48c0*/  @!P1 BRA `(.L_x_26499) ;  /* 0x0000010000009947 */ /* 0x000fea0003800000 */
[--C-:B-1----:R-:W-:Y:S01]  /*48d0*/  FADD.FTZ R81, R32, -R139.reuse ;  /* 0x8000008b20517221 */ /* 0x102fe20000010000 */
[----:B------:R-:W-:Y:S01]  /*48e0*/  HFMA2.MMA R142, -RZ, RZ, 0, 9.5367431640625e-07 ;  /* 0x00000010ff8e7435 */ /* 0x000fe200000001ff */
[--C-:B------:R-:W-:Y:S02]  /*48f0*/  FADD.FTZ R83, R33, -R139.reuse ;  /* 0x8000008b21537221 */ /* 0x100fe40000010000 */
[--C-:B------:R-:W-:Y:S02]  /*4900*/  FADD.FTZ R143, R34, -R139.reuse ;  /* 0x8000008b228f7221 */ /* 0x100fe40000010000 */
[----:B------:R-:W-:Y:S02]  /*4910*/  FADD.FTZ R145, R35, -R139 ;  /* 0x8000008b23917221 */ /* 0x000fe40000010000 */
[C---:B------:R-:W-:Y:S02]  /*4920*/  FMUL.FTZ R80, R140.reuse, R81 ;  /* 0x000000518c507220 */ /* 0x040fe40000410000 */
[----:B------:R-:W-:-:S02]  /*4930*/  FMUL.FTZ R81, R140, R83 ;  /* 0x000000538c517220 */ /* 0x000fc40000410000 */
[C---:B------:R-:W-:Y:S02]  /*4940*/  FMUL.FTZ R82, R140.reuse, R143 ;  /* 0x0000008f8c527220 */ /* 0x040fe40000410000 */
[----:B------:R-:W-:Y:S02]  /*4950*/  FMUL.FTZ R83, R140, R145 ;  /* 0x000000918c537220 */ /* 0x000fe40000410000 */
[C---:B------:R-:W-:Y:S01]  /*4960*/  IMAD.WIDE.U32 R142, R141.reuse, R142, c[0x0][0x208] ;  /* 0x000082008d8e7625 */ /* 0x040fe200078e008e */
[----:B------:R-:W-:-:S03]  /*4970*/  IADD3 R141, R141, 0x20, RZ ;  /* 0x000000208d8d7810 */ /* 0x000fc60007ffe0ff */
[----:B------:R-:W-:Y:S02]  /*4980*/  FFMA.FTZ R80, R137, R80, R134 ;  /* 0x0000005089507223 */ /* 0x000fe40000010086 */
[----:B------:R-:W-:Y:S02]  /*4990*/  FFMA.FTZ R81, R135, R81, R132 ;  /* 0x0000005187517223 */ /* 0x000fe40000010084 */
[----:B------:R-:W-:Y:S02]  /*49a0*/  FFMA.FTZ R82, R133, R82, R130 ;  /* 0x0000005285527223 */ /* 0x000fe40000010082 */
[----:B------:R-:W-:-:S05]  /*49b0*/  FFMA.FTZ R83, R128, R83, R111 ;  /* 0x0000005380537223 */ /* 0x000fca000001006f */
[----:B------:R0:W-:Y:S02]  /*49c0*/  STG.E.128 [R142.64], R80 ;  /* 0x000000508e007986 */ /* 0x0001e4000c101d04 */
.L_x_26499:
[----:B------:R-:W-:Y:S05]  /*49d0*/  BSYNC B0 ;  /* 0x0000000000007941 */ /* 0x000fea0003800000 */
.L_x_26498:
[----:B------:R-:W-:Y:S01]  /*49e0*/  ISETP.GE.U32.AND P2, PT, R138, 0x40, PT ;  /* 0x000000408a00780c */ /* 0x000fe20003f46070 */
[----:B------:R-:W-:-:S12]  /*49f0*/  BSSY B0, `(.L_x_26500) ;  /* 0x0000012000007945 */ /* 0x000fd80003800000 */
[----:B------:R-:W-:Y:S05]  /*4a00*/  @!P2 BRA `(.L_x_26501) ;  /* 0x000001000000a947 */ /* 0x000fea0003800000 */
[--C-:B01----:R-:W-:Y:S01]  /*4a10*/  FADD.FTZ R81, R44, -R139.reuse ;  /* 0x8000008b2c517221 */ /* 0x103fe20000010000 */
[----:B------:R-:W-:Y:S01]  /*4a20*/  MOV R142, 0x10 ;  /* 0x00000010008e7802 */ /* 0x000fe20000000f00 */
        /* <DEDUP_REMOVED lines=14> */
.L_x_26501:
[----:B------:R-:W-:Y:S05]  /*4b10*/  BSYNC B0 ;  /* 0x0000000000007941 */ /* 0x000fea0003800000 */
.L_x_26500:
[----:B------:R-:W-:Y:S01]  /*4b20*/  ISETP.GE.U32.AND P2, PT, R138, 0x60, PT ;  /* 0x000000608a00780c */ /* 0x000fe20003f46070 */
[----:B------:R-:W-:-:S12]  /*4b30*/  BSSY B0, `(.L_x_26502) ;  /* 0x0000012000007945 */ /* 0x000fd80003800000 */
[----:B------:R-:W-:Y:S05]  /*4b40*/  @!P2 BRA `(.L_x_26503) ;  /* 0x000001000000a947 */ /* 0x000fea0003800000 */
[--C-:B01----:R-:W-:Y:S01]  /*4b50*/  FADD.FTZ R81, R48, -R139.reuse ;  /* 0x8000008b30517221 */ /* 0x103fe20000010000 */
        /* <DEDUP_REMOVED lines=15> */
.L_x_26503:
[----:B------:R-:W-:Y:S05]  /*4c50*/  BSYNC B0 ;  /* 0x0000000000007941 */ /* 0x000fea0003800000 */
.L_x_26502:
        /* <DEDUP_REMOVED lines=19> */
.L_x_26505:
[----:B------:R-:W-:Y:S05]  /*4d90*/  BSYNC B0 ;  /* 0x0000000000007941 */ /* 0x000fea0003800000 */
.L_x_26504:
[----:B------:R-:W-:Y:S01]  /*4da0*/  ISETP.GE.U32.AND P2, PT, R138, 0xa0, PT ;  /* 0x000000a08a00780c */ /* 0x000fe20003f46070 */
        /* <DEDUP_REMOVED lines=8> */
[----:B------:R-:W-:Y:S02]  /*4e30*/  IMAD.MOV.U32 R142, RZ, RZ, 0x10 ;  /* 0x00000010ff8e7424 */ /* 0x000fe400078e00ff */
        /* <DEDUP_REMOVED lines=9> */
.L_x_26507:
[----:B------:R-:W-:Y:S05]  /*4ed0*/  BSYNC B0 ;  /* 0x0000000000007941 */ /* 0x000fea0003800000 */
.L_x_26506:
        /* <DEDUP_REMOVED lines=19> */
.L_x_26509:
[----:B------:R-:W-:Y:S05]  /*5010*/  BSYNC B0 ;  /* 0x0000000000007941 */ /* 0x000fea0003800000 */
.L_x_26508:
        /* <DEDUP_REMOVED lines=19> */
.L_x_26511:
[----:B------:R-:W-:Y:S05]  /*5150*/  BSYNC B0 ;  /* 0x0000000000007941 */ /* 0x000fea0003800000 */
.L_x_26510:
        /* <DEDUP_REMOVED lines=19> */
.L_x_26513:
[----:B------:R-:W-:Y:S05]  /*5290*/  BSYNC B0 ;  /* 0x0000000000007941 */ /* 0x000fea0003800000 */
.L_x_26512:
        /* <DEDUP_REMOVED lines=19> */
.L_x_26515:
[----:B------:R-:W-:Y:S05]  /*53d0*/  BSYNC B0 ;  /* 0x0000000000007941 */ /* 0x000fea0003800000 */
.L_x_26514:
        /* <DEDUP_REMOVED lines=16> */
[----:B------:R-:W-:-:S05]  /*54e0*/  FFMA.FTZ R82, R109, R82, R0 ;  /* 0x000000526d527223 */ /* 0x000fca0000010000 */
[----:B------:R0:W-:Y:S02]  /*54f0*/  STG.E.128 [R140.64], R80 ;  /* 0x000000508c007986 */ /* 0x0001e4000c101d04 */
.L_x_26517:
[----:B------:R-:W-:Y:S05]  /*5500*/  BSYNC B0 ;  /* 0x0000000000007941 */ /* 0x000fea0003800000 */
.L_x_26516:
[----:B01----:R-:W-:-:S05]  /*5510*/  MOV R81, 0x4 ;  /* 0x0000000400517802 */ /* 0x003fca0000000f00 */
[----:B------:R-:W-:-:S05]  /*5520*/  IMAD R136, R81, c[0x0][0x160], R136 ;  /* 0x0000580051887a24 */ /* 0x000fca00078e0288 */
[----:B------:R-:W-:-:S13]  /*5530*/  ISETP.GE.AND P2, PT, R136, c[0x0][0x164], PT ;  /* 0x0000590088007a0c */ /* 0x000fda0003f46270 */
[----:B------:R-:W-:Y:S01]  /*5540*/  @P2 CALL.REL.NOINC `(.L_x_26518) ;  /* 0x0000001000002944 */ /* 0x000fe20003c00000 */
[----:B------:R-:W-:Y:S05]  /*5550*/  BRA `(.L_x_26519) ;  /* 0xffffbdd000007947 */ /* 0x000fea000383ffff */
.L_x_26518:
[----:B------:R-:W-:Y:S05]  /*5560*/  EXIT ;  /* 0x000000000000794d */ /* 0x000fea0003800000 */
.L_x_26496:
[----:B------:R-:W-:Y:S01]  /*5570*/  HFMA2.MMA R145, -RZ, RZ, 0, 5.9604644775390625e-08 ;  /* 0x00000001ff917435 */ /* 0x000fe200000001ff */
[----:B------:R-:W-:Y:S01]  /*5580*/  IMAD.MOV.U32 R82, RZ, RZ, R83 ;  /* 0x000000ffff527224 */ /* 0x000fe200078e0053 */
[----:B------:R-:W-:Y:S02]  /*5590*/  MOV R139, 0x1f ;  /* 0x0000001f008b7802 */ /* 0x000fe40000000f00 */
[----:B------:R-:W-:Y:S02]  /*55a0*/  MOV R142, 0xffffffff ;  /* 0xffffffff008e7802 */ /* 0x000fe40000000f00 */
[----:B------:R-:W-:Y:S02]  /*55b0*/  MOV R80, 0x55d0 ;  /* 0x000055d000507802 */ /* 0x000fe40000000f00 */
[----:B------:R-:W-:Y:S05]  /*55c0*/  CALL.REL.NOINC `($__internal_66_$__cuda_sm70_shflsync_bfly_p) ;  /* 0x0000093000007944 */ /* 0x000fea0003c00000 */
[----:B-1----:R-:W-:Y:S01]  /*55d0*/  MOV R80, R145 ;  /* 0x0000009100507202 */ /* 0x002fe20000000f00 */
[----:B0-----:R-:W-:Y:S05]  /*55e0*/  BRA `(.L_x_26520) ;  /* 0xffffeb1000007947 */ /* 0x001fea000383ffff */
.L_x_26497:
[----:B------:R-:W-:Y:S01]  /*55f0*/  HFMA2.MMA R145, -RZ, RZ, 0, 1.1920928955078125e-07 ;  /* 0x00000002ff917435 */ /* 0x000fe200000001ff */
[----:B------:R-:W-:Y:S01]  /*5600*/  MOV R82, R144 ;  /* 0x0000009000527202 */ /* 0x000fe20000000f00 */
[----:B------:R-:W-:Y:S01]  /*5610*/  IMAD.MOV.U32 R139, RZ, RZ, 0x1f ;  /* 0x0000001fff8b7424 */ /* 0x000fe200078e00ff */
[----:B------:R-:W-:-:S02]  /*5620*/  MOV R142, 0xffffffff ;  /* 0xffffffff008e7802 */ /* 0x000fc40000000f00 */
[----:B------:R-:W-:Y:S02]  /*5630*/  MOV R80, 0x5650 ;  /* 0x0000565000507802 */ /* 0x000fe40000000f00 */
[----:B0-----:R-:W-:Y:S05]  /*5640*/  CALL.REL.NOINC `($__internal_66_$__cuda_sm70_shflsync_bfly_p) ;  /* 0x000008b000007944 */ /* 0x001fea0003c00000 */
[----:B01----:R-:W-:Y:S01]  /*5650*/  FADD.FTZ R82, R144, R145 ;  /* 0x0000009190527221 */ /* 0x003fe20000010000 */
[----:B------:R-:W-:Y:S01]  /*5660*/  HFMA2.MMA R145, -RZ, RZ, 0, 2.384185791015625e-07 ;  /* 0x00000004ff917435 */ /* 0x000fe200000001ff */
[----:B------:R-:W-:Y:S02]  /*5670*/  MOV R139, 0x1f ;  /* 0x0000001f008b7802 */ /* 0x000fe40000000f00 */
[----:B------:R-:W-:Y:S02]  /*5680*/  MOV R142, 0xffffffff ;  /* 0xffffffff008e7802 */ /* 0x000fe40000000f00 */
[----:B------:R-:W-:Y:S02]  /*5690*/  MOV R80, 0x56b0 ;  /* 0x000056b000507802 */ /* 0x000fe40000000f00 */
[----:B------:R-:W-:Y:S05]  /*56a0*/  CALL.REL.NOINC `($__internal_66_$__cuda_sm70_shflsync_bfly_p) ;  /* 0x0000085000007944 */ /* 0x000fea0003c00000 */
[----:B01----:R-:W-:Y:S01]  /*56b0*/  FADD.FTZ R82, R82, R145 ;  /* 0x0000009152527221 */ /* 0x003fe20000010000 */
[----:B------:R-:W-:Y:S01]  /*56c0*/  HFMA2.MMA R145, -RZ, RZ, 0, 4.76837158203125e-07 ;  /* 0x00000008ff917435 */ /* 0x000fe200000001ff */
[----:B------:R-:W-:Y:S01]  /*56d0*/  MOV R139, 0x1f ;  /* 0x0000001f008b7802 */ /* 0x000fe20000000f00 */
[----:B------:R-:W-:Y:S01]  /*56e0*/  IMAD.MOV.U32 R142, RZ, RZ, -0x1 ;  /* 0xffffffffff8e7424 */ /* 0x000fe200078e00ff */
[----:B------:R-:W-:-:S03]  /*56f0*/  MOV R80, 0x5710 ;  /* 0x0000571000507802 */ /* 0x000fc60000000f00 */
[----:B------:R-:W-:Y:S05]  /*5700*/  CALL.REL.NOINC `($__internal_66_$__cuda_sm70_shflsync_bfly_p) ;  /* 0x000007f000007944 */ /* 0x000fea0003c00000 */
[----:B01----:R-:W-:Y:S01]  /*5710*/  FADD.FTZ R82, R82, R145 ;  /* 0x0000009152527221 */ /* 0x003fe20000010000 */
[----:B------:R-:W-:Y:S01]  /*5720*/  HFMA2.MMA R145, -RZ, RZ, 0, 9.5367431640625e-07 ;  /* 0x00000010ff917435 */ /* 0x000fe200000001ff */
[----:B------:R-:W-:-:S02]  /*5730*/  MOV R139, 0x1f ;  /* 0x0000001f008b7802 */ /* 0x000fc40000000f00 */
[----:B------:R-:W-:Y:S02]  /*5740*/  MOV R142, 0xffffffff ;  /* 0xffffffff008e7802 */ /* 0x000fe40000000f00 */
[----:B------:R-:W-:Y:S02]  /*5750*/  MOV R80, 0x5770 ;  /* 0x0000577000507802 */ /* 0x000fe40000000f00 */
[----:B------:R-:W-:Y:S05]  /*5760*/  CALL.REL.NOINC `($__internal_66_$__cuda_sm70_shflsync_bfly_p) ;  /* 0x0000079000007944 */ /* 0x000fea0003c00000 */
[----:B-1----:R-:W-:Y:S01]  /*5770*/  FADD.FTZ R143, R82, R145 ;  /* 0x00000091528f7221 */ /* 0x002fe20000010000 */
[----:B0-----:R-:W-:Y:S01]  /*5780*/  P2R R139, PR, RZ, 0x1 ;  /* 0x00000001ff8b7803 */ /* 0x001fe20000000000 */
[----:B------:R-:W-:Y:S01]  /*5790*/  HFMA2.MMA R145, -RZ, RZ, 0, 5.9604644775390625e-08 ;  /* 0x00000001ff917435 */ /* 0x000fe200000001ff */
[----:B------:R-:W-:Y:S01]  /*57a0*/  ISETP.GT.U32.AND P0, PT, R138, 0x3f, PT ;  /* 0x0000003f8a00780c */ /* 0x000fe20003f04070 */
        /* <DEDUP_REMOVED lines=90> */
[----:B------:R-:W-:Y:S05]  /*5d50*/  CALL.REL.NOINC `($__internal_66_$__cuda_sm70_shflsync_bfly_p) ;  /* 0x000001a000007944 */ /* 0x000fea0003c00000 */
[----:B0-----:R-:W-:Y:S01]  /*5d60*/  HFMA2.MMA R139, -RZ, RZ, 0, 1.847743988037109375e-06 ;  /* 0x0000001fff8b7435 */ /* 0x001fe200000001ff */
[----:B-1----:R-:W-:Y:S01]  /*5d70*/  FADD.FTZ R82, R82, R145 ;  /* 0x0000009152527221 */ /* 0x002fe20000010000 */
[----:B------:R-:W-:Y:S01]  /*5d80*/  MOV R142, 0xffffffff ;  /* 0xffffffff008e7802 */ /* 0x000fe20000000f00 */
[----:B------:R-:W-:Y:S01]  /*5d90*/  IMAD.MOV.U32 R145, RZ, RZ, 0x2 ;  /* 0x00000002ff917424 */ /* 0x000fe200078e00ff */
[----:B------:R-:W-:Y:S02]  /*5da0*/  MOV R80, 0x5dc0 ;  /* 0x00005dc000507802 */ /* 0x000fe40000000f00 */
[----:B------:R-:W-:Y:S05]  /*5db0*/  CALL.REL.NOINC `($__internal_66_$__cuda_sm70_shflsync_bfly_p) ;  /* 0x0000014000007944 */ /* 0x000fea0003c00000 */
[----:B01----:R-:W-:Y:S01]  /*5dc0*/  FADD.FTZ R82, R82, R145 ;  /* 0x0000009152527221 */ /* 0x003fe20000010000 */
[----:B------:R-:W-:Y:S01]  /*5dd0*/  HFMA2.MMA R145, -RZ, RZ, 0, 2.384185791015625e-07 ;  /* 0x00000004ff917435 */ /* 0x000fe200000001ff */
[----:B------:R-:W-:Y:S02]  /*5de0*/  MOV R139, 0x1f ;  /* 0x0000001f008b7802 */ /* 0x000fe40000000f00 */
[----:B------:R-:W-:Y:S02]  /*5df0*/  MOV R142, 0xffffffff ;  /* 0xffffffff008e7802 */ /* 0x000fe40000000f00 */
[----:B------:R-:W-:-:S02]  /*5e00*/  MOV R80, 0x5e20 ;  /* 0x00005e2000507802 */ /* 0x000fc40000000f00 */
[----:B------:R-:W-:Y:S05]  /*5e10*/  CALL.REL.NOINC `($__internal_66_$__cuda_sm70_shflsync_bfly_p) ;  /* 0x000000e000007944 */ /* 0x000fea0003c00000 */
[----:B01----:R-:W-:Y:S01]  /*5e20*/  FADD.FTZ R82, R82, R145 ;  /* 0x0000009152527221 */ /* 0x003fe20000010000 */
[----:B------:R-:W-:Y:S01]  /*5e30*/  HFMA2.MMA R145, -RZ, RZ, 0, 4.76837158203125e-07 ;  /* 0x00000008ff917435 */ /* 0x000fe200000001ff */
[----:B------:R-:W-:Y:S01]  /*5e40*/  IMAD.MOV.U32 R139, RZ, RZ, 0x1f ;  /* 0x0000001fff8b7424 */ /* 0x000fe200078e00ff */
[----:B------:R-:W-:-:S02]  /*5e50*/  MOV R142, 0xffffffff ;  /* 0xffffffff008e7802 */ /* 0x000fc40000000f00 */
[----:B------:R-:W-:Y:S02]  /*5e60*/  MOV R80, 0x5e80 ;  /* 0x00005e8000507802 */ /* 0x000fe40000000f00 */
[----:B------:R-:W-:Y:S05]  /*5e70*/  CALL.REL.NOINC `($__internal_66_$__cuda_sm70_shflsync_bfly_p) ;  /* 0x0000008000007944 */ /* 0x000fea0003c00000 */
[----:B-1----:R-:W-:Y:S01]  /*5e80*/  FADD.FTZ R140, R82, R145 ;  /* 0x00000091528c7221 */ /* 0x002fe20000010000 */
[----:B------:R-:W-:Y:S01]  /*5e90*/  HFMA2.MMA R145, -RZ, RZ, 0, 9.5367431640625e-07 ;  /* 0x00000010ff917435 */ /* 0x000fe200000001ff */
[----:B0-----:R-:W-:Y:S02]  /*5ea0*/  MOV R139, 0x1f ;  /* 0x0000001f008b7802 */ /* 0x001fe40000000f00 */
[----:B------:R-:W-:Y:S02]  /*5eb0*/  MOV R142, 0xffffffff ;  /* 0xffffffff008e7802 */ /* 0x000fe40000000f00 */
[----:B------:R-:W-:Y:S02]  /*5ec0*/  MOV R82, R140 ;  /* 0x0000008c00527202 */ /* 0x000fe40000000f00 */
[----:B------:R-:W-:Y:S02]  /*5ed0*/  MOV R80, 0x5ef0 ;  /* 0x00005ef000507802 */ /* 0x000fe40000000f00 */
[----:B------:R-:W-:Y:S05]  /*5ee0*/  CALL.REL.NOINC `($__internal_66_$__cuda_sm70_shflsync_bfly_p) ;  /* 0x0000001000007944 */ /* 0x000fea0003c00000 */
[----:B01----:R-:W-:Y:S05]  /*5ef0*/  BRA `(.L_x_26521) ;  /* 0xffffe8c000007947 */ /* 0x003fea000383ffff */
        .weak           $__internal_66_$__cuda_sm70_shflsync_bfly_p
        .type           $__internal_66_$__cuda_sm70_shflsync_bfly_p,@function
        .size           $__internal_66_$__cuda_sm70_shflsync_bfly_p,(.L_x_33044 - $__internal_66_$__cuda_sm70_shflsync_bfly_p)
$__internal_66_$__cuda_sm70_shflsync_bfly_p:
[----:B------:R-:W-:Y:S01]  /*5f00*/  HFMA2.MMA R81, -RZ, RZ, 0, 0 ;  /* 0x00000000ff517435 */ /* 0x000fe200000001ff */
[----:B------:R-:W-:Y:S04]  /*5f10*/  WARPSYNC R142 ;  /* 0x0000008e00007348 */ /* 0x000fe80003800000 */
[----:B------:R0:W1:Y:S01]  /*5f20*/  SHFL.BFLY PT, R145, R82, R145, R139 ;  /* 0x0c00009152917389 */ /* 0x00006200000e008b */
[----:B------:R-:W-:Y:S05]  /*5f30*/  RET.REL.NODEC R80 `(_ZN10layer_norm31ln_parallel_residual_fwd_kernelINS_13Kernel_traitsI6__halfffffjLj1280ELj1ELj4ELj1ELj16ENS_18Kernel_traits_baseILj1280ES2_ffffjLj128EEEEELb0ELb1ELb0EEEvNS_9FwdParamsE) ;  /* 0xffffa0c050007950 */ /* 0x000fea0003c3ffff */
.L_x_26522:
        /* <DEDUP_REMOVED lines=12> */
.L_x_33044:


//--------------------- .text._ZN10layer_norm31ln_parallel_residual_fwd_kernelINS_13Kernel_traitsI6__halfffffjLj1280ELj1ELj4ELj1ELj16ENS_18Kernel_traits_baseILj1280ES2_ffffjLj128EEEEELb0ELb1ELb1EEEvNS_9FwdParamsE --------------------------
	.section	.text._ZN10layer_norm31ln_parallel_residual_fwd_kernelINS_13Kernel_traitsI6__halfffffjLj1280ELj1ELj4ELj1ELj16ENS_18Kernel_traits_baseILj1280ES2_ffffjLj128EEEEELb0ELb1ELb1EEEvNS_9FwdParamsE,"ax",@progbits
	.sectioninfo	@"SHI_REGISTERS=168"
	.align	128
        .global         _ZN10layer_norm31ln_parallel_residual_fwd_kernelINS_13Kernel_traitsI6__halfffffjLj1280ELj1ELj4ELj1ELj16ENS_18Kernel_traits_baseILj1280ES2_ffffjLj128EEEEELb0ELb1ELb1EEEvNS_9FwdParamsE
        .type           _ZN10layer_norm31ln_parallel_residual_fwd_kernelINS_13Kernel_traitsI6__halfffffjLj1280ELj1ELj4ELj1ELj16ENS_18Kernel_traits_baseILj1280ES2_ffffjLj128EEEEELb0ELb1ELb1EEEvNS_9FwdParamsE,@function
        .size           _ZN10layer_norm31ln_parallel_residual_fwd_kernelINS_13Kernel_traitsI6__halfffffjLj1280ELj1ELj4ELj1ELj16ENS_18Kernel_traits_baseILj1280ES2_ffffjLj128EEEEELb0ELb1ELb1EEEvNS_9FwdParamsE,(.L_x_33045 - _ZN10layer_norm31ln_parallel_residual_fwd_kernelINS_13Kernel_traitsI6__halfffffjLj1280ELj1ELj4ELj1ELj16ENS_18Kernel_traits_baseILj1280ES2_ffffjLj128EEEEELb0ELb1ELb1EEEvNS_9FwdParamsE)
        .other          _ZN10layer_norm31ln_parallel_residual_fwd_kernelINS_13Kernel_traitsI6__halfffffjLj1280ELj1ELj4ELj1ELj16ENS_18Kernel_traits_baseILj1280ES2_ffffjLj128EEEEELb0ELb1ELb1EEEvNS_9FwdParamsE,@"STO_CUDA_ENTRY STV_DEFAULT"
_ZN10layer_norm31ln_parallel_residual_fwd_kernelINS_13Kernel_traitsI6__halfffffjLj1280ELj1ELj4ELj1ELj16ENS_18Kernel_traits_baseILj1280ES2_ffffjLj128EEEEELb0ELb1ELb1EEEvNS_9FwdParamsE:
.text._ZN10layer_norm31ln_parallel_residual_fwd_kernelINS_13Kernel_traitsI6__halfffffjLj1280ELj1ELj4ELj1ELj16ENS_18Kernel_traits_baseILj1280ES2_ffffjLj128EEEEELb0ELb1ELb1EEEvNS_9FwdParamsE:
        /* <DEDUP_REMOVED lines=9> */
[----:B------:R0:W5:Y:S04]  /*0090*/  @P1 LDG.E.64 R106, [R4.64] ;  /* 0x00000004046a1981 */ /* 0x000168000c1e1b00 */
[----:B------:R0:W5:Y:S04]  /*00a0*/  @P1 LDG.E.64 R104, [R4.64+0x100] ;  /* 0x0001000404681981 */ /* 0x000168000c1e1b00 */
        /* <DEDUP_REMOVED lines=8> */
[----:B------:R-:W1:Y:S01]  /*0130*/  S2R R135, SR_CTAID.X ;  /* 0x0000000000877919 */ /* 0x000e620000002500 */
[----:B------:R-:W-:-:S02]  /*0140*/  SHF.R.U32.HI R0, RZ, 0x5, R2 ;  /* 0x00000005ff007819 */ /* 0x000fc40000011602 */
[----:B------:R-:W-:Y:S02]  /*0150*/  IADD3 R2, P2, R3, c[0x0][0x1b0], RZ ;  /* 0x00006c0003027a10 */ /* 0x000fe40007f5e0ff */
[----:B-1----:R-:W-:-:S04]  /*0160*/  LEA R135, R135, R0, 0x2 ;  /* 0x0000000087877211 */ /* 0x002fc800078e10ff */
[----:B------:R-:W-:Y:S02]  /*0170*/  ISETP.GE.AND P0, PT, R135, c[0x0][0x164], PT ;  /* 0x0000590087007a0c */ /* 0x000fe40003f06270 */
[----:B------:R-:W-:-:S11]  /*0180*/  IADD3.X R3, RZ, c[0x0][0x1b4], RZ, P2, !PT ;  /* 0x00006d00ff037a10 */ /* 0x000fd600017fe4ff */
[----:B------:R-:W-:Y:S05]  /*0190*/  @P0 EXIT ;  /* 0x000000000000094d */ /* 0x000fea0003800000 */
[----:B0-----:R0:W2:Y:S04]  /*01a0*/  LDG.E.64 R86, [R2.64+0x200] ;  /* 0x0002000402567981 */ /* 0x0010a8000c1e1b00 */
[----:B------:R0:W3:Y:S04]  /*01b0*/  LDG.E.64 R84, [R2.64+0x300] ;  /* 0x0003000402547981 */ /* 0x0000e8000c1e1b00 */
[----:B------:R0:W4:Y:S04]  /*01c0*/  LDG.E.64 R82, [R2.64+0x400] ;  /* 0x0004000402527981 */ /* 0x000128000c1e1b00 */
[----:B------:R0:W4:Y:S04]  /*01d0*/  LDG.E.64 R38, [R2.64] ;  /* 0x0000000402267981 */ /* 0x000128000c1e1b00 */
[----:B------:R0:W4:Y:S04]  /*01e0*/  LDG.E.64 R40, [R2.64+0x100] ;  /* 0x0001000402287981 */ /* 0x000128000c1e1b00 */
[----:B------:R0:W4:Y:S04]  /*01f0*/  LDG.E.64 R80, [R2.64+0x500] ;  /* 0x0005000402507981 */ /* 0x000128000c1e1b00 */
[----:B------:R0:W4:Y:S04]  /*0200*/  LDG.E.64 R26, [R2.64+0x600] ;  /* 0x00060004021a7981 */ /* 0x000128000c1e1b00 */
[----:B------:R0:W4:Y:S04]  /*0210*/  LDG.E.64 R24, [R2.64+0x700] ;  /* 0x0007000402187981 */ /* 0x000128000c1e1b00 */
[----:B------:R0:W4:Y:S04]  /*0220*/  LDG.E.64 R22, [R2.64+0x800] ;  /* 0x0008000402167981 */ /* 0x000128000c1e1b00 */
[----:B------:R0:W4:Y:S01]  /*0230*/  LDG.E.64 R20, [R2.64+0x900] ;  /* 0x0009000402147981 */ /* 0x000122000c1e1b00 */
[----:B-----5:R-:W-:Y:S01]  /*0240*/  @!P1 CS2R R106, SRZ ;  /* 0x00000000006a9805 */ /* 0x020fe2000001ff00 */
[----:B------:R-:W-:Y:S01]  /*0250*/  @!P1 CS2R R104, SRZ ;  /* 0x0000000000689805 */ /* 0x000fe2000001ff00 */
[----:B------:R-:W-:Y:S01]  /*0260*/  MOV R0, c[0x0][0x180] ;  /* 0x0000600000007a02 */ /* 0x000fe20000000f00 */
[----:B------:R-:W-:Y:S01]  /*0270*/  @!P1 CS2R R12, SRZ ;  /* 0x00000000000c9805 */ /* 0x000fe2000001ff00 */
[----:B------:R-:W-:Y:S01]  /*0280*/  @!P1 CS2R R10, SRZ ;  /* 0x00000000000a9805 */ /* 0x000fe2000001ff00 */
[----:B------:R-:W-:Y:S01]  /*0290*/  @!P1 CS2R R8, SRZ ;  /* 0x0000000000089805 */ /* 0x000fe2000001ff00 */
[----:B------:R-:W-:Y:S01]  /*02a0*/  @!P1 CS2R R6, SRZ ;  /* 0x0000000000069805 */ /* 0x000fe2000001ff00 */
[----:B------:R-:W-:Y:S01]  /*02b0*/  LOP3.LUT P0, RZ, R0, c[0x0][0x178], RZ, 0xfc, !PT ;  /* 0x00005e0000ff7a12 */ /* 0x000fe2000780fcff */
[----:B------:R-:W-:Y:S01]  /*02c0*/  HADD2.F32 R108, -RZ, R106.H0_H0 ;  /* 0x2000006aff6c7230 */ /* 0x000fe20000004100 */
[----:B------:R-:W-:Y:S01]  /*02d0*/  SHF.R.U64 R28, R106, 0x10, R107 ;  /* 0x000000106a1c7819 */ /* 0x000fe2000000126b */
[----:B------:R-:W-:Y:S01]  /*02e0*/  @!P1 CS2R R36, SRZ ;  /* 0x0000000000249805 */ /* 0x000fe2000001ff00 */
[----:B------:R-:W-:Y:S01]  /*02f0*/  @!P1 CS2R R34, SRZ ;  /* 0x0000000000229805 */ /* 0x000fe2000001ff00 */
[----:B------:R-:W-:Y:S01]  /*0300*/  @!P1 CS2R R32, SRZ ;  /* 0x0000000000209805 */ /* 0x000fe2000001ff00 */
[----:B------:R-:W-:Y:S01]  /*0310*/  @!P1 CS2R R30, SRZ ;  /* 0x00000000001e9805 */ /* 0x000fe2000001ff00 */
        /* <DEDUP_REMOVED lines=18> */
[----:B------:R-:W-:-:S02]  /*0440*/  SHF.R.U64 R10, R6, 0x10, R7 ;  /* 0x00000010060a7819 */ /* 0x000fc40000001207 */
[----:B------:R-:W-:Y:S02]  /*0450*/  SHF.R.U32.HI R9, RZ, 0x10, R7 ;  /* 0x00000010ff097819 */ /* 0x000fe40000011607 */
[----:B------:R-:W-:Y:S02]  /*0460*/  SHF.R.U32.HI R19, RZ, 0x10, R107 ;  /* 0x00000010ff137819 */ /* 0x000fe4000001166b */
[----:B------:R-:W-:Y:S02]  /*0470*/  SHF.R.U32.HI R17, RZ, 0x10, R105 ;  /* 0x00000010ff117819 */ /* 0x000fe40000011669 */
[--C-:B------:R-:W-:Y:S02]  /*0480*/  SHF.R.U64 R8, R36, 0x10, R37.reuse ;  /* 0x0000001024087819 */ /* 0x100fe40000001225 */
[----:B------:R-:W-:Y:S02]  /*0490*/  SHF.R.U32.HI R7, RZ, 0x10, R37 ;  /* 0x00000010ff077819 */ /* 0x000fe40000011625 */
[----:B------:R-:W-:-:S02]  /*04a0*/  SHF.R.U64 R6, R34, 0x10, R35 ;  /* 0x0000001022067819 */ /* 0x000fc40000001223 */
[----:B------:R-:W-:Y:S02]  /*04b0*/  SHF.R.U32.HI R5, RZ, 0x10, R35 ;  /* 0x00000010ff057819 */ /* 0x000fe40000011623 */
[--C-:B------:R-:W-:Y:S02]  /*04c0*/  SHF.R.U64 R4, R32, 0x10, R33.reuse ;  /* 0x0000001020047819 */ /* 0x100fe40000001221 */
[----:B0-----:R-:W-:Y:S02]  /*04d0*/  SHF.R.U32.HI R3, RZ, 0x10, R33 ;  /* 0x00000010ff037819 */ /* 0x001fe40000011621 */
[--C-:B------:R-:W-:Y:S02]  /*04e0*/  SHF.R.U64 R2, R30, 0x10, R31.reuse ;  /* 0x000000101e027819 */ /* 0x100fe4000000121f */
[----:B------:R-:W-:Y:S01]  /*04f0*/  SHF.R.U32.HI R0, RZ, 0x10, R31 ;  /* 0x00000010ff007819 */ /* 0x000fe2000001161f */
        /* <DEDUP_REMOVED lines=28> */
[----:B------:R-:W-:Y:S01]  /*06c0*/  HADD2.F32 R0, -RZ, R0.H0_H0 ;  /* 0x20000000ff007230 */ /* 0x000fe20000004100 */
[----:B------:R-:W-:Y:S01]  /*06d0*/  ULDC.U8 UR6, c[0x0][0x1f0] ;  /* 0x00007c0000067ab9 */ /* 0x000fe20000000000 */
[--C-:B--2---:R-:W-:Y:S01]  /*06e0*/  SHF.R.U64 R109, R86, 0x10, R87.reuse ;  /* 0x00000010566d7819 */ /* 0x104fe20000001257 */
[----:B------:R-:W-:Y:S01]  /*06f0*/  HADD2.F32 R88, -RZ, R86.H0_H0 ;  /* 0x20000056ff587230 */ /* 0x000fe20000004100 */
[----:B------:R-:W-:Y:S02]  /*0700*/  SHF.R.U32.HI R110, RZ, 0x10, R87 ;  /* 0x00000010ff6e7819 */ /* 0x000fe40000011657 */
[--C-:B---3--:R-:W-:Y:S01]  /*0710*/  SHF.R.U64 R111, R84, 0x10, R85.reuse ;  /* 0x00000010546f7819 */ /* 0x108fe20000001255 */
[----:B------:R-:W-:Y:S01]  /*0720*/  HADD2.F32 R86, -RZ, R84.H0_H0 ;  /* 0x20000054ff567230 */ /* 0x000fe20000004100 */
[----:B------:R-:W-:-:S02]  /*0730*/  SHF.R.U32.HI R112, RZ, 0x10, R85 ;  /* 0x00000010ff707819 */ /* 0x000fc40000011655 */
[--C-:B----4-:R-:W-:Y:S01]  /*0740*/  SHF.R.U64 R113, R82, 0x10, R83.reuse ;  /* 0x0000001052717819 */ /* 0x110fe20000001253 */
[----:B------:R-:W-:Y:S01]  /*0750*/  HADD2.F32 R84, -RZ, R82.H0_H0 ;  /* 0x20000052ff547230 */ /* 0x000fe20000004100 */
[----:B------:R-:W-:Y:S02]  /*0760*/  SHF.R.U32.HI R114, RZ, 0x10, R83 ;  /* 0x00000010ff727819 */ /* 0x000fe40000011653 */
[--C-:B------:R-:W-:Y:S02]  /*0770*/  SHF.R.U64 R131, R38, 0x10, R39.reuse ;  /* 0x0000001026837819 */ /* 0x100fe40000001227 */
[----:B------:R-:W-:Y:S02]  /*0780*/  SHF.R.U32.HI R130, RZ, 0x10, R39 ;  /* 0x00000010ff827819 */ /* 0x000fe40000011627 */
[--C-:B------:R-:W-:Y:S02]  /*0790*/  SHF.R.U64 R127, R40, 0x10, R41.reuse ;  /* 0x00000010287f7819 */ /* 0x100fe40000001229 */
[----:B------:R-:W-:-:S02]  /*07a0*/  SHF.R.U32.HI R126, RZ, 0x10, R41 ;  /* 0x00000010ff7e7819 */ /* 0x000fc40000011629 */
[--C-:B------:R-:W-:Y:S01]  /*07b0*/  SHF.R.U64 R115, R80, 0x10, R81.reuse ;  /* 0x0000001050737819 */ /* 0x100fe20000001251 */
[----:B------:R-:W-:Y:S01]  /*07c0*/  HADD2.F32 R82, -RZ, R80.H0_H0 ;  /* 0x20000050ff527230 */ /* 0x000fe20000004100 */
[----:B------:R-:W-:Y:S02]  /*07d0*/  SHF.R.U32.HI R116, RZ, 0x10, R81 ;  /* 0x00000010ff747819 */ /* 0x000fe40000011651 */
[--C-:B------:R-:W-:Y:S01]  /*07e0*/  SHF.R.U64 R117, R26, 0x10, R27.reuse ;  /* 0x000000101a757819 */ /* 0x100fe2000000121b */
[----:B------:R-:W-:Y:S01]  /*07f0*/  HADD2.F32 R80, -RZ, R26.H0_H0 ;  /* 0x2000001aff507230 */ /* 0x000fe20000004100 */
[----:B------:R-:W-:Y:S02]  /*0800*/  SHF.R.U32.HI R118, RZ, 0x10, R27 ;  /* 0x00000010ff767819 */ /* 0x000fe4000001161b */
[--C-:B------:R-:W-:Y:S02]  /*0810*/  SHF.R.U64 R119, R24, 0x10, R25.reuse ;  /* 0x0000001018777819 */ /* 0x100fe40000001219 */
[----:B------:R-:W-:-:S02]  /*0820*/  SHF.R.U32.HI R120, RZ, 0x10, R25 ;  /* 0x00000010ff787819 */ /* 0x000fc40000011619 */
[--C-:B------:R-:W-:Y:S02]  /*0830*/  SHF.R.U64 R121, R22, 0x10, R23.reuse ;  /* 0x0000001016797819 */ /* 0x100fe40000001217 */
[----:B------:R-:W-:Y:S02]  /*0840*/  SHF.R.U32.HI R122, RZ, 0x10, R23 ;  /* 0x00000010ff7a7819 */ /* 0x000fe40000011617 */
[--C-:B------:R-:W-:Y:S02]  /*0850*/  SHF.R.U64 R123, R20, 0x10, R21.reuse ;  /* 0x00000010147b7819 */ /* 0x100fe40000001215 */
[----:B------:R-:W-:Y:S01]  /*0860*/  SHF.R.U32.HI R125, RZ, 0x10, R21 ;  /* 0x00000010ff7d7819 */ /* 0x000fe20000011615 */
        /* <DEDUP_REMOVED lines=36> */
.L_x_26686:
[----:B------:R-:W0:Y:S01]  /*0ab0*/  S2R R124, SR_TID.X ;  /* 0x00000000007c7919 */ /* 0x000e220000002100 */
[----:B------:R-:W-:Y:S01]  /*0ac0*/  ISETP.NE.U32.AND P1, PT, RZ, c[0x0][0x178], PT ;  /* 0x00005e00ff007a0c */ /* 0x000fe20003f25070 */
[----:B------:R-:W-:Y:S01]  /*0ad0*/  IMAD R28, R135, c[0x0][0x168], RZ ;  /* 0x00005a00871c7a24 */ /* 0x000fe200078e02ff */
[----:B------:R-:W-:Y:S01]  /*0ae0*/  ISETP.NE.U32.AND P2, PT, RZ, c[0x0][0x180], PT ;  /* 0x00006000ff007a0c */ /* 0x000fe20003f45070 */
[----:B------:R-:W-:Y:S01]  /*0af0*/  HFMA2.MMA R153, -RZ, RZ, 0, 9.5367431640625e-07 ;  /* 0x00000010ff997435 */ /* 0x000fe200000001ff */
[----:B------:R-:W-:Y:S02]  /*0b00*/  ISETP.NE.AND.EX P1, PT, RZ, c[0x0][0x17c], PT, P1 ;  /* 0x00005f00ff007a0c */ /* 0x000fe40003f25310 */
[----:B------:R-:W-:-:S02]  /*0b10*/  ISETP.NE.AND.EX P2, PT, RZ, c[0x0][0x184], PT, P2 ;  /* 0x00006100ff007a0c */ /* 0x000fc40003f45320 */
[----:B------:R-:W-:-:S04]  /*0b20*/  SHF.R.S32.HI R29, RZ, 0x1f, R28 ;  /* 0x0000001fff1d7819 */ /* 0x000fc8000001141c */
[----:B------:R-:W-:Y:S02]  /*0b30*/  LEA.HI R29, R29, R28, RZ, 0x2 ;  /* 0x0000001c1d1d7211 */ /* 0x000fe400078f10ff */
[----:B0-----:R-:W-:-:S04]  /*0b40*/  LOP3.LUT R124, R124, 0x1f, RZ, 0xc0, !PT ;  /* 0x0000001f7c7c7812 */ /* 0x001fc800078ec0ff */
        /* <DEDUP_REMOVED lines=17> */
.L_x_26524:
[----:B-----5:R-:W-:Y:S01]  /*0c60*/  FADD.FTZ R28, R36, R28 ;  /* 0x0000001c241c7221 */ /* 0x020fe20000010000 */
[----:B------:R-:W-:Y:S05]  /*0c70*/  BRA `(.L_x_26525) ;  /* 0x0000002000007947 */ /* 0x000fea0003800000 */
.L_x_26523:
[----:B0----5:R-:W-:-:S04]  /*0c80*/  FADD.FTZ R28, R32, R28 ;  /* 0x0000001c201c7221 */ /* 0x021fc80000010000 */
[----:B------:R-:W-:-:S05]  /*0c90*/  @P2 FADD.FTZ R28, R36, R28 ;  /* 0x0000001c241c2221 */ /* 0x000fca0000010000 */
.L_x_26525:
[----:B-----5:R-:W-:Y:S02]  /*0ca0*/  MOV R40, R28 ;  /* 0x0000001c00287202 */ /* 0x020fe40000000f00 */
.L_x_26526:
[----:B------:R-:W-:Y:S05]  /*0cb0*/  @P3 BRA `(.L_x_26527) ;  /* 0x0000007000003947 */ /* 0x000fea0003800000 */
[----:B------:R-:W-:-:S04]  /*0cc0*/  ISETP.NE.U32.AND P4, PT, RZ, c[0x0][0x180], PT ;  /* 0x00006000ff007a0c */ /* 0x000fc80003f85070 */
[----:B------:R-:W-:-:S13]  /*0cd0*/  ISETP.NE.AND.EX P4, PT, RZ, c[0x0][0x184], PT, P4 ;  /* 0x00006100ff007a0c */ /* 0x000fda0003f85340 */
[----:B------:R-:W-:Y:S05]  /*0ce0*/  @P4 BRA `(.L_x_26528) ;  /* 0x0000002000004947 */ /* 0x000fea0003800000 */
[----:B------:R-:W-:Y:S05]  /*0cf0*/  @P0 BRA `(.L_x_26529) ;  /* 0x0000005000000947 */ /* 0x000fea0003800000 */
[----:B------:R-:W-:Y:S05]  /*0d00*/  BRA `(.L_x_26530) ;  /* 0x0000005000007947 */ /* 0x000fea0003800000 */
.L_x_26528:
[----:B-----5:R-:W-:Y:S01]  /*0d10*/  FADD.FTZ R29, R37, R29 ;  /* 0x0000001d251d7221 */ /* 0x020fe20000010000 */
[----:B------:R-:W-:Y:S05]  /*0d20*/  BRA `(.L_x_26529) ;  /* 0x0000002000007947 */ /* 0x000fea0003800000 */
.L_x_26527:
[----:B-----5:R-:W-:-:S04]  /*0d30*/  FADD.FTZ R29, R33, R29 ;  /* 0x0000001d211d7221 */ /* 0x020fc80000010000 */
[----:B------:R-:W-:-:S05]  /*0d40*/  @P2 FADD.FTZ R29, R37, R29 ;  /* 0x0000001d251d2221 */ /* 0x000fca0000010000 */
.L_x_26529:
[----:B-----5:R-:W-:Y:S02]  /*0d50*/  MOV R41, R29 ;  /* 0x0000001d00297202 */ /* 0x020fe40000000f00 */
.L_x_26530:
[----:B------:R-:W-:Y:S05]  /*0d60*/  @P3 BRA `(.L_x_26531) ;  /* 0x0000007000003947 */ /* 0x000fea0003800000 */
[----:B------:R-:W-:-:S04]  /*0d70*/  ISETP.NE.U32.AND P4, PT, RZ, c[0x0][0x180], PT ;  /* 0x00006000ff007a0c */ /* 0x000fc80003f85070 */
[----:B------:R-:W-:-:S13]  /*0d80*/  ISETP.NE.AND.EX P4, PT, RZ, c[0x0][0x184], PT, P4 ;  /* 0x00006100ff007a0c */ /* 0x000fda0003f85340 */
[----:B------:R-:W-:Y:S05]  /*0d90*/  @P4 BRA `(.L_x_26532) ;  /* 0x0000002000004947 */ /* 0x000fea0003800000 */
[----:B------:R-:W-:Y:S05]  /*0da0*/  @P0 BRA `(.L_x_26533) ;  /* 0x0000005000000947 */ /* 0x000fea0003800000 */
[----:B------:R-:W-:Y:S05]  /*0db0*/  BRA `(.L_x_26534) ;  /* 0x0000005000007947 */ /* 0x000fea0003800000 */
.L_x_26532:
[----:B-----5:R-:W-:Y:S01]  /*0dc0*/  FADD.FTZ R30, R38, R30 ;  /* 0x0000001e261e7221 */ /* 0x020fe20000010000 */
[----:B------:R-:W-:Y:S05]  /*0dd0*/  BRA `(.L_x_26533) ;  /* 0x0000002000007947 */ /* 0x000fea0003800000 */
.L_x_26531:
[----:B-----5:R-:W-:-:S04]  /*0de0*/  FADD.FTZ R30, R34, R30 ;  /* 0x0000001e221e7221 */ /* 0x020fc80000010000 */
[----:B------:R-:W-:-:S05]  /*0df0*/  @P2 FADD.FTZ R30, R38, R30 ;  /* 0x0000001e261e2221 */ /* 0x000fca0000010000 */
.L_x_26533:
[----:B-----5:R-:W-:Y:S02]  /*0e00*/  MOV R42, R30 ;  /* 0x0000001e002a7202 */ /* 0x020fe40000000f00 */
.L_x_26534:
[----:B------:R-:W-:Y:S05]  /*0e10*/  @P3 BRA `(.L_x_26535) ;  /* 0x0000007000003947 */ /* 0x000fea0003800000 */
[----:B------:R-:W-:-:S04]  /*0e20*/  ISETP.NE.U32.AND P4, PT, RZ, c[0x0][0x180], PT ;  /* 0x00006000ff007a0c */ /* 0x000fc80003f85070 */
[----:B------:R-:W-:-:S13]  /*0e30*/  ISETP.NE.AND.EX P4, PT, RZ, c[0x0][0x184], PT, P4 ;  /* 0x00006100ff007a0c */ /* 0x000fda0003f85340 */
[----:B------:R-:W-:Y:S05]  /*0e40*/  @P4 BRA `(.L_x_26536) ;  /* 0x0000002000004947 */ /* 0x000fea0003800000 */
[----:B------:R-:W-:Y:S05]  /*0e50*/  @P0 BRA `(.L_x_26537) ;  /* 0x0000005000000947 */ /* 0x000fea0003800000 */
[----:B------:R-:W-:Y:S05]  /*0e60*/  BRA `(.L_x_26538) ;  /* 0x0000005000007947 */ /* 0x000fea0003800000 */
.L_x_26536:
[----:B-----5:R-:W-:Y:S01]  /*0e70*/  FADD.FTZ R31, R39, R31 ;  /* 0x0000001f271f7221 */ /* 0x020fe20000010000 */
[----:B------:R-:W-:Y:S05]  /*0e80*/  BRA `(.L_x_26537) ;  /* 0x0000002000007947 */ /* 0x000fea0003800000 */
.L_x_26535:
[----:B-----5:R-:W-:-:S04]  /*0e90*/  FADD.FTZ R31, R35, R31 ;  /* 0x0000001f231f7221 */ /* 0x020fc80000010000 */
[----:B------:R-:W-:-:S05]  /*0ea0*/  @P2 FADD.FTZ R31, R39, R31 ;  /* 0x0000001f271f2221 */ /* 0x000fca0000010000 */
.L_x_26537:
[----:B-----5:R-:W-:Y:S02]  /*0eb0*/  MOV R43, R31 ;  /* 0x0000001f002b7202 */ /* 0x020fe40000000f00 */
.L_x_26538:
        /* <DEDUP_REMOVED lines=16> */
.L_x_26540:
[----:B-----5:R-:W-:Y:S01]  /*0fc0*/  FADD.FTZ R44, R36, R44 ;  /* 0x0000002c242c7221 */ /* 0x020fe20000010000 */
[----:B------:R-:W-:Y:S05]  /*0fd0*/  BRA `(.L_x_26541) ;  /* 0x0000002000007947 */ /* 0x000fea0003800000 */
.L_x_26539:
[----:B-----5:R-:W-:-:S04]  /*0fe0*/  FADD.FTZ R44, R32, R44 ;  /* 0x0000002c202c7221 */ /* 0x020fc80000010000 */
[----:B------:R-:W-:-:S05]  /*0ff0*/  @P2 FADD.FTZ R44, R36, R44 ;  /* 0x0000002c242c2221 */ /* 0x000fca0000010000 */
.L_x_26541:
[----:B0----5:R-:W-:Y:S02]  /*1000*/  MOV R40, R44 ;  /* 0x0000002c00287202 */ /* 0x021fe40000000f00 */
.L_x_26542:
[----:B------:R-:W-:Y:S05]  /*1010*/  @P3 BRA `(.L_x_26543) ;  /* 0x0000007000003947 */ /* 0x000fea0003800000 */
[----:B------:R-:W-:-:S04]  /*1020*/  ISETP.NE.U32.AND P4, PT, RZ, c[0x0][0x180], PT ;  /* 0x00006000ff007a0c */ /* 0x000fc80003f85070 */
[----:B------:R-:W-:-:S13]  /*1030*/  ISETP.NE.AND.EX P4, PT, RZ, c[0x0][0x184], PT, P4 ;  /* 0x00006100ff007a0c */ /* 0x000fda0003f85340 */
[----:B------:R-:W-:Y:S05]  /*1040*/  @P4 BRA `(.L_x_26544) ;  /* 0x0000002000004947 */ /* 0x000fea0003800000 */
[----:B------:R-:W-:Y:S05]  /*1050*/  @P0 BRA `(.L_x_26545) ;  /* 0x0000005000000947 */ /* 0x000fea0003800000 */
[----:B------:R-:W-:Y:S05]  /*1060*/  BRA `(.L_x_26546) ;  /* 0x0000005000007947 */ /* 0x000fea0003800000 */
.L_x_26544:
[----:B-----5:R-:W-:Y:S01]  /*1070*/  FADD.FTZ R45, R37, R45 ;  /* 0x0000002d252d7221 */ /* 0x020fe20000010000 */
[----:B------:R-:W-:Y:S05]  /*1080*/  BRA `(.L_x_26545) ;  /* 0x0000002000007947 */ /* 0x000fea0003800000 */
.L_x_26543:
[----:B-----5:R-:W-:-:S04]  /*1090*/  FADD.FTZ R45, R33, R45 ;  /* 0x0000002d212d7221 */ /* 0x020fc80000010000 */
[----:B------:R-:W-:-:S05]  /*10a0*/  @P2 FADD.FTZ R45, R37, R45 ;  /* 0x0000002d252d2221 */ /* 0x000fca0000010000 */
.L_x_26545:
[----:B0----5:R-:W-:Y:S02]  /*10b0*/  MOV R41, R45 ;  /* 0x0000002d00297202 */ /* 0x021fe40000000f00 */
.L_x_26546:
[----:B------:R-:W-:Y:S05]  /*10c0*/  @P3 BRA `(.L_x_26547) ;  /* 0x0000007000003947 */ /* 0x000fea0003800000 */
[----:B------:R-:W-:-:S04]  /*10d0*/  ISETP.NE.U32.AND P4, PT, RZ, c[0x0][0x180], PT ;  /* 0x00006000ff007a0c */ /* 0x000fc80003f85070 */
[----:B------:R-:W-:-:S13]  /*10e0*/  ISETP.NE.AND.EX P4, PT, RZ, c[0x0][0x184], PT, P4 ;  /* 0x00006100ff007a0c */ /* 0x000fda0003f85340 */
[----:B------:R-:W-:Y:S05]  /*10f0*/  @P4 BRA `(.L_x_26548) ;  /* 0x0000002000004947 */ /* 0x000fea0003800000 */
[----:B------:R-:W-:Y:S05]  /*1100*/  @P0 BRA `(.L_x_26549) ;  /* 0x0000005000000947 */ /* 0x000fea0003800000 */
[----:B------:R-:W-:Y:S05]  /*1110*/  BRA `(.L_x_26550) ;  /* 0x0000005000007947 */ /* 0x000fea0003800000 */
.L_x_26548:
[----:B-----5:R-:W-:Y:S01]  /*1120*/  FADD.FTZ R46, R38, R46 ;  /* 0x0000002e262e7221 */ /* 0x020fe20000010000 */
[----:B------:R-:W-:Y:S05]  /*1130*/  BRA `(.L_x_26549) ;  /* 0x0000002000007947 */ /* 0x000fea0003800000 */
.L_x_26547:
[----:B-----5:R-:W-:-:S04]  /*1140*/  FADD.FTZ R46, R34, R46 ;  /* 0x0000002e222e7221 */ /* 0x020fc80000010000 */
[----:B------:R-:W-:-:S05]  /*1150*/  @P2 FADD.FTZ R46, R38, R46 ;  /* 0x0000002e262e2221 */ /* 0x000fca0000010000 */
.L_x_26549:
[----:B0----5:R-:W-:Y:S02]  /*1160*/  MOV R42, R46 ;  /* 0x0000002e002a7202 */ /* 0x021fe40000000f00 */
.L_x_26550:
[----:B------:R-:W-:Y:S05]  /*1170*/  @P3 BRA `(.L_x_26551) ;  /* 0x0000007000003947 */ /* 0x000fea0003800000 */
[----:B------:R-:W-:-:S04]  /*1180*/  ISETP.NE.U32.AND P4, PT, RZ, c[0x0][0x180], PT ;  /* 0x00006000ff007a0c */ /* 0x000fc80003f85070 */
[----:B------:R-:W-:-:S13]  /*1190*/  ISETP.NE.AND.EX P4, PT, RZ, c[0x0][0x184], PT, P4 ;  /* 0x00006100ff007a0c */ /* 0x000fda0003f85340 */
[----:B------:R-:W-:Y:S05]  /*11a0*/  @P4 BRA `(.L_x_26552) ;  /* 0x0000002000004947 */ /* 0x000fea0003800000 */
[----:B------:R-:W-:Y:S05]  /*11b0*/  @P0 BRA `(.L_x_26553) ;  /* 0x0000005000000947 */ /* 0x000fea0003800000 */
[----:B------:R-:W-:Y:S05]  /*11c0*/  BRA `(.L_x_26554) ;  /* 0x0000005000007947 */ /* 0x000fea0003800000 */
.L_x_26552:
[----:B-----5:R-:W-:Y:S01]  /*11d0*/  FADD.FTZ R47, R39, R47 ;  /* 0x0000002f272f7221 */ /* 0x020fe20000010000 */
[----:B------:R-:W-:Y:S05]  /*11e0*/  BRA `(.L_x_26553) ;  /* 0x0000002000007947 */ /* 0x000fea0003800000 */
.L_x_26551:
[----:B-----5:R-:W-:-:S04]  /*11f0*/  FADD.FTZ R47, R35, R47 ;  /* 0x0000002f232f7221 */ /* 0x020fc80000010000 */
[----:B------:R-:W-:-:S05]  /*1200*/  @P2 FADD.FTZ R47, R39, R47 ;  /* 0x0000002f272f2221 */ /* 0x000fca0000010000 */
.L_x_26553:
[----:B0----5:R-:W-:Y:S02]  /*1210*/  MOV R43, R47 ;  /* 0x0000002f002b7202 */ /* 0x021fe40000000f00 */
.L_x_26554:
[----:B------:R-:W-:Y:S01]  /*1220*/  IADD3 R142, R145, 0x40, RZ ;  /* 0x00000040918e7810 */ /* 0x000fe20007ffe0ff */
[----:B------:R-:W-:-:S04]  /*1230*/  @P0 IMAD.WIDE.U32 R56, R143, R153, c[0x0][0x188] ;  /* 0x000062008f380625 */ /* 0x000fc800078e0099 */
[CC--:B0-----:R-:W-:Y:S01]  /*1240*/  IMAD.WIDE.U32 R48, R142.reuse, R153.reuse, c[0x0][0x170] ;  /* 0x00005c008e307625 */ /* 0x0c1fe200078e0099 */
        /* <DEDUP_REMOVED lines=12> */
.L_x_26556:
[----:B-----5:R-:W-:Y:S01]  /*1310*/  FADD.FTZ R48, R36, R48 ;  /* 0x0000003024307221 */ /* 0x020fe20000010000 */
[----:B------:R-:W-:Y:S05]  /*1320*/  BRA `(.L_x_26557) ;  /* 0x0000002000007947 */ /* 0x000fea0003800000 */
.L_x_26555:
[----:B-----5:R-:W-:-:S04]  /*1330*/  FADD.FTZ R48, R32, R48 ;  /* 0x0000003020307221 */ /* 0x020fc80000010000 */
[----:B------:R-:W-:-:S05]  /*1340*/  @P2 FADD.FTZ R48, R36, R48 ;  /* 0x0000003024302221 */ /* 0x000fca0000010000 */
.L_x_26557:
[----:B0-----:R-:W-:Y:S02]  /*1350*/  MOV R40, R48 ;  /* 0x0000003000287202 */ /* 0x001fe40000000f00 */
.L_x_26558:
[----:B------:R-:W-:Y:S05]  /*1360*/  @P3 BRA `(.L_x_26559) ;  /* 0x0000007000003947 */ /* 0x000fea0003800000 */
[----:B------:R-:W-:-:S04]  /*1370*/  ISETP.NE.U32.AND P4, PT, RZ, c[0x0][0x180], PT ;  /* 0x00006000ff007a0c */ /* 0x000fc80003f85070 */
[----:B------:R-:W-:-:S13]  /*1380*/  ISETP.NE.AND.EX P4, PT, RZ, c[0x0][0x184], PT, P4 ;  /* 0x00006100ff007a0c */ /* 0x000fda0003f85340 */
[----:B------:R-:W-:Y:S05]  /*1390*/  @P4 BRA `(.L_x_26560) ;  /* 0x0000002000004947 */ /* 0x000fea0003800000 */
[----:B------:R-:W-:Y:S05]  /*13a0*/  @P0 BRA `(.L_x_26561) ;  /* 0x0000005000000947 */ /* 0x000fea0003800000 */
[----:B------:R-:W-:Y:S05]  /*13b0*/  BRA `(.L_x_26562) ;  /* 0x0000005000007947 */ /* 0x000fea0003800000 */
.L_x_26560:
[----:B-----5:R-:W-:Y:S01]  /*13c0*/  FADD.FTZ R49, R37, R49 ;  /* 0x0000003125317221 */ /* 0x020fe20000010000 */
[----:B------:R-:W-:Y:S05]  /*13d0*/  BRA `(.L_x_26561) ;  /* 0x0000002000007947 */ /* 0x000fea0003800000 */
.L_x_26559:
[----:B-----5:R-:W-:-:S04]  /*13e0*/  FADD.FTZ R49, R33, R49 ;  /* 0x0000003121317221 */ /* 0x020fc80000010000 */
[----:B------:R-:W-:-:S05]  /*13f0*/  @P2 FADD.FTZ R49, R37, R49 ;  /* 0x0000003125312221 */ /* 0x000fca0000010000 */
.L_x_26561:
[----:B0-----:R-:W-:Y:S02]  /*1400*/  MOV R41, R49 ;  /* 0x0000003100297202 */ /* 0x001fe40000000f00 */
.L_x_26562:
[----:B------:R-:W-:Y:S05]  /*1410*/  @P3 BRA `(.L_x_26563) ;  /* 0x0000007000003947 */ /* 0x000fea0003800000 */
[----:B------:R-:W-:-:S04]  /*1420*/  ISETP.NE.U32.AND P4, PT, RZ, c[0x0][0x180], PT ;  /* 0x00006000ff007a0c */ /* 0x000fc80003f85070 */
[----:B------:R-:W-:-:S13]  /*1430*/  ISETP.NE.AND.EX P4, PT, RZ, c[0x0][0x184], PT, P4 ;  /* 0x00006100ff007a0c */ /* 0x000fda0003f85340 */
[----:B------:R-:W-:Y:S05]  /*1440*/  @P4 BRA `(.L_x_26564) ;  /* 0x0000002000004947 */ /* 0x000fea0003800000 */
[----:B------:R-:W-:Y:S05]  /*1450*/  @P0 BRA `(.L_x_26565) ;  /* 0x0000005000000947 */ /* 0x000fea0003800000 */
[----:B------:R-:W-:Y:S05]  /*1460*/  BRA `(.L_x_26566) ;  /* 0x0000005000007947 */ /* 0x000fea0003800000 */
.L_x_26564:
[----:B-----5:R-:W-:Y:S01]  /*1470*/  FADD.FTZ R50, R38, R50 ;  /* 0x0000003226327221 */ /* 0x020fe20000010000 */
[----:B------:R-:W-:Y:S05]  /*1480*/  BRA `(.L_x_26565) ;  /* 0x0000002000007947 */ /* 0x000fea0003800000 */
.L_x_26563:
[----:B-----5:R-:W-:-:S04]  /*1490*/  FADD.FTZ R50, R34, R50 ;  /* 0x0000003222327221 */ /* 0x020fc80000010000 */
[----:B------:R-:W-:-:S05]  /*14a0*/  @P2 FADD.FTZ R50, R38, R50 ;  /* 0x0000003226322221 */ /* 0x000fca0000010000 */
.L_x_26565:
[----:B0-----:R-:W-:Y:S02]  /*14b0*/  MOV R42, R50 ;  /* 0x00000032002a7202 */ /* 0x001fe40000000f00 */
.L_x_26566:
[----:B------:R-:W-:Y:S05]  /*14c0*/  @P3 BRA `(.L_x_26567) ;  /* 0x0000007000003947 */ /* 0x000fea0003800000 */
[----:B------:R-:W-:-:S04]  /*14d0*/  ISETP.NE.U32.AND P4, PT, RZ, c[0x0][0x180], PT ;  /* 0x00006000ff007a0c */ /* 0x000fc80003f85070 */
[----:B------:R-:W-:-:S13]  /*14e0*/  ISETP.NE.AND.EX P4, PT, RZ, c[0x0][0x184], PT, P4 ;  /* 0x00006100ff007a0c */ /* 0x000fda0003f85340 */
[----:B------:R-:W-:Y:S05]  /*14f0*/  @P4 BRA `(.L_x_26568) ;  /* 0x0000002000004947 */ /* 0x000fea0003800000 */
[----:B------:R-:W-:Y:S05]  /*1500*/  @P0 BRA `(.L_x_26569) ;  /* 0x0000005000000947 */ /* 0x000fea0003800000 */
[----:B------:R-:W-:Y:S05]  /*1510*/  BRA `(.L_x_26570) ;  /* 0x0000005000007947 */ /* 0x000fea0003800000 */
.L_x_26568:
[----:B-----5:R-:W-:Y:S01]  /*1520*/  FADD.FTZ R51, R39, R51 ;  /* 0x0000003327337221 */ /* 0x020fe20000010000 */
[----:B------:R-:W-:Y:S05]  /*1530*/  BRA `(.L_x_26569) ;  /* 0x0000002000007947 */ /* 0x000fea0003800000 */
.L_x_26567:
[----:B-----5:R-:W-:-:S04]  /*1540*/  FADD.FTZ R51, R35, R51 ;  /* 0x0000003323337221 */ /* 0x020fc80000010000 */
[----:B------:R-:W-:-:S05]  /*1550*/  @P2 FADD.FTZ R51, R39, R51 ;  /* 0x0000003327332221 */ /* 0x000fca0000010000 */
.L_x_26569:
[----:B0-----:R-:W-:Y:S02]  /*1560*/  MOV R43, R51 ;  /* 0x00000033002b7202 */ /* 0x001fe40000000f00 */
.L_x_26570:
        /* <DEDUP_REMOVED lines=15> */
.L_x_26572:
[----:B-----5:R-:W-:Y:S01]  /*1660*/  FADD.FTZ R52, R36, R52 ;  /* 0x0000003424347221 */ /* 0x020fe20000010000 */
[----:B------:R-:W-:Y:S05]  /*1670*/  BRA `(.L_x_26573) ;  /* 0x0000002000007947 */ /* 0x000fea0003800000 */
.L_x_26571:
[----:B-----5:R-:W-:-:S04]  /*1680*/  FADD.FTZ R52, R32, R52 ;  /* 0x0000003420347221 */ /* 0x020fc80000010000 */
[----:B------:R-:W-:-:S05]  /*1690*/  @P2 FADD.FTZ R52, R36, R52 ;  /* 0x0000003424342221 */ /* 0x000fca0000010000 */
.L_x_26573:
[----:B0-----:R-:W-:Y:S02]  /*16a0*/  MOV R40, R52 ;  /* 0x0000003400287202 */ /* 0x001fe40000000f00 */
.L_x_26574:
[----:B------:R-:W-:Y:S05]  /*16b0*/  @P3 BRA `(.L_x_26575) ;  /* 0x0000007000003947 */ /* 0x000fea0003800000 */
[----:B------:R-:W-:-:S04]  /*16c0*/  ISETP.NE.U32.AND P4, PT, RZ, c[0x0][0x180], PT ;  /* 0x00006000ff007a0c */ /* 0x000fc80003f85070 */
[----:B------:R-:W-:-:S13]  /*16d0*/  ISETP.NE.AND.EX P4, PT, RZ, c[0x0][0x184], PT, P4 ;  /* 0x00006100ff007a0c */ /* 0x000fda0003f85340 */
[----:B------:R-:W-:Y:S05]  /*16e0*/  @P4 BRA `(.L_x_26576) ;  /* 0x0000002000004947 */ /* 0x000fea0003800000 */
[----:B------:R-:W-:Y:S05]  /*16f0*/  @P0 BRA `(.L_x_26577) ;  /* 0x0000005000000947 */ /* 0x000fea0003800000 */
[----:B------:R-:W-:Y:S05]  /*1700*/  BRA `(.L_x_26578) ;  /* 0x0000005000007947 */ /* 0x000fea0003800000 */
.L_x_26576:
[----:B-----5:R-:W-:Y:S01]  /*1710*/  FADD.FTZ R53, R37, R53 ;  /* 0x0000003525357221 */ /* 0x020fe20000010000 */
[----:B------:R-:W-:Y:S05]  /*1720*/  BRA `(.L_x_26577) ;  /* 0x0000002000007947 */ /* 0x000fea0003800000 */
.L_x_26575:
[----:B-----5:R-:W-:-:S04]  /*1730*/  FADD.FTZ R53, R33, R53 ;  /* 0x0000003521357221 */ /* 0x020fc80000010000 */
[----:B------:R-:W-:-:S05]  /*1740*/  @P2 FADD.FTZ R53, R37, R53 ;  /* 0x0000003525352221 */ /* 0x000fca0000010000 */
.L_x_26577:
[----:B0-----:R-:W-:Y:S02]  /*1750*/  MOV R41, R53 ;  /* 0x0000003500297202 */ /* 0x001fe40000000f00 */
.L_x_26578:
[----:B------:R-:W-:Y:S05]  /*1760*/  @P3 BRA `(.L_x_26579) ;  /* 0x0000007000003947 */ /* 0x000fea0003800000 */
[----:B------:R-:W-:-:S04]  /*1770*/  ISETP.NE.U32.AND P4, PT, RZ, c[0x0][0x180], PT ;  /* 0x00006000ff007a0c */ /* 0x000fc80003f85070 */
[----:B------:R-:W-:-:S13]  /*1780*/  ISETP.NE.AND.EX P4, PT, RZ, c[0x0][0x184], PT, P4 ;  /* 0x00006100ff007a0c */ /* 0x000fda0003f85340 */
[----:B------:R-:W-:Y:S05]  /*1790*/  @P4 BRA `(.L_x_26580) ;  /* 0x0000002000004947 */ /* 0x000fea0003800000 */
[----:B------:R-:W-:Y:S05]  /*17a0*/  @P0 BRA `(.L_x_26581) ;  /* 0x0000005000000947 */ /* 0x000fea0003800000 */
[----:B------:R-:W-:Y:S05]  /*17b0*/  BRA `(.L_x_26582) ;  /* 0x0000005000007947 */ /* 0x000fea0003800000 */
.L_x_26580:
[----:B-----5:R-:W-:Y:S01]  /*17c0*/  FADD.FTZ R54, R38, R54 ;  /* 0x0000003626367221 */ /* 0x020fe20000010000 */
[----:B------:R-:W-:Y:S05]  /*17d0*/  BRA `(.L_x_26581) ;  /* 0x0000002000007947 */ /* 0x000fea0003800000 */
.L_x_26579:
[----:B-----5:R-:W-:-:S04]  /*17e0*/  FADD.FTZ R54, R34, R54 ;  /* 0x0000003622367221 */ /* 0x020fc80000010000 */
[----:B------:R-:W-:-:S05]  /*17f0*/  @P2 FADD.FTZ R54, R38, R54 ;  /* 0x0000003626362221 */ /* 0x000fca0000010000 */
.L_x_26581:
[----:B0-----:R-:W-:Y:S02]  /*1800*/  MOV R42, R54 ;  /* 0x00000036002a7202 */ /* 0x001fe40000000f00 */
.L_x_26582:
[----:B------:R-:W-:Y:S05]  /*1810*/  @P3 BRA `(.L_x_26583) ;  /* 0x0000007000003947 */ /* 0x000fea0003800000 */
[----:B------:R-:W-:-:S04]  /*1820*/  ISETP.NE.U32.AND P4, PT, RZ, c[0x0][0x180], PT ;  /* 0x00006000ff007a0c */ /* 0x000fc80003f85070 */
[----:B------:R-:W-:-:S13]  /*1830*/  ISETP.NE.AND.EX P4, PT, RZ, c[0x0][0x184], PT, P4 ;  /* 0x00006100ff007a0c */ /* 0x000fda0003f85340 */
[----:B------:R-:W-:Y:S05]  /*1840*/  @P4 BRA `(.L_x_26584) ;  /* 0x0000002000004947 */ /* 0x000fea0003800000 */
[----:B------:R-:W-:Y:S05]  /*1850*/  @P0 BRA `(.L_x_26585) ;  /* 0x0000005000000947 */ /* 0x000fea0003800000 */
[----:B------:R-:W-:Y:S05]  /*1860*/  BRA `(.L_x_26586) ;  /* 0x0000005000007947 */ /* 0x000fea0003800000 */
.L_x_26584:
[----:B-----5:R-:W-:Y:S01]  /*1870*/  FADD.FTZ R55, R39, R55 ;  /* 0x0000003727377221 */ /* 0x020fe20000010000 */
[----:B------:R-:W-:Y:S05]  /*1880*/  BRA `(.L_x_26585) ;  /* 0x0000002000007947 */ /* 0x000fea0003800000 */
.L_x_26583:
[----:B-----5:R-:W-:-:S04]  /*1890*/  FADD.FTZ R55, R35, R55 ;  /* 0x0000003723377221 */ /* 0x020fc80000010000 */
[----:B------:R-:W-:-:S05]  /*18a0*/  @P2 FADD.FTZ R55, R39, R55 ;  /* 0x0000003727372221 */ /* 0x000fca0000010000 */
.L_x_26585:
[----:B0-----:R-:W-:Y:S02]  /*18b0*/  MOV R43, R55 ;  /* 0x00000037002b7202 */ /* 0x001fe40000000f00 */
.L_x_26586:
        /* <DEDUP_REMOVED lines=15> */
.L_x_26588:
[----:B-----5:R-:W-:Y:S01]  /*19b0*/  FADD.FTZ R56, R36, R56 ;  /* 0x0000003824387221 */ /* 0x020fe20000010000 */
[----:B------:R-:W-:Y:S05]  /*19c0*/  BRA `(.L_x_26589) ;  /* 0x0000002000007947 */ /* 0x000fea0003800000 */
.L_x_26587:
[----:B-----5:R-:W-:-:S04]  /*19d0*/  FADD.FTZ R56, R32, R56 ;  /* 0x0000003820387221 */ /* 0x020fc80000010000 */
[----:B------:R-:W-:-:S05]  /*19e0*/  @P2 FADD.FTZ R56, R36, R56 ;  /* 0x0000003824382221 */ /* 0x000fca0000010000 */
.L_x_26589:
[----:B0-----:R-:W-:Y:S02]  /*19f0*/  MOV R40, R56 ;  /* 0x0000003800287202 */ /* 0x001fe40000000f00 */
.L_x_26590:
[----:B------:R-:W-:Y:S05]  /*1a00*/  @P3 BRA `(.L_x_26591) ;  /* 0x0000007000003947 */ /* 0x000fea0003800000 */
[----:B------:R-:W-:-:S04]  /*1a10*/  ISETP.NE.U32.AND P4, PT, RZ, c[0x0][0x180], PT ;  /* 0x00006000ff007a0c */ /* 0x000fc80003f85070 */
[----:B------:R-:W-:-:S13]  /*1a20*/  ISETP.NE.AND.EX P4, PT, RZ, c[0x0][0x184], PT, P4 ;  /* 0x00006100ff007a0c */ /* 0x000fda0003f85340 */
[----:B------:R-:W-:Y:S05]  /*1a30*/  @P4 BRA `(.L_x_26592) ;  /* 0x0000002000004947 */ /* 0x000fea0003800000 */
[----:B------:R-:W-:Y:S05]  /*1a40*/  @P0 BRA `(.L_x_26593) ;  /* 0x0000005000000947 */ /* 0x000fea0003800000 */
[----:B------:R-:W-:Y:S05]  /*1a50*/  BRA `(.L_x_26594) ;  /* 0x0000005000007947 */ /* 0x000fea0003800000 */
.L_x_26592:
[----:B-----5:R-:W-:Y:S01]  /*1a60*/  FADD.FTZ R57, R37, R57 ;  /* 0x0000003925397221 */ /* 0x020fe20000010000 */
[----:B------:R-:W-:Y:S05]  /*1a70*/  BRA `(.L_x_26593) ;  /* 0x0000002000007947 */ /* 0x000fea0003800000 */
.L_x_26591:
[----:B-----5:R-:W-:-:S04]  /*1a80*/  FADD.FTZ R57, R33, R57 ;  /* 0x0000003921397221 */ /* 0x020fc80000010000 */
[----:B------:R-:W-:-:S05]  /*1a90*/  @P2 FADD.FTZ R57, R37, R57 ;  /* 0x0000003925392221 */ /* 0x000fca0000010000 */
.L_x_26593:
[----:B0-----:R-:W-:Y:S02]  /*1aa0*/  MOV R41, R57 ;  /* 0x0000003900297202 */ /* 0x001fe40000000f00 */
.L_x_26594:
[----:B------:R-:W-:Y:S05]  /*1ab0*/  @P3 BRA `(.L_x_26595) ;  /* 0x0000007000003947 */ /* 0x000fea0003800000 */
[----:B------:R-:W-:-:S04]  /*1ac0*/  ISETP.NE.U32.AND P4, PT, RZ, c[0x0][0x180], PT ;  /* 0x00006000ff007a0c */ /* 0x000fc80003f85070 */
[----:B------:R-:W-:-:S13]  /*1ad0*/  ISETP.NE.AND.EX P4, PT, RZ, c[0x0][0x184], PT, P4 ;  /* 0x00006100ff007a0c */ /* 0x000fda0003f85340 */
[----:B------:R-:W-:Y:S05]  /*1ae0*/  @P4 BRA `(.L_x_26596) ;  /* 0x0000002000004947 */ /* 0x000fea0003800000 */
[----:B------:R-:W-:Y:S05]  /*1af0*/  @P0 BRA `(.L_x_26597) ;  /* 0x0000005000000947 */ /* 0x000fea0003800000 */
[----:B------:R-:W-:Y:S05]  /*1b00*/  BRA `(.L_x_26598) ;  /* 0x0000005000007947 */ /* 0x000fea0003800000 */
.L_x_26596:
[----:B-----5:R-:W-:Y:S01]  /*1b10*/  FADD.FTZ R58, R38, R58 ;  /* 0x0000003a263a7221 */ /* 0x020fe20000010000 */
[----:B------:R-:W-:Y:S05]  /*1b20*/  BRA `(.L_x_26597) ;  /* 0x0000002000007947 */ /* 0x000fea0003800000 */
.L_x_26595:
[----:B-----5:R-:W-:-:S04]  /*1b30*/  FADD.FTZ R58, R34, R58 ;  /* 0x0000003a223a7221 */ /* 0x020fc80000010000 */
[----:B------:R-:W-:-:S05]  /*1b40*/  @P2 FADD.FTZ R58, R38, R58 ;  /* 0x0000003a263a2221 */ /* 0x000fca0000010000 */
.L_x_26597:
[----:B0-----:R-:W-:Y:S02]  /*1b50*/  MOV R42, R58 ;  /* 0x0000003a002a7202 */ /* 0x001fe40000000f00 */
.L_x_26598:
[----:B------:R-:W-:Y:S05]  /*1b60*/  @P3 BRA `(.L_x_26599) ;  /* 0x0000007000003947 */ /* 0x000fea0003800000 */
[----:B------:R-:W-:-:S04]  /*1b70*/  ISETP.NE.U32.AND P4, PT, RZ, c[0x0][0x180], PT ;  /* 0x00006000ff007a0c */ /* 0x000fc80003f85070 */
[----:B------:R-:W-:-:S13]  /*1b80*/  ISETP.NE.AND.EX P4, PT, RZ, c[0x0][0x184], PT, P4 ;  /* 0x00006100ff007a0c */ /* 0x000fda0003f85340 */
[----:B------:R-:W-:Y:S05]  /*1b90*/  @P4 BRA `(.L_x_26600) ;  /* 0x0000002000004947 */ /* 0x000fea0003800000 */
[----:B------:R-:W-:Y:S05]  /*1ba0*/  @P0 BRA `(.L_x_26601) ;  /* 0x0000005000000947 */ /* 0x000fea0003800000 */
[----:B------:R-:W-:Y:S05]  /*1bb0*/  BRA `(.L_x_26602) ;  /* 0x0000005000007947 */ /* 0x000fea0003800000 */
.L_x_26600:
[----:B-----5:R-:W-:Y:S01]  /*1bc0*/  FADD.FTZ R59, R39, R59 ;  /* 0x0000003b273b7221 */ /* 0x020fe20000010000 */
[----:B------:R-:W-:Y:S05]  /*1bd0*/  BRA `(.L_x_26601) ;  /* 0x0000002000007947 */ /* 0x000fea0003800000 */
.L_x_26599:
[----:B-----5:R-:W-:-:S04]  /*1be0*/  FADD.FTZ R59, R35, R59 ;  /* 0x0000003b233b7221 */ /* 0x020fc80000010000 */
[----:B------:R-:W-:-:S05]  /*1bf0*/  @P2 FADD.FTZ R59, R39, R59 ;  /* 0x0000003b273b2221 */ /* 0x000fca0000010000 */
.L_x_26601:
[----:B0-----:R-:W-:Y:S02]  /*1c00*/  MOV R43, R59 ;  /* 0x0000003b002b7202 */ /* 0x001fe40000000f00 */
.L_x_26602:
        /* <DEDUP_REMOVED lines=15> */
.L_x_26604:
[----:B-----5:R-:W-:Y:S01]  /*1d00*/  FADD.FTZ R60, R36, R60 ;  /* 0x0000003c243c7221 */ /* 0x020fe20000010000 */
[----:B------:R-:W-:Y:S05]  /*1d10*/  BRA `(.L_x_26605) ;  /* 0x0000002000007947 */ /* 0x000fea0003800000 */
.L_x_26603:
[----:B-----5:R-:W-:-:S04]  /*1d20*/  FADD.FTZ R60, R32, R60 ;  /* 0x0000003c203c7221 */ /* 0x020fc80000010000 */
[----:B------:R-:W-:-:S05]  /*1d30*/  @P2 FADD.FTZ R60, R36, R60 ;  /* 0x0000003c243c2221 */ /* 0x000fca0000010000 */
.L_x_26605:
[----:B0-----:R-:W-:Y:S02]  /*1d40*/  MOV R40, R60 ;  /* 0x0000003c00287202 */ /* 0x001fe40000000f00 */
.L_x_26606:
[----:B------:R-:W-:Y:S05]  /*1d50*/  @P3 BRA `(.L_x_26607) ;  /* 0x0000007000003947 */ /* 0x000fea0003800000 */
[----:B------:R-:W-:-:S04]  /*1d60*/  ISETP.NE.U32.AND P4, PT, RZ, c[0x0][0x180], PT ;  /* 0x00006000ff007a0c */ /* 0x000fc80003f85070 */
[----:B------:R-:W-:-:S13]  /*1d70*/  ISETP.NE.AND.EX P4, PT, RZ, c[0x0][0x184], PT, P4 ;  /* 0x00006100ff007a0c */ /* 0x000fda0003f85340 */
[----:B------:R-:W-:Y:S05]  /*1d80*/  @P4 BRA `(.L_x_26608) ;  /* 0x0000002000004947 */ /* 0x000fea0003800000 */
[----:B------:R-:W-:Y:S05]  /*1d90*/  @P0 BRA `(.L_x_26609) ;  /* 0x0000005000000947 */ /* 0x000fea0003800000 */
[----:B------:R-:W-:Y:S05]  /*1da0*/  BRA `(.L_x_26610) ;  /* 0x0000005000007947 */ /* 0x000fea0003800000 */
.L_x_26608:
[----:B-----5:R-:W-:Y:S01]  /*1db0*/  FADD.FTZ R61, R37, R61 ;  /* 0x0000003d253d7221 */ /* 0x020fe20000010000 */
[----:B------:R-:W-:Y:S05]  /*1dc0*/  BRA `(.L_x_26609) ;  /* 0x0000002000007947 */ /* 0x000fea0003800000 */
.L_x_26607:
[----:B-----5:R-:W-:-:S04]  /*1dd0*/  FADD.FTZ R61, R33, R61 ;  /* 0x0000003d213d7221 */ /* 0x020fc80000010000 */
[----:B------:R-:W-:-:S05]  /*1de0*/  @P2 FADD.FTZ R61, R37, R61 ;  /* 0x0000003d253d2221 */ /* 0x000fca0000010000 */
.L_x_26609:
[----:B0-----:R-:W-:Y:S02]  /*1df0*/  MOV R41, R61 ;  /* 0x0000003d00297202 */ /* 0x001fe40000000f00 */
.L_x_26610:
[----:B------:R-:W-:Y:S05]  /*1e00*/  @P3 BRA `(.L_x_26611) ;  /* 0x0000007000003947 */ /* 0x000fea0003800000 */
[----:B------:R-:W-:-:S04]  /*1e10*/  ISETP.NE.U32.AND P4, PT, RZ, c[0x0][0x180], PT ;  /* 0x00006000ff007a0c */ /* 0x000fc80003f85070 */
[----:B------:R-:W-:-:S13]  /*1e20*/  ISETP.NE.AND.EX P4, PT, RZ, c[0x0][0x184], PT, P4 ;  /* 0x00006100ff007a0c */ /* 0x000fda0003f85340 */
[----:B------:R-:W-:Y:S05]  /*1e30*/  @P4 BRA `(.L_x_26612) ;  /* 0x0000002000004947 */ /* 0x000fea0003800000 */
[----:B------:R-:W-:Y:S05]  /*1e40*/  @P0 BRA `(.L_x_26613) ;  /* 0x0000005000000947 */ /* 0x000fea0003800000 */
[----:B------:R-:W-:Y:S05]  /*1e50*/  BRA `(.L_x_26614) ;  /* 0x0000005000007947 */ /* 0x000fea0003800000 */
.L_x_26612:
[----:B-----5:R-:W-:Y:S01]  /*1e60*/  FADD.FTZ R62, R38, R62 ;  /* 0x0000003e263e7221 */ /* 0x020fe20000010000 */
[----:B------:R-:W-:Y:S05]  /*1e70*/  BRA `(.L_x_26613) ;  /* 0x0000002000007947 */ /* 0x000fea0003800000 */
.L_x_26611:
[----:B-----5:R-:W-:-:S04]  /*1e80*/  FADD.FTZ R62, R34, R62 ;  /* 0x0000003e223e7221 */ /* 0x020fc80000010000 */
[----:B------:R-:W-:-:S05]  /*1e90*/  @P2 FADD.FTZ R62, R38, R62 ;  /* 0x0000003e263e2221 */ /* 0x000fca0000010000 */
.L_x_26613:
[----:B0-----:R-:W-:Y:S02]  /*1ea0*/  MOV R42, R62 ;  /* 0x0000003e002a7202 */ /* 0x001fe40000000f00 */
.L_x_26614:
[----:B------:R-:W-:Y:S05]  /*1eb0*/  @P3 BRA `(.L_x_26615) ;  /* 0x0000007000003947 */ /* 0x000fea0003800000 */
[----:B------:R-:W-:-:S04]  /*1ec0*/  ISETP.NE.U32.AND P4, PT, RZ, c[0x0][0x180], PT ;  /* 0x00006000ff007a0c */ /* 0x000fc80003f85070 */
[----:B------:R-:W-:-:S13]  /*1ed0*/  ISETP.NE.AND.EX P4, PT, RZ, c[0x0][0x184], PT, P4 ;  /* 0x00006100ff007a0c */ /* 0x000fda0003f85340 */
[----:B------:R-:W-:Y:S05]  /*1ee0*/  @P4 BRA `(.L_x_26616) ;  /* 0x0000002000004947 */ /* 0x000fea0003800000 */
[----:B------:R-:W-:Y:S05]  /*1ef0*/  @P0 BRA `(.L_x_26617) ;  /* 0x0000005000000947 */ /* 0x000fea0003800000 */
[----:B------:R-:W-:Y:S05]  /*1f00*/  BRA `(.L_x_26618) ;  /* 0x0000005000007947 */ /* 0x000fea0003800000 */
.L_x_26616:
[----:B-----5:R-:W-:Y:S01]  /*1f10*/  FADD.FTZ R63, R39, R63 ;  /* 0x0000003f273f7221 */ /* 0x020fe20000010000 */
[----:B------:R-:W-:Y:S05]  /*1f20*/  BRA `(.L_x_26617) ;  /* 0x0000002000007947 */ /* 0x000fea0003800000 */
.L_x_26615:
[----:B-----5:R-:W-:-:S04]  /*1f30*/  FADD.FTZ R63, R35, R63 ;  /* 0x0000003f233f7221 */ /* 0x020fc80000010000 */
[----:B------:R-:W-:-:S05]  /*1f40*/  @P2 FADD.FTZ R63, R39, R63 ;  /* 0x0000003f273f2221 */ /* 0x000fca0000010000 */
.L_x_26617:
[----:B0-----:R-:W-:Y:S02]  /*1f50*/  MOV R43, R63 ;  /* 0x0000003f002b7202 */ /* 0x001fe40000000f00 */
.L_x_26618:
        /* <DEDUP_REMOVED lines=15> */
.L_x_26620:
[----:B-----5:R-:W-:Y:S01]  /*2050*/  FADD.FTZ R64, R36, R64 ;  /* 0x0000004024407221 */ /* 0x020fe20000010000 */
[----:B------:R-:W-:Y:S05]  /*2060*/  BRA `(.L_x_26621) ;  /* 0x0000002000007947 */ /* 0x000fea0003800000 */
.L_x_26619:
[----:B-----5:R-:W-:-:S04]  /*2070*/  FADD.FTZ R64, R32, R64 ;  /* 0x0000004020407221 */ /* 0x020fc80000010000 */
[----:B------:R-:W-:-:S05]  /*2080*/  @P2 FADD.FTZ R64, R36, R64 ;  /* 0x0000004024402221 */ /* 0x000fca0000010000 */
.L_x_26621:
[----:B0-----:R-:W-:Y:S02]  /*2090*/  MOV R40, R64 ;  /* 0x0000004000287202 */ /* 0x001fe40000000f00 */
.L_x_26622:
[----:B------:R-:W-:Y:S05]  /*20a0*/  @P3 BRA `(.L_x_26623) ;  /* 0x0000007000003947 */ /* 0x000fea0003800000 */
[----:B------:R-:W-:-:S04]  /*20b0*/  ISETP.NE.U32.AND P4, PT, RZ, c[0x0][0x180], PT ;  /* 0x00006000ff007a0c */ /* 0x000fc80003f85070 */
[----:B------:R-:W-:-:S13]  /*20c0*/  ISETP.NE.AND.EX P4, PT, RZ, c[0x0][0x184], PT, P4 ;  /* 0x00006100ff007a0c */ /* 0x000fda0003f85340 */
[----:B------:R-:W-:Y:S05]  /*20d0*/  @P4 BRA `(.L_x_26624) ;  /* 0x0000002000004947 */ /* 0x000fea0003800000 */
[----:B------:R-:W-:Y:S05]  /*20e0*/  @P0 BRA `(.L_x_26625) ;  /* 0x0000005000000947 */ /* 0x000fea0003800000 */
[----:B------:R-:W-:Y:S05]  /*20f0*/  BRA `(.L_x_26626) ;  /* 0x0000005000007947 */ /* 0x000fea0003800000 */
.L_x_26624:
[----:B-----5:R-:W-:Y:S01]  /*2100*/  FADD.FTZ R65, R37, R65 ;  /* 0x0000004125417221 */ /* 0x020fe20000010000 */
[----:B------:R-:W-:Y:S05]  /*2110*/  BRA `(.L_x_26625) ;  /* 0x0000002000007947 */ /* 0x000fea0003800000 */
.L_x_26623:
[----:B-----5:R-:W-:-:S04]  /*2120*/  FADD.FTZ R65, R33, R65 ;  /* 0x0000004121417221 */ /* 0x020fc80000010000 */
[----:B------:R-:W-:-:S05]  /*2130*/  @P2 FADD.FTZ R65, R37, R65 ;  /* 0x0000004125412221 */ /* 0x000fca0000010000 */
.L_x_26625:
[----:B0-----:R-:W-:Y:S02]  /*2140*/  MOV R41, R65 ;  /* 0x0000004100297202 */ /* 0x001fe40000000f00 */
.L_x_26626:
[----:B------:R-:W-:Y:S05]  /*2150*/  @P3 BRA `(.L_x_26627) ;  /* 0x0000007000003947 */ /* 0x000fea0003800000 */
[----:B------:R-:W-:-:S04]  /*2160*/  ISETP.NE.U32.AND P4, PT, RZ, c[0x0][0x180], PT ;  /* 0x00006000ff007a0c */ /* 0x000fc80003f85070 */
[----:B------:R-:W-:-:S13]  /*2170*/  ISETP.NE.AND.EX P4, PT, RZ, c[0x0][0x184], PT, P4 ;  /* 0x00006100ff007a0c */ /* 0x000fda0003f85340 */
[----:B------:R-:W-:Y:S05]  /*2180*/  @P4 BRA `(.L_x_26628) ;  /* 0x0000002000004947 */ /* 0x000fea0003800000 */
[----:B------:R-:W-:Y:S05]  /*2190*/  @P0 BRA `(.L_x_26629) ;  /* 0x0000005000000947 */ /* 0x000fea0003800000 */
[----:B------:R-:W-:Y:S05]  /*21a0*/  BRA `(.L_x_26630) ;  /* 0x0000005000007947 */ /* 0x000fea0003800000 */
.L_x_26628:
[----:B-----5:R-:W-:Y:S01]  /*21b0*/  FADD.FTZ R66, R38, R66 ;  /* 0x0000004226427221 */ /* 0x020fe20000010000 */
[----:B------:R-:W-:Y:S05]  /*21c0*/  BRA `(.L_x_26629) ;  /* 0x0000002000007947 */ /* 0x000fea0003800000 */
.L_x_26627:
[----:B-----5:R-:W-:-:S04]  /*21d0*/  FADD.FTZ R66, R34, R66 ;  /* 0x0000004222427221 */ /* 0x020fc80000010000 */
[----:B------:R-:W-:-:S05]  /*21e0*/  @P2 FADD.FTZ R66, R38, R66 ;  /* 0x0000004226422221 */ /* 0x000fca0000010000 */
.L_x_26629:
[----:B0-----:R-:W-:Y:S02]  /*21f0*/  MOV R42, R66 ;  /* 0x00000042002a7202 */ /* 0x001fe40000000f00 */
.L_x_26630:
[----:B------:R-:W-:Y:S05]  /*2200*/  @P3 BRA `(.L_x_26631) ;  /* 0x0000007000003947 */ /* 0x000fea0003800000 */
[----:B------:R-:W-:-:S04]  /*2210*/  ISETP.NE.U32.AND P4, PT, RZ, c[0x0][0x180], PT ;  /* 0x00006000ff007a0c */ /* 0x000fc80003f85070 */
[----:B------:R-:W-:-:S13]  /*2220*/  ISETP.NE.AND.EX P4, PT, RZ, c[0x0][0x184], PT, P4 ;  /* 0x00006100ff007a0c */ /* 0x000fda0003f85340 */
[----:B------:R-:W-:Y:S05]  /*2230*/  @P4 BRA `(.L_x_26632) ;  /* 0x0000002000004947 */ /* 0x000fea0003800000 */
[----:B------:R-:W-:Y:S05]  /*2240*/  @P0 BRA `(.L_x_26633) ;  /* 0x0000005000000947 */ /* 0x000fea0003800000 */
[----:B------:R-:W-:Y:S05]  /*2250*/  BRA `(.L_x_26634) ;  /* 0x0000005000007947 */ /* 0x000fea0003800000 */
.L_x_26632:
[----:B-----5:R-:W-:Y:S01]  /*2260*/  FADD.FTZ R67, R39, R67 ;  /* 0x0000004327437221 */ /* 0x020fe20000010000 */
[----:B------:R-:W-:Y:S05]  /*2270*/  BRA `(.L_x_26633) ;  /* 0x0000002000007947 */ /* 0x000fea0003800000 */
.L_x_26631:
[----:B-----5:R-:W-:-:S04]  /*2280*/  FADD.FTZ R67, R35, R67 ;  /* 0x0000004323437221 */ /* 0x020fc80000010000 */
[----:B------:R-:W-:-:S05]  /*2290*/  @P2 FADD.FTZ R67, R39, R67 ;  /* 0x0000004327432221 */ /* 0x000fca0000010000 */
.L_x_26633:
[----:B0-----:R-:W-:Y:S02]  /*22a0*/  MOV R43, R67 ;  /* 0x00000043002b7202 */ /* 0x001fe40000000f00 */
.L_x_26634:
        /* <DEDUP_REMOVED lines=15> */
.L_x_26636:
[----:B-----5:R-:W-:Y:S01]  /*23a0*/  FADD.FTZ R68, R36, R68 ;  /* 0x0000004424447221 */ /* 0x020fe20000010000 */
[----:B------:R-:W-:Y:S05]  /*23b0*/  BRA `(.L_x_26637) ;  /* 0x0000002000007947 */ /* 0x000fea0003800000 */
.L_x_26635:
[----:B-----5:R-:W-:-:S04]  /*23c0*/  FADD.FTZ R68, R32, R68 ;  /* 0x0000004420447221 */ /* 0x020fc80000010000 */
[----:B------:R-:W-:-:S05]  /*23d0*/  @P2 FADD.FTZ R68, R36, R68 ;  /* 0x0000004424442221 */ /* 0x000fca0000010000 */
.L_x_26637:
[----:B0-----:R-:W-:Y:S02]  /*23e0*/  MOV R40, R68 ;  /* 0x0000004400287202 */ /* 0x001fe40000000f00 */
.L_x_26638:
[----:B------:R-:W-:Y:S05]  /*23f0*/  @P3 BRA `(.L_x_26639) ;  /* 0x0000007000003947 */ /* 0x000fea0003800000 */
[----:B------:R-:W-:-:S04]  /*2400*/  ISETP.NE.U32.AND P4, PT, RZ, c[0x0][0x180], PT ;  /* 0x00006000ff007a0c */ /* 0x000fc80003f85070 */
[----:B------:R-:W-:-:S13]  /*2410*/  ISETP.NE.AND.EX P4, PT, RZ, c[0x0][0x184], PT, P4 ;  /* 0x00006100ff007a0c */ /* 0x000fda0003f85340 */
[----:B------:R-:W-:Y:S05]  /*2420*/  @P4 BRA `(.L_x_26640) ;  /* 0x0000002000004947 */ /* 0x000fea0003800000 */
[----:B------:R-:W-:Y:S05]  /*2430*/  @P0 BRA `(.L_x_26641) ;  /* 0x0000005000000947 */ /* 0x000fea0003800000 */
[----:B------:R-:W-:Y:S05]  /*2440*/  BRA `(.L_x_26642) ;  /* 0x0000005000007947 */ /* 0x000fea0003800000 */
.L_x_26640:
[----:B-----5:R-:W-:Y:S01]  /*2450*/  FADD.FTZ R69, R37, R69 ;  /* 0x0000004525457221 */ /* 0x020fe20000010000 */
[----:B------:R-:W-:Y:S05]  /*2460*/  BRA `(.L_x_26641) ;  /* 0x0000002000007947 */ /* 0x000fea0003800000 */
.L_x_26639:
[----:B-----5:R-:W-:-:S04]  /*2470*/  FADD.FTZ R69, R33, R69 ;  /* 0x0000004521457221 */ /* 0x020fc80000010000 */
[----:B------:R-:W-:-:S05]  /*2480*/  @P2 FADD.FTZ R69, R37, R69 ;  /* 0x0000004525452221 */ /* 0x000fca0000010000 */
.L_x_26641:
[----:B0-----:R-:W-:Y:S02]  /*2490*/  MOV R41, R69 ;  /* 0x0000004500297202 */ /* 0x001fe40000000f00 */
.L_x_26642:
[----:B------:R-:W-:Y:S05]  /*24a0*/  @P3 BRA `(.L_x_26643) ;  /* 0x0000007000003947 */ /* 0x000fea0003800000 */
[----:B------:R-:W-:-:S04]  /*24b0*/  ISETP.NE.U32.AND P4, PT, RZ, c[0x0][0x180], PT ;  /* 0x00006000ff007a0c */ /* 0x000fc80003f85070 */
[----:B------:R-:W-:-:S13]  /*24c0*/  ISETP.NE.AND.EX P4, PT, RZ, c[0x0][0x184], PT, P4 ;  /* 0x00006100ff007a0c */ /* 0x000fda0003f85340 */
[----:B------:R-:W-:Y:S05]  /*24d0*/  @P4 BRA `(.L_x_26644) ;  /* 0x0000002000004947 */ /* 0x000fea0003800000 */
[----:B------:R-:W-:Y:S05]  /*24e0*/  @P0 BRA `(.L_x_26645) ;  /* 0x0000005000000947 */ /* 0x000fea0003800000 */
[----:B------:R-:W-:Y:S05]  /*24f0*/  BRA `(.L_x_26646) ;  /* 0x0000005000007947 */ /* 0x000fea0003800000 */
.L_x_26644:
[----:B-----5:R-:W-:Y:S01]  /*2500*/  FADD.FTZ R70, R38, R70 ;  /* 0x0000004626467221 */ /* 0x020fe20000010000 */
[----:B------:R-:W-:Y:S05]  /*2510*/  BRA `(.L_x_26645) ;  /* 0x0000002000007947 */ /* 0x000fea0003800000 */
.L_x_26643:
[----:B-----5:R-:W-:-:S04]  /*2520*/  FADD.FTZ R70, R34, R70 ;  /* 0x0000004622467221 */ /* 0x020fc80000010000 */
[----:B------:R-:W-:-:S05]  /*2530*/  @P2 FADD.FTZ R70, R38, R70 ;  /* 0x0000004626462221 */ /* 0x000fca0000010000 */
.L_x_26645:
[----:B0-----:R-:W-:Y:S02]  /*2540*/  MOV R42, R70 ;  /* 0x00000046002a7202 */ /* 0x001fe40000000f00 */
.L_x_26646:
[----:B------:R-:W-:Y:S05]  /*2550*/  @P3 BRA `(.L_x_26647) ;  /* 0x0000007000003947 */ /* 0x000fea0003800000 */
[----:B------:R-:W-:-:S04]  /*2560*/  ISETP.NE.U32.AND P4, PT, RZ, c[0x0][0x180], PT ;  /* 0x00006000ff007a0c */ /* 0x000fc80003f85070 */
[----:B------:R-:W-:-:S13]  /*2570*/  ISETP.NE.AND.EX P4, PT, RZ, c[0x0][0x184], PT, P4 ;  /* 0x00006100ff007a0c */ /* 0x000fda0003f85340 */
[----:B------:R-:W-:Y:S05]  /*2580*/  @P4 BRA `(.L_x_26648) ;  /* 0x0000002000004947 */ /* 0x000fea0003800000 */
[----:B------:R-:W-:Y:S05]  /*2590*/  @P0 BRA `(.L_x_26649) ;  /* 0x0000005000000947 */ /* 0x000fea0003800000 */
[----:B------:R-:W-:Y:S05]  /*25a0*/  BRA `(.L_x_26650) ;  /* 0x0000005000007947 */ /* 0x000fea0003800000 */
.L_x_26648:
[----:B-----5:R-:W-:Y:S01]  /*25b0*/  FADD.FTZ R71, R39, R71 ;  /* 0x0000004727477221 */ /* 0x020fe20000010000 */
[----:B------:R-:W-:Y:S05]  /*25c0*/  BRA `(.L_x_26649) ;  /* 0x0000002000007947 */ /* 0x000fea0003800000 */
.L_x_26647:
[----:B-----5:R-:W-:-:S04]  /*25d0*/  FADD.FTZ R71, R35, R71 ;  /* 0x0000004723477221 */ /* 0x020fc80000010000 */
[----:B------:R-:W-:-:S05]  /*25e0*/  @P2 FADD.FTZ R71, R39, R71 ;  /* 0x0000004727472221 */ /* 0x000fca0000010000 */
.L_x_26649:
[----:B0-----:R-:W-:Y:S02]  /*25f0*/  MOV R43, R71 ;  /* 0x00000047002b7202 */ /* 0x001fe40000000f00 */
.L_x_26650:
        /* <DEDUP_REMOVED lines=15> */
.L_x_26652:
[----:B-----5:R-:W-:Y:S01]  /*26f0*/  FADD.FTZ R72, R36, R72 ;  /* 0x0000004824487221 */ /* 0x020fe20000010000 */
[----:B------:R-:W-:Y:S05]  /*2700*/  BRA `(.L_x_26653) ;  /* 0x0000002000007947 */ /* 0x000fea0003800000 */
.L_x_26651:
[----:B-----5:R-:W-:-:S04]  /*2710*/  FADD.FTZ R72, R32, R72 ;  /* 0x0000004820487221 */ /* 0x020fc80000010000 */
[----:B------:R-:W-:-:S05]  /*2720*/  @P2 FADD.FTZ R72, R36, R72 ;  /* 0x0000004824482221 */ /* 0x000fca0000010000 */
.L_x_26653:
[----:B0-----:R-:W-:Y:S02]  /*2730*/  MOV R40, R72 ;  /* 0x0000004800287202 */ /* 0x001fe40000000f00 */
.L_x_26654:
[----:B------:R-:W-:Y:S05]  /*2740*/  @P3 BRA `(.L_x_26655) ;  /* 0x0000007000003947 */ /* 0x000fea0003800000 */
[----:B------:R-:W-:-:S04]  /*2750*/  ISETP.NE.U32.AND P4, PT, RZ, c[0x0][0x180], PT ;  /* 0x00006000ff007a0c */ /* 0x000fc80003f85070 */
[----:B------:R-:W-:-:S13]  /*2760*/  ISETP.NE.AND.EX P4, PT, RZ, c[0x0][0x184], PT, P4 ;  /* 0x00006100ff007a0c */ /* 0x000fda0003f85340 */
[----:B------:R-:W-:Y:S05]  /*2770*/  @P4 BRA `(.L_x_26656) ;  /* 0x0000002000004947 */ /* 0x000fea0003800000 */
[----:B------:R-:W-:Y:S05]  /*2780*/  @P0 BRA `(.L_x_26657) ;  /* 0x0000005000000947 */ /* 0x000fea0003800000 */
[----:B------:R-:W-:Y:S05]  /*2790*/  BRA `(.L_x_26658) ;  /* 0x0000005000007947 */ /* 0x000fea0003800000 */
.L_x_26656:
[----:B-----5:R-:W-:Y:S01]  /*27a0*/  FADD.FTZ R73, R37, R73 ;  /* 0x0000004925497221 */ /* 0x020fe20000010000 */
[----:B------:R-:W-:Y:S05]  /*27b0*/  BRA `(.L_x_26657) ;  /* 0x0000002000007947 */ /* 0x000fea0003800000 */
.L_x_26655:
[----:B-----5:R-:W-:-:S04]  /*27c0*/  FADD.FTZ R73, R33, R73 ;  /* 0x0000004921497221 */ /* 0x020fc80000010000 */
[----:B------:R-:W-:-:S05]  /*27d0*/  @P2 FADD.FTZ R73, R37, R73 ;  /* 0x0000004925492221 */ /* 0x000fca0000010000 */
.L_x_26657:
[----:B0-----:R-:W-:Y:S02]  /*27e0*/  MOV R41, R73 ;  /* 0x0000004900297202 */ /* 0x001fe40000000f00 */
.L_x_26658:
[----:B------:R-:W-:Y:S05]  /*27f0*/  @P3 BRA `(.L_x_26659) ;  /* 0x0000007000003947 */ /* 0x000fea0003800000 */
[----:B------:R-:W-:-:S04]  /*2800*/  ISETP.NE.U32.AND P4, PT, RZ, c[0x0][0x180], PT ;  /* 0x00006000ff007a0c */ /* 0x000fc80003f85070 */
[----:B------:R-:W-:-:S13]  /*2810*/  ISETP.NE.AND.EX P4, PT, RZ, c[0x0][0x184], PT, P4 ;  /* 0x00006100ff007a0c */ /* 0x000fda0003f85340 */
[----:B------:R-:W-:Y:S05]  /*2820*/  @P4 BRA `(.L_x_26660) ;  /* 0x0000002000004947 */ /* 0x000fea0003800000 */
[----:B------:R-:W-:Y:S05]  /*2830*/  @P0 BRA `(.L_x_26661) ;  /* 0x0000005000000947 */ /* 0x000fea0003800000 */
[----:B------:R-:W-:Y:S05]  /*2840*/  BRA `(.L_x_26662) ;  /* 0x0000005000007947 */ /* 0x000fea0003800000 */
.L_x_26660:
[----:B-----5:R-:W-:Y:S01]  /*2850*/  FADD.FTZ R74, R38, R74 ;  /* 0x0000004a264a7221 */ /* 0x020fe20000010000 */
[----:B------:R-:W-:Y:S05]  /*2860*/  BRA `(.L_x_26661) ;  /* 0x0000002000007947 */ /* 0x000fea0003800000 */
.L_x_26659:
[----:B-----5:R-:W-:-:S04]  /*2870*/  FADD.FTZ R74, R34, R74 ;  /* 0x0000004a224a7221 */ /* 0x020fc80000010000 */
[----:B------:R-:W-:-:S05]  /*2880*/  @P2 FADD.FTZ R74, R38, R74 ;  /* 0x0000004a264a2221 */ /* 0x000fca0000010000 */
.L_x_26661:
[----:B0-----:R-:W-:Y:S02]  /*2890*/  MOV R42, R74 ;  /* 0x0000004a002a7202 */ /* 0x001fe40000000f00 */
.L_x_26662:
[----:B------:R-:W-:Y:S05]  /*28a0*/  @P3 BRA `(.L_x_26663) ;  /* 0x0000007000003947 */ /* 0x000fea0003800000 */
[----:B------:R-:W-:-:S04]  /*28b0*/  ISETP.NE.U32.AND P4, PT, RZ, c[0x0][0x180], PT ;  /* 0x00006000ff007a0c */ /* 0x000fc80003f85070 */
[----:B------:R-:W-:-:S13]  /*28c0*/  ISETP.NE.AND.EX P4, PT, RZ, c[0x0][0x184], PT, P4 ;  /* 0x00006100ff007a0c */ /* 0x000fda0003f85340 */
[----:B------:R-:W-:Y:S05]  /*28d0*/  @P4 BRA `(.L_x_26664) ;  /* 0x0000002000004947 */ /* 0x000fea0003800000 */
[----:B------:R-:W-:Y:S05]  /*28e0*/  @P0 BRA `(.L_x_26665) ;  /* 0x0000005000000947 */ /* 0x000fea0003800000 */
[----:B------:R-:W-:Y:S05]  /*28f0*/  BRA `(.L_x_26666) ;  /* 0x0000005000007947 */ /* 0x000fea0003800000 */
.L_x_26664:
[----:B-----5:R-:W-:Y:S01]  /*2900*/  FADD.FTZ R75, R39, R75 ;  /* 0x0000004b274b7221 */ /* 0x020fe20000010000 */
[----:B------:R-:W-:Y:S05]  /*2910*/  BRA `(.L_x_26665) ;  /* 0x0000002000007947 */ /* 0x000fea0003800000 */
.L_x_26663:
[----:B-----5:R-:W-:-:S04]  /*2920*/  FADD.FTZ R75, R35, R75 ;  /* 0x0000004b234b7221 */ /* 0x020fc80000010000 */
[----:B------:R-:W-:-:S05]  /*2930*/  @P2 FADD.FTZ R75, R39, R75 ;  /* 0x0000004b274b2221 */ /* 0x000fca0000010000 */
.L_x_26665:
[----:B0-----:R-:W-:Y:S02]  /*2940*/  MOV R43, R75 ;  /* 0x0000004b002b7202 */ /* 0x001fe40000000f00 */
.L_x_26666:
        /* <DEDUP_REMOVED lines=15> */
.L_x_26668:
[----:B-----5:R-:W-:Y:S01]  /*2a40*/  FADD.FTZ R76, R36, R76 ;  /* 0x0000004c244c7221 */ /* 0x020fe20000010000 */
[----:B------:R-:W-:Y:S05]  /*2a50*/  BRA `(.L_x_26669) ;  /* 0x0000002000007947 */ /* 0x000fea0003800000 */
.L_x_26667:
[----:B-----5:R-:W-:-:S04]  /*2a60*/  FADD.FTZ R76, R32, R76 ;  /* 0x0000004c204c7221 */ /* 0x020fc80000010000 */
[----:B------:R-:W-:-:S05]  /*2a70*/  @P2 FADD.FTZ R76, R36, R76 ;  /* 0x0000004c244c2221 */ /* 0x000fca0000010000 */
.L_x_26669:
[----:B0-----:R-:W-:Y:S02]  /*2a80*/  MOV R40, R76 ;  /* 0x0000004c00287202 */ /* 0x001fe40000000f00 */
.L_x_26670:
[----:B------:R-:W-:Y:S05]  /*2a90*/  @P3 BRA `(.L_x_26671) ;  /* 0x0000007000003947 */ /* 0x000fea0003800000 */
[----:B------:R-:W-:-:S04]  /*2aa0*/  ISETP.NE.U32.AND P1, PT, RZ, c[0x0][0x180], PT ;  /* 0x00006000ff007a0c */ /* 0x000fc80003f25070 */
[----:B------:R-:W-:-:S13]  /*2ab0*/  ISETP.NE.AND.EX P1, PT, RZ, c[0x0][0x184], PT, P1 ;  /* 0x00006100ff007a0c */ /* 0x000fda0003f25310 */
[----:B------:R-:W-:Y:S05]  /*2ac0*/  @P1 BRA `(.L_x_26672) ;  /* 0x0000002000001947 */ /* 0x000fea0003800000 */
[----:B------:R-:W-:Y:S05]  /*2ad0*/  @P0 BRA `(.L_x_26673) ;  /* 0x0000005000000947 */ /* 0x000fea0003800000 */
[----:B------:R-:W-:Y:S05]  /*2ae0*/  BRA `(.L_x_26674) ;  /* 0x0000005000007947 */ /* 0x000fea0003800000 */
.L_x_26672:
[----:B-----5:R-:W-:Y:S01]  /*2af0*/  FADD.FTZ R77, R37, R77 ;  /* 0x0000004d254d7221 */ /* 0x020fe20000010000 */
[----:B------:R-:W-:Y:S05]  /*2b00*/  BRA `(.L_x_26673) ;  /* 0x0000002000007947 */ /* 0x000fea0003800000 */
.L_x_26671:
[----:B-----5:R-:W-:-:S04]  /*2b10*/  FADD.FTZ R77, R33, R77 ;  /* 0x0000004d214d7221 */ /* 0x020fc80000010000 */
[----:B------:R-:W-:-:S05]  /*2b20*/  @P2 FADD.FTZ R77, R37, R77 ;  /* 0x0000004d254d2221 */ /* 0x000fca0000010000 */
.L_x_26673:
[----:B0-----:R-:W-:Y:S02]  /*2b30*/  MOV R41, R77 ;  /* 0x0000004d00297202 */ /* 0x001fe40000000f00 */
.L_x_26674:
[----:B------:R-:W-:Y:S05]  /*2b40*/  @P3 BRA `(.L_x_26675) ;  /* 0x0000007000003947 */ /* 0x000fea0003800000 */
[----:B------:R-:W-:-:S04]  /*2b50*/  ISETP.NE.U32.AND P1, PT, RZ, c[0x0][0x180], PT ;  /* 0x00006000ff007a0c */ /* 0x000fc80003f25070 */
[----:B------:R-:W-:-:S13]  /*2b60*/  ISETP.NE.AND.EX P1, PT, RZ, c[0x0][0x184], PT, P1 ;  /* 0x00006100ff007a0c */ /* 0x000fda0003f25310 */
[----:B------:R-:W-:Y:S05]  /*2b70*/  @P1 BRA `(.L_x_26676) ;  /* 0x0000002000001947 */ /* 0x000fea0003800000 */
[----:B------:R-:W-:Y:S05]  /*2b80*/  @P0 BRA `(.L_x_26677) ;  /* 0x0000005000000947 */ /* 0x000fea0003800000 */
[----:B------:R-:W-:Y:S05]  /*2b90*/  BRA `(.L_x_26678) ;  /* 0x0000005000007947 */ /* 0x000fea0003800000 */
.L_x_26676:
[----:B-----5:R-:W-:Y:S01]  /*2ba0*/  FADD.FTZ R78, R38, R78 ;  /* 0x0000004e264e7221 */ /* 0x020fe20000010000 */
[----:B------:R-:W-:Y:S05]  /*2bb0*/  BRA `(.L_x_26677) ;  /* 0x0000002000007947 */ /* 0x000fea0003800000 */
.L_x_26675:
[----:B-----5:R-:W-:-:S04]  /*2bc0*/  FADD.FTZ R78, R34, R78 ;  /* 0x0000004e224e7221 */ /* 0x020fc80000010000 */
[----:B------:R-:W-:-:S05]  /*2bd0*/  @P2 FADD.FTZ R78, R38, R78 ;  /* 0x0000004e264e2221 */ /* 0x000fca0000010000 */
.L_x_26677:
[----:B0-----:R-:W-:Y:S02]  /*2be0*/  MOV R42, R78 ;  /* 0x0000004e002a7202 */ /* 0x001fe40000000f00 */
.L_x_26678:
[----:B------:R-:W-:Y:S05]  /*2bf0*/  @P3 BRA `(.L_x_26679) ;  /* 0x0000007000003947 */ /* 0x000fea0003800000 */
[----:B------:R-:W-:-:S04]  /*2c00*/  ISETP.NE.U32.AND P1, PT, RZ, c[0x0][0x180], PT ;  /* 0x00006000ff007a0c */ /* 0x000fc80003f25070 */
[----:B------:R-:W-:-:S13]  /*2c10*/  ISETP.NE.AND.EX P1, PT, RZ, c[0x0][0x184], PT, P1 ;  /* 0x00006100ff007a0c */ /* 0x000fda0003f25310 */
[----:B------:R-:W-:Y:S05]  /*2c20*/  @P1 BRA `(.L_x_26680) ;  /* 0x0000002000001947 */ /* 0x000fea0003800000 */
[----:B------:R-:W-:Y:S05]  /*2c30*/  @P0 BRA `(.L_x_26681) ;  /* 0x0000005000000947 */ /* 0x000fea0003800000 */
[----:B------:R-:W-:Y:S05]  /*2c40*/  BRA `(.L_x_26682) ;  /* 0x0000005000007947 */ /* 0x000fea0003800000 */
.L_x_26680:
[----:B-----5:R-:W-:Y:S01]  /*2c50*/  FADD.FTZ R79, R39, R79 ;  /* 0x0000004f274f7221 */ /* 0x020fe20000010000 */
[----:B------:R-:W-:Y:S05]  /*2c60*/  BRA `(.L_x_26681) ;  /* 0x0000002000007947 */ /* 0x000fea0003800000 */
.L_x_26679:
[----:B-----5:R-:W-:-:S04]  /*2c70*/  FADD.FTZ R79, R35, R79 ;  /* 0x0000004f234f7221 */ /* 0x020fc80000010000 */
[----:B------:R-:W-:-:S05]  /*2c80*/  @P2 FADD.FTZ R79, R39, R79 ;  /* 0x0000004f274f2221 */ /* 0x000fca0000010000 */
.L_x_26681:
[----:B0-----:R-:W-:Y:S02]  /*2c90*/  MOV R43, R79 ;  /* 0x0000004f002b7202 */ /* 0x001fe40000000f00 */
.L_x_26682:
[----:B------:R-:W-:Y:S01]  /*2ca0*/  FADD.FTZ R144, RZ, R28 ;  /* 0x0000001cff907221 */ /* 0x000fe20000010000 */
[----:B------:R-:W-:-:S03]  /*2cb0*/  ISETP.NE.AND P2, PT, R124, RZ, PT ;  /* 0x000000ff7c00720c */ /* 0x000fc60003f45270 */
        /* <DEDUP_REMOVED lines=43> */
.L_x_26687:
        /* <DEDUP_REMOVED lines=100> */
.L_x_26688:
[----:B------:R-:W-:Y:S01]  /*35b0*/  HFMA2.MMA R124, -RZ, RZ, 0, 2.384185791015625e-07 ;  /* 0x00000004ff7c7435 */ /* 0x000fe200000001ff */
[----:B-1----:R-:W-:Y:S01]  /*35c0*/  FADD.FTZ R151, R151, R144 ;  /* 0x0000009097977221 */ /* 0x002fe20000010000 */
[----:B------:R-:W-:Y:S01]  /*35d0*/  MOV R146, c[0x0][0x1e0] ;  /* 0x0000780000927a02 */ /* 0x000fe20000000f00 */
[----:B0-----:R-:W-:Y:S01]  /*35e0*/  FMUL.FTZ R144, R153, R153 ;  /* 0x0000009999907220 */ /* 0x001fe20000410000 */
        /* <DEDUP_REMOVED lines=11> */
[C---:B------:R-:W-:Y:S01]  /*36a0*/  FADD.FTZ R157, -R144.reuse, R60 ;  /* 0x0000003c909d7221 */ /* 0x040fe20000010100 */
[----:B------:R-:W-:Y:S01]  /*36b0*/  LEA R60, P1, R145, c[0x0][0x208], 0x4 ;  /* 0x00008200913c7a11 */ /* 0x000fe200078220ff */
[----:B------:R-:W-:-:S02]  /*36c0*/  FADD.FTZ R155, -R144, R58 ;  /* 0x0000003a909b7221 */ /* 0x000fc40000010100 */
[C---:B0-----:R-:W-:Y:S02]  /*36d0*/  FADD.FTZ R151, -R144.reuse, R54 ;  /* 0x0000003690977221 */ /* 0x041fe40000010100 */
[C---:B------:R-:W-:Y:S02]  /*36e0*/  FADD.FTZ R54, -R144.reuse, R66 ;  /* 0x0000004290367221 */ /* 0x040fe40000010100 */
[----:B------:R-:W0:Y:S01]  /*36f0*/  MUFU.RSQ R66, R146 ;  /* 0x0000009200427308 */ /* 0x000e220000001400 */
[C---:B------:R-:W-:Y:S02]  /*3700*/  FADD.FTZ R153, -R144.reuse, R56 ;  /* 0x0000003890997221 */ /* 0x040fe40000010100 */
[C---:B------:R-:W-:Y:S02]  /*3710*/  FADD.FTZ R58, -R144.reuse, R68 ;  /* 0x00000044903a7221 */ /* 0x040fe40000010100 */
[C---:B------:R-:W-:Y:S02]  /*3720*/  FADD.FTZ R147, -R144.reuse, R52 ;  /* 0x0000003490937221 */ /* 0x040fe40000010100 */
[C---:B------:R-:W-:Y:S01]  /*3730*/  FADD.FTZ R159, -R144.reuse, R61 ;  /* 0x0000003d909f7221 */ /* 0x040fe20000010100 */
[----:B------:R-:W-:Y:S01]  /*3740*/  LEA.HI.X R61, R145, c[0x0][0x20c], RZ, 0x4, P1 ;  /* 0x00008300913d7a11 */ /* 0x000fe200008f24ff */
[----:B------:R-:W-:-:S02]  /*3750*/  FADD.FTZ R56, -R144, R67 ;  /* 0x0000004390387221 */ /* 0x000fc40000010100 */
[C---:B------:R-:W-:Y:S02]  /*3760*/  FADD.FTZ R68, -R144.reuse, R70 ;  /* 0x0000004690447221 */ /* 0x040fe40000010100 */
[C---:B------:R-:W-:Y:S02]  /*3770*/  FADD.FTZ R44, -R144.reuse, R44 ;  /* 0x0000002c902c7221 */ /* 0x040fe40000010100 */
[----:B------:R-:W-:Y:S02]  /*3780*/  FADD.FTZ R45, -R144, R45 ;  /* 0x0000002d902d7221 */ /* 0x000fe40000010100 */
[C---:B0-----:R-:W-:Y:S02]  /*3790*/  FMUL.FTZ R31, R66.reuse, R31 ;  /* 0x0000001f421f7220 */ /* 0x041fe40000410000 */
[C---:B------:R-:W-:Y:S02]  /*37a0*/  FMUL.FTZ R30, R66.reuse, R149 ;  /* 0x00000095421e7220 */ /* 0x040fe40000410000 */
[----:B------:R-:W-:-:S02]  /*37b0*/  FMUL.FTZ R29, R66, R29 ;  /* 0x0000001d421d7220 */ /* 0x000fc40000410000 */
[----:B------:R-:W-:Y:S02]  /*37c0*/  FMUL.FTZ R28, R66, R28 ;  /* 0x0000001c421c7220 */ /* 0x000fe40000410000 */
        /* <DEDUP_REMOVED lines=15> */
[C---:B------:R-:W-:Y:S01]  /*38c0*/  FADD.FTZ R70, -R144.reuse, R71 ;  /* 0x0000004790467221 */ /* 0x040fe20000010100 */
[----:B------:R-:W-:Y:S01]  /*38d0*/  MOV R71, 0x10 ;  /* 0x0000001000477802 */ /* 0x000fe20000000f00 */
        /* <DEDUP_REMOVED lines=8> */
[----:B------:R-:W-:-:S04]  /*3960*/  @!P2 IMAD.WIDE R144, R135, R124, c[0x0][0x1a8] ;  /* 0x00006a008790a625 */ /* 0x000fc800078e027c */
[----:B------:R-:W-:Y:S01]  /*3970*/  FFMA.FTZ R31, R130, R31, R19 ;  /* 0x0000001f821f7223 */ /* 0x000fe20000010013 */
[----:B------:R-:W-:Y:S01]  /*3980*/  @!P2 STG.E [R144.64], R66 ;  /* 0x000000429000a986 */ /* 0x000fe2000c101904 */
[----:B------:R-:W-:Y:S02]  /*3990*/  FFMA.FTZ R30, R132, R30, R107 ;  /* 0x0000001e841e7223 */ /* 0x000fe4000001006b */
[----:B------:R-:W-:Y:S02]  /*39a0*/  FFMA.FTZ R29, R131, R29, R20 ;  /* 0x0000001d831d7223 */ /* 0x000fe40000010014 */
[----:B------:R-:W-:Y:S02]  /*39b0*/  FFMA.FTZ R28, R133, R28, R108 ;  /* 0x0000001c851c7223 */ /* 0x000fe4000001006c */
[C---:B------:R-:W-:Y:S02]  /*39c0*/  FMUL.FTZ R44, R66.reuse, R44 ;  /* 0x0000002c422c7220 */ /* 0x040fe40000410000 */
[C---:B------:R-:W-:Y:S01]  /*39d0*/  FMUL.FTZ R45, R66.reuse, R45 ;  /* 0x0000002d422d7220 */ /* 0x040fe20000410000 */
[----:B------:R0:W-:Y:S01]  /*39e0*/  STG.E.128 [R60.64], R28 ;  /* 0x0000001c3c007986 */ /* 0x0001e2000c101d04 */
        /* <DEDUP_REMOVED lines=9> */
[----:B------:R-:W-:Y:S02]  /*3a80*/  FMUL.FTZ R55, R66, R55 ;  /* 0x0000003742377220 */ /* 0x000fe40000410000 */
[----:B------:R-:W-:-:S04]  /*3a90*/  IMAD.WIDE.U32 R64, R143, R71, c[0x0][0x208] ;  /* 0x000082008f407625 */ /* 0x000fc800078e0047 */
[----:B------:R-:W-:-:S04]  /*3aa0*/  IMAD.WIDE.U32 R62, R142, R71, c[0x0][0x208] ;  /* 0x000082008e3e7625 */ /* 0x000fc800078e0047 */
[C---:B------:R-:W-:Y:S02]  /*3ab0*/  FMUL.FTZ R153, R66.reuse, R153 ;  /* 0x0000009942997220 */ /* 0x040fe40000410000 */
[C---:B------:R-:W-:Y:S02]  /*3ac0*/  FMUL.FTZ R57, R66.reuse, R57 ;  /* 0x0000003942397220 */ /* 0x040fe40000410000 */
[C---:B------:R-:W-:Y:S02]  /*3ad0*/  FMUL.FTZ R155, R66.reuse, R155 ;  /* 0x0000009b429b7220 */ /* 0x040fe40000410000 */
[----:B------:R-:W-:Y:S02]  /*3ae0*/  FMUL.FTZ R59, R66, R59 ;  /* 0x0000003b423b7220 */ /* 0x000fe40000410000 */
[----:B0-----:R-:W-:-:S04]  /*3af0*/  IMAD.WIDE.U32 R60, R141, R71, c[0x0][0x208] ;  /* 0x000082008d3c7625 */ /* 0x001fc800078e0047 */
[----:B------:R-:W-:-:S04]  /*3b00*/  IMAD.WIDE.U32 R142, R140, R71, c[0x0][0x208] ;  /* 0x000082008c8e7625 */ /* 0x000fc800078e0047 */
        /* <DEDUP_REMOVED lines=10> */
[----:B------:R-:W-:Y:S02]  /*3bb0*/  FMUL.FTZ R141, R66, R54 ;  /* 0x00000036428d7220 */ /* 0x000fe40000410000 */
[----:B------:R-:W-:Y:S02]  /*3bc0*/  FFMA.FTZ R51, R110, R51, R15 ;  /* 0x000000336e337223 */ /* 0x000fe4000001000f */
[----:B------:R-:W-:Y:S02]  /*3bd0*/  FFMA.FTZ R50, R87, R50, R104 ;  /* 0x0000003257327223 */ /* 0x000fe40000010068 */
[----:B------:R-:W-:-:S02]  /*3be0*/  FFMA.FTZ R49, R109, R49, R16 ;  /* 0x000000316d317223 */ /* 0x000fc40000010010 */
[----:B------:R-:W-:Y:S02]  /*3bf0*/  FFMA.FTZ R48, R88, R48, R103 ;  /* 0x0000003058307223 */ /* 0x000fe40000010067 */
[C---:B------:R-:W-:Y:S02]  /*3c00*/  FMUL.FTZ R165, R66.reuse, R165 ;  /* 0x000000a542a57220 */ /* 0x040fe40000410000 */
[C---:B------:R-:W-:Y:S01]  /*3c10*/  FMUL.FTZ R144, R66.reuse, R56 ;  /* 0x0000003842907220 */ /* 0x040fe20000410000 */
[----:B------:R1:W-:Y:S01]  /*3c20*/  STG.E.128 [R62.64], R48 ;  /* 0x000000303e007986 */ /* 0x0003e2000c101d04 */
[----:B------:R-:W-:Y:S02]  /*3c30*/  FMUL.FTZ R79, R66, R58 ;  /* 0x0000003a424f7220 */ /* 0x000fe40000410000 */
[----:B------:R-:W-:Y:S02]  /*3c40*/  FFMA.FTZ R55, R112, R55, R13 ;  /* 0x0000003770377223 */ /* 0x000fe4000001000d */
[----:B------:R-:W-:-:S02]  /*3c50*/  FFMA.FTZ R54, R85, R151, R102 ;  /* 0x0000009755367223 */ /* 0x000fc40000010066 */
[----:B------:R-:W-:Y:S02]  /*3c60*/  FFMA.FTZ R53, R111, R53, R14 ;  /* 0x000000356f357223 */ /* 0x000fe4000001000e */
[----:B------:R-:W-:Y:S02]  /*3c70*/  FFMA.FTZ R52, R86, R147, R101 ;  /* 0x0000009356347223 */ /* 0x000fe40000010065 */
[C---:B------:R-:W-:Y:S02]  /*3c80*/  FMUL.FTZ R69, R66.reuse, R69 ;  /* 0x0000004542457220 */ /* 0x040fe40000410000 */
[C---:B------:R-:W-:Y:S01]  /*3c90*/  FMUL.FTZ R68, R66.reuse, R68 ;  /* 0x0000004442447220 */ /* 0x040fe20000410000 */
[----:B------:R2:W-:Y:S01]  /*3ca0*/  STG.E.128 [R60.64], R52 ;  /* 0x000000343c007986 */ /* 0x0005e2000c101d04 */
[----:B------:R-:W-:Y:S02]  /*3cb0*/  FMUL.FTZ R70, R66, R70 ;  /* 0x0000004642467220 */ /* 0x000fe40000410000 */
[----:B------:R-:W-:-:S02]  /*3cc0*/  FFMA.FTZ R59, R114, R59, R11 ;  /* 0x0000003b723b7223 */ /* 0x000fc4000001000b */
        /* <DEDUP_REMOVED lines=11> */
[----:B------:R-:W-:Y:S02]  /*3d80*/  FMUL.FTZ R145, R66, R67 ;  /* 0x0000004342917220 */ /* 0x000fe40000410000 */
[----:B------:R-:W-:-:S04]  /*3d90*/  IMAD.WIDE.U32 R66, R134, R71, c[0x0][0x208] ;  /* 0x0000820086427625 */ /* 0x000fc800078e0047 */
[----:B------:R-:W-:Y:S02]  /*3da0*/  FFMA.FTZ R31, R116, R31, R9 ;  /* 0x0000001f741f7223 */ /* 0x000fe40000010009 */
[----:B------:R-:W-:Y:S02]  /*3db0*/  FFMA.FTZ R30, R81, R30, R98 ;  /* 0x0000001e511e7223 */ /* 0x000fe40000010062 */
[----:B------:R-:W-:Y:S02]  /*3dc0*/  FFMA.FTZ R29, R115, R29, R10 ;  /* 0x0000001d731d7223 */ /* 0x000fe4000001000a */
[----:B------:R-:W-:Y:S02]  /*3dd0*/  FFMA.FTZ R28, R82, R28, R97 ;  /* 0x0000001c521c7223 */ /* 0x000fe40000010061 */
[----:B------:R-:W-:-:S03]  /*3de0*/  IMAD.WIDE.U32 R146, R136, R71, c[0x0][0x208] ;  /* 0x0000820088927625 */ /* 0x000fc600078e0047 */
[----:B------:R4:W-:Y:S01]  /*3df0*/  STG.E.128 [R66.64], R28 ;  /* 0x0000001c42007986 */ /* 0x0009e2000c101d04 */
[----:B0-----:R-:W-:Y:S02]  /*3e00*/  FFMA.FTZ R47, R118, R144, R7 ;  /* 0x00000090762f7223 */ /* 0x001fe40000010007 */
        /* <DEDUP_REMOVED lines=21> */
[----:B------:R-:W-:-:S03]  /*3f60*/  IMAD R135, R124, c[0x0][0x160], R135 ;  /* 0x000058007c877a24 */ /* 0x000fc600078e0287 */
[----:B------:R4:W-:Y:S02]  /*3f70*/  STG.E.128 [R138.64], R56 ;  /* 0x000000388a007986 */ /* 0x0009e4000c101d04 */
[----:B------:R-:W-:-:S13]  /*3f80*/  ISETP.GE.AND P1, PT, R135, c[0x0][0x164], PT ;  /* 0x0000590087007a0c */ /* 0x000fda0003f26270 */
[----:B----45:R-:W-:Y:S01]  /*3f90*/  @P1 CALL.REL.NOINC `(.L_x_26685) ;  /* 0x0000001000001944 */ /* 0x030fe20003c00000 */
[----:B------:R-:W-:Y:S05]  /*3fa0*/  BRA `(.L_x_26686) ;  /* 0xffffcb0000007947 */ /* 0x000fea000383ffff */
.L_x_26685:
[----:B------:R-:W-:Y:S05]  /*3fb0*/  EXIT ;  /* 0x000000000000794d */ /* 0x000fea0003800000 */
.L_x_26683:
[----:B0-----:R-:W-:Y:S01]  /*3fc0*/  HFMA2.MMA R149, -RZ, RZ, 0, 5.9604644775390625e-08 ;  /* 0x00000001ff957435 */ /* 0x001fe200000001ff */
[----:B------:R-:W-:Y:S02]  /*3fd0*/  MOV R124, 0x1f ;  /* 0x0000001f007c7802 */ /* 0x000fe40000000f00 */
[----:B------:R-:W-:Y:S02]  /*3fe0*/  MOV R151, 0xffffffff ;  /* 0xffffffff00977802 */ /* 0x000fe40000000f00 */
[----:B------:R-:W-:Y:S02]  /*3ff0*/  MOV R146, 0x4010 ;  /* 0x0000401000927802 */ /* 0x000fe40000000f00 */
[----:B-----5:R-:W-:Y:S05]  /*4000*/  CALL.REL.NOINC `($__internal_67_$__cuda_sm70_shflsync_bfly_p) ;  /* 0x000008a000007944 */ /* 0x020fea0003c00000 */
[----:B01----:R-:W-:Y:S05]  /*4010*/  BRA `(.L_x_26687) ;  /* 0xffffef5000007947 */ /* 0x003fea000383ffff */
.L_x_26684:
[----:B------:R-:W-:Y:S01]  /*4020*/  HFMA2.MMA R149, -RZ, RZ, 0, 1.1920928955078125e-07 ;  /* 0x00000002ff957435 */ /* 0x000fe200000001ff */
[----:B0-----:R-:W-:Y:S02]  /*4030*/  MOV R144, R155 ;  /* 0x0000009b00907202 */ /* 0x001fe40000000f00 */
[----:B------:R-:W-:Y:S02]  /*4040*/  MOV R124, 0x1f ;  /* 0x0000001f007c7802 */ /* 0x000fe40000000f00 */
[----:B------:R-:W-:-:S02]  /*4050*/  MOV R151, 0xffffffff ;  /* 0xffffffff00977802 */ /* 0x000fc40000000f00 */
[----:B------:R-:W-:Y:S02]  /*4060*/  MOV R146, 0x4080 ;  /* 0x0000408000927802 */ /* 0x000fe40000000f00 */
[----:B-----5:R-:W-:Y:S05]  /*4070*/  CALL.REL.NOINC `($__internal_67_$__cuda_sm70_shflsync_bfly_p) ;  /* 0x0000083000007944 */ /* 0x020fea0003c00000 */
[----:B0-----:R-:W-:Y:S01]  /*4080*/  HFMA2.MMA R149, -RZ, RZ, 0, 2.384185791015625e-07 ;  /* 0x00000004ff957435 */ /* 0x001fe200000001ff */
[----:B-1----:R-:W-:Y:S01]  /*4090*/  FADD.FTZ R144, R155, R124 ;  /* 0x0000007c9b907221 */ /* 0x002fe20000010000 */
[----:B------:R-:W-:Y:S02]  /*40a0*/  MOV R124, 0x1f ;  /* 0x0000001f007c7802 */ /* 0x000fe40000000f00 */
[----:B------:R-:W-:Y:S02]  /*40b0*/  MOV R151, 0xffffffff ;  /* 0xffffffff00977802 */ /* 0x000fe40000000f00 */
[----:B------:R-:W-:Y:S02]  /*40c0*/  MOV R146, 0x40e0 ;  /* 0x000040e000927802 */ /* 0x000fe40000000f00 */
[----:B------:R-:W-:Y:S05]  /*40d0*/  CALL.REL.NOINC `($__internal_67_$__cuda_sm70_shflsync_bfly_p) ;  /* 0x000007d000007944 */ /* 0x000fea0003c00000 */
[----:B0-----:R-:W-:Y:S01]  /*40e0*/  HFMA2.MMA R149, -RZ, RZ, 0, 4.76837158203125e-07 ;  /* 0x00000008ff957435 */ /* 0x001fe200000001ff */
[----:B-1----:R-:W-:Y:S01]  /*40f0*/  FADD.FTZ R144, R144, R124 ;  /* 0x0000007c90907221 */ /* 0x002fe20000010000 */
[----:B------:R-:W-:Y:S02]  /*4100*/  MOV R124, 0x1f ;  /* 0x0000001f007c7802 */ /* 0x000fe40000000f00 */
[----:B------:R-:W-:-:S02]  /*4110*/  MOV R151, 0xffffffff ;  /* 0xffffffff00977802 */ /* 0x000fc40000000f00 */
[----:B------:R-:W-:Y:S02]  /*4120*/  MOV R146, 0x4140 ;  /* 0x0000414000927802 */ /* 0x000fe40000000f00 */
[----:B------:R-:W-:Y:S05]  /*4130*/  CALL.REL.NOINC `($__internal_67_$__cuda_sm70_shflsync_bfly_p) ;  /* 0x0000077000007944 */ /* 0x000fea0003c00000 */
[----:B0-----:R-:W-:Y:S01]  /*4140*/  HFMA2.MMA R149, -RZ, RZ, 0, 9.5367431640625e-07 ;  /* 0x00000010ff957435 */ /* 0x001fe200000001ff */
[----:B-1----:R-:W-:Y:S01]  /*4150*/  FADD.FTZ R144, R144, R124 ;  /* 0x0000007c90907221 */ /* 0x002fe20000010000 */
[----:B------:R-:W-:Y:S02]  /*4160*/  MOV R124, 0x1f ;  /* 0x0000001f007c7802 */ /* 0x000fe40000000f00 */
[----:B------:R-:W-:Y:S02]  /*4170*/  MOV R151, 0xffffffff ;  /* 0xffffffff00977802 */ /* 0x000fe40000000f00 */
[----:B------:R-:W-:Y:S02]  /*4180*/  MOV R146, 0x41a0 ;  /* 0x000041a000927802 */ /* 0x000fe40000000f00 */
[----:B------:R-:W-:Y:S05]  /*4190*/  CALL.REL.NOINC `($__internal_67_$__cuda_sm70_shflsync_bfly_p) ;  /* 0x0000071000007944 */ /* 0x000fea0003c00000 */
        /* <DEDUP_REMOVED lines=86> */
[----:B------:R-:W-:Y:S05]  /*4700*/  CALL.REL.NOINC `($__internal_67_$__cuda_sm70_shflsync_bfly_p) ;  /* 0x000001a000007944 */ /* 0x000fea0003c00000 */
[----:B0-----:R-:W-:Y:S01]  /*4710*/  HFMA2.MMA R149, -RZ, RZ, 0, 1.1920928955078125e-07 ;  /* 0x00000002ff957435 */ /* 0x001fe200000001ff */
[----:B-1----:R-:W-:Y:S01]  /*4720*/  FADD.FTZ R144, R144, R124 ;  /* 0x0000007c90907221 */ /* 0x002fe20000010000 */
[----:B------:R-:W-:Y:S02]  /*4730*/  MOV R124, 0x1f ;  /* 0x0000001f007c7802 */ /* 0x000fe40000000f00 */
[----:B------:R-:W-:Y:S02]  /*4740*/  MOV R151, 0xffffffff ;  /* 0xffffffff00977802 */ /* 0x000fe40000000f00 */
[----:B------:R-:W-:Y:S02]  /*4750*/  MOV R146, 0x4770 ;  /* 0x0000477000927802 */ /* 0x000fe40000000f00 */
[----:B------:R-:W-:Y:S05]  /*4760*/  CALL.REL.NOINC `($__internal_67_$__cuda_sm70_shflsync_bfly_p) ;  /* 0x0000014000007944 */ /* 0x000fea0003c00000 */
[----:B0-----:R-:W-:Y:S01]  /*4770*/  HFMA2.MMA R149, -RZ, RZ, 0, 2.384185791015625e-07 ;  /* 0x00000004ff957435 */ /* 0x001fe200000001ff */
[----:B-1----:R-:W-:Y:S01]  /*4780*/  FADD.FTZ R144, R144, R124 ;  /* 0x0000007c90907221 */ /* 0x002fe20000010000 */
[----:B------:R-:W-:Y:S02]  /*4790*/  MOV R124, 0x1f ;  /* 0x0000001f007c7802 */ /* 0x000fe40000000f00 */
[----:B------:R-:W-:-:S02]  /*47a0*/  MOV R151, 0xffffffff ;  /* 0xffffffff00977802 */ /* 0x000fc40000000f00 */
[----:B------:R-:W-:Y:S02]  /*47b0*/  MOV R146, 0x47d0 ;  /* 0x000047d000927802 */ /* 0x000fe40000000f00 */
[----:B------:R-:W-:Y:S05]  /*47c0*/  CALL.REL.NOINC `($__internal_67_$__cuda_sm70_shflsync_bfly_p) ;  /* 0x000000e000007944 */ /* 0x000fea0003c00000 */
[----:B0-----:R-:W-:Y:S01]  /*47d0*/  HFMA2.MMA R149, -RZ, RZ, 0, 4.76837158203125e-07 ;  /* 0x00000008ff957435 */ /* 0x001fe200000001ff */
[----:B-1----:R-:W-:Y:S01]  /*47e0*/  FADD.FTZ R144, R144, R124 ;  /* 0x0000007c90907221 */ /* 0x002fe20000010000 */
[----:B------:R-:W-:Y:S02]  /*47f0*/  MOV R124, 0x1f ;  /* 0x0000001f007c7802 */ /* 0x000fe40000000f00 */
[----:B------:R-:W-:Y:S02]  /*4800*/  MOV R151, 0xffffffff ;  /* 0xffffffff00977802 */ /* 0x000fe40000000f00 */
[----:B------:R-:W-:Y:S02]  /*4810*/  MOV R146, 0x4830 ;  /* 0x0000483000927802 */ /* 0x000fe40000000f00 */
[----:B------:R-:W-:Y:S05]  /*4820*/  CALL.REL.NOINC `($__internal_67_$__cuda_sm70_shflsync_bfly_p) ;  /* 0x0000008000007944 */ /* 0x000fea0003c00000 */
[----:B0-----:R-:W-:Y:S01]  /*4830*/  HFMA2.MMA R149, -RZ, RZ, 0, 9.5367431640625e-07 ;  /* 0x00000010ff957435 */ /* 0x001fe200000001ff */
[----:B-1----:R-:W-:Y:S01]  /*4840*/  FADD.FTZ R144, R144, R124 ;  /* 0x0000007c90907221 */ /* 0x002fe20000010000 */
[----:B------:R-:W-:Y:S02]  /*4850*/  MOV R124, 0x1f ;  /* 0x0000001f007c7802 */ /* 0x000fe40000000f00 */
[----:B------:R-:W-:-:S02]  /*4860*/  MOV R151, 0xffffffff ;  /* 0xffffffff00977802 */ /* 0x000fc40000000f00 */
[----:B------:R-:W-:Y:S02]  /*4870*/  MOV R146, 0x4890 ;  /* 0x0000489000927802 */ /* 0x000fe40000000f00 */
[----:B------:R-:W-:Y:S05]  /*4880*/  CALL.REL.NOINC `($__internal_67_$__cuda_sm70_shflsync_bfly_p) ;  /* 0x0000002000007944 */ /* 0x000fea0003c00000 */
[----:B01----:R-:W-:Y:S01]  /*4890*/  MOV R151, R124 ;  /* 0x0000007c00977202 */ /* 0x003fe20000000f00 */
[----:B------:R-:W-:Y:S05]  /*48a0*/  BRA `(.L_x_26688) ;  /* 0xffffed0000007947 */ /* 0x000fea000383ffff */
        .weak           $__internal_67_$__cuda_sm70_shflsync_bfly_p
        .type           $__internal_67_$__cuda_sm70_shflsync_bfly_p,@function
        .size           $__internal_67_$__cuda_sm70_shflsync_bfly_p,(.L_x_33045 - $__internal_67_$__cuda_sm70_shflsync_bfly_p)
$__internal_67_$__cuda_sm70_shflsync_bfly_p:
[----:B------:R-:W-:Y:S01]  /*48b0*/  HFMA2.MMA R147, -RZ, RZ, 0, 0 ;  /* 0x00000000ff937435 */ /* 0x000fe200000001ff */
[----:B------:R-:W-:Y:S04]  /*48c0*/  WARPSYNC R151 ;  /* 0x0000009700007348 */ /* 0x000fe80003800000 */
[----:B------:R0:W1:Y:S01]  /*48d0*/  SHFL.BFLY PT, R124, R144, R149, R124 ;  /* 0x0c000095907c7389 */ /* 0x00006200000e007c */
[----:B------:R-:W-:Y:S05]  /*48e0*/  RET.REL.NODEC R146 `(_ZN10layer_norm31ln_parallel_residual_fwd_kernelINS_13Kernel_traitsI6__halfffffjLj1280ELj1ELj4ELj1ELj16ENS_18Kernel_traits_baseILj1280ES2_ffffjLj128EEEEELb0ELb1ELb1EEEvNS_9FwdParamsE) ;  /* 0xffffb71092007950 */ /* 0x000fea0003c3ffff */
.L_x_26689:
        /* <DEDUP_REMOVED lines=9> */
.L_x_33045:


//--------------------- .text._ZN10layer_norm31ln_parallel_residual_fwd_kernelINS_13Kernel_traitsI6__halfffffjLj1280ELj1ELj4ELj1ELj16ENS_18Kernel_traits_baseILj1280ES2_ffffjLj128EEEEELb1ELb0ELb0EEEvNS_9FwdParamsE --------------------------
	.section	.text._ZN10layer_norm31ln_parallel_residual_fwd_kernelINS_13Kernel_traitsI6__halfffffjLj1280ELj1ELj4ELj1ELj16ENS_18Kernel_traits_baseILj1280ES2_ffffjLj128EEEEELb1ELb0ELb0EEEvNS_9FwdParamsE,"ax",@progbits
	.sectioninfo	@"SHI_REGISTERS=242"
	.align	128
        .global         _ZN10layer_norm31ln_parallel_residual_fwd_kernelINS_13Kernel_traitsI6__halfffffjLj1280ELj1ELj4ELj1ELj16ENS_18Kernel_traits_baseILj1280ES2_ffffjLj128EEEEELb1ELb0ELb0EEEvNS_9FwdParamsE
        .type           _ZN10layer_norm31ln_parallel_residual_fwd_kernelINS_13Kernel_traitsI6__halfffffjLj1280ELj1ELj4ELj1ELj16ENS_18Kernel_traits_baseILj1280ES2_ffffjLj128EEEEELb1ELb0ELb0EEEvNS_9FwdParamsE,@function
        .size           _ZN10layer_norm31ln_parallel_residual_fwd_kernelINS_13Kernel_traitsI6__halfffffjLj1280ELj1ELj4ELj1ELj16ENS_18Kernel_traits_baseILj1280ES2_ffffjLj128EEEEELb1ELb0ELb0EEEvNS_9FwdParamsE,(.L_x_33046 - _ZN10layer_norm31ln_parallel_residual_fwd_kernelINS_13Kernel_traitsI6__halfffffjLj1280ELj1ELj4ELj1ELj16ENS_18Kernel_traits_baseILj1280ES2_ffffjLj128EEEEELb1ELb0ELb0EEEvNS_9FwdParamsE)
        .other          _ZN10layer_norm31ln_parallel_residual_fwd_kernelINS_13Kernel_traitsI6__halfffffjLj1280ELj1ELj4ELj1ELj16ENS_18Kernel_traits_baseILj1280ES2_ffffjLj128EEEEELb1ELb0ELb0EEEvNS_9FwdParamsE,@"STO_CUDA_ENTRY STV_DEFAULT"
_ZN10layer_norm31ln_parallel_residual_fwd_kernelINS_13Kernel_traitsI6__halfffffjLj1280ELj1ELj4ELj1ELj16ENS_18Kernel_traits_baseILj1280ES2_ffffjLj128EEEEELb1ELb0ELb0EEEvNS_9FwdParamsE:
.text._ZN10layer_norm31ln_parallel_residual_fwd_kernelINS_13Kernel_traitsI6__halfffffjLj1280ELj1ELj4ELj1ELj16ENS_18Kernel_traits_baseILj1280ES2_ffffjLj128EEEEELb1ELb0ELb0EEEvNS_9FwdParamsE:
        /* <DEDUP_REMOVED lines=15> */
[----:B------:R-:W0:Y:S01]  /*00f0*/  S2R R231, SR_TID.X ;  /* 0x0000000000e77919 */ /* 0x000e220000002100 */
[----:B------:R-:W-:-:S03]  /*0100*/  LOP3.LUT R232, R232, 0xfffffff7, RZ, 0xc0, !PT ;  /* 0xfffffff7e8e87812 */ /* 0x000fc600078ec0ff */
        /* <DEDUP_REMOVED lines=29> */
[----:B------:R-:W-:Y:S02]  /*02e0*/  UIADD3 UR17, UR4, 0x1715609d, URZ ;  /* 0x1715609d04117890 */ /* 0x000fe4000fffe03f */
[----:B------:R-:W-:Y:S01]  /*02f0*/  IMAD.WIDE.U32 R4, R4, -0x2daee0ad, RZ ;  /* 0xd2511f5304047825 */ /* 0x000fe200078e00ff */
[----:B------:R-:W-:Y:S01]  /*0300*/  LOP3.LUT R3, R7, UR11, R8, 0x96, !PT ;  /* 0x0000000b07037c12 */ /* 0x000fe2000f8e9608 */
[----:B------:R-:W-:-:S02]  /*0310*/  UIADD3 UR18, UR5, -0x56f99767, URZ ;  /* 0xa906689905127890 */ /* 0x000fc4000fffe03f */
[----:B------:R-:W-:Y:S01]  /*0320*/  UIADD3 UR19, UR4, -0x4ab325aa, URZ ;  /* 0xb54cda5604137890 */ /* 0x000fe2000fffe03f */
[----:B------:R-:W-:Y:S01]  /*0330*/  LOP3.LUT R8, R5, UR12, R2, 0x96, !PT ;  /* 0x0000000c05087c12 */ /* 0x000fe2000f8e9602 */
[----:B------:R-:W-:Y:S01]  /*0340*/  IMAD.WIDE.U32 R2, R3, -0x2daee0ad, RZ ;  /* 0xd2511f5303027825 */ /* 0x000fe200078e00ff */
[----:B------:R-:W-:Y:S01]  /*0350*/  LOP3.LUT R5, R78, 0x1f, RZ, 0x3c, !PT ;  /* 0x0000001f4e057812 */ /* 0x000fe200078e3cff */
[----:B------:R-:W-:Y:S02]  /*0360*/  UIADD3 UR20, UR5, 0x646e171e, URZ ;  /* 0x646e171e05147890 */ /* 0x000fe4000fffe03f */
[----:B------:R-:W-:Y:S01]  /*0370*/  IMAD.WIDE.U32 R8, R8, -0x326172a9, RZ ;  /* 0xcd9e8d5708087825 */ /* 0x000fe200078e00ff */
[----:B------:R-:W-:Y:S01]  /*0380*/  LEA.HI.SX32 R216, R0, R5, 0x1e ;  /* 0x0000000500d87211 */ /* 0x000fe200078ff2ff */
[----:B------:R-:W-:Y:S01]  /*0390*/  UIADD3 UR21, UR4, 0x5384540f, URZ ;  /* 0x5384540f04157890 */ /* 0x000fe2000fffe03f */
[----:B------:R-:W-:Y:S01]  /*03a0*/  LOP3.LUT R7, R3, UR14, R4, 0x96, !PT ;  /* 0x0000000e03077c12 */ /* 0x000fe2000f8e9604 */
[----:B------:R-:W-:Y:S01]  /*03b0*/  UIADD3 UR22, UR5, 0x1fd5c5a3, URZ ;  /* 0x1fd5c5a305167890 */ /* 0x000fe2000fffe03f */
[----:B------:R-:W-:-:S02]  /*03c0*/  LOP3.LUT P2, RZ, R216, 0xffffffe0, RZ, 0xc0, !PT ;  /* 0xffffffe0d8ff7812 */ /* 0x000fc4000784c0ff */
[C---:B------:R-:W-:Y:S02]  /*03d0*/  ISETP.GE.U32.AND P5, PT, R216.reuse, 0x40, PT ;  /* 0x00000040d800780c */ /* 0x040fe40003fa6070 */
[C---:B------:R-:W-:Y:S02]  /*03e0*/  ISETP.GE.U32.AND P4, PT, R216.reuse, 0x60, PT ;  /* 0x00000060d800780c */ /* 0x040fe40003f86070 */
[----:B------:R-:W-:Y:S02]  /*03f0*/  ISETP.GE.U32.AND P3, PT, R216, 0x80, PT ;  /* 0x00000080d800780c */ /* 0x000fe40003f66070 */
[----:B------:R-:W-:Y:S01]  /*0400*/  LOP3.LUT R4, R9, UR13, R6, 0x96, !PT ;  /* 0x0000000d09047c12 */ /* 0x000fe2000f8e9606 */
[----:B------:R-:W-:-:S04]  /*0410*/  IMAD.WIDE.U32 R6, R7, -0x326172a9, RZ ;  /* 0xcd9e8d5707067825 */ /* 0x000fc800078e00ff */
[----:B------:R-:W-:Y:S01]  /*0420*/  @P2 LOP3.LUT R232, R232, 0x8, RZ, 0xfc, !PT ;  /* 0x00000008e8e82812 */ /* 0x000fe200078efcff */
[----:B------:R-:W-:Y:S01]  /*0430*/  IMAD.WIDE.U32 R4, R4, -0x2daee0ad, RZ ;  /* 0xd2511f5304047825 */ /* 0x000fe200078e00ff */
[----:B------:R-:W-:Y:S02]  /*0440*/  LOP3.LUT R0, R7, UR15, R8, 0x96, !PT ;  /* 0x0000000f07007c12 */ /* 0x000fe4000f8e9608 */
[----:B------:R-:W-:Y:S02]  /*0450*/  @P5 LOP3.LUT R232, R232, 0x1000, RZ, 0xfc, !PT ;  /* 0x00001000e8e85812 */ /* 0x000fe400078efcff */
[----:B------:R-:W-:Y:S02]  /*0460*/  LOP3.LUT R10, R5, UR16, R2, 0x96, !PT ;  /* 0x00000010050a7c12 */ /* 0x000fe4000f8e9602 */
[----:B------:R-:W-:-:S04]  /*0470*/  LOP3.LUT R232, R232, 0xfffff7ff, RZ, 0xc0, !PT ;  /* 0xfffff7ffe8e87812 */ /* 0x000fc800078ec0ff */
[----:B------:R-:W-:-:S04]  /*0480*/  @P4 LOP3.LUT R232, R232, 0x800, RZ, 0xfc, !PT ;  /* 0x00000800e8e84812 */ /* 0x000fc800078efcff */
[----:B------:R-:W-:-:S04]  /*0490*/  LOP3.LUT R232, R232, 0xfffffbff, RZ, 0xc0, !PT ;  /* 0xfffffbffe8e87812 */ /* 0x000fc800078ec0ff */
[----:B------:R-:W-:Y:S01]  /*04a0*/  @P3 LOP3.LUT R232, R232, 0x400, RZ, 0xfc, !PT ;  /* 0x00000400e8e83812 */ /* 0x000fe200078efcff */
[----:B------:R-:W-:Y:S05]  /*04b0*/  @!P2 BRA `(.L_x_26691) ;  /* 0x000001500000a947 */ /* 0x000fea0003800000 */
[----:B------:R-:W-:Y:S01]  /*04c0*/  ISETP.NE.U32.AND P0, PT, RZ, c[0x0][0x218], PT ;  /* 0x00008600ff007a0c */ /* 0x000fe20003f05070 */
[C---:B------:R-:W-:Y:S01]  /*04d0*/  IMAD.SHL.U32 R44, R78.reuse, 0x8, RZ ;  /* 0x000000084e2c7824 */ /* 0x040fe200078e00ff */
[----:B------:R-:W-:Y:S01]  /*04e0*/  ISETP.NE.U32.AND P1, PT, RZ, c[0x0][0x220], PT ;  /* 0x00008800ff007a0c */ /* 0x000fe20003f25070 */
[----:B------:R-:W-:Y:S01]  /*04f0*/  IMAD.MOV.U32 R53, RZ, RZ, 0x8 ;  /* 0x00000008ff357424 */ /* 0x000fe200078e00ff */
[----:B------:R-:W-:Y:S02]  /*0500*/  ISETP.NE.AND.EX P0, PT, RZ, c[0x0][0x21c], PT, P0 ;  /* 0x00008700ff007a0c */ /* 0x000fe40003f05300 */
[----:B------:R-:W-:Y:S02]  /*0510*/  ISETP.NE.AND.EX P1, PT, RZ, c[0x0][0x224], PT, P1 ;  /* 0x00008900ff007a0c */ /* 0x000fe40003f25310 */
[----:B------:R-:W-:-:S09]  /*0520*/  SHF.L.U64.HI R11, R78, 0x3, RZ ;  /* 0x000000034e0b7819 */ /* 0x000fd200000102ff */
[----:B------:R-:W-:-:S04]  /*0530*/  @P0 LEA R2, P2, R78, c[0x0][0x218], 0x3 ;  /* 0x000086004e020a11 */ /* 0x000fc800078418ff */
[----:B------:R-:W-:Y:S02]  /*0540*/  @P0 LEA.HI.X R3, R78, c[0x0][0x21c], RZ, 0x3, P2 ;  /* 0x000087004e030a11 */ /* 0x000fe400010f1cff */
[----:B------:R-:W-:Y:S01]  /*0550*/  @P1 IADD3 R8, P2, R44, c[0x0][0x220], RZ ;  /* 0x000088002c081a10 */ /* 0x000fe20007f5e0ff */
[----:B------:R-:W-:Y:S02]  /*0560*/  IMAD.WIDE.U32 R52, R78, R53, c[0x0][0x1b0] ;  /* 0x00006c004e347625 */ /* 0x000fe400078e0035 */
[----:B------:R0:W5:Y:S01]  /*0570*/  @P0 LDG.E.64 R214, [R2.64] ;  /* 0x0000000602d60981 */ /* 0x000162000c1e1b00 */
[C---:B------:R-:W-:Y:S02]  /*0580*/  @P1 IADD3.X R9, R11.reuse, c[0x0][0x224], RZ, P2, !PT ;  /* 0x000089000b091a10 */ /* 0x040fe400017fe4ff */
[----:B------:R-:W-:Y:S01]  /*0590*/  IADD3 R44, P2, R44, c[0x0][0x1b8], RZ ;  /* 0x00006e002c2c7a10 */ /* 0x000fe20007f5e0ff */
[----:B------:R-:W5:Y:S03]  /*05a0*/  LDG.E.64 R52, [R52.64] ;  /* 0x0000000634347981 */ /* 0x000f66000c1e1b00 */
[----:B------:R-:W-:Y:S01]  /*05b0*/  IADD3.X R45, R11, c[0x0][0x1bc], RZ, P2, !PT ;  /* 0x00006f000b2d7a10 */ /* 0x000fe200017fe4ff */
[----:B------:R0:W5:Y:S05]  /*05c0*/  @P1 LDG.E.64 R212, [R8.64] ;  /* 0x0000000608d41981 */ /* 0x00016a000c1e1b00 */
[----:B------:R-:W5:Y:S01]  /*05d0*/  LDG.E.64 R44, [R44.64] ;  /* 0x000000062c2c7981 */ /* 0x000f62000c1e1b00 */
[----:B------:R-:W-:Y:S01]  /*05e0*/  LOP3.LUT R78, R78, 0x20, RZ, 0xfc, !PT ;  /* 0x000000204e4e7812 */ /* 0x000fe200078efcff */
[----:B------:R-:W-:Y:S01]  /*05f0*/  @!P0 CS2R R214, SRZ ;  /* 0x0000000000d68805 */ /* 0x000fe2000001ff00 */
[----:B------:R-:W-:-:S02]  /*0600*/  @!P1 CS2R R212, SRZ ;  /* 0x0000000000d49805 */ /* 0x000fc4000001ff00 */
.L_x_26691:
[----:B0-----:R-:W-:Y:S05]  /*0610*/  BSYNC B0 ;  /* 0x0000000000007941 */ /* 0x001fea0003800000 */
.L_x_26690:
[----:B------:R-:W-:Y:S01]  /*0620*/  BSSY B0, `(.L_x_26692) ;  /* 0x0000017000007945 */ /* 0x000fe20003800000 */
[----:B------:R-:W-:Y:S05]  /*0630*/  @!P5 BRA `(.L_x_26693) ;  /* 0x000001500000d947 */ /* 0x000fea0003800000 */
[----:B------:R-:W-:Y:S01]  /*0640*/  ISETP.NE.U32.AND P0, PT, RZ, c[0x0][0x218], PT ;  /* 0x00008600ff007a0c */ /* 0x000fe20003f05070 */
[----:B------:R-:W-:Y:S01]  /*0650*/  IMAD.SHL.U32 R34, R78, 0x8, RZ ;  /* 0x000000084e227824 */ /* 0x000fe200078e00ff */
[----:B------:R-:W-:Y:S01]  /*0660*/  ISETP.NE.U32.AND P1, PT, RZ, c[0x0][0x220], PT ;  /* 0x00008800ff007a0c */ /* 0x000fe20003f25070 */
[----:B------:R-:W-:Y:S01]  /*0670*/  IMAD.MOV.U32 R49, RZ, RZ, 0x8 ;  /* 0x00000008ff317424 */ /* 0x000fe200078e00ff */
[----:B------:R-:W-:-:S02]  /*0680*/  ISETP.NE.AND.EX P0, PT, RZ, c[0x0][0x21c], PT, P0 ;  /* 0x00008700ff007a0c */ /* 0x000fc40003f05300 */
        /* <DEDUP_REMOVED lines=13> */
[----:B------:R-:W-:Y:S01]  /*0760*/  IADD3 R78, R78, 0x20, RZ ;  /* 0x000000204e4e7810 */ /* 0x000fe20007ffe0ff */
[----:B------:R-:W-:Y:S01]  /*0770*/  @!P0 CS2R R198, SRZ ;  /* 0x0000000000c68805 */ /* 0x000fe2000001ff00 */
[----:B------:R-:W-:-:S02]  /*0780*/  @!P1 CS2R R196, SRZ ;  /* 0x0000000000c49805 */ /* 0x000fc4000001ff00 */
.L_x_26693:
[----:B0-----:R-:W-:Y:S05]  /*0790*/  BSYNC B0 ;  /* 0x0000000000007941 */ /* 0x001fea0003800000 */
.L_x_26692:
        /* <DEDUP_REMOVED lines=23> */
.L_x_26695:
[----:B0-----:R-:W-:Y:S05]  /*0910*/  BSYNC B0 ;  /* 0x0000000000007941 */ /* 0x001fea0003800000 */
.L_x_26694:
        /* <DEDUP_REMOVED lines=23> */
.L_x_26697:
[----:B0-----:R-:W-:Y:S05]  /*0a90*/  BSYNC B0 ;  /* 0x0000000000007941 */ /* 0x001fea0003800000 */
.L_x_26696:
[----:B------:R-:W-:Y:S01]  /*0aa0*/  ISETP.GE.U32.AND P0, PT, R216, 0xa0, PT ;  /* 0x000000a0d800780c */ /* 0x000fe20003f06070 */
[----:B------:R-:W-:Y:S01]  /*0ab0*/  IMAD.WIDE.U32 R2, R0, -0x2daee0ad, RZ ;  /* 0xd2511f5300027825 */ /* 0x000fe200078e00ff */
[----:B------:R-:W-:Y:S01]  /*0ac0*/  LOP3.LUT R232, R232, 0xfffffdff, RZ, 0xc0, !PT ;  /* 0xfffffdffe8e87812 */ /* 0x000fe200078ec0ff */
[----:B------:R-:W-:Y:S01]  /*0ad0*/  UIADD3 UR23, UR4, -0xe443238, URZ ;  /* 0xf1bbcdc804177890 */ /* 0x000fe2000fffe03f */
[----:B------:R-:W-:Y:S01]  /*0ae0*/  BSSY B0, `(.L_x_26698) ;  /* 0x000001b000007945 */ /* 0x000fe20003800000 */
[----:B------:R-:W-:Y:S01]  /*0af0*/  IMAD.WIDE.U32 R8, R10, -0x326172a9, RZ ;  /* 0xcd9e8d570a087825 */ /* 0x000fe200078e00ff */
[----:B------:R-:W-:-:S04]  /*0b00*/  LOP3.LUT R10, R3, UR18, R4, 0x96, !PT ;  /* 0x00000012030a7c12 */ /* 0x000fc8000f8e9604 */
[----:B------:R-:W-:-:S03]  /*0b10*/  LOP3.LUT R0, R9, UR17, R6, 0x96, !PT ;  /* 0x0000001109007c12 */ /* 0x000fc6000f8e9606 */
[----:B------:R-:W-:Y:S01]  /*0b20*/  @P0 LOP3.LUT R232, R232, 0x200, RZ, 0xfc, !PT ;  /* 0x00000200e8e80812 */ /* 0x000fe200078efcff */
[----:B------:R-:W-:Y:S05]  /*0b30*/  @!P0 BRA `(.L_x_26699) ;  /* 0x0000015000008947 */ /* 0x000fea0003800000 */
[----:B------:R-:W-:Y:S01]  /*0b40*/  ISETP.NE.U32.AND P1, PT, RZ, c[0x0][0x218], PT ;  /* 0x00008600ff007a0c */ /* 0x000fe20003f25070 */
[C---:B------:R-:W-:Y:S01]  /*0b50*/  IMAD.SHL.U32 R24, R78.reuse, 0x8, RZ ;  /* 0x000000084e187824 */ /* 0x040fe200078e00ff */
[----:B------:R-:W-:Y:S01]  /*0b60*/  SHF.L.U64.HI R11, R78, 0x3, RZ ;  /* 0x000000034e0b7819 */ /* 0x000fe200000102ff */
[----:B------:R-:W-:Y:S01]  /*0b70*/  IMAD.MOV.U32 R33, RZ, RZ, 0x8 ;  /* 0x00000008ff217424 */ /* 0x000fe200078e00ff */
[----:B------:R-:W-:-:S13]  /*0b80*/  ISETP.NE.AND.EX P1, PT, RZ, c[0x0][0x21c], PT, P1 ;  /* 0x00008700ff007a0c */ /* 0x000fda0003f25310 */
[----:B------:R-:W-:-:S04]  /*0b90*/  @P1 LEA R4, P0, R78, c[0x0][0x218], 0x3 ;  /* 0x000086004e041a11 */ /* 0x000fc800078018ff */
[C---:B------:R-:W-:Y:S02]  /*0ba0*/  @P1 LEA.HI.X R5, R78.reuse, c[0x0][0x21c], RZ, 0x3, P0 ;  /* 0x000087004e051a11 */ /* 0x040fe400000f1cff */
[----:B------:R-:W-:Y:S01]  /*0bb0*/  ISETP.NE.U32.AND P0, PT, RZ, c[0x0][0x220], PT ;  /* 0x00008800ff007a0c */ /* 0x000fe20003f05070 */
[----:B------:R-:W-:Y:S02]  /*0bc0*/  IMAD.WIDE.U32 R32, R78, R33, c[0x0][0x1b0] ;  /* 0x00006c004e207625 */ /* 0x000fe400078e0021 */
[----:B------:R0:W5:Y:S01]  /*0bd0*/  @P1 LDG.E.64 R150, [R4.64] ;  /* 0x0000000604961981 */ /* 0x000162000c1e1b00 */
[----:B------:R-:W-:-:S03]  /*0be0*/  ISETP.NE.AND.EX P0, PT, RZ, c[0x0][0x224], PT, P0 ;  /* 0x00008900ff007a0c */ /* 0x000fc60003f05300 */
[----:B------:R-:W5:Y:S10]  /*0bf0*/  LDG.E.64 R32, [R32.64] ;  /* 0x0000000620207981 */ /* 0x000f74000c1e1b00 */
[----:B------:R-:W-:-:S04]  /*0c00*/  @P0 IADD3 R6, P2, R24, c[0x0][0x220], RZ ;  /* 0x0000880018060a10 */ /* 0x000fc80007f5e0ff */
[----:B------:R-:W-:Y:S02]  /*0c10*/  @P0 IADD3.X R7, R11, c[0x0][0x224], RZ, P2, !PT ;  /* 0x000089000b070a10 */ /* 0x000fe400017fe4ff */
[----:B------:R-:W-:-:S03]  /*0c20*/  IADD3 R24, P2, R24, c[0x0][0x1b8], RZ ;  /* 0x00006e0018187a10 */ /* 0x000fc60007f5e0ff */
[----:B------:R0:W5:Y:S01]  /*0c30*/  @P0 LDG.E.64 R148, [R6.64] ;  /* 0x0000000606940981 */ /* 0x000162000c1e1b00 */
[----:B------:R-:W-:-:S06]  /*0c40*/  IADD3.X R25, R11, c[0x0][0x1bc], RZ, P2, !PT ;  /* 0x00006f000b197a10 */ /* 0x000fcc00017fe4ff */
[----:B------:R-:W5:Y:S01]  /*0c50*/  LDG.E.64 R24, [R24.64] ;  /* 0x0000000618187981 */ /* 0x000f62000c1e1b00 */
[----:B------:R-:W-:Y:S01]  /*0c60*/  IADD3 R78, R78, 0x20, RZ ;  /* 0x000000204e4e7810 */ /* 0x000fe20007ffe0ff */
[----:B------:R-:W-:Y:S01]  /*0c70*/  @!P1 CS2R R150, SRZ ;  /* 0x0000000000969805 */ /* 0x000fe2000001ff00 */
[----:B------:R-:W-:Y:S02]  /*0c80*/  @!P0 CS2R R148, SRZ ;  /* 0x0000000000948805 */ /* 0x000fe4000001ff00 */
.L_x_26699:
[----:B0-----:R-:W-:Y:S05]  /*0c90*/  BSYNC B0 ;  /* 0x0000000000007941 */ /* 0x001fea0003800000 */
.L_x_26698:
[----:B------:R-:W-:Y:S01]  /*0ca0*/  ISETP.GE.U32.AND P0, PT, R216, 0xc0, PT ;  /* 0x000000c0d800780c */ /* 0x000fe20003f06070 */
[----:B------:R-:W-:Y:S01]  /*0cb0*/  IMAD.WIDE.U32 R10, R10, -0x326172a9, RZ ;  /* 0xcd9e8d570a0a7825 */ /* 0x000fe200078e00ff */
[----:B------:R-:W-:Y:S01]  /*0cc0*/  LOP3.LUT R232, R232, 0xfffffeff, RZ, 0xc0, !PT ;  /* 0xfffffeffe8e87812 */ /* 0x000fe200078ec0ff */
[----:B------:R-:W-:Y:S01]  /*0cd0*/  UIADD3 UR24, UR5, -0x24c28bd8, URZ ;  /* 0xdb3d742805187890 */ /* 0x000fe2000fffe03f */
[----:B------:R-:W-:Y:S01]  /*0ce0*/  BSSY B0, `(.L_x_26700) ;  /* 0x000001d000007945 */ /* 0x000fe20003800000 */
[----:B------:R-:W-:Y:S01]  /*0cf0*/  IMAD.WIDE.U32 R6, R0, -0x2daee0ad, RZ ;  /* 0xd2511f5300067825 */ /* 0x000fe200078e00ff */
[----:B------:R-:W-:Y:S01]  /*0d00*/  UIADD3 UR25, UR4, -0x700cb87f, URZ ;  /* 0x8ff3478104197890 */ /* 0x000fe2000fffe03f */
[----:B------:R-:W-:-:S02]  /*0d10*/  LOP3.LUT R54, R11, UR19, R8, 0x96, !PT ;  /* 0x000000130b367c12 */ /* 0x000fc4000f8e9608 */
[----:B------:R-:W-:Y:S02]  /*0d20*/  SHF.R.U32.HI R231, RZ, 0x5, R231 ;  /* 0x00000005ffe77819 */ /* 0x000fe400000116e7 */
[----:B------:R-:W-:Y:S02]  /*0d30*/  LOP3.LUT R56, R7, UR20, R2, 0x96, !PT ;  /* 0x0000001407387c12 */ /* 0x000fe4000f8e9602 */
[----:B------:R-:W-:Y:S01]  /*0d40*/  @P0 LOP3.LUT R232, R232, 0x100, RZ, 0xfc, !PT ;  /* 0x00000100e8e80812 */ /* 0x000fe200078efcff */
[----:B------:R-:W-:Y:S05]  /*0d50*/  @!P0 BRA `(.L_x_26701) ;  /* 0x0000015000008947 */ /* 0x000fea0003800000 */
[C---:B------:R-:W-:Y:S01]  /*0d60*/  IMAD.SHL.U32 R12, R78.reuse, 0x8, RZ ;  /* 0x000000084e0c7824 */ /* 0x040fe200078e00ff */
[----:B------:R-:W-:-:S04]  /*0d70*/  SHF.L.U64.HI R0, R78, 0x3, RZ ;  /* 0x000000034e007819 */ /* 0x000fc800000102ff */
[----:B------:R-:W-:-:S04]  /*0d80*/  IADD3 R30, P0, R12, c[0x0][0x1b8], RZ ;  /* 0x00006e000c1e7a10 */ /* 0x000fc80007f1e0ff */
[----:B------:R-:W-:Y:S02]  /*0d90*/  IADD3.X R31, R0, c[0x0][0x1bc], RZ, P0, !PT ;  /* 0x00006f00001f7a10 */ /* 0x000fe400007fe4ff */
[----:B------:R-:W-:-:S04]  /*0da0*/  ISETP.NE.U32.AND P0, PT, RZ, c[0x0][0x218], PT ;  /* 0x00008600ff007a0c */ /* 0x000fc80003f05070 */
[----:B------:R-:W-:Y:S01]  /*0db0*/  ISETP.NE.AND.EX P0, PT, RZ, c[0x0][0x21c], PT, P0 ;  /* 0x00008700ff007a0c */ /* 0x000fe20003f05300 */
[----:B------:R-:W-:Y:S01]  /*0dc0*/  IMAD.MOV.U32 R39, RZ, RZ, 0x8 ;  /* 0x00000008ff277424 */ /* 0x000fe200078e00ff */
[----:B------:R-:W5:Y:S11]  /*0dd0*/  LDG.E.64 R30, [R30.64] ;  /* 0x000000061e1e7981 */ /* 0x000f76000c1e1b00 */
        /* <DEDUP_REMOVED lines=8> */
[----:B------:R-:W-:-:S05]  /*0e60*/  @P1 IADD3.X R13, R0, c[0x0][0x224], RZ, P2, !PT ;  /* 0x00008900000d1a10 */ /* 0x000fca00017fe4ff */
[----:B------:R0:W5:Y:S01]  /*0e70*/  @P1 LDG.E.64 R4, [R12.64] ;  /* 0x000000060c041981 */ /* 0x000162000c1e1b00 */
[----:B------:R-:W-:Y:S01]  /*0e80*/  IADD3 R78, R78, 0x20, RZ ;  /* 0x000000204e4e7810 */ /* 0x000fe20007ffe0ff */
[----:B------:R-:W-:Y:S01]  /*0e90*/  @!P0 CS2R R2, SRZ ;  /* 0x0000000000028805 */ /* 0x000fe2000001ff00 */
[----:B------:R-:W-:Y:S02]  /*0ea0*/  @!P1 CS2R R4, SRZ ;  /* 0x0000000000049805 */ /* 0x000fe4000001ff00 */
.L_x_26701:
[----:B0-----:R-:W-:Y:S05]  /*0eb0*/  BSYNC B0 ;  /* 0x0000000000007941 */ /* 0x001fea0003800000 */
.L_x_26700:
[----:B------:R-:W-:Y:S01]  /*0ec0*/  ISETP.GE.U32.AND P0, PT, R216, 0xe0, PT ;  /* 0x000000e0d800780c */ /* 0x000fe20003f06070 */
[----:B------:R-:W-:Y:S01]  /*0ed0*/  IMAD.WIDE.U32 R54, R54, -0x2daee0ad, RZ ;  /* 0xd2511f5336367825 */ /* 0x000fe200078e00ff */
[----:B------:R-:W-:Y:S01]  /*0ee0*/  LOP3.LUT R232, R232, 0xffffff7f, RZ, 0xc0, !PT ;  /* 0xffffff7fe8e87812 */ /* 0x000fe200078ec0ff */
[----:B------:R-:W-:Y:S01]  /*0ef0*/  UIADD3 UR26, UR5, -0x695add53, URZ ;  /* 0x96a522ad051a7890 */ /* 0x000fe2000fffe03f */
[----:B------:R-:W-:Y:S01]  /*0f00*/  BSSY B0, `(.L_x_26702) ;  /* 0x000001c000007945 */ /* 0x000fe20003800000 */
[----:B------:R-:W-:Y:S01]  /*0f10*/  IMAD.WIDE.U32 R56, R56, -0x326172a9, RZ ;  /* 0xcd9e8d5738387825 */ /* 0x000fe200078e00ff */
[----:B------:R-:W-:-:S03]  /*0f20*/  LOP3.LUT R223, R55, UR22, R6, 0x96, !PT ;  /* 0x0000001637df7c12 */ /* 0x000fc6000f8e9606 */
[----:B------:R-:W-:Y:S01]  /*0f30*/  IMAD R231, R14, 0x4, R231 ;  /* 0x000000040ee77824 */ /* 0x000fe200078e02e7 */
[----:B------:R-:W-:-:S03]  /*0f40*/  LOP3.LUT R224, R57, UR21, R10, 0x96, !PT ;  /* 0x0000001539e07c12 */ /* 0x000fc6000f8e960a */
        /* <DEDUP_REMOVED lines=23> */
.L_x_26703:
[----:B0-----:R-:W-:Y:S05]  /*10c0*/  BSYNC B0 ;  /* 0x0000000000007941 */ /* 0x001fea0003800000 */
.L_x_26702:
[----:B------:R-:W-:Y:S01]  /*10d0*/  ISETP.GE.U32.AND P0, PT, R216, 0x100, PT ;  /* 0x00000100d800780c */ /* 0x000fe20003f06070 */
[----:B------:R-:W-:Y:S01]  /*10e0*/  BSSY B0, `(.L_x_26704) ;  /* 0x0000019000007945 */ /* 0x000fe20003800000 */
[----:B------:R-:W-:-:S11]  /*10f0*/  LOP3.LUT R232, R232, 0xffffffbf, RZ, 0xc0, !PT ;  /* 0xffffffbfe8e87812 */ /* 0x000fd600078ec0ff */
        /* <DEDUP_REMOVED lines=23> */
.L_x_26705:
[----:B0-----:R-:W-:Y:S05]  /*1270*/  BSYNC B0 ;  /* 0x0000000000007941 */ /* 0x001fea0003800000 */
.L_x_26704:
[----:B------:R-:W-:Y:S01]  /*1280*/  ISETP.GE.U32.AND P0, PT, R216, 0x120, PT ;  /* 0x00000120d800780c */ /* 0x000fe20003f06070 */
[----:B------:R-:W-:Y:S01]  /*1290*/  BSSY B0, `(.L_x_26706) ;  /* 0x000001a000007945 */ /* 0x000fe20003800000 */
[----:B------:R-:W-:Y:S01]  /*12a0*/  LOP3.LUT R232, R232, 0xffffffdf, RZ, 0xc0, !PT ;  /* 0xffffffdfe8e87812 */ /* 0x000fe200078ec0ff */
[----:B------:R-:W-:-:S10]  /*12b0*/  IMAD.HI.U32 R65, R223, -0x326172a9, RZ ;  /* 0xcd9e8d57df417827 */ /* 0x000fd400078e00ff */
        /* <DEDUP_REMOVED lines=8> */
[----:B------:R-:W-:Y:S01]  /*1340*/  HFMA2.MMA R51, -RZ, RZ, 0, 4.76837158203125e-07 ;  /* 0x00000008ff337435 */ /* 0x000fe200000001ff */
        /* <DEDUP_REMOVED lines=14> */
.L_x_26707:
[----:B0-----:R-:W-:Y:S05]  /*1430*/  BSYNC B0 ;  /* 0x0000000000007941 */ /* 0x001fea0003800000 */
.L_x_26706:
[----:B------:R-:W-:Y:S01]  /*1440*/  ISETP.GE.U32.AND P0, PT, R216, 0x140, PT ;  /* 0x00000140d800780c */ /* 0x000fe20003f06070 */
[----:B------:R-:W-:Y:S01]  /*1450*/  BSSY B0, `(.L_x_26708) ;  /* 0x0000019000007945 */ /* 0x000fe20003800000 */
[----:B------:R-:W-:Y:S01]  /*1460*/  LOP3.LUT R232, R232, 0xffffffef, RZ, 0xc0, !PT ;  /* 0xffffffefe8e87812 */ /* 0x000fe200078ec0ff */
[----:B------:R-:W-:-:S10]  /*1470*/  IMAD.HI.U32 R63, R224, -0x2daee0ad, RZ ;  /* 0xd2511f53e03f7827 */ /* 0x000fd400078e00ff */
[----:B------:R-:W-:Y:S01]  /*1480*/  @P0 LOP3.LUT R232, R232, 0x10, RZ, 0xfc, !PT ;  /* 0x00000010e8e80812 */ /* 0x000fe200078efcff */
[----:B------:R-:W-:Y:S05]  /*1490*/  @!P0 BRA `(.L_x_26709) ;  /* 0x0000014000008947 */ /* 0x000fea0003800000 */
[----:B------:R-:W-:Y:S01]  /*14a0*/  IMAD.SHL.U32 R60, R78, 0x8, RZ ;  /* 0x000000084e3c7824 */ /* 0x000fe200078e00ff */
[----:B------:R-:W-:-:S04]  /*14b0*/  SHF.R.U32.HI R0, RZ, 0x1d, R78 ;  /* 0x0000001dff007819 */ /* 0x000fc8000001164e */
        /* <DEDUP_REMOVED lines=16> */
[----:B------:R-:W-:Y:S01]  /*15c0*/  @!P0 CS2R R18, SRZ ;  /* 0x0000000000128805 */ /* 0x000fe2000001ff00 */
[----:B------:R-:W-:Y:S02]  /*15d0*/  @!P1 CS2R R20, SRZ ;  /* 0x0000000000149805 */ /* 0x000fe4000001ff00 */
.L_x_26709:
[----:B0-----:R-:W-:Y:S05]  /*15e0*/  BSYNC B0 ;  /* 0x0000000000007941 */ /* 0x001fea0003800000 */
.L_x_26708:
[----:B------:R-:W-:Y:S02]  /*15f0*/  ISETP.GE.AND P0, PT, R231, c[0x0][0x164], PT ;  /* 0x00005900e7007a0c */ /* 0x000fe40003f06270 */
[----:B------:R-:W-:Y:S02]  /*1600*/  LOP3.LUT R226, R65, UR23, R56, 0x96, !PT ;  /* 0x0000001741e27c12 */ /* 0x000fe4000f8e9638 */
[----:B------:R-:W-:-:S09]  /*1610*/  LOP3.LUT R228, R63, UR24, R54, 0x96, !PT ;  /* 0x000000183fe47c12 */ /* 0x000fd2000f8e9636 */
[----:B------:R-:W-:Y:S05]  /*1620*/  @P0 EXIT ;  /* 0x000000000000094d */ /* 0x000fea0003800000 */
[----:B------:R-:W-:Y:S01]  /*1630*/  IMAD R223, R223, -0x326172a9, RZ ;  /* 0xcd9e8d57dfdf7824 */ /* 0x000fe200078e02ff */
[--C-:B-----5:R-:W-:Y:S01]  /*1640*/  SHF.R.U64 R121, R2, 0x10, R3.reuse ;  /* 0x0000001002797819 */ /* 0x120fe20000001203 */
[----:B------:R-:W-:Y:S01]  /*1650*/  IMAD.HI.U32 R0, R228, -0x326172a9, RZ ;  /* 0xcd9e8d57e4007827 */ /* 0x000fe200078e00ff */
[----:B------:R-:W-:Y:S01]  /*1660*/  SHF.R.U32.HI R123, RZ, 0x10, R3 ;  /* 0x00000010ff7b7819 */ /* 0x000fe20000011603 */
[----:B------:R-:W-:Y:S01]  /*1670*/  BSSY B0, `(.L_x_26710) ;  /* 0x0001f9d000007945 */ /* 0x000fe20003800000 */
[----:B------:R-:W-:Y:S01]  /*1680*/  SHF.R.U64 R122, R4, 0x10, R5 ;  /* 0x00000010047a7819 */ /* 0x000fe20000001205 */
[----:B------:R-:W-:Y:S01]  /*1690*/  IMAD.MOV.U32 R58, RZ, RZ, R22 ;  /* 0x000000ffff3a7224 */ /* 0x000fe200078e0016 */
[----:B------:R-:W-:Y:S01]  /*16a0*/  LOP3.LUT R223, R0, UR25, R223, 0x96, !PT ;  /* 0x0000001900df7c12 */ /* 0x000fe2000f8e96df */
[----:B------:R-:W-:Y:S01]  /*16b0*/  HADD2.F32 R0, -RZ, R2.H0_H0 ;  /* 0x20000002ff007230 */ /* 0x000fe20000004100 */
[----:B------:R-:W-:Y:S01]  /*16c0*/  SHF.R.U32.HI R125, RZ, 0x10, R5 ;  /* 0x00000010ff7d7819 */ /* 0x000fe20000011605 */
[----:B------:R-:W-:Y:S01]  /*16d0*/  HADD2.F32 R2, -RZ, R3.H0_H0 ;  /* 0x20000003ff027230 */ /* 0x000fe20000004100 */
[--C-:B------:R-:W-:Y:S01]  /*16e0*/  SHF.R.U64 R124, R6, 0x10, R7.reuse ;  /* 0x00000010067c7819 */ /* 0x100fe20000001207 */
[----:B------:R-:W-:Y:S01]  /*16f0*/  HADD2.F32 R3, -RZ, R4.H0_H0 ;  /* 0x20000004ff037230 */ /* 0x000fe20000004100 */
[----:B------:R-:W-:Y:S01]  /*1700*/  SHF.R.U32.HI R127, RZ, 0x10, R7 ;  /* 0x00000010ff7f7819 */ /* 0x000fe20000011607 */
[----:B------:R-:W-:Y:S01]  /*1710*/  HADD2.F32 R4, -RZ, R5.H0_H0 ;  /* 0x20000005ff047230 */ /* 0x000fe20000004100 */
[----:B------:R-:W-:Y:S01]  /*1720*/  SHF.R.U64 R126, R8, 0x10, R9 ;  /* 0x00000010087e7819 */ /* 0x000fe20000001209 */
[----:B------:R-:W-:Y:S01]  /*1730*/  HADD2.F32 R5, -RZ, R6.H0_H0 ;  /* 0x20000006ff057230 */ /* 0x000fe20000004100 */
[----:B------:R-:W-:Y:S01]  /*1740*/  SHF.R.U64 R163, R22, 0x10, R23 ;  /* 0x0000001016a37819 */ /* 0x000fe20000001217 */
[----:B------:R-:W-:Y:S01]  /*1750*/  HADD2.F32 R6, -RZ, R7.H0_H0 ;  /* 0x20000007ff067230 */ /* 0x000fe20000004100 */
[----:B------:R-:W-:Y:S01]  /*1760*/  SHF.R.U32.HI R129, RZ, 0x10, R9 ;  /* 0x00000010ff817819 */ /* 0x000fe20000011609 */
[----:B------:R-:W-:Y:S01]  /*1770*/  HADD2.F32 R7, -RZ, R8.H0_H0 ;  /* 0x20000008ff077230 */ /* 0x000fe20000004100 */
[----:B------:R-:W-:Y:S01]  /*1780*/  IMAD.MOV.U32 R74, RZ, RZ, R52 ;  /* 0x000000ffff4a7224 */ /* 0x000fe200078e0034 */
[----:B------:R-:W-:Y:S01]  /*1790*/  HADD2.F32 R8, -RZ, R9.H0_H0 ;  /* 0x20000009ff087230 */ /* 0x000fe20000004100 */
[----:B------:R-:W-:Y:S01]  /*17a0*/  SHF.R.U64 R61, R52, 0x10, R53 ;  /* 0x00000010343d7819 */ /* 0x000fe20000001235 */
[--C-:B------:R-:W-:Y:S01]  /*17b0*/  IMAD.MOV.U32 R191, RZ, RZ, R35.reuse ;  /* 0x000000ffffbf7224 */ /* 0x100fe200078e0023 */
[--C-:B------:R-:W-:Y:S01]  /*17c0*/  SHF.R.U64 R195, R34, 0x10, R35.reuse ;  /* 0x0000001022c37819 */ /* 0x100fe20000001223 */
[----:B------:R-:W-:Y:S01]  /*17d0*/  IMAD.MOV.U32 R64, RZ, RZ, R36 ;  /* 0x000000ffff407224 */ /* 0x000fe200078e0024 */
[----:B------:R-:W-:Y:S01]  /*17e0*/  SHF.R.U32.HI R187, RZ, 0x10, R35 ;  /* 0x00000010ffbb7819 */ /* 0x000fe20000011623 */
[----:B------:R-:W-:Y:S01]  /*17f0*/  IMAD.MOV.U32 R62, RZ, RZ, R26 ;  /* 0x000000ffff3e7224 */ /* 0x000fe200078e001a */
[----:B------:R-:W-:Y:S01]  /*1800*/  SHF.R.U64 R57, R36, 0x10, R37 ;  /* 0x0000001024397819 */ /* 0x000fe20000001225 */
[----:B------:R-:W-:Y:S01]  /*1810*/  IMAD.MOV.U32 R54, RZ, RZ, R24 ;  /* 0x000000ffff367224 */ /* 0x000fe200078e0018 */
[----:B------:R-:W-:Y:S01]  /*1820*/  SHF.R.U64 R179, R26, 0x10, R27 ;  /* 0x000000101ab37819 */ /* 0x000fe2000000121b */
[--C-:B------:R-:W-:Y:S01]  /*1830*/  IMAD.MOV.U32 R143, RZ, RZ, R25.reuse ;  /* 0x000000ffff8f7224 */ /* 0x100fe200078e0019 */
[--C-:B------:R-:W-:Y:S01]  /*1840*/  SHF.R.U64 R147, R24, 0x10, R25.reuse ;  /* 0x0000001018937819 */ /* 0x100fe20000001219 */
[----:B------:R-:W-:Y:S01]  /*1850*/  HADD2.F32 R9, -RZ, R10.H0_H0 ;  /* 0x2000000aff097230 */ /* 0x000fe20000004100 */
[----:B------:R-:W-:Y:S01]  /*1860*/  SHF.R.U32.HI R22, RZ, 0x10, R25 ;  /* 0x00000010ff167819 */ /* 0x000fe20000011619 */
[----:B------:R-:W-:Y:S01]  /*1870*/  IMAD.MOV.U32 R177, RZ, RZ, R37 ;  /* 0x000000ffffb17224 */ /* 0x000fe200078e0025 */
[----:B------:R-:W-:Y:S01]  /*1880*/  SHF.R.U64 R128, R10, 0x10, R11 ;  /* 0x000000100a807819 */ /* 0x000fe2000000120b */
[----:B------:R-:W-:Y:S01]  /*1890*/  IMAD.MOV.U32 R52, RZ, RZ, R38 ;  /* 0x000000ffff347224 */ /* 0x000fe200078e0026 */
[----:B------:R-:W-:Y:S01]  /*18a0*/  SHF.R.U32.HI R173, RZ, 0x10, R37 ;  /* 0x00000010ffad7819 */ /* 0x000fe20000011625 */
[--C-:B------:R-:W-:Y:S01]  /*18b0*/  IMAD.MOV.U32 R25, RZ, RZ, R39.reuse ;  /* 0x000000ffff197224 */ /* 0x100fe200078e0027 */
[--C-:B------:R-:W-:Y:S01]  /*18c0*/  SHF.R.U64 R24, R38, 0x10, R39.reuse ;  /* 0x0000001026187819 */ /* 0x100fe20000001227 */
[----:B------:R-:W-:Y:S01]  /*18d0*/  IMAD.MOV.U32 R36, RZ, RZ, R40 ;  /* 0x000000ffff247224 */ /* 0x000fe200078e0028 */
[----:B------:R-:W-:Y:S01]  /*18e0*/  SHF.R.U32.HI R26, RZ, 0x10, R39 ;  /* 0x00000010ff1a7819 */ /* 0x000fe20000011627 */
[----:B------:R-:W-:Y:S01]  /*18f0*/  HADD2.F32 R10, -RZ, R11.H0_H0 ;  /* 0x2000000bff0a7230 */ /* 0x000fe20000004100 */
[--C-:B------:R-:W-:Y:S01]  /*1900*/  SHF.R.U64 R35, R40, 0x10, R41.reuse ;  /* 0x0000001028237819 */ /* 0x100fe20000001229 */
[----:B------:R-:W-:Y:S01]  /*1910*/  IMAD.MOV.U32 R37, RZ, RZ, R41 ;  /* 0x000000ffff257224 */ /* 0x000fe200078e0029 */
[----:B------:R-:W-:Y:S01]  /*1920*/  SHF.R.U32.HI R131, RZ, 0x10, R11 ;  /* 0x00000010ff837819 */ /* 0x000fe2000001160b */
[----:B------:R-:W-:Y:S01]  /*1930*/  IMAD.MOV.U32 R40, RZ, RZ, R42 ;  /* 0x000000ffff287224 */ /* 0x000fe200078e002a */
[----:B------:R-:W-:Y:S01]  /*1940*/  SHF.R.U32.HI R38, RZ, 0x10, R41 ;  /* 0x00000010ff267819 */ /* 0x000fe20000011629 */
[----:B------:R-:W-:Y:S01]  /*1950*/  HADD2.F32 R11, -RZ, R12.H0_H0 ;  /* 0x2000000cff0b7230 */ /* 0x000fe20000004100 */
[----:B------:R-:W-:Y:S01]  /*1960*/  SHF.R.U64 R39, R42, 0x10, R43 ;  /* 0x000000102a277819 */ /* 0x000fe2000000122b */
[----:B------:R-:W-:Y:S01]  /*1970*/  IMAD.MOV.U32 R70, RZ, RZ, R44 ;  /* 0x000000ffff467224 */ /* 0x000fe200078e002c */
[----:B------:R-:W-:Y:S01]  /*1980*/  SHF.R.U64 R130, R12, 0x10, R13 ;  /* 0x000000100c827819 */ /* 0x000fe2000000120d */
[----:B------:R-:W-:Y:S01]  /*1990*/  IMAD.MOV.U32 R41, RZ, RZ, R43 ;  /* 0x000000ffff297224 */ /* 0x000fe200078e002b */
[----:B------:R-:W-:Y:S01]  /*19a0*/  SHF.R.U64 R211, R44, 0x10, R45 ;  /* 0x000000102cd37819 */ /* 0x000fe2000000122d */
[----:B------:R-:W-:Y:S01]  /*19b0*/  HADD2.F32 R12, -RZ, R13.H0_H0 ;  /* 0x2000000dff0c7230 */ /* 0x000fe20000004100 */
[----:B------:R-:W-:Y:S01]  /*19c0*/  SHF.R.U32.HI R42, RZ, 0x10, R43 ;  /* 0x00000010ff2a7819 */ /* 0x000fe2000001162b */
        /* <DEDUP_REMOVED lines=10> */
[----:B------:R-:W-:Y:S01]  /*1a70*/  IMAD.MOV.U32 R45, RZ, RZ, R47 ;  /* 0x000000ffff2d7224 */ /* 0x000fe200078e002f */
[----:B------:R-:W-:Y:S01]  /*1a80*/  MOV R175, R27 ;  /* 0x0000001b00af7202 */ /* 0x000fe20000000f00 */
[----:B------:R-:W-:Y:S01]  /*1a90*/  HADD2.F32 R14, -RZ, R15.H0_H0 ;  /* 0x2000000fff0e7230 */ /* 0x000fe20000004100 */
[----:B------:R-:W-:Y:S01]  /*1aa0*/  SHF.R.U32.HI R171, RZ, 0x10, R27 ;  /* 0x00000010ffab7819 */ /* 0x000fe2000001161b */
[----:B------:R-:W-:Y:S01]  /*1ab0*/  IMAD.MOV.U32 R209, RZ, RZ, R53 ;  /* 0x000000ffffd17224 */ /* 0x000fe200078e0035 */
[----:B------:R-:W-:Y:S01]  /*1ac0*/  SHF.R.U64 R55, R28, 0x10, R29 ;  /* 0x000000101c377819 */ /* 0x000fe2000000121d */
[----:B------:R-:W-:Y:S01]  /*1ad0*/  IMAD.MOV.U32 R193, RZ, RZ, R49 ;  /* 0x000000ffffc17224 */ /* 0x000fe200078e0031 */
[----:B------:R-:W-:Y:S01]  /*1ae0*/  SHF.R.U32.HI R46, RZ, 0x10, R47 ;  /* 0x00000010ff2e7819 */ /* 0x000fe2000001162f */
        /* <DEDUP_REMOVED lines=8> */
[----:B------:R-:W-:Y:S01]  /*1b70*/  HADD2.F32 R15, -RZ, R16.H0_H0 ;  /* 0x20000010ff0f7230 */ /* 0x000fe20000004100 */
        /* <DEDUP_REMOVED lines=8> */
[----:B------:R-:W-:Y:S01]  /*1c00*/  SHF.R.U64 R53, R32, 0x10, R33 ;  /* 0x0000001020357819 */ /* 0x000fe20000001221 */
[----:B------:R-:W-:Y:S01]  /*1c10*/  IMAD.MOV.U32 R49, RZ, RZ, R51 ;  /* 0x000000ffff317224 */ /* 0x000fe200078e0033 */
[----:B------:R-:W-:Y:S01]  /*1c20*/  SHF.R.U32.HI R23, RZ, 0x10, R33 ;  /* 0x00000010ff177819 */ /* 0x000fe20000011621 */
[----:B------:R-:W-:Y:S01]  /*1c30*/  HADD2.F32 R16, -RZ, R17.H0_H0 ;  /* 0x20000011ff107230 */ /* 0x000fe20000004100 */
[----:B------:R-:W-:Y:S01]  /*1c40*/  SHF.R.U32.HI R30, RZ, 0x10, R31 ;  /* 0x00000010ff1e7819 */ /* 0x000fe2000001161f */
[----:B------:R-:W-:Y:S01]  /*1c50*/  IMAD.MOV.U32 R32, RZ, RZ, R82 ;  /* 0x000000ffff207224 */ /* 0x000fe200078e0052 */
[----:B------:R-:W-:Y:S01]  /*1c60*/  SHF.R.U32.HI R50, RZ, 0x10, R51 ;  /* 0x00000010ff327819 */ /* 0x000fe20000011633 */
[----:B------:R-:W-:Y:S01]  /*1c70*/  IMAD.MOV.U32 R108, RZ, RZ, R80 ;  /* 0x000000ffff6c7224 */ /* 0x000fe200078e0050 */
[----:B------:R-:W-:Y:S01]  /*1c80*/  SHF.R.U32.HI R137, RZ, 0x10, R17 ;  /* 0x00000010ff897819 */ /* 0x000fe20000011611 */
[----:B------:R-:W-:Y:S01]  /*1c90*/  IMAD.MOV.U32 R109, RZ, RZ, R81 ;  /* 0x000000ffff6d7224 */ /* 0x000fe200078e0051 */
[----:B------:R-:W-:Y:S01]  /*1ca0*/  SHF.R.U64 R31, R82, 0x10, R83 ;  /* 0x00000010521f7819 */ /* 0x000fe20000001253 */
[----:B------:R-:W-:Y:S01]  /*1cb0*/  IMAD.MOV.U32 R112, RZ, RZ, R78 ;  /* 0x000000ffff707224 */ /* 0x000fe200078e004e */
[----:B------:R-:W-:Y:S01]  /*1cc0*/  MOV R33, R83 ;  /* 0x0000005300217202 */ /* 0x000fe20000000f00 */
[----:B------:R-:W-:Y:S01]  /*1cd0*/  IMAD.MOV.U32 R113, RZ, RZ, R79 ;  /* 0x000000ffff717224 */ /* 0x000fe200078e004f */
[----:B------:R-:W-:Y:S01]  /*1ce0*/  SHF.R.U32.HI R34, RZ, 0x10, R83 ;  /* 0x00000010ff227819 */ /* 0x000fe20000011653 */
[----:B------:R-:W-:Y:S01]  /*1cf0*/  IMAD R224, R224, -0x2daee0ad, RZ ;  /* 0xd2511f53e0e07824 */ /* 0x000fe200078e02ff */
[--C-:B------:R-:W-:Y:S01]  /*1d00*/  SHF.R.U64 R51, R80, 0x10, R81.reuse ;  /* 0x0000001050337819 */ /* 0x100fe20000001251 */
[----:B------:R-:W-:Y:S01]  /*1d10*/  IMAD.HI.U32 R63, R226, -0x2daee0ad, RZ ;  /* 0xd2511f53e23f7827 */ /* 0x000fe200078e00ff */
[----:B------:R-:W-:Y:S01]  /*1d20*/  SHF.R.U32.HI R110, RZ, 0x10, R81 ;  /* 0x00000010ff6e7819 */ /* 0x000fe20000011651 */
[----:B------:R-:W-:Y:S01]  /*1d30*/  HADD2.F32 R17, -RZ, R18.H0_H0 ;  /* 0x20000012ff117230 */ /* 0x000fe20000004100 */
[--C-:B------:R-:W-:Y:S01]  /*1d40*/  SHF.R.U64 R111, R78, 0x10, R79.reuse ;  /* 0x000000104e6f7819 */ /* 0x100fe2000000124f */
[----:B------:R-:W-:Y:S01]  /*1d50*/  IMAD.MOV.U32 R116, RZ, RZ, R72 ;  /* 0x000000ffff747224 */ /* 0x000fe200078e0048 */
        /* <DEDUP_REMOVED lines=35> */
[----:B------:R-:W-:Y:S01]  /*1f90*/  IMAD R228, R228, -0x326172a9, RZ ;  /* 0xcd9e8d57e4e47824 */ /* 0x000fe200078e02ff */
[--C-:B------:R-:W-:Y:S01]  /*1fa0*/  SHF.R.U64 R160, R164, 0x10, R165.reuse ;  /* 0x00000010a4a07819 */ /* 0x100fe200000012a5 */
[----:B------:R-:W-:Y:S01]  /*1fb0*/  HADD2.F32 R164, -RZ, R164.H0_H0 ;  /* 0x200000a4ffa47230 */ /* 0x000fe20000004100 */
[----:B------:R-:W-:Y:S01]  /*1fc0*/  SHF.R.U32.HI R152, RZ, 0x10, R165 ;  /* 0x00000010ff987819 */ /* 0x000fe200000116a5 */
[----:B------:R-:W-:Y:S01]  /*1fd0*/  IMAD R226, R226, -0x2daee0ad, RZ ;  /* 0xd2511f53e2e27824 */ /* 0x000fe200078e02ff */
[--C-:B------:R-:W-:Y:S01]  /*1fe0*/  SHF.R.U64 R146, R150, 0x10, R151.reuse ;  /* 0x0000001096927819 */ /* 0x100fe20000001297 */
[----:B------:R-:W-:Y:S01]  /*1ff0*/  HADD2.F32 R150, -RZ, R150.H0_H0 ;  /* 0x20000096ff967230 */ /* 0x000fe20000004100 */
[----:B------:R-:W-:Y:S01]  /*2000*/  SHF.R.U32.HI R120, RZ, 0x10, R151 ;  /* 0x00000010ff787819 */ /* 0x000fe20000011697 */
[----:B------:R-:W-:Y:S01]  /*2010*/  IMAD.MOV.U32 R222, RZ, RZ, RZ ;  /* 0x000000ffffde7224 */ /* 0x000fe200078e00ff */
        /* <DEDUP_REMOVED lines=12> */
[----:B------:R-:W-:Y:S01]  /*20e0*/  LOP3.LUT R224, R63, UR26, R224, 0x96, !PT ;  /* 0x0000001a3fe07c12 */ /* 0x000fe2000f8e96e0 */
[----:B------:R-:W-:Y:S01]  /*20f0*/  HADD2.F32 R213, -RZ, R61.H0_H0 ;  /* 0x2000003dffd57230 */ /* 0x000fe20000004100 */
[----:B------:R-:W-:Y:S01]  /*2100*/  LOP3.LUT R225, R76, 0x3, RZ, 0xc0, !PT ;  /* 0x000000034ce17812 */ /* 0x000fe200078ec0ff */
        /* <DEDUP_REMOVED lines=118> */
.L_x_27403:
        /* <DEDUP_REMOVED lines=37> */
.L_x_26714:
[----:B0-----:R-:W-:Y:S02]  /*2ac0*/  IMAD.MOV.U32 R234, RZ, RZ, R228 ;  /* 0x000000ffffea7224 */ /* 0x001fe400078e00e4 */
.L_x_26715:
[----:B------:R-:W-:Y:S05]  /*2ad0*/  BSYNC B2 ;  /* 0x0000000000027941 */ /* 0x000fea0003800000 */
.L_x_26713:
        /* <DEDUP_REMOVED lines=16> */
.L_x_26719:
[----:B------:R-:W-:Y:S05]  /*2be0*/  BSYNC B3 ;  /* 0x0000000000037941 */ /* 0x000fea0003800000 */
.L_x_26718:
        /* <DEDUP_REMOVED lines=44> */
.L_x_26717:
[----:B------:R-:W-:Y:S05]  /*2eb0*/  BSYNC B2 ;  /* 0x0000000000027941 */ /* 0x000fea0003800000 */
.L_x_26716:
[----:B------:R-:W0:Y:S01]  /*2ec0*/  I2F.U32 R102, R234 ;  /* 0x000000ea00667306 */ /* 0x000e220000201000 */
[----:B------:R-:W-:Y:S01]  /*2ed0*/  HFMA2.MMA R101, -RZ, RZ, 0.1171875, 0 ;  /* 0x2f800000ff657435 */ /* 0x000fe200000001ff */
[----:B------:R-:W-:Y:S01]  /*2ee0*/  ISETP.NE.U32.AND P1, PT, RZ, c[0x0][0x178], PT ;  /* 0x00005e00ff007a0c */ /* 0x000fe20003f25070 */
[----:B-----5:R-:W-:-:S03]  /*2ef0*/  FMUL.FTZ R60, R60, c[0x0][0x1e8] ;  /* 0x00007a003c3c7a20 */ /* 0x020fc60000410000 */
[----:B------:R-:W-:-:S05]  /*2f00*/  ISETP.NE.AND.EX P1, PT, RZ, c[0x0][0x17c], PT, P1 ;  /* 0x00005f00ff007a0c */ /* 0x000fca0003f25310 */
        /* <DEDUP_REMOVED lines=9> */
.L_x_26720:
        /* <DEDUP_REMOVED lines=12> */
.L_x_26723:
[----:B------:R-:W-:Y:S02]  /*3060*/  IMAD.MOV.U32 R234, RZ, RZ, R228 ;  /* 0x000000ffffea7224 */ /* 0x000fe400078e00e4 */
.L_x_26724:
[----:B------:R-:W-:Y:S05]  /*3070*/  BSYNC B2 ;  /* 0x0000000000027941 */ /* 0x000fea0003800000 */
.L_x_26722:
        /* <DEDUP_REMOVED lines=16> */
.L_x_26728:
[----:B------:R-:W-:Y:S05]  /*3180*/  BSYNC B3 ;  /* 0x0000000000037941 */ /* 0x000fea0003800000 */
.L_x_26727:
        /* <DEDUP_REMOVED lines=44> */
.L_x_26726:
[----:B------:R-:W-:Y:S05]  /*3450*/  BSYNC B2 ;  /* 0x0000000000027941 */ /* 0x000fea0003800000 */
.L_x_26725:
[----:B------:R-:W0:Y:S01]  /*3460*/  I2F.U32 R104, R234 ;  /* 0x000000ea00687306 */ /* 0x000e220000201000 */
[----:B------:R-:W-:Y:S02]  /*3470*/  FMUL.FTZ R103, R52, c[0x0][0x1e8] ;  /* 0x00007a0034677a20 */ /* 0x000fe40000410000 */
[----:B0-----:R-:W-:-:S05]  /*3480*/  FFMA.FTZ R104, R104, R101, 1.1641532182693481445e-10 ;  /* 0x2f00000068687423 */ /* 0x001fca0000010065 */
[----:B------:R-:W-:-:S04]  /*3490*/  FSETP.GTU.FTZ.AND P3, PT, R104, c[0x0][0x1e4], PT ;  /* 0x0000790068007a0b */ /* 0x000fc80003f7c000 */
[----:B------:R-:W-:Y:S02]  /*34a0*/  FSEL R103, R103, RZ, !P3 ;  /* 0x000000ff67677208 */ /* 0x000fe40005800000 */
[----:B------:R-:W-:-:S03]  /*34b0*/  SEL R221, RZ, 0x1, P3 ;  /* 0x00000001ffdd7807 */ /* 0x000fc60001800000 */
[----:B------:R-:W-:-:S04]  /*34c0*/  FADD.FTZ R60, R103, R60 ;  /* 0x0000003c673c7221 */ /* 0x000fc80000010000 */
[----:B------:R-:W-:Y:S02]  /*34d0*/  @P0 FADD.FTZ R60, R56, R60 ;  /* 0x0000003c383c0221 */ /* 0x000fe40000010000 */
.L_x_26721:
        /* <DEDUP_REMOVED lines=12> */
.L_x_26730:
[----:B------:R-:W-:Y:S02]  /*35a0*/  IMAD.MOV.U32 R234, RZ, RZ, R228 ;  /* 0x000000ffffea7224 */ /* 0x000fe400078e00e4 */
.L_x_26731:
[----:B------:R-:W-:Y:S05]  /*35b0*/  BSYNC B2 ;  /* 0x0000000000027941 */ /* 0x000fea0003800000 */
.L_x_26729:
        /* <DEDUP_REMOVED lines=16> */
.L_x_26735:
[----:B------:R-:W-:Y:S05]  /*36c0*/  BSYNC B3 ;  /* 0x0000000000037941 */ /* 0x000fea0003800000 */
.L_x_26734:
        /* <DEDUP_REMOVED lines=44> */
.L_x_26733:
[----:B------:R-:W-:Y:S05]  /*3990*/  BSYNC B2 ;  /* 0x0000000000027941 */ /* 0x000fea0003800000 */
.L_x_26732:
[----:B------:R-:W0:Y:S01]  /*39a0*/  I2F.U32 R102, R234 ;  /* 0x000000ea00667306 */ /* 0x000e220000201000 */
        /* <DEDUP_REMOVED lines=10> */
.L_x_26736:
        /* <DEDUP_REMOVED lines=12> */
.L_x_26739:
[----:B------:R-:W-:Y:S02]  /*3b10*/  MOV R234, R228 ;  /* 0x000000e400ea7202 */ /* 0x000fe40000000f00 */
.L_x_26740:
[----:B------:R-:W-:Y:S05]  /*3b20*/  BSYNC B2 ;  /* 0x0000000000027941 */ /* 0x000fea0003800000 */
.L_x_26738:
        /* <DEDUP_REMOVED lines=16> */
.L_x_26744:
[----:B------:R-:W-:Y:S05]  /*3c30*/  BSYNC B3 ;  /* 0x0000000000037941 */ /* 0x000fea0003800000 */
.L_x_26743:
        /* <DEDUP_REMOVED lines=44> */
.L_x_26742:
[----:B------:R-:W-:Y:S05]  /*3f00*/  BSYNC B2 ;  /* 0x0000000000027941 */ /* 0x000fea0003800000 */
.L_x_26741:
        /* <DEDUP_REMOVED lines=8> */
.L_x_26737:
        /* <DEDUP_REMOVED lines=12> */
.L_x_26746:
[----:B------:R-:W-:Y:S02]  /*4050*/  IMAD.MOV.U32 R234, RZ, RZ, R228 ;  /* 0x000000ffffea7224 */ /* 0x000fe400078e00e4 */
.L_x_26747:
[----:B------:R-:W-:Y:S05]  /*4060*/  BSYNC B2 ;  /* 0x0000000000027941 */ /* 0x000fea0003800000 */
.L_x_26745:
        /* <DEDUP_REMOVED lines=16> */
.L_x_26751:
[----:B------:R-:W-:Y:S05]  /*4170*/  BSYNC B3 ;  /* 0x0000000000037941 */ /* 0x000fea0003800000 */
.L_x_26750:
        /* <DEDUP_REMOVED lines=44> */
.L_x_26749:
[----:B------:R-:W-:Y:S05]  /*4440*/  BSYNC B2 ;  /* 0x0000000000027941 */ /* 0x000fea0003800000 */
.L_x_26748:
        /* <DEDUP_REMOVED lines=11> */
.L_x_26752:
        /* <DEDUP_REMOVED lines=12> */
.L_x_26755:
[----:B------:R-:W-:Y:S02]  /*45c0*/  IMAD.MOV.U32 R234, RZ, RZ, R228 ;  /* 0x000000ffffea7224 */ /* 0x000fe400078e00e4 */
.L_x_26756:
[----:B------:R-:W-:Y:S05]  /*45d0*/  BSYNC B2 ;  /* 0x0000000000027941 */ /* 0x000fea0003800000 */
.L_x_26754:
        /* <DEDUP_REMOVED lines=16> */
.L_x_26760:
[----:B------:R-:W-:Y:S05]  /*46e0*/  BSYNC B3 ;  /* 0x0000000000037941 */ /* 0x000fea0003800000 */
.L_x_26759:
        /* <DEDUP_REMOVED lines=44> */
.L_x_26758:
[----:B------:R-:W-:Y:S05]  /*49b0*/  BSYNC B2 ;  /* 0x0000000000027941 */ /* 0x000fea0003800000 */
.L_x_26757:
        /* <DEDUP_REMOVED lines=8> */
.L_x_26753:
        /* <DEDUP_REMOVED lines=12> */
.L_x_26762:
[----:B------:R-:W-:Y:S02]  /*4b00*/  IMAD.MOV.U32 R234, RZ, RZ, R228 ;  /* 0x000000ffffea7224 */ /* 0x000fe400078e00e4 */
.L_x_26763:
[----:B------:R-:W-:Y:S05]  /*4b10*/  BSYNC B2 ;  /* 0x0000000000027941 */ /* 0x000fea0003800000 */
.L_x_26761:
        /* <DEDUP_REMOVED lines=16> */
.L_x_26767:
[----:B------:R-:W-:Y:S05]  /*4c20*/  BSYNC B3 ;  /* 0x0000000000037941 */ /* 0x000fea0003800000 */
.L_x_26766:
        /* <DEDUP_REMOVED lines=44> */
.L_x_26765:
[----:B------:R-:W-:Y:S05]  /*4ef0*/  BSYNC B2 ;  /* 0x0000000000027941 */ /* 0x000fea0003800000 */
.L_x_26764:
        /* <DEDUP_REMOVED lines=11> */
.L_x_26768:
        /* <DEDUP_REMOVED lines=12> */
.L_x_26771:
[----:B------:R-:W-:Y:S02]  /*5070*/  IMAD.MOV.U32 R234, RZ, RZ, R228 ;  /* 0x000000ffffea7224 */ /* 0x000fe400078e00e4 */
.L_x_26772:
[----:B------:R-:W-:Y:S05]  /*5080*/  BSYNC B2 ;  /* 0x0000000000027941 */ /* 0x000fea0003800000 */
.L_x_26770:
        /* <DEDUP_REMOVED lines=16> */
.L_x_26776:
[----:B------:R-:W-:Y:S05]  /*5190*/  BSYNC B3 ;  /* 0x0000000000037941 */ /* 0x000fea0003800000 */
.L_x_26775:
        /* <DEDUP_REMOVED lines=44> */
.L_x_26774:
[----:B------:R-:W-:Y:S05]  /*5460*/  BSYNC B2 ;  /* 0x0000000000027941 */ /* 0x000fea0003800000 */
.L_x_26773:
[----:B------:R-:W0:Y:S02]  /*5470*/  I2F.U32 R102, R234 ;  /* 0x000000ea00667306 */ /* 0x000e240000201000 */
[----:B0-----:R-:W-:Y:S02]  /*5480*/  FFMA.FTZ R102, R102, R101, 1.1641532182693481445e-10 ;  /* 0x2f00000066667423 */ /* 0x001fe40000010065 */
[----:B------:R-:W-:-:S03]  /*5490*/  FMUL.FTZ R101, R55, c[0x0][0x1e8] ;  /* 0x00007a0037657a20 */ /* 0x000fc60000410000 */
[----:B------:R-:W-:-:S04]  /*54a0*/  FSETP.GTU.FTZ.AND P1, PT, R102, c[0x0][0x1e4], PT ;  /* 0x0000790066007a0b */ /* 0x000fc80003f3c000 */
[----:B------:R-:W-:Y:S02]  /*54b0*/  FSEL R102, R101, RZ, !P1 ;  /* 0x000000ff65667208 */ /* 0x000fe40004800000 */
[----:B------:R-:W-:-:S03]  /*54c0*/  SEL R218, RZ, 0x1, P1 ;  /* 0x00000001ffda7807 */ /* 0x000fc60000800000 */
[----:B------:R-:W-:-:S04]  /*54d0*/  FADD.FTZ R63, R102, R63 ;  /* 0x0000003f663f7221 */ /* 0x000fc80000010000 */
[----:B------:R-:W-:Y:S02]  /*54e0*/  @P0 FADD.FTZ R63, R59, R63 ;  /* 0x0000003f3b3f0221 */ /* 0x000fe40000010000 */
.L_x_26769:
[----:B------:R-:W-:Y:S01]  /*54f0*/  SEL R101, RZ, 0x1000000, P5 ;  /* 0x01000000ff657807 */ /* 0x000fe20002800000 */
[C---:B------:R-:W-:Y:S01]  /*5500*/  IMAD.SHL.U32 R235, R233.reuse, 0x4, RZ ;  /* 0x00000004e9eb7824 */ /* 0x040fe200078e00ff */
[----:B------:R-:W-:Y:S02]  /*5510*/  SEL R106, RZ, 0x10000, P4 ;  /* 0x00010000ff6a7807 */ /* 0x000fe40002000000 */
[----:B------:R-:W-:Y:S02]  /*5520*/  SEL R107, RZ, 0x100, P3 ;  /* 0x00000100ff6b7807 */ /* 0x000fe40001800000 */
[C---:B------:R-:W-:Y:S02]  /*5530*/  LEA R104, P0, R233.reuse, c[0x0][0x188], 0x4 ;  /* 0x00006200e9687a11 */ /* 0x040fe400078020ff */
[----:B------:R-:W-:Y:S02]  /*5540*/  SEL R234, RZ, 0x1, P2 ;  /* 0x00000001ffea7807 */ /* 0x000fe40001000000 */
[----:B------:R-:W-:-:S02]  /*5550*/  LEA.HI.X R105, R233, c[0x0][0x18c], RZ, 0x4, P0 ;  /* 0x00006300e9697a11 */ /* 0x000fc400000f24ff */
[----:B------:R-:W-:Y:S02]  /*5560*/  IADD3 R101, R107, R101, R106 ;  /* 0x000000656b657210 */ /* 0x000fe40007ffe06a */
[----:B------:R-:W-:Y:S01]  /*5570*/  SHF.L.U64.HI R236, R233, 0x2, RZ ;  /* 0x00000002e9ec7819 */ /* 0x000fe200000102ff */
[----:B------:R0:W-:Y:S01]  /*5580*/  STG.E.128 [R104.64], R60 ;  /* 0x0000003c68007986 */ /* 0x0001e2000c101d06 */
[----:B------:R-:W-:Y:S01]  /*5590*/  IADD3 R102, P0, R235, c[0x0][0x190], RZ ;  /* 0x00006400eb667a10 */ /* 0x000fe20007f1e0ff */
[----:B------:R-:W-:Y:S01]  /*55a0*/  IMAD.IADD R101, R101, 0x1, R234 ;  /* 0x0000000165657824 */ /* 0x000fe200078e02ea */
[----:B------:R-:W-:Y:S02]  /*55b0*/  LOP3.LUT P1, RZ, R232, 0x1, RZ, 0xc0, !PT ;  /* 0x00000001e8ff7812 */ /* 0x000fe4000782c0ff */
[----:B------:R-:W-:-:S05]  /*55c0*/  IADD3.X R103, R236, c[0x0][0x194], RZ, P0, !PT ;  /* 0x00006500ec677a10 */ /* 0x000fca00007fe4ff */
[----:B------:R0:W-:Y:S06]  /*55d0*/  STG.E [R102.64], R101 ;  /* 0x0000006566007986 */ /* 0x0001ec000c101906 */
[----:B------:R-:W-:Y:S05]  /*55e0*/  @!P1 BRA `(.L_x_26777) ;  /* 0x000000b000009947 */ /* 0x000fea0003800000 */
[----:B0-----:R-:W-:Y:S01]  /*55f0*/  IMAD.U32 R104, R219, 0x10000, RZ ;  /* 0x00010000db687824 */ /* 0x001fe200078e00ff */
[----:B------:R-:W-:Y:S02]  /*5600*/  LOP3.LUT R101, R218, 0xffff, RZ, 0xc0, !PT ;  /* 0x0000ffffda657812 */ /* 0x000fe400078ec0ff */
[----:B------:R-:W-:Y:S02]  /*5610*/  LOP3.LUT R106, R220, 0xff, RZ, 0xc0, !PT ;  /* 0x000000ffdc6a7812 */ /* 0x000fe400078ec0ff */
[----:B------:R-:W-:-:S02]  /*5620*/  LOP3.LUT R104, R104, 0xff0000, RZ, 0xc0, !PT ;  /* 0x00ff000068687812 */ /* 0x000fc400078ec0ff */
[----:B------:R-:W-:-:S03]  /*5630*/  IADD3 R102, P0, R235, c[0x0][0x198], RZ ;  /* 0x00006600eb667a10 */ /* 0x000fc60007f1e0ff */
[----:B------:R-:W-:Y:S01]  /*5640*/  IMAD R101, R101, 0x1000000, R104 ;  /* 0x0100000065657824 */ /* 0x000fe200078e0268 */
[----:B------:R-:W-:Y:S02]  /*5650*/  LOP3.LUT R104, R221, 0xff, RZ, 0xc0, !PT ;  /* 0x000000ffdd687812 */ /* 0x000fe400078ec0ff */
[----:B------:R-:W-:Y:S01]  /*5660*/  IADD3.X R103, R236, c[0x0][0x19c], RZ, P0, !PT ;  /* 0x00006700ec677a10 */ /* 0x000fe200007fe4ff */
[----:B------:R-:W-:-:S05]  /*5670*/  IMAD R101, R106, 0x100, R101 ;  /* 0x000001006a657824 */ /* 0x000fca00078e0265 */
[----:B------:R-:W-:-:S05]  /*5680*/  IADD3 R101, R101, R104, RZ ;  /* 0x0000006865657210 */ /* 0x000fca0007ffe0ff */
[----:B------:R0:W-:Y:S02]  /*5690*/  STG.E [R102.64], R101 ;  /* 0x0000006566007986 */ /* 0x0001e4000c101906 */
.L_x_26777:
[----:B0-----:R-:W-:Y:S02]  /*56a0*/  IADD3 R101, R233, 0x20, RZ ;  /* 0x00000020e9657810 */ /* 0x001fe40007ffe0ff */
.L_x_26712:
[----:B------:R-:W-:Y:S05]  /*56b0*/  BSYNC B1 ;  /* 0x0000000000017941 */ /* 0x000fea0003800000 */
.L_x_26711:
        /* <DEDUP_REMOVED lines=30> */
.L_x_26781:
[----:B0-----:R-:W-:Y:S02]  /*58a0*/  IMAD.MOV.U32 R235, RZ, RZ, R228 ;  /* 0x000000ffffeb7224 */ /* 0x001fe400078e00e4 */
.L_x_26782:
[----:B------:R-:W-:Y:S05]  /*58b0*/  BSYNC B2 ;  /* 0x0000000000027941 */ /* 0x000fea0003800000 */
.L_x_26780:
        /* <DEDUP_REMOVED lines=16> */
.L_x_26786:
[----:B------:R-:W-:Y:S05]  /*59c0*/  BSYNC B3 ;  /* 0x0000000000037941 */ /* 0x000fea0003800000 */
.L_x_26785:
        /* <DEDUP_REMOVED lines=44> */
.L_x_26784:
[----:B------:R-:W-:Y:S05]  /*5c90*/  BSYNC B2 ;  /* 0x0000000000027941 */ /* 0x000fea0003800000 */
.L_x_26783:
[----:B------:R-:W0:Y:S01]  /*5ca0*/  I2F.U32 R103, R235 ;  /* 0x000000eb00677306 */ /* 0x000e220000201000 */
[----:B------:R-:W-:Y:S01]  /*5cb0*/  ISETP.NE.U32.AND P1, PT, RZ, c[0x0][0x178], PT ;  /* 0x00005e00ff007a0c */ /* 0x000fe20003f25070 */
[----:B------:R-:W-:Y:S02]  /*5cc0*/  IMAD.MOV.U32 R234, RZ, RZ, 0x2f800000 ;  /* 0x2f800000ffea7424 */ /* 0x000fe400078e00ff */
[----:B-----5:R-:W-:Y:S01]  /*5cd0*/  FMUL.FTZ R64, R64, c[0x0][0x1e8] ;  /* 0x00007a0040407a20 */ /* 0x020fe20000410000 */
[----:B------:R-:W-:Y:S01]  /*5ce0*/  ISETP.NE.AND.EX P1, PT, RZ, c[0x0][0x17c], PT, P1 ;  /* 0x00005f00ff007a0c */ /* 0x000fe20003f25310 */
[----:B0-----:R-:W-:-:S05]  /*5cf0*/  FFMA.FTZ R103, R103, R234, 1.1641532182693481445e-10 ;  /* 0x2f00000067677423 */ /* 0x001fca00000100ea */
[----:B------:R-:W-:-:S04]  /*5d00*/  FSETP.GTU.FTZ.AND P2, PT, R103, c[0x0][0x1e4], PT ;  /* 0x0000790067007a0b */ /* 0x000fc80003f5c000 */
[----:B------:R-:W-:-:S03]  /*5d10*/  FSEL R64, R64, RZ, !P2 ;  /* 0x000000ff40407208 */ /* 0x000fc60005000000 */
[----:B------:R-:W-:Y:S05]  /*5d20*/  @P1 BRA `(.L_x_26787) ;  /* 0x0000005000001947 */ /* 0x000fea0003800000 */
[----:B------:R-:W-:Y:S01]  /*5d30*/  IMAD.MOV.U32 R102, RZ, RZ, R106 ;  /* 0x000000ffff667224 */ /* 0x000fe200078e006a */
[----:B------:R-:W-:Y:S05]  /*5d40*/  @!P0 BRA `(.L_x_26788) ;  /* 0x0000057000008947 */ /* 0x000fea0003800000 */
[----:B------:R-:W-:Y:S01]  /*5d50*/  MOV R102, R106 ;  /* 0x0000006a00667202 */ /* 0x000fe20000000f00 */
[----:B------:R-:W-:Y:S01]  /*5d60*/  FADD.FTZ R64, R56, R64 ;  /* 0x0000004038407221 */ /* 0x000fe20000010000 */
[----:B------:R-:W-:Y:S05]  /*5d70*/  BRA `(.L_x_26788) ;  /* 0x0000054000007947 */ /* 0x000fea0003800000 */
.L_x_26787:
        /* <DEDUP_REMOVED lines=12> */
.L_x_26790:
[----:B------:R-:W-:Y:S02]  /*5e40*/  IMAD.MOV.U32 R235, RZ, RZ, R228 ;  /* 0x000000ffffeb7224 */ /* 0x000fe400078e00e4 */
.L_x_26791:
[----:B------:R-:W-:Y:S05]  /*5e50*/  BSYNC B2 ;  /* 0x0000000000027941 */ /* 0x000fea0003800000 */
.L_x_26789:
        /* <DEDUP_REMOVED lines=16> */
.L_x_26795:
[----:B------:R-:W-:Y:S05]  /*5f60*/  BSYNC B3 ;  /* 0x0000000000037941 */ /* 0x000fea0003800000 */
.L_x_26794:
        /* <DEDUP_REMOVED lines=44> */
.L_x_26793:
[----:B------:R-:W-:Y:S05]  /*6230*/  BSYNC B2 ;  /* 0x0000000000027941 */ /* 0x000fea0003800000 */
.L_x_26792:
        /* <DEDUP_REMOVED lines=8> */
.L_x_26788:
        /* <DEDUP_REMOVED lines=12> */
.L_x_26797:
[----:B------:R-:W-:Y:S02]  /*6380*/  MOV R235, R228 ;  /* 0x000000e400eb7202 */ /* 0x000fe40000000f00 */
.L_x_26798:
[----:B------:R-:W-:Y:S05]  /*6390*/  BSYNC B2 ;  /* 0x0000000000027941 */ /* 0x000fea0003800000 */
.L_x_26796:
        /* <DEDUP_REMOVED lines=16> */
.L_x_26802:
[----:B------:R-:W-:Y:S05]  /*64a0*/  BSYNC B3 ;  /* 0x0000000000037941 */ /* 0x000fea0003800000 */
.L_x_26801:
        /* <DEDUP_REMOVED lines=44> */
.L_x_26800:
[----:B------:R-:W-:Y:S05]  /*6770*/  BSYNC B2 ;  /* 0x0000000000027941 */ /* 0x000fea0003800000 */
.L_x_26799:
        /* <DEDUP_REMOVED lines=11> */
.L_x_26803:
        /* <DEDUP_REMOVED lines=12> */
.L_x_26806:
[----:B------:R-:W-:Y:S02]  /*68f0*/  IMAD.MOV.U32 R235, RZ, RZ, R228 ;  /* 0x000000ffffeb7224 */ /* 0x000fe400078e00e4 */
.L_x_26807:
[----:B------:R-:W-:Y:S05]  /*6900*/  BSYNC B2 ;  /* 0x0000000000027941 */ /* 0x000fea0003800000 */
.L_x_26805:
        /* <DEDUP_REMOVED lines=16> */
.L_x_26811:
[----:B------:R-:W-:Y:S05]  /*6a10*/  BSYNC B3 ;  /* 0x0000000000037941 */ /* 0x000fea0003800000 */
.L_x_26810:
        /* <DEDUP_REMOVED lines=44> */
.L_x_26809:
[----:B------:R-:W-:Y:S05]  /*6ce0*/  BSYNC B2 ;  /* 0x0000000000027941 */ /* 0x000fea0003800000 */
.L_x_26808:
        /* <DEDUP_REMOVED lines=8> */
.L_x_26804:
        /* <DEDUP_REMOVED lines=12> */
.L_x_26813:
[----:B------:R-:W-:Y:S02]  /*6e30*/  IMAD.MOV.U32 R235, RZ, RZ, R228 ;  /* 0x000000ffffeb7224 */ /* 0x000fe400078e00e4 */
.L_x_26814:
[----:B------:R-:W-:Y:S05]  /*6e40*/  BSYNC B2 ;  /* 0x0000000000027941 */ /* 0x000fea0003800000 */
.L_x_26812:
        /* <DEDUP_REMOVED lines=16> */
.L_x_26818:
[----:B------:R-:W-:Y:S05]  /*6f50*/  BSYNC B3 ;  /* 0x0000000000037941 */ /* 0x000fea0003800000 */
.L_x_26817:
        /* <DEDUP_REMOVED lines=44> */
.L_x_26816:
[----:B------:R-:W-:Y:S05]  /*7220*/  BSYNC B2 ;  /* 0x0000000000027941 */ /* 0x000fea0003800000 */
.L_x_26815:
        /* <DEDUP_REMOVED lines=11> */
.L_x_26819:
        /* <DEDUP_REMOVED lines=12> */
.L_x_26822:
[----:B------:R-:W-:Y:S02]  /*73a0*/  IMAD.MOV.U32 R235, RZ, RZ, R228 ;  /* 0x000000ffffeb7224 */ /* 0x000fe400078e00e4 */
.L_x_26823:
[----:B------:R-:W-:Y:S05]  /*73b0*/  BSYNC B2 ;  /* 0x0000000000027941 */ /* 0x000fea0003800000 */
.L_x_26821:
        /* <DEDUP_REMOVED lines=16> */
.L_x_26827:
[----:B------:R-:W-:Y:S05]  /*74c0*/  BSYNC B3 ;  /* 0x0000000000037941 */ /* 0x000fea0003800000 */
.L_x_26826:
        /* <DEDUP_REMOVED lines=44> */
.L_x_26825:
[----:B------:R-:W-:Y:S05]  /*7790*/  BSYNC B2 ;  /* 0x0000000000027941 */ /* 0x000fea0003800000 */
.L_x_26824:
        /* <DEDUP_REMOVED lines=8> */
.L_x_26820:
        /* <DEDUP_REMOVED lines=12> */
.L_x_26829:
[----:B------:R-:W-:Y:S02]  /*78e0*/  IMAD.MOV.U32 R235, RZ, RZ, R228 ;  /* 0x000000ffffeb7224 */ /* 0x000fe400078e00e4 */
.L_x_26830:
[----:B------:R-:W-:Y:S05]  /*78f0*/  BSYNC B2 ;  /* 0x0000000000027941 */ /* 0x000fea0003800000 */
.L_x_26828:
        /* <DEDUP_REMOVED lines=16> */
.L_x_26834:
[----:B------:R-:W-:Y:S05]  /*7a00*/  BSYNC B3 ;  /* 0x0000000000037941 */ /* 0x000fea0003800000 */
.L_x_26833:
        /* <DEDUP_REMOVED lines=44> */
.L_x_26832:
[----:B------:R-:W-:Y:S05]  /*7cd0*/  BSYNC B2 ;  /* 0x0000000000027941 */ /* 0x000fea0003800000 */
.L_x_26831:
        /* <DEDUP_REMOVED lines=11> */
.L_x_26835:
        /* <DEDUP_REMOVED lines=12> */
.L_x_26838:
[----:B------:R-:W-:Y:S02]  /*7e50*/  MOV R235, R228 ;  /* 0x000000e400eb7202 */ /* 0x000fe40000000f00 */
.L_x_26839:
[----:B------:R-:W-:Y:S05]  /*7e60*/  BSYNC B2 ;  /* 0x0000000000027941 */ /* 0x000fea0003800000 */
.L_x_26837:
        /* <DEDUP_REMOVED lines=16> */
.L_x_26843:
[----:B------:R-:W-:Y:S05]  /*7f70*/  BSYNC B3 ;  /* 0x0000000000037941 */ /* 0x000fea0003800000 */
.L_x_26842:
        /* <DEDUP_REMOVED lines=44> */
.L_x_26841:
[----:B------:R-:W-:Y:S05]  /*8240*/  BSYNC B2 ;  /* 0x0000000000027941 */ /* 0x000fea0003800000 */
.L_x_26840:
        /* <DEDUP_REMOVED lines=8> */
.L_x_26836:
        /* <DEDUP_REMOVED lines=24> */
[----:B------:R-:W-:-:S04]  /*8450*/  IMAD R104, R107, 0x100, R104 ;  /* 0x000001006b687824 */ /* 0x000fc800078e0268 */
[----:B------:R-:W-:-:S05]  /*8460*/  IMAD.IADD R105, R104, 0x1, R105 ;  /* 0x0000000168697824 */ /* 0x000fca00078e0269 */
[----:B------:R0:W-:Y:S02]  /*8470*/  STG.E [R102.64], R105 ;  /* 0x0000006966007986 */ /* 0x0001e4000c101906 */
.L_x_26844:
[----:B------:R-:W-:Y:S02]  /*8480*/  IADD3 R101, R101, 0x20, RZ ;  /* 0x0000002065657810 */ /* 0x000fe40007ffe0ff */
.L_x_26779:
[----:B------:R-:W-:Y:S05]  /*8490*/  BSYNC B1 ;  /* 0x0000000000017941 */ /* 0x000fea0003800000 */
.L_x_26778:
        /* <DEDUP_REMOVED lines=9> */
[C---:B0-----:R-:W-:Y:S01]  /*8530*/  @P2 LEA R104, P0, R101.reuse, c[0x0][0x178], 0x4 ;  /* 0x00005e0065682a11 */ /* 0x041fe200078020ff */
        /* <DEDUP_REMOVED lines=20> */
.L_x_26848:
[----:B0-----:R-:W-:Y:S02]  /*8680*/  IMAD.MOV.U32 R235, RZ, RZ, R228 ;  /* 0x000000ffffeb7224 */ /* 0x001fe400078e00e4 */
.L_x_26849:
[----:B------:R-:W-:Y:S05]  /*8690*/  BSYNC B2 ;  /* 0x0000000000027941 */ /* 0x000fea0003800000 */
.L_x_26847:
        /* <DEDUP_REMOVED lines=16> */
.L_x_26853:
[----:B------:R-:W-:Y:S05]  /*87a0*/  BSYNC B3 ;  /* 0x0000000000037941 */ /* 0x000fea0003800000 */
.L_x_26852:
        /* <DEDUP_REMOVED lines=44> */
.L_x_26851:
[----:B------:R-:W-:Y:S05]  /*8a70*/  BSYNC B2 ;  /* 0x0000000000027941 */ /* 0x000fea0003800000 */
.L_x_26850:
        /* <DEDUP_REMOVED lines=11> */
[----:B------:R-:W-:Y:S02]  /*8b30*/  IMAD.MOV.U32 R102, RZ, RZ, R106 ;  /* 0x000000ffff667224 */ /* 0x000fe400078e006a */
[----:B------:R-:W-:Y:S01]  /*8b40*/  FADD.FTZ R68, R56, R68 ;  /* 0x0000004438447221 */ /* 0x000fe20000010000 */
[----:B------:R-:W-:Y:S05]  /*8b50*/  BRA `(.L_x_26855) ;  /* 0x0000054000007947 */ /* 0x000fea0003800000 */
.L_x_26854:
        /* <DEDUP_REMOVED lines=12> */
.L_x_26857:
[----:B------:R-:W-:Y:S02]  /*8c20*/  IMAD.MOV.U32 R235, RZ, RZ, R228 ;  /* 0x000000ffffeb7224 */ /* 0x000fe400078e00e4 */
.L_x_26858:
[----:B------:R-:W-:Y:S05]  /*8c30*/  BSYNC B2 ;  /* 0x0000000000027941 */ /* 0x000fea0003800000 */
.L_x_26856:
        /* <DEDUP_REMOVED lines=16> */
.L_x_26862:
[----:B------:R-:W-:Y:S05]  /*8d40*/  BSYNC B3 ;  /* 0x0000000000037941 */ /* 0x000fea0003800000 */
.L_x_26861:
        /* <DEDUP_REMOVED lines=44> */
.L_x_26860:
[----:B------:R-:W-:Y:S05]  /*9010*/  BSYNC B2 ;  /* 0x0000000000027941 */ /* 0x000fea0003800000 */
.L_x_26859:
        /* <DEDUP_REMOVED lines=8> */
.L_x_26855:
        /* <DEDUP_REMOVED lines=12> */
.L_x_26864:
[----:B------:R-:W-:Y:S02]  /*9160*/  IMAD.MOV.U32 R235, RZ, RZ, R228 ;  /* 0x000000ffffeb7224 */ /* 0x000fe400078e00e4 */
.L_x_26865:
[----:B------:R-:W-:Y:S05]  /*9170*/  BSYNC B2 ;  /* 0x0000000000027941 */ /* 0x000fea0003800000 */
.L_x_26863:
        /* <DEDUP_REMOVED lines=16> */
.L_x_26869:
[----:B------:R-:W-:Y:S05]  /*9280*/  BSYNC B3 ;  /* 0x0000000000037941 */ /* 0x000fea0003800000 */
.L_x_26868:
        /* <DEDUP_REMOVED lines=44> */
.L_x_26867:
[----:B------:R-:W-:Y:S05]  /*9550*/  BSYNC B2 ;  /* 0x0000000000027941 */ /* 0x000fea0003800000 */
.L_x_26866:
        /* <DEDUP_REMOVED lines=11> */
.L_x_26870:
        /* <DEDUP_REMOVED lines=12> */
.L_x_26873:
[----:B------:R-:W-:Y:S02]  /*96d0*/  IMAD.MOV.U32 R235, RZ, RZ, R228 ;  /* 0x000000ffffeb7224 */ /* 0x000fe400078e00e4 */
.L_x_26874:
[----:B------:R-:W-:Y:S05]  /*96e0*/  BSYNC B2 ;  /* 0x0000000000027941 */ /* 0x000fea0003800000 */
.L_x_26872:
        /* <DEDUP_REMOVED lines=16> */
.L_x_26878:
[----:B------:R-:W-:Y:S05]  /*97f0*/  BSYNC B3 ;  /* 0x0000000000037941 */ /* 0x000fea0003800000 */
.L_x_26877:
        /* <DEDUP_REMOVED lines=44> */
.L_x_26876:
[----:B------:R-:W-:Y:S05]  /*9ac0*/  BSYNC B2 ;  /* 0x0000000000027941 */ /* 0x000fea0003800000 */
.L_x_26875:
        /* <DEDUP_REMOVED lines=8> */
.L_x_26871:
        /* <DEDUP_REMOVED lines=12> */
.L_x_26880:
[----:B------:R-:W-:Y:S02]  /*9c10*/  IMAD.MOV.U32 R235, RZ, RZ, R228 ;  /* 0x000000ffffeb7224 */ /* 0x000fe400078e00e4 */
.L_x_26881:
[----:B------:R-:W-:Y:S05]  /*9c20*/  BSYNC B2 ;  /* 0x0000000000027941 */ /* 0x000fea0003800000 */
.L_x_26879:
        /* <DEDUP_REMOVED lines=16> */
.L_x_26885:
[----:B------:R-:W-:Y:S05]  /*9d30*/  BSYNC B3 ;  /* 0x0000000000037941 */ /* 0x000fea0003800000 */
.L_x_26884:
        /* <DEDUP_REMOVED lines=44> */
.L_x_26883:
[----:B------:R-:W-:Y:S05]  /*a000*/  BSYNC B2 ;  /* 0x0000000000027941 */ /* 0x000fea0003800000 */
.L_x_26882:
        /* <DEDUP_REMOVED lines=11> */
.L_x_26886:
        /* <DEDUP_REMOVED lines=12> */
.L_x_26889:
[----:B------:R-:W-:Y:S02]  /*a180*/  IMAD.MOV.U32 R235, RZ, RZ, R228 ;  /* 0x000000ffffeb7224 */ /* 0x000fe400078e00e4 */
.L_x_26890:
[----:B------:R-:W-:Y:S05]  /*a190*/  BSYNC B2 ;  /* 0x0000000000027941 */ /* 0x000fea0003800000 */
.L_x_26888:
        /* <DEDUP_REMOVED lines=16> */
.L_x_26894:
[----:B------:R-:W-:Y:S05]  /*a2a0*/  BSYNC B3 ;  /* 0x0000000000037941 */ /* 0x000fea0003800000 */
.L_x_26893:
        /* <DEDUP_REMOVED lines=44> */
.L_x_26892:
[----:B------:R-:W-:Y:S05]  /*a570*/  BSYNC B2 ;  /* 0x0000000000027941 */ /* 0x000fea0003800000 */
.L_x_26891:
        /* <DEDUP_REMOVED lines=8> */
.L_x_26887:
        /* <DEDUP_REMOVED lines=12> */
.L_x_26896:
[----:B------:R-:W-:Y:S02]  /*a6c0*/  MOV R235, R228 ;  /* 0x000000e400eb7202 */ /* 0x000fe40000000f00 */
.L_x_26897:
[----:B------:R-:W-:Y:S05]  /*a6d0*/  BSYNC B2 ;  /* 0x0000000000027941 */ /* 0x000fea0003800000 */
.L_x_26895:
        /* <DEDUP_REMOVED lines=16> */
.L_x_26901:
[----:B------:R-:W-:Y:S05]  /*a7e0*/  BSYNC B3 ;  /* 0x0000000000037941 */ /* 0x000fea0003800000 */
.L_x_26900:
        /* <DEDUP_REMOVED lines=44> */
.L_x_26899:
[----:B------:R-:W-:Y:S05]  /*aab0*/  BSYNC B2 ;  /* 0x0000000000027941 */ /* 0x000fea0003800000 */
.L_x_26898:
        /* <DEDUP_REMOVED lines=11> */
.L_x_26902:
        /* <DEDUP_REMOVED lines=12> */
.L_x_26905:
[----:B------:R-:W-:Y:S02]  /*ac30*/  IMAD.MOV.U32 R235, RZ, RZ, R228 ;  /* 0x000000ffffeb7224 */ /* 0x000fe400078e00e4 */
.L_x_26906:
[----:B------:R-:W-:Y:S05]  /*ac40*/  BSYNC B2 ;  /* 0x0000000000027941 */ /* 0x000fea0003800000 */
.L_x_26904:
        /* <DEDUP_REMOVED lines=16> */
.L_x_26910:
[----:B------:R-:W-:Y:S05]  /*ad50*/  BSYNC B3 ;  /* 0x0000000000037941 */ /* 0x000fea0003800000 */
.L_x_26909:
        /* <DEDUP_REMOVED lines=44> */
.L_x_26908:
[----:B------:R-:W-:Y:S05]  /*b020*/  BSYNC B2 ;  /* 0x0000000000027941 */ /* 0x000fea0003800000 */
.L_x_26907:
        /* <DEDUP_REMOVED lines=8> */
.L_x_26903:
        /* <DEDUP_REMOVED lines=27> */
.L_x_26911:
[----:B------:R-:W-:Y:S02]  /*b260*/  IADD3 R101, R101, 0x20, RZ ;  /* 0x0000002065657810 */ /* 0x000fe40007ffe0ff */
.L_x_26846:
[----:B------:R-:W-:Y:S05]  /*b270*/  BSYNC B1 ;  /* 0x0000000000017941 */ /* 0x000fea0003800000 */
.L_x_26845:
        /* <DEDUP_REMOVED lines=30> */
.L_x_26915:
[----:B0-----:R-:W-:Y:S02]  /*b460*/  IMAD.MOV.U32 R235, RZ, RZ, R228 ;  /* 0x000000ffffeb7224 */ /* 0x001fe400078e00e4 */
.L_x_26916:
[----:B------:R-:W-:Y:S05]  /*b470*/  BSYNC B2 ;  /* 0x0000000000027941 */ /* 0x000fea0003800000 */
.L_x_26914:
        /* <DEDUP_REMOVED lines=16> */
.L_x_26920:
[----:B------:R-:W-:Y:S05]  /*b580*/  BSYNC B3 ;  /* 0x0000000000037941 */ /* 0x000fea0003800000 */
.L_x_26919:
        /* <DEDUP_REMOVED lines=44> */
.L_x_26918:
[----:B------:R-:W-:Y:S05]  /*b850*/  BSYNC B2 ;  /* 0x0000000000027941 */ /* 0x000fea0003800000 */
.L_x_26917:
        /* <DEDUP_REMOVED lines=14> */
.L_x_26921:
        /* <DEDUP_REMOVED lines=12> */
.L_x_26924:
[----:B------:R-:W-:Y:S02]  /*ba00*/  MOV R235, R228 ;  /* 0x000000e400eb7202 */ /* 0x000fe40000000f00 */
.L_x_26925:
[----:B------:R-:W-:Y:S05]  /*ba10*/  BSYNC B2 ;  /* 0x0000000000027941 */ /* 0x000fea0003800000 */
.L_x_26923:
        /* <DEDUP_REMOVED lines=16> */
.L_x_26929:
[----:B------:R-:W-:Y:S05]  /*bb20*/  BSYNC B3 ;  /* 0x0000000000037941 */ /* 0x000fea0003800000 */
.L_x_26928:
        /* <DEDUP_REMOVED lines=44> */
.L_x_26927:
[----:B------:R-:W-:Y:S05]  /*bdf0*/  BSYNC B2 ;  /* 0x0000000000027941 */ /* 0x000fea0003800000 */
.L_x_26926:
        /* <DEDUP_REMOVED lines=8> */
.L_x_26922:
        /* <DEDUP_REMOVED lines=12> */
.L_x_26931:
[----:B------:R-:W-:Y:S02]  /*bf40*/  IMAD.MOV.U32 R235, RZ, RZ, R228 ;  /* 0x000000ffffeb7224 */ /* 0x000fe400078e00e4 */
.L_x_26932:
[----:B------:R-:W-:Y:S05]  /*bf50*/  BSYNC B2 ;  /* 0x0000000000027941 */ /* 0x000fea0003800000 */
.L_x_26930:
        /* <DEDUP_REMOVED lines=16> */
.L_x_26936:
[----:B------:R-:W-:Y:S05]  /*c060*/  BSYNC B3 ;  /* 0x0000000000037941 */ /* 0x000fea0003800000 */
.L_x_26935:
        /* <DEDUP_REMOVED lines=44> */
.L_x_26934:
[----:B------:R-:W-:Y:S05]  /*c330*/  BSYNC B2 ;  /* 0x0000000000027941 */ /* 0x000fea0003800000 */
.L_x_26933:
        /* <DEDUP_REMOVED lines=11> */
.L_x_26937:
        /* <DEDUP_REMOVED lines=12> */
.L_x_26940:
[----:B------:R-:W-:Y:S02]  /*c4b0*/  IMAD.MOV.U32 R235, RZ, RZ, R228 ;  /* 0x000000ffffeb7224 */ /* 0x000fe400078e00e4 */
.L_x_26941:
[----:B------:R-:W-:Y:S05]  /*c4c0*/  BSYNC B2 ;  /* 0x0000000000027941 */ /* 0x000fea0003800000 */
.L_x_26939:
        /* <DEDUP_REMOVED lines=16> */
.L_x_26945:
[----:B------:R-:W-:Y:S05]  /*c5d0*/  BSYNC B3 ;  /* 0x0000000000037941 */ /* 0x000fea0003800000 */
.L_x_26944:
        /* <DEDUP_REMOVED lines=44> */
.L_x_26943:
[----:B------:R-:W-:Y:S05]  /*c8a0*/  BSYNC B2 ;  /* 0x0000000000027941 */ /* 0x000fea0003800000 */
.L_x_26942:
        /* <DEDUP_REMOVED lines=8> */
.L_x_26938:
        /* <DEDUP_REMOVED lines=12> */
.L_x_26947:
[----:B------:R-:W-:Y:S02]  /*c9f0*/  IMAD.MOV.U32 R235, RZ, RZ, R228 ;  /* 0x000000ffffeb7224 */ /* 0x000fe400078e00e4 */
.L_x_26948:
[----:B------:R-:W-:Y:S05]  /*ca00*/  BSYNC B2 ;  /* 0x0000000000027941 */ /* 0x000fea0003800000 */
.L_x_26946:
        /* <DEDUP_REMOVED lines=16> */
.L_x_26952:
[----:B------:R-:W-:Y:S05]  /*cb10*/  BSYNC B3 ;  /* 0x0000000000037941 */ /* 0x000fea0003800000 */
.L_x_26951:
        /* <DEDUP_REMOVED lines=44> */
.L_x_26950:
[----:B------:R-:W-:Y:S05]  /*cde0*/  BSYNC B2 ;  /* 0x0000000000027941 */ /* 0x000fea0003800000 */
.L_x_26949:
        /* <DEDUP_REMOVED lines=11> */
.L_x_26953:
        /* <DEDUP_REMOVED lines=12> */
.L_x_26956:
[----:B------:R-:W-:Y:S02]  /*cf60*/  IMAD.MOV.U32 R235, RZ, RZ, R228 ;  /* 0x000000ffffeb7224 */ /* 0x000fe400078e00e4 */
.L_x_26957:
[----:B------:R-:W-:Y:S05]  /*cf70*/  BSYNC B2 ;  /* 0x0000000000027941 */ /* 0x000fea0003800000 */
.L_x_26955:
        /* <DEDUP_REMOVED lines=16> */
.L_x_26961:
[----:B------:R-:W-:Y:S05]  /*d080*/  BSYNC B3 ;  /* 0x0000000000037941 */ /* 0x000fea0003800000 */
.L_x_26960:
        /* <DEDUP_REMOVED lines=44> */
.L_x_26959:
[----:B------:R-:W-:Y:S05]  /*d350*/  BSYNC B2 ;  /* 0x0000000000027941 */ /* 0x000fea0003800000 */
.L_x_26958:
        /* <DEDUP_REMOVED lines=8> */
.L_x_26954:
        /* <DEDUP_REMOVED lines=12> */
.L_x_26963:
[----:B------:R-:W-:Y:S02]  /*d4a0*/  IMAD.MOV.U32 R235, RZ, RZ, R228 ;  /* 0x000000ffffeb7224 */ /* 0x000fe400078e00e4 */
.L_x_26964:
[----:B------:R-:W-:Y:S05]  /*d4b0*/  BSYNC B2 ;  /* 0x0000000000027941 */ /* 0x000fea0003800000 */
.L_x_26962:
        /* <DEDUP_REMOVED lines=16> */
.L_x_26968:
[----:B------:R-:W-:Y:S05]  /*d5c0*/  BSYNC B3 ;  /* 0x0000000000037941 */ /* 0x000fea0003800000 */
.L_x_26967:
        /* <DEDUP_REMOVED lines=44> */
.L_x_26966:
[----:B------:R-:W-:Y:S05]  /*d890*/  BSYNC B2 ;  /* 0x0000000000027941 */ /* 0x000fea0003800000 */
.L_x_26965:
        /* <DEDUP_REMOVED lines=11> */
.L_x_26969:
        /* <DEDUP_REMOVED lines=12> */
.L_x_26972:
[----:B------:R-:W-:Y:S02]  /*da10*/  IMAD.MOV.U32 R235, RZ, RZ, R228 ;  /* 0x000000ffffeb7224 */ /* 0x000fe400078e00e4 */
.L_x_26973:
[----:B------:R-:W-:Y:S05]  /*da20*/  BSYNC B2 ;  /* 0x0000000000027941 */ /* 0x000fea0003800000 */
.L_x_26971:
        /* <DEDUP_REMOVED lines=16> */
.L_x_26977:
[----:B------:R-:W-:Y:S05]  /*db30*/  BSYNC B3 ;  /* 0x0000000000037941 */ /* 0x000fea0003800000 */
.L_x_26976:
        /* <DEDUP_REMOVED lines=44> */
.L_x_26975:
[----:B------:R-:W-:Y:S05]  /*de00*/  BSYNC B2 ;  /* 0x0000000000027941 */ /* 0x000fea0003800000 */
.L_x_26974:
        /* <DEDUP_REMOVED lines=8> */
.L_x_26970:
        /* <DEDUP_REMOVED lines=27> */
.L_x_26978:
[----:B------:R-:W-:Y:S02]  /*e040*/  IADD3 R101, R101, 0x20, RZ ;  /* 0x0000002065657810 */ /* 0x000fe40007ffe0ff */
.L_x_26913:
[----:B------:R-:W-:Y:S05]  /*e050*/  BSYNC B1 ;  /* 0x0000000000017941 */ /* 0x000fea0003800000 */
.L_x_26912:
        /* <DEDUP_REMOVED lines=30> */
.L_x_26982:
[----:B0-----:R-:W-:Y:S02]  /*e240*/  IMAD.MOV.U32 R235, RZ, RZ, R228 ;  /* 0x000000ffffeb7224 */ /* 0x001fe400078e00e4 */
.L_x_26983:
[----:B------:R-:W-:Y:S05]  /*e250*/  BSYNC B2 ;  /* 0x0000000000027941 */ /* 0x000fea0003800000 */
.L_x_26981:
        /* <DEDUP_REMOVED lines=16> */
.L_x_26987:
[----:B------:R-:W-:Y:S05]  /*e360*/  BSYNC B3 ;  /* 0x0000000000037941 */ /* 0x000fea0003800000 */
.L_x_26986:
        /* <DEDUP_REMOVED lines=44> */
.L_x_26985:
[----:B------:R-:W-:Y:S05]  /*e630*/  BSYNC B2 ;  /* 0x0000000000027941 */ /* 0x000fea0003800000 */
.L_x_26984:
        /* <DEDUP_REMOVED lines=14> */
.L_x_26988:
        /* <DEDUP_REMOVED lines=12> */
.L_x_26991:
[----:B------:R-:W-:Y:S02]  /*e7e0*/  IMAD.MOV.U32 R235, RZ, RZ, R228 ;  /* 0x000000ffffeb7224 */ /* 0x000fe400078e00e4 */
.L_x_26992:
[----:B------:R-:W-:Y:S05]  /*e7f0*/  BSYNC B2 ;  /* 0x0000000000027941 */ /* 0x000fea0003800000 */
.L_x_26990:
        /* <DEDUP_REMOVED lines=16> */
.L_x_26996:
[----:B------:R-:W-:Y:S05]  /*e900*/  BSYNC B3 ;  /* 0x0000000000037941 */ /* 0x000fea0003800000 */
.L_x_26995:
        /* <DEDUP_REMOVED lines=44> */
.L_x_26994:
[----:B------:R-:W-:Y:S05]  /*ebd0*/  BSYNC B2 ;  /* 0x0000000000027941 */ /* 0x000fea0003800000 */
.L_x_26993:
        /* <DEDUP_REMOVED lines=8> */
.L_x_26989:
        /* <DEDUP_REMOVED lines=12> */
.L_x_26998:
[----:B------:R-:W-:Y:S02]  /*ed20*/  IMAD.MOV.U32 R235, RZ, RZ, R228 ;  /* 0x000000ffffeb7224 */ /* 0x000fe400078e00e4 */
.L_x_26999:
[----:B------:R-:W-:Y:S05]  /*ed30*/  BSYNC B2 ;  /* 0x0000000000027941 */ /* 0x000fea0003800000 */
.L_x_26997:
        /* <DEDUP_REMOVED lines=16> */
.L_x_27003:
[----:B------:R-:W-:Y:S05]  /*ee40*/  BSYNC B3 ;  /* 0x0000000000037941 */ /* 0x000fea0003800000 */
.L_x_27002:
        /* <DEDUP_REMOVED lines=44> */
.L_x_27001:
[----:B------:R-:W-:Y:S05]  /*f110*/  BSYNC B2 ;  /* 0x0000000000027941 */ /* 0x000fea0003800000 */
.L_x_27000:
        /* <DEDUP_REMOVED lines=11> */
.L_x_27004:
        /* <DEDUP_REMOVED lines=12> */
.L_x_27007:
[----:B------:R-:W-:Y:S02]  /*f290*/  IMAD.MOV.U32 R235, RZ, RZ, R228 ;  /* 0x000000ffffeb7224 */ /* 0x000fe400078e00e4 */
.L_x_27008:
[----:B------:R-:W-:Y:S05]  /*f2a0*/  BSYNC B2 ;  /* 0x0000000000027941 */ /* 0x000fea0003800000 */
.L_x_27006:
        /* <DEDUP_REMOVED lines=16> */
.L_x_27012:
[----:B------:R-:W-:Y:S05]  /*f3b0*/  BSYNC B3 ;  /* 0x0000000000037941 */ /* 0x000fea0003800000 */
.L_x_27011:
        /* <DEDUP_REMOVED lines=44> */
.L_x_27010:
[----:B------:R-:W-:Y:S05]  /*f680*/  BSYNC B2 ;  /* 0x0000000000027941 */ /* 0x000fea0003800000 */
.L_x_27009:
        /* <DEDUP_REMOVED lines=8> */
.L_x_27005:
        /* <DEDUP_REMOVED lines=12> */
.L_x_27014:
[----:B------:R-:W-:Y:S02]  /*f7d0*/  IMAD.MOV.U32 R235, RZ, RZ, R228 ;  /* 0x000000ffffeb7224 */ /* 0x000fe400078e00e4 */
.L_x_27015:
[----:B------:R-:W-:Y:S05]  /*f7e0*/  BSYNC B2 ;  /* 0x0000000000027941 */ /* 0x000fea0003800000 */
.L_x_27013:
        /* <DEDUP_REMOVED lines=16> */
.L_x_27019:
[----:B------:R-:W-:Y:S05]  /*f8f0*/  BSYNC B3 ;  /* 0x0000000000037941 */ /* 0x000fea0003800000 */
.L_x_27018:
        /* <DEDUP_REMOVED lines=44> */
.L_x_27017:
[----:B------:R-:W-:Y:S05]  /*fbc0*/  BSYNC B2 ;  /* 0x0000000000027941 */ /* 0x000fea0003800000 */
.L_x_27016:
        /* <DEDUP_REMOVED lines=11> */
.L_x_27020:
        /* <DEDUP_REMOVED lines=12> */
.L_x_27023:
[----:B------:R-:W-:Y:S02]  /*fd40*/  IMAD.MOV.U32 R235, RZ, RZ, R228 ;  /* 0x000000ffffeb7224 */ /* 0x000fe400078e00e4 */
.L_x_27024:
[----:B------:R-:W-:Y:S05]  /*fd50*/  BSYNC B2 ;  /* 0x0000000000027941 */ /* 0x000fea0003800000 */
.L_x_27022:
        /* <DEDUP_REMOVED lines=16> */
.L_x_27028:
[----:B------:R-:W-:Y:S05]  /*fe60*/  BSYNC B3 ;  /* 0x0000000000037941 */ /* 0x000fea0003800000 */
.L_x_27027:
        /* <DEDUP_REMOVED lines=44> */
.L_x_27026:
[----:B------:R-:W-:Y:S05]  /*10130*/  BSYNC B2 ;  /* 0x0000000000027941 */ /* 0x000fea0003800000 */
.L_x_27025:
        /* <DEDUP_REMOVED lines=8> */
.L_x_27021:
        /* <DEDUP_REMOVED lines=12> */
.L_x_27030:
[----:B------:R-:W-:Y:S02]  /*10280*/  IMAD.MOV.U32 R235, RZ, RZ, R228 ;  /* 0x000000ffffeb7224 */ /* 0x000fe400078e00e4 */
.L_x_27031:
[----:B------:R-:W-:Y:S05]  /*10290*/  BSYNC B2 ;  /* 0x0000000000027941 */ /* 0x000fea0003800000 */
.L_x_27029:
        /* <DEDUP_REMOVED lines=16> */
.L_x_27035:
[----:B------:R-:W-:Y:S05]  /*103a0*/  BSYNC B3 ;  /* 0x0000000000037941 */ /* 0x000fea0003800000 */
.L_x_27034:
        /* <DEDUP_REMOVED lines=44> */
.L_x_27033:
[----:B------:R-:W-:Y:S05]  /*10670*/  BSYNC B2 ;  /* 0x0000000000027941 */ /* 0x000fea0003800000 */
.L_x_27032:
        /* <DEDUP_REMOVED lines=11> */
.L_x_27036:
        /* <DEDUP_REMOVED lines=12> */
.L_x_27039:
[----:B------:R-:W-:Y:S02]  /*107f0*/  IMAD.MOV.U32 R235, RZ, RZ, R228 ;  /* 0x000000ffffeb7224 */ /* 0x000fe400078e00e4 */
.L_x_27040:
[----:B------:R-:W-:Y:S05]  /*10800*/  BSYNC B2 ;  /* 0x0000000000027941 */ /* 0x000fea0003800000 */
.L_x_27038:
        /* <DEDUP_REMOVED lines=16> */
.L_x_27044:
[----:B------:R-:W-:Y:S05]  /*10910*/  BSYNC B3 ;  /* 0x0000000000037941 */ /* 0x000fea0003800000 */
.L_x_27043:
        /* <DEDUP_REMOVED lines=44> */
.L_x_27042:
[----:B------:R-:W-:Y:S05]  /*10be0*/  BSYNC B2 ;  /* 0x0000000000027941 */ /* 0x000fea0003800000 */
.L_x_27041:
        /* <DEDUP_REMOVED lines=8> */
.L_x_27037:
        /* <DEDUP_REMOVED lines=20> */
[----:B------:R-:W-:Y:S02]  /*10db0*/  IADD3 R102, P0, R236, c[0x0][0x198], RZ ;  /* 0x00006600ec667a10 */ /* 0x000fe40007f1e0ff */
[----:B------:R-:W-:Y:S02]  /*10dc0*/  LEA R104, R104, R105, 0x18 ;  /* 0x0000006968687211 */ /* 0x000fe400078ec0ff */
[----:B------:R-:W-:Y:S02]  /*10dd0*/  LOP3.LUT R105, R221, 0xff, RZ, 0xc0, !PT ;  /* 0x000000ffdd697812 */ /* 0x000fe400078ec0ff */
[----:B------:R-:W-:Y:S01]  /*10de0*/  IADD3.X R103, R237, c[0x0][0x19c], RZ, P0, !PT ;  /* 0x00006700ed677a10 */ /* 0x000fe200007fe4ff */
[----:B------:R-:W-:-:S04]  /*10df0*/  IMAD R104, R107, 0x100, R104 ;  /* 0x000001006b687824 */ /* 0x000fc800078e0268 */
[----:B------:R-:W-:-:S05]  /*10e00*/  IMAD.IADD R105, R104, 0x1, R105 ;  /* 0x0000000168697824 */ /* 0x000fca00078e0269 */
[----:B------:R0:W-:Y:S02]  /*10e10*/  STG.E [R102.64], R105 ;  /* 0x0000006966007986 */ /* 0x0001e4000c101906 */
.L_x_27045:
[----:B------:R-:W-:Y:S02]  /*10e20*/  IADD3 R101, R101, 0x20, RZ ;  /* 0x0000002065657810 */ /* 0x000fe40007ffe0ff */
.L_x_26980:
[----:B------:R-:W-:Y:S05]  /*10e30*/  BSYNC B1 ;  /* 0x0000000000017941 */ /* 0x000fea0003800000 */
.L_x_26979:
        /* <DEDUP_REMOVED lines=30> */
.L_x_27049:
[----:B0-----:R-:W-:Y:S02]  /*11020*/  IMAD.MOV.U32 R235, RZ, RZ, R228 ;  /* 0x000000ffffeb7224 */ /* 0x001fe400078e00e4 */
.L_x_27050:
[----:B------:R-:W-:Y:S05]  /*11030*/  BSYNC B2 ;  /* 0x0000000000027941 */ /* 0x000fea0003800000 */
.L_x_27048:
        /* <DEDUP_REMOVED lines=16> */
.L_x_27054:
[----:B------:R-:W-:Y:S05]  /*11140*/  BSYNC B3 ;  /* 0x0000000000037941 */ /* 0x000fea0003800000 */
.L_x_27053:
        /* <DEDUP_REMOVED lines=44> */
.L_x_27052:
[----:B------:R-:W-:Y:S05]  /*11410*/  BSYNC B2 ;  /* 0x0000000000027941 */ /* 0x000fea0003800000 */
.L_x_27051:
        /* <DEDUP_REMOVED lines=14> */
.L_x_27055:
        /* <DEDUP_REMOVED lines=12> */
.L_x_27058:
[----:B------:R-:W-:Y:S02]  /*115c0*/  IMAD.MOV.U32 R235, RZ, RZ, R228 ;  /* 0x000000ffffeb7224 */ /* 0x000fe400078e00e4 */
.L_x_27059:
[----:B------:R-:W-:Y:S05]  /*115d0*/  BSYNC B2 ;  /* 0x0000000000027941 */ /* 0x000fea0003800000 */
.L_x_27057:
        /* <DEDUP_REMOVED lines=16> */
.L_x_27063:
[----:B------:R-:W-:Y:S05]  /*116e0*/  BSYNC B3 ;  /* 0x0000000000037941 */ /* 0x000fea0003800000 */
.L_x_27062:
        /* <DEDUP_REMOVED lines=44> */
.L_x_27061:
[----:B------:R-:W-:Y:S05]  /*119b0*/  BSYNC B2 ;  /* 0x0000000000027941 */ /* 0x000fea0003800000 */
.L_x_27060:
        /* <DEDUP_REMOVED lines=8> */
.L_x_27056:
        /* <DEDUP_REMOVED lines=12> */
.L_x_27065:
[----:B------:R-:W-:Y:S02]  /*11b00*/  IMAD.MOV.U32 R235, RZ, RZ, R228 ;  /* 0x000000ffffeb7224 */ /* 0x000fe400078e00e4 */
.L_x_27066:
[----:B------:R-:W-:Y:S05]  /*11b10*/  BSYNC B2 ;  /* 0x0000000000027941 */ /* 0x000fea0003800000 */
.L_x_27064:
        /* <DEDUP_REMOVED lines=16> */
.L_x_27070:
[----:B------:R-:W-:Y:S05]  /*11c20*/  BSYNC B3 ;  /* 0x0000000000037941 */ /* 0x000fea0003800000 */
.L_x_27069:
        /* <DEDUP_REMOVED lines=44> */
.L_x_27068:
[----:B------:R-:W-:Y:S05]  /*11ef0*/  BSYNC B2 ;  /* 0x0000000000027941 */ /* 0x000fea0003800000 */
.L_x_27067:
        /* <DEDUP_REMOVED lines=11> */
.L_x_27071:
        /* <DEDUP_REMOVED lines=12> */
.L_x_27074:
[----:B------:R-:W-:Y:S02]  /*12070*/  IMAD.MOV.U32 R235, RZ, RZ, R228 ;  /* 0x000000ffffeb7224 */ /* 0x000fe400078e00e4 */
.L_x_27075:
[----:B------:R-:W-:Y:S05]  /*12080*/  BSYNC B2 ;  /* 0x0000000000027941 */ /* 0x000fea0003800000 */
.L_x_27073:
        /* <DEDUP_REMOVED lines=16> */
.L_x_27079:
[----:B------:R-:W-:Y:S05]  /*12190*/  BSYNC B3 ;  /* 0x0000000000037941 */ /* 0x000fea0003800000 */
.L_x_27078:
        /* <DEDUP_REMOVED lines=44> */
.L_x_27077:
[----:B------:R-:W-:Y:S05]  /*12460*/  BSYNC B2 ;  /* 0x0000000000027941 */ /* 0x000fea0003800000 */
.L_x_27076:
        /* <DEDUP_REMOVED lines=8> */
.L_x_27072:
        /* <DEDUP_REMOVED lines=12> */
.L_x_27081:
[----:B------:R-:W-:Y:S02]  /*125b0*/  MOV R235, R228 ;  /* 0x000000e400eb7202 */ /* 0x000fe40000000f00 */
.L_x_27082:
[----:B------:R-:W-:Y:S05]  /*125c0*/  BSYNC B2 ;  /* 0x0000000000027941 */ /* 0x000fea0003800000 */
.L_x_27080:
        /* <DEDUP_REMOVED lines=16> */
.L_x_27086:
[----:B------:R-:W-:Y:S05]  /*126d0*/  BSYNC B3 ;  /* 0x0000000000037941 */ /* 0x000fea0003800000 */
.L_x_27085:
        /* <DEDUP_REMOVED lines=44> */
.L_x_27084:
[----:B------:R-:W-:Y:S05]  /*129a0*/  BSYNC B2 ;  /* 0x0000000000027941 */ /* 0x000fea0003800000 */
.L_x_27083:
        /* <DEDUP_REMOVED lines=11> */
.L_x_27087:
        /* <DEDUP_REMOVED lines=12> */
.L_x_27090:
[----:B------:R-:W-:Y:S02]  /*12b20*/  IMAD.MOV.U32 R235, RZ, RZ, R228 ;  /* 0x000000ffffeb7224 */ /* 0x000fe400078e00e4 */
.L_x_27091:
[----:B------:R-:W-:Y:S05]  /*12b30*/  BSYNC B2 ;  /* 0x0000000000027941 */ /* 0x000fea0003800000 */
.L_x_27089:
        /* <DEDUP_REMOVED lines=16> */
.L_x_27095:
[----:B------:R-:W-:Y:S05]  /*12c40*/  BSYNC B3 ;  /* 0x0000000000037941 */ /* 0x000fea0003800000 */
.L_x_27094:
        /* <DEDUP_REMOVED lines=44> */
.L_x_27093:
[----:B------:R-:W-:Y:S05]  /*12f10*/  BSYNC B2 ;  /* 0x0000000000027941 */ /* 0x000fea0003800000 */
.L_x_27092:
        /* <DEDUP_REMOVED lines=8> */
.L_x_27088:
        /* <DEDUP_REMOVED lines=12> */
.L_x_27097:
[----:B------:R-:W-:Y:S02]  /*13060*/  IMAD.MOV.U32 R235, RZ, RZ, R228 ;  /* 0x000000ffffeb7224 */ /* 0x000fe400078e00e4 */
.L_x_27098:
[----:B------:R-:W-:Y:S05]  /*13070*/  BSYNC B2 ;  /* 0x0000000000027941 */ /* 0x000fea0003800000 */
.L_x_27096:
        /* <DEDUP_REMOVED lines=16> */
.L_x_27102:
[----:B------:R-:W-:Y:S05]  /*13180*/  BSYNC B3 ;  /* 0x0000000000037941 */ /* 0x000fea0003800000 */
.L_x_27101:
        /* <DEDUP_REMOVED lines=44> */
.L_x_27100:
[----:B------:R-:W-:Y:S05]  /*13450*/  BSYNC B2 ;  /* 0x0000000000027941 */ /* 0x000fea0003800000 */
.L_x_27099:
        /* <DEDUP_REMOVED lines=11> */
.L_x_27103:
        /* <DEDUP_REMOVED lines=12> */
.L_x_27106:
[----:B------:R-:W-:Y:S02]  /*135d0*/  IMAD.MOV.U32 R235, RZ, RZ, R228 ;  /* 0x000000ffffeb7224 */ /* 0x000fe400078e00e4 */
.L_x_27107:
[----:B------:R-:W-:Y:S05]  /*135e0*/  BSYNC B2 ;  /* 0x0000000000027941 */ /* 0x000fea0003800000 */
.L_x_27105:
        /* <DEDUP_REMOVED lines=16> */
.L_x_27111:
[----:B------:R-:W-:Y:S05]  /*136f0*/  BSYNC B3 ;  /* 0x0000000000037941 */ /* 0x000fea0003800000 */
.L_x_27110:
        /* <DEDUP_REMOVED lines=44> */
.L_x_27109:
[----:B------:R-:W-:Y:S05]  /*139c0*/  BSYNC B2 ;  /* 0x0000000000027941 */ /* 0x000fea0003800000 */
.L_x_27108:
        /* <DEDUP_REMOVED lines=8> */
.L_x_27104:
        /* <DEDUP_REMOVED lines=27> */
.L_x_27112:
[----:B------:R-:W-:Y:S02]  /*13c00*/  IADD3 R101, R101, 0x20, RZ ;  /* 0x0000002065657810 */ /* 0x000fe40007ffe0ff */
.L_x_27047:
[----:B------:R-:W-:Y:S05]  /*13c10*/  BSYNC B1 ;  /* 0x0000000000017941 */ /* 0x000fea0003800000 */
.L_x_27046:
        /* <DEDUP_REMOVED lines=30> */
.L_x_27116:
[----:B0-----:R-:W-:Y:S02]  /*13e00*/  IMAD.MOV.U32 R235, RZ, RZ, R228 ;  /* 0x000000ffffeb7224 */ /* 0x001fe400078e00e4 */
.L_x_27117:
[----:B------:R-:W-:Y:S05]  /*13e10*/  BSYNC B2 ;  /* 0x0000000000027941 */ /* 0x000fea0003800000 */
.L_x_27115:
        /* <DEDUP_REMOVED lines=16> */
.L_x_27121:
[----:B------:R-:W-:Y:S05]  /*13f20*/  BSYNC B3 ;  /* 0x0000000000037941 */ /* 0x000fea0003800000 */
.L_x_27120:
        /* <DEDUP_REMOVED lines=44> */
.L_x_27119:
[----:B------:R-:W-:Y:S05]  /*141f0*/  BSYNC B2 ;  /* 0x0000000000027941 */ /* 0x000fea0003800000 */
.L_x_27118:
        /* <DEDUP_REMOVED lines=14> */
.L_x_27122:
        /* <DEDUP_REMOVED lines=12> */
.L_x_27125:
[----:B------:R-:W-:Y:S02]  /*143a0*/  IMAD.MOV.U32 R235, RZ, RZ, R228 ;  /* 0x000000ffffeb7224 */ /* 0x000fe400078e00e4 */
.L_x_27126:
[----:B------:R-:W-:Y:S05]  /*143b0*/  BSYNC B2 ;  /* 0x0000000000027941 */ /* 0x000fea0003800000 */
.L_x_27124:
        /* <DEDUP_REMOVED lines=16> */
.L_x_27130:
[----:B------:R-:W-:Y:S05]  /*144c0*/  BSYNC B3 ;  /* 0x0000000000037941 */ /* 0x000fea0003800000 */
.L_x_27129:
        /* <DEDUP_REMOVED lines=44> */
.L_x_27128:
[----:B------:R-:W-:Y:S05]  /*14790*/  BSYNC B2 ;  /* 0x0000000000027941 */ /* 0x000fea0003800000 */
.L_x_27127:
        /* <DEDUP_REMOVED lines=8> */
.L_x_27123:
        /* <DEDUP_REMOVED lines=12> */
.L_x_27132:
[----:B------:R-:W-:Y:S02]  /*148e0*/  IMAD.MOV.U32 R235, RZ, RZ, R228 ;  /* 0x000000ffffeb7224 */ /* 0x000fe400078e00e4 */
.L_x_27133:
[----:B------:R-:W-:Y:S05]  /*148f0*/  BSYNC B2 ;  /* 0x0000000000027941 */ /* 0x000fea0003800000 */
.L_x_27131:
        /* <DEDUP_REMOVED lines=16> */
.L_x_27137:
[----:B------:R-:W-:Y:S05]  /*14a00*/  BSYNC B3 ;  /* 0x0000000000037941 */ /* 0x000fea0003800000 */
.L_x_27136:
        /* <DEDUP_REMOVED lines=44> */
.L_x_27135:
[----:B------:R-:W-:Y:S05]  /*14cd0*/  BSYNC B2 ;  /* 0x0000000000027941 */ /* 0x000fea0003800000 */
.L_x_27134:
        /* <DEDUP_REMOVED lines=11> */
.L_x_27138:
        /* <DEDUP_REMOVED lines=12> */
.L_x_27141:
[----:B------:R-:W-:Y:S02]  /*14e50*/  IMAD.MOV.U32 R235, RZ, RZ, R228 ;  /* 0x000000ffffeb7224 */ /* 0x000fe400078e00e4 */
.L_x_27142:
[----:B------:R-:W-:Y:S05]  /*14e60*/  BSYNC B2 ;  /* 0x0000000000027941 */ /* 0x000fea0003800000 */
.L_x_27140:
        /* <DEDUP_REMOVED lines=16> */
.L_x_27146:
[----:B------:R-:W-:Y:S05]  /*14f70*/  BSYNC B3 ;  /* 0x0000000000037941 */ /* 0x000fea0003800000 */
.L_x_27145:
        /* <DEDUP_REMOVED lines=44> */
.L_x_27144:
[----:B------:R-:W-:Y:S05]  /*15240*/  BSYNC B2 ;  /* 0x0000000000027941 */ /* 0x000fea0003800000 */
.L_x_27143:
        /* <DEDUP_REMOVED lines=8> */
.L_x_27139:
        /* <DEDUP_REMOVED lines=12> */
.L_x_27148:
[----:B------:R-:W-:Y:S02]  /*15390*/  IMAD.MOV.U32 R235, RZ, RZ, R228 ;  /* 0x000000ffffeb7224 */ /* 0x000fe400078e00e4 */
.L_x_27149:
[----:B------:R-:W-:Y:S05]  /*153a0*/  BSYNC B2 ;  /* 0x0000000000027941 */ /* 0x000fea0003800000 */
.L_x_27147:
        /* <DEDUP_REMOVED lines=16> */
.L_x_27153:
[----:B------:R-:W-:Y:S05]  /*154b0*/  BSYNC B3 ;  /* 0x0000000000037941 */ /* 0x000fea0003800000 */
.L_x_27152:
        /* <DEDUP_REMOVED lines=44> */
.L_x_27151:
[----:B------:R-:W-:Y:S05]  /*15780*/  BSYNC B2 ;  /* 0x0000000000027941 */ /* 0x000fea0003800000 */
.L_x_27150:
        /* <DEDUP_REMOVED lines=11> */
.L_x_27154:
        /* <DEDUP_REMOVED lines=12> */
.L_x_27157:
[----:B------:R-:W-:Y:S02]  /*15900*/  IMAD.MOV.U32 R235, RZ, RZ, R228 ;  /* 0x000000ffffeb7224 */ /* 0x000fe400078e00e4 */
.L_x_27158:
[----:B------:R-:W-:Y:S05]  /*15910*/  BSYNC B2 ;  /* 0x0000000000027941 */ /* 0x000fea0003800000 */
.L_x_27156:
        /* <DEDUP_REMOVED lines=16> */
.L_x_27162:
[----:B------:R-:W-:Y:S05]  /*15a20*/  BSYNC B3 ;  /* 0x0000000000037941 */ /* 0x000fea0003800000 */
.L_x_27161:
        /* <DEDUP_REMOVED lines=44> */
.L_x_27160:
[----:B------:R-:W-:Y:S05]  /*15cf0*/  BSYNC B2 ;  /* 0x0000000000027941 */ /* 0x000fea0003800000 */
.L_x_27159:
        /* <DEDUP_REMOVED lines=8> */
.L_x_27155:
        /* <DEDUP_REMOVED lines=12> */
.L_x_27164:
[----:B------:R-:W-:Y:S02]  /*15e40*/  IMAD.MOV.U32 R235, RZ, RZ, R228 ;  /* 0x000000ffffeb7224 */ /* 0x000fe400078e00e4 */
.L_x_27165:
[----:B------:R-:W-:Y:S05]  /*15e50*/  BSYNC B2 ;  /* 0x0000000000027941 */ /* 0x000fea0003800000 */
.L_x_27163:
        /* <DEDUP_REMOVED lines=16> */
.L_x_27169:
[----:B------:R-:W-:Y:S05]  /*15f60*/  BSYNC B3 ;  /* 0x0000000000037941 */ /* 0x000fea0003800000 */
.L_x_27168:
        /* <DEDUP_REMOVED lines=44> */
.L_x_27167:
[----:B------:R-:W-:Y:S05]  /*16230*/  BSYNC B2 ;  /* 0x0000000000027941 */ /* 0x000fea0003800000 */
.L_x_27166:
        /* <DEDUP_REMOVED lines=11> */
.L_x_27170:
        /* <DEDUP_REMOVED lines=12> */
.L_x_27173:
[----:B------:R-:W-:Y:S02]  /*163b0*/  MOV R235, R228 ;  /* 0x000000e400eb7202 */ /* 0x000fe40000000f00 */
.L_x_27174:
[----:B------:R-:W-:Y:S05]  /*163c0*/  BSYNC B2 ;  /* 0x0000000000027941 */ /* 0x000fea0003800000 */
.L_x_27172:
        /* <DEDUP_REMOVED lines=16> */
.L_x_27178:
[----:B------:R-:W-:Y:S05]  /*164d0*/  BSYNC B3 ;  /* 0x0000000000037941 */ /* 0x000fea0003800000 */
.L_x_27177:
        /* <DEDUP_REMOVED lines=44> */
.L_x_27176:
[----:B------:R-:W-:Y:S05]  /*167a0*/  BSYNC B2 ;  /* 0x0000000000027941 */ /* 0x000fea0003800000 */
.L_x_27175:
        /* <DEDUP_REMOVED lines=8> */
.L_x_27171:
        /* <DEDUP_REMOVED lines=27> */
.L_x_27179:
[----:B------:R-:W-:Y:S02]  /*169e0*/  IADD3 R101, R101, 0x20, RZ ;  /* 0x0000002065657810 */ /* 0x000fe40007ffe0ff */
.L_x_27114:
[----:B------:R-:W-:Y:S05]  /*169f0*/  BSYNC B1 ;  /* 0x0000000000017941 */ /* 0x000fea0003800000 */
.L_x_27113:
[----:B------:R-:W-:Y:S01]  /*16a00*/  LOP3.LUT P0, RZ, R232, 0x40, RZ, 0xc0, !PT ;  /* 0x00000040e8ff7812 */ /* 0x000fe2000780c0ff */
[----:B------:R-:W-:-:S12]  /*16a10*/  BSSY B1, `(.L_x_27180) ;  /* 0x00002dc000017945 */ /* 0x000fd80003800000 */
[----:B------:R-:W-:Y:S05]  /*16a20*/  @!P0 BRA `(.L_x_27181) ;  /* 0x00002da000008947 */ /* 0x000fea0003800000 */
[----:B------:R-:W-:Y:S01]  /*16a30*/  ISETP.NE.U32.AND P0, PT, RZ, c[0x0][0x178], PT ;  /* 0x00005e00ff007a0c */ /* 0x000fe20003f05070 */
[----:B------:R-:W-:Y:S01]  /*16a40*/  HFMA2.MMA R88, -RZ, RZ, 0, 9.5367431640625e-07 ;  /* 0x00000010ff587435 */ /* 0x000fe200000001ff */
[----:B------:R-:W-:Y:S02]  /*16a50*/  LOP3.LUT R232, R232, 0xfffffffe, RZ, 0xc0, !PT ;  /* 0xfffffffee8e87812 */ /* 0x000fe400078ec0ff */
[----:B------:R-:W-:-:S07]  /*16a60*/  ISETP.NE.AND.EX P2, PT, RZ, c[0x0][0x17c], PT, P0 ;  /* 0x00005f00ff007a0c */ /* 0x000fce0003f45300 */
[----:B------:R-:W-:-:S06]  /*16a70*/  IMAD.WIDE.U32 R88, R101, R88, c[0x0][0x170] ;  /* 0x00005c0065587625 */ /* 0x000fcc00078e0058 */
[C---:B0-----:R-:W-:Y:S01]  /*16a80*/  @P2 LEA R104, P0, R101.reuse, c[0x0][0x178], 0x4 ;  /* 0x00005e0065682a11 */ /* 0x041fe200078020ff */
[----:B------:R-:W5:Y:S01]  /*16a90*/  LDG.E.128 R88, [R88.64] ;  /* 0x0000000658587981 */ /* 0x000f62000c1e1d00 */
[----:B------:R-:W-:Y:S01]  /*16aa0*/  BSSY B2, `(.L_x_27182) ;  /* 0x0000015000027945 */ /* 0x000fe20003800000 */
[----:B------:R-:W-:Y:S02]  /*16ab0*/  @P2 LOP3.LUT R232, R232, 0x1, RZ, 0xfc, !PT ;  /* 0x00000001e8e82812 */ /* 0x000fe400078efcff */
[----:B------:R-:W-:Y:S02]  /*16ac0*/  @P2 LEA.HI.X R105, R101, c[0x0][0x17c], RZ, 0x4, P0 ;  /* 0x00005f0065692a11 */ /* 0x000fe400000f24ff */
        /* <DEDUP_REMOVED lines=17> */
.L_x_27183:
[----:B0-----:R-:W-:Y:S02]  /*16be0*/  IMAD.MOV.U32 R235, RZ, RZ, R228 ;  /* 0x000000ffffeb7224 */ /* 0x001fe400078e00e4 */
.L_x_27184:
[----:B------:R-:W-:Y:S05]  /*16bf0*/  BSYNC B2 ;  /* 0x0000000000027941 */ /* 0x000fea0003800000 */
.L_x_27182:
        /* <DEDUP_REMOVED lines=16> */
.L_x_27188:
[----:B------:R-:W-:Y:S05]  /*16d00*/  BSYNC B3 ;  /* 0x0000000000037941 */ /* 0x000fea0003800000 */
.L_x_27187:
        /* <DEDUP_REMOVED lines=44> */
.L_x_27186:
[----:B------:R-:W-:Y:S05]  /*16fd0*/  BSYNC B2 ;  /* 0x0000000000027941 */ /* 0x000fea0003800000 */
.L_x_27185:
        /* <DEDUP_REMOVED lines=14> */
.L_x_27189:
        /* <DEDUP_REMOVED lines=12> */
.L_x_27192:
[----:B------:R-:W-:Y:S02]  /*17180*/  IMAD.MOV.U32 R235, RZ, RZ, R228 ;  /* 0x000000ffffeb7224 */ /* 0x000fe400078e00e4 */
.L_x_27193:
[----:B------:R-:W-:Y:S05]  /*17190*/  BSYNC B2 ;  /* 0x0000000000027941 */ /* 0x000fea0003800000 */
.L_x_27191:
        /* <DEDUP_REMOVED lines=16> */
.L_x_27197:
[----:B------:R-:W-:Y:S05]  /*172a0*/  BSYNC B3 ;  /* 0x0000000000037941 */ /* 0x000fea0003800000 */
.L_x_27196:
        /* <DEDUP_REMOVED lines=44> */
.L_x_27195:
[----:B------:R-:W-:Y:S05]  /*17570*/  BSYNC B2 ;  /* 0x0000000000027941 */ /* 0x000fea0003800000 */
.L_x_27194:
        /* <DEDUP_REMOVED lines=8> */
.L_x_27190:
        /* <DEDUP_REMOVED lines=12> */
.L_x_27199:
[----:B------:R-:W-:Y:S02]  /*176c0*/  IMAD.MOV.U32 R235, RZ, RZ, R228 ;  /* 0x000000ffffeb7224 */ /* 0x000fe400078e00e4 */
.L_x_27200:
[----:B------:R-:W-:Y:S05]  /*176d0*/  BSYNC B2 ;  /* 0x0000000000027941 */ /* 0x000fea0003800000 */
.L_x_27198:
        /* <DEDUP_REMOVED lines=16> */
.L_x_27204:
[----:B------:R-:W-:Y:S05]  /*177e0*/  BSYNC B3 ;  /* 0x0000000000037941 */ /* 0x000fea0003800000 */
.L_x_27203:
        /* <DEDUP_REMOVED lines=44> */
.L_x_27202:
[----:B------:R-:W-:Y:S05]  /*17ab0*/  BSYNC B2 ;  /* 0x0000000000027941 */ /* 0x000fea0003800000 */
.L_x_27201:
        /* <DEDUP_REMOVED lines=11> */
.L_x_27205:
        /* <DEDUP_REMOVED lines=12> */
.L_x_27208:
[----:B------:R-:W-:Y:S02]  /*17c30*/  MOV R235, R228 ;  /* 0x000000e400eb7202 */ /* 0x000fe40000000f00 */
.L_x_27209:
[----:B------:R-:W-:Y:S05]  /*17c40*/  BSYNC B2 ;  /* 0x0000000000027941 */ /* 0x000fea0003800000 */
.L_x_27207:
        /* <DEDUP_REMOVED lines=16> */
.L_x_27213:
[----:B------:R-:W-:Y:S05]  /*17d50*/  BSYNC B3 ;  /* 0x0000000000037941 */ /* 0x000fea0003800000 */
.L_x_27212:
        /* <DEDUP_REMOVED lines=44> */
.L_x_27211:
[----:B------:R-:W-:Y:S05]  /*18020*/  BSYNC B2 ;  /* 0x0000000000027941 */ /* 0x000fea0003800000 */
.L_x_27210:
        /* <DEDUP_REMOVED lines=8> */
.L_x_27206:
        /* <DEDUP_REMOVED lines=12> */
.L_x_27215:
[----:B------:R-:W-:Y:S02]  /*18170*/  IMAD.MOV.U32 R235, RZ, RZ, R228 ;  /* 0x000000ffffeb7224 */ /* 0x000fe400078e00e4 */
.L_x_27216:
[----:B------:R-:W-:Y:S05]  /*18180*/  BSYNC B2 ;  /* 0x0000000000027941 */ /* 0x000fea0003800000 */
.L_x_27214:
        /* <DEDUP_REMOVED lines=16> */
.L_x_27220:
[----:B------:R-:W-:Y:S05]  /*18290*/  BSYNC B3 ;  /* 0x0000000000037941 */ /* 0x000fea0003800000 */
.L_x_27219:
        /* <DEDUP_REMOVED lines=44> */
.L_x_27218:
[----:B------:R-:W-:Y:S05]  /*18560*/  BSYNC B2 ;  /* 0x0000000000027941 */ /* 0x000fea0003800000 */
.L_x_27217:
        /* <DEDUP_REMOVED lines=11> */
.L_x_27221:
        /* <DEDUP_REMOVED lines=12> */
.L_x_27224:
[----:B------:R-:W-:Y:S02]  /*186e0*/  IMAD.MOV.U32 R235, RZ, RZ, R228 ;  /* 0x000000ffffeb7224 */ /* 0x000fe400078e00e4 */
.L_x_27225:
[----:B------:R-:W-:Y:S05]  /*186f0*/  BSYNC B2 ;  /* 0x0000000000027941 */ /* 0x000fea0003800000 */
.L_x_27223:
        /* <DEDUP_REMOVED lines=16> */
.L_x_27229:
[----:B------:R-:W-:Y:S05]  /*18800*/  BSYNC B3 ;  /* 0x0000000000037941 */ /* 0x000fea0003800000 */
.L_x_27228:
        /* <DEDUP_REMOVED lines=44> */
.L_x_27227:
[----:B------:R-:W-:Y:S05]  /*18ad0*/  BSYNC B2 ;  /* 0x0000000000027941 */ /* 0x000fea0003800000 */
.L_x_27226:
        /* <DEDUP_REMOVED lines=8> */
.L_x_27222:
        /* <DEDUP_REMOVED lines=12> */
.L_x_27231:
[----:B------:R-:W-:Y:S02]  /*18c20*/  IMAD.MOV.U32 R235, RZ, RZ, R228 ;  /* 0x000000ffffeb7224 */ /* 0x000fe400078e00e4 */
.L_x_27232:
[----:B------:R-:W-:Y:S05]  /*18c30*/  BSYNC B2 ;  /* 0x0000000000027941 */ /* 0x000fea0003800000 */
.L_x_27230:
        /* <DEDUP_REMOVED lines=16> */
.L_x_27236:
[----:B------:R-:W-:Y:S05]  /*18d40*/  BSYNC B3 ;  /* 0x0000000000037941 */ /* 0x000fea0003800000 */
.L_x_27235:
        /* <DEDUP_REMOVED lines=44> */
.L_x_27234:
[----:B------:R-:W-:Y:S05]  /*19010*/  BSYNC B2 ;  /* 0x0000000000027941 */ /* 0x000fea0003800000 */
.L_x_27233:
[----:B------:R-:W0:Y:S01]  /*19020*/  I2F.U32 R105, R235 ;  /* 0x000000eb00697306 */ /* 0x000e220000201000 */
        /* <DEDUP_REMOVED lines=10> */
.L_x_27237:
        /* <DEDUP_REMOVED lines=12> */
.L_x_27240:
[----:B------:R-:W-:Y:S02]  /*19190*/  IMAD.MOV.U32 R235, RZ, RZ, R228 ;  /* 0x000000ffffeb7224 */ /* 0x000fe400078e00e4 */
.L_x_27241:
[----:B------:R-:W-:Y:S05]  /*191a0*/  BSYNC B2 ;  /* 0x0000000000027941 */ /* 0x000fea0003800000 */
.L_x_27239:
        /* <DEDUP_REMOVED lines=16> */
.L_x_27245:
[----:B------:R-:W-:Y:S05]  /*192b0*/  BSYNC B3 ;  /* 0x0000000000037941 */ /* 0x000fea0003800000 */
.L_x_27244:
        /* <DEDUP_REMOVED lines=44> */
.L_x_27243:
[----:B------:R-:W-:Y:S05]  /*19580*/  BSYNC B2 ;  /* 0x0000000000027941 */ /* 0x000fea0003800000 */
.L_x_27242:
        /* <DEDUP_REMOVED lines=8> */
.L_x_27238:
[C---:B------:R-:W-:Y:S01]  /*19610*/  LEA R104, P0, R101.reuse, c[0x0][0x188], 0x4 ;  /* 0x0000620065687a11 */ /* 0x040fe200078020ff */
[C---:B------:R-:W-:Y:S01]  /*19620*/  IMAD.SHL.U32 R236, R101.reuse, 0x4, RZ ;  /* 0x0000000465ec7824 */ /* 0x040fe200078e00ff */
[----:B------:R-:W-:Y:S02]  /*19630*/  SEL R106, RZ, 0x1000000, P5 ;  /* 0x01000000ff6a7807 */ /* 0x000fe40002800000 */
[----:B------:R-:W-:Y:S02]  /*19640*/  SEL R107, RZ, 0x10000, P4 ;  /* 0x00010000ff6b7807 */ /* 0x000fe40002000000 */
[----:B------:R-:W-:Y:S02]  /*19650*/  SEL R234, RZ, 0x100, P3 ;  /* 0x00000100ffea7807 */ /* 0x000fe40001800000 */
[----:B------:R-:W-:Y:S02]  /*19660*/  LEA.HI.X R105, R101, c[0x0][0x18c], RZ, 0x4, P0 ;  /* 0x0000630065697a11 */ /* 0x000fe400000f24ff */
[----:B------:R-:W-:-:S02]  /*19670*/  SEL R235, RZ, 0x1, P2 ;  /* 0x00000001ffeb7807 */ /* 0x000fc40001000000 */
[----:B------:R-:W-:Y:S01]  /*19680*/  SHF.L.U64.HI R237, R101, 0x2, RZ ;  /* 0x0000000265ed7819 */ /* 0x000fe200000102ff */
[----:B------:R0:W-:Y:S01]  /*19690*/  STG.E.128 [R104.64], R88 ;  /* 0x0000005868007986 */ /* 0x0001e2000c101d06 */
[----:B------:R-:W-:Y:S02]  /*196a0*/  IADD3 R102, P0, R236, c[0x0][0x190], RZ ;  /* 0x00006400ec667a10 */ /* 0x000fe40007f1e0ff */
[----:B------:R-:W-:Y:S02]  /*196b0*/  IADD3 R106, R234, R106, R107 ;  /* 0x0000006aea6a7210 */ /* 0x000fe40007ffe06b */
[----:B------:R-:W-:Y:S02]  /*196c0*/  IADD3.X R103, R237, c[0x0][0x194], RZ, P0, !PT ;  /* 0x00006500ed677a10 */ /* 0x000fe400007fe4ff */
[----:B------:R-:W-:Y:S02]  /*196d0*/  IADD3 R235, R106, R235, RZ ;  /* 0x000000eb6aeb7210 */ /* 0x000fe40007ffe0ff */
[----:B------:R-:W-:-:S03]  /*196e0*/  LOP3.LUT P1, RZ, R232, 0x1, RZ, 0xc0, !PT ;  /* 0x00000001e8ff7812 */ /* 0x000fc6000782c0ff */
[----:B------:R0:W-:Y:S10]  /*196f0*/  STG.E [R102.64], R235 ;  /* 0x000000eb66007986 */ /* 0x0001f4000c101906 */
[----:B------:R-:W-:Y:S05]  /*19700*/  @!P1 BRA `(.L_x_27246) ;  /* 0x000000b000009947 */ /* 0x000fea0003800000 */
[----:B0-----:R-:W-:Y:S01]  /*19710*/  IMAD.U32 R105, R219, 0x10000, RZ ;  /* 0x00010000db697824 */ /* 0x001fe200078e00ff */
[----:B------:R-:W-:-:S02]  /*19720*/  LOP3.LUT R104, R218, 0xffff, RZ, 0xc0, !PT ;  /* 0x0000ffffda687812 */ /* 0x000fc400078ec0ff */
[----:B------:R-:W-:Y:S02]  /*19730*/  LOP3.LUT R107, R220, 0xff, RZ, 0xc0, !PT ;  /* 0x000000ffdc6b7812 */ /* 0x000fe400078ec0ff */
[----:B------:R-:W-:Y:S02]  /*19740*/  LOP3.LUT R105, R105, 0xff0000, RZ, 0xc0, !PT ;  /* 0x00ff000069697812 */ /* 0x000fe400078ec0ff */
[----:B------:R-:W-:-:S03]  /*19750*/  IADD3 R102, P0, R236, c[0x0][0x198], RZ ;  /* 0x00006600ec667a10 */ /* 0x000fc60007f1e0ff */
[----:B------:R-:W-:Y:S01]  /*19760*/  IMAD R104, R104, 0x1000000, R105 ;  /* 0x0100000068687824 */ /* 0x000fe200078e0269 */
[----:B------:R-:W-:Y:S02]  /*19770*/  LOP3.LUT R105, R221, 0xff, RZ, 0xc0, !PT ;  /* 0x000000ffdd697812 */ /* 0x000fe400078ec0ff */
[----:B------:R-:W-:Y:S01]  /*19780*/  IADD3.X R103, R237, c[0x0][0x19c], RZ, P0, !PT ;  /* 0x00006700ed677a10 */ /* 0x000fe200007fe4ff */
[----:B------:R-:W-:-:S04]  /*19790*/  IMAD R104, R107, 0x100, R104 ;  /* 0x000001006b687824 */ /* 0x000fc800078e0268 */
[----:B------:R-:W-:-:S05]  /*197a0*/  IMAD.IADD R105, R104, 0x1, R105 ;  /* 0x0000000168697824 */ /* 0x000fca00078e0269 */
[----:B------:R0:W-:Y:S02]  /*197b0*/  STG.E [R102.64], R105 ;  /* 0x0000006966007986 */ /* 0x0001e4000c101906 */
.L_x_27246:
[----:B------:R-:W-:Y:S02]  /*197c0*/  IADD3 R101, R101, 0x20, RZ ;  /* 0x0000002065657810 */ /* 0x000fe40007ffe0ff */
.L_x_27181:
[----:B------:R-:W-:Y:S05]  /*197d0*/  BSYNC B1 ;  /* 0x0000000000017941 */ /* 0x000fea0003800000 */
.L_x_27180:
        /* <DEDUP_REMOVED lines=30> */
.L_x_27250:
[----:B0-----:R-:W-:Y:S02]  /*199c0*/  IMAD.MOV.U32 R235, RZ, RZ, R228 ;  /* 0x000000ffffeb7224 */ /* 0x001fe400078e00e4 */
.L_x_27251:
[----:B------:R-:W-:Y:S05]  /*199d0*/  BSYNC B2 ;  /* 0x0000000000027941 */ /* 0x000fea0003800000 */
.L_x_27249:
        /* <DEDUP_REMOVED lines=16> */
.L_x_27255:
[----:B------:R-:W-:Y:S05]  /*19ae0*/  BSYNC B3 ;  /* 0x0000000000037941 */ /* 0x000fea0003800000 */
.L_x_27254:
        /* <DEDUP_REMOVED lines=44> */
.L_x_27253:
[----:B------:R-:W-:Y:S05]  /*19db0*/  BSYNC B2 ;  /* 0x0000000000027941 */ /* 0x000fea0003800000 */
.L_x_27252:
        /* <DEDUP_REMOVED lines=14> */
.L_x_27256:
        /* <DEDUP_REMOVED lines=12> */
.L_x_27259:
[----:B------:R-:W-:Y:S02]  /*19f60*/  IMAD.MOV.U32 R235, RZ, RZ, R228 ;  /* 0x000000ffffeb7224 */ /* 0x000fe400078e00e4 */
.L_x_27260:
[----:B------:R-:W-:Y:S05]  /*19f70*/  BSYNC B2 ;  /* 0x0000000000027941 */ /* 0x000fea0003800000 */
.L_x_27258:
        /* <DEDUP_REMOVED lines=16> */
.L_x_27264:
[----:B------:R-:W-:Y:S05]  /*1a080*/  BSYNC B3 ;  /* 0x0000000000037941 */ /* 0x000fea0003800000 */
.L_x_27263:
        /* <DEDUP_REMOVED lines=44> */
.L_x_27262:
[----:B------:R-:W-:Y:S05]  /*1a350*/  BSYNC B2 ;  /* 0x0000000000027941 */ /* 0x000fea0003800000 */
.L_x_27261:
        /* <DEDUP_REMOVED lines=8> */
.L_x_27257:
        /* <DEDUP_REMOVED lines=12> */
.L_x_27266:
[----:B------:R-:W-:Y:S02]  /*1a4a0*/  IMAD.MOV.U32 R235, RZ, RZ, R228 ;  /* 0x000000ffffeb7224 */ /* 0x000fe400078e00e4 */
.L_x_27267:
[----:B------:R-:W-:Y:S05]  /*1a4b0*/  BSYNC B2 ;  /* 0x0000000000027941 */ /* 0x000fea0003800000 */
.L_x_27265:
        /* <DEDUP_REMOVED lines=16> */
.L_x_27271:
[----:B------:R-:W-:Y:S05]  /*1a5c0*/  BSYNC B3 ;  /* 0x0000000000037941 */ /* 0x000fea0003800000 */
.L_x_27270:
        /* <DEDUP_REMOVED lines=44> */
.L_x_27269:
[----:B------:R-:W-:Y:S05]  /*1a890*/  BSYNC B2 ;  /* 0x0000000000027941 */ /* 0x000fea0003800000 */
.L_x_27268:
        /* <DEDUP_REMOVED lines=11> */
.L_x_27272:
        /* <DEDUP_REMOVED lines=12> */
.L_x_27275:
[----:B------:R-:W-:Y:S02]  /*1aa10*/  IMAD.MOV.U32 R235, RZ, RZ, R228 ;  /* 0x000000ffffeb7224 */ /* 0x000fe400078e00e4 */
.L_x_27276:
[----:B------:R-:W-:Y:S05]  /*1aa20*/  BSYNC B2 ;  /* 0x0000000000027941 */ /* 0x000fea0003800000 */
.L_x_27274:
        /* <DEDUP_REMOVED lines=16> */
.L_x_27280:
[----:B------:R-:W-:Y:S05]  /*1ab30*/  BSYNC B3 ;  /* 0x0000000000037941 */ /* 0x000fea0003800000 */
.L_x_27279:
        /* <DEDUP_REMOVED lines=44> */
.L_x_27278:
[----:B------:R-:W-:Y:S05]  /*1ae00*/  BSYNC B2 ;  /* 0x0000000000027941 */ /* 0x000fea0003800000 */
.L_x_27277:
        /* <DEDUP_REMOVED lines=8> */
.L_x_27273:
        /* <DEDUP_REMOVED lines=12> */
.L_x_27282:
[----:B------:R-:W-:Y:S02]  /*1af50*/  IMAD.MOV.U32 R235, RZ, RZ, R228 ;  /* 0x000000ffffeb7224 */ /* 0x000fe400078e00e4 */
.L_x_27283:
[----:B------:R-:W-:Y:S05]  /*1af60*/  BSYNC B2 ;  /* 0x0000000000027941 */ /* 0x000fea0003800000 */
.L_x_27281:
        /* <DEDUP_REMOVED lines=16> */
.L_x_27287:
[----:B------:R-:W-:Y:S05]  /*1b070*/  BSYNC B3 ;  /* 0x0000000000037941 */ /* 0x000fea0003800000 */
.L_x_27286:
        /* <DEDUP_REMOVED lines=44> */
.L_x_27285:
[----:B------:R-:W-:Y:S05]  /*1b340*/  BSYNC B2 ;  /* 0x0000000000027941 */ /* 0x000fea0003800000 */
.L_x_27284:
        /* <DEDUP_REMOVED lines=11> */
.L_x_27288:
        /* <DEDUP_REMOVED lines=12> */
.L_x_27291:
[----:B------:R-:W-:Y:S02]  /*1b4c0*/  IMAD.MOV.U32 R235, RZ, RZ, R228 ;  /* 0x000000ffffeb7224 */ /* 0x000fe400078e00e4 */
.L_x_27292:
[----:B------:R-:W-:Y:S05]  /*1b4d0*/  BSYNC B2 ;  /* 0x0000000000027941 */ /* 0x000fea0003800000 */
.L_x_27290:
        /* <DEDUP_REMOVED lines=16> */
.L_x_27296:
[----:B------:R-:W-:Y:S05]  /*1b5e0*/  BSYNC B3 ;  /* 0x0000000000037941 */ /* 0x000fea0003800000 */
.L_x_27295:
        /* <DEDUP_REMOVED lines=44> */
.L_x_27294:
[----:B------:R-:W-:Y:S05]  /*1b8b0*/  BSYNC B2 ;  /* 0x0000000000027941 */ /* 0x000fea0003800000 */
.L_x_27293:
        /* <DEDUP_REMOVED lines=8> */
.L_x_27289:
        /* <DEDUP_REMOVED lines=12> */
.L_x_27298:
[----:B------:R-:W-:Y:S02]  /*1ba00*/  IMAD.MOV.U32 R235, RZ, RZ, R228 ;  /* 0x000000ffffeb7224 */ /* 0x000fe400078e00e4 */
.L_x_27299:
[----:B------:R-:W-:Y:S05]  /*1ba10*/  BSYNC B2 ;  /* 0x0000000000027941 */ /* 0x000fea0003800000 */
.L_x_27297:
        /* <DEDUP_REMOVED lines=16> */
.L_x_27303:
[----:B------:R-:W-:Y:S05]  /*1bb20*/  BSYNC B3 ;  /* 0x0000000000037941 */ /* 0x000fea0003800000 */
.L_x_27302:
        /* <DEDUP_REMOVED lines=44> */
.L_x_27301:
[----:B------:R-:W-:Y:S05]  /*1bdf0*/  BSYNC B2 ;  /* 0x0000000000027941 */ /* 0x000fea0003800000 */
.L_x_27300:
        /* <DEDUP_REMOVED lines=11> */
.L_x_27304:
        /* <DEDUP_REMOVED lines=12> */
.L_x_27307:
[----:B------:R-:W-:Y:S02]  /*1bf70*/  IMAD.MOV.U32 R235, RZ, RZ, R228 ;  /* 0x000000ffffeb7224 */ /* 0x000fe400078e00e4 */
.L_x_27308:
[----:B------:R-:W-:Y:S05]  /*1bf80*/  BSYNC B2 ;  /* 0x0000000000027941 */ /* 0x000fea0003800000 */
.L_x_27306:
        /* <DEDUP_REMOVED lines=16> */
.L_x_27312:
[----:B------:R-:W-:Y:S05]  /*1c090*/  BSYNC B3 ;  /* 0x0000000000037941 */ /* 0x000fea0003800000 */
.L_x_27311:
        /* <DEDUP_REMOVED lines=44> */
.L_x_27310:
[----:B------:R-:W-:Y:S05]  /*1c360*/  BSYNC B2 ;  /* 0x0000000000027941 */ /* 0x000fea0003800000 */
.L_x_27309:
        /* <DEDUP_REMOVED lines=8> */
.L_x_27305:
        /* <DEDUP_REMOVED lines=27> */
.L_x_27313:
[----:B------:R-:W-:Y:S02]  /*1c5a0*/  IADD3 R101, R101, 0x20, RZ ;  /* 0x0000002065657810 */ /* 0x000fe40007ffe0ff */
.L_x_27248:
[----:B------:R-:W-:Y:S05]  /*1c5b0*/  BSYNC B1 ;  /* 0x0000000000017941 */ /* 0x000fea0003800000 */
.L_x_27247:
        /* <DEDUP_REMOVED lines=30> */
.L_x_27317:
[----:B0-----:R-:W-:Y:S02]  /*1c7a0*/  IMAD.MOV.U32 R235, RZ, RZ, R228 ;  /* 0x000000ffffeb7224 */ /* 0x001fe400078e00e4 */
.L_x_27318:
[----:B------:R-:W-:Y:S05]  /*1c7b0*/  BSYNC B2 ;  /* 0x0000000000027941 */ /* 0x000fea0003800000 */
.L_x_27316:
        /* <DEDUP_REMOVED lines=16> */
.L_x_27322:
[----:B------:R-:W-:Y:S05]  /*1c8c0*/  BSYNC B3 ;  /* 0x0000000000037941 */ /* 0x000fea0003800000 */
.L_x_27321:
        /* <DEDUP_REMOVED lines=44> */
.L_x_27320:
[----:B------:R-:W-:Y:S05]  /*1cb90*/  BSYNC B2 ;  /* 0x0000000000027941 */ /* 0x000fea0003800000 */
.L_x_27319:
        /* <DEDUP_REMOVED lines=14> */
.L_x_27323:
        /* <DEDUP_REMOVED lines=12> */
.L_x_27326:
[----:B------:R-:W-:Y:S02]  /*1cd40*/  IMAD.MOV.U32 R235, RZ, RZ, R228 ;  /* 0x000000ffffeb7224 */ /* 0x000fe400078e00e4 */
.L_x_27327:
[----:B------:R-:W-:Y:S05]  /*1cd50*/  BSYNC B2 ;  /* 0x0000000000027941 */ /* 0x000fea0003800000 */
.L_x_27325:
        /* <DEDUP_REMOVED lines=16> */
.L_x_27331:
[----:B------:R-:W-:Y:S05]  /*1ce60*/  BSYNC B3 ;  /* 0x0000000000037941 */ /* 0x000fea0003800000 */
.L_x_27330:
        /* <DEDUP_REMOVED lines=44> */
.L_x_27329:
[----:B------:R-:W-:Y:S05]  /*1d130*/  BSYNC B2 ;  /* 0x0000000000027941 */ /* 0x000fea0003800000 */
.L_x_27328:
        /* <DEDUP_REMOVED lines=8> */
.L_x_27324:
        /* <DEDUP_REMOVED lines=12> */
.L_x_27333:
[----:B------:R-:W-:Y:S02]  /*1d280*/  IMAD.MOV.U32 R235, RZ, RZ, R228 ;  /* 0x000000ffffeb7224 */ /* 0x000fe400078e00e4 */
.L_x_27334:
[----:B------:R-:W-:Y:S05]  /*1d290*/  BSYNC B2 ;  /* 0x0000000000027941 */ /* 0x000fea0003800000 */
.L_x_27332:
        /* <DEDUP_REMOVED lines=16> */
.L_x_27338:
[----:B------:R-:W-:Y:S05]  /*1d3a0*/  BSYNC B3 ;  /* 0x0000000000037941 */ /* 0x000fea0003800000 */
.L_x_27337:
        /* <DEDUP_REMOVED lines=44> */
.L_x_27336:
[----:B------:R-:W-:Y:S05]  /*1d670*/  BSYNC B2 ;  /* 0x0000000000027941 */ /* 0x000fea0003800000 */
.L_x_27335:
        /* <DEDUP_REMOVED lines=11> */
.L_x_27339:
        /* <DEDUP_REMOVED lines=12> */
.L_x_27342:
[----:B------:R-:W-:Y:S02]  /*1d7f0*/  IMAD.MOV.U32 R235, RZ, RZ, R228 ;  /* 0x000000ffffeb7224 */ /* 0x000fe400078e00e4 */
.L_x_27343:
[----:B------:R-:W-:Y:S05]  /*1d800*/  BSYNC B2 ;  /* 0x0000000000027941 */ /* 0x000fea0003800000 */
.L_x_27341:
        /* <DEDUP_REMOVED lines=16> */
.L_x_27347:
[----:B------:R-:W-:Y:S05]  /*1d910*/  BSYNC B3 ;  /* 0x0000000000037941 */ /* 0x000fea0003800000 */
.L_x_27346:
        /* <DEDUP_REMOVED lines=44> */
.L_x_27345:
[----:B------:R-:W-:Y:S05]  /*1dbe0*/  BSYNC B2 ;  /* 0x0000000000027941 */ /* 0x000fea0003800000 */
.L_x_27344:
        /* <DEDUP_REMOVED lines=8> */
.L_x_27340:
        /* <DEDUP_REMOVED lines=12> */
.L_x_27349:
[----:B------:R-:W-:Y:S02]  /*1dd30*/  IMAD.MOV.U32 R235, RZ, RZ, R228 ;  /* 0x000000ffffeb7224 */ /* 0x000fe400078e00e4 */
.L_x_27350:
[----:B------:R-:W-:Y:S05]  /*1dd40*/  BSYNC B2 ;  /* 0x0000000000027941 */ /* 0x000fea0003800000 */
.L_x_27348:
        /* <DEDUP_REMOVED lines=16> */
.L_x_27354:
[----:B------:R-:W-:Y:S05]  /*1de50*/  BSYNC B3 ;  /* 0x0000000000037941 */ /* 0x000fea0003800000 */
.L_x_27353:
        /* <DEDUP_REMOVED lines=44> */
.L_x_27352:
[----:B------:R-:W-:Y:S05]  /*1e120*/  BSYNC B2 ;  /* 0x0000000000027941 */ /* 0x000fea0003800000 */
.L_x_27351:
        /* <DEDUP_REMOVED lines=11> */
.L_x_27355:
        /* <DEDUP_REMOVED lines=12> */
.L_x_27358:
[----:B------:R-:W-:Y:S02]  /*1e2a0*/  IMAD.MOV.U32 R235, RZ, RZ, R228 ;  /* 0x000000ffffeb7224 */ /* 0x000fe400078e00e4 */
.L_x_27359:
[----:B------:R-:W-:Y:S05]  /*1e2b0*/  BSYNC B2 ;  /* 0x0000000000027941 */ /* 0x000fea0003800000 */
.L_x_27357:
        /* <DEDUP_REMOVED lines=16> */
.L_x_27363:
[----:B------:R-:W-:Y:S05]  /*1e3c0*/  BSYNC B3 ;  /* 0x0000000000037941 */ /* 0x000fea0003800000 */
.L_x_27362:
        /* <DEDUP_REMOVED lines=44> */
.L_x_27361:
[----:B------:R-:W-:Y:S05]  /*1e690*/  BSYNC B2 ;  /* 0x0000000000027941 */ /* 0x000fea0003800000 */
.L_x_27360:
        /* <DEDUP_REMOVED lines=8> */
.L_x_27356:
        /* <DEDUP_REMOVED lines=12> */
.L_x_27365:
[----:B------:R-:W-:Y:S02]  /*1e7e0*/  IMAD.MOV.U32 R235, RZ, RZ, R228 ;  /* 0x000000ffffeb7224 */ /* 0x000fe400078e00e4 */
.L_x_27366:
[----:B------:R-:W-:Y:S05]  /*1e7f0*/  BSYNC B2 ;  /* 0x0000000000027941 */ /* 0x000fea0003800000 */
.L_x_27364:
        /* <DEDUP_REMOVED lines=16> */
.L_x_27370:
[----:B------:R-:W-:Y:S05]  /*1e900*/  BSYNC B3 ;  /* 0x0000000000037941 */ /* 0x000fea0003800000 */
.L_x_27369:
        /* <DEDUP_REMOVED lines=44> */
.L_x_27368:
[----:B------:R-:W-:Y:S05]  /*1ebd0*/  BSYNC B2 ;  /* 0x0000000000027941 */ /* 0x000fea0003800000 */
.L_x_27367:
        /* <DEDUP_REMOVED lines=11> */
.L_x_27371:
        /* <DEDUP_REMOVED lines=12> */
.L_x_27374:
[----:B------:R-:W-:Y:S02]  /*1ed50*/  IMAD.MOV.U32 R235, RZ, RZ, R228 ;  /* 0x000000ffffeb7224 */ /* 0x000fe400078e00e4 */
.L_x_27375:
[----:B------:R-:W-:Y:S05]  /*1ed60*/  BSYNC B2 ;  /* 0x0000000000027941 */ /* 0x000fea0003800000 */
.L_x_27373:
        /* <DEDUP_REMOVED lines=16> */
.L_x_27379:
[----:B------:R-:W-:Y:S05]  /*1ee70*/  BSYNC B3 ;  /* 0x0000000000037941 */ /* 0x000fea0003800000 */
.L_x_27378:
        /* <DEDUP_REMOVED lines=44> */
.L_x_27377:
[----:B------:R-:W-:Y:S05]  /*1f140*/  BSYNC B2 ;  /* 0x0000000000027941 */ /* 0x000fea0003800000 */
.L_x_27376:
        /* <DEDUP_REMOVED lines=8> */
.L_x_27372:
        /* <DEDUP_REMOVED lines=8> */
[----:B------:R-:W-:Y:S01]  /*1f250*/  SHF.R.U32.HI R101, RZ, 0x1e, R101 ;  /* 0x0000001eff657819 */ /* 0x000fe20000011665 */
[----:B------:R0:W-:Y:S01]  /*1f260*/  STG.E.128 [R102.64], R96 ;  /* 0x0000006066007986 */ /* 0x0001e2000c101d06 */
[----:B------:R-:W-:Y:S01]  /*1f270*/  IADD3 R104, P0, R236, c[0x0][0x190], RZ ;  /* 0x00006400ec687a10 */ /* 0x000fe20007f1e0ff */
[----:B------:R-:W-:Y:S01]  /*1f280*/  IMAD.IADD R235, R106, 0x1, R235 ;  /* 0x000000016aeb7824 */ /* 0x000fe200078e02eb */
[----:B------:R-:W-:Y:S02]  /*1f290*/  LOP3.LUT P1, RZ, R232, 0x1, RZ, 0xc0, !PT ;  /* 0x00000001e8ff7812 */ /* 0x000fe4000782c0ff */
[----:B------:R-:W-:-:S05]  /*1f2a0*/  IADD3.X R105, R101, c[0x0][0x194], RZ, P0, !PT ;  /* 0x0000650065697a10 */ /* 0x000fca00007fe4ff */
[----:B------:R0:W-:Y:S06]  /*1f2b0*/  STG.E [R104.64], R235 ;  /* 0x000000eb68007986 */ /* 0x0001ec000c101906 */
[----:B------:R-:W-:Y:S05]  /*1f2c0*/  @!P1 BRA `(.L_x_27315) ;  /* 0x000000b000009947 */ /* 0x000fea0003800000 */
[----:B0-----:R-:W-:Y:S01]  /*1f2d0*/  IADD3 R102, P0, R236, c[0x0][0x198], RZ ;  /* 0x00006600ec667a10 */ /* 0x001fe20007f1e0ff */
[----:B------:R-:W-:Y:S01]  /*1f2e0*/  IMAD.U32 R104, R219, 0x10000, RZ ;  /* 0x00010000db687824 */ /* 0x000fe200078e00ff */
[----:B------:R-:W-:Y:S02]  /*1f2f0*/  LOP3.LUT R106, R220, 0xff, RZ, 0xc0, !PT ;  /* 0x000000ffdc6a7812 */ /* 0x000fe400078ec0ff */
[----:B------:R-:W-:-:S02]  /*1f300*/  IADD3.X R103, R101, c[0x0][0x19c], RZ, P0, !PT ;  /* 0x0000670065677a10 */ /* 0x000fc400007fe4ff */
[----:B------:R-:W-:Y:S02]  /*1f310*/  LOP3.LUT R101, R218, 0xffff, RZ, 0xc0, !PT ;  /* 0x0000ffffda657812 */ /* 0x000fe400078ec0ff */
[----:B------:R-:W-:-:S05]  /*1f320*/  LOP3.LUT R104, R104, 0xff0000, RZ, 0xc0, !PT ;  /* 0x00ff000068687812 */ /* 0x000fca00078ec0ff */
[----:B------:R-:W-:Y:S01]  /*1f330*/  IMAD R101, R101, 0x1000000, R104 ;  /* 0x0100000065657824 */ /* 0x000fe200078e0268 */
[----:B------:R-:W-:-:S04]  /*1f340*/  LOP3.LUT R104, R221, 0xff, RZ, 0xc0, !PT ;  /* 0x000000ffdd687812 */ /* 0x000fc800078ec0ff */
[----:B------:R-:W-:-:S05]  /*1f350*/  LEA R101, R106, R101, 0x8 ;  /* 0x000000656a657211 */ /* 0x000fca00078e40ff */
[----:B------:R-:W-:-:S05]  /*1f360*/  IMAD.IADD R101, R101, 0x1, R104 ;  /* 0x0000000165657824 */ /* 0x000fca00078e0268 */
[----:B------:R0:W-:Y:S02]  /*1f370*/  STG.E [R102.64], R101 ;  /* 0x0000006566007986 */ /* 0x0001e4000c101906 */
.L_x_27315:
[----:B------:R-:W-:Y:S05]  /*1f380*/  BSYNC B1 ;  /* 0x0000000000017941 */ /* 0x000fea0003800000 */
.L_x_27314:
[----:B0-----:R-:W-:Y:S01]  /*1f390*/  FADD.FTZ R102, RZ, R60 ;  /* 0x0000003cff667221 */ /* 0x001fe20000010000 */
[C---:B------:R-:W-:Y:S02]  /*1f3a0*/  LOP3.LUT P0, RZ, R232.reuse, 0x8, RZ, 0xc0, !PT ;  /* 0x00000008e8ff7812 */ /* 0x040fe4000780c0ff */
[----:B------:R-:W-:Y:S01]  /*1f3b0*/  LOP3.LUT R232, R232, 0xfffffffb, RZ, 0xc0, !PT ;  /* 0xfffffffbe8e87812 */ /* 0x000fe200078ec0ff */
[----:B------:R-:W-:Y:S01]  /*1f3c0*/  FADD.FTZ R101, R61, R102 ;  /* 0x000000663d657221 */ /* 0x000fe20000010000 */
[C---:B------:R-:W-:Y:S02]  /*1f3d0*/  ISETP.GT.U32.AND P1, PT, R216.reuse, 0xbf, PT ;  /* 0x000000bfd800780c */ /* 0x040fe40003f24070 */
[----:B------:R-:W-:Y:S01]  /*1f3e0*/  ISETP.GT.U32.AND P2, PT, R216, 0xdf, PT ;  /* 0x000000dfd800780c */ /* 0x000fe20003f44070 */
[----:B------:R-:W-:Y:S01]  /*1f3f0*/  FADD.FTZ R102, R62, R101 ;  /* 0x000000653e667221 */ /* 0x000fe20000010000 */
[C---:B------:R-:W-:Y:S02]  /*1f400*/  ISETP.GT.U32.AND P3, PT, R216.reuse, 0xff, PT ;  /* 0x000000ffd800780c */ /* 0x040fe40003f64070 */
[C---:B------:R-:W-:Y:S01]  /*1f410*/  ISETP.GT.U32.AND P4, PT, R216.reuse, 0x11f, PT ;  /* 0x0000011fd800780c */ /* 0x040fe20003f84070 */
[----:B------:R-:W-:Y:S01]  /*1f420*/  FADD.FTZ R102, R63, R102 ;  /* 0x000000663f667221 */ /* 0x000fe20000010000 */
[----:B------:R-:W-:-:S02]  /*1f430*/  ISETP.GT.U32.AND P5, PT, R216, 0x13f, PT ;  /* 0x0000013fd800780c */ /* 0x000fc40003fa4070 */
[----:B------:R-:W-:Y:S02]  /*1f440*/  ISETP.NE.AND P6, PT, R100, RZ, PT ;  /* 0x000000ff6400720c */ /* 0x000fe40003fc5270 */
[----:B------:R-:W-:Y:S02]  /*1f450*/  FSEL R103, R102, RZ, P0 ;  /* 0x000000ff66677208 */ /* 0x000fe40000000000 */
        /* <DEDUP_REMOVED lines=47> */
.L_x_27404:
[----:B-1----:R-:W-:Y:S01]  /*1f750*/  FADD.FTZ R236, R103, R100 ;  /* 0x0000006467ec7221 */ /* 0x002fe20000010000 */
[----:B------:R-:W-:Y:S05]  /*1f760*/  BRA.DIV ~URZ, `(.L_x_27381) ;  /* 0x000019727f007947 */ /* 0x000fea000b800000 */
[----:B------:R-:W1:Y:S01]  /*1f770*/  SHFL.BFLY PT, R100, R236, 0x2, 0x1f ;  /* 0x0c401f00ec647f89 */ /* 0x000e6200000e0000 */
[----:B------:R-:W-:Y:S02]  /*1f780*/  P2R R107, PR, RZ, 0x20 ;  /* 0x00000020ff6b7803 */ /* 0x000fe40000000000 */
[C---:B------:R-:W-:Y:S02]  /*1f790*/  LOP3.LUT P5, RZ, R232.reuse, 0x8, RZ, 0xc0, !PT ;  /* 0x00000008e8ff7812 */ /* 0x040fe400078ac0ff */
[----:B------:R-:W-:Y:S02]  /*1f7a0*/  P2R R234, PR, RZ, 0x10 ;  /* 0x00000010ffea7803 */ /* 0x000fe40000000000 */
[----:B------:R-:W-:Y:S02]  /*1f7b0*/  LOP3.LUT P4, RZ, R232, 0x4, RZ, 0xc0, !PT ;  /* 0x00000004e8ff7812 */ /* 0x000fe4000788c0ff */
[----:B------:R-:W-:-:S02]  /*1f7c0*/  P2R R105, PR, RZ, 0x40 ;  /* 0x00000040ff697803 */ /* 0x000fc40000000000 */
        /* <DEDUP_REMOVED lines=20> */
[----:B------:R-:W-:Y:S02]  /*1f910*/  FSEL R100, R100, RZ, P5 ;  /* 0x000000ff64647208 */ /* 0x000fe40002800000 */
[----:B------:R-:W-:-:S03]  /*1f920*/  LOP3.LUT P5, RZ, R232, 0x2, RZ, 0xc0, !PT ;  /* 0x00000002e8ff7812 */ /* 0x000fc600078ac0ff */
        /* <DEDUP_REMOVED lines=81> */
.L_x_27405:
[----:B------:R-:W-:Y:S01]  /*1fe40*/  FMUL.FTZ R100, R235, R235 ;  /* 0x000000ebeb647220 */ /* 0x000fe20000410000 */
[----:B------:R-:W-:Y:S01]  /*1fe50*/  ISETP.NE.AND P0, PT, RZ, UR8, PT ;  /* 0x00000008ff007c0c */ /* 0x000fe2000bf05270 */
[----:B-1----:R-:W-:Y:S01]  /*1fe60*/  FADD.FTZ R105, R105, R104 ;  /* 0x0000006869697221 */ /* 0x002fe20000010000 */
[----:B------:R-:W-:Y:S01]  /*1fe70*/  LOP3.LUT P1, RZ, R232, 0x8, RZ, 0xc0, !PT ;  /* 0x00000008e8ff7812 */ /* 0x000fe2000782c0ff */
[----:B------:R-:W-:Y:S01]  /*1fe80*/  IMAD.MOV.U32 R102, RZ, RZ, c[0x0][0x1e0] ;  /* 0x00007800ff667624 */ /* 0x000fe200078e00ff */
[----:B------:R-:W-:Y:S01]  /*1fe90*/  FSEL R101, R100, RZ, P0 ;  /* 0x000000ff64657208 */ /* 0x000fe20000000000 */
[----:B------:R-:W-:Y:S02]  /*1fea0*/  BSSY B1, `(.L_x_27382) ;  /* 0x0000022000017945 */ /* 0x000fe40003800000 */
        /* <DEDUP_REMOVED lines=10> */
[----:B--2---:R-:W-:Y:S01]  /*1ff50*/  FSEL R100, R235, RZ, !P0 ;  /* 0x000000ffeb647208 */ /* 0x004fe20004000000 */
[----:B------:R-:W-:-:S04]  /*1ff60*/  IMAD.MOV.U32 R236, RZ, RZ, 0x10 ;  /* 0x00000010ffec7424 */ /* 0x000fc800078e00ff */
[--C-:B------:R-:W-:Y:S02]  /*1ff70*/  FADD.FTZ R105, R62, -R100.reuse ;  /* 0x800000643e697221 */ /* 0x100fe40000010000 */
[--C-:B------:R-:W-:Y:S02]  /*1ff80*/  FADD.FTZ R107, R63, -R100.reuse ;  /* 0x800000643f6b7221 */ /* 0x100fe40000010000 */
[--C-:B------:R-:W-:Y:S02]  /*1ff90*/  FADD.FTZ R103, R61, -R100.reuse ;  /* 0x800000643d677221 */ /* 0x100fe40000010000 */
[----:B------:R-:W-:Y:S02]  /*1ffa0*/  FADD.FTZ R101, R60, -R100 ;  /* 0x800000643c657221 */ /* 0x000fe40000010000 */
[C---:B------:R-:W-:Y:S02]  /*1ffb0*/  FMUL.FTZ R106, R234.reuse, R105 ;  /* 0x00000069ea6a7220 */ /* 0x040fe40000410000 */
[----:B------:R-:W-:-:S02]  /*1ffc0*/  FMUL.FTZ R107, R234, R107 ;  /* 0x0000006bea6b7220 */ /* 0x000fc40000410000 */
[C---:B------:R-:W-:Y:S02]  /*1ffd0*/  FMUL.FTZ R105, R234.reuse, R103 ;  /* 0x00000067ea697220 */ /* 0x040fe40000410000 */
[----:B0-----:R-:W-:Y:S02]  /*1ffe0*/  FMUL.FTZ R104, R234, R101 ;  /* 0x00000065ea687220 */ /* 0x001fe40000410000 */
[----:B------:R-:W-:Y:S02]  /*1fff0*/  FFMA.FTZ R103, R205, R107, R202 ;  /* 0x0000006bcd677223 */ /* 0x000fe400000100ca */
[----:B------:R-:W-:Y:S02]  /*20000*/  FFMA.FTZ R102, R209, R106, R206 ;  /* 0x0000006ad1667223 */ /* 0x000fe400000100ce */
[----:B------:R-:W-:Y:S02]  /*20010*/  FFMA.FTZ R101, R213, R105, R210 ;  /* 0x00000069d5657223 */ /* 0x000fe400000100d2 */
[----:B------:R-:W-:-:S02]  /*20020*/  FFMA.FTZ R100, R217, R104, R214 ;  /* 0x00000068d9647223 */ /* 0x000fc400000100d6 */
[----:B------:R-:W-:-:S04]  /*20030*/  IMAD.WIDE.U32 R238, R233, R236, c[0x0][0x208] ;  /* 0x00008200e9ee7625 */ /* 0x000fc800078e00ec */
[C---:B------:R-:W-:Y:S01]  /*20040*/  IMAD.WIDE.U32 R236, R233.reuse, R236, c[0x0][0x210] ;  /* 0x00008400e9ec7625 */ /* 0x040fe200078e00ec */
[----:B------:R0:W-:Y:S01]  /*20050*/  STG.E.128 [R238.64], R100 ;  /* 0x00000064ee007986 */ /* 0x0001e2000c101d06 */
[----:B------:R-:W-:Y:S02]  /*20060*/  IADD3 R233, R233, 0x20, RZ ;  /* 0x00000020e9e97810 */ /* 0x000fe40007ffe0ff */
[----:B------:R-:W-:Y:S02]  /*20070*/  FFMA.FTZ R107, R203, R107, R200 ;  /* 0x0000006bcb6b7223 */ /* 0x000fe400000100c8 */
[----:B------:R-:W-:Y:S02]  /*20080*/  FFMA.FTZ R106, R207, R106, R204 ;  /* 0x0000006acf6a7223 */ /* 0x000fe400000100cc */
[----:B------:R-:W-:Y:S02]  /*20090*/  FFMA.FTZ R105, R211, R105, R208 ;  /* 0x00000069d3697223 */ /* 0x000fe400000100d0 */
[----:B------:R-:W-:-:S05]  /*200a0*/  FFMA.FTZ R104, R215, R104, R212 ;  /* 0x00000068d7687223 */ /* 0x000fca00000100d4 */
[----:B------:R0:W-:Y:S02]  /*200b0*/  STG.E.128 [R236.64], R104 ;  /* 0x00000068ec007986 */ /* 0x0001e4000c101d06 */
.L_x_27383:
[----:B------:R-:W-:Y:S05]  /*200c0*/  BSYNC B1 ;  /* 0x0000000000017941 */ /* 0x000fea0003800000 */
.L_x_27382:
[----:B------:R-:W-:Y:S01]  /*200d0*/  LOP3.LUT P1, RZ, R232, 0x1000, RZ, 0xc0, !PT ;  /* 0x00001000e8ff7812 */ /* 0x000fe2000782c0ff */
[----:B------:R-:W-:-:S12]  /*200e0*/  BSSY B1, `(.L_x_27384) ;  /* 0x0000019000017945 */ /* 0x000fd80003800000 */
[----:B------:R-:W-:Y:S05]  /*200f0*/  @!P1 BRA `(.L_x_27385) ;  /* 0x0000017000009947 */ /* 0x000fea0003800000 */
[----:B0-2---:R-:W-:Y:S01]  /*20100*/  FSEL R101, R235, RZ, !P0 ;  /* 0x000000ffeb657208 */ /* 0x005fe20004000000 */
        /* <DEDUP_REMOVED lines=22> */
.L_x_27385:
[----:B------:R-:W-:Y:S05]  /*20270*/  BSYNC B1 ;  /* 0x0000000000017941 */ /* 0x000fea0003800000 */
.L_x_27384:
        /* <DEDUP_REMOVED lines=26> */
.L_x_27387:
[----:B------:R-:W-:Y:S05]  /*20420*/  BSYNC B1 ;  /* 0x0000000000017941 */ /* 0x000fea0003800000 */
.L_x_27386:
        /* <DEDUP_REMOVED lines=26> */
.L_x_27389:
[----:B------:R-:W-:Y:S05]  /*205d0*/  BSYNC B1 ;  /* 0x0000000000017941 */ /* 0x000fea0003800000 */
.L_x_27388:
        /* <DEDUP_REMOVED lines=26> */
.L_x_27391:
[----:B------:R-:W-:Y:S05]  /*20780*/  BSYNC B1 ;  /* 0x0000000000017941 */ /* 0x000fea0003800000 */
.L_x_27390:
        /* <DEDUP_REMOVED lines=26> */
.L_x_27393:
[----:B------:R-:W-:Y:S05]  /*20930*/  BSYNC B1 ;  /* 0x0000000000017941 */ /* 0x000fea0003800000 */
.L_x_27392:
        /* <DEDUP_REMOVED lines=26> */
.L_x_27395:
[----:B------:R-:W-:Y:S05]  /*20ae0*/  BSYNC B1 ;  /* 0x0000000000017941 */ /* 0x000fea0003800000 */
.L_x_27394:
        /* <DEDUP_REMOVED lines=26> */
.L_x_27397:
[----:B------:R-:W-:Y:S05]  /*20c90*/  BSYNC B1 ;  /* 0x0000000000017941 */ /* 0x000fea0003800000 */
.L_x_27396:
[----:B------:R-:W-:Y:S01]  /*20ca0*/  LOP3.LUT P1, RZ, R232, 0x20, RZ, 0xc0, !PT ;  /* 0x00000020e8ff7812 */ /* 0x000fe2000782c0ff */
[----:B------:R-:W-:-:S12]  /*20cb0*/  BSSY B1, `(.L_x_27398) ;  /* 0x0000019000017945 */ /* 0x000fd80003800000 */
[----:B------:R-:W-:Y:S05]  /*20cc0*/  @!P1 BRA `(.L_x_27399) ;  /* 0x0000017000009947 */ /* 0x000fea0003800000 */
[----:B0-2---:R-:W-:Y:S01]  /*20cd0*/  FSEL R101, R235, RZ, !P0 ;  /* 0x000000ffeb657208 */ /* 0x005fe20004000000 */
[----:B------:R-:W-:-:S04]  /*20ce0*/  HFMA2.MMA R236, -RZ, RZ, 0, 9.5367431640625e-07 ;  /* 0x00000010ffec7435 */ /* 0x000fc800000001ff */
        /* <DEDUP_REMOVED lines=21> */
.L_x_27399:
[----:B------:R-:W-:Y:S05]  /*20e40*/  BSYNC B1 ;  /* 0x0000000000017941 */ /* 0x000fea0003800000 */
.L_x_27398:
[----:B------:R-:W-:Y:S01]  /*20e50*/  LOP3.LUT P1, RZ, R232, 0x10, RZ, 0xc0, !PT ;  /* 0x00000010e8ff7812 */ /* 0x000fe2000782c0ff */
[----:B------:R-:W-:-:S12]  /*20e60*/  BSSY B1, `(.L_x_27400) ;  /* 0x0000018000017945 */ /* 0x000fd80003800000 */
[----:B------:R-:W-:Y:S05]  /*20e70*/  @!P1 BRA `(.L_x_27401) ;  /* 0x0000016000009947 */ /* 0x000fea0003800000 */
[----:B0-----:R-:W-:Y:S01]  /*20e80*/  FSEL R107, R235, RZ, !P0 ;  /* 0x000000ffeb6b7208 */ /* 0x001fe20004000000 */
[----:B------:R-:W-:-:S04]  /*20e90*/  IMAD.MOV.U32 R236, RZ, RZ, 0x10 ;  /* 0x00000010ffec7424 */ /* 0x000fc800078e00ff */
[--C-:B--2---:R-:W-:Y:S02]  /*20ea0*/  FADD.FTZ R101, R96, -R107.reuse ;  /* 0x8000006b60657221 */ /* 0x104fe40000010000 */
        /* <DEDUP_REMOVED lines=19> */
.L_x_27401:
[----:B------:R-:W-:Y:S05]  /*20fe0*/  BSYNC B1 ;  /* 0x0000000000017941 */ /* 0x000fea0003800000 */
.L_x_27400:
[----:B0-2---:R-:W-:-:S04]  /*20ff0*/  IMAD.MOV.U32 R100, RZ, RZ, 0x4 ;  /* 0x00000004ff647424 */ /* 0x005fc800078e00ff */
[----:B------:R-:W-:-:S05]  /*21000*/  IMAD R231, R100, c[0x0][0x160], R231 ;  /* 0x0000580064e77a24 */ /* 0x000fca00078e02e7 */
[----:B------:R-:W-:-:S13]  /*21010*/  ISETP.GE.AND P0, PT, R231, c[0x0][0x164], PT ;  /* 0x00005900e7007a0c */ /* 0x000fda0003f06270 */
[----:B------:R-:W-:Y:S01]  /*21020*/  @P0 CALL.REL.NOINC `(.L_x_27402) ;  /* 0x0000001000000944 */ /* 0x000fe20003c00000 */
[----:B------:R-:W-:Y:S05]  /*21030*/  BRA `(.L_x_27403) ;  /* 0xfffe183000007947 */ /* 0x000fea000383ffff */
.L_x_27402:
[----:B------:R-:W-:Y:S05]  /*21040*/  BSYNC B0 ;  /* 0x0000000000007941 */ /* 0x000fea0003800000 */
.L_x_26710:
[----:B------:R-:W-:Y:S05]  /*21050*/  EXIT ;  /* 0x000000000000794d */ /* 0x000fea0003800000 */
.L_x_27380:
[----:B------:R-:W-:Y:S01]  /*21060*/  IMAD.MOV.U32 R102, RZ, RZ, R103 ;  /* 0x000000ffff667224 */ /* 0x000fe200078e0067 */
[----:B------:R-:W-:Y:S01]  /*21070*/  MOV R100, 0x210c0 ;  /* 0x000210c000647802 */ /* 0x000fe20000000f00 */
[----:B------:R-:W-:Y:S02]  /*21080*/  IMAD.MOV.U32 R105, RZ, RZ, 0x1 ;  /* 0x00000001ff697424 */ /* 0x000fe400078e00ff */
[----:B------:R-:W-:Y:S02]  /*21090*/  IMAD.MOV.U32 R106, RZ, RZ, 0x1f ;  /* 0x0000001fff6a7424 */ /* 0x000fe400078e00ff */
[----:B------:R-:W-:Y:S02]  /*210a0*/  IMAD.MOV.U32 R107, RZ, RZ, -0x1 ;  /* 0xffffffffff6b7424 */ /* 0x000fe400078e00ff */
[----:B------:R-:W-:Y:S05]  /*210b0*/  CALL.REL.NOINC `($__internal_68_$__cuda_sm70_shflsync_bfly_p) ;  /* 0x0000096000007944 */ /* 0x000fea0003c00000 */
[----:B-1----:R-:W-:Y:S01]  /*210c0*/  IMAD.MOV.U32 R100, RZ, RZ, R105 ;  /* 0x000000ffff647224 */ /* 0x002fe200078e0069 */
[----:B0-----:R-:W-:Y:S05]  /*210d0*/  BRA `(.L_x_27404) ;  /* 0xffffe67000007947 */ /* 0x001fea000383ffff */
.L_x_27381:
[----:B------:R-:W-:Y:S01]  /*210e0*/  IMAD.MOV.U32 R102, RZ, RZ, R236 ;  /* 0x000000ffff667224 */ /* 0x000fe200078e00ec */
[----:B------:R-:W-:Y:S01]  /*210f0*/  MOV R100, 0x21140 ;  /* 0x0002114000647802 */ /* 0x000fe20000000f00 */
[----:B------:R-:W-:Y:S02]  /*21100*/  IMAD.MOV.U32 R105, RZ, RZ, 0x2 ;  /* 0x00000002ff697424 */ /* 0x000fe400078e00ff */
[----:B------:R-:W-:-:S02]  /*21110*/  IMAD.MOV.U32 R106, RZ, RZ, 0x1f ;  /* 0x0000001fff6a7424 */ /* 0x000fc400078e00ff */
[----:B------:R-:W-:Y:S02]  /*21120*/  IMAD.MOV.U32 R107, RZ, RZ, -0x1 ;  /* 0xffffffffff6b7424 */ /* 0x000fe400078e00ff */
[----:B0-----:R-:W-:Y:S05]  /*21130*/  CALL.REL.NOINC `($__internal_68_$__cuda_sm70_shflsync_bfly_p) ;  /* 0x000008e000007944 */ /* 0x001fea0003c00000 */
[----:B01----:R-:W-:Y:S01]  /*21140*/  FADD.FTZ R102, R236, R105 ;  /* 0x00000069ec667221 */ /* 0x003fe20000010000 */
[----:B------:R-:W-:Y:S01]  /*21150*/  MOV R106, 0x1f ;  /* 0x0000001f006a7802 */ /* 0x000fe20000000f00 */
[----:B------:R-:W-:Y:S01]  /*21160*/  IMAD.MOV.U32 R105, RZ, RZ, 0x4 ;  /* 0x00000004ff697424 */ /* 0x000fe200078e00ff */
[----:B------:R-:W-:Y:S01]  /*21170*/  MOV R100, 0x211a0 ;  /* 0x000211a000647802 */ /* 0x000fe20000000f00 */
[----:B------:R-:W-:Y:S02]  /*21180*/  IMAD.MOV.U32 R107, RZ, RZ, -0x1 ;  /* 0xffffffffff6b7424 */ /* 0x000fe400078e00ff */
[----:B------:R-:W-:Y:S05]  /*21190*/  CALL.REL.NOINC `($__internal_68_$__cuda_sm70_shflsync_bfly_p) ;  /* 0x0000088000007944 */ /* 0x000fea0003c00000 */
[----:B01----:R-:W-:Y:S01]  /*211a0*/  FADD.FTZ R102, R102, R105 ;  /* 0x0000006966667221 */ /* 0x003fe20000010000 */
[----:B------:R-:W-:Y:S01]  /*211b0*/  MOV R100, 0x21200 ;  /* 0x0002120000647802 */ /* 0x000fe20000000f00 */
[----:B------:R-:W-:Y:S02]  /*211c0*/  IMAD.MOV.U32 R105, RZ, RZ, 0x8 ;  /* 0x00000008ff697424 */ /* 0x000fe400078e00ff */
[----:B------:R-:W-:Y:S02]  /*211d0*/  IMAD.MOV.U32 R106, RZ, RZ, 0x1f ;  /* 0x0000001fff6a7424 */ /* 0x000fe400078e00ff */
[----:B------:R-:W-:-:S02]  /*211e0*/  IMAD.MOV.U32 R107, RZ, RZ, -0x1 ;  /* 0xffffffffff6b7424 */ /* 0x000fc400078e00ff */
[----:B------:R-:W-:Y:S05]  /*211f0*/  CALL.REL.NOINC `($__internal_68_$__cuda_sm70_shflsync_bfly_p) ;  /* 0x0000082000007944 */ /* 0x000fea0003c00000 */
[----:B01----:R-:W-:Y:S01]  /*21200*/  FADD.FTZ R102, R102, R105 ;  /* 0x0000006966667221 */ /* 0x003fe20000010000 */
[----:B------:R-:W-:Y:S01]  /*21210*/  MOV R100, 0x21260 ;  /* 0x0002126000647802 */ /* 0x000fe20000000f00 */
[----:B------:R-:W-:-:S02]  /*21220*/  IMAD.MOV.U32 R105, RZ, RZ, 0x10 ;  /* 0x00000010ff697424 */ /* 0x000fc400078e00ff */
[----:B------:R-:W-:Y:S02]  /*21230*/  IMAD.MOV.U32 R106, RZ, RZ, 0x1f ;  /* 0x0000001fff6a7424 */ /* 0x000fe400078e00ff */
[----:B------:R-:W-:Y:S02]  /*21240*/  IMAD.MOV.U32 R107, RZ, RZ, -0x1 ;  /* 0xffffffffff6b7424 */ /* 0x000fe400078e00ff */
[----:B------:R-:W-:Y:S05]  /*21250*/  CALL.REL.NOINC `($__internal_68_$__cuda_sm70_shflsync_bfly_p) ;  /* 0x000007c000007944 */ /* 0x000fea0003c00000 */
[----:B-1----:R-:W-:Y:S01]  /*21260*/  FADD.FTZ R105, R102, R105 ;  /* 0x0000006966697221 */ /* 0x002fe20000010000 */
[----:B0-----:R-:W-:Y:S02]  /*21270*/  P2R R107, PR, RZ, 0x20 ;  /* 0x00000020ff6b7803 */ /* 0x001fe40000000000 */
[C---:B------:R-:W-:Y:S01]  /*21280*/  LOP3.LUT P5, RZ, R232.reuse, 0x8, RZ, 0xc0, !PT ;  /* 0x00000008e8ff7812 */ /* 0x040fe200078ac0ff */
[----:B------:R-:W-:Y:S01]  /*21290*/  FMUL.FTZ R235, R105, c[0x0][0x1e0] ;  /* 0x0000780069eb7a20 */ /* 0x000fe20000410000 */
[----:B------:R-:W-:Y:S01]  /*212a0*/  P2R R234, PR, RZ, 0x10 ;  /* 0x00000010ffea7803 */ /* 0x000fe20000000000 */
[----:B------:R-:W-:Y:S01]  /*212b0*/  IMAD.MOV.U32 R105, RZ, RZ, 0x1 ;  /* 0x00000001ff697424 */ /* 0x000fe200078e00ff */
[----:B------:R-:W-:Y:S01]  /*212c0*/  LOP3.LUT P4, RZ, R232, 0x4, RZ, 0xc0, !PT ;  /* 0x00000004e8ff7812 */ /* 0x000fe2000788c0ff */
[--C-:B------:R-:W-:Y:S01]  /*212d0*/  FADD.FTZ R100, R60, -R235.reuse ;  /* 0x800000eb3c647221 */ /* 0x100fe20000010000 */
[----:B------:R-:W-:Y:S01]  /*212e0*/  P2R R106, PR, RZ, 0x40 ;  /* 0x00000040ff6a7803 */ /* 0x000fe20000000000 */
[----:B------:R-:W-:Y:S01]  /*212f0*/  FADD.FTZ R101, R61, -R235 ;  /* 0x800000eb3d657221 */ /* 0x000fe20000010000 */
[----:B------:R-:W-:Y:S01]  /*21300*/  LOP3.LUT P6, RZ, R232, 0x1, RZ, 0xc0, !PT ;  /* 0x00000001e8ff7812 */ /* 0x000fe200078cc0ff */
[----:B------:R-:W-:-:S02]  /*21310*/  FFMA.FTZ R100, R100, R100, RZ ;  /* 0x0000006464647223 */ /* 0x000fc400000100ff */
[--C-:B------:R-:W-:Y:S02]  /*21320*/  FADD.FTZ R103, R62, -R235.reuse ;  /* 0x800000eb3e677221 */ /* 0x100fe40000010000 */
[----:B------:R-:W-:Y:S02]  /*21330*/  FFMA.FTZ R100, R101, R101, R100 ;  /* 0x0000006565647223 */ /* 0x000fe40000010064 */
[--C-:B------:R-:W-:Y:S02]  /*21340*/  FADD.FTZ R101, R63, -R235.reuse ;  /* 0x800000eb3f657221 */ /* 0x100fe40000010000 */
[----:B------:R-:W-:Y:S02]  /*21350*/  FFMA.FTZ R100, R103, R103, R100 ;  /* 0x0000006767647223 */ /* 0x000fe40000010064 */
[----:B------:R-:W-:Y:S02]  /*21360*/  FADD.FTZ R104, R66, -R235 ;  /* 0x800000eb42687221 */ /* 0x000fe40000010000 */
[----:B------:R-:W-:-:S02]  /*21370*/  FFMA.FTZ R100, R101, R101, R100 ;  /* 0x0000006565647223 */ /* 0x000fc40000010064 */
[----:B------:R-:W-:-:S03]  /*21380*/  FADD.FTZ R101, R64, -R235 ;  /* 0x800000eb40657221 */ /* 0x000fc60000010000 */
[----:B------:R-:W-:Y:S01]  /*21390*/  FSEL R102, R100, RZ, P5 ;  /* 0x000000ff64667208 */ /* 0x000fe20002800000 */
[----:B------:R-:W-:Y:S01]  /*213a0*/  FADD.FTZ R100, R65, -R235 ;  /* 0x800000eb41647221 */ /* 0x000fe20000010000 */
        /* <DEDUP_REMOVED lines=19> */
[----:B------:R-:W-:Y:S02]  /*214e0*/  FFMA.FTZ R101, R101, R101, R102 ;  /* 0x0000006565657223 */ /* 0x000fe40000010066 */
[----:B------:R-:W-:Y:S02]  /*214f0*/  IMAD.MOV.U32 R107, RZ, RZ, -0x1 ;  /* 0xffffffffff6b7424 */ /* 0x000fe400078e00ff */
[----:B------:R-:W-:Y:S02]  /*21500*/  FFMA.FTZ R101, R100, R100, R101 ;  /* 0x0000006464657223 */ /* 0x000fe40000010065 */
[----:B------:R-:W-:Y:S02]  /*21510*/  FADD.FTZ R100, R75, -R235 ;  /* 0x800000eb4b647221 */ /* 0x000fe40000010000 */
[----:B------:R-:W-:-:S02]  /*21520*/  FFMA.FTZ R101, R104, R104, R101 ;  /* 0x0000006868657223 */ /* 0x000fc40000010065 */
[----:B------:R-:W-:Y:S02]  /*21530*/  FADD.FTZ R104, R78, -R235 ;  /* 0x800000eb4e687221 */ /* 0x000fe40000010000 */
[----:B------:R-:W-:Y:S01]  /*21540*/  @P6 FFMA.FTZ R102, R100, R100, R101 ;  /* 0x0000006464666223 */ /* 0x000fe20000010065 */
[----:B------:R-:W-:Y:S01]  /*21550*/  ISETP.NE.AND P6, PT, R106, RZ, PT ;  /* 0x000000ff6a00720c */ /* 0x000fe20003fc5270 */
[--C-:B------:R-:W-:Y:S02]  /*21560*/  FADD.FTZ R101, R76, -R235.reuse ;  /* 0x800000eb4c657221 */ /* 0x100fe40000010000 */
[----:B------:R-:W-:Y:S02]  /*21570*/  FADD.FTZ R100, R77, -R235 ;  /* 0x800000eb4d647221 */ /* 0x000fe40000010000 */
[----:B------:R-:W-:Y:S02]  /*21580*/  FFMA.FTZ R101, R101, R101, R102 ;  /* 0x0000006565657223 */ /* 0x000fe40000010066 */
[----:B------:R-:W-:-:S02]  /*21590*/  IMAD.MOV.U32 R106, RZ, RZ, 0x1f ;  /* 0x0000001fff6a7424 */ /* 0x000fc400078e00ff */
        /* <DEDUP_REMOVED lines=45> */
[----:B------:R-:W-:Y:S05]  /*21870*/  CALL.REL.NOINC `($__internal_68_$__cuda_sm70_shflsync_bfly_p) ;  /* 0x000001a000007944 */ /* 0x000fea0003c00000 */
[----:B01----:R-:W-:Y:S01]  /*21880*/  FADD.FTZ R102, R102, R105 ;  /* 0x0000006966667221 */ /* 0x003fe20000010000 */
[----:B------:R-:W-:Y:S01]  /*21890*/  MOV R107, 0xffffffff ;  /* 0xffffffff006b7802 */ /* 0x000fe20000000f00 */
[----:B------:R-:W-:Y:S01]  /*218a0*/  IMAD.MOV.U32 R105, RZ, RZ, 0x2 ;  /* 0x00000002ff697424 */ /* 0x000fe200078e00ff */
[----:B------:R-:W-:Y:S01]  /*218b0*/  MOV R100, 0x218e0 ;  /* 0x000218e000647802 */ /* 0x000fe20000000f00 */
[----:B------:R-:W-:Y:S02]  /*218c0*/  IMAD.MOV.U32 R106, RZ, RZ, 0x1f ;  /* 0x0000001fff6a7424 */ /* 0x000fe400078e00ff */
        /* <DEDUP_REMOVED lines=14> */
[----:B------:R-:W-:Y:S01]  /*219b0*/  MOV R100, 0x21a10 ;  /* 0x00021a1000647802 */ /* 0x000fe20000000f00 */
[----:B------:R-:W-:Y:S02]  /*219c0*/  IMAD.MOV.U32 R105, RZ, RZ, 0x10 ;  /* 0x00000010ff697424 */ /* 0x000fe400078e00ff */
[----:B0-----:R-:W-:Y:S02]  /*219d0*/  IMAD.MOV.U32 R106, RZ, RZ, 0x1f ;  /* 0x0000001fff6a7424 */ /* 0x001fe400078e00ff */
[----:B------:R-:W-:Y:S02]  /*219e0*/  IMAD.MOV.U32 R107, RZ, RZ, -0x1 ;  /* 0xffffffffff6b7424 */ /* 0x000fe400078e00ff */
[----:B------:R-:W-:-:S02]  /*219f0*/  IMAD.MOV.U32 R102, RZ, RZ, R104 ;  /* 0x000000ffff667224 */ /* 0x000fc400078e0068 */
[----:B------:R-:W-:Y:S05]  /*21a00*/  CALL.REL.NOINC `($__internal_68_$__cuda_sm70_shflsync_bfly_p) ;  /* 0x0000001000007944 */ /* 0x000fea0003c00000 */
[----:B01----:R-:W-:Y:S05]  /*21a10*/  BRA `(.L_x_27405) ;  /* 0xffffe42000007947 */ /* 0x003fea000383ffff */
        .weak           $__internal_68_$__cuda_sm70_shflsync_bfly_p
        .type           $__internal_68_$__cuda_sm70_shflsync_bfly_p,@function
        .size           $__internal_68_$__cuda_sm70_shflsync_bfly_p,(.L_x_33046 - $__internal_68_$__cuda_sm70_shflsync_bfly_p)
$__internal_68_$__cuda_sm70_shflsync_bfly_p:
[----:B------:R-:W-:Y:S01]  /*21a20*/  IMAD.MOV.U32 R101, RZ, RZ, 0x0 ;  /* 0x00000000ff657424 */ /* 0x000fe200078e00ff */
[----:B------:R-:W-:Y:S04]  /*21a30*/  WARPSYNC R107 ;  /* 0x0000006b00007348 */ /* 0x000fe80003800000 */
[----:B------:R0:W1:Y:S01]  /*21a40*/  SHFL.BFLY PT, R105, R102, R105, R106 ;  /* 0x0c00006966697389 */ /* 0x00006200000e006a */
[----:B------:R-:W-:Y:S05]  /*21a50*/  RET.REL.NODEC R100 `(_ZN10layer_norm31ln_parallel_residual_fwd_kernelINS_13Kernel_traitsI6__halfffffjLj1280ELj1ELj4ELj1ELj16ENS_18Kernel_traits_baseILj1280ES2_ffffjLj128EEEEELb1ELb0ELb0EEEvNS_9FwdParamsE) ;  /* 0xfffde5a064007950 */ /* 0x000fea0003c3ffff */
.L_x_27406:
        /* <DEDUP_REMOVED lines=10> */
.L_x_33046:


//--------------------- .text._ZN10layer_norm31ln_parallel_residual_fwd_kernelINS_13Kernel_traitsI6__halfffffjLj1280ELj1ELj4ELj1ELj16ENS_18Kernel_traits_baseILj1280ES2_ffffjLj128EEEEELb1ELb0ELb1EEEvNS_9FwdParamsE --------------------------
	.section	.text._ZN10layer_norm31ln_parallel_residual_fwd_kernelINS_13Kernel_traitsI6__halfffffjLj1280ELj1ELj4ELj1ELj16ENS_18Kernel_traits_baseILj1280ES2_ffffjLj128EEEEELb1ELb0ELb1EEEvNS_9FwdParamsE,"ax",@progbits
	.sectioninfo	@"SHI_REGISTERS=248"
	.align	128
        .global         _ZN10layer_norm31ln_parallel_residual_fwd_kernelINS_13Kernel_traitsI6__halfffffjLj1280ELj1ELj4ELj1ELj16ENS_18Kernel_traits_baseILj1280ES2_ffffjLj128EEEEELb1ELb0ELb1EEEvNS_9FwdParamsE
        .type           _ZN10layer_norm31ln_parallel_residual_fwd_kernelINS_13Kernel_traitsI6__halfffffjLj1280ELj1ELj4ELj1ELj16ENS_18Kernel_traits_baseILj1280ES2_ffffjLj128EEEEELb1ELb0ELb1EEEvNS_9FwdParamsE,@function
        .size           _ZN10layer_norm31ln_parallel_residual_fwd_kernelINS_13Kernel_traitsI6__halfffffjLj1280ELj1ELj4ELj1ELj16ENS_18Kernel_traits_baseILj1280ES2_ffffjLj128EEEEELb1ELb0ELb1EEEvNS_9FwdParamsE,(.L_x_33047 - _ZN10layer_norm31ln_parallel_residual_fwd_kernelINS_13Kernel_traitsI6__halfffffjLj1280ELj1ELj4ELj1ELj16ENS_18Kernel_traits_baseILj1280ES2_ffffjLj128EEEEELb1ELb0ELb1EEEvNS_9FwdParamsE)
        .other          _ZN10layer_norm31ln_parallel_residual_fwd_kernelINS_13Kernel_traitsI6__halfffffjLj1280ELj1ELj4ELj1ELj16ENS_18Kernel_traits_baseILj1280ES2_ffffjLj128EEEEELb1ELb0ELb1EEEvNS_9FwdParamsE,@"STO_CUDA_ENTRY STV_DEFAULT"
_ZN10layer_norm31ln_parallel_residual_fwd_kernelINS_13Kernel_traitsI6__halfffffjLj1280ELj1ELj4ELj1ELj16ENS_18Kernel_traits_baseILj1280ES2_ffffjLj128EEEEELb1ELb0ELb1EEEvNS_9FwdParamsE:
.text._ZN10layer_norm31ln_parallel_residual_fwd_kernelINS_13Kernel_traitsI6__halfffffjLj1280ELj1ELj4ELj1ELj16ENS_18Kernel_traits_baseILj1280ES2_ffffjLj128EEEEELb1ELb0ELb1EEEvNS_9FwdParamsE:
[----:B------:R-:W-:Y:S02]  /*0000*/  IMAD.MOV.U32 R1, RZ, RZ, c[0x0][0x28] ;  /* 0x00000a00ff017624 */ /* 0x000fe400078e00ff */
[----:B------:R-:W-:Y:S02]  /*0010*/  ULDC.U8 UR4, c[0x0][0x244] ;  /* 0x0000910000047ab9 */ /* 0x000fe40000000000 */
[----:B------:R-:W-:Y:S01]  /*0020*/  ISETP.NE.AND P0, PT, RZ, UR4, PT ;  /* 0x00000004ff007c0c */ /* 0x000fe2000bf05270 */
[----:B------:R-:W-:Y:S02]  /*0030*/  ULDC.64 UR4, c[0x0][0x230] ;  /* 0x00008c0000047ab9 */ /* 0x000fe40000000a00 */
[----:B------:R-:W-:Y:S01]  /*0040*/  IMAD.U32 R2, RZ, RZ, UR4 ;  /* 0x00000004ff027e24 */ /* 0x000fe2000f8e00ff */
[----:B------:R-:W-:Y:S01]  /*0050*/  ULDC.64 UR6, c[0x0][0x118] ;  /* 0x0000460000067ab9 */ /* 0x000fe20000000a00 */
[----:B------:R-:W-:Y:S01]  /*0060*/  IMAD.U32 R3, RZ, RZ, UR5 ;  /* 0x00000005ff037e24 */ /* 0x000fe2000f8e00ff */
[----:B------:R-:W-:Y:S01]  /*0070*/  MOV R75, c[0x0][0x23c] ;  /* 0x00008f00004b7a02 */ /* 0x000fe20000000f00 */
[----:B------:R-:W-:-:S06]  /*0080*/  IMAD.MOV.U32 R74, RZ, RZ, c[0x0][0x238] ;  /* 0x00008e00ff4a7624 */ /* 0x000fcc00078e00ff */
[----:B------:R-:W2:Y:S01]  /*0090*/  @P0 LDG.E.64 R2, [R2.64] ;  /* 0x0000000602020981 */ /* 0x000ea2000c1e1b00 */
[----:B------:R-:W-:Y:S02]  /*00a0*/  @P0 IMAD.MOV.U32 R4, RZ, RZ, R74 ;  /* 0x000000ffff040224 */ /* 0x000fe400078e004a */
[----:B------:R-:W-:-:S06]  /*00b0*/  @P0 IMAD.MOV.U32 R5, RZ, RZ, R75 ;  /* 0x000000ffff050224 */ /* 0x000fcc00078e004b */
[----:B------:R-:W3:Y:S04]  /*00c0*/  @P0 LDG.E.64 R4, [R4.64] ;  /* 0x0000000604040981 */ /* 0x000ee8000c1e1b00 */
[----:B------:R-:W0:Y:S04]  /*00d0*/  S2R R222, SR_TID.X ;  /* 0x0000000000de7919 */ /* 0x000e280000002100 */
[----:B------:R-:W1:Y:S01]  /*00e0*/  S2R R0, SR_CTAID.X ;  /* 0x0000000000007919 */ /* 0x000e620000002500 */
[--C-:B0-----:R-:W-:Y:S01]  /*00f0*/  SHF.R.U32.HI R221, RZ, 0x5, R222.reuse ;  /* 0x00000005ffdd7819 */ /* 0x101fe200000116de */
[----:B-1----:R-:W-:Y:S01]  /*0100*/  IMAD R220, R0, c[0x0][0x0], R222 ;  /* 0x0000000000dc7a24 */ /* 0x002fe200078e02de */
[----:B------:R-:W-:-:S03]  /*0110*/  LOP3.LUT R222, R222, 0x1f, RZ, 0xc0, !PT ;  /* 0x0000001fdede7812 */ /* 0x000fc600078ec0ff */
[----:B------:R-:W-:Y:S02]  /*0120*/  IMAD R221, R0, 0x4, R221 ;  /* 0x0000000400dd7824 */ /* 0x000fe400078e02dd */
[----:B------:R-:W-:Y:S01]  /*0130*/  IMAD.WIDE.U32 R6, R220, -0x326172a9, RZ ;  /* 0xcd9e8d57dc067825 */ /* 0x000fe200078e00ff */
[C---:B------:R-:W-:Y:S02]  /*0140*/  SHF.L.U32 R216, R222.reuse, 0x3, RZ ;  /* 0x00000003ded87819 */ /* 0x040fe400000006ff */
[C---:B------:R-:W-:Y:S02]  /*0150*/  LOP3.LUT R204, R222.reuse, 0x20, RZ, 0xfc, !PT ;  /* 0x00000020decc7812 */ /* 0x040fe400078efcff */
[----:B------:R-:W-:-:S03]  /*0160*/  LOP3.LUT R196, R222, 0x40, RZ, 0xfc, !PT ;  /* 0x00000040dec47812 */ /* 0x000fc600078efcff */
[----:B------:R-:W-:Y:S01]  /*0170*/  IMAD.SHL.U32 R60, R204, 0x8, RZ ;  /* 0x00000008cc3c7824 */ /* 0x000fe200078e00ff */
[----:B------:R-:W-:Y:S02]  /*0180*/  SHF.L.U32 R58, R196, 0x3, RZ ;  /* 0x00000003c43a7819 */ /* 0x000fe400000006ff */
[C---:B------:R-:W-:Y:S02]  /*0190*/  LOP3.LUT R188, R222.reuse, 0x60, RZ, 0xfc, !PT ;  /* 0x00000060debc7812 */ /* 0x040fe400078efcff */
[----:B------:R-:W-:-:S03]  /*01a0*/  LOP3.LUT R180, R222, 0x80, RZ, 0xfc, !PT ;  /* 0x00000080deb47812 */ /* 0x000fc600078efcff */
[----:B------:R-:W-:Y:S02]  /*01b0*/  IMAD.SHL.U32 R56, R188, 0x8, RZ ;  /* 0x00000008bc387824 */ /* 0x000fe400078e00ff */
[----:B------:R-:W-:Y:S01]  /*01c0*/  IMAD.SHL.U32 R54, R180, 0x8, RZ ;  /* 0x00000008b4367824 */ /* 0x000fe200078e00ff */
[C---:B------:R-:W-:Y:S02]  /*01d0*/  LOP3.LUT R172, R222.reuse, 0xa0, RZ, 0xfc, !PT ;  /* 0x000000a0deac7812 */ /* 0x040fe400078efcff */
[----:B------:R-:W-:Y:S02]  /*01e0*/  LOP3.LUT R164, R222, 0xc0, RZ, 0xfc, !PT ;  /* 0x000000c0dea47812 */ /* 0x000fe400078efcff */
[----:B------:R-:W-:-:S03]  /*01f0*/  SHF.L.U32 R52, R172, 0x3, RZ ;  /* 0x00000003ac347819 */ /* 0x000fc600000006ff */
[----:B------:R-:W-:Y:S01]  /*0200*/  IMAD.SHL.U32 R50, R164, 0x8, RZ ;  /* 0x00000008a4327824 */ /* 0x000fe200078e00ff */
[C---:B------:R-:W-:Y:S02]  /*0210*/  LOP3.LUT R156, R222.reuse, 0xe0, RZ, 0xfc, !PT ;  /* 0x000000e0de9c7812 */ /* 0x040fe400078efcff */
[----:B------:R-:W-:Y:S02]  /*0220*/  LOP3.LUT R148, R222, 0x100, RZ, 0xfc, !PT ;  /* 0x00000100de947812 */ /* 0x000fe400078efcff */
[----:B------:R-:W-:Y:S02]  /*0230*/  SHF.L.U32 R48, R156, 0x3, RZ ;  /* 0x000000039c307819 */ /* 0x000fe400000006ff */
[----:B------:R-:W-:Y:S01]  /*0240*/  LOP3.LUT R140, R222, 0x120, RZ, 0xfc, !PT ;  /* 0x00000120de8c7812 */ /* 0x000fe200078efcff */
[----:B------:R-:W-:-:S04]  /*0250*/  IMAD.SHL.U32 R46, R148, 0x8, RZ ;  /* 0x00000008942e7824 */ /* 0x000fc800078e00ff */
[----:B------:R-:W-:Y:S01]  /*0260*/  IMAD.SHL.U32 R44, R140, 0x8, RZ ;  /* 0x000000088c2c7824 */ /* 0x000fe200078e00ff */
[----:B--2---:R-:W0:Y:S08]  /*0270*/  @P0 R2UR UR4, R2 ;  /* 0x00000000020403c2 */ /* 0x004e3000000e0000 */
[----:B------:R-:W1:Y:S01]  /*0280*/  @P0 R2UR UR5, R3 ;  /* 0x00000000030503c2 */ /* 0x000e6200000e0000 */
[----:B---3--:R-:W-:-:S05]  /*0290*/  @P0 IADD3 R74, P1, R4, c[0x0][0x240], RZ ;  /* 0x00009000044a0a10 */ /* 0x008fca0007f3e0ff */
[----:B------:R-:W-:Y:S01]  /*02a0*/  @P0 IMAD.X R75, RZ, RZ, R5, P1 ;  /* 0x000000ffff4b0224 */ /* 0x000fe200008e0605 */
[----:B------:R-:W-:Y:S02]  /*02b0*/  ISETP.NE.U32.AND P0, PT, RZ, c[0x0][0x218], PT ;  /* 0x00008600ff007a0c */ /* 0x000fe40003f05070 */
[----:B------:R-:W-:Y:S02]  /*02c0*/  ISETP.NE.U32.AND P1, PT, RZ, c[0x0][0x220], PT ;  /* 0x00008800ff007a0c */ /* 0x000fe40003f25070 */
[--C-:B------:R-:W-:Y:S02]  /*02d0*/  SHF.R.U32.HI R218, RZ, 0x2, R75.reuse ;  /* 0x00000002ffda7819 */ /* 0x100fe4000001164b */
[----:B------:R-:W-:Y:S02]  /*02e0*/  SHF.R.U64 R219, R74, 0x2, R75 ;  /* 0x000000024adb7819 */ /* 0x000fe4000000124b */
[----:B------:R-:W-:Y:S01]  /*02f0*/  ISETP.NE.AND.EX P0, PT, RZ, c[0x0][0x21c], PT, P0 ;  /* 0x00008700ff007a0c */ /* 0x000fe20003f05300 */
[----:B0-----:R-:W-:Y:S01]  /*0300*/  UIADD3 UR9, UR4, -0x61c88647, URZ ;  /* 0x9e3779b904097890 */ /* 0x001fe2000fffe03f */
[----:B------:R-:W-:Y:S01]  /*0310*/  LOP3.LUT R8, R7, UR4, R218, 0x96, !PT ;  /* 0x0000000407087c12 */ /* 0x000fe2000f8e96da */
[----:B------:R-:W-:Y:S01]  /*0320*/  IMAD.WIDE.U32 R4, R219, -0x2daee0ad, RZ ;  /* 0xd2511f53db047825 */ /* 0x000fe200078e00ff */
[----:B------:R-:W-:Y:S01]  /*0330*/  ISETP.NE.AND.EX P1, PT, RZ, c[0x0][0x224], PT, P1 ;  /* 0x00008900ff007a0c */ /* 0x000fe20003f25310 */
[----:B------:R-:W-:-:S02]  /*0340*/  UIADD3 UR11, UR4, 0x3c6ef372, URZ ;  /* 0x3c6ef372040b7890 */ /* 0x000fc4000fffe03f */
[----:B------:R-:W-:Y:S01]  /*0350*/  IMAD.WIDE.U32 R8, R8, -0x2daee0ad, RZ ;  /* 0xd2511f5308087825 */ /* 0x000fe200078e00ff */
[----:B------:R-:W-:Y:S01]  /*0360*/  UIADD3 UR13, UR4, -0x255992d5, URZ ;  /* 0xdaa66d2b040d7890 */ /* 0x000fe2000fffe03f */
[----:B-1----:R-:W-:Y:S01]  /*0370*/  LOP3.LUT R2, R5, UR5, RZ, 0x3c, !PT ;  /* 0x0000000505027c12 */ /* 0x002fe2000f8e3cff */
[----:B------:R-:W-:Y:S02]  /*0380*/  UIADD3 UR10, UR5, -0x4498517b, URZ ;  /* 0xbb67ae85050a7890 */ /* 0x000fe4000fffe03f */
[----:B------:R-:W-:Y:S01]  /*0390*/  UIADD3 UR12, UR5, 0x76cf5d0a, URZ ;  /* 0x76cf5d0a050c7890 */ /* 0x000fe2000fffe03f */
[----:B------:R-:W-:Y:S01]  /*03a0*/  @P0 LEA R38, P2, R222, c[0x0][0x218], 0x3 ;  /* 0x00008600de260a11 */ /* 0x000fe200078418ff */
[----:B------:R-:W-:Y:S01]  /*03b0*/  IMAD.WIDE.U32 R2, R2, -0x326172a9, RZ ;  /* 0xcd9e8d5702027825 */ /* 0x000fe200078e00ff */
[----:B------:R-:W-:Y:S01]  /*03c0*/  UIADD3 UR14, UR5, 0x32370b8f, URZ ;  /* 0x32370b8f050e7890 */ /* 0x000fe2000fffe03f */
[----:B------:R-:W-:Y:S01]  /*03d0*/  LOP3.LUT R4, R9, UR10, R4, 0x96, !PT ;  /* 0x0000000a09047c12 */ /* 0x000fe2000f8e9604 */
[----:B------:R-:W-:Y:S01]  /*03e0*/  UIADD3 UR15, UR4, 0x78dde6e4, URZ ;  /* 0x78dde6e4040f7890 */ /* 0x000fe2000fffe03f */
[----:B------:R-:W-:Y:S01]  /*03f0*/  @P0 IMAD.X R39, RZ, RZ, c[0x0][0x21c], P2 ;  /* 0x00008700ff270624 */ /* 0x000fe200010e06ff */
[----:B------:R-:W-:Y:S01]  /*0400*/  LOP3.LUT R3, R3, UR9, R6, 0x96, !PT ;  /* 0x0000000903037c12 */ /* 0x000fe2000f8e9606 */
[----:B------:R-:W-:Y:S01]  /*0410*/  UIADD3 UR16, UR5, -0x126145ec, URZ ;  /* 0xed9eba1405107890 */ /* 0x000fe2000fffe03f */
[----:B------:R-:W-:Y:S01]  /*0420*/  IMAD.WIDE.U32 R4, R4, -0x326172a9, RZ ;  /* 0xcd9e8d5704047825 */ /* 0x000fe200078e00ff */
[----:B------:R-:W-:Y:S01]  /*0430*/  @P1 IADD3 R36, P2, R216, c[0x0][0x220], RZ ;  /* 0x00008800d8241a10 */ /* 0x000fe20007f5e0ff */
[----:B------:R-:W-:Y:S01]  /*0440*/  UIADD3 UR18, UR5, -0x56f99767, URZ ;  /* 0xa906689905127890 */ /* 0x000fe2000fffe03f */
[----:B------:R-:W-:Y:S01]  /*0450*/  @P0 LEA R34, P3, R204, c[0x0][0x218], 0x3 ;  /* 0x00008600cc220a11 */ /* 0x000fe200078618ff */
[----:B------:R-:W-:Y:S01]  /*0460*/  UIADD3 UR17, UR4, 0x1715609d, URZ ;  /* 0x1715609d04117890 */ /* 0x000fe2000fffe03f */
[----:B------:R-:W-:Y:S01]  /*0470*/  LOP3.LUT R6, R5, UR11, R2, 0x96, !PT ;  /* 0x0000000b05067c12 */ /* 0x000fe2000f8e9602 */
[----:B------:R-:W-:Y:S01]  /*0480*/  IMAD.WIDE.U32 R2, R3, -0x2daee0ad, RZ ;  /* 0xd2511f5303027825 */ /* 0x000fe200078e00ff */
[----:B------:R-:W-:Y:S01]  /*0490*/  UIADD3 UR19, UR4, -0x4ab325aa, URZ ;  /* 0xb54cda5604137890 */ /* 0x000fe2000fffe03f */
[----:B------:R-:W-:Y:S01]  /*04a0*/  @P0 LEA R30, P4, R196, c[0x0][0x218], 0x3 ;  /* 0x00008600c41e0a11 */ /* 0x000fe200078818ff */
[----:B------:R-:W-:Y:S01]  /*04b0*/  UIADD3 UR20, UR5, 0x646e171e, URZ ;  /* 0x646e171e05147890 */ /* 0x000fe2000fffe03f */
[----:B------:R-:W-:Y:S01]  /*04c0*/  IMAD.WIDE.U32 R6, R6, -0x2daee0ad, RZ ;  /* 0xd2511f5306067825 */ /* 0x000fe200078e00ff */
[----:B------:R-:W-:Y:S01]  /*04d0*/  LOP3.LUT R3, R3, UR12, R8, 0x96, !PT ;  /* 0x0000000c03037c12 */ /* 0x000fe2000f8e9608 */
[----:B------:R-:W-:Y:S01]  /*04e0*/  UIADD3 UR22, UR5, 0x1fd5c5a3, URZ ;  /* 0x1fd5c5a305167890 */ /* 0x000fe2000fffe03f */
[----:B------:R-:W5:Y:S01]  /*04f0*/  @P0 LDG.E.64 R38, [R38.64] ;  /* 0x0000000626260981 */ /* 0x000f62000c1e1b00 */
[----:B------:R-:W-:Y:S01]  /*0500*/  @P1 IMAD.X R37, RZ, RZ, c[0x0][0x224], P2 ;  /* 0x00008900ff251624 */ /* 0x000fe200010e06ff */
[----:B------:R-:W-:Y:S01]  /*0510*/  @P1 IADD3 R32, P2, R60, c[0x0][0x220], RZ ;  /* 0x000088003c201a10 */ /* 0x000fe20007f5e0ff */
[----:B------:R-:W-:Y:S01]  /*0520*/  @P0 IMAD.X R35, RZ, RZ, c[0x0][0x21c], P3 ;  /* 0x00008700ff230624 */ /* 0x000fe200018e06ff */
[----:B------:R-:W-:Y:S01]  /*0530*/  LOP3.LUT R8, R7, UR14, R2, 0x96, !PT ;  /* 0x0000000e07087c12 */ /* 0x000fe2000f8e9602 */
[----:B------:R-:W-:Y:S01]  /*0540*/  IMAD.WIDE.U32 R2, R3, -0x326172a9, RZ ;  /* 0xcd9e8d5703027825 */ /* 0x000fe200078e00ff */
[----:B------:R-:W-:Y:S01]  /*0550*/  UIADD3 UR23, UR4, -0xe443238, URZ ;  /* 0xf1bbcdc804177890 */ /* 0x000fe2000fffe03f */
[----:B------:R-:W5:Y:S02]  /*0560*/  @P1 LDG.E.64 R36, [R36.64] ;  /* 0x0000000624241981 */ /* 0x000f64000c1e1b00 */
[----:B------:R-:W-:Y:S01]  /*0570*/  @P1 IMAD.X R33, RZ, RZ, c[0x0][0x224], P2 ;  /* 0x00008900ff211624 */ /* 0x000fe200010e06ff */
[----:B------:R-:W-:Y:S01]  /*0580*/  @P1 IADD3 R28, P2, R58, c[0x0][0x220], RZ ;  /* 0x000088003a1c1a10 */ /* 0x000fe20007f5e0ff */
[----:B------:R-:W-:Y:S01]  /*0590*/  IMAD.WIDE.U32 R8, R8, -0x326172a9, RZ ;  /* 0xcd9e8d5708087825 */ /* 0x000fe200078e00ff */
[----:B------:R-:W-:Y:S01]  /*05a0*/  LOP3.LUT R3, R3, UR13, R4, 0x96, !PT ;  /* 0x0000000d03037c12 */ /* 0x000fe2000f8e9604 */
[----:B------:R-:W5:Y:S02]  /*05b0*/  @P0 LDG.E.64 R34, [R34.64] ;  /* 0x0000000622220981 */ /* 0x000f64000c1e1b00 */
[----:B------:R-:W-:Y:S01]  /*05c0*/  @P1 IMAD.X R29, RZ, RZ, c[0x0][0x224], P2 ;  /* 0x00008900ff1d1624 */ /* 0x000fe200010e06ff */
[----:B------:R-:W-:Y:S01]  /*05d0*/  LOP3.LUT R4, R9, UR15, R2, 0x96, !PT ;  /* 0x0000000f09047c12 */ /* 0x000fe2000f8e9602 */
[----:B------:R-:W-:Y:S01]  /*05e0*/  IMAD.WIDE.U32 R2, R3, -0x2daee0ad, RZ ;  /* 0xd2511f5303027825 */ /* 0x000fe200078e00ff */
[----:B------:R-:W-:Y:S01]  /*05f0*/  @P1 IADD3 R24, P2, R56, c[0x0][0x220], RZ ;  /* 0x0000880038181a10 */ /* 0x000fe20007f5e0ff */
[----:B------:R-:W5:Y:S02]  /*0600*/  @P1 LDG.E.64 R32, [R32.64] ;  /* 0x0000000620201981 */ /* 0x000f64000c1e1b00 */
[----:B------:R-:W-:Y:S01]  /*0610*/  IMAD.WIDE.U32 R4, R4, -0x2daee0ad, RZ ;  /* 0xd2511f5304047825 */ /* 0x000fe200078e00ff */
[----:B------:R-:W-:Y:S01]  /*0620*/  LOP3.LUT R3, R3, UR16, R6, 0x96, !PT ;  /* 0x0000001003037c12 */ /* 0x000fe2000f8e9606 */
[----:B------:R-:W5:Y:S02]  /*0630*/  @P1 LDG.E.64 R28, [R28.64] ;  /* 0x000000061c1c1981 */ /* 0x000f64000c1e1b00 */
[----:B------:R-:W-:Y:S01]  /*0640*/  @P1 IMAD.X R25, RZ, RZ, c[0x0][0x224], P2 ;  /* 0x00008900ff191624 */ /* 0x000fe200010e06ff */
[----:B------:R-:W-:-:S02]  /*0650*/  @P1 IADD3 R20, P2, R54, c[0x0][0x220], RZ ;  /* 0x0000880036141a10 */ /* 0x000fc40007f5e0ff */
[----:B------:R-:W-:-:S03]  /*0660*/  LOP3.LUT R6, R5, UR18, R2, 0x96, !PT ;  /* 0x0000001205067c12 */ /* 0x000fc6000f8e9602 */
[----:B------:R-:W-:Y:S01]  /*0670*/  @P1 IMAD.X R21, RZ, RZ, c[0x0][0x224], P2 ;  /* 0x00008900ff151624 */ /* 0x000fe200010e06ff */
[----:B------:R-:W-:Y:S01]  /*0680*/  @P1 IADD3 R16, P2, R52, c[0x0][0x220], RZ ;  /* 0x0000880034101a10 */ /* 0x000fe20007f5e0ff */
[----:B------:R-:W-:Y:S01]  /*0690*/  IMAD.WIDE.U32 R2, R3, -0x326172a9, RZ ;  /* 0xcd9e8d5703027825 */ /* 0x000fe200078e00ff */
[----:B------:R-:W-:Y:S01]  /*06a0*/  @P0 LEA R26, P3, R188, c[0x0][0x218], 0x3 ;  /* 0x00008600bc1a0a11 */ /* 0x000fe200078618ff */
[----:B------:R-:W5:Y:S02]  /*06b0*/  @P1 LDG.E.64 R24, [R24.64] ;  /* 0x0000000618181981 */ /* 0x000f64000c1e1b00 */
[----:B------:R-:W-:Y:S01]  /*06c0*/  IMAD.WIDE.U32 R6, R6, -0x326172a9, RZ ;  /* 0xcd9e8d5706067825 */ /* 0x000fe200078e00ff */
[----:B------:R-:W-:Y:S01]  /*06d0*/  LOP3.LUT R3, R3, UR17, R8, 0x96, !PT ;  /* 0x0000001103037c12 */ /* 0x000fe2000f8e9608 */
[----:B------:R-:W5:Y:S02]  /*06e0*/  @P1 LDG.E.64 R20, [R20.64] ;  /* 0x0000000614141981 */ /* 0x000f64000c1e1b00 */
[----:B------:R-:W-:Y:S01]  /*06f0*/  @P1 IMAD.X R17, RZ, RZ, c[0x0][0x224], P2 ;  /* 0x00008900ff111624 */ /* 0x000fe200010e06ff */
[----:B------:R-:W-:-:S02]  /*0700*/  @P1 IADD3 R12, P2, R50, c[0x0][0x220], RZ ;  /* 0x00008800320c1a10 */ /* 0x000fc40007f5e0ff */
[----:B------:R-:W-:Y:S01]  /*0710*/  LOP3.LUT R138, R7, UR19, R2, 0x96, !PT ;  /* 0x00000013078a7c12 */ /* 0x000fe2000f8e9602 */
[----:B------:R-:W-:Y:S01]  /*0720*/  IMAD.WIDE.U32 R2, R3, -0x2daee0ad, RZ ;  /* 0xd2511f5303027825 */ /* 0x000fe200078e00ff */
[----:B------:R-:W-:Y:S01]  /*0730*/  @P0 IADD3.X R27, RZ, c[0x0][0x21c], RZ, P3, !PT ;  /* 0x00008700ff1b0a10 */ /* 0x000fe20001ffe4ff */
[----:B------:R-:W5:Y:S01]  /*0740*/  @P1 LDG.E.64 R16, [R16.64] ;  /* 0x0000000610101981 */ /* 0x000f62000c1e1b00 */
[----:B------:R-:W-:Y:S01]  /*0750*/  @P0 LEA R22, P3, R180, c[0x0][0x218], 0x3 ;  /* 0x00008600b4160a11 */ /* 0x000fe200078618ff */
[----:B------:R-:W-:Y:S01]  /*0760*/  @P1 IMAD.X R13, RZ, RZ, c[0x0][0x224], P2 ;  /* 0x00008900ff0d1624 */ /* 0x000fe200010e06ff */
[----:B------:R-:W-:Y:S01]  /*0770*/  @P1 IADD3 R8, P2, R48, c[0x0][0x220], RZ ;  /* 0x0000880030081a10 */ /* 0x000fe20007f5e0ff */
[----:B------:R-:W-:Y:S01]  /*0780*/  IMAD.WIDE.U32 R138, R138, -0x2daee0ad, RZ ;  /* 0xd2511f538a8a7825 */ /* 0x000fe200078e00ff */
[----:B------:R-:W-:Y:S01]  /*0790*/  LOP3.LUT R136, R3, UR20, R4, 0x96, !PT ;  /* 0x0000001403887c12 */ /* 0x000fe2000f8e9604 */
[----:B------:R-:W5:Y:S02]  /*07a0*/  @P0 LDG.E.64 R26, [R26.64] ;  /* 0x000000061a1a0981 */ /* 0x000f64000c1e1b00 */
[----:B------:R-:W-:Y:S01]  /*07b0*/  @P0 IMAD.X R31, RZ, RZ, c[0x0][0x21c], P4 ;  /* 0x00008700ff1f0624 */ /* 0x000fe200020e06ff */
[----:B------:R-:W-:Y:S01]  /*07c0*/  @P0 LEA R10, P4, R156, c[0x0][0x218], 0x3 ;  /* 0x000086009c0a0a11 */ /* 0x000fe200078818ff */
[----:B------:R-:W-:Y:S01]  /*07d0*/  @P0 IMAD.X R23, RZ, RZ, c[0x0][0x21c], P3 ;  /* 0x00008700ff170624 */ /* 0x000fe200018e06ff */
[----:B------:R-:W-:Y:S01]  /*07e0*/  @P0 LEA R18, P3, R172, c[0x0][0x218], 0x3 ;  /* 0x00008600ac120a11 */ /* 0x000fe200078618ff */
[----:B------:R-:W-:Y:S01]  /*07f0*/  @P1 IMAD.X R9, RZ, RZ, c[0x0][0x224], P2 ;  /* 0x00008900ff091624 */ /* 0x000fe200010e06ff */
[----:B------:R-:W-:Y:S01]  /*0800*/  LOP3.LUT R134, R139, UR22, R2, 0x96, !PT ;  /* 0x000000168b867c12 */ /* 0x000fe2000f8e9602 */
[----:B------:R-:W-:Y:S01]  /*0810*/  IMAD.WIDE.U32 R136, R136, -0x326172a9, RZ ;  /* 0xcd9e8d5788887825 */ /* 0x000fe200078e00ff */
[----:B------:R-:W-:Y:S01]  /*0820*/  @P1 IADD3 R4, P2, R46, c[0x0][0x220], RZ ;  /* 0x000088002e041a10 */ /* 0x000fe20007f5e0ff */
[----:B------:R-:W5:Y:S02]  /*0830*/  @P0 LDG.E.64 R30, [R30.64] ;  /* 0x000000061e1e0981 */ /* 0x000f64000c1e1b00 */
[----:B------:R-:W-:Y:S01]  /*0840*/  @P0 IMAD.X R19, RZ, RZ, c[0x0][0x21c], P3 ;  /* 0x00008700ff130624 */ /* 0x000fe200018e06ff */
[----:B------:R-:W-:Y:S01]  /*0850*/  @P0 LEA R14, P3, R164, c[0x0][0x218], 0x3 ;  /* 0x00008600a40e0a11 */ /* 0x000fe200078618ff */
[----:B------:R-:W-:Y:S01]  /*0860*/  @P0 IMAD.X R11, RZ, RZ, c[0x0][0x21c], P4 ;  /* 0x00008700ff0b0624 */ /* 0x000fe200020e06ff */
[----:B------:R-:W-:Y:S01]  /*0870*/  @P0 LEA R2, P4, R140, c[0x0][0x218], 0x3 ;  /* 0x000086008c020a11 */ /* 0x000fe200078818ff */
[----:B------:R-:W-:Y:S01]  /*0880*/  IMAD.HI.U32 R3, R134, -0x326172a9, RZ ;  /* 0xcd9e8d5786037827 */ /* 0x000fe200078e00ff */
[----:B------:R-:W5:Y:S03]  /*0890*/  @P0 LDG.E.64 R22, [R22.64] ;  /* 0x0000000616160981 */ /* 0x000f66000c1e1b00 */
[----:B------:R-:W-:Y:S01]  /*08a0*/  @P1 IMAD.X R5, RZ, RZ, c[0x0][0x224], P2 ;  /* 0x00008900ff051624 */ /* 0x000fe200010e06ff */
[----:B------:R-:W-:Y:S01]  /*08b0*/  @P1 IADD3 R70, P2, R44, c[0x0][0x220], RZ ;  /* 0x000088002c461a10 */ /* 0x000fe20007f5e0ff */
[----:B------:R-:W-:Y:S01]  /*08c0*/  @P0 IMAD.X R15, RZ, RZ, c[0x0][0x21c], P3 ;  /* 0x00008700ff0f0624 */ /* 0x000fe200018e06ff */
[----:B------:R-:W-:Y:S01]  /*08d0*/  LOP3.LUT R136, R3, UR23, R136, 0x96, !PT ;  /* 0x0000001703887c12 */ /* 0x000fe2000f8e9688 */
[----:B------:R-:W-:Y:S01]  /*08e0*/  @P0 IMAD.X R3, RZ, RZ, c[0x0][0x21c], P4 ;  /* 0x00008700ff030624 */ /* 0x000fe200020e06ff */
[----:B------:R-:W5:Y:S01]  /*08f0*/  @P0 LDG.E.64 R18, [R18.64] ;  /* 0x0000000612120981 */ /* 0x000f62000c1e1b00 */
[----:B------:R-:W-:-:S03]  /*0900*/  @P1 IMAD.X R71, RZ, RZ, c[0x0][0x224], P2 ;  /* 0x00008900ff471624 */ /* 0x000fc600010e06ff */
[----:B------:R-:W5:Y:S04]  /*0910*/  @P0 LDG.E.64 R14, [R14.64] ;  /* 0x000000060e0e0981 */ /* 0x000f68000c1e1b00 */
[----:B------:R-:W5:Y:S04]  /*0920*/  @P1 LDG.E.64 R12, [R12.64] ;  /* 0x000000060c0c1981 */ /* 0x000f68000c1e1b00 */
[----:B------:R-:W5:Y:S04]  /*0930*/  @P0 LDG.E.64 R10, [R10.64] ;  /* 0x000000060a0a0981 */ /* 0x000f68000c1e1b00 */
[----:B------:R-:W5:Y:S04]  /*0940*/  @P1 LDG.E.64 R8, [R8.64] ;  /* 0x0000000608081981 */ /* 0x000f68000c1e1b00 */
[----:B------:R-:W5:Y:S04]  /*0950*/  @P1 LDG.E.64 R4, [R4.64] ;  /* 0x0000000604041981 */ /* 0x000f68000c1e1b00 */
[----:B------:R-:W5:Y:S04]  /*0960*/  @P0 LDG.E.64 R2, [R2.64] ;  /* 0x0000000602020981 */ /* 0x000f68000c1e1b00 */
[----:B------:R-:W5:Y:S01]  /*0970*/  @P1 LDG.E.64 R70, [R70.64] ;  /* 0x0000000646461981 */ /* 0x000f62000c1e1b00 */
[----:B------:R-:W-:Y:S01]  /*0980*/  @P0 LEA R40, P3, R148, c[0x0][0x218], 0x3 ;  /* 0x0000860094280a11 */ /* 0x000fe200078618ff */
[----:B------:R-:W-:Y:S01]  /*0990*/  UIADD3 UR21, UR4, 0x5384540f, URZ ;  /* 0x5384540f04157890 */ /* 0x000fe2000fffe03f */
[----:B------:R-:W-:-:S02]  /*09a0*/  ISETP.GE.AND P2, PT, R221, c[0x0][0x164], PT ;  /* 0x00005900dd007a0c */ /* 0x000fc40003f46270 */
[----:B------:R-:W-:-:S03]  /*09b0*/  @P0 IADD3.X R41, RZ, c[0x0][0x21c], RZ, P3, !PT ;  /* 0x00008700ff290a10 */ /* 0x000fc60001ffe4ff */
[----:B------:R-:W-:Y:S02]  /*09c0*/  LOP3.LUT R135, R137, UR21, R6, 0x96, !PT ;  /* 0x0000001589877c12 */ /* 0x000fe4000f8e9606 */
[----:B------:R0:W5:Y:S01]  /*09d0*/  @P0 LDG.E.64 R6, [R40.64] ;  /* 0x0000000628060981 */ /* 0x000162000c1e1b00 */
[----:B------:R-:W-:Y:S01]  /*09e0*/  IADD3 R216, P3, R216, c[0x0][0x1b8], RZ ;  /* 0x00006e00d8d87a10 */ /* 0x000fe20007f7e0ff */
[----:B------:R-:W-:Y:S01]  /*09f0*/  UIADD3 UR24, UR5, -0x24c28bd8, URZ ;  /* 0xdb3d742805187890 */ /* 0x000fe2000fffe03f */
[----:B------:R-:W-:Y:S01]  /*0a00*/  IMAD.HI.U32 R43, R135, -0x2daee0ad, RZ ;  /* 0xd2511f53872b7827 */ /* 0x000fe200078e00ff */
[----:B0-----:R-:W-:-:S03]  /*0a10*/  HFMA2.MMA R41, -RZ, RZ, 0, 4.76837158203125e-07 ;  /* 0x00000008ff297435 */ /* 0x001fc600000001ff */
[----:B------:R-:W-:Y:S01]  /*0a20*/  IMAD.X R217, RZ, RZ, c[0x0][0x1bc], P3 ;  /* 0x00006f00ffd97624 */ /* 0x000fe200018e06ff */
[----:B------:R-:W-:Y:S02]  /*0a30*/  LOP3.LUT R138, R43, UR24, R138, 0x96, !PT ;  /* 0x000000182b8a7c12 */ /* 0x000fe4000f8e968a */
[----:B------:R-:W-:-:S04]  /*0a40*/  IADD3 R60, P3, R60, c[0x0][0x1b8], RZ ;  /* 0x00006e003c3c7a10 */ /* 0x000fc80007f7e0ff */
[----:B------:R-:W-:Y:S01]  /*0a50*/  IMAD.WIDE.U32 R204, R204, R41, c[0x0][0x1b0] ;  /* 0x00006c00cccc7625 */ /* 0x000fe200078e0029 */
[----:B------:R-:W-:Y:S08]  /*0a60*/  @P2 EXIT ;  /* 0x000000000000294d */ /* 0x000ff00003800000 */
[----:B------:R-:W-:Y:S01]  /*0a70*/  IADD3 R58, P2, R58, c[0x0][0x1b8], RZ ;  /* 0x00006e003a3a7a10 */ /* 0x000fe20007f5e0ff */
[----:B------:R-:W-:Y:S01]  /*0a80*/  IMAD.X R61, RZ, RZ, c[0x0][0x1bc], P3 ;  /* 0x00006f00ff3d7624 */ /* 0x000fe200018e06ff */
[----:B------:R-:W2:Y:S03]  /*0a90*/  LDG.E.64 R216, [R216.64] ;  /* 0x00000006d8d87981 */ /* 0x000ea6000c1e1b00 */
[----:B------:R-:W-:Y:S01]  /*0aa0*/  IMAD.X R59, RZ, RZ, c[0x0][0x1bc], P2 ;  /* 0x00006f00ff3b7624 */ /* 0x000fe200010e06ff */
[----:B------:R-:W-:Y:S01]  /*0ab0*/  IADD3 R56, P2, R56, c[0x0][0x1b8], RZ ;  /* 0x00006e0038387a10 */ /* 0x000fe20007f5e0ff */
[-C--:B------:R-:W-:Y:S01]  /*0ac0*/  IMAD.WIDE.U32 R196, R196, R41.reuse, c[0x0][0x1b0] ;  /* 0x00006c00c4c47625 */ /* 0x080fe200078e0029 */
[----:B------:R-:W3:Y:S03]  /*0ad0*/  LDG.E.64 R204, [R204.64] ;  /* 0x00000006cccc7981 */ /* 0x000ee6000c1e1b00 */
[----:B------:R-:W-:Y:S01]  /*0ae0*/  IMAD.X R57, RZ, RZ, c[0x0][0x1bc], P2 ;  /* 0x00006f00ff397624 */ /* 0x000fe200010e06ff */
[----:B------:R-:W-:Y:S01]  /*0af0*/  IADD3 R54, P2, R54, c[0x0][0x1b8], RZ ;  /* 0x00006e0036367a10 */ /* 0x000fe20007f5e0ff */
[----:B------:R-:W-:Y:S01]  /*0b00*/  IMAD.WIDE.U32 R188, R188, R41, c[0x0][0x1b0] ;  /* 0x00006c00bcbc7625 */ /* 0x000fe200078e0029 */
[----:B------:R-:W4:Y:S02]  /*0b10*/  LDG.E.64 R60, [R60.64] ;  /* 0x000000063c3c7981 */ /* 0x000f24000c1e1b00 */
[----:B------:R-:W-:-:S02]  /*0b20*/  IADD3.X R55, RZ, c[0x0][0x1bc], RZ, P2, !PT ;  /* 0x00006f00ff377a10 */ /* 0x000fc400017fe4ff */
[----:B------:R-:W-:Y:S01]  /*0b30*/  IADD3 R52, P2, R52, c[0x0][0x1b8], RZ ;  /* 0x00006e0034347a10 */ /* 0x000fe20007f5e0ff */
[-C--:B------:R-:W-:Y:S01]  /*0b40*/  IMAD.WIDE.U32 R180, R180, R41.reuse, c[0x0][0x1b0] ;  /* 0x00006c00b4b47625 */ /* 0x080fe200078e0029 */
[----:B------:R-:W4:Y:S03]  /*0b50*/  LDG.E.64 R196, [R196.64] ;  /* 0x00000006c4c47981 */ /* 0x000f26000c1e1b00 */
[----:B------:R-:W-:Y:S01]  /*0b60*/  IMAD.X R53, RZ, RZ, c[0x0][0x1bc], P2 ;  /* 0x00006f00ff357624 */ /* 0x000fe200010e06ff */
        /* <DEDUP_REMOVED lines=14> */
[----:B------:R-:W4:Y:S02]  /*0c50*/  LDG.E.64 R180, [R180.64] ;  /* 0x00000006b4b47981 */ /* 0x000f24000c1e1b00 */
[----:B------:R-:W-:Y:S01]  /*0c60*/  IADD3.X R45, RZ, c[0x0][0x1bc], RZ, P2, !PT ;  /* 0x00006f00ff2d7a10 */ /* 0x000fe200017fe4ff */
[-C--:B------:R-:W-:Y:S01]  /*0c70*/  IMAD.WIDE.U32 R140, R140, R41.reuse, c[0x0][0x1b0] ;  /* 0x00006c008c8c7625 */ /* 0x080fe200078e0029 */
[----:B------:R-:W4:Y:S03]  /*0c80*/  LDG.E.64 R54, [R54.64] ;  /* 0x0000000636367981 */ /* 0x000f26000c1e1b00 */
[----:B------:R-:W-:Y:S01]  /*0c90*/  IMAD.WIDE.U32 R42, R222, R41, c[0x0][0x1b0] ;  /* 0x00006c00de2a7625 */ /* 0x000fe200078e0029 */
        /* <DEDUP_REMOVED lines=11> */
[----:B------:R-:W-:Y:S01]  /*0d50*/  UIADD3 UR25, UR4, -0x700cb87f, URZ ;  /* 0x8ff3478104197890 */ /* 0x000fe2000fffe03f */
[----:B------:R-:W-:Y:S01]  /*0d60*/  IMAD R134, R134, -0x326172a9, RZ ;  /* 0xcd9e8d5786867824 */ /* 0x000fe200078e02ff */
[----:B-----5:R-:W-:Y:S01]  /*0d70*/  @!P0 CS2R R38, SRZ ;  /* 0x0000000000268805 */ /* 0x020fe2000001ff00 */
[----:B------:R-:W-:Y:S01]  /*0d80*/  IMAD.HI.U32 R41, R138, -0x326172a9, RZ ;  /* 0xcd9e8d578a297827 */ /* 0x000fe200078e00ff */
[----:B------:R-:W-:Y:S01]  /*0d90*/  @!P1 CS2R R36, SRZ ;  /* 0x0000000000249805 */ /* 0x000fe2000001ff00 */
[----:B------:R-:W-:Y:S01]  /*0da0*/  @!P0 CS2R R34, SRZ ;  /* 0x0000000000228805 */ /* 0x000fe2000001ff00 */
[----:B------:R-:W-:Y:S01]  /*0db0*/  @!P1 CS2R R32, SRZ ;  /* 0x0000000000209805 */ /* 0x000fe2000001ff00 */
[----:B------:R-:W-:Y:S01]  /*0dc0*/  @!P0 CS2R R30, SRZ ;  /* 0x00000000001e8805 */ /* 0x000fe2000001ff00 */
[----:B------:R-:W-:Y:S01]  /*0dd0*/  LOP3.LUT R134, R41, UR25, R134, 0x96, !PT ;  /* 0x0000001929867c12 */ /* 0x000fe2000f8e9686 */
        /* <DEDUP_REMOVED lines=39> */
[----:B------:R-:W-:Y:S01]  /*1050*/  UIADD3 UR26, UR5, -0x695add53, URZ ;  /* 0x96a522ad051a7890 */ /* 0x000fe2000fffe03f */
[----:B------:R-:W-:Y:S01]  /*1060*/  SHF.R.U64 R113, R14, 0x10, R15 ;  /* 0x000000100e717819 */ /* 0x000fe2000000120f */
[----:B------:R-:W-:Y:S01]  /*1070*/  HADD2.F32 R16, -RZ, R14.H0_H0 ;  /* 0x2000000eff107230 */ /* 0x000fe20000004100 */
[----:B------:R-:W-:Y:S01]  /*1080*/  IMAD R135, R135, -0x2daee0ad, RZ ;  /* 0xd2511f5387877824 */ /* 0x000fe200078e02ff */
[----:B------:R-:W-:Y:S01]  /*1090*/  SHF.R.U64 R114, R12, 0x10, R13 ;  /* 0x000000100c727819 */ /* 0x000fe2000000120d */
[----:B------:R-:W-:Y:S01]  /*10a0*/  IMAD.HI.U32 R0, R136, -0x2daee0ad, RZ ;  /* 0xd2511f5388007827 */ /* 0x000fe200078e00ff */
[----:B------:R-:W-:Y:S01]  /*10b0*/  HADD2.F32 R14, -RZ, R12.H0_H0 ;  /* 0x2000000cff0e7230 */ /* 0x000fe20000004100 */
[----:B------:R-:W-:Y:S01]  /*10c0*/  SHF.R.U32.HI R72, RZ, 0x10, R39 ;  /* 0x00000010ff487819 */ /* 0x000fe20000011627 */
[----:B------:R-:W-:Y:S01]  /*10d0*/  HADD2.F32 R12, -RZ, R10.H0_H0 ;  /* 0x2000000aff0c7230 */ /* 0x000fe20000004100 */
[----:B------:R-:W-:Y:S01]  /*10e0*/  SHF.R.U32.HI R69, RZ, 0x10, R37 ;  /* 0x00000010ff457819 */ /* 0x000fe20000011625 */
[----:B------:R-:W-:Y:S01]  /*10f0*/  BSSY B0, `(.L_x_27407) ;  /* 0x0001e4c000007945 */ /* 0x000fe20003800000 */
        /* <DEDUP_REMOVED lines=51> */
[----:B------:R-:W-:Y:S01]  /*1430*/  IMAD R138, R138, -0x326172a9, RZ ;  /* 0xcd9e8d578a8a7824 */ /* 0x000fe200078e02ff */
[----:B------:R-:W-:Y:S01]  /*1440*/  HADD2.F32 R41, -RZ, R41.H0_H0 ;  /* 0x20000029ff297230 */ /* 0x000fe20000004100 */
[----:B------:R-:W-:Y:S01]  /*1450*/  IMAD R136, R136, -0x2daee0ad, RZ ;  /* 0xd2511f5388887824 */ /* 0x000fe200078e02ff */
[----:B------:R-:W-:Y:S01]  /*1460*/  HADD2.F32 R100, -RZ, R100.H0_H0 ;  /* 0x20000064ff647230 */ /* 0x000fe20000004100 */
[----:B------:R-:W-:Y:S01]  /*1470*/  IMAD.MOV.U32 R133, RZ, RZ, RZ ;  /* 0x000000ffff857224 */ /* 0x000fe200078e00ff */
        /* <DEDUP_REMOVED lines=28> */
[----:B------:R-:W-:Y:S01]  /*1640*/  HADD2.F32 R128, -RZ, R128.H0_H0 ;  /* 0x20000080ff807230 */ /* 0x000fe20000004100 */
[--C-:B--2---:R-:W-:Y:S01]  /*1650*/  SHF.R.U64 R214, R216, 0x10, R217.reuse ;  /* 0x00000010d8d67819 */ /* 0x104fe200000012d9 */
[----:B------:R-:W-:Y:S01]  /*1660*/  HADD2.F32 R212, -RZ, R217.H0_H0 ;  /* 0x200000d9ffd47230 */ /* 0x000fe20000004100 */
[----:B------:R-:W-:Y:S01]  /*1670*/  SHF.R.U32.HI R210, RZ, 0x10, R217 ;  /* 0x00000010ffd27819 */ /* 0x000fe200000116d9 */
[----:B------:R-:W-:Y:S02]  /*1680*/  HADD2.F32 R216, -RZ, R216.H0_H0 ;  /* 0x200000d8ffd87230 */ /* 0x000fe40000004100 */
[----:B------:R-:W-:Y:S01]  /*1690*/  HADD2.F32 R214, -RZ, R214.H0_H0 ;  /* 0x200000d6ffd67230 */ /* 0x000fe20000004100 */
[--C-:B---3--:R-:W-:Y:S01]  /*16a0*/  SHF.R.U64 R207, R204, 0x10, R205.reuse ;  /* 0x00000010cccf7819 */ /* 0x108fe200000012cd */
[----:B------:R-:W-:Y:S01]  /*16b0*/  HADD2.F32 R209, -RZ, R204.H0_H0 ;  /* 0x200000ccffd17230 */ /* 0x000fe20000004100 */
[----:B------:R-:W-:Y:S01]  /*16c0*/  SHF.R.U32.HI R203, RZ, 0x10, R205 ;  /* 0x00000010ffcb7819 */ /* 0x000fe200000116cd */
[----:B------:R-:W-:-:S02]  /*16d0*/  HADD2.F32 R205, -RZ, R205.H0_H0 ;  /* 0x200000cdffcd7230 */ /* 0x000fc40000004100 */
[----:B------:R-:W-:Y:S01]  /*16e0*/  HADD2.F32 R210, -RZ, R210.H0_H0 ;  /* 0x200000d2ffd27230 */ /* 0x000fe20000004100 */
[--C-:B----4-:R-:W-:Y:S01]  /*16f0*/  SHF.R.U64 R206, R60, 0x10, R61.reuse ;  /* 0x000000103cce7819 */ /* 0x110fe2000000123d */
        /* <DEDUP_REMOVED lines=119> */
.L_x_28061:
[----:B------:R-:W-:Y:S01]  /*1e70*/  ISETP.NE.U32.AND P0, PT, RZ, c[0x0][0x178], PT ;  /* 0x00005e00ff007a0c */ /* 0x000fe20003f05070 */
[----:B------:R-:W-:Y:S01]  /*1e80*/  IMAD R52, R221, c[0x0][0x168], RZ ;  /* 0x00005a00dd347a24 */ /* 0x000fe200078e02ff */
[----:B------:R-:W-:Y:S01]  /*1e90*/  ISETP.NE.U32.AND P1, PT, RZ, c[0x0][0x180], PT ;  /* 0x00006000ff007a0c */ /* 0x000fe20003f25070 */
[----:B------:R-:W-:Y:S01]  /*1ea0*/  IMAD.MOV.U32 R234, RZ, RZ, 0x10 ;  /* 0x00000010ffea7424 */ /* 0x000fe200078e00ff */
[----:B------:R-:W-:Y:S02]  /*1eb0*/  ISETP.NE.AND.EX P3, PT, RZ, c[0x0][0x17c], PT, P0 ;  /* 0x00005f00ff007a0c */ /* 0x000fe40003f65300 */
[----:B------:R-:W-:Y:S02]  /*1ec0*/  ISETP.NE.AND.EX P0, PT, RZ, c[0x0][0x184], PT, P1 ;  /* 0x00006100ff007a0c */ /* 0x000fe40003f05310 */
[----:B------:R-:W-:Y:S01]  /*1ed0*/  SHF.R.S32.HI R53, RZ, 0x1f, R52 ;  /* 0x0000001fff357819 */ /* 0x000fe20000011434 */
[----:B------:R-:W-:Y:S01]  /*1ee0*/  BSSY B1, `(.L_x_27408) ;  /* 0x0000018000017945 */ /* 0x000fe20003800000 */
[----:B------:R-:W-:-:S02]  /*1ef0*/  P2R R235, PR, RZ, 0x8 ;  /* 0x00000008ffeb7803 */ /* 0x000fc40000000000 */
        /* <DEDUP_REMOVED lines=21> */
.L_x_27409:
[----:B0-----:R-:W-:Y:S02]  /*2050*/  IMAD.MOV.U32 R64, RZ, RZ, R138 ;  /* 0x000000ffff407224 */ /* 0x001fe400078e008a */
.L_x_27410:
[----:B------:R-:W-:Y:S05]  /*2060*/  BSYNC B1 ;  /* 0x0000000000017941 */ /* 0x000fea0003800000 */
.L_x_27408:
        /* <DEDUP_REMOVED lines=16> */
.L_x_27414:
[----:B------:R-:W-:Y:S05]  /*2170*/  BSYNC B2 ;  /* 0x0000000000027941 */ /* 0x000fea0003800000 */
.L_x_27413:
        /* <DEDUP_REMOVED lines=44> */
.L_x_27412:
[----:B------:R-:W-:Y:S05]  /*2440*/  BSYNC B1 ;  /* 0x0000000000017941 */ /* 0x000fea0003800000 */
.L_x_27411:
[----:B------:R-:W0:Y:S01]  /*2450*/  I2F.U32 R57, R64 ;  /* 0x0000004000397306 */ /* 0x000e220000201000 */
[----:B------:R-:W-:Y:S01]  /*2460*/  ISETP.NE.U32.AND P1, PT, RZ, c[0x0][0x178], PT ;  /* 0x00005e00ff007a0c */ /* 0x000fe20003f25070 */
[----:B------:R-:W-:Y:S02]  /*2470*/  IMAD.MOV.U32 R224, RZ, RZ, 0x2f800000 ;  /* 0x2f800000ffe07424 */ /* 0x000fe400078e00ff */
[----:B-----5:R-:W-:Y:S01]  /*2480*/  FMUL.FTZ R52, R52, c[0x0][0x1e8] ;  /* 0x00007a0034347a20 */ /* 0x020fe20000410000 */
[----:B------:R-:W-:-:S04]  /*2490*/  ISETP.NE.AND.EX P6, PT, RZ, c[0x0][0x17c], PT, P1 ;  /* 0x00005f00ff007a0c */ /* 0x000fc80003fc5310 */
[----:B------:R-:W-:Y:S01]  /*24a0*/  P2R R223, PR, RZ, 0x40 ;  /* 0x00000040ffdf7803 */ /* 0x000fe20000000000 */
        /* <DEDUP_REMOVED lines=9> */
.L_x_27415:
        /* <DEDUP_REMOVED lines=12> */
.L_x_27418:
[----:B------:R-:W-:Y:S02]  /*2600*/  IMAD.MOV.U32 R52, RZ, RZ, R138 ;  /* 0x000000ffff347224 */ /* 0x000fe400078e008a */
.L_x_27419:
[----:B------:R-:W-:Y:S05]  /*2610*/  BSYNC B1 ;  /* 0x0000000000017941 */ /* 0x000fea0003800000 */
.L_x_27417:
        /* <DEDUP_REMOVED lines=16> */
.L_x_27423:
[----:B------:R-:W-:Y:S05]  /*2720*/  BSYNC B2 ;  /* 0x0000000000027941 */ /* 0x000fea0003800000 */
.L_x_27422:
        /* <DEDUP_REMOVED lines=44> */
.L_x_27421:
[----:B------:R-:W-:Y:S05]  /*29f0*/  BSYNC B1 ;  /* 0x0000000000017941 */ /* 0x000fea0003800000 */
.L_x_27420:
        /* <DEDUP_REMOVED lines=8> */
.L_x_27416:
        /* <DEDUP_REMOVED lines=12> */
.L_x_27425:
[----:B------:R-:W-:Y:S02]  /*2b40*/  IMAD.MOV.U32 R52, RZ, RZ, R138 ;  /* 0x000000ffff347224 */ /* 0x000fe400078e008a */
.L_x_27426:
[----:B------:R-:W-:Y:S05]  /*2b50*/  BSYNC B1 ;  /* 0x0000000000017941 */ /* 0x000fea0003800000 */
.L_x_27424:
        /* <DEDUP_REMOVED lines=16> */
.L_x_27430:
[----:B------:R-:W-:Y:S05]  /*2c60*/  BSYNC B2 ;  /* 0x0000000000027941 */ /* 0x000fea0003800000 */
.L_x_27429:
        /* <DEDUP_REMOVED lines=44> */
.L_x_27428:
[----:B------:R-:W-:Y:S05]  /*2f30*/  BSYNC B1 ;  /* 0x0000000000017941 */ /* 0x000fea0003800000 */
.L_x_27427:
        /* <DEDUP_REMOVED lines=11> */
.L_x_27431:
        /* <DEDUP_REMOVED lines=12> */
.L_x_27434:
[----:B------:R-:W-:Y:S02]  /*30b0*/  IMAD.MOV.U32 R62, RZ, RZ, R138 ;  /* 0x000000ffff3e7224 */ /* 0x000fe400078e008a */
.L_x_27435:
[----:B------:R-:W-:Y:S05]  /*30c0*/  BSYNC B1 ;  /* 0x0000000000017941 */ /* 0x000fea0003800000 */
.L_x_27433:
        /* <DEDUP_REMOVED lines=16> */
.L_x_27439:
[----:B------:R-:W-:Y:S05]  /*31d0*/  BSYNC B2 ;  /* 0x0000000000027941 */ /* 0x000fea0003800000 */
.L_x_27438:
        /* <DEDUP_REMOVED lines=44> */
.L_x_27437:
[----:B------:R-:W-:Y:S05]  /*34a0*/  BSYNC B1 ;  /* 0x0000000000017941 */ /* 0x000fea0003800000 */
.L_x_27436:
        /* <DEDUP_REMOVED lines=8> */
.L_x_27432:
        /* <DEDUP_REMOVED lines=12> */
.L_x_27441:
[----:B------:R-:W-:Y:S02]  /*35f0*/  IMAD.MOV.U32 R62, RZ, RZ, R138 ;  /* 0x000000ffff3e7224 */ /* 0x000fe400078e008a */
.L_x_27442:
[----:B------:R-:W-:Y:S05]  /*3600*/  BSYNC B1 ;  /* 0x0000000000017941 */ /* 0x000fea0003800000 */
.L_x_27440:
        /* <DEDUP_REMOVED lines=16> */
.L_x_27446:
[----:B------:R-:W-:Y:S05]  /*3710*/  BSYNC B2 ;  /* 0x0000000000027941 */ /* 0x000fea0003800000 */
.L_x_27445:
        /* <DEDUP_REMOVED lines=44> */
.L_x_27444:
[----:B------:R-:W-:Y:S05]  /*39e0*/  BSYNC B1 ;  /* 0x0000000000017941 */ /* 0x000fea0003800000 */
.L_x_27443:
        /* <DEDUP_REMOVED lines=11> */
.L_x_27447:
        /* <DEDUP_REMOVED lines=12> */
.L_x_27450:
[----:B------:R-:W-:Y:S02]  /*3b60*/  IMAD.MOV.U32 R54, RZ, RZ, R138 ;  /* 0x000000ffff367224 */ /* 0x000fe400078e008a */
.L_x_27451:
[----:B------:R-:W-:Y:S05]  /*3b70*/  BSYNC B1 ;  /* 0x0000000000017941 */ /* 0x000fea0003800000 */
.L_x_27449:
        /* <DEDUP_REMOVED lines=16> */
.L_x_27455:
[----:B------:R-:W-:Y:S05]  /*3c80*/  BSYNC B2 ;  /* 0x0000000000027941 */ /* 0x000fea0003800000 */
.L_x_27454:
        /* <DEDUP_REMOVED lines=44> */
.L_x_27453:
[----:B------:R-:W-:Y:S05]  /*3f50*/  BSYNC B1 ;  /* 0x0000000000017941 */ /* 0x000fea0003800000 */
.L_x_27452:
        /* <DEDUP_REMOVED lines=8> */
.L_x_27448:
        /* <DEDUP_REMOVED lines=12> */
.L_x_27457:
[----:B------:R-:W-:Y:S02]  /*40a0*/  IMAD.MOV.U32 R54, RZ, RZ, R138 ;  /* 0x000000ffff367224 */ /* 0x000fe400078e008a */
.L_x_27458:
[----:B------:R-:W-:Y:S05]  /*40b0*/  BSYNC B1 ;  /* 0x0000000000017941 */ /* 0x000fea0003800000 */
.L_x_27456:
        /* <DEDUP_REMOVED lines=16> */
.L_x_27462:
[----:B------:R-:W-:Y:S05]  /*41c0*/  BSYNC B2 ;  /* 0x0000000000027941 */ /* 0x000fea0003800000 */
.L_x_27461:
        /* <DEDUP_REMOVED lines=44> */
.L_x_27460:
[----:B------:R-:W-:Y:S05]  /*4490*/  BSYNC B1 ;  /* 0x0000000000017941 */ /* 0x000fea0003800000 */
.L_x_27459:
        /* <DEDUP_REMOVED lines=11> */
.L_x_27463:
        /* <DEDUP_REMOVED lines=12> */
.L_x_27466:
[----:B------:R-:W-:Y:S02]  /*4610*/  MOV R61, R138 ;  /* 0x0000008a003d7202 */ /* 0x000fe40000000f00 */
.L_x_27467:
[----:B------:R-:W-:Y:S05]  /*4620*/  BSYNC B1 ;  /* 0x0000000000017941 */ /* 0x000fea0003800000 */
.L_x_27465:
        /* <DEDUP_REMOVED lines=16> */
.L_x_27471:
[----:B------:R-:W-:Y:S05]  /*4730*/  BSYNC B2 ;  /* 0x0000000000027941 */ /* 0x000fea0003800000 */
.L_x_27470:
        /* <DEDUP_REMOVED lines=44> */
.L_x_27469:
[----:B------:R-:W-:Y:S05]  /*4a00*/  BSYNC B1 ;  /* 0x0000000000017941 */ /* 0x000fea0003800000 */
.L_x_27468:
        /* <DEDUP_REMOVED lines=8> */
.L_x_27464:
[----:B------:R-:W-:Y:S01]  /*4a90*/  SEL R52, RZ, 0x1000000, P4 ;  /* 0x01000000ff347807 */ /* 0x000fe20002000000 */
[----:B------:R-:W-:Y:S01]  /*4aa0*/  IMAD.SHL.U32 R63, R227, 0x4, RZ ;  /* 0x00000004e33f7824 */ /* 0x000fe200078e00ff */
[----:B------:R-:W-:Y:S02]  /*4ab0*/  SEL R53, RZ, 0x10000, P3 ;  /* 0x00010000ff357807 */ /* 0x000fe40001800000 */
[----:B------:R-:W-:Y:S02]  /*4ac0*/  SEL R55, RZ, 0x100, P2 ;  /* 0x00000100ff377807 */ /* 0x000fe40001000000 */
[----:B------:R-:W-:Y:S02]  /*4ad0*/  SEL R56, RZ, 0x1, P1 ;  /* 0x00000001ff387807 */ /* 0x000fe40000800000 */
[----:B------:R-:W-:Y:S02]  /*4ae0*/  IADD3 R53, R55, R52, R53 ;  /* 0x0000003437357210 */ /* 0x000fe40007ffe035 */
[----:B------:R-:W-:-:S02]  /*4af0*/  LEA R54, P2, R227, c[0x0][0x188], 0x4 ;  /* 0x00006200e3367a11 */ /* 0x000fc400078420ff */
[----:B------:R-:W-:Y:S01]  /*4b00*/  SHF.R.U32.HI R64, RZ, 0x1e, R227 ;  /* 0x0000001eff407819 */ /* 0x000fe200000116e3 */
[----:B------:R-:W-:Y:S01]  /*4b10*/  IMAD.IADD R61, R53, 0x1, R56 ;  /* 0x00000001353d7824 */ /* 0x000fe200078e0238 */
[----:B------:R-:W-:Y:S02]  /*4b20*/  IADD3 R52, P1, R63, c[0x0][0x190], RZ ;  /* 0x000064003f347a10 */ /* 0x000fe40007f3e0ff */
[----:B------:R-:W-:Y:S02]  /*4b30*/  LEA.HI.X R55, R227, c[0x0][0x18c], RZ, 0x4, P2 ;  /* 0x00006300e3377a11 */ /* 0x000fe400010f24ff */
[----:B------:R-:W-:Y:S02]  /*4b40*/  IADD3.X R53, R64, c[0x0][0x194], RZ, P1, !PT ;  /* 0x0000650040357a10 */ /* 0x000fe40000ffe4ff */
[----:B------:R-:W-:Y:S01]  /*4b50*/  ISETP.NE.AND P5, PT, R235, RZ, PT ;  /* 0x000000ffeb00720c */ /* 0x000fe20003fa5270 */
[----:B------:R0:W-:Y:S01]  /*4b60*/  STG.E.128 [R54.64], R84 ;  /* 0x0000005436007986 */ /* 0x0001e2000c101d06 */
[----:B------:R-:W-:-:S03]  /*4b70*/  IADD3 R233, R227, 0x20, RZ ;  /* 0x00000020e3e97810 */ /* 0x000fc60007ffe0ff */
[----:B------:R1:W-:Y:S02]  /*4b80*/  STG.E [R52.64], R61 ;  /* 0x0000003d34007986 */ /* 0x0003e4000c101906 */
[----:B------:R-:W-:-:S06]  /*4b90*/  IMAD.WIDE.U32 R58, R233, R234, c[0x0][0x170] ;  /* 0x00005c00e93a7625 */ /* 0x000fcc00078e00ea */
[----:B------:R-:W-:-:S04]  /*4ba0*/  @P5 IMAD.WIDE.U32 R56, R233, R234, c[0x0][0x178] ;  /* 0x00005e00e9385625 */ /* 0x000fc800078e00ea */
[----:B0-----:R-:W-:Y:S01]  /*4bb0*/  @P0 IMAD.WIDE.U32 R54, R233, R234, c[0x0][0x180] ;  /* 0x00006000e9360625 */ /* 0x001fe200078e00ea */
[----:B------:R-:W-:Y:S05]  /*4bc0*/  @!P5 BRA `(.L_x_27472) ;  /* 0x000000b00000d947 */ /* 0x000fea0003800000 */
[----:B-1----:R-:W-:Y:S01]  /*4bd0*/  IMAD.U32 R53, R131, 0x10000, RZ ;  /* 0x0001000083357824 */ /* 0x002fe200078e00ff */
[----:B------:R-:W-:Y:S02]  /*4be0*/  LOP3.LUT R52, R132, 0xffff, RZ, 0xc0, !PT ;  /* 0x0000ffff84347812 */ /* 0x000fe400078ec0ff */
[----:B------:R-:W-:Y:S02]  /*4bf0*/  LOP3.LUT R62, R130, 0xff, RZ, 0xc0, !PT ;  /* 0x000000ff823e7812 */ /* 0x000fe400078ec0ff */
[----:B------:R-:W-:Y:S02]  /*4c00*/  LOP3.LUT R53, R53, 0xff0000, RZ, 0xc0, !PT ;  /* 0x00ff000035357812 */ /* 0x000fe400078ec0ff */
[----:B------:R-:W-:Y:S02]  /*4c10*/  LOP3.LUT R61, R129, 0xff, RZ, 0xc0, !PT ;  /* 0x000000ff813d7812 */ /* 0x000fe400078ec0ff */
[----:B------:R-:W-:-:S02]  /*4c20*/  LEA R53, R52, R53, 0x18 ;  /* 0x0000003534357211 */ /* 0x000fc400078ec0ff */
[----:B------:R-:W-:-:S03]  /*4c30*/  IADD3 R52, P1, R63, c[0x0][0x198], RZ ;  /* 0x000066003f347a10 */ /* 0x000fc60007f3e0ff */
[----:B------:R-:W-:Y:S01]  /*4c40*/  IMAD R62, R62, 0x100, R53 ;  /* 0x000001003e3e7824 */ /* 0x000fe200078e0235 */
[----:B------:R-:W-:-:S03]  /*4c50*/  IADD3.X R53, R64, c[0x0][0x19c], RZ, P1, !PT ;  /* 0x0000670040357a10 */ /* 0x000fc60000ffe4ff */
[----:B------:R-:W-:-:S05]  /*4c60*/  IMAD.IADD R61, R62, 0x1, R61 ;  /* 0x000000013e3d7824 */ /* 0x000fca00078e023d */
[----:B------:R0:W-:Y:S02]  /*4c70*/  STG.E [R52.64], R61 ;  /* 0x0000003d34007986 */ /* 0x0001e4000c101906 */
.L_x_27472:
[----:B-1----:R1:W5:Y:S04]  /*4c80*/  @P0 LDG.E.128 R88, [R54.64] ;  /* 0x0000000636580981 */ /* 0x002368000c1e1d00 */
[----:B------:R2:W5:Y:S04]  /*4c90*/  @P5 LDG.E.128 R92, [R56.64] ;  /* 0x00000006385c5981 */ /* 0x000568000c1e1d00 */
[----:B01----:R2:W5:Y:S01]  /*4ca0*/  LDG.E.128 R52, [R58.64] ;  /* 0x000000063a347981 */ /* 0x003562000c1e1d00 */
[C---:B------:R-:W-:Y:S01]  /*4cb0*/  ISETP.NE.AND P1, PT, R60.reuse, 0x1, PT ;  /* 0x000000013c00780c */ /* 0x040fe20003f25270 */
[----:B------:R-:W-:Y:S01]  /*4cc0*/  BSSY B1, `(.L_x_27473) ;  /* 0x000000c000017945 */ /* 0x000fe20003800000 */
[----:B------:R-:W-:-:S11]  /*4cd0*/  IADD3 R61, R60, 0x1, RZ ;  /* 0x000000013c3d7810 */ /* 0x000fd60007ffe0ff */
[----:B------:R-:W-:Y:S05]  /*4ce0*/  @!P1 BRA `(.L_x_27474) ;  /* 0x0000008000009947 */ /* 0x000fea0003800000 */
[----:B--2---:R-:W-:Y:S01]  /*4cf0*/  ISETP.NE.AND P1, PT, R60, 0x2, PT ;  /* 0x000000023c00780c */ /* 0x004fe20003f25270 */
[----:B------:R-:W-:-:S12]  /*4d00*/  IMAD.MOV.U32 R64, RZ, RZ, R135 ;  /* 0x000000ffff407224 */ /* 0x000fd800078e0087 */
[----:B------:R-:W-:Y:S05]  /*4d10*/  @!P1 BRA `(.L_x_27475) ;  /* 0x0000006000009947 */ /* 0x000fea0003800000 */
[----:B------:R-:W-:Y:S01]  /*4d20*/  ISETP.NE.AND P1, PT, R60, 0x3, PT ;  /* 0x000000033c00780c */ /* 0x000fe20003f25270 */
[----:B------:R-:W-:-:S12]  /*4d30*/  IMAD.MOV.U32 R64, RZ, RZ, R134 ;  /* 0x000000ffff407224 */ /* 0x000fd800078e0086 */
[----:B------:R-:W-:Y:S05]  /*4d40*/  @P1 BRA `(.L_x_27475) ;  /* 0x0000003000001947 */ /* 0x000fea0003800000 */
[----:B------:R-:W-:Y:S01]  /*4d50*/  MOV R64, R136 ;  /* 0x0000008800407202 */ /* 0x000fe20000000f00 */
[----:B------:R-:W-:Y:S05]  /*4d60*/  BRA `(.L_x_27475) ;  /* 0x0000001000007947 */ /* 0x000fea0003800000 */
.L_x_27474:
[----:B--2---:R-:W-:Y:S02]  /*4d70*/  IMAD.MOV.U32 R64, RZ, RZ, R138 ;  /* 0x000000ffff407224 */ /* 0x004fe400078e008a */
.L_x_27475:
[----:B------:R-:W-:Y:S05]  /*4d80*/  BSYNC B1 ;  /* 0x0000000000017941 */ /* 0x000fea0003800000 */
.L_x_27473:
        /* <DEDUP_REMOVED lines=16> */
.L_x_27479:
[----:B------:R-:W-:Y:S05]  /*4e90*/  BSYNC B2 ;  /* 0x0000000000027941 */ /* 0x000fea0003800000 */
.L_x_27478:
        /* <DEDUP_REMOVED lines=44> */
.L_x_27477:
[----:B------:R-:W-:Y:S05]  /*5160*/  BSYNC B1 ;  /* 0x0000000000017941 */ /* 0x000fea0003800000 */
.L_x_27476:
[----:B------:R-:W0:Y:S01]  /*5170*/  I2F.U32 R57, R64 ;  /* 0x0000004000397306 */ /* 0x000e220000201000 */
[----:B------:R-:W-:Y:S01]  /*5180*/  ISETP.NE.AND P6, PT, R223, RZ, PT ;  /* 0x000000ffdf00720c */ /* 0x000fe20003fc5270 */
[----:B-----5:R-:W-:Y:S02]  /*5190*/  FMUL.FTZ R52, R52, c[0x0][0x1e8] ;  /* 0x00007a0034347a20 */ /* 0x020fe40000410000 */
        /* <DEDUP_REMOVED lines=9> */
.L_x_27480:
        /* <DEDUP_REMOVED lines=12> */
.L_x_27483:
[----:B------:R-:W-:Y:S02]  /*52f0*/  IMAD.MOV.U32 R52, RZ, RZ, R138 ;  /* 0x000000ffff347224 */ /* 0x000fe400078e008a */
.L_x_27484:
[----:B------:R-:W-:Y:S05]  /*5300*/  BSYNC B1 ;  /* 0x0000000000017941 */ /* 0x000fea0003800000 */
.L_x_27482:
        /* <DEDUP_REMOVED lines=16> */
.L_x_27488:
[----:B------:R-:W-:Y:S05]  /*5410*/  BSYNC B2 ;  /* 0x0000000000027941 */ /* 0x000fea0003800000 */
.L_x_27487:
        /* <DEDUP_REMOVED lines=44> */
.L_x_27486:
[----:B------:R-:W-:Y:S05]  /*56e0*/  BSYNC B1 ;  /* 0x0000000000017941 */ /* 0x000fea0003800000 */
.L_x_27485:
        /* <DEDUP_REMOVED lines=8> */
.L_x_27481:
        /* <DEDUP_REMOVED lines=12> */
.L_x_27490:
[----:B------:R-:W-:Y:S02]  /*5830*/  IMAD.MOV.U32 R52, RZ, RZ, R138 ;  /* 0x000000ffff347224 */ /* 0x000fe400078e008a */
.L_x_27491:
[----:B------:R-:W-:Y:S05]  /*5840*/  BSYNC B1 ;  /* 0x0000000000017941 */ /* 0x000fea0003800000 */
.L_x_27489:
        /* <DEDUP_REMOVED lines=16> */
.L_x_27495:
[----:B------:R-:W-:Y:S05]  /*5950*/  BSYNC B2 ;  /* 0x0000000000027941 */ /* 0x000fea0003800000 */
.L_x_27494:
        /* <DEDUP_REMOVED lines=44> */
.L_x_27493:
[----:B------:R-:W-:Y:S05]  /*5c20*/  BSYNC B1 ;  /* 0x0000000000017941 */ /* 0x000fea0003800000 */
.L_x_27492:
        /* <DEDUP_REMOVED lines=11> */
.L_x_27496:
        /* <DEDUP_REMOVED lines=12> */
.L_x_27499:
[----:B------:R-:W-:Y:S02]  /*5da0*/  MOV R62, R138 ;  /* 0x0000008a003e7202 */ /* 0x000fe40000000f00 */
.L_x_27500:
[----:B------:R-:W-:Y:S05]  /*5db0*/  BSYNC B1 ;  /* 0x0000000000017941 */ /* 0x000fea0003800000 */
.L_x_27498:
        /* <DEDUP_REMOVED lines=16> */
.L_x_27504:
[----:B------:R-:W-:Y:S05]  /*5ec0*/  BSYNC B2 ;  /* 0x0000000000027941 */ /* 0x000fea0003800000 */
.L_x_27503:
        /* <DEDUP_REMOVED lines=44> */
.L_x_27502:
[----:B------:R-:W-:Y:S05]  /*6190*/  BSYNC B1 ;  /* 0x0000000000017941 */ /* 0x000fea0003800000 */
.L_x_27501:
        /* <DEDUP_REMOVED lines=8> */
.L_x_27497:
        /* <DEDUP_REMOVED lines=12> */
.L_x_27506:
[----:B------:R-:W-:Y:S02]  /*62e0*/  MOV R62, R138 ;  /* 0x0000008a003e7202 */ /* 0x000fe40000000f00 */
.L_x_27507:
[----:B------:R-:W-:Y:S05]  /*62f0*/  BSYNC B1 ;  /* 0x0000000000017941 */ /* 0x000fea0003800000 */
.L_x_27505:
        /* <DEDUP_REMOVED lines=16> */
.L_x_27511:
[----:B------:R-:W-:Y:S05]  /*6400*/  BSYNC B2 ;  /* 0x0000000000027941 */ /* 0x000fea0003800000 */
.L_x_27510:
        /* <DEDUP_REMOVED lines=44> */
.L_x_27509:
[----:B------:R-:W-:Y:S05]  /*66d0*/  BSYNC B1 ;  /* 0x0000000000017941 */ /* 0x000fea0003800000 */
.L_x_27508:
        /* <DEDUP_REMOVED lines=11> */
.L_x_27512:
        /* <DEDUP_REMOVED lines=12> */
.L_x_27515:
[----:B------:R-:W-:Y:S02]  /*6850*/  IMAD.MOV.U32 R54, RZ, RZ, R138 ;  /* 0x000000ffff367224 */ /* 0x000fe400078e008a */
.L_x_27516:
[----:B------:R-:W-:Y:S05]  /*6860*/  BSYNC B1 ;  /* 0x0000000000017941 */ /* 0x000fea0003800000 */
.L_x_27514:
        /* <DEDUP_REMOVED lines=16> */
.L_x_27520:
[----:B------:R-:W-:Y:S05]  /*6970*/  BSYNC B2 ;  /* 0x0000000000027941 */ /* 0x000fea0003800000 */
.L_x_27519:
        /* <DEDUP_REMOVED lines=44> */
.L_x_27518:
[----:B------:R-:W-:Y:S05]  /*6c40*/  BSYNC B1 ;  /* 0x0000000000017941 */ /* 0x000fea0003800000 */
.L_x_27517:
        /* <DEDUP_REMOVED lines=8> */
.L_x_27513:
        /* <DEDUP_REMOVED lines=12> */
.L_x_27522:
[----:B------:R-:W-:Y:S02]  /*6d90*/  IMAD.MOV.U32 R54, RZ, RZ, R138 ;  /* 0x000000ffff367224 */ /* 0x000fe400078e008a */
.L_x_27523:
[----:B------:R-:W-:Y:S05]  /*6da0*/  BSYNC B1 ;  /* 0x0000000000017941 */ /* 0x000fea0003800000 */
.L_x_27521:
        /* <DEDUP_REMOVED lines=16> */
.L_x_27527:
[----:B------:R-:W-:Y:S05]  /*6eb0*/  BSYNC B2 ;  /* 0x0000000000027941 */ /* 0x000fea0003800000 */
.L_x_27526:
        /* <DEDUP_REMOVED lines=44> */
.L_x_27525:
[----:B------:R-:W-:Y:S05]  /*7180*/  BSYNC B1 ;  /* 0x0000000000017941 */ /* 0x000fea0003800000 */
.L_x_27524:
        /* <DEDUP_REMOVED lines=11> */
.L_x_27528:
        /* <DEDUP_REMOVED lines=12> */
.L_x_27531:
[----:B------:R-:W-:Y:S02]  /*7300*/  IMAD.MOV.U32 R60, RZ, RZ, R138 ;  /* 0x000000ffff3c7224 */ /* 0x000fe400078e008a */
.L_x_27532:
[----:B------:R-:W-:Y:S05]  /*7310*/  BSYNC B1 ;  /* 0x0000000000017941 */ /* 0x000fea0003800000 */
.L_x_27530:
        /* <DEDUP_REMOVED lines=16> */
.L_x_27536:
[----:B------:R-:W-:Y:S05]  /*7420*/  BSYNC B2 ;  /* 0x0000000000027941 */ /* 0x000fea0003800000 */
.L_x_27535:
        /* <DEDUP_REMOVED lines=44> */
.L_x_27534:
[----:B------:R-:W-:Y:S05]  /*76f0*/  BSYNC B1 ;  /* 0x0000000000017941 */ /* 0x000fea0003800000 */
.L_x_27533:
        /* <DEDUP_REMOVED lines=8> */
.L_x_27529:
[----:B------:R-:W-:Y:S01]  /*7780*/  SEL R52, RZ, 0x1000000, P4 ;  /* 0x01000000ff347807 */ /* 0x000fe20002000000 */
[----:B------:R-:W-:Y:S01]  /*7790*/  IMAD.MOV.U32 R236, RZ, RZ, 0x4 ;  /* 0x00000004ffec7424 */ /* 0x000fe200078e00ff */
[----:B------:R-:W-:Y:S02]  /*77a0*/  SEL R53, RZ, 0x10000, P3 ;  /* 0x00010000ff357807 */ /* 0x000fe40001800000 */
[----:B------:R-:W-:Y:S01]  /*77b0*/  SEL R54, RZ, 0x100, P2 ;  /* 0x00000100ff367807 */ /* 0x000fe20001000000 */
[C---:B------:R-:W-:Y:S01]  /*77c0*/  IMAD.WIDE.U32 R58, R233.reuse, R236, c[0x0][0x190] ;  /* 0x00006400e93a7625 */ /* 0x040fe200078e00ec */
[----:B------:R-:W-:Y:S02]  /*77d0*/  SEL R55, RZ, 0x1, P1 ;  /* 0x00000001ff377807 */ /* 0x000fe40000800000 */
[----:B------:R-:W-:Y:S01]  /*77e0*/  IADD3 R54, R54, R52, R53 ;  /* 0x0000003436367210 */ /* 0x000fe20007ffe035 */
[----:B------:R-:W-:Y:S01]  /*77f0*/  IMAD.WIDE.U32 R52, R233, R234, c[0x0][0x188] ;  /* 0x00006200e9347625 */ /* 0x000fe200078e00ea */
[----:B------:R-:W-:-:S02]  /*7800*/  ISETP.NE.AND P5, PT, R235, RZ, PT ;  /* 0x000000ffeb00720c */ /* 0x000fc40003fa5270 */
[----:B------:R-:W-:Y:S01]  /*7810*/  IADD3 R232, R227, 0x40, RZ ;  /* 0x00000040e3e87810 */ /* 0x000fe20007ffe0ff */
[----:B------:R-:W-:Y:S01]  /*7820*/  IMAD.IADD R63, R54, 0x1, R55 ;  /* 0x00000001363f7824 */ /* 0x000fe200078e0237 */
[----:B------:R0:W-:Y:S03]  /*7830*/  STG.E.128 [R52.64], R80 ;  /* 0x0000005034007986 */ /* 0x0001e6000c101d06 */
[CC--:B------:R-:W-:Y:S01]  /*7840*/  IMAD.WIDE.U32 R56, R232.reuse, R234.reuse, c[0x0][0x170] ;  /* 0x00005c00e8387625 */ /* 0x0c0fe200078e00ea */
[----:B------:R1:W-:Y:S05]  /*7850*/  STG.E [R58.64], R63 ;  /* 0x0000003f3a007986 */ /* 0x0003ea000c101906 */
[----:B------:R-:W-:-:S04]  /*7860*/  @P5 IMAD.WIDE.U32 R54, R232, R234, c[0x0][0x178] ;  /* 0x00005e00e8365625 */ /* 0x000fc800078e00ea */
[----:B0-----:R-:W-:Y:S01]  /*7870*/  @P0 IMAD.WIDE.U32 R52, R232, R234, c[0x0][0x180] ;  /* 0x00006000e8340625 */ /* 0x001fe200078e00ea */
[----:B------:R-:W-:Y:S05]  /*7880*/  @!P5 BRA `(.L_x_27537) ;  /* 0x000000a00000d947 */ /* 0x000fea0003800000 */
[----:B-1----:R-:W-:Y:S01]  /*7890*/  IMAD.U32 R59, R131, 0x10000, RZ ;  /* 0x00010000833b7824 */ /* 0x002fe200078e00ff */
[----:B------:R-:W-:Y:S02]  /*78a0*/  LOP3.LUT R58, R132, 0xffff, RZ, 0xc0, !PT ;  /* 0x0000ffff843a7812 */ /* 0x000fe400078ec0ff */
[----:B------:R-:W-:Y:S02]  /*78b0*/  LOP3.LUT R63, R130, 0xff, RZ, 0xc0, !PT ;  /* 0x000000ff823f7812 */ /* 0x000fe400078ec0ff */
[----:B------:R-:W-:Y:S02]  /*78c0*/  LOP3.LUT R59, R59, 0xff0000, RZ, 0xc0, !PT ;  /* 0x00ff00003b3b7812 */ /* 0x000fe400078ec0ff */
[----:B------:R-:W-:-:S03]  /*78d0*/  LOP3.LUT R60, R129, 0xff, RZ, 0xc0, !PT ;  /* 0x000000ff813c7812 */ /* 0x000fc600078ec0ff */
[----:B------:R-:W-:-:S05]  /*78e0*/  IMAD R58, R58, 0x1000000, R59 ;  /* 0x010000003a3a7824 */ /* 0x000fca00078e023b */
[----:B------:R-:W-:Y:S01]  /*78f0*/  LEA R63, R63, R58, 0x8 ;  /* 0x0000003a3f3f7211 */ /* 0x000fe200078e40ff */
[----:B------:R-:W-:-:S04]  /*7900*/  IMAD.WIDE.U32 R58, R233, R236, c[0x0][0x198] ;  /* 0x00006600e93a7625 */ /* 0x000fc800078e00ec */
[----:B------:R-:W-:-:S05]  /*7910*/  IMAD.IADD R63, R63, 0x1, R60 ;  /* 0x000000013f3f7824 */ /* 0x000fca00078e023c */
[----:B------:R0:W-:Y:S02]  /*7920*/  STG.E [R58.64], R63 ;  /* 0x0000003f3a007986 */ /* 0x0001e4000c101906 */
.L_x_27537:
[----:B-1----:R1:W5:Y:S04]  /*7930*/  @P5 LDG.E.128 R92, [R54.64] ;  /* 0x00000006365c5981 */ /* 0x002368000c1e1d00 */
[----:B------:R1:W5:Y:S04]  /*7940*/  @P0 LDG.E.128 R88, [R52.64] ;  /* 0x0000000634580981 */ /* 0x000368000c1e1d00 */
[----:B-1----:R1:W5:Y:S01]  /*7950*/  LDG.E.128 R52, [R56.64] ;  /* 0x0000000638347981 */ /* 0x002362000c1e1d00 */
[C---:B------:R-:W-:Y:S01]  /*7960*/  ISETP.NE.AND P1, PT, R61.reuse, 0x1, PT ;  /* 0x000000013d00780c */ /* 0x040fe20003f25270 */
[----:B------:R-:W-:Y:S01]  /*7970*/  BSSY B1, `(.L_x_27538) ;  /* 0x000000c000017945 */ /* 0x000fe20003800000 */
        /* <DEDUP_REMOVED lines=10> */
.L_x_27539:
[----:B-1----:R-:W-:Y:S02]  /*7a20*/  MOV R64, R138 ;  /* 0x0000008a00407202 */ /* 0x002fe40000000f00 */
.L_x_27540:
[----:B------:R-:W-:Y:S05]  /*7a30*/  BSYNC B1 ;  /* 0x0000000000017941 */ /* 0x000fea0003800000 */
.L_x_27538:
        /* <DEDUP_REMOVED lines=16> */
.L_x_27544:
[----:B------:R-:W-:Y:S05]  /*7b40*/  BSYNC B2 ;  /* 0x0000000000027941 */ /* 0x000fea0003800000 */
.L_x_27543:
        /* <DEDUP_REMOVED lines=44> */
.L_x_27542:
[----:B------:R-:W-:Y:S05]  /*7e10*/  BSYNC B1 ;  /* 0x0000000000017941 */ /* 0x000fea0003800000 */
.L_x_27541:
        /* <DEDUP_REMOVED lines=12> */
.L_x_27545:
        /* <DEDUP_REMOVED lines=12> */
.L_x_27548:
[----:B------:R-:W-:Y:S02]  /*7fa0*/  IMAD.MOV.U32 R52, RZ, RZ, R138 ;  /* 0x000000ffff347224 */ /* 0x000fe400078e008a */
.L_x_27549:
[----:B------:R-:W-:Y:S05]  /*7fb0*/  BSYNC B1 ;  /* 0x0000000000017941 */ /* 0x000fea0003800000 */
.L_x_27547:
        /* <DEDUP_REMOVED lines=16> */
.L_x_27553:
[----:B------:R-:W-:Y:S05]  /*80c0*/  BSYNC B2 ;  /* 0x0000000000027941 */ /* 0x000fea0003800000 */
.L_x_27552:
        /* <DEDUP_REMOVED lines=44> */
.L_x_27551:
[----:B------:R-:W-:Y:S05]  /*8390*/  BSYNC B1 ;  /* 0x0000000000017941 */ /* 0x000fea0003800000 */
.L_x_27550:
        /* <DEDUP_REMOVED lines=8> */
.L_x_27546:
        /* <DEDUP_REMOVED lines=12> */
.L_x_27555:
[----:B------:R-:W-:Y:S02]  /*84e0*/  IMAD.MOV.U32 R52, RZ, RZ, R138 ;  /* 0x000000ffff347224 */ /* 0x000fe400078e008a */
.L_x_27556:
[----:B------:R-:W-:Y:S05]  /*84f0*/  BSYNC B1 ;  /* 0x0000000000017941 */ /* 0x000fea0003800000 */
.L_x_27554:
        /* <DEDUP_REMOVED lines=16> */
.L_x_27560:
[----:B------:R-:W-:Y:S05]  /*8600*/  BSYNC B2 ;  /* 0x0000000000027941 */ /* 0x000fea0003800000 */
.L_x_27559:
        /* <DEDUP_REMOVED lines=44> */
.L_x_27558:
[----:B------:R-:W-:Y:S05]  /*88d0*/  BSYNC B1 ;  /* 0x0000000000017941 */ /* 0x000fea0003800000 */
.L_x_27557:
        /* <DEDUP_REMOVED lines=11> */
.L_x_27561:
        /* <DEDUP_REMOVED lines=12> */
.L_x_27564:
[----:B------:R-:W-:Y:S02]  /*8a50*/  IMAD.MOV.U32 R62, RZ, RZ, R138 ;  /* 0x000000ffff3e7224 */ /* 0x000fe400078e008a */
.L_x_27565:
[----:B------:R-:W-:Y:S05]  /*8a60*/  BSYNC B1 ;  /* 0x0000000000017941 */ /* 0x000fea0003800000 */
.L_x_27563:
        /* <DEDUP_REMOVED lines=16> */
.L_x_27569:
[----:B------:R-:W-:Y:S05]  /*8b70*/  BSYNC B2 ;  /* 0x0000000000027941 */ /* 0x000fea0003800000 */
.L_x_27568:
        /* <DEDUP_REMOVED lines=44> */
.L_x_27567:
[----:B------:R-:W-:Y:S05]  /*8e40*/  BSYNC B1 ;  /* 0x0000000000017941 */ /* 0x000fea0003800000 */
.L_x_27566:
        /* <DEDUP_REMOVED lines=8> */
.L_x_27562:
        /* <DEDUP_REMOVED lines=12> */
.L_x_27571:
[----:B------:R-:W-:Y:S02]  /*8f90*/  IMAD.MOV.U32 R62, RZ, RZ, R138 ;  /* 0x000000ffff3e7224 */ /* 0x000fe400078e008a */
.L_x_27572:
[----:B------:R-:W-:Y:S05]  /*8fa0*/  BSYNC B1 ;  /* 0x0000000000017941 */ /* 0x000fea0003800000 */
.L_x_27570:
        /* <DEDUP_REMOVED lines=16> */
.L_x_27576:
[----:B------:R-:W-:Y:S05]  /*90b0*/  BSYNC B2 ;  /* 0x0000000000027941 */ /* 0x000fea0003800000 */
.L_x_27575:
        /* <DEDUP_REMOVED lines=44> */
.L_x_27574:
[----:B------:R-:W-:Y:S05]  /*9380*/  BSYNC B1 ;  /* 0x0000000000017941 */ /* 0x000fea0003800000 */
.L_x_27573:
        /* <DEDUP_REMOVED lines=11> */
.L_x_27577:
        /* <DEDUP_REMOVED lines=12> */
.L_x_27580:
[----:B------:R-:W-:Y:S02]  /*9500*/  IMAD.MOV.U32 R54, RZ, RZ, R138 ;  /* 0x000000ffff367224 */ /* 0x000fe400078e008a */
.L_x_27581:
[----:B------:R-:W-:Y:S05]  /*9510*/  BSYNC B1 ;  /* 0x0000000000017941 */ /* 0x000fea0003800000 */
.L_x_27579:
        /* <DEDUP_REMOVED lines=16> */
.L_x_27585:
[----:B------:R-:W-:Y:S05]  /*9620*/  BSYNC B2 ;  /* 0x0000000000027941 */ /* 0x000fea0003800000 */
.L_x_27584:
        /* <DEDUP_REMOVED lines=44> */
.L_x_27583:
[----:B------:R-:W-:Y:S05]  /*98f0*/  BSYNC B1 ;  /* 0x0000000000017941 */ /* 0x000fea0003800000 */
.L_x_27582:
        /* <DEDUP_REMOVED lines=8> */
.L_x_27578:
        /* <DEDUP_REMOVED lines=12> */
.L_x_27587:
[----:B------:R-:W-:Y:S02]  /*9a40*/  IMAD.MOV.U32 R54, RZ, RZ, R138 ;  /* 0x000000ffff367224 */ /* 0x000fe400078e008a */
.L_x_27588:
[----:B------:R-:W-:Y:S05]  /*9a50*/  BSYNC B1 ;  /* 0x0000000000017941 */ /* 0x000fea0003800000 */
.L_x_27586:
        /* <DEDUP_REMOVED lines=16> */
.L_x_27592:
[----:B------:R-:W-:Y:S05]  /*9b60*/  BSYNC B2 ;  /* 0x0000000000027941 */ /* 0x000fea0003800000 */
.L_x_27591:
        /* <DEDUP_REMOVED lines=44> */
.L_x_27590:
[----:B------:R-:W-:Y:S05]  /*9e30*/  BSYNC B1 ;  /* 0x0000000000017941 */ /* 0x000fea0003800000 */
.L_x_27589:
        /* <DEDUP_REMOVED lines=11> */
.L_x_27593:
        /* <DEDUP_REMOVED lines=12> */
.L_x_27596:
[----:B------:R-:W-:Y:S02]  /*9fb0*/  IMAD.MOV.U32 R60, RZ, RZ, R138 ;  /* 0x000000ffff3c7224 */ /* 0x000fe400078e008a */
.L_x_27597:
[----:B------:R-:W-:Y:S05]  /*9fc0*/  BSYNC B1 ;  /* 0x0000000000017941 */ /* 0x000fea0003800000 */
.L_x_27595:
        /* <DEDUP_REMOVED lines=16> */
.L_x_27601:
[----:B------:R-:W-:Y:S05]  /*a0d0*/  BSYNC B2 ;  /* 0x0000000000027941 */ /* 0x000fea0003800000 */
.L_x_27600:
        /* <DEDUP_REMOVED lines=44> */
.L_x_27599:
[----:B------:R-:W-:Y:S05]  /*a3a0*/  BSYNC B1 ;  /* 0x0000000000017941 */ /* 0x000fea0003800000 */
.L_x_27598:
        /* <DEDUP_REMOVED lines=8> */
.L_x_27594:
[----:B------:R-:W-:Y:S01]  /*a430*/  SEL R52, RZ, 0x1000000, P4 ;  /* 0x01000000ff347807 */ /* 0x000fe20002000000 */
[----:B------:R-:W-:Y:S01]  /*a440*/  IMAD.WIDE.U32 R58, R232, R236, c[0x0][0x190] ;  /* 0x00006400e83a7625 */ /* 0x000fe200078e00ec */
[----:B------:R-:W-:Y:S02]  /*a450*/  SEL R53, RZ, 0x10000, P3 ;  /* 0x00010000ff357807 */ /* 0x000fe40001800000 */
[----:B------:R-:W-:Y:S02]  /*a460*/  SEL R54, RZ, 0x100, P2 ;  /* 0x00000100ff367807 */ /* 0x000fe40001000000 */
[----:B------:R-:W-:Y:S02]  /*a470*/  SEL R55, RZ, 0x1, P1 ;  /* 0x00000001ff377807 */ /* 0x000fe40000800000 */
[----:B------:R-:W-:Y:S01]  /*a480*/  IADD3 R54, R54, R52, R53 ;  /* 0x0000003436367210 */ /* 0x000fe20007ffe035 */
[----:B------:R-:W-:Y:S01]  /*a490*/  IMAD.WIDE.U32 R52, R232, R234, c[0x0][0x188] ;  /* 0x00006200e8347625 */ /* 0x000fe200078e00ea */
[----:B------:R-:W-:-:S02]  /*a4a0*/  ISETP.NE.AND P5, PT, R235, RZ, PT ;  /* 0x000000ffeb00720c */ /* 0x000fc40003fa5270 */
[----:B------:R-:W-:Y:S02]  /*a4b0*/  IADD3 R63, R54, R55, RZ ;  /* 0x00000037363f7210 */ /* 0x000fe40007ffe0ff */
[----:B------:R0:W-:Y:S01]  /*a4c0*/  STG.E.128 [R52.64], R76 ;  /* 0x0000004c34007986 */ /* 0x0001e2000c101d06 */
[----:B------:R-:W-:-:S03]  /*a4d0*/  IADD3 R230, R227, 0x60, RZ ;  /* 0x00000060e3e67810 */ /* 0x000fc60007ffe0ff */
[----:B------:R1:W-:Y:S02]  /*a4e0*/  STG.E [R58.64], R63 ;  /* 0x0000003f3a007986 */ /* 0x0003e4000c101906 */
[----:B------:R-:W-:-:S04]  /*a4f0*/  IMAD.WIDE.U32 R56, R230, R234, c[0x0][0x170] ;  /* 0x00005c00e6387625 */ /* 0x000fc800078e00ea */
        /* <DEDUP_REMOVED lines=8> */
[----:B------:R-:W-:-:S04]  /*a580*/  IMAD R58, R58, 0x1000000, R59 ;  /* 0x010000003a3a7824 */ /* 0x000fc800078e023b */
[----:B------:R-:W-:Y:S02]  /*a590*/  IMAD R63, R63, 0x100, R58 ;  /* 0x000001003f3f7824 */ /* 0x000fe400078e023a */
[----:B------:R-:W-:-:S04]  /*a5a0*/  IMAD.WIDE.U32 R58, R232, R236, c[0x0][0x198] ;  /* 0x00006600e83a7625 */ /* 0x000fc800078e00ec */
[----:B------:R-:W-:-:S05]  /*a5b0*/  IMAD.IADD R63, R63, 0x1, R60 ;  /* 0x000000013f3f7824 */ /* 0x000fca00078e023c */
[----:B------:R0:W-:Y:S02]  /*a5c0*/  STG.E [R58.64], R63 ;  /* 0x0000003f3a007986 */ /* 0x0001e4000c101906 */
.L_x_27602:
[----:B-1----:R1:W5:Y:S04]  /*a5d0*/  @P5 LDG.E.128 R92, [R54.64] ;  /* 0x00000006365c5981 */ /* 0x002368000c1e1d00 */
[----:B------:R1:W5:Y:S04]  /*a5e0*/  @P0 LDG.E.128 R88, [R52.64] ;  /* 0x0000000634580981 */ /* 0x000368000c1e1d00 */
[----:B-1----:R1:W5:Y:S01]  /*a5f0*/  LDG.E.128 R52, [R56.64] ;  /* 0x0000000638347981 */ /* 0x002362000c1e1d00 */
[C---:B------:R-:W-:Y:S01]  /*a600*/  ISETP.NE.AND P1, PT, R61.reuse, 0x1, PT ;  /* 0x000000013d00780c */ /* 0x040fe20003f25270 */
[----:B------:R-:W-:Y:S01]  /*a610*/  BSSY B1, `(.L_x_27603) ;  /* 0x000000c000017945 */ /* 0x000fe20003800000 */
        /* <DEDUP_REMOVED lines=10> */
.L_x_27604:
[----:B-1----:R-:W-:Y:S02]  /*a6c0*/  IMAD.MOV.U32 R64, RZ, RZ, R138 ;  /* 0x000000ffff407224 */ /* 0x002fe400078e008a */
.L_x_27605:
[----:B------:R-:W-:Y:S05]  /*a6d0*/  BSYNC B1 ;  /* 0x0000000000017941 */ /* 0x000fea0003800000 */
.L_x_27603:
        /* <DEDUP_REMOVED lines=16> */
.L_x_27609:
[----:B------:R-:W-:Y:S05]  /*a7e0*/  BSYNC B2 ;  /* 0x0000000000027941 */ /* 0x000fea0003800000 */
.L_x_27608:
        /* <DEDUP_REMOVED lines=44> */
.L_x_27607:
[----:B------:R-:W-:Y:S05]  /*aab0*/  BSYNC B1 ;  /* 0x0000000000017941 */ /* 0x000fea0003800000 */
.L_x_27606:
        /* <DEDUP_REMOVED lines=12> */
.L_x_27610:
        /* <DEDUP_REMOVED lines=12> */
.L_x_27613:
[----:B------:R-:W-:Y:S02]  /*ac40*/  IMAD.MOV.U32 R52, RZ, RZ, R138 ;  /* 0x000000ffff347224 */ /* 0x000fe400078e008a */
.L_x_27614:
[----:B------:R-:W-:Y:S05]  /*ac50*/  BSYNC B1 ;  /* 0x0000000000017941 */ /* 0x000fea0003800000 */
.L_x_27612:
        /* <DEDUP_REMOVED lines=16> */
.L_x_27618:
[----:B------:R-:W-:Y:S05]  /*ad60*/  BSYNC B2 ;  /* 0x0000000000027941 */ /* 0x000fea0003800000 */
.L_x_27617:
        /* <DEDUP_REMOVED lines=44> */
.L_x_27616:
[----:B------:R-:W-:Y:S05]  /*b030*/  BSYNC B1 ;  /* 0x0000000000017941 */ /* 0x000fea0003800000 */
.L_x_27615:
        /* <DEDUP_REMOVED lines=8> */
.L_x_27611:
        /* <DEDUP_REMOVED lines=12> */
.L_x_27620:
[----:B------:R-:W-:Y:S02]  /*b180*/  IMAD.MOV.U32 R52, RZ, RZ, R138 ;  /* 0x000000ffff347224 */ /* 0x000fe400078e008a */
.L_x_27621:
[----:B------:R-:W-:Y:S05]  /*b190*/  BSYNC B1 ;  /* 0x0000000000017941 */ /* 0x000fea0003800000 */
.L_x_27619:
        /* <DEDUP_REMOVED lines=16> */
.L_x_27625:
[----:B------:R-:W-:Y:S05]  /*b2a0*/  BSYNC B2 ;  /* 0x0000000000027941 */ /* 0x000fea0003800000 */
.L_x_27624:
        /* <DEDUP_REMOVED lines=44> */
.L_x_27623:
[----:B------:R-:W-:Y:S05]  /*b570*/  BSYNC B1 ;  /* 0x0000000000017941 */ /* 0x000fea0003800000 */
.L_x_27622:
        /* <DEDUP_REMOVED lines=11> */
.L_x_27626:
        /* <DEDUP_REMOVED lines=12> */
.L_x_27629:
[----:B------:R-:W-:Y:S02]  /*b6f0*/  IMAD.MOV.U32 R62, RZ, RZ, R138 ;  /* 0x000000ffff3e7224 */ /* 0x000fe400078e008a */
.L_x_27630:
[----:B------:R-:W-:Y:S05]  /*b700*/  BSYNC B1 ;  /* 0x0000000000017941 */ /* 0x000fea0003800000 */
.L_x_27628:
        /* <DEDUP_REMOVED lines=16> */
.L_x_27634:
[----:B------:R-:W-:Y:S05]  /*b810*/  BSYNC B2 ;  /* 0x0000000000027941 */ /* 0x000fea0003800000 */
.L_x_27633:
        /* <DEDUP_REMOVED lines=44> */
.L_x_27632:
[----:B------:R-:W-:Y:S05]  /*bae0*/  BSYNC B1 ;  /* 0x0000000000017941 */ /* 0x000fea0003800000 */
.L_x_27631:
        /* <DEDUP_REMOVED lines=8> */
.L_x_27627:
        /* <DEDUP_REMOVED lines=12> */
.L_x_27636:
[----:B------:R-:W-:Y:S02]  /*bc30*/  IMAD.MOV.U32 R62, RZ, RZ, R138 ;  /* 0x000000ffff3e7224 */ /* 0x000fe400078e008a */
.L_x_27637:
[----:B------:R-:W-:Y:S05]  /*bc40*/  BSYNC B1 ;  /* 0x0000000000017941 */ /* 0x000fea0003800000 */
.L_x_27635:
        /* <DEDUP_REMOVED lines=16> */
.L_x_27641:
[----:B------:R-:W-:Y:S05]  /*bd50*/  BSYNC B2 ;  /* 0x0000000000027941 */ /* 0x000fea0003800000 */
.L_x_27640:
        /* <DEDUP_REMOVED lines=44> */
.L_x_27639:
[----:B------:R-:W-:Y:S05]  /*c020*/  BSYNC B1 ;  /* 0x0000000000017941 */ /* 0x000fea0003800000 */
.L_x_27638:
        /* <DEDUP_REMOVED lines=11> */
.L_x_27642:
        /* <DEDUP_REMOVED lines=12> */
.L_x_27645:
[----:B------:R-:W-:Y:S02]  /*c1a0*/  IMAD.MOV.U32 R54, RZ, RZ, R138 ;  /* 0x000000ffff367224 */ /* 0x000fe400078e008a */
.L_x_27646:
[----:B------:R-:W-:Y:S05]  /*c1b0*/  BSYNC B1 ;  /* 0x0000000000017941 */ /* 0x000fea0003800000 */
.L_x_27644:
        /* <DEDUP_REMOVED lines=16> */
.L_x_27650:
[----:B------:R-:W-:Y:S05]  /*c2c0*/  BSYNC B2 ;  /* 0x0000000000027941 */ /* 0x000fea0003800000 */
.L_x_27649:
        /* <DEDUP_REMOVED lines=44> */
.L_x_27648:
[----:B------:R-:W-:Y:S05]  /*c590*/  BSYNC B1 ;  /* 0x0000000000017941 */ /* 0x000fea0003800000 */
.L_x_27647:
        /* <DEDUP_REMOVED lines=8> */
.L_x_27643:
        /* <DEDUP_REMOVED lines=12> */
.L_x_27652:
[----:B------:R-:W-:Y:S02]  /*c6e0*/  IMAD.MOV.U32 R54, RZ, RZ, R138 ;  /* 0x000000ffff367224 */ /* 0x000fe400078e008a */
.L_x_27653:
[----:B------:R-:W-:Y:S05]  /*c6f0*/  BSYNC B1 ;  /* 0x0000000000017941 */ /* 0x000fea0003800000 */
.L_x_27651:
        /* <DEDUP_REMOVED lines=16> */
.L_x_27657:
[----:B------:R-:W-:Y:S05]  /*c800*/  BSYNC B2 ;  /* 0x0000000000027941 */ /* 0x000fea0003800000 */
.L_x_27656:
        /* <DEDUP_REMOVED lines=44> */
.L_x_27655:
[----:B------:R-:W-:Y:S05]  /*cad0*/  BSYNC B1 ;  /* 0x0000000000017941 */ /* 0x000fea0003800000 */
.L_x_27654:
        /* <DEDUP_REMOVED lines=11> */
.L_x_27658:
        /* <DEDUP_REMOVED lines=12> */
.L_x_27661:
[----:B------:R-:W-:Y:S02]  /*cc50*/  IMAD.MOV.U32 R60, RZ, RZ, R138 ;  /* 0x000000ffff3c7224 */ /* 0x000fe400078e008a */
.L_x_27662:
[----:B------:R-:W-:Y:S05]  /*cc60*/  BSYNC B1 ;  /* 0x0000000000017941 */ /* 0x000fea0003800000 */
.L_x_27660:
        /* <DEDUP_REMOVED lines=16> */
.L_x_27666:
[----:B------:R-:W-:Y:S05]  /*cd70*/  BSYNC B2 ;  /* 0x0000000000027941 */ /* 0x000fea0003800000 */
.L_x_27665:
        /* <DEDUP_REMOVED lines=44> */
.L_x_27664:
[----:B------:R-:W-:Y:S05]  /*d040*/  BSYNC B1 ;  /* 0x0000000000017941 */ /* 0x000fea0003800000 */
.L_x_27663:
        /* <DEDUP_REMOVED lines=8> */
.L_x_27659:
        /* <DEDUP_REMOVED lines=23> */
[----:B------:R-:W-:-:S03]  /*d240*/  IMAD.WIDE.U32 R58, R230, R236, c[0x0][0x198] ;  /* 0x00006600e63a7625 */ /* 0x000fc600078e00ec */
[----:B------:R-:W-:-:S05]  /*d250*/  IADD3 R63, R63, R60, RZ ;  /* 0x0000003c3f3f7210 */ /* 0x000fca0007ffe0ff */
[----:B------:R0:W-:Y:S02]  /*d260*/  STG.E [R58.64], R63 ;  /* 0x0000003f3a007986 */ /* 0x0001e4000c101906 */
.L_x_27667:
        /* <DEDUP_REMOVED lines=15> */
.L_x_27669:
[----:B-1----:R-:W-:Y:S02]  /*d360*/  MOV R64, R138 ;  /* 0x0000008a00407202 */ /* 0x002fe40000000f00 */
.L_x_27670:
[----:B------:R-:W-:Y:S05]  /*d370*/  BSYNC B1 ;  /* 0x0000000000017941 */ /* 0x000fea0003800000 */
.L_x_27668:
        /* <DEDUP_REMOVED lines=16> */
.L_x_27674:
[----:B------:R-:W-:Y:S05]  /*d480*/  BSYNC B2 ;  /* 0x0000000000027941 */ /* 0x000fea0003800000 */
.L_x_27673:
        /* <DEDUP_REMOVED lines=44> */
.L_x_27672:
[----:B------:R-:W-:Y:S05]  /*d750*/  BSYNC B1 ;  /* 0x0000000000017941 */ /* 0x000fea0003800000 */
.L_x_27671:
        /* <DEDUP_REMOVED lines=12> */
.L_x_27675:
        /* <DEDUP_REMOVED lines=12> */
.L_x_27678:
[----:B------:R-:W-:Y:S02]  /*d8e0*/  MOV R52, R138 ;  /* 0x0000008a00347202 */ /* 0x000fe40000000f00 */
.L_x_27679:
[----:B------:R-:W-:Y:S05]  /*d8f0*/  BSYNC B1 ;  /* 0x0000000000017941 */ /* 0x000fea0003800000 */
.L_x_27677:
        /* <DEDUP_REMOVED lines=16> */
.L_x_27683:
[----:B------:R-:W-:Y:S05]  /*da00*/  BSYNC B2 ;  /* 0x0000000000027941 */ /* 0x000fea0003800000 */
.L_x_27682:
        /* <DEDUP_REMOVED lines=44> */
.L_x_27681:
[----:B------:R-:W-:Y:S05]  /*dcd0*/  BSYNC B1 ;  /* 0x0000000000017941 */ /* 0x000fea0003800000 */
.L_x_27680:
        /* <DEDUP_REMOVED lines=8> */
.L_x_27676:
        /* <DEDUP_REMOVED lines=12> */
.L_x_27685:
[----:B------:R-:W-:Y:S02]  /*de20*/  IMAD.MOV.U32 R52, RZ, RZ, R138 ;  /* 0x000000ffff347224 */ /* 0x000fe400078e008a */
.L_x_27686:
[----:B------:R-:W-:Y:S05]  /*de30*/  BSYNC B1 ;  /* 0x0000000000017941 */ /* 0x000fea0003800000 */
.L_x_27684:
        /* <DEDUP_REMOVED lines=16> */
.L_x_27690:
[----:B------:R-:W-:Y:S05]  /*df40*/  BSYNC B2 ;  /* 0x0000000000027941 */ /* 0x000fea0003800000 */
.L_x_27689:
        /* <DEDUP_REMOVED lines=44> */
.L_x_27688:
[----:B------:R-:W-:Y:S05]  /*e210*/  BSYNC B1 ;  /* 0x0000000000017941 */ /* 0x000fea0003800000 */
.L_x_27687:
        /* <DEDUP_REMOVED lines=11> */
.L_x_27691:
        /* <DEDUP_REMOVED lines=12> */
.L_x_27694:
[----:B------:R-:W-:Y:S02]  /*e390*/  IMAD.MOV.U32 R62, RZ, RZ, R138 ;  /* 0x000000ffff3e7224 */ /* 0x000fe400078e008a */
.L_x_27695:
[----:B------:R-:W-:Y:S05]  /*e3a0*/  BSYNC B1 ;  /* 0x0000000000017941 */ /* 0x000fea0003800000 */
.L_x_27693:
        /* <DEDUP_REMOVED lines=16> */
.L_x_27699:
[----:B------:R-:W-:Y:S05]  /*e4b0*/  BSYNC B2 ;  /* 0x0000000000027941 */ /* 0x000fea0003800000 */
.L_x_27698:
        /* <DEDUP_REMOVED lines=44> */
.L_x_27697:
[----:B------:R-:W-:Y:S05]  /*e780*/  BSYNC B1 ;  /* 0x0000000000017941 */ /* 0x000fea0003800000 */
.L_x_27696:
        /* <DEDUP_REMOVED lines=8> */
.L_x_27692:
        /* <DEDUP_REMOVED lines=12> */
.L_x_27701:
[----:B------:R-:W-:Y:S02]  /*e8d0*/  MOV R62, R138 ;  /* 0x0000008a003e7202 */ /* 0x000fe40000000f00 */
.L_x_27702:
[----:B------:R-:W-:Y:S05]  /*e8e0*/  BSYNC B1 ;  /* 0x0000000000017941 */ /* 0x000fea0003800000 */
.L_x_27700:
        /* <DEDUP_REMOVED lines=16> */
.L_x_27706:
[----:B------:R-:W-:Y:S05]  /*e9f0*/  BSYNC B2 ;  /* 0x0000000000027941 */ /* 0x000fea0003800000 */
.L_x_27705:
        /* <DEDUP_REMOVED lines=44> */
.L_x_27704:
[----:B------:R-:W-:Y:S05]  /*ecc0*/  BSYNC B1 ;  /* 0x0000000000017941 */ /* 0x000fea0003800000 */
.L_x_27703:
        /* <DEDUP_REMOVED lines=11> */
.L_x_27707:
        /* <DEDUP_REMOVED lines=12> */
.L_x_27710:
[----:B------:R-:W-:Y:S02]  /*ee40*/  MOV R54, R138 ;  /* 0x0000008a00367202 */ /* 0x000fe40000000f00 */
.L_x_27711:
[----:B------:R-:W-:Y:S05]  /*ee50*/  BSYNC B1 ;  /* 0x0000000000017941 */ /* 0x000fea0003800000 */
.L_x_27709:
        /* <DEDUP_REMOVED lines=16> */
.L_x_27715:
[----:B------:R-:W-:Y:S05]  /*ef60*/  BSYNC B2 ;  /* 0x0000000000027941 */ /* 0x000fea0003800000 */
.L_x_27714:
        /* <DEDUP_REMOVED lines=44> */
.L_x_27713:
[----:B------:R-:W-:Y:S05]  /*f230*/  BSYNC B1 ;  /* 0x0000000000017941 */ /* 0x000fea0003800000 */
.L_x_27712:
        /* <DEDUP_REMOVED lines=8> */
.L_x_27708:
        /* <DEDUP_REMOVED lines=12> */
.L_x_27717:
[----:B------:R-:W-:Y:S02]  /*f380*/  IMAD.MOV.U32 R54, RZ, RZ, R138 ;  /* 0x000000ffff367224 */ /* 0x000fe400078e008a */
.L_x_27718:
[----:B------:R-:W-:Y:S05]  /*f390*/  BSYNC B1 ;  /* 0x0000000000017941 */ /* 0x000fea0003800000 */
.L_x_27716:
        /* <DEDUP_REMOVED lines=16> */
.L_x_27722:
[----:B------:R-:W-:Y:S05]  /*f4a0*/  BSYNC B2 ;  /* 0x0000000000027941 */ /* 0x000fea0003800000 */
.L_x_27721:
        /* <DEDUP_REMOVED lines=44> */
.L_x_27720:
[----:B------:R-:W-:Y:S05]  /*f770*/  BSYNC B1 ;  /* 0x0000000000017941 */ /* 0x000fea0003800000 */
.L_x_27719:
        /* <DEDUP_REMOVED lines=11> */
.L_x_27723:
        /* <DEDUP_REMOVED lines=12> */
.L_x_27726:
[----:B------:R-:W-:Y:S02]  /*f8f0*/  IMAD.MOV.U32 R60, RZ, RZ, R138 ;  /* 0x000000ffff3c7224 */ /* 0x000fe400078e008a */
.L_x_27727:
[----:B------:R-:W-:Y:S05]  /*f900*/  BSYNC B1 ;  /* 0x0000000000017941 */ /* 0x000fea0003800000 */
.L_x_27725:
        /* <DEDUP_REMOVED lines=16> */
.L_x_27731:
[----:B------:R-:W-:Y:S05]  /*fa10*/  BSYNC B2 ;  /* 0x0000000000027941 */ /* 0x000fea0003800000 */
.L_x_27730:
        /* <DEDUP_REMOVED lines=44> */
.L_x_27729:
[----:B------:R-:W-:Y:S05]  /*fce0*/  BSYNC B1 ;  /* 0x0000000000017941 */ /* 0x000fea0003800000 */
.L_x_27728:
        /* <DEDUP_REMOVED lines=8> */
.L_x_27724:
[----:B------:R-:W-:Y:S01]  /*fd70*/  SEL R52, RZ, 0x1000000, P4 ;  /* 0x01000000ff347807 */ /* 0x000fe20002000000 */
[C---:B------:R-:W-:Y:S01]  /*fd80*/  IMAD.WIDE.U32 R58, R231.reuse, R236, c[0x0][0x190] ;  /* 0x00006400e73a7625 */ /* 0x040fe200078e00ec */
[----:B------:R-:W-:Y:S02]  /*fd90*/  SEL R53, RZ, 0x10000, P3 ;  /* 0x00010000ff357807 */ /* 0x000fe40001800000 */
[----:B------:R-:W-:Y:S02]  /*fda0*/  SEL R54, RZ, 0x100, P2 ;  /* 0x00000100ff367807 */ /* 0x000fe40001000000 */
        /* <DEDUP_REMOVED lines=22> */
.L_x_27732:
        /* <DEDUP_REMOVED lines=15> */
.L_x_27734:
[----:B-1----:R-:W-:Y:S02]  /*10000*/  IMAD.MOV.U32 R64, RZ, RZ, R138 ;  /* 0x000000ffff407224 */ /* 0x002fe400078e008a */
.L_x_27735:
[----:B------:R-:W-:Y:S05]  /*10010*/  BSYNC B1 ;  /* 0x0000000000017941 */ /* 0x000fea0003800000 */
.L_x_27733:
        /* <DEDUP_REMOVED lines=16> */
.L_x_27739:
[----:B------:R-:W-:Y:S05]  /*10120*/  BSYNC B2 ;  /* 0x0000000000027941 */ /* 0x000fea0003800000 */
.L_x_27738:
        /* <DEDUP_REMOVED lines=44> */
.L_x_27737:
[----:B------:R-:W-:Y:S05]  /*103f0*/  BSYNC B1 ;  /* 0x0000000000017941 */ /* 0x000fea0003800000 */
.L_x_27736:
[----:B------:R-:W0:Y:S01]  /*10400*/  I2F.U32 R57, R64 ;  /* 0x0000004000397306 */ /* 0x000e220000201000 */
[----:B------:R-:W-:Y:S01]  /*10410*/  ISETP.NE.AND P6, PT, R223, RZ, PT ;  /* 0x000000ffdf00720c */ /* 0x000fe20003fc5270 */
[----:B-----5:R-:W-:Y:S02]  /*10420*/  FMUL.FTZ R52, R52, c[0x0][0x1e8] ;  /* 0x00007a0034347a20 */ /* 0x020fe40000410000 */
        /* <DEDUP_REMOVED lines=9> */
.L_x_27740:
        /* <DEDUP_REMOVED lines=12> */
.L_x_27743:
[----:B------:R-:W-:Y:S02]  /*10580*/  IMAD.MOV.U32 R52, RZ, RZ, R138 ;  /* 0x000000ffff347224 */ /* 0x000fe400078e008a */
.L_x_27744:
[----:B------:R-:W-:Y:S05]  /*10590*/  BSYNC B1 ;  /* 0x0000000000017941 */ /* 0x000fea0003800000 */
.L_x_27742:
        /* <DEDUP_REMOVED lines=16> */
.L_x_27748:
[----:B------:R-:W-:Y:S05]  /*106a0*/  BSYNC B2 ;  /* 0x0000000000027941 */ /* 0x000fea0003800000 */
.L_x_27747:
        /* <DEDUP_REMOVED lines=44> */
.L_x_27746:
[----:B------:R-:W-:Y:S05]  /*10970*/  BSYNC B1 ;  /* 0x0000000000017941 */ /* 0x000fea0003800000 */
.L_x_27745:
        /* <DEDUP_REMOVED lines=8> */
.L_x_27741:
        /* <DEDUP_REMOVED lines=12> */
.L_x_27750:
[----:B------:R-:W-:Y:S02]  /*10ac0*/  IMAD.MOV.U32 R52, RZ, RZ, R138 ;  /* 0x000000ffff347224 */ /* 0x000fe400078e008a */
.L_x_27751:
[----:B------:R-:W-:Y:S05]  /*10ad0*/  BSYNC B1 ;  /* 0x0000000000017941 */ /* 0x000fea0003800000 */
.L_x_27749:
        /* <DEDUP_REMOVED lines=16> */
.L_x_27755:
[----:B------:R-:W-:Y:S05]  /*10be0*/  BSYNC B2 ;  /* 0x0000000000027941 */ /* 0x000fea0003800000 */
.L_x_27754:
        /* <DEDUP_REMOVED lines=44> */
.L_x_27753:
[----:B------:R-:W-:Y:S05]  /*10eb0*/  BSYNC B1 ;  /* 0x0000000000017941 */ /* 0x000fea0003800000 */
.L_x_27752:
        /* <DEDUP_REMOVED lines=11> */
.L_x_27756:
        /* <DEDUP_REMOVED lines=12> */
.L_x_27759:
[----:B------:R-:W-:Y:S02]  /*11030*/  IMAD.MOV.U32 R62, RZ, RZ, R138 ;  /* 0x000000ffff3e7224 */ /* 0x000fe400078e008a */
.L_x_27760:
[----:B------:R-:W-:Y:S05]  /*11040*/  BSYNC B1 ;  /* 0x0000000000017941 */ /* 0x000fea0003800000 */
.L_x_27758:
        /* <DEDUP_REMOVED lines=16> */
.L_x_27764:
[----:B------:R-:W-:Y:S05]  /*11150*/  BSYNC B2 ;  /* 0x0000000000027941 */ /* 0x000fea0003800000 */
.L_x_27763:
        /* <DEDUP_REMOVED lines=44> */
.L_x_27762:
[----:B------:R-:W-:Y:S05]  /*11420*/  BSYNC B1 ;  /* 0x0000000000017941 */ /* 0x000fea0003800000 */
.L_x_27761:
        /* <DEDUP_REMOVED lines=8> */
.L_x_27757:
        /* <DEDUP_REMOVED lines=12> */
.L_x_27766:
[----:B------:R-:W-:Y:S02]  /*11570*/  IMAD.MOV.U32 R62, RZ, RZ, R138 ;  /* 0x000000ffff3e7224 */ /* 0x000fe400078e008a */
.L_x_27767:
[----:B------:R-:W-:Y:S05]  /*11580*/  BSYNC B1 ;  /* 0x0000000000017941 */ /* 0x000fea0003800000 */
.L_x_27765:
        /* <DEDUP_REMOVED lines=16> */
.L_x_27771:
[----:B------:R-:W-:Y:S05]  /*11690*/  BSYNC B2 ;  /* 0x0000000000027941 */ /* 0x000fea0003800000 */
.L_x_27770:
        /* <DEDUP_REMOVED lines=44> */
.L_x_27769:
[----:B------:R-:W-:Y:S05]  /*11960*/  BSYNC B1 ;  /* 0x0000000000017941 */ /* 0x000fea0003800000 */
.L_x_27768:
        /* <DEDUP_REMOVED lines=11> */
.L_x_27772:
        /* <DEDUP_REMOVED lines=12> */
.L_x_27775:
[----:B------:R-:W-:Y:S02]  /*11ae0*/  IMAD.MOV.U32 R54, RZ, RZ, R138 ;  /* 0x000000ffff367224 */ /* 0x000fe400078e008a */
.L_x_27776:
[----:B------:R-:W-:Y:S05]  /*11af0*/  BSYNC B1 ;  /* 0x0000000000017941 */ /* 0x000fea0003800000 */
.L_x_27774:
        /* <DEDUP_REMOVED lines=16> */
.L_x_27780:
[----:B------:R-:W-:Y:S05]  /*11c00*/  BSYNC B2 ;  /* 0x0000000000027941 */ /* 0x000fea0003800000 */
.L_x_27779:
        /* <DEDUP_REMOVED lines=44> */
.L_x_27778:
[----:B------:R-:W-:Y:S05]  /*11ed0*/  BSYNC B1 ;  /* 0x0000000000017941 */ /* 0x000fea0003800000 */
.L_x_27777:
        /* <DEDUP_REMOVED lines=8> */
.L_x_27773:
        /* <DEDUP_REMOVED lines=12> */
.L_x_27782:
[----:B------:R-:W-:Y:S02]  /*12020*/  IMAD.MOV.U32 R54, RZ, RZ, R138 ;  /* 0x000000ffff367224 */ /* 0x000fe400078e008a */
.L_x_27783:
[----:B------:R-:W-:Y:S05]  /*12030*/  BSYNC B1 ;  /* 0x0000000000017941 */ /* 0x000fea0003800000 */
.L_x_27781:
        /* <DEDUP_REMOVED lines=16> */
.L_x_27787:
[----:B------:R-:W-:Y:S05]  /*12140*/  BSYNC B2 ;  /* 0x0000000000027941 */ /* 0x000fea0003800000 */
.L_x_27786:
        /* <DEDUP_REMOVED lines=44> */
.L_x_27785:
[----:B------:R-:W-:Y:S05]  /*12410*/  BSYNC B1 ;  /* 0x0000000000017941 */ /* 0x000fea0003800000 */
.L_x_27784:
        /* <DEDUP_REMOVED lines=11> */
.L_x_27788:
        /* <DEDUP_REMOVED lines=12> */
.L_x_27791:
[----:B------:R-:W-:Y:S02]  /*12590*/  IMAD.MOV.U32 R60, RZ, RZ, R138 ;  /* 0x000000ffff3c7224 */ /* 0x000fe400078e008a */
.L_x_27792:
[----:B------:R-:W-:Y:S05]  /*125a0*/  BSYNC B1 ;  /* 0x0000000000017941 */ /* 0x000fea0003800000 */
.L_x_27790:
        /* <DEDUP_REMOVED lines=16> */
.L_x_27796:
[----:B------:R-:W-:Y:S05]  /*126b0*/  BSYNC B2 ;  /* 0x0000000000027941 */ /* 0x000fea0003800000 */
.L_x_27795:
        /* <DEDUP_REMOVED lines=44> */
.L_x_27794:
[----:B------:R-:W-:Y:S05]  /*12980*/  BSYNC B1 ;  /* 0x0000000000017941 */ /* 0x000fea0003800000 */
.L_x_27793:
        /* <DEDUP_REMOVED lines=8> */
.L_x_27789:
        /* <DEDUP_REMOVED lines=21> */
[----:B------:R-:W-:-:S05]  /*12b60*/  LEA R58, R58, R59, 0x18 ;  /* 0x0000003b3a3a7211 */ /* 0x000fca00078ec0ff */
[----:B------:R-:W-:Y:S02]  /*12b70*/  IMAD R63, R63, 0x100, R58 ;  /* 0x000001003f3f7824 */ /* 0x000fe400078e023a */
[----:B------:R-:W-:-:S04]  /*12b80*/  IMAD.WIDE.U32 R58, R228, R236, c[0x0][0x198] ;  /* 0x00006600e43a7625 */ /* 0x000fc800078e00ec */
[----:B------:R-:W-:-:S05]  /*12b90*/  IMAD.IADD R63, R63, 0x1, R60 ;  /* 0x000000013f3f7824 */ /* 0x000fca00078e023c */
[----:B------:R0:W-:Y:S02]  /*12ba0*/  STG.E [R58.64], R63 ;  /* 0x0000003f3a007986 */ /* 0x0001e4000c101906 */
.L_x_27797:
        /* <DEDUP_REMOVED lines=15> */
.L_x_27799:
[----:B-1----:R-:W-:Y:S02]  /*12ca0*/  IMAD.MOV.U32 R96, RZ, RZ, R138 ;  /* 0x000000ffff607224 */ /* 0x002fe400078e008a */
.L_x_27800:
[----:B------:R-:W-:Y:S05]  /*12cb0*/  BSYNC B1 ;  /* 0x0000000000017941 */ /* 0x000fea0003800000 */
.L_x_27798:
        /* <DEDUP_REMOVED lines=16> */
.L_x_27804:
[----:B------:R-:W-:Y:S05]  /*12dc0*/  BSYNC B2 ;  /* 0x0000000000027941 */ /* 0x000fea0003800000 */
.L_x_27803:
        /* <DEDUP_REMOVED lines=44> */
.L_x_27802:
[----:B------:R-:W-:Y:S05]  /*13090*/  BSYNC B1 ;  /* 0x0000000000017941 */ /* 0x000fea0003800000 */
.L_x_27801:
        /* <DEDUP_REMOVED lines=12> */
.L_x_27805:
        /* <DEDUP_REMOVED lines=12> */
.L_x_27808:
[----:B------:R-:W-:Y:S02]  /*13220*/  IMAD.MOV.U32 R52, RZ, RZ, R138 ;  /* 0x000000ffff347224 */ /* 0x000fe400078e008a */
.L_x_27809:
[----:B------:R-:W-:Y:S05]  /*13230*/  BSYNC B1 ;  /* 0x0000000000017941 */ /* 0x000fea0003800000 */
.L_x_27807:
        /* <DEDUP_REMOVED lines=16> */
.L_x_27813:
[----:B------:R-:W-:Y:S05]  /*13340*/  BSYNC B2 ;  /* 0x0000000000027941 */ /* 0x000fea0003800000 */
.L_x_27812:
        /* <DEDUP_REMOVED lines=44> */
.L_x_27811:
[----:B------:R-:W-:Y:S05]  /*13610*/  BSYNC B1 ;  /* 0x0000000000017941 */ /* 0x000fea0003800000 */
.L_x_27810:
        /* <DEDUP_REMOVED lines=8> */
.L_x_27806:
        /* <DEDUP_REMOVED lines=12> */
.L_x_27815:
[----:B------:R-:W-:Y:S02]  /*13760*/  MOV R52, R138 ;  /* 0x0000008a00347202 */ /* 0x000fe40000000f00 */
.L_x_27816:
[----:B------:R-:W-:Y:S05]  /*13770*/  BSYNC B1 ;  /* 0x0000000000017941 */ /* 0x000fea0003800000 */
.L_x_27814:
        /* <DEDUP_REMOVED lines=16> */
.L_x_27820:
[----:B------:R-:W-:Y:S05]  /*13880*/  BSYNC B2 ;  /* 0x0000000000027941 */ /* 0x000fea0003800000 */
.L_x_27819:
        /* <DEDUP_REMOVED lines=44> */
.L_x_27818:
[----:B------:R-:W-:Y:S05]  /*13b50*/  BSYNC B1 ;  /* 0x0000000000017941 */ /* 0x000fea0003800000 */
.L_x_27817:
        /* <DEDUP_REMOVED lines=11> */
.L_x_27821:
        /* <DEDUP_REMOVED lines=12> */
.L_x_27824:
[----:B------:R-:W-:Y:S02]  /*13cd0*/  MOV R96, R138 ;  /* 0x0000008a00607202 */ /* 0x000fe40000000f00 */
.L_x_27825:
[----:B------:R-:W-:Y:S05]  /*13ce0*/  BSYNC B1 ;  /* 0x0000000000017941 */ /* 0x000fea0003800000 */
.L_x_27823:
        /* <DEDUP_REMOVED lines=16> */
.L_x_27829:
[----:B------:R-:W-:Y:S05]  /*13df0*/  BSYNC B2 ;  /* 0x0000000000027941 */ /* 0x000fea0003800000 */
.L_x_27828:
        /* <DEDUP_REMOVED lines=44> */
.L_x_27827:
[----:B------:R-:W-:Y:S05]  /*140c0*/  BSYNC B1 ;  /* 0x0000000000017941 */ /* 0x000fea0003800000 */
.L_x_27826:
        /* <DEDUP_REMOVED lines=8> */
.L_x_27822:
        /* <DEDUP_REMOVED lines=12> */
.L_x_27831:
[----:B------:R-:W-:Y:S02]  /*14210*/  IMAD.MOV.U32 R96, RZ, RZ, R138 ;  /* 0x000000ffff607224 */ /* 0x000fe400078e008a */
.L_x_27832:
[----:B------:R-:W-:Y:S05]  /*14220*/  BSYNC B1 ;  /* 0x0000000000017941 */ /* 0x000fea0003800000 */
.L_x_27830:
        /* <DEDUP_REMOVED lines=16> */
.L_x_27836:
[----:B------:R-:W-:Y:S05]  /*14330*/  BSYNC B2 ;  /* 0x0000000000027941 */ /* 0x000fea0003800000 */
.L_x_27835:
        /* <DEDUP_REMOVED lines=44> */
.L_x_27834:
[----:B------:R-:W-:Y:S05]  /*14600*/  BSYNC B1 ;  /* 0x0000000000017941 */ /* 0x000fea0003800000 */
.L_x_27833:
        /* <DEDUP_REMOVED lines=11> */
.L_x_27837:
        /* <DEDUP_REMOVED lines=12> */
.L_x_27840:
[----:B------:R-:W-:Y:S02]  /*14780*/  IMAD.MOV.U32 R54, RZ, RZ, R138 ;  /* 0x000000ffff367224 */ /* 0x000fe400078e008a */
.L_x_27841:
[----:B------:R-:W-:Y:S05]  /*14790*/  BSYNC B1 ;  /* 0x0000000000017941 */ /* 0x000fea0003800000 */
.L_x_27839:
        /* <DEDUP_REMOVED lines=16> */
.L_x_27845:
[----:B------:R-:W-:Y:S05]  /*148a0*/  BSYNC B2 ;  /* 0x0000000000027941 */ /* 0x000fea0003800000 */
.L_x_27844:
        /* <DEDUP_REMOVED lines=44> */
.L_x_27843:
[----:B------:R-:W-:Y:S05]  /*14b70*/  BSYNC B1 ;  /* 0x0000000000017941 */ /* 0x000fea0003800000 */
.L_x_27842:
        /* <DEDUP_REMOVED lines=8> */
.L_x_27838:
        /* <DEDUP_REMOVED lines=12> */
.L_x_27847:
[----:B------:R-:W-:Y:S02]  /*14cc0*/  MOV R54, R138 ;  /* 0x0000008a00367202 */ /* 0x000fe40000000f00 */
.L_x_27848:
[----:B------:R-:W-:Y:S05]  /*14cd0*/  BSYNC B1 ;  /* 0x0000000000017941 */ /* 0x000fea0003800000 */
.L_x_27846:
        /* <DEDUP_REMOVED lines=16> */
.L_x_27852:
[----:B------:R-:W-:Y:S05]  /*14de0*/  BSYNC B2 ;  /* 0x0000000000027941 */ /* 0x000fea0003800000 */
.L_x_27851:
        /* <DEDUP_REMOVED lines=44> */
.L_x_27850:
[----:B------:R-:W-:Y:S05]  /*150b0*/  BSYNC B1 ;  /* 0x0000000000017941 */ /* 0x000fea0003800000 */
.L_x_27849:
        /* <DEDUP_REMOVED lines=11> */
.L_x_27853:
        /* <DEDUP_REMOVED lines=12> */
.L_x_27856:
[----:B------:R-:W-:Y:S02]  /*15230*/  MOV R96, R138 ;  /* 0x0000008a00607202 */ /* 0x000fe40000000f00 */
.L_x_27857:
[----:B------:R-:W-:Y:S05]  /*15240*/  BSYNC B1 ;  /* 0x0000000000017941 */ /* 0x000fea0003800000 */
.L_x_27855:
        /* <DEDUP_REMOVED lines=16> */
.L_x_27861:
[----:B------:R-:W-:Y:S05]  /*15350*/  BSYNC B2 ;  /* 0x0000000000027941 */ /* 0x000fea0003800000 */
.L_x_27860:
        /* <DEDUP_REMOVED lines=44> */
.L_x_27859:
[----:B------:R-:W-:Y:S05]  /*15620*/  BSYNC B1 ;  /* 0x0000000000017941 */ /* 0x000fea0003800000 */
.L_x_27858:
        /* <DEDUP_REMOVED lines=8> */
.L_x_27854:
        /* <DEDUP_REMOVED lines=16> */
[----:B-1----:R-:W-:Y:S02]  /*157b0*/  SHF.L.U32 R59, R131, 0x10, RZ ;  /* 0x00000010833b7819 */ /* 0x002fe400000006ff */
[----:B------:R-:W-:Y:S02]  /*157c0*/  LOP3.LUT R58, R132, 0xffff, RZ, 0xc0, !PT ;  /* 0x0000ffff843a7812 */ /* 0x000fe400078ec0ff */
[----:B------:R-:W-:Y:S02]  /*157d0*/  LOP3.LUT R59, R59, 0xff0000, RZ, 0xc0, !PT ;  /* 0x00ff00003b3b7812 */ /* 0x000fe400078ec0ff */
[----:B------:R-:W-:Y:S02]  /*157e0*/  LOP3.LUT R99, R130, 0xff, RZ, 0xc0, !PT ;  /* 0x000000ff82637812 */ /* 0x000fe400078ec0ff */
[----:B------:R-:W-:Y:S01]  /*157f0*/  LOP3.LUT R96, R129, 0xff, RZ, 0xc0, !PT ;  /* 0x000000ff81607812 */ /* 0x000fe200078ec0ff */
[----:B------:R-:W-:-:S04]  /*15800*/  IMAD R58, R58, 0x1000000, R59 ;  /* 0x010000003a3a7824 */ /* 0x000fc800078e023b */
[----:B------:R-:W-:Y:S02]  /*15810*/  IMAD R99, R99, 0x100, R58 ;  /* 0x0000010063637824 */ /* 0x000fe400078e023a */
[----:B------:R-:W-:-:S04]  /*15820*/  IMAD.WIDE.U32 R58, R229, R236, c[0x0][0x198] ;  /* 0x00006600e53a7625 */ /* 0x000fc800078e00ec */
[----:B------:R-:W-:-:S05]  /*15830*/  IMAD.IADD R99, R99, 0x1, R96 ;  /* 0x0000000163637824 */ /* 0x000fca00078e0260 */
[----:B------:R0:W-:Y:S02]  /*15840*/  STG.E [R58.64], R99 ;  /* 0x000000633a007986 */ /* 0x0001e4000c101906 */
.L_x_27862:
        /* <DEDUP_REMOVED lines=15> */
.L_x_27864:
[----:B-1----:R-:W-:Y:S02]  /*15940*/  IMAD.MOV.U32 R226, RZ, RZ, R138 ;  /* 0x000000ffffe27224 */ /* 0x002fe400078e008a */
.L_x_27865:
[----:B------:R-:W-:Y:S05]  /*15950*/  BSYNC B1 ;  /* 0x0000000000017941 */ /* 0x000fea0003800000 */
.L_x_27863:
        /* <DEDUP_REMOVED lines=16> */
.L_x_27869:
[----:B------:R-:W-:Y:S05]  /*15a60*/  BSYNC B2 ;  /* 0x0000000000027941 */ /* 0x000fea0003800000 */
.L_x_27868:
        /* <DEDUP_REMOVED lines=44> */
.L_x_27867:
[----:B------:R-:W-:Y:S05]  /*15d30*/  BSYNC B1 ;  /* 0x0000000000017941 */ /* 0x000fea0003800000 */
.L_x_27866:
        /* <DEDUP_REMOVED lines=12> */
.L_x_27870:
        /* <DEDUP_REMOVED lines=12> */
.L_x_27873:
[----:B------:R-:W-:Y:S02]  /*15ec0*/  IMAD.MOV.U32 R52, RZ, RZ, R138 ;  /* 0x000000ffff347224 */ /* 0x000fe400078e008a */
.L_x_27874:
[----:B------:R-:W-:Y:S05]  /*15ed0*/  BSYNC B1 ;  /* 0x0000000000017941 */ /* 0x000fea0003800000 */
.L_x_27872:
        /* <DEDUP_REMOVED lines=16> */
.L_x_27878:
[----:B------:R-:W-:Y:S05]  /*15fe0*/  BSYNC B2 ;  /* 0x0000000000027941 */ /* 0x000fea0003800000 */
.L_x_27877:
        /* <DEDUP_REMOVED lines=44> */
.L_x_27876:
[----:B------:R-:W-:Y:S05]  /*162b0*/  BSYNC B1 ;  /* 0x0000000000017941 */ /* 0x000fea0003800000 */
.L_x_27875:
        /* <DEDUP_REMOVED lines=8> */
.L_x_27871:
        /* <DEDUP_REMOVED lines=12> */
.L_x_27880:
[----:B------:R-:W-:Y:S02]  /*16400*/  IMAD.MOV.U32 R52, RZ, RZ, R138 ;  /* 0x000000ffff347224 */ /* 0x000fe400078e008a */
.L_x_27881:
[----:B------:R-:W-:Y:S05]  /*16410*/  BSYNC B1 ;  /* 0x0000000000017941 */ /* 0x000fea0003800000 */
.L_x_27879:
        /* <DEDUP_REMOVED lines=16> */
.L_x_27885:
[----:B------:R-:W-:Y:S05]  /*16520*/  BSYNC B2 ;  /* 0x0000000000027941 */ /* 0x000fea0003800000 */
.L_x_27884:
        /* <DEDUP_REMOVED lines=44> */
.L_x_27883:
[----:B------:R-:W-:Y:S05]  /*167f0*/  BSYNC B1 ;  /* 0x0000000000017941 */ /* 0x000fea0003800000 */
.L_x_27882:
        /* <DEDUP_REMOVED lines=11> */
.L_x_27886:
        /* <DEDUP_REMOVED lines=12> */
.L_x_27889:
[----:B------:R-:W-:Y:S02]  /*16970*/  IMAD.MOV.U32 R130, RZ, RZ, R138 ;  /* 0x000000ffff827224 */ /* 0x000fe400078e008a */
.L_x_27890:
[----:B------:R-:W-:Y:S05]  /*16980*/  BSYNC B1 ;  /* 0x0000000000017941 */ /* 0x000fea0003800000 */
.L_x_27888:
        /* <DEDUP_REMOVED lines=16> */
.L_x_27894:
[----:B------:R-:W-:Y:S05]  /*16a90*/  BSYNC B2 ;  /* 0x0000000000027941 */ /* 0x000fea0003800000 */
.L_x_27893:
        /* <DEDUP_REMOVED lines=44> */
.L_x_27892:
[----:B------:R-:W-:Y:S05]  /*16d60*/  BSYNC B1 ;  /* 0x0000000000017941 */ /* 0x000fea0003800000 */
.L_x_27891:
[----:B------:R-:W0:Y:S01]  /*16d70*/  I2F.U32 R53, R130 ;  /* 0x0000008200357306 */ /* 0x000e220000201000 */
[----:B------:R-:W-:Y:S02]  /*16d80*/  FMUL.FTZ R58, R93, c[0x0][0x1e8] ;  /* 0x00007a005d3a7a20 */ /* 0x000fe40000410000 */
[----:B0-----:R-:W-:-:S05]  /*16d90*/  FFMA.FTZ R53, R53, R224, 1.1641532182693481445e-10 ;  /* 0x2f00000035357423 */ /* 0x001fca00000100e0 */
[----:B------:R-:W-:-:S04]  /*16da0*/  FSETP.GTU.FTZ.AND P3, PT, R53, c[0x0][0x1e4], PT ;  /* 0x0000790035007a0b */ /* 0x000fc80003f7c000 */
[----:B------:R-:W-:Y:S02]  /*16db0*/  FSEL R58, R58, RZ, !P3 ;  /* 0x000000ff3a3a7208 */ /* 0x000fe40005800000 */
[----:B------:R-:W-:-:S03]  /*16dc0*/  SEL R53, RZ, 0x1, P3 ;  /* 0x00000001ff357807 */ /* 0x000fc60001800000 */
[----:B------:R-:W-:Y:S01]  /*16dd0*/  FADD.FTZ R57, R57, R58 ;  /* 0x0000003a39397221 */ /* 0x000fe20000010000 */
[----:B------:R-:W-:-:S03]  /*16de0*/  PRMT R130, R53, 0x7610, R130 ;  /* 0x0000761035827816 */ /* 0x000fc60000000082 */
[----:B------:R-:W-:Y:S02]  /*16df0*/  @P0 FADD.FTZ R57, R89, R57 ;  /* 0x0000003959390221 */ /* 0x000fe40000010000 */
.L_x_27887:
        /* <DEDUP_REMOVED lines=12> */
.L_x_27896:
[----:B------:R-:W-:Y:S02]  /*16ec0*/  IMAD.MOV.U32 R226, RZ, RZ, R138 ;  /* 0x000000ffffe27224 */ /* 0x000fe400078e008a */
.L_x_27897:
[----:B------:R-:W-:Y:S05]  /*16ed0*/  BSYNC B1 ;  /* 0x0000000000017941 */ /* 0x000fea0003800000 */
.L_x_27895:
        /* <DEDUP_REMOVED lines=16> */
.L_x_27901:
[----:B------:R-:W-:Y:S05]  /*16fe0*/  BSYNC B2 ;  /* 0x0000000000027941 */ /* 0x000fea0003800000 */
.L_x_27900:
        /* <DEDUP_REMOVED lines=44> */
.L_x_27899:
[----:B------:R-:W-:Y:S05]  /*172b0*/  BSYNC B1 ;  /* 0x0000000000017941 */ /* 0x000fea0003800000 */
.L_x_27898:
        /* <DEDUP_REMOVED lines=11> */
.L_x_27902:
        /* <DEDUP_REMOVED lines=12> */
.L_x_27905:
[----:B------:R-:W-:Y:S02]  /*17430*/  IMAD.MOV.U32 R54, RZ, RZ, R138 ;  /* 0x000000ffff367224 */ /* 0x000fe400078e008a */
.L_x_27906:
[----:B------:R-:W-:Y:S05]  /*17440*/  BSYNC B1 ;  /* 0x0000000000017941 */ /* 0x000fea0003800000 */
.L_x_27904:
        /* <DEDUP_REMOVED lines=16> */
.L_x_27910:
[----:B------:R-:W-:Y:S05]  /*17550*/  BSYNC B2 ;  /* 0x0000000000027941 */ /* 0x000fea0003800000 */
.L_x_27909:
        /* <DEDUP_REMOVED lines=44> */
.L_x_27908:
[----:B------:R-:W-:Y:S05]  /*17820*/  BSYNC B1 ;  /* 0x0000000000017941 */ /* 0x000fea0003800000 */
.L_x_27907:
        /* <DEDUP_REMOVED lines=8> */
.L_x_27903:
        /* <DEDUP_REMOVED lines=12> */
.L_x_27912:
[----:B------:R-:W-:Y:S02]  /*17970*/  IMAD.MOV.U32 R54, RZ, RZ, R138 ;  /* 0x000000ffff367224 */ /* 0x000fe400078e008a */
.L_x_27913:
[----:B------:R-:W-:Y:S05]  /*17980*/  BSYNC B1 ;  /* 0x0000000000017941 */ /* 0x000fea0003800000 */
.L_x_27911:
        /* <DEDUP_REMOVED lines=16> */
.L_x_27917:
[----:B------:R-:W-:Y:S05]  /*17a90*/  BSYNC B2 ;  /* 0x0000000000027941 */ /* 0x000fea0003800000 */
.L_x_27916:
        /* <DEDUP_REMOVED lines=44> */
.L_x_27915:
[----:B------:R-:W-:Y:S05]  /*17d60*/  BSYNC B1 ;  /* 0x0000000000017941 */ /* 0x000fea0003800000 */
.L_x_27914:
        /* <DEDUP_REMOVED lines=11> */
.L_x_27918:
        /* <DEDUP_REMOVED lines=12> */
.L_x_27921:
[----:B------:R-:W-:Y:S02]  /*17ee0*/  IMAD.MOV.U32 R132, RZ, RZ, R138 ;  /* 0x000000ffff847224 */ /* 0x000fe400078e008a */
.L_x_27922:
[----:B------:R-:W-:Y:S05]  /*17ef0*/  BSYNC B1 ;  /* 0x0000000000017941 */ /* 0x000fea0003800000 */
.L_x_27920:
        /* <DEDUP_REMOVED lines=16> */
.L_x_27926:
[----:B------:R-:W-:Y:S05]  /*18000*/  BSYNC B2 ;  /* 0x0000000000027941 */ /* 0x000fea0003800000 */
.L_x_27925:
        /* <DEDUP_REMOVED lines=44> */
.L_x_27924:
[----:B------:R-:W-:Y:S05]  /*182d0*/  BSYNC B1 ;  /* 0x0000000000017941 */ /* 0x000fea0003800000 */
.L_x_27923:
        /* <DEDUP_REMOVED lines=9> */
.L_x_27919:
[----:B------:R-:W-:Y:S02]  /*18370*/  ISETP.NE.AND P5, PT, R235, RZ, PT ;  /* 0x000000ffeb00720c */ /* 0x000fe40003fa5270 */
[----:B------:R-:W-:Y:S02]  /*18380*/  SEL R52, RZ, 0x1000000, P4 ;  /* 0x01000000ff347807 */ /* 0x000fe40002000000 */
[----:B------:R-:W-:Y:S02]  /*18390*/  SEL R53, RZ, 0x10000, P3 ;  /* 0x00010000ff357807 */ /* 0x000fe40001800000 */
[----:B------:R-:W-:Y:S02]  /*183a0*/  SEL R54, RZ, 0x100, P2 ;  /* 0x00000100ff367807 */ /* 0x000fe40001000000 */
[----:B------:R-:W-:Y:S02]  /*183b0*/  SEL R97, RZ, 0x1, P1 ;  /* 0x00000001ff617807 */ /* 0x000fe40000800000 */
[----:B------:R-:W-:Y:S01]  /*183c0*/  IADD3 R52, R54, R52, R53 ;  /* 0x0000003436347210 */ /* 0x000fe20007ffe035 */
[----:B------:R-:W-:Y:S01]  /*183d0*/  IMAD.WIDE.U32 R54, R225, R234, c[0x0][0x188] ;  /* 0x00006200e1367625 */ /* 0x000fe200078e00ea */
[----:B------:R-:W-:-:S02]  /*183e0*/  IADD3 R226, R227, 0x100, RZ ;  /* 0x00000100e3e27810 */ /* 0x000fc40007ffe0ff */
[----:B------:R-:W-:Y:S01]  /*183f0*/  IADD3 R99, R52, R97, RZ ;  /* 0x0000006134637210 */ /* 0x000fe20007ffe0ff */
[----:B------:R-:W-:Y:S01]  /*18400*/  IMAD.WIDE.U32 R52, R225, R236, c[0x0][0x190] ;  /* 0x00006400e1347625 */ /* 0x000fe200078e00ec */
[----:B------:R-:W-:Y:S03]  /*18410*/  STG.E.128 [R54.64], R56 ;  /* 0x0000003836007986 */ /* 0x000fe6000c101d06 */
[CC--:B------:R-:W-:Y:S01]  /*18420*/  IMAD.WIDE.U32 R96, R226.reuse, R234.reuse, c[0x0][0x170] ;  /* 0x00005c00e2607625 */ /* 0x0c0fe200078e00ea */
[----:B------:R0:W-:Y:S03]  /*18430*/  STG.E [R52.64], R99 ;  /* 0x0000006334007986 */ /* 0x0001e6000c101906 */
[----:B0-----:R-:W-:-:S04]  /*18440*/  @P0 IMAD.WIDE.U32 R52, R226, R234, c[0x0][0x180] ;  /* 0x00006000e2340625 */ /* 0x001fc800078e00ea */
[----:B------:R-:W-:Y:S01]  /*18450*/  @P5 IMAD.WIDE.U32 R54, R226, R234, c[0x0][0x178] ;  /* 0x00005e00e2365625 */ /* 0x000fe200078e00ea */
[----:B------:R-:W-:Y:S05]  /*18460*/  @!P5 BRA `(.L_x_27927) ;  /* 0x000000a00000d947 */ /* 0x000fea0003800000 */
[----:B------:R-:W-:-:S05]  /*18470*/  IMAD.U32 R98, R131, 0x10000, RZ ;  /* 0x0001000083627824 */ /* 0x000fca00078e00ff */
[----:B------:R-:W-:Y:S02]  /*18480*/  LOP3.LUT R99, R98, 0xff0000, RZ, 0xc0, !PT ;  /* 0x00ff000062637812 */ /* 0x000fe400078ec0ff */
[----:B------:R-:W-:-:S05]  /*18490*/  LOP3.LUT R98, R132, 0xffff, RZ, 0xc0, !PT ;  /* 0x0000ffff84627812 */ /* 0x000fca00078ec0ff */
[----:B------:R-:W-:Y:S01]  /*184a0*/  IMAD R98, R98, 0x1000000, R99 ;  /* 0x0100000062627824 */ /* 0x000fe200078e0263 */
[----:B------:R-:W-:-:S05]  /*184b0*/  LOP3.LUT R99, R130, 0xff, RZ, 0xc0, !PT ;  /* 0x000000ff82637812 */ /* 0x000fca00078ec0ff */
[----:B------:R-:W-:Y:S01]  /*184c0*/  IMAD R98, R99, 0x100, R98 ;  /* 0x0000010063627824 */ /* 0x000fe200078e0262 */
[----:B------:R-:W-:-:S04]  /*184d0*/  LOP3.LUT R99, R129, 0xff, RZ, 0xc0, !PT ;  /* 0x000000ff81637812 */ /* 0x000fc800078ec0ff */
[----:B------:R-:W-:Y:S01]  /*184e0*/  IADD3 R237, R98, R99, RZ ;  /* 0x0000006362ed7210 */ /* 0x000fe20007ffe0ff */
[----:B------:R-:W-:-:S05]  /*184f0*/  IMAD.WIDE.U32 R98, R225, R236, c[0x0][0x198] ;  /* 0x00006600e1627625 */ /* 0x000fca00078e00ec */
[----:B------:R0:W-:Y:S02]  /*18500*/  STG.E [R98.64], R237 ;  /* 0x000000ed62007986 */ /* 0x0001e4000c101906 */
.L_x_27927:
[----:B------:R1:W5:Y:S04]  /*18510*/  @P5 LDG.E.128 R92, [R54.64] ;  /* 0x00000006365c5981 */ /* 0x000368000c1e1d00 */
        /* <DEDUP_REMOVED lines=14> */
.L_x_27929:
[----:B-1----:R-:W-:Y:S02]  /*18600*/  MOV R237, R138 ;  /* 0x0000008a00ed7202 */ /* 0x002fe40000000f00 */
.L_x_27930:
[----:B------:R-:W-:Y:S05]  /*18610*/  BSYNC B1 ;  /* 0x0000000000017941 */ /* 0x000fea0003800000 */
.L_x_27928:
        /* <DEDUP_REMOVED lines=16> */
.L_x_27934:
[----:B------:R-:W-:Y:S05]  /*18720*/  BSYNC B2 ;  /* 0x0000000000027941 */ /* 0x000fea0003800000 */
.L_x_27933:
        /* <DEDUP_REMOVED lines=44> */
.L_x_27932:
[----:B------:R-:W-:Y:S05]  /*189f0*/  BSYNC B1 ;  /* 0x0000000000017941 */ /* 0x000fea0003800000 */
.L_x_27931:
        /* <DEDUP_REMOVED lines=12> */
.L_x_27935:
        /* <DEDUP_REMOVED lines=12> */
.L_x_27938:
[----:B------:R-:W-:Y:S02]  /*18b80*/  MOV R129, R138 ;  /* 0x0000008a00817202 */ /* 0x000fe40000000f00 */
.L_x_27939:
[----:B------:R-:W-:Y:S05]  /*18b90*/  BSYNC B1 ;  /* 0x0000000000017941 */ /* 0x000fea0003800000 */
.L_x_27937:
        /* <DEDUP_REMOVED lines=16> */
.L_x_27943:
[----:B------:R-:W-:Y:S05]  /*18ca0*/  BSYNC B2 ;  /* 0x0000000000027941 */ /* 0x000fea0003800000 */
.L_x_27942:
        /* <DEDUP_REMOVED lines=44> */
.L_x_27941:
[----:B------:R-:W-:Y:S05]  /*18f70*/  BSYNC B1 ;  /* 0x0000000000017941 */ /* 0x000fea0003800000 */
.L_x_27940:
        /* <DEDUP_REMOVED lines=9> */
.L_x_27936:
        /* <DEDUP_REMOVED lines=12> */
.L_x_27945:
[----:B------:R-:W-:Y:S02]  /*190d0*/  IMAD.MOV.U32 R237, RZ, RZ, R138 ;  /* 0x000000ffffed7224 */ /* 0x000fe400078e008a */
.L_x_27946:
[----:B------:R-:W-:Y:S05]  /*190e0*/  BSYNC B1 ;  /* 0x0000000000017941 */ /* 0x000fea0003800000 */
.L_x_27944:
        /* <DEDUP_REMOVED lines=16> */
.L_x_27950:
[----:B------:R-:W-:Y:S05]  /*191f0*/  BSYNC B2 ;  /* 0x0000000000027941 */ /* 0x000fea0003800000 */
.L_x_27949:
        /* <DEDUP_REMOVED lines=44> */
.L_x_27948:
[----:B------:R-:W-:Y:S05]  /*194c0*/  BSYNC B1 ;  /* 0x0000000000017941 */ /* 0x000fea0003800000 */
.L_x_27947:
        /* <DEDUP_REMOVED lines=11> */
.L_x_27951:
        /* <DEDUP_REMOVED lines=12> */
.L_x_27954:
[----:B------:R-:W-:Y:S02]  /*19640*/  IMAD.MOV.U32 R130, RZ, RZ, R138 ;  /* 0x000000ffff827224 */ /* 0x000fe400078e008a */
.L_x_27955:
[----:B------:R-:W-:Y:S05]  /*19650*/  BSYNC B1 ;  /* 0x0000000000017941 */ /* 0x000fea0003800000 */
.L_x_27953:
        /* <DEDUP_REMOVED lines=16> */
.L_x_27959:
[----:B------:R-:W-:Y:S05]  /*19760*/  BSYNC B2 ;  /* 0x0000000000027941 */ /* 0x000fea0003800000 */
.L_x_27958:
        /* <DEDUP_REMOVED lines=44> */
.L_x_27957:
[----:B------:R-:W-:Y:S05]  /*19a30*/  BSYNC B1 ;  /* 0x0000000000017941 */ /* 0x000fea0003800000 */
.L_x_27956:
        /* <DEDUP_REMOVED lines=9> */
.L_x_27952:
        /* <DEDUP_REMOVED lines=12> */
.L_x_27961:
[----:B------:R-:W-:Y:S02]  /*19b90*/  MOV R237, R138 ;  /* 0x0000008a00ed7202 */ /* 0x000fe40000000f00 */
.L_x_27962:
[----:B------:R-:W-:Y:S05]  /*19ba0*/  BSYNC B1 ;  /* 0x0000000000017941 */ /* 0x000fea0003800000 */
.L_x_27960:
        /* <DEDUP_REMOVED lines=16> */
.L_x_27966:
[----:B------:R-:W-:Y:S05]  /*19cb0*/  BSYNC B2 ;  /* 0x0000000000027941 */ /* 0x000fea0003800000 */
.L_x_27965:
        /* <DEDUP_REMOVED lines=44> */
.L_x_27964:
[----:B------:R-:W-:Y:S05]  /*19f80*/  BSYNC B1 ;  /* 0x0000000000017941 */ /* 0x000fea0003800000 */
.L_x_27963:
        /* <DEDUP_REMOVED lines=11> */
.L_x_27967:
        /* <DEDUP_REMOVED lines=12> */
.L_x_27970:
[----:B------:R-:W-:Y:S02]  /*1a100*/  MOV R131, R138 ;  /* 0x0000008a00837202 */ /* 0x000fe40000000f00 */
.L_x_27971:
[----:B------:R-:W-:Y:S05]  /*1a110*/  BSYNC B1 ;  /* 0x0000000000017941 */ /* 0x000fea0003800000 */
.L_x_27969:
        /* <DEDUP_REMOVED lines=16> */
.L_x_27975:
[----:B------:R-:W-:Y:S05]  /*1a220*/  BSYNC B2 ;  /* 0x0000000000027941 */ /* 0x000fea0003800000 */
.L_x_27974:
        /* <DEDUP_REMOVED lines=44> */
.L_x_27973:
[----:B------:R-:W-:Y:S05]  /*1a4f0*/  BSYNC B1 ;  /* 0x0000000000017941 */ /* 0x000fea0003800000 */
.L_x_27972:
        /* <DEDUP_REMOVED lines=9> */
.L_x_27968:
        /* <DEDUP_REMOVED lines=12> */
.L_x_27977:
[----:B------:R-:W-:Y:S02]  /*1a650*/  IMAD.MOV.U32 R237, RZ, RZ, R138 ;  /* 0x000000ffffed7224 */ /* 0x000fe400078e008a */
.L_x_27978:
[----:B------:R-:W-:Y:S05]  /*1a660*/  BSYNC B1 ;  /* 0x0000000000017941 */ /* 0x000fea0003800000 */
.L_x_27976:
        /* <DEDUP_REMOVED lines=16> */
.L_x_27982:
[----:B------:R-:W-:Y:S05]  /*1a770*/  BSYNC B2 ;  /* 0x0000000000027941 */ /* 0x000fea0003800000 */
.L_x_27981:
        /* <DEDUP_REMOVED lines=44> */
.L_x_27980:
[----:B------:R-:W-:Y:S05]  /*1aa40*/  BSYNC B1 ;  /* 0x0000000000017941 */ /* 0x000fea0003800000 */
.L_x_27979:
        /* <DEDUP_REMOVED lines=11> */
.L_x_27983:
        /* <DEDUP_REMOVED lines=12> */
.L_x_27986:
[----:B------:R-:W-:Y:S02]  /*1abc0*/  IMAD.MOV.U32 R132, RZ, RZ, R138 ;  /* 0x000000ffff847224 */ /* 0x000fe400078e008a */
.L_x_27987:
[----:B------:R-:W-:Y:S05]  /*1abd0*/  BSYNC B1 ;  /* 0x0000000000017941 */ /* 0x000fea0003800000 */
.L_x_27985:
        /* <DEDUP_REMOVED lines=16> */
.L_x_27991:
[----:B------:R-:W-:Y:S05]  /*1ace0*/  BSYNC B2 ;  /* 0x0000000000027941 */ /* 0x000fea0003800000 */
.L_x_27990:
        /* <DEDUP_REMOVED lines=44> */
.L_x_27989:
[----:B------:R-:W-:Y:S05]  /*1afb0*/  BSYNC B1 ;  /* 0x0000000000017941 */ /* 0x000fea0003800000 */
.L_x_27988:
        /* <DEDUP_REMOVED lines=9> */
.L_x_27984:
[----:B------:R-:W-:Y:S02]  /*1b050*/  SEL R96, RZ, 0x1000000, P4 ;  /* 0x01000000ff607807 */ /* 0x000fe40002000000 */
[----:B------:R-:W-:Y:S02]  /*1b060*/  SEL R97, RZ, 0x10000, P3 ;  /* 0x00010000ff617807 */ /* 0x000fe40001800000 */
[----:B------:R-:W-:Y:S02]  /*1b070*/  SEL R98, RZ, 0x100, P2 ;  /* 0x00000100ff627807 */ /* 0x000fe40001000000 */
[----:B------:R-:W-:Y:S02]  /*1b080*/  ISETP.NE.AND P5, PT, R235, RZ, PT ;  /* 0x000000ffeb00720c */ /* 0x000fe40003fa5270 */
[----:B------:R-:W-:Y:S01]  /*1b090*/  IADD3 R98, R98, R96, R97 ;  /* 0x0000006062627210 */ /* 0x000fe20007ffe061 */
[----:B------:R-:W-:Y:S01]  /*1b0a0*/  IMAD.WIDE.U32 R96, R226, R234, c[0x0][0x188] ;  /* 0x00006200e2607625 */ /* 0x000fe200078e00ea */
[----:B------:R-:W-:-:S02]  /*1b0b0*/  SEL R99, RZ, 0x1, P1 ;  /* 0x00000001ff637807 */ /* 0x000fc40000800000 */
[----:B------:R-:W-:Y:S02]  /*1b0c0*/  IADD3 R227, R227, 0x120, RZ ;  /* 0x00000120e3e37810 */ /* 0x000fe40007ffe0ff */
[----:B------:R0:W-:Y:S01]  /*1b0d0*/  STG.E.128 [R96.64], R52 ;  /* 0x0000003460007986 */ /* 0x0001e2000c101d06 */
[----:B------:R-:W-:Y:S02]  /*1b0e0*/  IMAD.IADD R99, R98, 0x1, R99 ;  /* 0x0000000162637824 */ /* 0x000fe400078e0263 */
[----:B0-----:R-:W-:-:S05]  /*1b0f0*/  IMAD.WIDE.U32 R96, R226, R236, c[0x0][0x190] ;  /* 0x00006400e2607625 */ /* 0x001fca00078e00ec */
[----:B------:R0:W-:Y:S02]  /*1b100*/  STG.E [R96.64], R99 ;  /* 0x0000006360007986 */ /* 0x0001e4000c101906 */
[----:B0-----:R-:W-:Y:S01]  /*1b110*/  @P5 IMAD.WIDE.U32 R96, R227, R234, c[0x0][0x178] ;  /* 0x00005e00e3605625 */ /* 0x001fe200078e00ea */
[----:B------:R-:W-:Y:S05]  /*1b120*/  @!P5 BRA `(.L_x_27992) ;  /* 0x000000a00000d947 */ /* 0x000fea0003800000 */
[----:B------:R-:W-:-:S05]  /*1b130*/  IMAD.U32 R98, R131, 0x10000, RZ ;  /* 0x0001000083627824 */ /* 0x000fca00078e00ff */
[----:B------:R-:W-:Y:S02]  /*1b140*/  LOP3.LUT R99, R98, 0xff0000, RZ, 0xc0, !PT ;  /* 0x00ff000062637812 */ /* 0x000fe400078ec0ff */
[----:B------:R-:W-:-:S05]  /*1b150*/  LOP3.LUT R98, R132, 0xffff, RZ, 0xc0, !PT ;  /* 0x0000ffff84627812 */ /* 0x000fca00078ec0ff */
[----:B------:R-:W-:Y:S01]  /*1b160*/  IMAD R98, R98, 0x1000000, R99 ;  /* 0x0100000062627824 */ /* 0x000fe200078e0263 */
[----:B------:R-:W-:-:S04]  /*1b170*/  LOP3.LUT R99, R130, 0xff, RZ, 0xc0, !PT ;  /* 0x000000ff82637812 */ /* 0x000fc800078ec0ff */
[----:B------:R-:W-:Y:S02]  /*1b180*/  LEA R98, R99, R98, 0x8 ;  /* 0x0000006263627211 */ /* 0x000fe400078e40ff */
[----:B------:R-:W-:-:S05]  /*1b190*/  LOP3.LUT R99, R129, 0xff, RZ, 0xc0, !PT ;  /* 0x000000ff81637812 */ /* 0x000fca00078ec0ff */
[----:B------:R-:W-:Y:S02]  /*1b1a0*/  IMAD.IADD R237, R98, 0x1, R99 ;  /* 0x0000000162ed7824 */ /* 0x000fe400078e0263 */
[----:B------:R-:W-:-:S05]  /*1b1b0*/  IMAD.WIDE.U32 R98, R226, R236, c[0x0][0x198] ;  /* 0x00006600e2627625 */ /* 0x000fca00078e00ec */
[----:B------:R0:W-:Y:S02]  /*1b1c0*/  STG.E [R98.64], R237 ;  /* 0x000000ed62007986 */ /* 0x0001e4000c101906 */
.L_x_27992:
[----:B------:R1:W5:Y:S01]  /*1b1d0*/  @P5 LDG.E.128 R92, [R96.64] ;  /* 0x00000006605c5981 */ /* 0x000362000c1e1d00 */
[----:B0-----:R-:W-:-:S04]  /*1b1e0*/  IMAD.WIDE.U32 R98, R227, R234, c[0x0][0x170] ;  /* 0x00005c00e3627625 */ /* 0x001fc800078e00ea */
[----:B-1----:R-:W-:-:S05]  /*1b1f0*/  @P0 IMAD.WIDE.U32 R96, R227, R234, c[0x0][0x180] ;  /* 0x00006000e3600625 */ /* 0x002fca00078e00ea */
[----:B------:R0:W5:Y:S04]  /*1b200*/  @P0 LDG.E.128 R88, [R96.64] ;  /* 0x0000000660580981 */ /* 0x000168000c1e1d00 */
[----:B0-----:R-:W5:Y:S01]  /*1b210*/  LDG.E.128 R96, [R98.64] ;  /* 0x0000000662607981 */ /* 0x001f62000c1e1d00 */
        /* <DEDUP_REMOVED lines=12> */
.L_x_27994:
[----:B------:R-:W-:Y:S02]  /*1b2e0*/  IMAD.MOV.U32 R237, RZ, RZ, R138 ;  /* 0x000000ffffed7224 */ /* 0x000fe400078e008a */
.L_x_27995:
[----:B------:R-:W-:Y:S05]  /*1b2f0*/  BSYNC B1 ;  /* 0x0000000000017941 */ /* 0x000fea0003800000 */
.L_x_27993:
        /* <DEDUP_REMOVED lines=16> */
.L_x_27999:
[----:B------:R-:W-:Y:S05]  /*1b400*/  BSYNC B2 ;  /* 0x0000000000027941 */ /* 0x000fea0003800000 */
.L_x_27998:
        /* <DEDUP_REMOVED lines=44> */
.L_x_27997:
[----:B------:R-:W-:Y:S05]  /*1b6d0*/  BSYNC B1 ;  /* 0x0000000000017941 */ /* 0x000fea0003800000 */
.L_x_27996:
[----:B------:R-:W-:Y:S01]  /*1b6e0*/  ISETP.NE.AND P6, PT, R223, RZ, PT ;  /* 0x000000ffdf00720c */ /* 0x000fe20003fc5270 */
[----:B-----5:R-:W-:Y:S01]  /*1b6f0*/  FMUL.FTZ R96, R96, c[0x0][0x1e8] ;  /* 0x00007a0060607a20 */ /* 0x020fe20000410000 */
[----:B------:R-:W0:Y:S02]  /*1b700*/  I2F.U32 R223, R237 ;  /* 0x000000ed00df7306 */ /* 0x000e240000201000 */
        /* <DEDUP_REMOVED lines=9> */
.L_x_28000:
        /* <DEDUP_REMOVED lines=12> */
.L_x_28003:
[----:B------:R-:W-:Y:S02]  /*1b860*/  IMAD.MOV.U32 R129, RZ, RZ, R138 ;  /* 0x000000ffff817224 */ /* 0x000fe400078e008a */
.L_x_28004:
[----:B------:R-:W-:Y:S05]  /*1b870*/  BSYNC B1 ;  /* 0x0000000000017941 */ /* 0x000fea0003800000 */
.L_x_28002:
        /* <DEDUP_REMOVED lines=16> */
.L_x_28008:
[----:B------:R-:W-:Y:S05]  /*1b980*/  BSYNC B2 ;  /* 0x0000000000027941 */ /* 0x000fea0003800000 */
.L_x_28007:
        /* <DEDUP_REMOVED lines=44> */
.L_x_28006:
[----:B------:R-:W-:Y:S05]  /*1bc50*/  BSYNC B1 ;  /* 0x0000000000017941 */ /* 0x000fea0003800000 */
.L_x_28005:
[----:B------:R-:W0:Y:S02]  /*1bc60*/  I2F.U32 R129, R129 ;  /* 0x0000008100817306 */ /* 0x000e240000201000 */
[----:B0-----:R-:W-:-:S05]  /*1bc70*/  FFMA.FTZ R223, R129, R224, 1.1641532182693481445e-10 ;  /* 0x2f00000081df7423 */ /* 0x001fca00000100e0 */
[----:B------:R-:W-:Y:S01]  /*1bc80*/  FSETP.GTU.FTZ.AND P2, PT, R223, c[0x0][0x1e4], PT ;  /* 0x00007900df007a0b */ /* 0x000fe20003f5c000 */
[----:B------:R-:W-:-:S05]  /*1bc90*/  FMUL.FTZ R223, R92, c[0x0][0x1e8] ;  /* 0x00007a005cdf7a20 */ /* 0x000fca0000410000 */
[----:B------:R-:W-:-:S05]  /*1bca0*/  FSEL R223, R223, RZ, !P2 ;  /* 0x000000ffdfdf7208 */ /* 0x000fca0005000000 */
[----:B------:R-:W-:Y:S01]  /*1bcb0*/  FADD.FTZ R96, R96, R223 ;  /* 0x000000df60607221 */ /* 0x000fe20000010000 */
[----:B------:R-:W-:-:S03]  /*1bcc0*/  SEL R223, RZ, 0x1, P2 ;  /* 0x00000001ffdf7807 */ /* 0x000fc60001000000 */
[----:B------:R-:W-:Y:S01]  /*1bcd0*/  @P0 FADD.FTZ R96, R88, R96 ;  /* 0x0000006058600221 */ /* 0x000fe20000010000 */
[----:B------:R-:W-:Y:S02]  /*1bce0*/  PRMT R129, R223, 0x7610, R129 ;  /* 0x00007610df817816 */ /* 0x000fe40000000081 */
.L_x_28001:
        /* <DEDUP_REMOVED lines=12> */
.L_x_28010:
[----:B------:R-:W-:Y:S02]  /*1bdb0*/  IMAD.MOV.U32 R223, RZ, RZ, R138 ;  /* 0x000000ffffdf7224 */ /* 0x000fe400078e008a */
.L_x_28011:
[----:B------:R-:W-:Y:S05]  /*1bdc0*/  BSYNC B1 ;  /* 0x0000000000017941 */ /* 0x000fea0003800000 */
.L_x_28009:
        /* <DEDUP_REMOVED lines=16> */
.L_x_28015:
[----:B------:R-:W-:Y:S05]  /*1bed0*/  BSYNC B2 ;  /* 0x0000000000027941 */ /* 0x000fea0003800000 */
.L_x_28014:
        /* <DEDUP_REMOVED lines=44> */
.L_x_28013:
[----:B------:R-:W-:Y:S05]  /*1c1a0*/  BSYNC B1 ;  /* 0x0000000000017941 */ /* 0x000fea0003800000 */
.L_x_28012:
        /* <DEDUP_REMOVED lines=11> */
.L_x_28016:
        /* <DEDUP_REMOVED lines=12> */
.L_x_28019:
[----:B------:R-:W-:Y:S02]  /*1c320*/  IMAD.MOV.U32 R130, RZ, RZ, R138 ;  /* 0x000000ffff827224 */ /* 0x000fe400078e008a */
.L_x_28020:
[----:B------:R-:W-:Y:S05]  /*1c330*/  BSYNC B1 ;  /* 0x0000000000017941 */ /* 0x000fea0003800000 */
.L_x_28018:
        /* <DEDUP_REMOVED lines=16> */
.L_x_28024:
[----:B------:R-:W-:Y:S05]  /*1c440*/  BSYNC B2 ;  /* 0x0000000000027941 */ /* 0x000fea0003800000 */
.L_x_28023:
        /* <DEDUP_REMOVED lines=44> */
.L_x_28022:
[----:B------:R-:W-:Y:S05]  /*1c710*/  BSYNC B1 ;  /* 0x0000000000017941 */ /* 0x000fea0003800000 */
.L_x_28021:
        /* <DEDUP_REMOVED lines=9> */
.L_x_28017:
        /* <DEDUP_REMOVED lines=12> */
.L_x_28026:
[----:B------:R-:W-:Y:S02]  /*1c870*/  IMAD.MOV.U32 R223, RZ, RZ, R138 ;  /* 0x000000ffffdf7224 */ /* 0x000fe400078e008a */
.L_x_28027:
[----:B------:R-:W-:Y:S05]  /*1c880*/  BSYNC B1 ;  /* 0x0000000000017941 */ /* 0x000fea0003800000 */
.L_x_28025:
        /* <DEDUP_REMOVED lines=16> */
.L_x_28031:
[----:B------:R-:W-:Y:S05]  /*1c990*/  BSYNC B2 ;  /* 0x0000000000027941 */ /* 0x000fea0003800000 */
.L_x_28030:
        /* <DEDUP_REMOVED lines=44> */
.L_x_28029:
[----:B------:R-:W-:Y:S05]  /*1cc60*/  BSYNC B1 ;  /* 0x0000000000017941 */ /* 0x000fea0003800000 */
.L_x_28028:
        /* <DEDUP_REMOVED lines=11> */
.L_x_28032:
        /* <DEDUP_REMOVED lines=12> */
.L_x_28035:
[----:B------:R-:W-:Y:S02]  /*1cde0*/  IMAD.MOV.U32 R131, RZ, RZ, R138 ;  /* 0x000000ffff837224 */ /* 0x000fe400078e008a */
.L_x_28036:
[----:B------:R-:W-:Y:S05]  /*1cdf0*/  BSYNC B1 ;  /* 0x0000000000017941 */ /* 0x000fea0003800000 */
.L_x_28034:
        /* <DEDUP_REMOVED lines=16> */
.L_x_28040:
[----:B------:R-:W-:Y:S05]  /*1cf00*/  BSYNC B2 ;  /* 0x0000000000027941 */ /* 0x000fea0003800000 */
.L_x_28039:
        /* <DEDUP_REMOVED lines=44> */
.L_x_28038:
[----:B------:R-:W-:Y:S05]  /*1d1d0*/  BSYNC B1 ;  /* 0x0000000000017941 */ /* 0x000fea0003800000 */
.L_x_28037:
        /* <DEDUP_REMOVED lines=9> */
.L_x_28033:
        /* <DEDUP_REMOVED lines=12> */
.L_x_28042:
[----:B------:R-:W-:Y:S02]  /*1d330*/  IMAD.MOV.U32 R223, RZ, RZ, R138 ;  /* 0x000000ffffdf7224 */ /* 0x000fe400078e008a */
.L_x_28043:
[----:B------:R-:W-:Y:S05]  /*1d340*/  BSYNC B1 ;  /* 0x0000000000017941 */ /* 0x000fea0003800000 */
.L_x_28041:
        /* <DEDUP_REMOVED lines=16> */
.L_x_28047:
[----:B------:R-:W-:Y:S05]  /*1d450*/  BSYNC B2 ;  /* 0x0000000000027941 */ /* 0x000fea0003800000 */
.L_x_28046:
        /* <DEDUP_REMOVED lines=44> */
.L_x_28045:
[----:B------:R-:W-:Y:S05]  /*1d720*/  BSYNC B1 ;  /* 0x0000000000017941 */ /* 0x000fea0003800000 */
.L_x_28044:
        /* <DEDUP_REMOVED lines=11> */
.L_x_28048:
        /* <DEDUP_REMOVED lines=12> */
.L_x_28051:
[----:B------:R-:W-:Y:S02]  /*1d8a0*/  IMAD.MOV.U32 R132, RZ, RZ, R138 ;  /* 0x000000ffff847224 */ /* 0x000fe400078e008a */
.L_x_28052:
[----:B------:R-:W-:Y:S05]  /*1d8b0*/  BSYNC B1 ;  /* 0x0000000000017941 */ /* 0x000fea0003800000 */
.L_x_28050:
        /* <DEDUP_REMOVED lines=16> */
.L_x_28056:
[----:B------:R-:W-:Y:S05]  /*1d9c0*/  BSYNC B2 ;  /* 0x0000000000027941 */ /* 0x000fea0003800000 */
.L_x_28055:
        /* <DEDUP_REMOVED lines=44> */
.L_x_28054:
[----:B------:R-:W-:Y:S05]  /*1dc90*/  BSYNC B1 ;  /* 0x0000000000017941 */ /* 0x000fea0003800000 */
.L_x_28053:
[----:B------:R-:W0:Y:S02]  /*1dca0*/  I2F.U32 R237, R132 ;  /* 0x0000008400ed7306 */ /* 0x000e240000201000 */
[----:B0-----:R-:W-:Y:S02]  /*1dcb0*/  FFMA.FTZ R237, R237, R224, 1.1641532182693481445e-10 ;  /* 0x2f000000eded7423 */ /* 0x001fe400000100e0 */
[----:B------:R-:W-:-:S03]  /*1dcc0*/  FMUL.FTZ R224, R95, c[0x0][0x1e8] ;  /* 0x00007a005fe07a20 */ /* 0x000fc60000410000 */
[----:B------:R-:W-:-:S04]  /*1dcd0*/  FSETP.GTU.FTZ.AND P5, PT, R237, c[0x0][0x1e4], PT ;  /* 0x00007900ed007a0b */ /* 0x000fc80003fbc000 */
[----:B------:R-:W-:-:S05]  /*1dce0*/  FSEL R224, R224, RZ, !P5 ;  /* 0x000000ffe0e07208 */ /* 0x000fca0006800000 */
[----:B------:R-:W-:Y:S01]  /*1dcf0*/  FADD.FTZ R99, R99, R224 ;  /* 0x000000e063637221 */ /* 0x000fe20000010000 */
[----:B------:R-:W-:-:S03]  /*1dd00*/  SEL R224, RZ, 0x1, P5 ;  /* 0x00000001ffe07807 */ /* 0x000fc60002800000 */
[----:B------:R-:W-:Y:S01]  /*1dd10*/  @P0 FADD.FTZ R99, R91, R99 ;  /* 0x000000635b630221 */ /* 0x000fe20000010000 */
[----:B------:R-:W-:Y:S02]  /*1dd20*/  PRMT R132, R224, 0x7610, R132 ;  /* 0x00007610e0847816 */ /* 0x000fe40000000084 */
.L_x_28049:
[----:B------:R-:W-:Y:S02]  /*1dd30*/  SEL R224, RZ, 0x1000000, P4 ;  /* 0x01000000ffe07807 */ /* 0x000fe40002000000 */
[----:B------:R-:W-:Y:S02]  /*1dd40*/  SEL R237, RZ, 0x10000, P3 ;  /* 0x00010000ffed7807 */ /* 0x000fe40001800000 */
[----:B------:R-:W-:Y:S02]  /*1dd50*/  SEL R238, RZ, 0x100, P2 ;  /* 0x00000100ffee7807 */ /* 0x000fe40001000000 */
[----:B------:R-:W-:Y:S01]  /*1dd60*/  ISETP.NE.AND P0, PT, R235, RZ, PT ;  /* 0x000000ffeb00720c */ /* 0x000fe20003f05270 */
[----:B------:R-:W-:Y:S01]  /*1dd70*/  IMAD.WIDE.U32 R234, R227, R234, c[0x0][0x188] ;  /* 0x00006200e3ea7625 */ /* 0x000fe200078e00ea */
[----:B------:R-:W-:Y:S02]  /*1dd80*/  IADD3 R224, R238, R224, R237 ;  /* 0x000000e0eee07210 */ /* 0x000fe40007ffe0ed */
[----:B------:R-:W-:-:S02]  /*1dd90*/  SEL R237, RZ, 0x1, P1 ;  /* 0x00000001ffed7807 */ /* 0x000fc40000800000 */
[----:B------:R0:W-:Y:S01]  /*1dda0*/  STG.E.128 [R234.64], R96 ;  /* 0x00000060ea007986 */ /* 0x0001e2000c101d06 */
[----:B------:R-:W-:Y:S02]  /*1ddb0*/  ISETP.NE.AND P1, PT, R222, RZ, PT ;  /* 0x000000ffde00720c */ /* 0x000fe40003f25270 */
[----:B------:R-:W-:Y:S02]  /*1ddc0*/  IMAD.IADD R237, R224, 0x1, R237 ;  /* 0x00000001e0ed7824 */ /* 0x000fe400078e02ed */
[----:B------:R-:W-:-:S04]  /*1ddd0*/  FADD.FTZ R224, RZ, R84 ;  /* 0x00000054ffe07221 */ /* 0x000fc80000010000 */
[----:B------:R-:W-:-:S04]  /*1dde0*/  FADD.FTZ R239, R224, R85 ;  /* 0x00000055e0ef7221 */ /* 0x000fc80000010000 */
[----:B------:R-:W-:-:S04]  /*1ddf0*/  FADD.FTZ R224, R239, R86 ;  /* 0x00000056efe07221 */ /* 0x000fc80000010000 */
[----:B------:R-:W-:Y:S02]  /*1de00*/  FADD.FTZ R239, R224, R87 ;  /* 0x00000057e0ef7221 */ /* 0x000fe40000010000 */
[----:B0-----:R-:W-:-:S04]  /*1de10*/  IMAD.WIDE.U32 R234, R227, R236, c[0x0][0x190] ;  /* 0x00006400e3ea7625 */ /* 0x001fc800078e00ec */
[----:B------:R-:W-:Y:S01]  /*1de20*/  FADD.FTZ R224, R239, R80 ;  /* 0x00000050efe07221 */ /* 0x000fe20000010000 */
[----:B------:R0:W-:Y:S03]  /*1de30*/  STG.E [R234.64], R237 ;  /* 0x000000edea007986 */ /* 0x0001e6000c101906 */
        /* <DEDUP_REMOVED lines=35> */
[----:B------:R-:W-:Y:S02]  /*1e070*/  IMAD.U32 R234, R131, 0x10000, RZ ;  /* 0x0001000083ea7824 */ /* 0x000fe400078e00ff */
[----:B------:R-:W-:-:S03]  /*1e080*/  IMAD.WIDE.U32 R236, R227, R236, c[0x0][0x198] ;  /* 0x00006600e3ec7625 */ /* 0x000fc600078e00ec */
[----:B------:R-:W-:Y:S02]  /*1e090*/  LOP3.LUT R235, R234, 0xff0000, RZ, 0xc0, !PT ;  /* 0x00ff0000eaeb7812 */ /* 0x000fe400078ec0ff */
[----:B------:R-:W-:-:S04]  /*1e0a0*/  LOP3.LUT R234, R132, 0xffff, RZ, 0xc0, !PT ;  /* 0x0000ffff84ea7812 */ /* 0x000fc800078ec0ff */
[----:B------:R-:W-:Y:S02]  /*1e0b0*/  LEA R234, R234, R235, 0x18 ;  /* 0x000000ebeaea7211 */ /* 0x000fe400078ec0ff */
[----:B------:R-:W-:-:S05]  /*1e0c0*/  LOP3.LUT R235, R130, 0xff, RZ, 0xc0, !PT ;  /* 0x000000ff82eb7812 */ /* 0x000fca00078ec0ff */
[----:B------:R-:W-:Y:S01]  /*1e0d0*/  IMAD R234, R235, 0x100, R234 ;  /* 0x00000100ebea7824 */ /* 0x000fe200078e02ea */
[----:B------:R-:W-:-:S05]  /*1e0e0*/  LOP3.LUT R235, R129, 0xff, RZ, 0xc0, !PT ;  /* 0x000000ff81eb7812 */ /* 0x000fca00078ec0ff */
[----:B------:R-:W-:-:S05]  /*1e0f0*/  IMAD.IADD R235, R234, 0x1, R235 ;  /* 0x00000001eaeb7824 */ /* 0x000fca00078e02eb */
[----:B------:R0:W-:Y:S02]  /*1e100*/  STG.E [R236.64], R235 ;  /* 0x000000ebec007986 */ /* 0x0001e4000c101906 */
.L_x_28057:
[----:B------:R-:W-:Y:S01]  /*1e110*/  FADD.FTZ R238, R224, R99 ;  /* 0x00000063e0ee7221 */ /* 0x000fe20000010000 */
[----:B------:R-:W-:Y:S05]  /*1e120*/  BRA.DIV ~URZ, `(.L_x_28058) ;  /* 0x000014a27f007947 */ /* 0x000fea000b800000 */
[----:B------:R1:W2:Y:S02]  /*1e130*/  SHFL.BFLY PT, R224, R238, 0x1, 0x1f ;  /* 0x0c201f00eee07f89 */ /* 0x0002a400000e0000 */
.L_x_28062:
[----:B-12---:R-:W-:Y:S01]  /*1e140*/  FADD.FTZ R238, R238, R224 ;  /* 0x000000e0eeee7221 */ /* 0x006fe20000010000 */
        /* <DEDUP_REMOVED lines=15> */
[----:B------:R-:W-:-:S04]  /*1e240*/  FADD.FTZ R237, -R239, R86 ;  /* 0x00000056efed7221 */ /* 0x000fc80000010100 */
        /* <DEDUP_REMOVED lines=83> */
.L_x_28063:
[----:B------:R-:W-:Y:S01]  /*1e780*/  FMUL.FTZ R234, R239, R239 ;  /* 0x000000efefea7220 */ /* 0x000fe20000410000 */
[----:B------:R-:W-:Y:S01]  /*1e790*/  ISETP.NE.AND P0, PT, RZ, UR8, PT ;  /* 0x00000008ff007c0c */ /* 0x000fe2000bf05270 */
[----:B-1----:R-:W-:Y:S02]  /*1e7a0*/  FADD.FTZ R241, R241, R238 ;  /* 0x000000eef1f17221 */ /* 0x002fe40000010000 */
[----:B------:R-:W-:Y:S01]  /*1e7b0*/  IMAD.MOV.U32 R224, RZ, RZ, c[0x0][0x1e0] ;  /* 0x00007800ffe07624 */ /* 0x000fe200078e00ff */
[----:B------:R-:W-:Y:S01]  /*1e7c0*/  FSEL R235, R234, RZ, P0 ;  /* 0x000000ffeaeb7208 */ /* 0x000fe20000000000 */
[----:B0-----:R-:W-:Y:S02]  /*1e7d0*/  IMAD R238, R221, c[0x0][0x168], RZ ;  /* 0x00005a00ddee7a24 */ /* 0x001fe400078e02ff */
[----:B------:R-:W-:-:S03]  /*1e7e0*/  FFMA.FTZ R224, R241, R224, c[0x0][0x228] ;  /* 0x00008a00f1e07623 */ /* 0x000fc600000100e0 */
[----:B------:R-:W-:Y:S01]  /*1e7f0*/  SHF.R.S32.HI R241, RZ, 0x1f, R238 ;  /* 0x0000001ffff17819 */ /* 0x000fe200000114ee */
[----:B------:R-:W-:Y:S01]  /*1e800*/  FADD.FTZ R234, R224, R235 ;  /* 0x000000ebe0ea7221 */ /* 0x000fe20000010000 */
[----:B------:R-:W-:Y:S01]  /*1e810*/  HFMA2.MMA R224, -RZ, RZ, 0, 2.384185791015625e-07 ;  /* 0x00000004ffe07435 */ /* 0x000fe200000001ff */
[----:B------:R-:W-:Y:S02]  /*1e820*/  FSEL R235, R239, RZ, !P0 ;  /* 0x000000ffefeb7208 */ /* 0x000fe40004000000 */
[----:B------:R-:W-:Y:S02]  /*1e830*/  LEA.HI R245, R241, R238, RZ, 0x2 ;  /* 0x000000eef1f57211 */ /* 0x000fe400078f10ff */
[----:B------:R-:W0:Y:S01]  /*1e840*/  MUFU.RSQ R234, R234 ;  /* 0x000000ea00ea7308 */ /* 0x000e220000001400 */
[----:B------:R-:W-:Y:S01]  /*1e850*/  FADD.FTZ R243, -R235, R86 ;  /* 0x00000056ebf37221 */ /* 0x000fe20000010100 */
[----:B------:R-:W-:Y:S01]  /*1e860*/  LEA.HI.SX32 R245, R245, R222, 0x1e ;  /* 0x000000def5f57211 */ /* 0x000fe200078ff2ff */
[----:B------:R-:W-:-:S02]  /*1e870*/  FADD.FTZ R241, -R235, R84 ;  /* 0x00000054ebf17221 */ /* 0x000fc40000010100 */
[----:B------:R-:W-:-:S04]  /*1e880*/  @!P1 IMAD.WIDE R236, R221, R224, c[0x0][0x1a0] ;  /* 0x00006800ddec9625 */ /* 0x000fc800078e02e0 */
[----:B------:R-:W-:Y:S01]  /*1e890*/  IMAD.SHL.U32 R242, R245, 0x10, RZ ;  /* 0x00000010f5f27824 */ /* 0x000fe200078e00ff */
[----:B------:R1:W-:Y:S01]  /*1e8a0*/  @!P1 STG.E [R236.64], R239 ;  /* 0x000000efec009986 */ /* 0x0003e2000c101906 */
[C---:B------:R-:W-:Y:S02]  /*1e8b0*/  FADD.FTZ R85, -R235.reuse, R85 ;  /* 0x00000055eb557221 */ /* 0x040fe40000010100 */
[C---:B------:R-:W-:Y:S02]  /*1e8c0*/  FADD.FTZ R87, -R235.reuse, R87 ;  /* 0x00000057eb577221 */ /* 0x040fe40000010100 */
[----:B------:R-:W-:Y:S02]  /*1e8d0*/  FADD.FTZ R81, -R235, R81 ;  /* 0x00000051eb517221 */ /* 0x000fe40000010100 */
[C---:B0-----:R-:W-:Y:S01]  /*1e8e0*/  FMUL.FTZ R240, R234.reuse, R243 ;  /* 0x000000f3eaf07220 */ /* 0x041fe20000410000 */
[----:B------:R-:W-:Y:S01]  /*1e8f0*/  SHF.R.U32.HI R243, RZ, 0x1c, R245 ;  /* 0x0000001cfff37819 */ /* 0x000fe200000116f5 */
[----:B------:R-:W-:-:S02]  /*1e900*/  FMUL.FTZ R241, R234, R241 ;  /* 0x000000f1eaf17220 */ /* 0x000fc40000410000 */
[----:B------:R-:W-:Y:S02]  /*1e910*/  FMUL.FTZ R238, R234, R85 ;  /* 0x00000055eaee7220 */ /* 0x000fe40000410000 */
[----:B-1----:R-:W-:-:S04]  /*1e920*/  @!P1 IMAD.WIDE R236, R221, R224, c[0x0][0x1a8] ;  /* 0x00006a00ddec9625 */ /* 0x002fc800078e02e0 */
[----:B------:R-:W-:Y:S01]  /*1e930*/  FMUL.FTZ R239, R234, R87 ;  /* 0x00000057eaef7220 */ /* 0x000fe20000410000 */
[----:B------:R0:W-:Y:S01]  /*1e940*/  @!P1 STG.E [R236.64], R234 ;  /* 0x000000eaec009986 */ /* 0x0001e2000c101906 */
[----:B------:R-:W-:Y:S02]  /*1e950*/  FFMA.FTZ R86, R213, R240, R39 ;  /* 0x000000f0d5567223 */ /* 0x000fe40000010027 */
[----:B------:R-:W-:Y:S02]  /*1e960*/  FFMA.FTZ R87, R211, R239, R43 ;  /* 0x000000efd3577223 */ /* 0x000fe4000001002b */
[----:B------:R-:W-:Y:S02]  /*1e970*/  FFMA.FTZ R85, R215, R238, R41 ;  /* 0x000000eed7557223 */ /* 0x000fe40000010029 */
[----:B------:R-:W-:Y:S02]  /*1e980*/  FFMA.FTZ R84, R217, R241, R40 ;  /* 0x000000f1d9547223 */ /* 0x000fe40000010028 */
[----:B------:R-:W-:-:S02]  /*1e990*/  FADD.FTZ R76, -R235, R76 ;  /* 0x0000004ceb4c7221 */ /* 0x000fc40000010100 */
[C---:B------:R-:W-:Y:S01]  /*1e9a0*/  FADD.FTZ R68, -R235.reuse, R68 ;  /* 0x00000044eb447221 */ /* 0x040fe20000010100 */
[----:B0-----:R-:W-:Y:S01]  /*1e9b0*/  IADD3 R236, P0, R242, c[0x0][0x208], RZ ;  /* 0x00008200f2ec7a10 */ /* 0x001fe20007f1e0ff */
[C---:B------:R-:W-:Y:S02]  /*1e9c0*/  FADD.FTZ R69, -R235.reuse, R69 ;  /* 0x00000045eb457221 */ /* 0x040fe40000010100 */
[----:B------:R-:W-:Y:S01]  /*1e9d0*/  FADD.FTZ R70, -R235, R70 ;  /* 0x00000046eb467221 */ /* 0x000fe20000010100 */
[----:B------:R-:W-:Y:S01]  /*1e9e0*/  IADD3.X R237, R243, c[0x0][0x20c], RZ, P0, !PT ;  /* 0x00008300f3ed7a10 */ /* 0x000fe200007fe4ff */
[C---:B------:R-:W-:Y:S02]  /*1e9f0*/  FADD.FTZ R71, -R235.reuse, R71 ;  /* 0x00000047eb477221 */ /* 0x040fe40000010100 */
[C---:B------:R-:W-:Y:S02]  /*1ea00*/  FADD.FTZ R96, -R235.reuse, R96 ;  /* 0x00000060eb607221 */ /* 0x040fe40000010100 */
[----:B------:R0:W-:Y:S01]  /*1ea10*/  STG.E.128 [R236.64], R84 ;  /* 0x00000054ec007986 */ /* 0x0001e2000c101d06 */
[----:B------:R-:W-:-:S02]  /*1ea20*/  FADD.FTZ R97, -R235, R97 ;  /* 0x00000061eb617221 */ /* 0x000fc40000010100 */
[C---:B------:R-:W-:Y:S02]  /*1ea30*/  FADD.FTZ R98, -R235.reuse, R98 ;  /* 0x00000062eb627221 */ /* 0x040fe40000010100 */
[----:B------:R-:W-:Y:S02]  /*1ea40*/  FADD.FTZ R99, -R235, R99 ;  /* 0x00000063eb637221 */ /* 0x000fe40000010100 */
[----:B------:R-:W-:Y:S01]  /*1ea50*/  IMAD R221, R224, c[0x0][0x160], R221 ;  /* 0x00005800e0dd7a24 */ /* 0x000fe200078e02dd */
[----:B0-----:R-:W-:Y:S01]  /*1ea60*/  IADD3 R236, P0, R242, c[0x0][0x210], RZ ;  /* 0x00008400f2ec7a10 */ /* 0x001fe20007f1e0ff */
[----:B------:R-:W-:Y:S02]  /*1ea70*/  FFMA.FTZ R87, R210, R239, R44 ;  /* 0x000000efd2577223 */ /* 0x000fe4000001002c */
[----:B------:R-:W-:Y:S01]  /*1ea80*/  FFMA.FTZ R86, R212, R240, R37 ;  /* 0x000000f0d4567223 */ /* 0x000fe20000010025 */
[----:B------:R-:W-:Y:S01]  /*1ea90*/  IADD3.X R237, R243, c[0x0][0x214], RZ, P0, !PT ;  /* 0x00008500f3ed7a10 */ /* 0x000fe200007fe4ff */
[----:B------:R-:W-:Y:S01]  /*1eaa0*/  FFMA.FTZ R85, R214, R238, R42 ;  /* 0x000000eed6557223 */ /* 0x000fe2000001002a */
[----:B------:R-:W-:Y:S01]  /*1eab0*/  ISETP.GE.AND P0, PT, R221, c[0x0][0x164], PT ;  /* 0x00005900dd007a0c */ /* 0x000fe20003f06270 */
[----:B------:R-:W-:-:S02]  /*1eac0*/  FFMA.FTZ R84, R216, R241, R38 ;  /* 0x000000f1d8547223 */ /* 0x000fc40000010026 */
[C---:B------:R-:W-:Y:S02]  /*1ead0*/  FADD.FTZ R241, -R235.reuse, R83 ;  /* 0x00000053ebf17221 */ /* 0x040fe40000010100 */
[C---:B------:R-:W-:Y:S01]  /*1eae0*/  FADD.FTZ R239, -R235.reuse, R80 ;  /* 0x00000050ebef7221 */ /* 0x040fe20000010100 */
[----:B------:R0:W-:Y:S01]  /*1eaf0*/  STG.E.128 [R236.64], R84 ;  /* 0x00000054ec007986 */ /* 0x0001e2000c101d06 */
[C---:B------:R-:W-:Y:S02]  /*1eb00*/  FADD.FTZ R83, -R235.reuse, R82 ;  /* 0x00000052eb537221 */ /* 0x040fe40000010100 */
[C---:B------:R-:W-:Y:S02]  /*1eb10*/  FADD.FTZ R240, -R235.reuse, R75 ;  /* 0x0000004bebf07221 */ /* 0x040fe40000010100 */
[----:B------:R-:W-:Y:S02]  /*1eb20*/  FADD.FTZ R75, -R235, R67 ;  /* 0x00000043eb4b7221 */ /* 0x000fe40000010100 */
[----:B------:R-:W-:-:S02]  /*1eb30*/  FMUL.FTZ R240, R234, R240 ;  /* 0x000000f0eaf07220 */ /* 0x000fc40000410000 */
[----:B0-----:R-:W-:Y:S02]  /*1eb40*/  IMAD.MOV.U32 R84, RZ, RZ, 0x10 ;  /* 0x00000010ff547424 */ /* 0x001fe400078e00ff */
[C---:B------:R-:W-:Y:S02]  /*1eb50*/  FMUL.FTZ R236, R234.reuse, R241 ;  /* 0x000000f1eaec7220 */ /* 0x040fe40000410000 */
[C---:B------:R-:W-:Y:S02]  /*1eb60*/  FMUL.FTZ R87, R234.reuse, R83 ;  /* 0x00000053ea577220 */ /* 0x040fe40000410000 */
[C---:B------:R-:W-:Y:S02]  /*1eb70*/  FMUL.FTZ R86, R234.reuse, R81 ;  /* 0x00000051ea567220 */ /* 0x040fe40000410000 */
[----:B------:R-:W-:Y:S02]  /*1eb80*/  FMUL.FTZ R85, R234, R239 ;  /* 0x000000efea557220 */ /* 0x000fe40000410000 */
[----:B------:R-:W-:-:S02]  /*1eb90*/  FFMA.FTZ R83, R203, R236, R47 ;  /* 0x000000eccb537223 */ /* 0x000fc4000001002f */
[----:B------:R-:W-:Y:S02]  /*1eba0*/  FFMA.FTZ R82, R205, R87, R35 ;  /* 0x00000057cd527223 */ /* 0x000fe40000010023 */
[----:B------:R-:W-:Y:S02]  /*1ebb0*/  FFMA.FTZ R81, R207, R86, R45 ;  /* 0x00000056cf517223 */ /* 0x000fe4000001002d */
[----:B------:R-:W-:Y:S02]  /*1ebc0*/  FFMA.FTZ R80, R209, R85, R36 ;  /* 0x00000055d1507223 */ /* 0x000fe40000010024 */
[----:B------:R-:W-:-:S04]  /*1ebd0*/  IMAD.WIDE.U32 R238, R233, R84, c[0x0][0x208] ;  /* 0x00008200e9ee7625 */ /* 0x000fc800078e0054 */
[C---:B------:R-:W-:Y:S01]  /*1ebe0*/  FADD.FTZ R237, -R235.reuse, R62 ;  /* 0x0000003eebed7221 */ /* 0x040fe20000010100 */
[----:B------:R0:W-:Y:S01]  /*1ebf0*/  STG.E.128 [R238.64], R80 ;  /* 0x00000050ee007986 */ /* 0x0001e2000c101d06 */
[----:B------:R-:W-:Y:S02]  /*1ec00*/  FFMA.FTZ R62, R204, R87, R33 ;  /* 0x00000057cc3e7223 */ /* 0x000fe40000010021 */
[C---:B------:R-:W-:Y:S02]  /*1ec10*/  FMUL.FTZ R241, R234.reuse, R76 ;  /* 0x0000004ceaf17220 */ /* 0x040fe40000410000 */
[C---:B------:R-:W-:Y:S02]  /*1ec20*/  FADD.FTZ R87, -R235.reuse, R58 ;  /* 0x0000003aeb577221 */ /* 0x040fe40000010100 */
[----:B------:R-:W-:Y:S02]  /*1ec30*/  FADD.FTZ R76, -R235, R53 ;  /* 0x00000035eb4c7221 */ /* 0x000fe40000010100 */
[----:B------:R-:W-:-:S02]  /*1ec40*/  FMUL.FTZ R237, R234, R237 ;  /* 0x000000edeaed7220 */ /* 0x000fc40000410000 */
[C---:B------:R-:W-:Y:S02]  /*1ec50*/  FMUL.FTZ R87, R234.reuse, R87 ;  /* 0x00000057ea577220 */ /* 0x040fe40000410000 */
[----:B------:R-:W-:Y:S02]  /*1ec60*/  FMUL.FTZ R76, R234, R76 ;  /* 0x0000004cea4c7220 */ /* 0x000fe40000410000 */
[C---:B0-----:R-:W-:Y:S02]  /*1ec70*/  FADD.FTZ R81, -R235.reuse, R77 ;  /* 0x0000004deb517221 */ /* 0x041fe40000010100 */
        /* <DEDUP_REMOVED lines=9> */
[----:B------:R-:W-:-:S04]  /*1ed10*/  IMAD.WIDE.U32 R64, R233, R84, c[0x0][0x210] ;  /* 0x00008400e9407625 */ /* 0x000fc800078e0054 */
[----:B------:R-:W-:Y:S02]  /*1ed20*/  FFMA.FTZ R63, R202, R236, R48 ;  /* 0x000000ecca3f7223 */ /* 0x000fe40000010030 */
[----:B------:R-:W-:Y:S02]  /*1ed30*/  FFMA.FTZ R61, R206, R86, R46 ;  /* 0x00000056ce3d7223 */ /* 0x000fe4000001002e */
[----:B------:R-:W-:Y:S02]  /*1ed40*/  FFMA.FTZ R60, R208, R85, R34 ;  /* 0x00000055d03c7223 */ /* 0x000fe40000010022 */
[C---:B------:R-:W-:Y:S02]  /*1ed50*/  FMUL.FTZ R236, R234.reuse, R82 ;  /* 0x00000052eaec7220 */ /* 0x040fe40000410000 */
[C---:B------:R-:W-:Y:S01]  /*1ed60*/  FMUL.FTZ R238, R234.reuse, R238 ;  /* 0x000000eeeaee7220 */ /* 0x040fe20000410000 */
[----:B------:R0:W-:Y:S01]  /*1ed70*/  STG.E.128 [R64.64], R60 ;  /* 0x0000003c40007986 */ /* 0x0001e2000c101d06 */
[----:B------:R-:W-:-:S02]  /*1ed80*/  FMUL.FTZ R82, R234, R81 ;  /* 0x00000051ea527220 */ /* 0x000fc40000410000 */
[C---:B------:R-:W-:Y:S02]  /*1ed90*/  FADD.FTZ R83, -R235.reuse, R74 ;  /* 0x0000004aeb537221 */ /* 0x040fe40000010100 */
[C---:B------:R-:W-:Y:S02]  /*1eda0*/  FADD.FTZ R85, -R235.reuse, R56 ;  /* 0x00000038eb557221 */ /* 0x040fe40000010100 */
[C---:B------:R-:W-:Y:S02]  /*1edb0*/  FADD.FTZ R86, -R235.reuse, R57 ;  /* 0x00000039eb567221 */ /* 0x040fe40000010100 */
[----:B------:R-:W-:Y:S02]  /*1edc0*/  FADD.FTZ R233, -R235, R59 ;  /* 0x0000003bebe97221 */ /* 0x000fe40000010100 */
[----:B------:R-:W-:Y:S02]  /*1edd0*/  FFMA.FTZ R59, R195, R238, R51 ;  /* 0x000000eec33b7223 */ /* 0x000fe40000010033 */
[----:B------:R-:W-:-:S02]  /*1ede0*/  FFMA.FTZ R58, R197, R236, R31 ;  /* 0x000000ecc53a7223 */ /* 0x000fc4000001001f */
[----:B------:R-:W-:Y:S02]  /*1edf0*/  FFMA.FTZ R57, R199, R82, R49 ;  /* 0x00000052c7397223 */ /* 0x000fe40000010031 */
[----:B------:R-:W-:Y:S02]  /*1ee00*/  FFMA.FTZ R56, R201, R241, R32 ;  /* 0x000000f1c9387223 */ /* 0x000fe40000010020 */
[----:B0-----:R-:W-:-:S04]  /*1ee10*/  IMAD.WIDE.U32 R64, R232, R84, c[0x0][0x208] ;  /* 0x00008200e8407625 */ /* 0x001fc800078e0054 */
[C---:B------:R-:W-:Y:S01]  /*1ee20*/  FMUL.FTZ R63, R234.reuse, R77 ;  /* 0x0000004dea3f7220 */ /* 0x040fe20000410000 */
[----:B------:R0:W-:Y:S01]  /*1ee30*/  STG.E.128 [R64.64], R56 ;  /* 0x0000003840007986 */ /* 0x0001e2000c101d06 */
[C---:B------:R-:W-:Y:S02]  /*1ee40*/  FMUL.FTZ R81, R234.reuse, R79 ;  /* 0x0000004fea517220 */ /* 0x040fe40000410000 */
[----:B------:R-:W-:Y:S02]  /*1ee50*/  FMUL.FTZ R83, R234, R83 ;  /* 0x00000053ea537220 */ /* 0x000fe40000410000 */
[C---:B------:R-:W-:Y:S02]  /*1ee60*/  FADD.FTZ R74, -R235.reuse, R66 ;  /* 0x00000042eb4a7221 */ /* 0x040fe40000010100 */
[C---:B------:R-:W-:Y:S02]  /*1ee70*/  FADD.FTZ R60, -R235.reuse, R52 ;  /* 0x00000034eb3c7221 */ /* 0x040fe40000010100 */
[----:B------:R-:W-:-:S02]  /*1ee80*/  FADD.FTZ R61, -R235, R54 ;  /* 0x00000036eb3d7221 */ /* 0x000fc40000010100 */
[----:B------:R-:W-:Y:S02]  /*1ee90*/  FADD.FTZ R62, -R235, R55 ;  /* 0x00000037eb3e7221 */ /* 0x000fe40000010100 */
[----:B------:R-:W-:-:S04]  /*1eea0*/  IMAD.WIDE.U32 R66, R232, R84, c[0x0][0x210] ;  /* 0x00008400e8427625 */ /* 0x000fc800078e0054 */
[----:B------:R-:W-:Y:S02]  /*1eeb0*/  FFMA.FTZ R55, R194, R238, R100 ;  /* 0x000000eec2377223 */ /* 0x000fe40000010064 */
[----:B------:R-:W-:Y:S02]  /*1eec0*/  FFMA.FTZ R54, R196, R236, R29 ;  /* 0x000000ecc4367223 */ /* 0x000fe4000001001d */
[----:B------:R-:W-:Y:S02]  /*1eed0*/  FFMA.FTZ R53, R198, R82, R50 ;  /* 0x00000052c6357223 */ /* 0x000fe40000010032 */
[----:B------:R-:W-:Y:S02]  /*1eee0*/  FFMA.FTZ R52, R200, R241, R30 ;  /* 0x000000f1c8347223 */ /* 0x000fe4000001001e */
[----:B0-----:R-:W-:-:S03]  /*1eef0*/  IMAD.WIDE.U32 R64, R230, R84, c[0x0][0x208] ;  /* 0x00008200e6407625 */ /* 0x001fc600078e0054 */
[----:B------:R0:W-:Y:S01]  /*1ef00*/  STG.E.128 [R66.64], R52 ;  /* 0x0000003442007986 */ /* 0x0001e2000c101d06 */
        /* <DEDUP_REMOVED lines=9> */
[----:B------:R-:W-:Y:S02]  /*1efa0*/  FMUL.FTZ R71, R234, R75 ;  /* 0x0000004bea477220 */ /* 0x000fe40000410000 */
[----:B0-----:R-:W-:-:S04]  /*1efb0*/  IMAD.WIDE.U32 R66, R230, R84, c[0x0][0x210] ;  /* 0x00008400e6427625 */ /* 0x001fc800078e0054 */
[----:B------:R-:W-:Y:S02]  /*1efc0*/  FFMA.FTZ R55, R186, R240, R104 ;  /* 0x000000f0ba377223 */ /* 0x000fe40000010068 */
[----:B------:R-:W-:Y:S02]  /*1efd0*/  FFMA.FTZ R54, R188, R83, R25 ;  /* 0x00000053bc367223 */ /* 0x000fe40000010019 */
[----:B------:R-:W-:Y:S02]  /*1efe0*/  FFMA.FTZ R53, R190, R81, R102 ;  /* 0x00000051be357223 */ /* 0x000fe40000010066 */
[----:B------:R-:W-:Y:S02]  /*1eff0*/  FFMA.FTZ R52, R192, R63, R26 ;  /* 0x0000003fc0347223 */ /* 0x000fe4000001001a */
[----:B-1----:R-:W-:-:S03]  /*1f000*/  IMAD.WIDE.U32 R64, R231, R84, c[0x0][0x208] ;  /* 0x00008200e7407625 */ /* 0x002fc600078e0054 */
[----:B------:R0:W-:Y:S01]  /*1f010*/  STG.E.128 [R66.64], R52 ;  /* 0x0000003442007986 */ /* 0x0001e2000c101d06 */
[C---:B------:R-:W-:Y:S02]  /*1f020*/  FMUL.FTZ R75, R234.reuse, R60 ;  /* 0x0000003cea4b7220 */ /* 0x040fe40000410000 */
[C---:B------:R-:W-:Y:S02]  /*1f030*/  FMUL.FTZ R77, R234.reuse, R61 ;  /* 0x0000003dea4d7220 */ /* 0x040fe40000410000 */
[----:B------:R-:W-:Y:S02]  /*1f040*/  FMUL.FTZ R79, R234, R62 ;  /* 0x0000003eea4f7220 */ /* 0x000fe40000410000 */
[----:B------:R-:W-:Y:S02]  /*1f050*/  FFMA.FTZ R59, R179, R235, R107 ;  /* 0x000000ebb33b7223 */ /* 0x000fe4000001006b */
[----:B------:R-:W-:Y:S02]  /*1f060*/  FFMA.FTZ R58, R181, R236, R23 ;  /* 0x000000ecb53a7223 */ /* 0x000fe40000010017 */
[----:B------:R-:W-:-:S02]  /*1f070*/  FFMA.FTZ R57, R183, R232, R105 ;  /* 0x000000e8b7397223 */ /* 0x000fc40000010069 */
[----:B------:R-:W-:Y:S02]  /*1f080*/  FFMA.FTZ R56, R185, R82, R24 ;  /* 0x00000052b9387223 */ /* 0x000fe40000010018 */
[----:B------:R-:W-:-:S03]  /*1f090*/  IMAD.WIDE.U32 R230, R231, R84, c[0x0][0x210] ;  /* 0x00008400e7e67625 */ /* 0x000fc600078e0054 */
        /* <DEDUP_REMOVED lines=77> */
[----:B------:R-:W-:-:S05]  /*1f570*/  FFMA.FTZ R68, R144, R72, R2 ;  /* 0x0000004890447223 */ /* 0x000fca0000010002 */
[----:B------:R4:W-:Y:S02]  /*1f580*/  STG.E.128 [R226.64], R68 ;  /* 0x00000044e2007986 */ /* 0x0009e4000c101d06 */
[----:B----4-:R-:W-:Y:S01]  /*1f590*/  @P0 CALL.REL.NOINC `(.L_x_28060) ;  /* 0x0000001000000944 */ /* 0x010fe20003c00000 */
[----:B------:R-:W-:Y:S05]  /*1f5a0*/  BRA `(.L_x_28061) ;  /* 0xfffe28c000007947 */ /* 0x000fea000383ffff */
.L_x_28060:
[----:B------:R-:W-:Y:S05]  /*1f5b0*/  BSYNC B0 ;  /* 0x0000000000007941 */ /* 0x000fea0003800000 */
.L_x_27407:
[----:B------:R-:W-:Y:S05]  /*1f5c0*/  EXIT ;  /* 0x000000000000794d */ /* 0x000fea0003800000 */
.L_x_28058:
[----:B0-----:R-:W-:Y:S01]  /*1f5d0*/  IMAD.MOV.U32 R237, RZ, RZ, 0x1 ;  /* 0x00000001ffed7424 */ /* 0x001fe200078e00ff */
[----:B------:R-:W-:Y:S01]  /*1f5e0*/  MOV R224, 0x1f ;  /* 0x0000001f00e07802 */ /* 0x000fe20000000f00 */
[----:B------:R-:W-:Y:S01]  /*1f5f0*/  IMAD.MOV.U32 R241, RZ, RZ, -0x1 ;  /* 0xfffffffffff17424 */ /* 0x000fe200078e00ff */
[----:B------:R-:W-:Y:S02]  /*1f600*/  MOV R234, 0x1f620 ;  /* 0x0001f62000ea7802 */ /* 0x000fe40000000f00 */
[----:B------:R-:W-:Y:S05]  /*1f610*/  CALL.REL.NOINC `($__internal_69_$__cuda_sm70_shflsync_bfly_p) ;  /* 0x0000089000007944 */ /* 0x000fea0003c00000 */
[----:B01----:R-:W-:Y:S05]  /*1f620*/  BRA `(.L_x_28062) ;  /* 0xffffeb1000007947 */ /* 0x003fea000383ffff */
.L_x_28059:
[----:B0-----:R-:W-:Y:S01]  /*1f630*/  IMAD.MOV.U32 R237, RZ, RZ, 0x2 ;  /* 0x00000002ffed7424 */ /* 0x001fe200078e00ff */
[----:B------:R-:W-:Y:S01]  /*1f640*/  MOV R241, 0xffffffff ;  /* 0xffffffff00f17802 */ /* 0x000fe20000000f00 */
[----:B------:R-:W-:Y:S01]  /*1f650*/  IMAD.MOV.U32 R224, RZ, RZ, 0x1f ;  /* 0x0000001fffe07424 */ /* 0x000fe200078e00ff */
[----:B------:R-:W-:Y:S02]  /*1f660*/  MOV R234, 0x1f680 ;  /* 0x0001f68000ea7802 */ /* 0x000fe40000000f00 */
[----:B------:R-:W-:Y:S05]  /*1f670*/  CALL.REL.NOINC `($__internal_69_$__cuda_sm70_shflsync_bfly_p) ;  /* 0x0000083000007944 */ /* 0x000fea0003c00000 */
[----:B01----:R-:W-:Y:S01]  /*1f680*/  FADD.FTZ R238, R238, R224 ;  /* 0x000000e0eeee7221 */ /* 0x003fe20000010000 */
[----:B------:R-:W-:Y:S01]  /*1f690*/  MOV R234, 0x1f6e0 ;  /* 0x0001f6e000ea7802 */ /* 0x000fe20000000f00 */
[----:B------:R-:W-:-:S02]  /*1f6a0*/  IMAD.MOV.U32 R237, RZ, RZ, 0x4 ;  /* 0x00000004ffed7424 */ /* 0x000fc400078e00ff */
[----:B------:R-:W-:Y:S02]  /*1f6b0*/  IMAD.MOV.U32 R224, RZ, RZ, 0x1f ;  /* 0x0000001fffe07424 */ /* 0x000fe400078e00ff */
[----:B------:R-:W-:Y:S02]  /*1f6c0*/  IMAD.MOV.U32 R241, RZ, RZ, -0x1 ;  /* 0xfffffffffff17424 */ /* 0x000fe400078e00ff */
[----:B------:R-:W-:Y:S05]  /*1f6d0*/  CALL.REL.NOINC `($__internal_69_$__cuda_sm70_shflsync_bfly_p) ;  /* 0x000007d000007944 */ /* 0x000fea0003c00000 */
[----:B0-----:R-:W-:Y:S01]  /*1f6e0*/  HFMA2.MMA R237, -RZ, RZ, 0, 4.76837158203125e-07 ;  /* 0x00000008ffed7435 */ /* 0x001fe200000001ff */
[----:B-1----:R-:W-:Y:S01]  /*1f6f0*/  FADD.FTZ R238, R238, R224 ;  /* 0x000000e0eeee7221 */ /* 0x002fe20000010000 */
[----:B------:R-:W-:Y:S01]  /*1f700*/  MOV R234, 0x1f740 ;  /* 0x0001f74000ea7802 */ /* 0x000fe20000000f00 */
[----:B------:R-:W-:Y:S02]  /*1f710*/  IMAD.MOV.U32 R224, RZ, RZ, 0x1f ;  /* 0x0000001fffe07424 */ /* 0x000fe400078e00ff */
[----:B------:R-:W-:Y:S02]  /*1f720*/  IMAD.MOV.U32 R241, RZ, RZ, -0x1 ;  /* 0xfffffffffff17424 */ /* 0x000fe400078e00ff */
[----:B------:R-:W-:Y:S05]  /*1f730*/  CALL.REL.NOINC `($__internal_69_$__cuda_sm70_shflsync_bfly_p) ;  /* 0x0000077000007944 */ /* 0x000fea0003c00000 */
[----:B01----:R-:W-:Y:S01]  /*1f740*/  FADD.FTZ R238, R238, R224 ;  /* 0x000000e0eeee7221 */ /* 0x003fe20000010000 */
[----:B------:R-:W-:Y:S01]  /*1f750*/  MOV R224, 0x1f ;  /* 0x0000001f00e07802 */ /* 0x000fe20000000f00 */
[----:B------:R-:W-:Y:S01]  /*1f760*/  IMAD.MOV.U32 R237, RZ, RZ, 0x10 ;  /* 0x00000010ffed7424 */ /* 0x000fe200078e00ff */
[----:B------:R-:W-:Y:S01]  /*1f770*/  MOV R234, 0x1f7a0 ;  /* 0x0001f7a000ea7802 */ /* 0x000fe20000000f00 */
[----:B------:R-:W-:-:S02]  /*1f780*/  IMAD.MOV.U32 R241, RZ, RZ, -0x1 ;  /* 0xfffffffffff17424 */ /* 0x000fc400078e00ff */
[----:B------:R-:W-:Y:S05]  /*1f790*/  CALL.REL.NOINC `($__internal_69_$__cuda_sm70_shflsync_bfly_p) ;  /* 0x0000071000007944 */ /* 0x000fea0003c00000 */
[----:B-1----:R-:W-:Y:S01]  /*1f7a0*/  FADD.FTZ R224, R238, R224 ;  /* 0x000000e0eee07221 */ /* 0x002fe20000010000 */
[----:B0-----:R-:W-:Y:S01]  /*1f7b0*/  MOV R241, 0xffffffff ;  /* 0xffffffff00f17802 */ /* 0x001fe20000000f00 */
[----:B------:R-:W-:Y:S01]  /*1f7c0*/  IMAD.MOV.U32 R237, RZ, RZ, 0x1 ;  /* 0x00000001ffed7424 */ /* 0x000fe200078e00ff */
[----:B------:R-:W-:Y:S01]  /*1f7d0*/  MOV R234, 0x1fd10 ;  /* 0x0001fd1000ea7802 */ /* 0x000fe20000000f00 */
        /* <DEDUP_REMOVED lines=81> */
[----:B------:R-:W-:Y:S02]  /*1fcf0*/  IMAD.MOV.U32 R224, RZ, RZ, 0x1f ;  /* 0x0000001fffe07424 */ /* 0x000fe400078e00ff */
[----:B------:R-:W-:Y:S05]  /*1fd00*/  CALL.REL.NOINC `($__internal_69_$__cuda_sm70_shflsync_bfly_p) ;  /* 0x000001a000007944 */ /* 0x000fea0003c00000 */
[----:B01----:R-:W-:Y:S01]  /*1fd10*/  FADD.FTZ R238, R238, R224 ;  /* 0x000000e0eeee7221 */ /* 0x003fe20000010000 */
[----:B------:R-:W-:Y:S01]  /*1fd20*/  MOV R234, 0x1fd70 ;  /* 0x0001fd7000ea7802 */ /* 0x000fe20000000f00 */
[----:B------:R-:W-:Y:S02]  /*1fd30*/  IMAD.MOV.U32 R237, RZ, RZ, 0x2 ;  /* 0x00000002ffed7424 */ /* 0x000fe400078e00ff */
[----:B------:R-:W-:Y:S02]  /*1fd40*/  IMAD.MOV.U32 R224, RZ, RZ, 0x1f ;  /* 0x0000001fffe07424 */ /* 0x000fe400078e00ff */
[----:B------:R-:W-:Y:S02]  /*1fd50*/  IMAD.MOV.U32 R241, RZ, RZ, -0x1 ;  /* 0xfffffffffff17424 */ /* 0x000fe400078e00ff */
[----:B------:R-:W-:Y:S05]  /*1fd60*/  CALL.REL.NOINC `($__internal_69_$__cuda_sm70_shflsync_bfly_p) ;  /* 0x0000014000007944 */ /* 0x000fea0003c00000 */
[----:B0-----:R-:W-:Y:S01]  /*1fd70*/  HFMA2.MMA R237, -RZ, RZ, 0, 2.384185791015625e-07 ;  /* 0x00000004ffed7435 */ /* 0x001fe200000001ff */
[----:B-1----:R-:W-:Y:S01]  /*1fd80*/  FADD.FTZ R238, R238, R224 ;  /* 0x000000e0eeee7221 */ /* 0x002fe20000010000 */
[----:B------:R-:W-:Y:S01]  /*1fd90*/  MOV R234, 0x1fdd0 ;  /* 0x0001fdd000ea7802 */ /* 0x000fe20000000f00 */
[----:B------:R-:W-:-:S02]  /*1fda0*/  IMAD.MOV.U32 R224, RZ, RZ, 0x1f ;  /* 0x0000001fffe07424 */ /* 0x000fc400078e00ff */
[----:B------:R-:W-:Y:S02]  /*1fdb0*/  IMAD.MOV.U32 R241, RZ, RZ, -0x1 ;  /* 0xfffffffffff17424 */ /* 0x000fe400078e00ff */
[----:B------:R-:W-:Y:S05]  /*1fdc0*/  CALL.REL.NOINC `($__internal_69_$__cuda_sm70_shflsync_bfly_p) ;  /* 0x000000e000007944 */ /* 0x000fea0003c00000 */
[----:B01----:R-:W-:Y:S01]  /*1fdd0*/  FADD.FTZ R238, R238, R224 ;  /* 0x000000e0eeee7221 */ /* 0x003fe20000010000 */
[----:B------:R-:W-:Y:S01]  /*1fde0*/  MOV R224, 0x1f ;  /* 0x0000001f00e07802 */ /* 0x000fe20000000f00 */
[----:B------:R-:W-:Y:S01]  /*1fdf0*/  IMAD.MOV.U32 R237, RZ, RZ, 0x8 ;  /* 0x00000008ffed7424 */ /* 0x000fe200078e00ff */
[----:B------:R-:W-:Y:S01]  /*1fe00*/  MOV R234, 0x1fe30 ;  /* 0x0001fe3000ea7802 */ /* 0x000fe20000000f00 */
[----:B------:R-:W-:Y:S02]  /*1fe10*/  IMAD.MOV.U32 R241, RZ, RZ, -0x1 ;  /* 0xfffffffffff17424 */ /* 0x000fe400078e00ff */
[----:B------:R-:W-:Y:S05]  /*1fe20*/  CALL.REL.NOINC `($__internal_69_$__cuda_sm70_shflsync_bfly_p) ;  /* 0x0000008000007944 */ /* 0x000fea0003c00000 */
[----:B01----:R-:W-:Y:S01]  /*1fe30*/  FADD.FTZ R238, R238, R224 ;  /* 0x000000e0eeee7221 */ /* 0x003fe20000010000 */
[----:B------:R-:W-:Y:S01]  /*1fe40*/  MOV R241, 0xffffffff ;  /* 0xffffffff00f17802 */ /* 0x000fe20000000f00 */
[----:B------:R-:W-:Y:S01]  /*1fe50*/  IMAD.MOV.U32 R237, RZ, RZ, 0x10 ;  /* 0x00000010ffed7424 */ /* 0x000fe200078e00ff */
[----:B------:R-:W-:Y:S01]  /*1fe60*/  MOV R234, 0x1fe90 ;  /* 0x0001fe9000ea7802 */ /* 0x000fe20000000f00 */
[----:B------:R-:W-:Y:S02]  /*1fe70*/  IMAD.MOV.U32 R224, RZ, RZ, 0x1f ;  /* 0x0000001fffe07424 */ /* 0x000fe400078e00ff */
[----:B------:R-:W-:Y:S05]  /*1fe80*/  CALL.REL.NOINC `($__internal_69_$__cuda_sm70_shflsync_bfly_p) ;  /* 0x0000002000007944 */ /* 0x000fea0003c00000 */
[----:B01----:R-:W-:Y:S01]  /*1fe90*/  IMAD.MOV.U32 R241, RZ, RZ, R224 ;  /* 0x000000fffff17224 */ /* 0x003fe200078e00e0 */
[----:B------:R-:W-:Y:S05]  /*1fea0*/  BRA `(.L_x_28063) ;  /* 0xffffe8d000007947 */ /* 0x000fea000383ffff */
        .weak           $__internal_69_$__cuda_sm70_shflsync_bfly_p
        .type           $__internal_69_$__cuda_sm70_shflsync_bfly_p,@function
        .size           $__internal_69_$__cuda_sm70_shflsync_bfly_p,(.L_x_33047 - $__internal_69_$__cuda_sm70_shflsync_bfly_p)
$__internal_69_$__cuda_sm70_shflsync_bfly_p:
[----:B------:R-:W-:Y:S01]  /*1feb0*/  IMAD.MOV.U32 R235, RZ, RZ, 0x0 ;  /* 0x00000000ffeb7424 */ /* 0x000fe200078e00ff */
[----:B------:R-:W-:Y:S04]  /*1fec0*/  WARPSYNC R241 ;  /* 0x000000f100007348 */ /* 0x000fe80003800000 */
[----:B------:R0:W1:Y:S01]  /*1fed0*/  SHFL.BFLY PT, R224, R238, R237, R224 ;  /* 0x0c0000edeee07389 */ /* 0x00006200000e00e0 */
[----:B------:R-:W-:Y:S05]  /*1fee0*/  RET.REL.NODEC R234 `(_ZN10layer_norm31ln_parallel_residual_fwd_kernelINS_13Kernel_traitsI6__halfffffjLj1280ELj1ELj4ELj1ELj16ENS_18Kernel_traits_baseILj1280ES2_ffffjLj128EEEEELb1ELb0ELb1EEEvNS_9FwdParamsE) ;  /* 0xfffe0110ea007950 */ /* 0x000fea0003c3ffff */
.L_x_28064:
        /* <DEDUP_REMOVED lines=9> */
.L_x_33047:


//--------------------- .text._ZN10layer_norm31ln_parallel_residual_fwd_kernelINS_13Kernel_traitsI6__halfffffjLj1280ELj1ELj4ELj1ELj16ENS_18Kernel_traits_baseILj1280ES2_ffffjLj128EEEEELb1ELb1ELb0EEEvNS_9FwdParamsE --------------------------
	.section	.text._ZN10layer_norm31ln_parallel_residual_fwd_kernelINS_13Kernel_traitsI6__halfffffjLj1280ELj1ELj4ELj1ELj16ENS_18Kernel_traits_baseILj1280ES2_ffffjLj128EEEEELb1ELb1ELb0EEEvNS_9FwdParamsE,"ax",@progbits
	.sectioninfo	@"SHI_REGISTERS=162"
	.align	128
        .global         _ZN10layer_norm31ln_parallel_residual_fwd_kernelINS_13Kernel_traitsI6__halfffffjLj1280ELj1ELj4ELj1ELj16ENS_18Kernel_traits_baseILj1280ES2_ffffjLj128EEEEELb1ELb1ELb0EEEvNS_9FwdParamsE
        .type           _ZN10layer_norm31ln_parallel_residual_fwd_kernelINS_13Kernel_traitsI6__halfffffjLj1280ELj1ELj4ELj1ELj16ENS_18Kernel_traits_baseILj1280ES2_ffffjLj128EEEEELb1ELb1ELb0EEEvNS_9FwdParamsE,@function
        .size           _ZN10layer_norm31ln_parallel_residual_fwd_kernelINS_13Kernel_traitsI6__halfffffjLj1280ELj1ELj4ELj1ELj16ENS_18Kernel_traits_baseILj1280ES2_ffffjLj128EEEEELb1ELb1ELb0EEEvNS_9FwdParamsE,(.L_x_33048 - _ZN10layer_norm31ln_parallel_residual_fwd_kernelINS_13Kernel_traitsI6__halfffffjLj1280ELj1ELj4ELj1ELj16ENS_18Kernel_traits_baseILj1280ES2_ffffjLj128EEEEELb1ELb1ELb0EEEvNS_9FwdParamsE)
        .other          _ZN10layer_norm31ln_parallel_residual_fwd_kernelINS_13Kernel_traitsI6__halfffffjLj1280ELj1ELj4ELj1ELj16ENS_18Kernel_traits_baseILj1280ES2_ffffjLj128EEEEELb1ELb1ELb0EEEvNS_9FwdParamsE,@"STO_CUDA_ENTRY STV_DEFAULT"
_ZN10layer_norm31ln_parallel_residual_fwd_kernelINS_13Kernel_traitsI6__halfffffjLj1280ELj1ELj4ELj1ELj16ENS_18Kernel_traits_baseILj1280ES2_ffffjLj128EEEEELb1ELb1ELb0EEEvNS_9FwdParamsE:
.text._ZN10layer_norm31ln_parallel_residual_fwd_kernelINS_13Kernel_traitsI6__halfffffjLj1280ELj1ELj4ELj1ELj16ENS_18Kernel_traits_baseILj1280ES2_ffffjLj128EEEEELb1ELb1ELb0EEEvNS_9FwdParamsE:
        /* <DEDUP_REMOVED lines=31> */
[----:B------:R-:W-:Y:S01]  /*01f0*/  LOP3.LUT R0, R147, 0x1f, RZ, 0xc0, !PT ;  /* 0x0000001f93007812 */ /* 0x000fe200078ec0ff */
[----:B--2---:R-:W-:Y:S01]  /*0200*/  UIADD3 UR10, UR5, -0x4498517b, URZ ;  /* 0xbb67ae85050a7890 */ /* 0x004fe2000fffe03f */
[----:B------:R-:W-:Y:S01]  /*0210*/  LOP3.LUT R8, R5, UR5, RZ, 0x3c, !PT ;  /* 0x0000000505087c12 */ /* 0x000fe2000f8e3cff */
[----:B------:R-:W-:-:S02]  /*0220*/  UIADD3 UR12, UR5, 0x76cf5d0a, URZ ;  /* 0x76cf5d0a050c7890 */ /* 0x000fc4000fffe03f */
[----:B------:R-:W-:Y:S02]  /*0230*/  UIADD3 UR14, UR5, 0x32370b8f, URZ ;  /* 0x32370b8f050e7890 */ /* 0x000fe4000fffe03f */
[----:B------:R-:W-:Y:S01]  /*0240*/  IMAD.WIDE.U32 R8, R8, -0x326172a9, RZ ;  /* 0xcd9e8d5708087825 */ /* 0x000fe200078e00ff */
[----:B------:R-:W-:Y:S01]  /*0250*/  LOP3.LUT R7, R3, UR10, R4, 0x96, !PT ;  /* 0x0000000a03077c12 */ /* 0x000fe2000f8e9604 */
[----:B------:R-:W-:Y:S02]  /*0260*/  UIADD3 UR13, UR4, -0x255992d5, URZ ;  /* 0xdaa66d2b040d7890 */ /* 0x000fe4000fffe03f */
[----:B------:R-:W-:Y:S01]  /*0270*/  UIADD3 UR15, UR4, 0x78dde6e4, URZ ;  /* 0x78dde6e4040f7890 */ /* 0x000fe2000fffe03f */
[----:B------:R-:W-:Y:S01]  /*0280*/  LOP3.LUT R4, R9, UR9, R6, 0x96, !PT ;  /* 0x0000000909047c12 */ /* 0x000fe2000f8e9606 */
[----:B------:R-:W-:Y:S01]  /*0290*/  IMAD.WIDE.U32 R6, R7, -0x326172a9, RZ ;  /* 0xcd9e8d5707067825 */ /* 0x000fe200078e00ff */
[----:B------:R-:W-:Y:S02]  /*02a0*/  UIADD3 UR16, UR5, -0x126145ec, URZ ;  /* 0xed9eba1405107890 */ /* 0x000fe4000fffe03f */
[----:B------:R-:W-:Y:S01]  /*02b0*/  UIADD3 UR17, UR4, 0x1715609d, URZ ;  /* 0x1715609d04117890 */ /* 0x000fe2000fffe03f */
[----:B------:R-:W-:Y:S01]  /*02c0*/  IMAD.WIDE.U32 R4, R4, -0x2daee0ad, RZ ;  /* 0xd2511f5304047825 */ /* 0x000fe200078e00ff */
[----:B------:R-:W-:Y:S01]  /*02d0*/  LOP3.LUT R3, R7, UR11, R8, 0x96, !PT ;  /* 0x0000000b07037c12 */ /* 0x000fe2000f8e9608 */
[----:B------:R-:W-:-:S02]  /*02e0*/  UIADD3 UR18, UR5, -0x56f99767, URZ ;  /* 0xa906689905127890 */ /* 0x000fc4000fffe03f */
[----:B------:R-:W-:Y:S01]  /*02f0*/  UIADD3 UR19, UR4, -0x4ab325aa, URZ ;  /* 0xb54cda5604137890 */ /* 0x000fe2000fffe03f */
[----:B------:R-:W-:Y:S01]  /*0300*/  LOP3.LUT R8, R5, UR12, R2, 0x96, !PT ;  /* 0x0000000c05087c12 */ /* 0x000fe2000f8e9602 */
[----:B------:R-:W-:Y:S01]  /*0310*/  IMAD.MOV.U32 R5, RZ, RZ, c[0x0][0x168] ;  /* 0x00005a00ff057624 */ /* 0x000fe200078e00ff */
[----:B------:R-:W-:Y:S01]  /*0320*/  UIADD3 UR20, UR5, 0x646e171e, URZ ;  /* 0x646e171e05147890 */ /* 0x000fe2000fffe03f */
[----:B------:R-:W-:Y:S01]  /*0330*/  IMAD.WIDE.U32 R2, R3, -0x2daee0ad, RZ ;  /* 0xd2511f5303027825 */ /* 0x000fe200078e00ff */
[----:B------:R-:W-:Y:S02]  /*0340*/  UIADD3 UR21, UR4, 0x5384540f, URZ ;  /* 0x5384540f04157890 */ /* 0x000fe4000fffe03f */
[----:B------:R-:W-:Y:S01]  /*0350*/  SHF.R.S32.HI R5, RZ, 0x1f, R5 ;  /* 0x0000001fff057819 */ /* 0x000fe20000011405 */
[----:B------:R-:W-:Y:S01]  /*0360*/  IMAD.WIDE.U32 R8, R8, -0x326172a9, RZ ;  /* 0xcd9e8d5708087825 */ /* 0x000fe200078e00ff */
[----:B------:R-:W-:Y:S01]  /*0370*/  LOP3.LUT R7, R3, UR14, R4, 0x96, !PT ;  /* 0x0000000e03077c12 */ /* 0x000fe2000f8e9604 */
[----:B------:R-:W-:Y:S01]  /*0380*/  UIADD3 UR22, UR5, 0x1fd5c5a3, URZ ;  /* 0x1fd5c5a305167890 */ /* 0x000fe2000fffe03f */
[----:B------:R-:W-:Y:S01]  /*0390*/  LEA.HI R132, R5, c[0x0][0x168], RZ, 0x2 ;  /* 0x00005a0005847a11 */ /* 0x000fe200078f10ff */
[----:B------:R-:W-:Y:S01]  /*03a0*/  UIADD3 UR23, UR4, -0xe443238, URZ ;  /* 0xf1bbcdc804177890 */ /* 0x000fe2000fffe03f */
[----:B------:R-:W-:-:S02]  /*03b0*/  LOP3.LUT R3, R0, 0x1f, RZ, 0x3c, !PT ;  /* 0x0000001f00037812 */ /* 0x000fc400078e3cff */
[----:B------:R-:W-:Y:S01]  /*03c0*/  LOP3.LUT R4, R9, UR13, R6, 0x96, !PT ;  /* 0x0000000d09047c12 */ /* 0x000fe2000f8e9606 */
[----:B------:R-:W-:Y:S01]  /*03d0*/  IMAD.WIDE.U32 R6, R7, -0x326172a9, RZ ;  /* 0xcd9e8d5707067825 */ /* 0x000fe200078e00ff */
[----:B------:R-:W-:-:S03]  /*03e0*/  LEA.HI.SX32 R132, R132, R3, 0x1e ;  /* 0x0000000384847211 */ /* 0x000fc600078ff2ff */
[----:B------:R-:W-:Y:S01]  /*03f0*/  IMAD.WIDE.U32 R4, R4, -0x2daee0ad, RZ ;  /* 0xd2511f5304047825 */ /* 0x000fe200078e00ff */
[C---:B------:R-:W-:Y:S02]  /*0400*/  LOP3.LUT P6, RZ, R132.reuse, 0xffffffe0, RZ, 0xc0, !PT ;  /* 0xffffffe084ff7812 */ /* 0x040fe400078cc0ff */
[C---:B------:R-:W-:Y:S02]  /*0410*/  ISETP.GE.U32.AND P5, PT, R132.reuse, 0x40, PT ;  /* 0x000000408400780c */ /* 0x040fe40003fa6070 */
[C---:B------:R-:W-:Y:S02]  /*0420*/  ISETP.GE.U32.AND P4, PT, R132.reuse, 0x60, PT ;  /* 0x000000608400780c */ /* 0x040fe40003f86070 */
[C---:B------:R-:W-:Y:S02]  /*0430*/  ISETP.GE.U32.AND P3, PT, R132.reuse, 0x80, PT ;  /* 0x000000808400780c */ /* 0x040fe40003f66070 */
[----:B------:R-:W-:Y:S02]  /*0440*/  ISETP.GE.U32.AND P2, PT, R132, 0xa0, PT ;  /* 0x000000a08400780c */ /* 0x000fe40003f46070 */
[----:B------:R-:W-:-:S02]  /*0450*/  LOP3.LUT R8, R7, UR15, R8, 0x96, !PT ;  /* 0x0000000f07087c12 */ /* 0x000fc4000f8e9608 */
[----:B------:R-:W-:Y:S02]  /*0460*/  LOP3.LUT R12, R5, UR16, R2, 0x96, !PT ;  /* 0x00000010050c7c12 */ /* 0x000fe4000f8e9602 */
[----:B------:R-:W-:Y:S01]  /*0470*/  @P6 LOP3.LUT R148, R148, 0x8, RZ, 0xfc, !PT ;  /* 0x0000000894946812 */ /* 0x000fe200078efcff */
[----:B------:R-:W-:-:S03]  /*0480*/  IMAD.WIDE.U32 R8, R8, -0x2daee0ad, RZ ;  /* 0xd2511f5308087825 */ /* 0x000fc600078e00ff */
[----:B------:R-:W-:Y:S01]  /*0490*/  @P5 LOP3.LUT R148, R148, 0x1000, RZ, 0xfc, !PT ;  /* 0x0000100094945812 */ /* 0x000fe200078efcff */
[----:B------:R-:W-:Y:S01]  /*04a0*/  IMAD.WIDE.U32 R12, R12, -0x326172a9, RZ ;  /* 0xcd9e8d570c0c7825 */ /* 0x000fe200078e00ff */
[----:B------:R-:W-:Y:S02]  /*04b0*/  LOP3.LUT R7, R9, UR18, R4, 0x96, !PT ;  /* 0x0000001209077c12 */ /* 0x000fe4000f8e9604 */
[----:B------:R-:W-:Y:S02]  /*04c0*/  LOP3.LUT R148, R148, 0xfffff7ff, RZ, 0xc0, !PT ;  /* 0xfffff7ff94947812 */ /* 0x000fe400078ec0ff */
[----:B------:R-:W-:Y:S02]  /*04d0*/  LOP3.LUT R6, R13, UR17, R6, 0x96, !PT ;  /* 0x000000110d067c12 */ /* 0x000fe4000f8e9606 */
[----:B------:R-:W-:-:S04]  /*04e0*/  @P4 LOP3.LUT R148, R148, 0x800, RZ, 0xfc, !PT ;  /* 0x0000080094944812 */ /* 0x000fc800078efcff */
[----:B------:R-:W-:-:S04]  /*04f0*/  LOP3.LUT R148, R148, 0xfffffbff, RZ, 0xc0, !PT ;  /* 0xfffffbff94947812 */ /* 0x000fc800078ec0ff */
[----:B------:R-:W-:-:S04]  /*0500*/  @P3 LOP3.LUT R148, R148, 0x400, RZ, 0xfc, !PT ;  /* 0x0000040094943812 */ /* 0x000fc800078efcff */
[----:B------:R-:W-:-:S04]  /*0510*/  LOP3.LUT R148, R148, 0xfffffdff, RZ, 0xc0, !PT ;  /* 0xfffffdff94947812 */ /* 0x000fc800078ec0ff */
[----:B------:R-:W-:Y:S01]  /*0520*/  @P2 LOP3.LUT R148, R148, 0x200, RZ, 0xfc, !PT ;  /* 0x0000020094942812 */ /* 0x000fe200078efcff */
        /* <DEDUP_REMOVED lines=9> */
[----:B------:R-:W-:Y:S01]  /*05c0*/  LOP3.LUT R0, R0, 0x20, RZ, 0xfc, !PT ;  /* 0x0000002000007812 */ /* 0x000fe200078efcff */
[----:B------:R-:W-:Y:S02]  /*05d0*/  @!P0 CS2R R130, SRZ ;  /* 0x0000000000828805 */ /* 0x000fe4000001ff00 */
.L_x_28066:
[----:B0-----:R-:W-:Y:S05]  /*05e0*/  BSYNC B0 ;  /* 0x0000000000007941 */ /* 0x001fea0003800000 */
.L_x_28065:
        /* <DEDUP_REMOVED lines=12> */
.L_x_28068:
[----:B0-----:R-:W-:Y:S05]  /*06b0*/  BSYNC B0 ;  /* 0x0000000000007941 */ /* 0x001fea0003800000 */
.L_x_28067:
        /* <DEDUP_REMOVED lines=12> */
.L_x_28070:
[----:B0-----:R-:W-:Y:S05]  /*0780*/  BSYNC B0 ;  /* 0x0000000000007941 */ /* 0x001fea0003800000 */
.L_x_28069:
        /* <DEDUP_REMOVED lines=12> */
.L_x_28072:
[----:B0-----:R-:W-:Y:S05]  /*0850*/  BSYNC B0 ;  /* 0x0000000000007941 */ /* 0x001fea0003800000 */
.L_x_28071:
        /* <DEDUP_REMOVED lines=12> */
.L_x_28074:
[----:B0-----:R-:W-:Y:S05]  /*0920*/  BSYNC B0 ;  /* 0x0000000000007941 */ /* 0x001fea0003800000 */
.L_x_28073:
[----:B------:R-:W-:Y:S01]  /*0930*/  ISETP.GE.U32.AND P0, PT, R132, 0xc0, PT ;  /* 0x000000c08400780c */ /* 0x000fe20003f06070 */
[----:B------:R-:W-:Y:S01]  /*0940*/  IMAD.WIDE.U32 R4, R7, -0x326172a9, RZ ;  /* 0xcd9e8d5707047825 */ /* 0x000fe200078e00ff */
[----:B------:R-:W-:Y:S01]  /*0950*/  LOP3.LUT R148, R148, 0xfffffeff, RZ, 0xc0, !PT ;  /* 0xfffffeff94947812 */ /* 0x000fe200078ec0ff */
[----:B------:R-:W-:Y:S01]  /*0960*/  UIADD3 UR24, UR5, -0x24c28bd8, URZ ;  /* 0xdb3d742805187890 */ /* 0x000fe2000fffe03f */
[----:B------:R-:W-:Y:S01]  /*0970*/  BSSY B0, `(.L_x_28075) ;  /* 0x0000012000007945 */ /* 0x000fe20003800000 */
[----:B------:R-:W-:Y:S01]  /*0980*/  IMAD.WIDE.U32 R2, R6, -0x2daee0ad, RZ ;  /* 0xd2511f5306027825 */ /* 0x000fe200078e00ff */
[----:B------:R-:W-:Y:S01]  /*0990*/  UIADD3 UR25, UR4, -0x700cb87f, URZ ;  /* 0x8ff3478104197890 */ /* 0x000fe2000fffe03f */
[----:B------:R-:W-:Y:S02]  /*09a0*/  LOP3.LUT R16, R5, UR19, R12, 0x96, !PT ;  /* 0x0000001305107c12 */ /* 0x000fe4000f8e960c */
[----:B------:R-:W-:-:S02]  /*09b0*/  SHF.R.U32.HI R147, RZ, 0x5, R147 ;  /* 0x00000005ff937819 */ /* 0x000fc40000011693 */
[----:B------:R-:W-:Y:S02]  /*09c0*/  LOP3.LUT R18, R3, UR20, R8, 0x96, !PT ;  /* 0x0000001403127c12 */ /* 0x000fe4000f8e9608 */
        /* <DEDUP_REMOVED lines=12> */
.L_x_28076:
[----:B0-----:R-:W-:Y:S05]  /*0a90*/  BSYNC B0 ;  /* 0x0000000000007941 */ /* 0x001fea0003800000 */
.L_x_28075:
        /* <DEDUP_REMOVED lines=21> */
.L_x_28078:
[----:B0-----:R-:W-:Y:S05]  /*0bf0*/  BSYNC B0 ;  /* 0x0000000000007941 */ /* 0x001fea0003800000 */
.L_x_28077:
[----:B------:R-:W-:Y:S01]  /*0c00*/  ISETP.GE.U32.AND P0, PT, R132, 0x100, PT ;  /* 0x000001008400780c */ /* 0x000fe20003f06070 */
[----:B------:R-:W-:Y:S01]  /*0c10*/  BSSY B0, `(.L_x_28079) ;  /* 0x000000e000007945 */ /* 0x000fe20003800000 */
[----:B------:R-:W-:-:S11]  /*0c20*/  LOP3.LUT R148, R148, 0xffffffbf, RZ, 0xc0, !PT ;  /* 0xffffffbf94947812 */ /* 0x000fd600078ec0ff */
        /* <DEDUP_REMOVED lines=12> */
.L_x_28080:
[----:B0-----:R-:W-:Y:S05]  /*0cf0*/  BSYNC B0 ;  /* 0x0000000000007941 */ /* 0x001fea0003800000 */
.L_x_28079:
[----:B------:R-:W-:Y:S01]  /*0d00*/  ISETP.GE.U32.AND P0, PT, R132, 0x120, PT ;  /* 0x000001208400780c */ /* 0x000fe20003f06070 */
[----:B------:R-:W-:Y:S01]  /*0d10*/  BSSY B0, `(.L_x_28081) ;  /* 0x000000f000007945 */ /* 0x000fe20003800000 */
[----:B------:R-:W-:Y:S01]  /*0d20*/  LOP3.LUT R148, R148, 0xffffffdf, RZ, 0xc0, !PT ;  /* 0xffffffdf94947812 */ /* 0x000fe200078ec0ff */
[----:B------:R-:W-:-:S10]  /*0d30*/  IMAD.HI.U32 R41, R139, -0x326172a9, RZ ;  /* 0xcd9e8d578b297827 */ /* 0x000fd400078e00ff */
        /* <DEDUP_REMOVED lines=12> */
.L_x_28082:
[----:B0-----:R-:W-:Y:S05]  /*0e00*/  BSYNC B0 ;  /* 0x0000000000007941 */ /* 0x001fea0003800000 */
.L_x_28081:
        /* <DEDUP_REMOVED lines=9> */
[----:B------:R-:W-:-:S06]  /*0ea0*/  IMAD.WIDE.U32 R14, R0, R15, c[0x0][0x1b0] ;  /* 0x00006c00000e7625 */ /* 0x000fcc00078e000f */
[----:B------:R-:W5:Y:S02]  /*0eb0*/  LDG.E.64 R14, [R14.64] ;  /* 0x000000060e0e7981 */ /* 0x000f64000c1e1b00 */
[----:B------:R-:W-:-:S04]  /*0ec0*/  @P0 LEA R20, P1, R0, c[0x0][0x218], 0x3 ;  /* 0x0000860000140a11 */ /* 0x000fc800078218ff */
[----:B------:R-:W-:-:S05]  /*0ed0*/  @P0 LEA.HI.X R21, R0, c[0x0][0x21c], RZ, 0x3, P1 ;  /* 0x0000870000150a11 */ /* 0x000fca00008f1cff */
[----:B------:R0:W5:Y:S01]  /*0ee0*/  @P0 LDG.E.64 R12, [R20.64] ;  /* 0x00000006140c0981 */ /* 0x000162000c1e1b00 */
[----:B------:R-:W-:-:S03]  /*0ef0*/  @!P0 CS2R R12, SRZ ;  /* 0x00000000000c8805 */ /* 0x000fc6000001ff00 */
.L_x_28084:
[----:B0-----:R-:W-:Y:S05]  /*0f00*/  BSYNC B0 ;  /* 0x0000000000007941 */ /* 0x001fea0003800000 */
.L_x_28083:
[----:B------:R-:W-:Y:S02]  /*0f10*/  ISETP.GE.AND P0, PT, R147, c[0x0][0x164], PT ;  /* 0x0000590093007a0c */ /* 0x000fe40003f06270 */
[----:B------:R-:W-:Y:S02]  /*0f20*/  LOP3.LUT R142, R41, UR23, R18, 0x96, !PT ;  /* 0x00000017298e7c12 */ /* 0x000fe4000f8e9612 */
[----:B------:R-:W-:-:S09]  /*0f30*/  LOP3.LUT R144, R11, UR24, R16, 0x96, !PT ;  /* 0x000000180b907c12 */ /* 0x000fd2000f8e9610 */
[----:B------:R-:W-:Y:S05]  /*0f40*/  @P0 EXIT ;  /* 0x000000000000094d */ /* 0x000fea0003800000 */
[----:B-----5:R-:W-:Y:S01]  /*0f50*/  IMAD.MOV.U32 R17, RZ, RZ, R35 ;  /* 0x000000ffff117224 */ /* 0x020fe200078e0023 */
[--C-:B------:R-:W-:Y:S01]  /*0f60*/  SHF.R.U64 R44, R22, 0x10, R23.reuse ;  /* 0x00000010162c7819 */ /* 0x100fe20000001217 */
[----:B------:R-:W-:Y:S01]  /*0f70*/  IMAD R139, R139, -0x326172a9, RZ ;  /* 0xcd9e8d578b8b7824 */ /* 0x000fe200078e02ff */
[----:B------:R-:W-:Y:S01]  /*0f80*/  MOV R129, R23 ;  /* 0x0000001700817202 */ /* 0x000fe20000000f00 */
[----:B------:R-:W-:Y:S01]  /*0f90*/  IMAD.HI.U32 R0, R144, -0x326172a9, RZ ;  /* 0xcd9e8d5790007827 */ /* 0x000fe200078e00ff */
[----:B------:R-:W-:Y:S01]  /*0fa0*/  SHF.R.U32.HI R127, RZ, 0x10, R23 ;  /* 0x00000010ff7f7819 */ /* 0x000fe20000011617 */
[----:B------:R-:W-:Y:S01]  /*0fb0*/  HADD2.F32 R90, -RZ, R8.H0_H0 ;  /* 0x20000008ff5a7230 */ /* 0x000fe20000004100 */
[--C-:B------:R-:W-:Y:S01]  /*0fc0*/  SHF.R.U64 R43, R24, 0x10, R25.reuse ;  /* 0x00000010182b7819 */ /* 0x100fe20000001219 */
[----:B------:R-:W-:Y:S01]  /*0fd0*/  IMAD.MOV.U32 R18, RZ, RZ, R36 ;  /* 0x000000ffff127224 */ /* 0x000fe200078e0024 */
[----:B------:R-:W-:Y:S01]  /*0fe0*/  SHF.R.U32.HI R119, RZ, 0x10, R25 ;  /* 0x00000010ff777819 */ /* 0x000fe20000011619 */
[----:B------:R-:W-:Y:S01]  /*0ff0*/  IMAD.MOV.U32 R133, RZ, RZ, R22 ;  /* 0x000000ffff857224 */ /* 0x000fe200078e0016 */
        /* <DEDUP_REMOVED lines=12> */
[----:B------:R-:W-:Y:S01]  /*10c0*/  SHF.R.U64 R91, R32, 0x10, R33 ;  /* 0x00000010205b7819 */ /* 0x000fe20000001221 */
[----:B------:R-:W-:Y:S01]  /*10d0*/  IMAD.MOV.U32 R101, RZ, RZ, R30 ;  /* 0x000000ffff657224 */ /* 0x000fe200078e001e */
[----:B------:R-:W-:Y:S01]  /*10e0*/  MOV R16, R34 ;  /* 0x0000002200107202 */ /* 0x000fe20000000f00 */
[----:B------:R-:W-:Y:S01]  /*10f0*/  IMAD.MOV.U32 R97, RZ, RZ, R31 ;  /* 0x000000ffff617224 */ /* 0x000fe200078e001f */
[--C-:B------:R-:W-:Y:S01]  /*1100*/  SHF.R.U32.HI R31, RZ, 0x10, R35.reuse ;  /* 0x00000010ff1f7819 */ /* 0x100fe20000011623 */
[----:B------:R-:W-:Y:S01]  /*1110*/  IMAD.MOV.U32 R93, RZ, RZ, R32 ;  /* 0x000000ffff5d7224 */ /* 0x000fe200078e0020 */
[----:B------:R-:W-:Y:S01]  /*1120*/  SHF.R.U64 R32, R34, 0x10, R35 ;  /* 0x0000001022207819 */ /* 0x000fe20000001223 */
[--C-:B------:R-:W-:Y:S01]  /*1130*/  IMAD.MOV.U32 R11, RZ, RZ, R33.reuse ;  /* 0x000000ffff0b7224 */ /* 0x100fe200078e0021 */
[----:B------:R-:W-:Y:S01]  /*1140*/  SHF.R.U32.HI R33, RZ, 0x10, R33 ;  /* 0x00000010ff217819 */ /* 0x000fe20000011621 */
[--C-:B------:R-:W-:Y:S01]  /*1150*/  IMAD.MOV.U32 R19, RZ, RZ, R37.reuse ;  /* 0x000000ffff137224 */ /* 0x100fe200078e0025 */
[--C-:B------:R-:W-:Y:S01]  /*1160*/  SHF.R.U64 R30, R36, 0x10, R37.reuse ;  /* 0x00000010241e7819 */ /* 0x100fe20000001225 */
[----:B------:R-:W-:Y:S01]  /*1170*/  IMAD R140, R140, -0x2daee0ad, RZ ;  /* 0xd2511f538c8c7824 */ /* 0x000fe200078e02ff */
[----:B------:R-:W-:Y:S01]  /*1180*/  SHF.R.U32.HI R29, RZ, 0x10, R37 ;  /* 0x00000010ff1d7819 */ /* 0x000fe20000011625 */
[----:B------:R-:W-:Y:S01]  /*1190*/  IMAD.HI.U32 R23, R142, -0x2daee0ad, RZ ;  /* 0xd2511f538e177827 */ /* 0x000fe200078e00ff */
[--C-:B------:R-:W-:Y:S01]  /*11a0*/  SHF.R.U64 R20, R38, 0x10, R39.reuse ;  /* 0x0000001026147819 */ /* 0x100fe20000001227 */
[----:B------:R-:W-:Y:S01]  /*11b0*/  BSSY B0, `(.L_x_28085) ;  /* 0x0001eaa000007945 */ /* 0x000fe20003800000 */
[----:B------:R-:W-:Y:S01]  /*11c0*/  SHF.R.U32.HI R28, RZ, 0x10, R39 ;  /* 0x00000010ff1c7819 */ /* 0x000fe20000011627 */
[----:B------:R-:W-:Y:S01]  /*11d0*/  IMAD.MOV.U32 R21, RZ, RZ, R38 ;  /* 0x000000ffff157224 */ /* 0x000fe200078e0026 */
[----:B------:R-:W-:Y:S01]  /*11e0*/  SHF.R.U64 R24, R14, 0x10, R15 ;  /* 0x000000100e187819 */ /* 0x000fe2000000120f */
[----:B------:R-:W-:Y:S01]  /*11f0*/  IMAD.MOV.U32 R22, RZ, RZ, R39 ;  /* 0x000000ffff167224 */ /* 0x000fe200078e0027 */
[----:B------:R-:W-:Y:S01]  /*1200*/  SHF.R.U32.HI R26, RZ, 0x10, R15 ;  /* 0x00000010ff1a7819 */ /* 0x000fe2000001160f */
[----:B------:R-:W-:Y:S01]  /*1210*/  IMAD.MOV.U32 R25, RZ, RZ, R14 ;  /* 0x000000ffff197224 */ /* 0x000fe200078e000e */
[----:B------:R-:W-:Y:S01]  /*1220*/  SHF.R.U64 R128, R130, 0x10, R131 ;  /* 0x0000001082807819 */ /* 0x000fe20000001283 */
[----:B------:R-:W-:Y:S01]  /*1230*/  IMAD.MOV.U32 R27, RZ, RZ, R15 ;  /* 0x000000ffff1b7224 */ /* 0x000fe200078e000f */
        /* <DEDUP_REMOVED lines=42> */
[----:B------:R-:W-:Y:S01]  /*14e0*/  LOP3.LUT R140, R23, UR26, R140, 0x96, !PT ;  /* 0x0000001a178c7c12 */ /* 0x000fe2000f8e968c */
[----:B------:R-:W-:Y:S01]  /*14f0*/  HADD2.F32 R13, -RZ, R16.H0_H0 ;  /* 0x20000010ff0d7230 */ /* 0x000fe20000004100 */
        /* <DEDUP_REMOVED lines=61> */
.L_x_28778:
        /* <DEDUP_REMOVED lines=37> */
.L_x_28089:
[----:B0-----:R-:W-:Y:S02]  /*1b20*/  IMAD.MOV.U32 R154, RZ, RZ, R144 ;  /* 0x000000ffff9a7224 */ /* 0x001fe400078e0090 */
.L_x_28090:
[----:B------:R-:W-:Y:S05]  /*1b30*/  BSYNC B2 ;  /* 0x0000000000027941 */ /* 0x000fea0003800000 */
.L_x_28088:
        /* <DEDUP_REMOVED lines=16> */
.L_x_28094:
[----:B------:R-:W-:Y:S05]  /*1c40*/  BSYNC B3 ;  /* 0x0000000000037941 */ /* 0x000fea0003800000 */
.L_x_28093:
        /* <DEDUP_REMOVED lines=44> */
.L_x_28092:
[----:B------:R-:W-:Y:S05]  /*1f10*/  BSYNC B2 ;  /* 0x0000000000027941 */ /* 0x000fea0003800000 */
.L_x_28091:
        /* <DEDUP_REMOVED lines=9> */
[----:B------:R-:W-:Y:S01]  /*1fb0*/  MOV R78, R152 ;  /* 0x00000098004e7202 */ /* 0x000fe20000000f00 */
[----:B------:R-:W-:Y:S05]  /*1fc0*/  @!P0 BRA `(.L_x_28096) ;  /* 0x0000057000008947 */ /* 0x000fea0003800000 */
[----:B------:R-:W-:Y:S02]  /*1fd0*/  IMAD.MOV.U32 R78, RZ, RZ, R152 ;  /* 0x000000ffff4e7224 */ /* 0x000fe400078e0098 */
[----:B------:R-:W-:Y:S01]  /*1fe0*/  FADD.FTZ R36, R32, R36 ;  /* 0x0000002420247221 */ /* 0x000fe20000010000 */
[----:B------:R-:W-:Y:S05]  /*1ff0*/  BRA `(.L_x_28096) ;  /* 0x0000054000007947 */ /* 0x000fea0003800000 */
.L_x_28095:
        /* <DEDUP_REMOVED lines=12> */
.L_x_28098:
[----:B------:R-:W-:Y:S02]  /*20c0*/  IMAD.MOV.U32 R154, RZ, RZ, R144 ;  /* 0x000000ffff9a7224 */ /* 0x000fe400078e0090 */
.L_x_28099:
[----:B------:R-:W-:Y:S05]  /*20d0*/  BSYNC B2 ;  /* 0x0000000000027941 */ /* 0x000fea0003800000 */
.L_x_28097:
        /* <DEDUP_REMOVED lines=16> */
.L_x_28103:
[----:B------:R-:W-:Y:S05]  /*21e0*/  BSYNC B3 ;  /* 0x0000000000037941 */ /* 0x000fea0003800000 */
.L_x_28102:
        /* <DEDUP_REMOVED lines=44> */
.L_x_28101:
[----:B------:R-:W-:Y:S05]  /*24b0*/  BSYNC B2 ;  /* 0x0000000000027941 */ /* 0x000fea0003800000 */
.L_x_28100:
        /* <DEDUP_REMOVED lines=8> */
.L_x_28096:
        /* <DEDUP_REMOVED lines=12> */
.L_x_28105:
[----:B------:R-:W-:Y:S02]  /*2600*/  IMAD.MOV.U32 R154, RZ, RZ, R144 ;  /* 0x000000ffff9a7224 */ /* 0x000fe400078e0090 */
.L_x_28106:
[----:B------:R-:W-:Y:S05]  /*2610*/  BSYNC B2 ;  /* 0x0000000000027941 */ /* 0x000fea0003800000 */
.L_x_28104:
        /* <DEDUP_REMOVED lines=16> */
.L_x_28110:
[----:B------:R-:W-:Y:S05]  /*2720*/  BSYNC B3 ;  /* 0x0000000000037941 */ /* 0x000fea0003800000 */
.L_x_28109:
        /* <DEDUP_REMOVED lines=44> */
.L_x_28108:
[----:B------:R-:W-:Y:S05]  /*29f0*/  BSYNC B2 ;  /* 0x0000000000027941 */ /* 0x000fea0003800000 */
.L_x_28107:
        /* <DEDUP_REMOVED lines=11> */
.L_x_28111:
        /* <DEDUP_REMOVED lines=12> */
.L_x_28114:
[----:B------:R-:W-:Y:S02]  /*2b70*/  IMAD.MOV.U32 R154, RZ, RZ, R144 ;  /* 0x000000ffff9a7224 */ /* 0x000fe400078e0090 */
.L_x_28115:
[----:B------:R-:W-:Y:S05]  /*2b80*/  BSYNC B2 ;  /* 0x0000000000027941 */ /* 0x000fea0003800000 */
.L_x_28113:
        /* <DEDUP_REMOVED lines=16> */
.L_x_28119:
[----:B------:R-:W-:Y:S05]  /*2c90*/  BSYNC B3 ;  /* 0x0000000000037941 */ /* 0x000fea0003800000 */
.L_x_28118:
        /* <DEDUP_REMOVED lines=44> */
.L_x_28117:
[----:B------:R-:W-:Y:S05]  /*2f60*/  BSYNC B2 ;  /* 0x0000000000027941 */ /* 0x000fea0003800000 */
.L_x_28116:
        /* <DEDUP_REMOVED lines=8> */
.L_x_28112:
        /* <DEDUP_REMOVED lines=12> */
.L_x_28121:
[----:B------:R-:W-:Y:S02]  /*30b0*/  IMAD.MOV.U32 R154, RZ, RZ, R144 ;  /* 0x000000ffff9a7224 */ /* 0x000fe400078e0090 */
.L_x_28122:
[----:B------:R-:W-:Y:S05]  /*30c0*/  BSYNC B2 ;  /* 0x0000000000027941 */ /* 0x000fea0003800000 */
.L_x_28120:
        /* <DEDUP_REMOVED lines=16> */
.L_x_28126:
[----:B------:R-:W-:Y:S05]  /*31d0*/  BSYNC B3 ;  /* 0x0000000000037941 */ /* 0x000fea0003800000 */
.L_x_28125:
        /* <DEDUP_REMOVED lines=44> */
.L_x_28124:
[----:B------:R-:W-:Y:S05]  /*34a0*/  BSYNC B2 ;  /* 0x0000000000027941 */ /* 0x000fea0003800000 */
.L_x_28123:
        /* <DEDUP_REMOVED lines=11> */
.L_x_28127:
        /* <DEDUP_REMOVED lines=12> */
.L_x_28130:
[----:B------:R-:W-:Y:S02]  /*3620*/  IMAD.MOV.U32 R154, RZ, RZ, R144 ;  /* 0x000000ffff9a7224 */ /* 0x000fe400078e0090 */
.L_x_28131:
[----:B------:R-:W-:Y:S05]  /*3630*/  BSYNC B2 ;  /* 0x0000000000027941 */ /* 0x000fea0003800000 */
.L_x_28129:
        /* <DEDUP_REMOVED lines=16> */
.L_x_28135:
[----:B------:R-:W-:Y:S05]  /*3740*/  BSYNC B3 ;  /* 0x0000000000037941 */ /* 0x000fea0003800000 */
.L_x_28134:
        /* <DEDUP_REMOVED lines=44> */
.L_x_28133:
[----:B------:R-:W-:Y:S05]  /*3a10*/  BSYNC B2 ;  /* 0x0000000000027941 */ /* 0x000fea0003800000 */
.L_x_28132:
        /* <DEDUP_REMOVED lines=8> */
.L_x_28128:
        /* <DEDUP_REMOVED lines=12> */
.L_x_28137:
[----:B------:R-:W-:Y:S02]  /*3b60*/  IMAD.MOV.U32 R154, RZ, RZ, R144 ;  /* 0x000000ffff9a7224 */ /* 0x000fe400078e0090 */
.L_x_28138:
[----:B------:R-:W-:Y:S05]  /*3b70*/  BSYNC B2 ;  /* 0x0000000000027941 */ /* 0x000fea0003800000 */
.L_x_28136:
        /* <DEDUP_REMOVED lines=16> */
.L_x_28142:
[----:B------:R-:W-:Y:S05]  /*3c80*/  BSYNC B3 ;  /* 0x0000000000037941 */ /* 0x000fea0003800000 */
.L_x_28141:
        /* <DEDUP_REMOVED lines=44> */
.L_x_28140:
[----:B------:R-:W-:Y:S05]  /*3f50*/  BSYNC B2 ;  /* 0x0000000000027941 */ /* 0x000fea0003800000 */
.L_x_28139:
        /* <DEDUP_REMOVED lines=11> */
.L_x_28143:
        /* <DEDUP_REMOVED lines=12> */
.L_x_28146:
[----:B------:R-:W-:Y:S02]  /*40d0*/  IMAD.MOV.U32 R154, RZ, RZ, R144 ;  /* 0x000000ffff9a7224 */ /* 0x000fe400078e0090 */
.L_x_28147:
[----:B------:R-:W-:Y:S05]  /*40e0*/  BSYNC B2 ;  /* 0x0000000000027941 */ /* 0x000fea0003800000 */
.L_x_28145:
        /* <DEDUP_REMOVED lines=16> */
.L_x_28151:
[----:B------:R-:W-:Y:S05]  /*41f0*/  BSYNC B3 ;  /* 0x0000000000037941 */ /* 0x000fea0003800000 */
.L_x_28150:
        /* <DEDUP_REMOVED lines=44> */
.L_x_28149:
[----:B------:R-:W-:Y:S05]  /*44c0*/  BSYNC B2 ;  /* 0x0000000000027941 */ /* 0x000fea0003800000 */
.L_x_28148:
        /* <DEDUP_REMOVED lines=8> */
.L_x_28144:
        /* <DEDUP_REMOVED lines=18> */
[----:B------:R-:W-:Y:S02]  /*4670*/  IADD3 R78, P0, R155, c[0x0][0x198], RZ ;  /* 0x000066009b4e7a10 */ /* 0x000fe40007f1e0ff */
[----:B------:R-:W-:-:S02]  /*4680*/  LOP3.LUT R150, R150, 0xff0000, RZ, 0xc0, !PT ;  /* 0x00ff000096967812 */ /* 0x000fc400078ec0ff */
[----:B------:R-:W-:-:S03]  /*4690*/  IADD3.X R79, R156, c[0x0][0x19c], RZ, P0, !PT ;  /* 0x000067009c4f7a10 */ /* 0x000fc600007fe4ff */
[----:B------:R-:W-:Y:S01]  /*46a0*/  IMAD R77, R77, 0x1000000, R150 ;  /* 0x010000004d4d7824 */ /* 0x000fe200078e0296 */
[----:B------:R-:W-:-:S05]  /*46b0*/  LOP3.LUT R150, R136, 0xff, RZ, 0xc0, !PT ;  /* 0x000000ff88967812 */ /* 0x000fca00078ec0ff */
[----:B------:R-:W-:Y:S01]  /*46c0*/  IMAD R77, R150, 0x100, R77 ;  /* 0x00000100964d7824 */ /* 0x000fe200078e024d */
[----:B------:R-:W-:-:S05]  /*46d0*/  LOP3.LUT R150, R137, 0xff, RZ, 0xc0, !PT ;  /* 0x000000ff89967812 */ /* 0x000fca00078ec0ff */
[----:B------:R-:W-:-:S05]  /*46e0*/  IMAD.IADD R77, R77, 0x1, R150 ;  /* 0x000000014d4d7824 */ /* 0x000fca00078e0296 */
[----:B------:R0:W-:Y:S02]  /*46f0*/  STG.E [R78.64], R77 ;  /* 0x0000004d4e007986 */ /* 0x0001e4000c101906 */
.L_x_28152:
[----:B0-----:R-:W-:Y:S02]  /*4700*/  IADD3 R77, R149, 0x20, RZ ;  /* 0x00000020954d7810 */ /* 0x001fe40007ffe0ff */
.L_x_28087:
[----:B------:R-:W-:Y:S05]  /*4710*/  BSYNC B1 ;  /* 0x0000000000017941 */ /* 0x000fea0003800000 */
.L_x_28086:
        /* <DEDUP_REMOVED lines=30> */
.L_x_28156:
[----:B0-----:R-:W-:Y:S02]  /*4900*/  MOV R155, R144 ;  /* 0x00000090009b7202 */ /* 0x001fe40000000f00 */
.L_x_28157:
[----:B------:R-:W-:Y:S05]  /*4910*/  BSYNC B2 ;  /* 0x0000000000027941 */ /* 0x000fea0003800000 */
.L_x_28155:
        /* <DEDUP_REMOVED lines=16> */
.L_x_28161:
[----:B------:R-:W-:Y:S05]  /*4a20*/  BSYNC B3 ;  /* 0x0000000000037941 */ /* 0x000fea0003800000 */
.L_x_28160:
        /* <DEDUP_REMOVED lines=44> */
.L_x_28159:
[----:B------:R-:W-:Y:S05]  /*4cf0*/  BSYNC B2 ;  /* 0x0000000000027941 */ /* 0x000fea0003800000 */
.L_x_28158:
        /* <DEDUP_REMOVED lines=14> */
.L_x_28162:
        /* <DEDUP_REMOVED lines=12> */
.L_x_28165:
[----:B------:R-:W-:Y:S02]  /*4ea0*/  IMAD.MOV.U32 R155, RZ, RZ, R144 ;  /* 0x000000ffff9b7224 */ /* 0x000fe400078e0090 */
.L_x_28166:
[----:B------:R-:W-:Y:S05]  /*4eb0*/  BSYNC B2 ;  /* 0x0000000000027941 */ /* 0x000fea0003800000 */
.L_x_28164:
        /* <DEDUP_REMOVED lines=16> */
.L_x_28170:
[----:B------:R-:W-:Y:S05]  /*4fc0*/  BSYNC B3 ;  /* 0x0000000000037941 */ /* 0x000fea0003800000 */
.L_x_28169:
        /* <DEDUP_REMOVED lines=44> */
.L_x_28168:
[----:B------:R-:W-:Y:S05]  /*5290*/  BSYNC B2 ;  /* 0x0000000000027941 */ /* 0x000fea0003800000 */
.L_x_28167:
        /* <DEDUP_REMOVED lines=8> */
.L_x_28163:
        /* <DEDUP_REMOVED lines=12> */
.L_x_28172:
[----:B------:R-:W-:Y:S02]  /*53e0*/  IMAD.MOV.U32 R155, RZ, RZ, R144 ;  /* 0x000000ffff9b7224 */ /* 0x000fe400078e0090 */
.L_x_28173:
[----:B------:R-:W-:Y:S05]  /*53f0*/  BSYNC B2 ;  /* 0x0000000000027941 */ /* 0x000fea0003800000 */
.L_x_28171:
        /* <DEDUP_REMOVED lines=16> */
.L_x_28177:
[----:B------:R-:W-:Y:S05]  /*5500*/  BSYNC B3 ;  /* 0x0000000000037941 */ /* 0x000fea0003800000 */
.L_x_28176:
        /* <DEDUP_REMOVED lines=44> */
.L_x_28175:
[----:B------:R-:W-:Y:S05]  /*57d0*/  BSYNC B2 ;  /* 0x0000000000027941 */ /* 0x000fea0003800000 */
.L_x_28174:
        /* <DEDUP_REMOVED lines=11> */
.L_x_28178:
        /* <DEDUP_REMOVED lines=12> */
.L_x_28181:
[----:B------:R-:W-:Y:S02]  /*5950*/  IMAD.MOV.U32 R155, RZ, RZ, R144 ;  /* 0x000000ffff9b7224 */ /* 0x000fe400078e0090 */
.L_x_28182:
[----:B------:R-:W-:Y:S05]  /*5960*/  BSYNC B2 ;  /* 0x0000000000027941 */ /* 0x000fea0003800000 */
.L_x_28180:
        /* <DEDUP_REMOVED lines=16> */
.L_x_28186:
[----:B------:R-:W-:Y:S05]  /*5a70*/  BSYNC B3 ;  /* 0x0000000000037941 */ /* 0x000fea0003800000 */
.L_x_28185:
        /* <DEDUP_REMOVED lines=44> */
.L_x_28184:
[----:B------:R-:W-:Y:S05]  /*5d40*/  BSYNC B2 ;  /* 0x0000000000027941 */ /* 0x000fea0003800000 */
.L_x_28183:
        /* <DEDUP_REMOVED lines=8> */
.L_x_28179:
        /* <DEDUP_REMOVED lines=12> */
.L_x_28188:
[----:B------:R-:W-:Y:S02]  /*5e90*/  IMAD.MOV.U32 R155, RZ, RZ, R144 ;  /* 0x000000ffff9b7224 */ /* 0x000fe400078e0090 */
.L_x_28189:
[----:B------:R-:W-:Y:S05]  /*5ea0*/  BSYNC B2 ;  /* 0x0000000000027941 */ /* 0x000fea0003800000 */
.L_x_28187:
        /* <DEDUP_REMOVED lines=16> */
.L_x_28193:
[----:B------:R-:W-:Y:S05]  /*5fb0*/  BSYNC B3 ;  /* 0x0000000000037941 */ /* 0x000fea0003800000 */
.L_x_28192:
        /* <DEDUP_REMOVED lines=44> */
.L_x_28191:
[----:B------:R-:W-:Y:S05]  /*6280*/  BSYNC B2 ;  /* 0x0000000000027941 */ /* 0x000fea0003800000 */
.L_x_28190:
        /* <DEDUP_REMOVED lines=11> */
.L_x_28194:
        /* <DEDUP_REMOVED lines=12> */
.L_x_28197:
[----:B------:R-:W-:Y:S02]  /*6400*/  IMAD.MOV.U32 R155, RZ, RZ, R144 ;  /* 0x000000ffff9b7224 */ /* 0x000fe400078e0090 */
.L_x_28198:
[----:B------:R-:W-:Y:S05]  /*6410*/  BSYNC B2 ;  /* 0x0000000000027941 */ /* 0x000fea0003800000 */
.L_x_28196:
        /* <DEDUP_REMOVED lines=16> */
.L_x_28202:
[----:B------:R-:W-:Y:S05]  /*6520*/  BSYNC B3 ;  /* 0x0000000000037941 */ /* 0x000fea0003800000 */
.L_x_28201:
        /* <DEDUP_REMOVED lines=44> */
.L_x_28200:
[----:B------:R-:W-:Y:S05]  /*67f0*/  BSYNC B2 ;  /* 0x0000000000027941 */ /* 0x000fea0003800000 */
.L_x_28199:
        /* <DEDUP_REMOVED lines=8> */
.L_x_28195:
        /* <DEDUP_REMOVED lines=12> */
.L_x_28204:
[----:B------:R-:W-:Y:S02]  /*6940*/  IMAD.MOV.U32 R155, RZ, RZ, R144 ;  /* 0x000000ffff9b7224 */ /* 0x000fe400078e0090 */
.L_x_28205:
[----:B------:R-:W-:Y:S05]  /*6950*/  BSYNC B2 ;  /* 0x0000000000027941 */ /* 0x000fea0003800000 */
.L_x_28203:
        /* <DEDUP_REMOVED lines=16> */
.L_x_28209:
[----:B------:R-:W-:Y:S05]  /*6a60*/  BSYNC B3 ;  /* 0x0000000000037941 */ /* 0x000fea0003800000 */
.L_x_28208:
        /* <DEDUP_REMOVED lines=44> */
.L_x_28207:
[----:B------:R-:W-:Y:S05]  /*6d30*/  BSYNC B2 ;  /* 0x0000000000027941 */ /* 0x000fea0003800000 */
.L_x_28206:
        /* <DEDUP_REMOVED lines=11> */
.L_x_28210:
        /* <DEDUP_REMOVED lines=12> */
.L_x_28213:
[----:B------:R-:W-:Y:S02]  /*6eb0*/  IMAD.MOV.U32 R155, RZ, RZ, R144 ;  /* 0x000000ffff9b7224 */ /* 0x000fe400078e0090 */
.L_x_28214:
[----:B------:R-:W-:Y:S05]  /*6ec0*/  BSYNC B2 ;  /* 0x0000000000027941 */ /* 0x000fea0003800000 */
.L_x_28212:
        /* <DEDUP_REMOVED lines=16> */
.L_x_28218:
[----:B------:R-:W-:Y:S05]  /*6fd0*/  BSYNC B3 ;  /* 0x0000000000037941 */ /* 0x000fea0003800000 */
.L_x_28217:
        /* <DEDUP_REMOVED lines=44> */
.L_x_28216:
[----:B------:R-:W-:Y:S05]  /*72a0*/  BSYNC B2 ;  /* 0x0000000000027941 */ /* 0x000fea0003800000 */
.L_x_28215:
        /* <DEDUP_REMOVED lines=8> */
.L_x_28211:
        /* <DEDUP_REMOVED lines=16> */
[----:B0-----:R-:W-:Y:S02]  /*7430*/  SHF.L.U32 R150, R135, 0x10, RZ ;  /* 0x0000001087967819 */ /* 0x001fe400000006ff */
[----:B------:R-:W-:Y:S02]  /*7440*/  IADD3 R78, P0, R156, c[0x0][0x198], RZ ;  /* 0x000066009c4e7a10 */ /* 0x000fe40007f1e0ff */
[----:B------:R-:W-:-:S02]  /*7450*/  LOP3.LUT R151, R150, 0xff0000, RZ, 0xc0, !PT ;  /* 0x00ff000096977812 */ /* 0x000fc400078ec0ff */
[----:B------:R-:W-:Y:S02]  /*7460*/  LOP3.LUT R150, R134, 0xffff, RZ, 0xc0, !PT ;  /* 0x0000ffff86967812 */ /* 0x000fe400078ec0ff */
[----:B------:R-:W-:-:S03]  /*7470*/  IADD3.X R79, R157, c[0x0][0x19c], RZ, P0, !PT ;  /* 0x000067009d4f7a10 */ /* 0x000fc600007fe4ff */
[----:B------:R-:W-:Y:S01]  /*7480*/  IMAD R150, R150, 0x1000000, R151 ;  /* 0x0100000096967824 */ /* 0x000fe200078e0297 */
[----:B------:R-:W-:-:S05]  /*7490*/  LOP3.LUT R151, R136, 0xff, RZ, 0xc0, !PT ;  /* 0x000000ff88977812 */ /* 0x000fca00078ec0ff */
[----:B------:R-:W-:Y:S01]  /*74a0*/  IMAD R150, R151, 0x100, R150 ;  /* 0x0000010097967824 */ /* 0x000fe200078e0296 */
[----:B------:R-:W-:-:S05]  /*74b0*/  LOP3.LUT R151, R137, 0xff, RZ, 0xc0, !PT ;  /* 0x000000ff89977812 */ /* 0x000fca00078ec0ff */
[----:B------:R-:W-:-:S05]  /*74c0*/  IMAD.IADD R151, R150, 0x1, R151 ;  /* 0x0000000196977824 */ /* 0x000fca00078e0297 */
[----:B------:R0:W-:Y:S02]  /*74d0*/  STG.E [R78.64], R151 ;  /* 0x000000974e007986 */ /* 0x0001e4000c101906 */
.L_x_28219:
[----:B------:R-:W-:Y:S02]  /*74e0*/  IADD3 R77, R77, 0x20, RZ ;  /* 0x000000204d4d7810 */ /* 0x000fe40007ffe0ff */
.L_x_28154:
[----:B------:R-:W-:Y:S05]  /*74f0*/  BSYNC B1 ;  /* 0x0000000000017941 */ /* 0x000fea0003800000 */
.L_x_28153:
        /* <DEDUP_REMOVED lines=30> */
.L_x_28223:
[----:B0-----:R-:W-:Y:S02]  /*76e0*/  IMAD.MOV.U32 R155, RZ, RZ, R144 ;  /* 0x000000ffff9b7224 */ /* 0x001fe400078e0090 */
.L_x_28224:
[----:B------:R-:W-:Y:S05]  /*76f0*/  BSYNC B2 ;  /* 0x0000000000027941 */ /* 0x000fea0003800000 */
.L_x_28222:
        /* <DEDUP_REMOVED lines=16> */
.L_x_28228:
[----:B------:R-:W-:Y:S05]  /*7800*/  BSYNC B3 ;  /* 0x0000000000037941 */ /* 0x000fea0003800000 */
.L_x_28227:
        /* <DEDUP_REMOVED lines=44> */
.L_x_28226:
[----:B------:R-:W-:Y:S05]  /*7ad0*/  BSYNC B2 ;  /* 0x0000000000027941 */ /* 0x000fea0003800000 */
.L_x_28225:
        /* <DEDUP_REMOVED lines=14> */
.L_x_28229:
        /* <DEDUP_REMOVED lines=12> */
.L_x_28232:
[----:B------:R-:W-:Y:S02]  /*7c80*/  IMAD.MOV.U32 R155, RZ, RZ, R144 ;  /* 0x000000ffff9b7224 */ /* 0x000fe400078e0090 */
.L_x_28233:
[----:B------:R-:W-:Y:S05]  /*7c90*/  BSYNC B2 ;  /* 0x0000000000027941 */ /* 0x000fea0003800000 */
.L_x_28231:
        /* <DEDUP_REMOVED lines=16> */
.L_x_28237:
[----:B------:R-:W-:Y:S05]  /*7da0*/  BSYNC B3 ;  /* 0x0000000000037941 */ /* 0x000fea0003800000 */
.L_x_28236:
        /* <DEDUP_REMOVED lines=44> */
.L_x_28235:
[----:B------:R-:W-:Y:S05]  /*8070*/  BSYNC B2 ;  /* 0x0000000000027941 */ /* 0x000fea0003800000 */
.L_x_28234:
        /* <DEDUP_REMOVED lines=8> */
.L_x_28230:
        /* <DEDUP_REMOVED lines=12> */
.L_x_28239:
[----:B------:R-:W-:Y:S02]  /*81c0*/  IMAD.MOV.U32 R155, RZ, RZ, R144 ;  /* 0x000000ffff9b7224 */ /* 0x000fe400078e0090 */
.L_x_28240:
[----:B------:R-:W-:Y:S05]  /*81d0*/  BSYNC B2 ;  /* 0x0000000000027941 */ /* 0x000fea0003800000 */
.L_x_28238:
        /* <DEDUP_REMOVED lines=16> */
.L_x_28244:
[----:B------:R-:W-:Y:S05]  /*82e0*/  BSYNC B3 ;  /* 0x0000000000037941 */ /* 0x000fea0003800000 */
.L_x_28243:
        /* <DEDUP_REMOVED lines=44> */
.L_x_28242:
[----:B------:R-:W-:Y:S05]  /*85b0*/  BSYNC B2 ;  /* 0x0000000000027941 */ /* 0x000fea0003800000 */
.L_x_28241:
        /* <DEDUP_REMOVED lines=11> */
.L_x_28245:
        /* <DEDUP_REMOVED lines=12> */
.L_x_28248:
[----:B------:R-:W-:Y:S02]  /*8730*/  IMAD.MOV.U32 R155, RZ, RZ, R144 ;  /* 0x000000ffff9b7224 */ /* 0x000fe400078e0090 */
.L_x_28249:
[----:B------:R-:W-:Y:S05]  /*8740*/  BSYNC B2 ;  /* 0x0000000000027941 */ /* 0x000fea0003800000 */
.L_x_28247:
        /* <DEDUP_REMOVED lines=16> */
.L_x_28253:
[----:B------:R-:W-:Y:S05]  /*8850*/  BSYNC B3 ;  /* 0x0000000000037941 */ /* 0x000fea0003800000 */
.L_x_28252:
        /* <DEDUP_REMOVED lines=44> */
.L_x_28251:
[----:B------:R-:W-:Y:S05]  /*8b20*/  BSYNC B2 ;  /* 0x0000000000027941 */ /* 0x000fea0003800000 */
.L_x_28250:
        /* <DEDUP_REMOVED lines=8> */
.L_x_28246:
        /* <DEDUP_REMOVED lines=12> */
.L_x_28255:
[----:B------:R-:W-:Y:S02]  /*8c70*/  IMAD.MOV.U32 R155, RZ, RZ, R144 ;  /* 0x000000ffff9b7224 */ /* 0x000fe400078e0090 */
.L_x_28256:
[----:B------:R-:W-:Y:S05]  /*8c80*/  BSYNC B2 ;  /* 0x0000000000027941 */ /* 0x000fea0003800000 */
.L_x_28254:
        /* <DEDUP_REMOVED lines=16> */
.L_x_28260:
[----:B------:R-:W-:Y:S05]  /*8d90*/  BSYNC B3 ;  /* 0x0000000000037941 */ /* 0x000fea0003800000 */
.L_x_28259:
        /* <DEDUP_REMOVED lines=44> */
.L_x_28258:
[----:B------:R-:W-:Y:S05]  /*9060*/  BSYNC B2 ;  /* 0x0000000000027941 */ /* 0x000fea0003800000 */
.L_x_28257:
        /* <DEDUP_REMOVED lines=11> */
.L_x_28261:
        /* <DEDUP_REMOVED lines=12> */
.L_x_28264:
[----:B------:R-:W-:Y:S02]  /*91e0*/  IMAD.MOV.U32 R155, RZ, RZ, R144 ;  /* 0x000000ffff9b7224 */ /* 0x000fe400078e0090 */
.L_x_28265:
[----:B------:R-:W-:Y:S05]  /*91f0*/  BSYNC B2 ;  /* 0x0000000000027941 */ /* 0x000fea0003800000 */
.L_x_28263:
        /* <DEDUP_REMOVED lines=16> */
.L_x_28269:
[----:B------:R-:W-:Y:S05]  /*9300*/  BSYNC B3 ;  /* 0x0000000000037941 */ /* 0x000fea0003800000 */
.L_x_28268:
        /* <DEDUP_REMOVED lines=44> */
.L_x_28267:
[----:B------:R-:W-:Y:S05]  /*95d0*/  BSYNC B2 ;  /* 0x0000000000027941 */ /* 0x000fea0003800000 */
.L_x_28266:
        /* <DEDUP_REMOVED lines=8> */
.L_x_28262:
        /* <DEDUP_REMOVED lines=12> */
.L_x_28271:
[----:B------:R-:W-:Y:S02]  /*9720*/  IMAD.MOV.U32 R155, RZ, RZ, R144 ;  /* 0x000000ffff9b7224 */ /* 0x000fe400078e0090 */
.L_x_28272:
[----:B------:R-:W-:Y:S05]  /*9730*/  BSYNC B2 ;  /* 0x0000000000027941 */ /* 0x000fea0003800000 */
.L_x_28270:
        /* <DEDUP_REMOVED lines=16> */
.L_x_28276:
[----:B------:R-:W-:Y:S05]  /*9840*/  BSYNC B3 ;  /* 0x0000000000037941 */ /* 0x000fea0003800000 */
.L_x_28275:
        /* <DEDUP_REMOVED lines=44> */
.L_x_28274:
[----:B------:R-:W-:Y:S05]  /*9b10*/  BSYNC B2 ;  /* 0x0000000000027941 */ /* 0x000fea0003800000 */
.L_x_28273:
        /* <DEDUP_REMOVED lines=11> */
.L_x_28277:
        /* <DEDUP_REMOVED lines=12> */
.L_x_28280:
[----:B------:R-:W-:Y:S02]  /*9c90*/  IMAD.MOV.U32 R155, RZ, RZ, R144 ;  /* 0x000000ffff9b7224 */ /* 0x000fe400078e0090 */
.L_x_28281:
[----:B------:R-:W-:Y:S05]  /*9ca0*/  BSYNC B2 ;  /* 0x0000000000027941 */ /* 0x000fea0003800000 */
.L_x_28279:
        /* <DEDUP_REMOVED lines=16> */
.L_x_28285:
[----:B------:R-:W-:Y:S05]  /*9db0*/  BSYNC B3 ;  /* 0x0000000000037941 */ /* 0x000fea0003800000 */
.L_x_28284:
        /* <DEDUP_REMOVED lines=44> */
.L_x_28283:
[----:B------:R-:W-:Y:S05]  /*a080*/  BSYNC B2 ;  /* 0x0000000000027941 */ /* 0x000fea0003800000 */
.L_x_28282:
        /* <DEDUP_REMOVED lines=8> */
.L_x_28278:
        /* <DEDUP_REMOVED lines=17> */
[----:B------:R-:W-:-:S04]  /*a220*/  IADD3 R78, P0, R156, c[0x0][0x198], RZ ;  /* 0x000066009c4e7a10 */ /* 0x000fc80007f1e0ff */
[----:B------:R-:W-:Y:S02]  /*a230*/  LOP3.LUT R151, R150, 0xff0000, RZ, 0xc0, !PT ;  /* 0x00ff000096977812 */ /* 0x000fe400078ec0ff */
[----:B------:R-:W-:Y:S02]  /*a240*/  LOP3.LUT R150, R134, 0xffff, RZ, 0xc0, !PT ;  /* 0x0000ffff86967812 */ /* 0x000fe400078ec0ff */
[----:B------:R-:W-:-:S03]  /*a250*/  IADD3.X R79, R157, c[0x0][0x19c], RZ, P0, !PT ;  /* 0x000067009d4f7a10 */ /* 0x000fc600007fe4ff */
[----:B------:R-:W-:Y:S01]  /*a260*/  IMAD R150, R150, 0x1000000, R151 ;  /* 0x0100000096967824 */ /* 0x000fe200078e0297 */
[----:B------:R-:W-:-:S05]  /*a270*/  LOP3.LUT R151, R136, 0xff, RZ, 0xc0, !PT ;  /* 0x000000ff88977812 */ /* 0x000fca00078ec0ff */
[----:B------:R-:W-:Y:S01]  /*a280*/  IMAD R150, R151, 0x100, R150 ;  /* 0x0000010097967824 */ /* 0x000fe200078e0296 */
[----:B------:R-:W-:-:S04]  /*a290*/  LOP3.LUT R151, R137, 0xff, RZ, 0xc0, !PT ;  /* 0x000000ff89977812 */ /* 0x000fc800078ec0ff */
[----:B------:R-:W-:-:S05]  /*a2a0*/  IADD3 R151, R150, R151, RZ ;  /* 0x0000009796977210 */ /* 0x000fca0007ffe0ff */
[----:B------:R0:W-:Y:S02]  /*a2b0*/  STG.E [R78.64], R151 ;  /* 0x000000974e007986 */ /* 0x0001e4000c101906 */
.L_x_28286:
[----:B------:R-:W-:Y:S02]  /*a2c0*/  IADD3 R77, R77, 0x20, RZ ;  /* 0x000000204d4d7810 */ /* 0x000fe40007ffe0ff */
.L_x_28221:
[----:B------:R-:W-:Y:S05]  /*a2d0*/  BSYNC B1 ;  /* 0x0000000000017941 */ /* 0x000fea0003800000 */
.L_x_28220:
        /* <DEDUP_REMOVED lines=30> */
.L_x_28290:
[----:B0-----:R-:W-:Y:S02]  /*a4c0*/  IMAD.MOV.U32 R155, RZ, RZ, R144 ;  /* 0x000000ffff9b7224 */ /* 0x001fe400078e0090 */
.L_x_28291:
[----:B------:R-:W-:Y:S05]  /*a4d0*/  BSYNC B2 ;  /* 0x0000000000027941 */ /* 0x000fea0003800000 */
.L_x_28289:
        /* <DEDUP_REMOVED lines=16> */
.L_x_28295:
[----:B------:R-:W-:Y:S05]  /*a5e0*/  BSYNC B3 ;  /* 0x0000000000037941 */ /* 0x000fea0003800000 */
.L_x_28294:
        /* <DEDUP_REMOVED lines=44> */
.L_x_28293:
[----:B------:R-:W-:Y:S05]  /*a8b0*/  BSYNC B2 ;  /* 0x0000000000027941 */ /* 0x000fea0003800000 */
.L_x_28292:
        /* <DEDUP_REMOVED lines=14> */
.L_x_28296:
        /* <DEDUP_REMOVED lines=12> */
.L_x_28299:
[----:B------:R-:W-:Y:S02]  /*aa60*/  IMAD.MOV.U32 R155, RZ, RZ, R144 ;  /* 0x000000ffff9b7224 */ /* 0x000fe400078e0090 */
.L_x_28300:
[----:B------:R-:W-:Y:S05]  /*aa70*/  BSYNC B2 ;  /* 0x0000000000027941 */ /* 0x000fea0003800000 */
.L_x_28298:
        /* <DEDUP_REMOVED lines=16> */
.L_x_28304:
[----:B------:R-:W-:Y:S05]  /*ab80*/  BSYNC B3 ;  /* 0x0000000000037941 */ /* 0x000fea0003800000 */
.L_x_28303:
        /* <DEDUP_REMOVED lines=44> */
.L_x_28302:
[----:B------:R-:W-:Y:S05]  /*ae50*/  BSYNC B2 ;  /* 0x0000000000027941 */ /* 0x000fea0003800000 */
.L_x_28301:
        /* <DEDUP_REMOVED lines=8> */
.L_x_28297:
        /* <DEDUP_REMOVED lines=12> */
.L_x_28306:
[----:B------:R-:W-:Y:S02]  /*afa0*/  IMAD.MOV.U32 R155, RZ, RZ, R144 ;  /* 0x000000ffff9b7224 */ /* 0x000fe400078e0090 */
.L_x_28307:
[----:B------:R-:W-:Y:S05]  /*afb0*/  BSYNC B2 ;  /* 0x0000000000027941 */ /* 0x000fea0003800000 */
.L_x_28305:
        /* <DEDUP_REMOVED lines=16> */
.L_x_28311:
[----:B------:R-:W-:Y:S05]  /*b0c0*/  BSYNC B3 ;  /* 0x0000000000037941 */ /* 0x000fea0003800000 */
.L_x_28310:
        /* <DEDUP_REMOVED lines=44> */
.L_x_28309:
[----:B------:R-:W-:Y:S05]  /*b390*/  BSYNC B2 ;  /* 0x0000000000027941 */ /* 0x000fea0003800000 */
.L_x_28308:
        /* <DEDUP_REMOVED lines=11> */
.L_x_28312:
        /* <DEDUP_REMOVED lines=12> */
.L_x_28315:
[----:B------:R-:W-:Y:S02]  /*b510*/  IMAD.MOV.U32 R155, RZ, RZ, R144 ;  /* 0x000000ffff9b7224 */ /* 0x000fe400078e0090 */
.L_x_28316:
[----:B------:R-:W-:Y:S05]  /*b520*/  BSYNC B2 ;  /* 0x0000000000027941 */ /* 0x000fea0003800000 */
.L_x_28314:
        /* <DEDUP_REMOVED lines=16> */
.L_x_28320:
[----:B------:R-:W-:Y:S05]  /*b630*/  BSYNC B3 ;  /* 0x0000000000037941 */ /* 0x000fea0003800000 */
.L_x_28319:
        /* <DEDUP_REMOVED lines=44> */
.L_x_28318:
[----:B------:R-:W-:Y:S05]  /*b900*/  BSYNC B2 ;  /* 0x0000000000027941 */ /* 0x000fea0003800000 */
.L_x_28317:
        /* <DEDUP_REMOVED lines=8> */
.L_x_28313:
        /* <DEDUP_REMOVED lines=12> */
.L_x_28322:
[----:B------:R-:W-:Y:S02]  /*ba50*/  IMAD.MOV.U32 R155, RZ, RZ, R144 ;  /* 0x000000ffff9b7224 */ /* 0x000fe400078e0090 */
.L_x_28323:
[----:B------:R-:W-:Y:S05]  /*ba60*/  BSYNC B2 ;  /* 0x0000000000027941 */ /* 0x000fea0003800000 */
.L_x_28321:
        /* <DEDUP_REMOVED lines=16> */
.L_x_28327:
[----:B------:R-:W-:Y:S05]  /*bb70*/  BSYNC B3 ;  /* 0x0000000000037941 */ /* 0x000fea0003800000 */
.L_x_28326:
        /* <DEDUP_REMOVED lines=44> */
.L_x_28325:
[----:B------:R-:W-:Y:S05]  /*be40*/  BSYNC B2 ;  /* 0x0000000000027941 */ /* 0x000fea0003800000 */
.L_x_28324:
        /* <DEDUP_REMOVED lines=11> */
.L_x_28328:
        /* <DEDUP_REMOVED lines=12> */
.L_x_28331:
[----:B------:R-:W-:Y:S02]  /*bfc0*/  IMAD.MOV.U32 R155, RZ, RZ, R144 ;  /* 0x000000ffff9b7224 */ /* 0x000fe400078e0090 */
.L_x_28332:
[----:B------:R-:W-:Y:S05]  /*bfd0*/  BSYNC B2 ;  /* 0x0000000000027941 */ /* 0x000fea0003800000 */
.L_x_28330:
        /* <DEDUP_REMOVED lines=16> */
.L_x_28336:
[----:B------:R-:W-:Y:S05]  /*c0e0*/  BSYNC B3 ;  /* 0x0000000000037941 */ /* 0x000fea0003800000 */
.L_x_28335:
        /* <DEDUP_REMOVED lines=44> */
.L_x_28334:
[----:B------:R-:W-:Y:S05]  /*c3b0*/  BSYNC B2 ;  /* 0x0000000000027941 */ /* 0x000fea0003800000 */
.L_x_28333:
        /* <DEDUP_REMOVED lines=8> */
.L_x_28329:
        /* <DEDUP_REMOVED lines=12> */
.L_x_28338:
[----:B------:R-:W-:Y:S02]  /*c500*/  IMAD.MOV.U32 R155, RZ, RZ, R144 ;  /* 0x000000ffff9b7224 */ /* 0x000fe400078e0090 */
.L_x_28339:
[----:B------:R-:W-:Y:S05]  /*c510*/  BSYNC B2 ;  /* 0x0000000000027941 */ /* 0x000fea0003800000 */
.L_x_28337:
        /* <DEDUP_REMOVED lines=16> */
.L_x_28343:
[----:B------:R-:W-:Y:S05]  /*c620*/  BSYNC B3 ;  /* 0x0000000000037941 */ /* 0x000fea0003800000 */
.L_x_28342:
        /* <DEDUP_REMOVED lines=44> */
.L_x_28341:
[----:B------:R-:W-:Y:S05]  /*c8f0*/  BSYNC B2 ;  /* 0x0000000000027941 */ /* 0x000fea0003800000 */
.L_x_28340:
        /* <DEDUP_REMOVED lines=11> */
.L_x_28344:
        /* <DEDUP_REMOVED lines=12> */
.L_x_28347:
[----:B------:R-:W-:Y:S02]  /*ca70*/  IMAD.MOV.U32 R155, RZ, RZ, R144 ;  /* 0x000000ffff9b7224 */ /* 0x000fe400078e0090 */
.L_x_28348:
[----:B------:R-:W-:Y:S05]  /*ca80*/  BSYNC B2 ;  /* 0x0000000000027941 */ /* 0x000fea0003800000 */
.L_x_28346:
        /* <DEDUP_REMOVED lines=16> */
.L_x_28352:
[----:B------:R-:W-:Y:S05]  /*cb90*/  BSYNC B3 ;  /* 0x0000000000037941 */ /* 0x000fea0003800000 */
.L_x_28351:
        /* <DEDUP_REMOVED lines=44> */
.L_x_28350:
[----:B------:R-:W-:Y:S05]  /*ce60*/  BSYNC B2 ;  /* 0x0000000000027941 */ /* 0x000fea0003800000 */
.L_x_28349:
        /* <DEDUP_REMOVED lines=8> */
.L_x_28345:
        /* <DEDUP_REMOVED lines=27> */
.L_x_28353:
[----:B------:R-:W-:Y:S02]  /*d0a0*/  IADD3 R77, R77, 0x20, RZ ;  /* 0x000000204d4d7810 */ /* 0x000fe40007ffe0ff */
.L_x_28288:
[----:B------:R-:W-:Y:S05]  /*d0b0*/  BSYNC B1 ;  /* 0x0000000000017941 */ /* 0x000fea0003800000 */
.L_x_28287:
        /* <DEDUP_REMOVED lines=30> */
.L_x_28357:
[----:B0-----:R-:W-:Y:S02]  /*d2a0*/  IMAD.MOV.U32 R155, RZ, RZ, R144 ;  /* 0x000000ffff9b7224 */ /* 0x001fe400078e0090 */
.L_x_28358:
[----:B------:R-:W-:Y:S05]  /*d2b0*/  BSYNC B2 ;  /* 0x0000000000027941 */ /* 0x000fea0003800000 */
.L_x_28356:
        /* <DEDUP_REMOVED lines=16> */
.L_x_28362:
[----:B------:R-:W-:Y:S05]  /*d3c0*/  BSYNC B3 ;  /* 0x0000000000037941 */ /* 0x000fea0003800000 */
.L_x_28361:
        /* <DEDUP_REMOVED lines=44> */
.L_x_28360:
[----:B------:R-:W-:Y:S05]  /*d690*/  BSYNC B2 ;  /* 0x0000000000027941 */ /* 0x000fea0003800000 */
.L_x_28359:
        /* <DEDUP_REMOVED lines=14> */
.L_x_28363:
        /* <DEDUP_REMOVED lines=12> */
.L_x_28366:
[----:B------:R-:W-:Y:S02]  /*d840*/  IMAD.MOV.U32 R155, RZ, RZ, R144 ;  /* 0x000000ffff9b7224 */ /* 0x000fe400078e0090 */
.L_x_28367:
[----:B------:R-:W-:Y:S05]  /*d850*/  BSYNC B2 ;  /* 0x0000000000027941 */ /* 0x000fea0003800000 */
.L_x_28365:
        /* <DEDUP_REMOVED lines=16> */
.L_x_28371:
[----:B------:R-:W-:Y:S05]  /*d960*/  BSYNC B3 ;  /* 0x0000000000037941 */ /* 0x000fea0003800000 */
.L_x_28370:
        /* <DEDUP_REMOVED lines=44> */
.L_x_28369:
[----:B------:R-:W-:Y:S05]  /*dc30*/  BSYNC B2 ;  /* 0x0000000000027941 */ /* 0x000fea0003800000 */
.L_x_28368:
        /* <DEDUP_REMOVED lines=8> */
.L_x_28364:
        /* <DEDUP_REMOVED lines=12> */
.L_x_28373:
[----:B------:R-:W-:Y:S02]  /*dd80*/  IMAD.MOV.U32 R155, RZ, RZ, R144 ;  /* 0x000000ffff9b7224 */ /* 0x000fe400078e0090 */
.L_x_28374:
[----:B------:R-:W-:Y:S05]  /*dd90*/  BSYNC B2 ;  /* 0x0000000000027941 */ /* 0x000fea0003800000 */
.L_x_28372:
        /* <DEDUP_REMOVED lines=16> */
.L_x_28378:
[----:B------:R-:W-:Y:S05]  /*dea0*/  BSYNC B3 ;  /* 0x0000000000037941 */ /* 0x000fea0003800000 */
.L_x_28377:
        /* <DEDUP_REMOVED lines=44> */
.L_x_28376:
[----:B------:R-:W-:Y:S05]  /*e170*/  BSYNC B2 ;  /* 0x0000000000027941 */ /* 0x000fea0003800000 */
.L_x_28375:
        /* <DEDUP_REMOVED lines=11> */
.L_x_28379:
        /* <DEDUP_REMOVED lines=12> */
.L_x_28382:
[----:B------:R-:W-:Y:S02]  /*e2f0*/  IMAD.MOV.U32 R155, RZ, RZ, R144 ;  /* 0x000000ffff9b7224 */ /* 0x000fe400078e0090 */
.L_x_28383:
[----:B------:R-:W-:Y:S05]  /*e300*/  BSYNC B2 ;  /* 0x0000000000027941 */ /* 0x000fea0003800000 */
.L_x_28381:
        /* <DEDUP_REMOVED lines=16> */
.L_x_28387:
[----:B------:R-:W-:Y:S05]  /*e410*/  BSYNC B3 ;  /* 0x0000000000037941 */ /* 0x000fea0003800000 */
.L_x_28386:
        /* <DEDUP_REMOVED lines=44> */
.L_x_28385:
[----:B------:R-:W-:Y:S05]  /*e6e0*/  BSYNC B2 ;  /* 0x0000000000027941 */ /* 0x000fea0003800000 */
.L_x_28384:
        /* <DEDUP_REMOVED lines=8> */
.L_x_28380:
        /* <DEDUP_REMOVED lines=12> */
.L_x_28389:
[----:B------:R-:W-:Y:S02]  /*e830*/  IMAD.MOV.U32 R155, RZ, RZ, R144 ;  /* 0x000000ffff9b7224 */ /* 0x000fe400078e0090 */
.L_x_28390:
[----:B------:R-:W-:Y:S05]  /*e840*/  BSYNC B2 ;  /* 0x0000000000027941 */ /* 0x000fea0003800000 */
.L_x_28388:
        /* <DEDUP_REMOVED lines=16> */
.L_x_28394:
[----:B------:R-:W-:Y:S05]  /*e950*/  BSYNC B3 ;  /* 0x0000000000037941 */ /* 0x000fea0003800000 */
.L_x_28393:
        /* <DEDUP_REMOVED lines=44> */
.L_x_28392:
[----:B------:R-:W-:Y:S05]  /*ec20*/  BSYNC B2 ;  /* 0x0000000000027941 */ /* 0x000fea0003800000 */
.L_x_28391:
        /* <DEDUP_REMOVED lines=11> */
.L_x_28395:
        /* <DEDUP_REMOVED lines=12> */
.L_x_28398:
[----:B------:R-:W-:Y:S02]  /*eda0*/  IMAD.MOV.U32 R155, RZ, RZ, R144 ;  /* 0x000000ffff9b7224 */ /* 0x000fe400078e0090 */
.L_x_28399:
[----:B------:R-:W-:Y:S05]  /*edb0*/  BSYNC B2 ;  /* 0x0000000000027941 */ /* 0x000fea0003800000 */
.L_x_28397:
        /* <DEDUP_REMOVED lines=16> */
.L_x_28403:
[----:B------:R-:W-:Y:S05]  /*eec0*/  BSYNC B3 ;  /* 0x0000000000037941 */ /* 0x000fea0003800000 */
.L_x_28402:
        /* <DEDUP_REMOVED lines=44> */
.L_x_28401:
[----:B------:R-:W-:Y:S05]  /*f190*/  BSYNC B2 ;  /* 0x0000000000027941 */ /* 0x000fea0003800000 */
.L_x_28400:
        /* <DEDUP_REMOVED lines=8> */
.L_x_28396:
        /* <DEDUP_REMOVED lines=12> */
.L_x_28405:
[----:B------:R-:W-:Y:S02]  /*f2e0*/  IMAD.MOV.U32 R155, RZ, RZ, R144 ;  /* 0x000000ffff9b7224 */ /* 0x000fe400078e0090 */
.L_x_28406:
[----:B------:R-:W-:Y:S05]  /*f2f0*/  BSYNC B2 ;  /* 0x0000000000027941 */ /* 0x000fea0003800000 */
.L_x_28404:
        /* <DEDUP_REMOVED lines=16> */
.L_x_28410:
[----:B------:R-:W-:Y:S05]  /*f400*/  BSYNC B3 ;  /* 0x0000000000037941 */ /* 0x000fea0003800000 */
.L_x_28409:
        /* <DEDUP_REMOVED lines=44> */
.L_x_28408:
[----:B------:R-:W-:Y:S05]  /*f6d0*/  BSYNC B2 ;  /* 0x0000000000027941 */ /* 0x000fea0003800000 */
.L_x_28407:
        /* <DEDUP_REMOVED lines=11> */
.L_x_28411:
        /* <DEDUP_REMOVED lines=12> */
.L_x_28414:
[----:B------:R-:W-:Y:S02]  /*f850*/  IMAD.MOV.U32 R155, RZ, RZ, R144 ;  /* 0x000000ffff9b7224 */ /* 0x000fe400078e0090 */
.L_x_28415:
[----:B------:R-:W-:Y:S05]  /*f860*/  BSYNC B2 ;  /* 0x0000000000027941 */ /* 0x000fea0003800000 */
.L_x_28413:
        /* <DEDUP_REMOVED lines=16> */
.L_x_28419:
[----:B------:R-:W-:Y:S05]  /*f970*/  BSYNC B3 ;  /* 0x0000000000037941 */ /* 0x000fea0003800000 */
.L_x_28418:
        /* <DEDUP_REMOVED lines=44> */
.L_x_28417:
[----:B------:R-:W-:Y:S05]  /*fc40*/  BSYNC B2 ;  /* 0x0000000000027941 */ /* 0x000fea0003800000 */
.L_x_28416:
        /* <DEDUP_REMOVED lines=8> */
.L_x_28412:
[----:B------:R-:W-:Y:S02]  /*fcd0*/  SEL R152, RZ, 0x1000000, P5 ;  /* 0x01000000ff987807 */ /* 0x000fe40002800000 */
[----:B------:R-:W-:Y:S02]  /*fce0*/  SEL R153, RZ, 0x10000, P4 ;  /* 0x00010000ff997807 */ /* 0x000fe40002000000 */
[----:B------:R-:W-:Y:S02]  /*fcf0*/  SEL R154, RZ, 0x100, P3 ;  /* 0x00000100ff9a7807 */ /* 0x000fe40001800000 */
[C---:B------:R-:W-:Y:S02]  /*fd00*/  LEA R150, P0, R77.reuse, c[0x0][0x188], 0x4 ;  /* 0x000062004d967a11 */ /* 0x040fe400078020ff */
[----:B------:R-:W-:Y:S02]  /*fd10*/  SHF.L.U32 R156, R77, 0x2, RZ ;  /* 0x000000024d9c7819 */ /* 0x000fe400000006ff */
[----:B------:R-:W-:-:S02]  /*fd20*/  SEL R155, RZ, 0x1, P2 ;  /* 0x00000001ff9b7807 */ /* 0x000fc40001000000 */
[C---:B------:R-:W-:Y:S02]  /*fd30*/  LEA.HI.X R151, R77.reuse, c[0x0][0x18c], RZ, 0x4, P0 ;  /* 0x000063004d977a11 */ /* 0x040fe400000f24ff */
        /* <DEDUP_REMOVED lines=20> */
.L_x_28420:
[----:B------:R-:W-:Y:S02]  /*fe80*/  IADD3 R77, R77, 0x20, RZ ;  /* 0x000000204d4d7810 */ /* 0x000fe40007ffe0ff */
.L_x_28355:
[----:B------:R-:W-:Y:S05]  /*fe90*/  BSYNC B1 ;  /* 0x0000000000017941 */ /* 0x000fea0003800000 */
.L_x_28354:
        /* <DEDUP_REMOVED lines=30> */
.L_x_28424:
[----:B0-----:R-:W-:Y:S02]  /*10080*/  IMAD.MOV.U32 R155, RZ, RZ, R144 ;  /* 0x000000ffff9b7224 */ /* 0x001fe400078e0090 */
.L_x_28425:
[----:B------:R-:W-:Y:S05]  /*10090*/  BSYNC B2 ;  /* 0x0000000000027941 */ /* 0x000fea0003800000 */
.L_x_28423:
        /* <DEDUP_REMOVED lines=16> */
.L_x_28429:
[----:B------:R-:W-:Y:S05]  /*101a0*/  BSYNC B3 ;  /* 0x0000000000037941 */ /* 0x000fea0003800000 */
.L_x_28428:
        /* <DEDUP_REMOVED lines=44> */
.L_x_28427:
[----:B------:R-:W-:Y:S05]  /*10470*/  BSYNC B2 ;  /* 0x0000000000027941 */ /* 0x000fea0003800000 */
.L_x_28426:
        /* <DEDUP_REMOVED lines=14> */
.L_x_28430:
        /* <DEDUP_REMOVED lines=12> */
.L_x_28433:
[----:B------:R-:W-:Y:S02]  /*10620*/  IMAD.MOV.U32 R155, RZ, RZ, R144 ;  /* 0x000000ffff9b7224 */ /* 0x000fe400078e0090 */
.L_x_28434:
[----:B------:R-:W-:Y:S05]  /*10630*/  BSYNC B2 ;  /* 0x0000000000027941 */ /* 0x000fea0003800000 */
.L_x_28432:
        /* <DEDUP_REMOVED lines=16> */
.L_x_28438:
[----:B------:R-:W-:Y:S05]  /*10740*/  BSYNC B3 ;  /* 0x0000000000037941 */ /* 0x000fea0003800000 */
.L_x_28437:
        /* <DEDUP_REMOVED lines=44> */
.L_x_28436:
[----:B------:R-:W-:Y:S05]  /*10a10*/  BSYNC B2 ;  /* 0x0000000000027941 */ /* 0x000fea0003800000 */
.L_x_28435:
        /* <DEDUP_REMOVED lines=8> */
.L_x_28431:
        /* <DEDUP_REMOVED lines=12> */
.L_x_28440:
[----:B------:R-:W-:Y:S02]  /*10b60*/  MOV R155, R144 ;  /* 0x00000090009b7202 */ /* 0x000fe40000000f00 */
.L_x_28441:
[----:B------:R-:W-:Y:S05]  /*10b70*/  BSYNC B2 ;  /* 0x0000000000027941 */ /* 0x000fea0003800000 */
.L_x_28439:
        /* <DEDUP_REMOVED lines=16> */
.L_x_28445:
[----:B------:R-:W-:Y:S05]  /*10c80*/  BSYNC B3 ;  /* 0x0000000000037941 */ /* 0x000fea0003800000 */
.L_x_28444:
        /* <DEDUP_REMOVED lines=44> */
.L_x_28443:
[----:B------:R-:W-:Y:S05]  /*10f50*/  BSYNC B2 ;  /* 0x0000000000027941 */ /* 0x000fea0003800000 */
.L_x_28442:
        /* <DEDUP_REMOVED lines=11> */
.L_x_28446:
        /* <DEDUP_REMOVED lines=12> */
.L_x_28449:
[----:B------:R-:W-:Y:S02]  /*110d0*/  IMAD.MOV.U32 R155, RZ, RZ, R144 ;  /* 0x000000ffff9b7224 */ /* 0x000fe400078e0090 */
.L_x_28450:
[----:B------:R-:W-:Y:S05]  /*110e0*/  BSYNC B2 ;  /* 0x0000000000027941 */ /* 0x000fea0003800000 */
.L_x_28448:
        /* <DEDUP_REMOVED lines=16> */
.L_x_28454:
[----:B------:R-:W-:Y:S05]  /*111f0*/  BSYNC B3 ;  /* 0x0000000000037941 */ /* 0x000fea0003800000 */
.L_x_28453:
        /* <DEDUP_REMOVED lines=44> */
.L_x_28452:
[----:B------:R-:W-:Y:S05]  /*114c0*/  BSYNC B2 ;  /* 0x0000000000027941 */ /* 0x000fea0003800000 */
.L_x_28451:
        /* <DEDUP_REMOVED lines=8> */
.L_x_28447:
        /* <DEDUP_REMOVED lines=12> */
.L_x_28456:
[----:B------:R-:W-:Y:S02]  /*11610*/  MOV R155, R144 ;  /* 0x00000090009b7202 */ /* 0x000fe40000000f00 */
.L_x_28457:
[----:B------:R-:W-:Y:S05]  /*11620*/  BSYNC B2 ;  /* 0x0000000000027941 */ /* 0x000fea0003800000 */
.L_x_28455:
        /* <DEDUP_REMOVED lines=16> */
.L_x_28461:
[----:B------:R-:W-:Y:S05]  /*11730*/  BSYNC B3 ;  /* 0x0000000000037941 */ /* 0x000fea0003800000 */
.L_x_28460:
        /* <DEDUP_REMOVED lines=44> */
.L_x_28459:
[----:B------:R-:W-:Y:S05]  /*11a00*/  BSYNC B2 ;  /* 0x0000000000027941 */ /* 0x000fea0003800000 */
.L_x_28458:
        /* <DEDUP_REMOVED lines=11> */
.L_x_28462:
        /* <DEDUP_REMOVED lines=12> */
.L_x_28465:
[----:B------:R-:W-:Y:S02]  /*11b80*/  IMAD.MOV.U32 R155, RZ, RZ, R144 ;  /* 0x000000ffff9b7224 */ /* 0x000fe400078e0090 */
.L_x_28466:
[----:B------:R-:W-:Y:S05]  /*11b90*/  BSYNC B2 ;  /* 0x0000000000027941 */ /* 0x000fea0003800000 */
.L_x_28464:
        /* <DEDUP_REMOVED lines=16> */
.L_x_28470:
[----:B------:R-:W-:Y:S05]  /*11ca0*/  BSYNC B3 ;  /* 0x0000000000037941 */ /* 0x000fea0003800000 */
.L_x_28469:
        /* <DEDUP_REMOVED lines=44> */
.L_x_28468:
[----:B------:R-:W-:Y:S05]  /*11f70*/  BSYNC B2 ;  /* 0x0000000000027941 */ /* 0x000fea0003800000 */
.L_x_28467:
        /* <DEDUP_REMOVED lines=8> */
.L_x_28463:
        /* <DEDUP_REMOVED lines=12> */
.L_x_28472:
[----:B------:R-:W-:Y:S02]  /*120c0*/  IMAD.MOV.U32 R155, RZ, RZ, R144 ;  /* 0x000000ffff9b7224 */ /* 0x000fe400078e0090 */
.L_x_28473:
[----:B------:R-:W-:Y:S05]  /*120d0*/  BSYNC B2 ;  /* 0x0000000000027941 */ /* 0x000fea0003800000 */
.L_x_28471:
        /* <DEDUP_REMOVED lines=16> */
.L_x_28477:
[----:B------:R-:W-:Y:S05]  /*121e0*/  BSYNC B3 ;  /* 0x0000000000037941 */ /* 0x000fea0003800000 */
.L_x_28476:
        /* <DEDUP_REMOVED lines=44> */
.L_x_28475:
[----:B------:R-:W-:Y:S05]  /*124b0*/  BSYNC B2 ;  /* 0x0000000000027941 */ /* 0x000fea0003800000 */
.L_x_28474:
        /* <DEDUP_REMOVED lines=11> */
.L_x_28478:
        /* <DEDUP_REMOVED lines=12> */
.L_x_28481:
[----:B------:R-:W-:Y:S02]  /*12630*/  IMAD.MOV.U32 R155, RZ, RZ, R144 ;  /* 0x000000ffff9b7224 */ /* 0x000fe400078e0090 */
.L_x_28482:
[----:B------:R-:W-:Y:S05]  /*12640*/  BSYNC B2 ;  /* 0x0000000000027941 */ /* 0x000fea0003800000 */
.L_x_28480:
        /* <DEDUP_REMOVED lines=16> */
.L_x_28486:
[----:B------:R-:W-:Y:S05]  /*12750*/  BSYNC B3 ;  /* 0x0000000000037941 */ /* 0x000fea0003800000 */
.L_x_28485:
        /* <DEDUP_REMOVED lines=44> */
.L_x_28484:
[----:B------:R-:W-:Y:S05]  /*12a20*/  BSYNC B2 ;  /* 0x0000000000027941 */ /* 0x000fea0003800000 */
.L_x_28483:
        /* <DEDUP_REMOVED lines=8> */
.L_x_28479:
        /* <DEDUP_REMOVED lines=27> */
.L_x_28487:
[----:B------:R-:W-:Y:S02]  /*12c60*/  IADD3 R77, R77, 0x20, RZ ;  /* 0x000000204d4d7810 */ /* 0x000fe40007ffe0ff */
.L_x_28422:
[----:B------:R-:W-:Y:S05]  /*12c70*/  BSYNC B1 ;  /* 0x0000000000017941 */ /* 0x000fea0003800000 */
.L_x_28421:
        /* <DEDUP_REMOVED lines=30> */
.L_x_28491:
[----:B0-----:R-:W-:Y:S02]  /*12e60*/  MOV R155, R144 ;  /* 0x00000090009b7202 */ /* 0x001fe40000000f00 */
.L_x_28492:
[----:B------:R-:W-:Y:S05]  /*12e70*/  BSYNC B2 ;  /* 0x0000000000027941 */ /* 0x000fea0003800000 */
.L_x_28490:
        /* <DEDUP_REMOVED lines=16> */
.L_x_28496:
[----:B------:R-:W-:Y:S05]  /*12f80*/  BSYNC B3 ;  /* 0x0000000000037941 */ /* 0x000fea0003800000 */
.L_x_28495:
        /* <DEDUP_REMOVED lines=44> */
.L_x_28494:
[----:B------:R-:W-:Y:S05]  /*13250*/  BSYNC B2 ;  /* 0x0000000000027941 */ /* 0x000fea0003800000 */
.L_x_28493:
        /* <DEDUP_REMOVED lines=14> */
.L_x_28497:
        /* <DEDUP_REMOVED lines=12> */
.L_x_28500:
[----:B------:R-:W-:Y:S02]  /*13400*/  IMAD.MOV.U32 R155, RZ, RZ, R144 ;  /* 0x000000ffff9b7224 */ /* 0x000fe400078e0090 */
.L_x_28501:
[----:B------:R-:W-:Y:S05]  /*13410*/  BSYNC B2 ;  /* 0x0000000000027941 */ /* 0x000fea0003800000 */
.L_x_28499:
        /* <DEDUP_REMOVED lines=16> */
.L_x_28505:
[----:B------:R-:W-:Y:S05]  /*13520*/  BSYNC B3 ;  /* 0x0000000000037941 */ /* 0x000fea0003800000 */
.L_x_28504:
        /* <DEDUP_REMOVED lines=44> */
.L_x_28503:
[----:B------:R-:W-:Y:S05]  /*137f0*/  BSYNC B2 ;  /* 0x0000000000027941 */ /* 0x000fea0003800000 */
.L_x_28502:
        /* <DEDUP_REMOVED lines=8> */
.L_x_28498:
        /* <DEDUP_REMOVED lines=12> */
.L_x_28507:
[----:B------:R-:W-:Y:S02]  /*13940*/  IMAD.MOV.U32 R155, RZ, RZ, R144 ;  /* 0x000000ffff9b7224 */ /* 0x000fe400078e0090 */
.L_x_28508:
[----:B------:R-:W-:Y:S05]  /*13950*/  BSYNC B2 ;  /* 0x0000000000027941 */ /* 0x000fea0003800000 */
.L_x_28506:
        /* <DEDUP_REMOVED lines=16> */
.L_x_28512:
[----:B------:R-:W-:Y:S05]  /*13a60*/  BSYNC B3 ;  /* 0x0000000000037941 */ /* 0x000fea0003800000 */
.L_x_28511:
        /* <DEDUP_REMOVED lines=44> */
.L_x_28510:
[----:B------:R-:W-:Y:S05]  /*13d30*/  BSYNC B2 ;  /* 0x0000000000027941 */ /* 0x000fea0003800000 */
.L_x_28509:
        /* <DEDUP_REMOVED lines=11> */
.L_x_28513:
        /* <DEDUP_REMOVED lines=12> */
.L_x_28516:
[----:B------:R-:W-:Y:S02]  /*13eb0*/  IMAD.MOV.U32 R155, RZ, RZ, R144 ;  /* 0x000000ffff9b7224 */ /* 0x000fe400078e0090 */
.L_x_28517:
[----:B------:R-:W-:Y:S05]  /*13ec0*/  BSYNC B2 ;  /* 0x0000000000027941 */ /* 0x000fea0003800000 */
.L_x_28515:
        /* <DEDUP_REMOVED lines=16> */
.L_x_28521:
[----:B------:R-:W-:Y:S05]  /*13fd0*/  BSYNC B3 ;  /* 0x0000000000037941 */ /* 0x000fea0003800000 */
.L_x_28520:
        /* <DEDUP_REMOVED lines=44> */
.L_x_28519:
[----:B------:R-:W-:Y:S05]  /*142a0*/  BSYNC B2 ;  /* 0x0000000000027941 */ /* 0x000fea0003800000 */
.L_x_28518:
        /* <DEDUP_REMOVED lines=8> */
.L_x_28514:
        /* <DEDUP_REMOVED lines=12> */
.L_x_28523:
[----:B------:R-:W-:Y:S02]  /*143f0*/  IMAD.MOV.U32 R155, RZ, RZ, R144 ;  /* 0x000000ffff9b7224 */ /* 0x000fe400078e0090 */
.L_x_28524:
[----:B------:R-:W-:Y:S05]  /*14400*/  BSYNC B2 ;  /* 0x0000000000027941 */ /* 0x000fea0003800000 */
.L_x_28522:
        /* <DEDUP_REMOVED lines=16> */
.L_x_28528:
[----:B------:R-:W-:Y:S05]  /*14510*/  BSYNC B3 ;  /* 0x0000000000037941 */ /* 0x000fea0003800000 */
.L_x_28527:
        /* <DEDUP_REMOVED lines=44> */
.L_x_28526:
[----:B------:R-:W-:Y:S05]  /*147e0*/  BSYNC B2 ;  /* 0x0000000000027941 */ /* 0x000fea0003800000 */
.L_x_28525:
        /* <DEDUP_REMOVED lines=11> */
.L_x_28529:
        /* <DEDUP_REMOVED lines=12> */
.L_x_28532:
[----:B------:R-:W-:Y:S02]  /*14960*/  IMAD.MOV.U32 R155, RZ, RZ, R144 ;  /* 0x000000ffff9b7224 */ /* 0x000fe400078e0090 */
.L_x_28533:
[----:B------:R-:W-:Y:S05]  /*14970*/  BSYNC B2 ;  /* 0x0000000000027941 */ /* 0x000fea0003800000 */
.L_x_28531:
        /* <DEDUP_REMOVED lines=16> */
.L_x_28537:
[----:B------:R-:W-:Y:S05]  /*14a80*/  BSYNC B3 ;  /* 0x0000000000037941 */ /* 0x000fea0003800000 */
.L_x_28536:
        /* <DEDUP_REMOVED lines=44> */
.L_x_28535:
[----:B------:R-:W-:Y:S05]  /*14d50*/  BSYNC B2 ;  /* 0x0000000000027941 */ /* 0x000fea0003800000 */
.L_x_28534:
        /* <DEDUP_REMOVED lines=8> */
.L_x_28530:
        /* <DEDUP_REMOVED lines=12> */
.L_x_28539:
[----:B------:R-:W-:Y:S02]  /*14ea0*/  IMAD.MOV.U32 R155, RZ, RZ, R144 ;  /* 0x000000ffff9b7224 */ /* 0x000fe400078e0090 */
.L_x_28540:
[----:B------:R-:W-:Y:S05]  /*14eb0*/  BSYNC B2 ;  /* 0x0000000000027941 */ /* 0x000fea0003800000 */
.L_x_28538:
        /* <DEDUP_REMOVED lines=16> */
.L_x_28544:
[----:B------:R-:W-:Y:S05]  /*14fc0*/  BSYNC B3 ;  /* 0x0000000000037941 */ /* 0x000fea0003800000 */
.L_x_28543:
        /* <DEDUP_REMOVED lines=44> */
.L_x_28542:
[----:B------:R-:W-:Y:S05]  /*15290*/  BSYNC B2 ;  /* 0x0000000000027941 */ /* 0x000fea0003800000 */
.L_x_28541:
        /* <DEDUP_REMOVED lines=11> */
.L_x_28545:
        /* <DEDUP_REMOVED lines=12> */
.L_x_28548:
[----:B------:R-:W-:Y:S02]  /*15410*/  IMAD.MOV.U32 R155, RZ, RZ, R144 ;  /* 0x000000ffff9b7224 */ /* 0x000fe400078e0090 */
.L_x_28549:
[----:B------:R-:W-:Y:S05]  /*15420*/  BSYNC B2 ;  /* 0x0000000000027941 */ /* 0x000fea0003800000 */
.L_x_28547:
        /* <DEDUP_REMOVED lines=16> */
.L_x_28553:
[----:B------:R-:W-:Y:S05]  /*15530*/  BSYNC B3 ;  /* 0x0000000000037941 */ /* 0x000fea0003800000 */
.L_x_28552:
        /* <DEDUP_REMOVED lines=44> */
.L_x_28551:
[----:B------:R-:W-:Y:S05]  /*15800*/  BSYNC B2 ;  /* 0x0000000000027941 */ /* 0x000fea0003800000 */
.L_x_28550:
        /* <DEDUP_REMOVED lines=8> */
.L_x_28546:
        /* <DEDUP_REMOVED lines=22> */
[----:B------:R-:W-:-:S04]  /*159f0*/  LOP3.LUT R151, R136, 0xff, RZ, 0xc0, !PT ;  /* 0x000000ff88977812 */ /* 0x000fc800078ec0ff */
[----:B------:R-:W-:Y:S02]  /*15a00*/  LEA R150, R151, R150, 0x8 ;  /* 0x0000009697967211 */ /* 0x000fe400078e40ff */
[----:B------:R-:W-:-:S05]  /*15a10*/  LOP3.LUT R151, R137, 0xff, RZ, 0xc0, !PT ;  /* 0x000000ff89977812 */ /* 0x000fca00078ec0ff */
[----:B------:R-:W-:-:S05]  /*15a20*/  IMAD.IADD R151, R150, 0x1, R151 ;  /* 0x0000000196977824 */ /* 0x000fca00078e0297 */
[----:B------:R0:W-:Y:S02]  /*15a30*/  STG.E [R78.64], R151 ;  /* 0x000000974e007986 */ /* 0x0001e4000c101906 */
.L_x_28554:
[----:B------:R-:W-:Y:S02]  /*15a40*/  IADD3 R77, R77, 0x20, RZ ;  /* 0x000000204d4d7810 */ /* 0x000fe40007ffe0ff */
.L_x_28489:
[----:B------:R-:W-:Y:S05]  /*15a50*/  BSYNC B1 ;  /* 0x0000000000017941 */ /* 0x000fea0003800000 */
.L_x_28488:
        /* <DEDUP_REMOVED lines=30> */
.L_x_28558:
[----:B0-----:R-:W-:Y:S02]  /*15c40*/  IMAD.MOV.U32 R155, RZ, RZ, R144 ;  /* 0x000000ffff9b7224 */ /* 0x001fe400078e0090 */
.L_x_28559:
[----:B------:R-:W-:Y:S05]  /*15c50*/  BSYNC B2 ;  /* 0x0000000000027941 */ /* 0x000fea0003800000 */
.L_x_28557:
        /* <DEDUP_REMOVED lines=16> */
.L_x_28563:
[----:B------:R-:W-:Y:S05]  /*15d60*/  BSYNC B3 ;  /* 0x0000000000037941 */ /* 0x000fea0003800000 */
.L_x_28562:
        /* <DEDUP_REMOVED lines=44> */
.L_x_28561:
[----:B------:R-:W-:Y:S05]  /*16030*/  BSYNC B2 ;  /* 0x0000000000027941 */ /* 0x000fea0003800000 */
.L_x_28560:
        /* <DEDUP_REMOVED lines=14> */
.L_x_28564:
        /* <DEDUP_REMOVED lines=12> */
.L_x_28567:
[----:B------:R-:W-:Y:S02]  /*161e0*/  IMAD.MOV.U32 R155, RZ, RZ, R144 ;  /* 0x000000ffff9b7224 */ /* 0x000fe400078e0090 */
.L_x_28568:
[----:B------:R-:W-:Y:S05]  /*161f0*/  BSYNC B2 ;  /* 0x0000000000027941 */ /* 0x000fea0003800000 */
.L_x_28566:
        /* <DEDUP_REMOVED lines=16> */
.L_x_28572:
[----:B------:R-:W-:Y:S05]  /*16300*/  BSYNC B3 ;  /* 0x0000000000037941 */ /* 0x000fea0003800000 */
.L_x_28571:
        /* <DEDUP_REMOVED lines=44> */
.L_x_28570:
[----:B------:R-:W-:Y:S05]  /*165d0*/  BSYNC B2 ;  /* 0x0000000000027941 */ /* 0x000fea0003800000 */
.L_x_28569:
        /* <DEDUP_REMOVED lines=8> */
.L_x_28565:
        /* <DEDUP_REMOVED lines=12> */
.L_x_28574:
[----:B------:R-:W-:Y:S02]  /*16720*/  IMAD.MOV.U32 R155, RZ, RZ, R144 ;  /* 0x000000ffff9b7224 */ /* 0x000fe400078e0090 */
.L_x_28575:
[----:B------:R-:W-:Y:S05]  /*16730*/  BSYNC B2 ;  /* 0x0000000000027941 */ /* 0x000fea0003800000 */
.L_x_28573:
        /* <DEDUP_REMOVED lines=16> */
.L_x_28579:
[----:B------:R-:W-:Y:S05]  /*16840*/  BSYNC B3 ;  /* 0x0000000000037941 */ /* 0x000fea0003800000 */
.L_x_28578:
        /* <DEDUP_REMOVED lines=44> */
.L_x_28577:
[----:B------:R-:W-:Y:S05]  /*16b10*/  BSYNC B2 ;  /* 0x0000000000027941 */ /* 0x000fea0003800000 */
.L_x_28576:
        /* <DEDUP_REMOVED lines=11> */
.L_x_28580:
        /* <DEDUP_REMOVED lines=12> */
.L_x_28583:
[----:B------:R-:W-:Y:S02]  /*16c90*/  IMAD.MOV.U32 R155, RZ, RZ, R144 ;  /* 0x000000ffff9b7224 */ /* 0x000fe400078e0090 */
.L_x_28584:
[----:B------:R-:W-:Y:S05]  /*16ca0*/  BSYNC B2 ;  /* 0x0000000000027941 */ /* 0x000fea0003800000 */
.L_x_28582:
        /* <DEDUP_REMOVED lines=16> */
.L_x_28588:
[----:B------:R-:W-:Y:S05]  /*16db0*/  BSYNC B3 ;  /* 0x0000000000037941 */ /* 0x000fea0003800000 */
.L_x_28587:
        /* <DEDUP_REMOVED lines=44> */
.L_x_28586:
[----:B------:R-:W-:Y:S05]  /*17080*/  BSYNC B2 ;  /* 0x0000000000027941 */ /* 0x000fea0003800000 */
.L_x_28585:
        /* <DEDUP_REMOVED lines=8> */
.L_x_28581:
        /* <DEDUP_REMOVED lines=12> */
.L_x_28590:
[----:B------:R-:W-:Y:S02]  /*171d0*/  IMAD.MOV.U32 R155, RZ, RZ, R144 ;  /* 0x000000ffff9b7224 */ /* 0x000fe400078e0090 */
.L_x_28591:
[----:B------:R-:W-:Y:S05]  /*171e0*/  BSYNC B2 ;  /* 0x0000000000027941 */ /* 0x000fea0003800000 */
.L_x_28589:
        /* <DEDUP_REMOVED lines=16> */
.L_x_28595:
[----:B------:R-:W-:Y:S05]  /*172f0*/  BSYNC B3 ;  /* 0x0000000000037941 */ /* 0x000fea0003800000 */
.L_x_28594:
        /* <DEDUP_REMOVED lines=44> */
.L_x_28593:
[----:B------:R-:W-:Y:S05]  /*175c0*/  BSYNC B2 ;  /* 0x0000000000027941 */ /* 0x000fea0003800000 */
.L_x_28592:
        /* <DEDUP_REMOVED lines=11> */
.L_x_28596:
        /* <DEDUP_REMOVED lines=12> */
.L_x_28599:
[----:B------:R-:W-:Y:S02]  /*17740*/  IMAD.MOV.U32 R155, RZ, RZ, R144 ;  /* 0x000000ffff9b7224 */ /* 0x000fe400078e0090 */
.L_x_28600:
[----:B------:R-:W-:Y:S05]  /*17750*/  BSYNC B2 ;  /* 0x0000000000027941 */ /* 0x000fea0003800000 */
.L_x_28598:
        /* <DEDUP_REMOVED lines=16> */
.L_x_28604:
[----:B------:R-:W-:Y:S05]  /*17860*/  BSYNC B3 ;  /* 0x0000000000037941 */ /* 0x000fea0003800000 */
.L_x_28603:
        /* <DEDUP_REMOVED lines=44> */
.L_x_28602:
[----:B------:R-:W-:Y:S05]  /*17b30*/  BSYNC B2 ;  /* 0x0000000000027941 */ /* 0x000fea0003800000 */
.L_x_28601:
        /* <DEDUP_REMOVED lines=8> */
.L_x_28597:
        /* <DEDUP_REMOVED lines=12> */
.L_x_28606:
[----:B------:R-:W-:Y:S02]  /*17c80*/  IMAD.MOV.U32 R155, RZ, RZ, R144 ;  /* 0x000000ffff9b7224 */ /* 0x000fe400078e0090 */
.L_x_28607:
[----:B------:R-:W-:Y:S05]  /*17c90*/  BSYNC B2 ;  /* 0x0000000000027941 */ /* 0x000fea0003800000 */
.L_x_28605:
        /* <DEDUP_REMOVED lines=16> */
.L_x_28611:
[----:B------:R-:W-:Y:S05]  /*17da0*/  BSYNC B3 ;  /* 0x0000000000037941 */ /* 0x000fea0003800000 */
.L_x_28610:
        /* <DEDUP_REMOVED lines=44> */
.L_x_28609:
[----:B------:R-:W-:Y:S05]  /*18070*/  BSYNC B2 ;  /* 0x0000000000027941 */ /* 0x000fea0003800000 */
.L_x_28608:
        /* <DEDUP_REMOVED lines=11> */
.L_x_28612:
        /* <DEDUP_REMOVED lines=12> */
.L_x_28615:
[----:B------:R-:W-:Y:S02]  /*181f0*/  IMAD.MOV.U32 R155, RZ, RZ, R144 ;  /* 0x000000ffff9b7224 */ /* 0x000fe400078e0090 */
.L_x_28616:
[----:B------:R-:W-:Y:S05]  /*18200*/  BSYNC B2 ;  /* 0x0000000000027941 */ /* 0x000fea0003800000 */
.L_x_28614:
        /* <DEDUP_REMOVED lines=16> */
.L_x_28620:
[----:B------:R-:W-:Y:S05]  /*18310*/  BSYNC B3 ;  /* 0x0000000000037941 */ /* 0x000fea0003800000 */
.L_x_28619:
        /* <DEDUP_REMOVED lines=44> */
.L_x_28618:
[----:B------:R-:W-:Y:S05]  /*185e0*/  BSYNC B2 ;  /* 0x0000000000027941 */ /* 0x000fea0003800000 */
.L_x_28617:
        /* <DEDUP_REMOVED lines=8> */
.L_x_28613:
        /* <DEDUP_REMOVED lines=27> */
.L_x_28621:
[----:B------:R-:W-:Y:S02]  /*18820*/  IADD3 R77, R77, 0x20, RZ ;  /* 0x000000204d4d7810 */ /* 0x000fe40007ffe0ff */
.L_x_28556:
[----:B------:R-:W-:Y:S05]  /*18830*/  BSYNC B1 ;  /* 0x0000000000017941 */ /* 0x000fea0003800000 */
.L_x_28555:
        /* <DEDUP_REMOVED lines=30> */
.L_x_28625:
[----:B0-----:R-:W-:Y:S02]  /*18a20*/  IMAD.MOV.U32 R155, RZ, RZ, R144 ;  /* 0x000000ffff9b7224 */ /* 0x001fe400078e0090 */
.L_x_28626:
[----:B------:R-:W-:Y:S05]  /*18a30*/  BSYNC B2 ;  /* 0x0000000000027941 */ /* 0x000fea0003800000 */
.L_x_28624:
        /* <DEDUP_REMOVED lines=16> */
.L_x_28630:
[----:B------:R-:W-:Y:S05]  /*18b40*/  BSYNC B3 ;  /* 0x0000000000037941 */ /* 0x000fea0003800000 */
.L_x_28629:
        /* <DEDUP_REMOVED lines=44> */
.L_x_28628:
[----:B------:R-:W-:Y:S05]  /*18e10*/  BSYNC B2 ;  /* 0x0000000000027941 */ /* 0x000fea0003800000 */
.L_x_28627:
        /* <DEDUP_REMOVED lines=14> */
.L_x_28631:
        /* <DEDUP_REMOVED lines=12> */
.L_x_28634:
[----:B------:R-:W-:Y:S02]  /*18fc0*/  IMAD.MOV.U32 R155, RZ, RZ, R144 ;  /* 0x000000ffff9b7224 */ /* 0x000fe400078e0090 */
.L_x_28635:
[----:B------:R-:W-:Y:S05]  /*18fd0*/  BSYNC B2 ;  /* 0x0000000000027941 */ /* 0x000fea0003800000 */
.L_x_28633:
        /* <DEDUP_REMOVED lines=16> */
.L_x_28639:
[----:B------:R-:W-:Y:S05]  /*190e0*/  BSYNC B3 ;  /* 0x0000000000037941 */ /* 0x000fea0003800000 */
.L_x_28638:
        /* <DEDUP_REMOVED lines=44> */
.L_x_28637:
[----:B------:R-:W-:Y:S05]  /*193b0*/  BSYNC B2 ;  /* 0x0000000000027941 */ /* 0x000fea0003800000 */
.L_x_28636:
        /* <DEDUP_REMOVED lines=8> */
.L_x_28632:
        /* <DEDUP_REMOVED lines=12> */
.L_x_28641:
[----:B------:R-:W-:Y:S02]  /*19500*/  IMAD.MOV.U32 R155, RZ, RZ, R144 ;  /* 0x000000ffff9b7224 */ /* 0x000fe400078e0090 */
.L_x_28642:
[----:B------:R-:W-:Y:S05]  /*19510*/  BSYNC B2 ;  /* 0x0000000000027941 */ /* 0x000fea0003800000 */
.L_x_28640:
        /* <DEDUP_REMOVED lines=16> */
.L_x_28646:
[----:B------:R-:W-:Y:S05]  /*19620*/  BSYNC B3 ;  /* 0x0000000000037941 */ /* 0x000fea0003800000 */
.L_x_28645:
        /* <DEDUP_REMOVED lines=44> */
.L_x_28644:
[----:B------:R-:W-:Y:S05]  /*198f0*/  BSYNC B2 ;  /* 0x0000000000027941 */ /* 0x000fea0003800000 */
.L_x_28643:
        /* <DEDUP_REMOVED lines=11> */
.L_x_28647:
        /* <DEDUP_REMOVED lines=12> */
.L_x_28650:
[----:B------:R-:W-:Y:S02]  /*19a70*/  IMAD.MOV.U32 R155, RZ, RZ, R144 ;  /* 0x000000ffff9b7224 */ /* 0x000fe400078e0090 */
.L_x_28651:
[----:B------:R-:W-:Y:S05]  /*19a80*/  BSYNC B2 ;  /* 0x0000000000027941 */ /* 0x000fea0003800000 */
.L_x_28649:
        /* <DEDUP_REMOVED lines=16> */
.L_x_28655:
[----:B------:R-:W-:Y:S05]  /*19b90*/  BSYNC B3 ;  /* 0x0000000000037941 */ /* 0x000fea0003800000 */
.L_x_28654:
        /* <DEDUP_REMOVED lines=44> */
.L_x_28653:
[----:B------:R-:W-:Y:S05]  /*19e60*/  BSYNC B2 ;  /* 0x0000000000027941 */ /* 0x000fea0003800000 */
.L_x_28652:
        /* <DEDUP_REMOVED lines=8> */
.L_x_28648:
        /* <DEDUP_REMOVED lines=12> */
.L_x_28657:
[----:B------:R-:W-:Y:S02]  /*19fb0*/  IMAD.MOV.U32 R155, RZ, RZ, R144 ;  /* 0x000000ffff9b7224 */ /* 0x000fe400078e0090 */
.L_x_28658:
[----:B------:R-:W-:Y:S05]  /*19fc0*/  BSYNC B2 ;  /* 0x0000000000027941 */ /* 0x000fea0003800000 */
.L_x_28656:
        /* <DEDUP_REMOVED lines=16> */
.L_x_28662:
[----:B------:R-:W-:Y:S05]  /*1a0d0*/  BSYNC B3 ;  /* 0x0000000000037941 */ /* 0x000fea0003800000 */
.L_x_28661:
        /* <DEDUP_REMOVED lines=44> */
.L_x_28660:
[----:B------:R-:W-:Y:S05]  /*1a3a0*/  BSYNC B2 ;  /* 0x0000000000027941 */ /* 0x000fea0003800000 */
.L_x_28659:
        /* <DEDUP_REMOVED lines=11> */
.L_x_28663:
        /* <DEDUP_REMOVED lines=12> */
.L_x_28666:
[----:B------:R-:W-:Y:S02]  /*1a520*/  IMAD.MOV.U32 R155, RZ, RZ, R144 ;  /* 0x000000ffff9b7224 */ /* 0x000fe400078e0090 */
.L_x_28667:
[----:B------:R-:W-:Y:S05]  /*1a530*/  BSYNC B2 ;  /* 0x0000000000027941 */ /* 0x000fea0003800000 */
.L_x_28665:
        /* <DEDUP_REMOVED lines=16> */
.L_x_28671:
[----:B------:R-:W-:Y:S05]  /*1a640*/  BSYNC B3 ;  /* 0x0000000000037941 */ /* 0x000fea0003800000 */
.L_x_28670:
        /* <DEDUP_REMOVED lines=44> */
.L_x_28669:
[----:B------:R-:W-:Y:S05]  /*1a910*/  BSYNC B2 ;  /* 0x0000000000027941 */ /* 0x000fea0003800000 */
.L_x_28668:
        /* <DEDUP_REMOVED lines=8> */
.L_x_28664:
        /* <DEDUP_REMOVED lines=12> */
.L_x_28673:
[----:B------:R-:W-:Y:S02]  /*1aa60*/  IMAD.MOV.U32 R155, RZ, RZ, R144 ;  /* 0x000000ffff9b7224 */ /* 0x000fe400078e0090 */
.L_x_28674:
[----:B------:R-:W-:Y:S05]  /*1aa70*/  BSYNC B2 ;  /* 0x0000000000027941 */ /* 0x000fea0003800000 */
.L_x_28672:
        /* <DEDUP_REMOVED lines=16> */
.L_x_28678:
[----:B------:R-:W-:Y:S05]  /*1ab80*/  BSYNC B3 ;  /* 0x0000000000037941 */ /* 0x000fea0003800000 */
.L_x_28677:
        /* <DEDUP_REMOVED lines=44> */
.L_x_28676:
[----:B------:R-:W-:Y:S05]  /*1ae50*/  BSYNC B2 ;  /* 0x0000000000027941 */ /* 0x000fea0003800000 */
.L_x_28675:
        /* <DEDUP_REMOVED lines=11> */
.L_x_28679:
        /* <DEDUP_REMOVED lines=12> */
.L_x_28682:
[----:B------:R-:W-:Y:S02]  /*1afd0*/  IMAD.MOV.U32 R155, RZ, RZ, R144 ;  /* 0x000000ffff9b7224 */ /* 0x000fe400078e0090 */
.L_x_28683:
[----:B------:R-:W-:Y:S05]  /*1afe0*/  BSYNC B2 ;  /* 0x0000000000027941 */ /* 0x000fea0003800000 */
.L_x_28681:
        /* <DEDUP_REMOVED lines=16> */
.L_x_28687:
[----:B------:R-:W-:Y:S05]  /*1b0f0*/  BSYNC B3 ;  /* 0x0000000000037941 */ /* 0x000fea0003800000 */
.L_x_28686:
        /* <DEDUP_REMOVED lines=44> */
.L_x_28685:
[----:B------:R-:W-:Y:S05]  /*1b3c0*/  BSYNC B2 ;  /* 0x0000000000027941 */ /* 0x000fea0003800000 */
.L_x_28684:
        /* <DEDUP_REMOVED lines=8> */
.L_x_28680:
        /* <DEDUP_REMOVED lines=27> */
.L_x_28688:
[----:B------:R-:W-:Y:S02]  /*1b600*/  IADD3 R77, R77, 0x20, RZ ;  /* 0x000000204d4d7810 */ /* 0x000fe40007ffe0ff */
.L_x_28623:
[----:B------:R-:W-:Y:S05]  /*1b610*/  BSYNC B1 ;  /* 0x0000000000017941 */ /* 0x000fea0003800000 */
.L_x_28622:
        /* <DEDUP_REMOVED lines=30> */
.L_x_28692:
[----:B0-----:R-:W-:Y:S02]  /*1b800*/  IMAD.MOV.U32 R155, RZ, RZ, R144 ;  /* 0x000000ffff9b7224 */ /* 0x001fe400078e0090 */
.L_x_28693:
[----:B------:R-:W-:Y:S05]  /*1b810*/  BSYNC B2 ;  /* 0x0000000000027941 */ /* 0x000fea0003800000 */
.L_x_28691:
        /* <DEDUP_REMOVED lines=16> */
.L_x_28697:
[----:B------:R-:W-:Y:S05]  /*1b920*/  BSYNC B3 ;  /* 0x0000000000037941 */ /* 0x000fea0003800000 */
.L_x_28696:
        /* <DEDUP_REMOVED lines=44> */
.L_x_28695:
[----:B------:R-:W-:Y:S05]  /*1bbf0*/  BSYNC B2 ;  /* 0x0000000000027941 */ /* 0x000fea0003800000 */
.L_x_28694:
        /* <DEDUP_REMOVED lines=14> */
.L_x_28698:
        /* <DEDUP_REMOVED lines=12> */
.L_x_28701:
[----:B------:R-:W-:Y:S02]  /*1bda0*/  IMAD.MOV.U32 R155, RZ, RZ, R144 ;  /* 0x000000ffff9b7224 */ /* 0x000fe400078e0090 */
.L_x_28702:
[----:B------:R-:W-:Y:S05]  /*1bdb0*/  BSYNC B2 ;  /* 0x0000000000027941 */ /* 0x000fea0003800000 */
.L_x_28700:
        /* <DEDUP_REMOVED lines=16> */
.L_x_28706:
[----:B------:R-:W-:Y:S05]  /*1bec0*/  BSYNC B3 ;  /* 0x0000000000037941 */ /* 0x000fea0003800000 */
.L_x_28705:
        /* <DEDUP_REMOVED lines=44> */
.L_x_28704:
[----:B------:R-:W-:Y:S05]  /*1c190*/  BSYNC B2 ;  /* 0x0000000000027941 */ /* 0x000fea0003800000 */
.L_x_28703:
        /* <DEDUP_REMOVED lines=8> */
.L_x_28699:
        /* <DEDUP_REMOVED lines=12> */
.L_x_28708:
[----:B------:R-:W-:Y:S02]  /*1c2e0*/  IMAD.MOV.U32 R155, RZ, RZ, R144 ;  /* 0x000000ffff9b7224 */ /* 0x000fe400078e0090 */
.L_x_28709:
[----:B------:R-:W-:Y:S05]  /*1c2f0*/  BSYNC B2 ;  /* 0x0000000000027941 */ /* 0x000fea0003800000 */
.L_x_28707:
        /* <DEDUP_REMOVED lines=16> */
.L_x_28713:
[----:B------:R-:W-:Y:S05]  /*1c400*/  BSYNC B3 ;  /* 0x0000000000037941 */ /* 0x000fea0003800000 */
.L_x_28712:
        /* <DEDUP_REMOVED lines=44> */
.L_x_28711:
[----:B------:R-:W-:Y:S05]  /*1c6d0*/  BSYNC B2 ;  /* 0x0000000000027941 */ /* 0x000fea0003800000 */
.L_x_28710:
        /* <DEDUP_REMOVED lines=11> */
.L_x_28714:
        /* <DEDUP_REMOVED lines=12> */
.L_x_28717:
[----:B------:R-:W-:Y:S02]  /*1c850*/  IMAD.MOV.U32 R155, RZ, RZ, R144 ;  /* 0x000000ffff9b7224 */ /* 0x000fe400078e0090 */
.L_x_28718:
[----:B------:R-:W-:Y:S05]  /*1c860*/  BSYNC B2 ;  /* 0x0000000000027941 */ /* 0x000fea0003800000 */
.L_x_28716:
        /* <DEDUP_REMOVED lines=16> */
.L_x_28722:
[----:B------:R-:W-:Y:S05]  /*1c970*/  BSYNC B3 ;  /* 0x0000000000037941 */ /* 0x000fea0003800000 */
.L_x_28721:
        /* <DEDUP_REMOVED lines=44> */
.L_x_28720:
[----:B------:R-:W-:Y:S05]  /*1cc40*/  BSYNC B2 ;  /* 0x0000000000027941 */ /* 0x000fea0003800000 */
.L_x_28719:
        /* <DEDUP_REMOVED lines=8> */
.L_x_28715:
        /* <DEDUP_REMOVED lines=12> */
.L_x_28724:
[----:B------:R-:W-:Y:S02]  /*1cd90*/  IMAD.MOV.U32 R155, RZ, RZ, R144 ;  /* 0x000000ffff9b7224 */ /* 0x000fe400078e0090 */
.L_x_28725:
[----:B------:R-:W-:Y:S05]  /*1cda0*/  BSYNC B2 ;  /* 0x0000000000027941 */ /* 0x000fea0003800000 */
.L_x_28723:
        /* <DEDUP_REMOVED lines=16> */
.L_x_28729:
[----:B------:R-:W-:Y:S05]  /*1ceb0*/  BSYNC B3 ;  /* 0x0000000000037941 */ /* 0x000fea0003800000 */
.L_x_28728:
        /* <DEDUP_REMOVED lines=44> */
.L_x_28727:
[----:B------:R-:W-:Y:S05]  /*1d180*/  BSYNC B2 ;  /* 0x0000000000027941 */ /* 0x000fea0003800000 */
.L_x_28726:
        /* <DEDUP_REMOVED lines=11> */
.L_x_28730:
        /* <DEDUP_REMOVED lines=12> */
.L_x_28733:
[----:B------:R-:W-:Y:S02]  /*1d300*/  IMAD.MOV.U32 R155, RZ, RZ, R144 ;  /* 0x000000ffff9b7224 */ /* 0x000fe400078e0090 */
.L_x_28734:
[----:B------:R-:W-:Y:S05]  /*1d310*/  BSYNC B2 ;  /* 0x0000000000027941 */ /* 0x000fea0003800000 */
.L_x_28732:
        /* <DEDUP_REMOVED lines=16> */
.L_x_28738:
[----:B------:R-:W-:Y:S05]  /*1d420*/  BSYNC B3 ;  /* 0x0000000000037941 */ /* 0x000fea0003800000 */
.L_x_28737:
        /* <DEDUP_REMOVED lines=44> */
.L_x_28736:
[----:B------:R-:W-:Y:S05]  /*1d6f0*/  BSYNC B2 ;  /* 0x0000000000027941 */ /* 0x000fea0003800000 */
.L_x_28735:
        /* <DEDUP_REMOVED lines=8> */
.L_x_28731:
        /* <DEDUP_REMOVED lines=12> */
.L_x_28740:
[----:B------:R-:W-:Y:S02]  /*1d840*/  IMAD.MOV.U32 R155, RZ, RZ, R144 ;  /* 0x000000ffff9b7224 */ /* 0x000fe400078e0090 */
.L_x_28741:
[----:B------:R-:W-:Y:S05]  /*1d850*/  BSYNC B2 ;  /* 0x0000000000027941 */ /* 0x000fea0003800000 */
.L_x_28739:
        /* <DEDUP_REMOVED lines=16> */
.L_x_28745:
[----:B------:R-:W-:Y:S05]  /*1d960*/  BSYNC B3 ;  /* 0x0000000000037941 */ /* 0x000fea0003800000 */
.L_x_28744:
        /* <DEDUP_REMOVED lines=44> */
.L_x_28743:
[----:B------:R-:W-:Y:S05]  /*1dc30*/  BSYNC B2 ;  /* 0x0000000000027941 */ /* 0x000fea0003800000 */
.L_x_28742:
        /* <DEDUP_REMOVED lines=11> */
.L_x_28746:
        /* <DEDUP_REMOVED lines=12> */
.L_x_28749:
[----:B------:R-:W-:Y:S02]  /*1ddb0*/  IMAD.MOV.U32 R155, RZ, RZ, R144 ;  /* 0x000000ffff9b7224 */ /* 0x000fe400078e0090 */
.L_x_28750:
[----:B------:R-:W-:Y:S05]  /*1ddc0*/  BSYNC B2 ;  /* 0x0000000000027941 */ /* 0x000fea0003800000 */
.L_x_28748:
        /* <DEDUP_REMOVED lines=16> */
.L_x_28754:
[----:B------:R-:W-:Y:S05]  /*1ded0*/  BSYNC B3 ;  /* 0x0000000000037941 */ /* 0x000fea0003800000 */
.L_x_28753:
        /* <DEDUP_REMOVED lines=44> */
.L_x_28752:
[----:B------:R-:W-:Y:S05]  /*1e1a0*/  BSYNC B2 ;  /* 0x0000000000027941 */ /* 0x000fea0003800000 */
.L_x_28751:
        /* <DEDUP_REMOVED lines=8> */
.L_x_28747:
        /* <DEDUP_REMOVED lines=17> */
[----:B------:R-:W-:-:S03]  /*1e340*/  IMAD.U32 R150, R135, 0x10000, RZ ;  /* 0x0001000087967824 */ /* 0x000fc600078e00ff */
[----:B------:R-:W-:Y:S02]  /*1e350*/  IADD3.X R79, R77, c[0x0][0x19c], RZ, P0, !PT ;  /* 0x000067004d4f7a10 */ /* 0x000fe400007fe4ff */
[----:B------:R-:W-:Y:S02]  /*1e360*/  LOP3.LUT R77, R134, 0xffff, RZ, 0xc0, !PT ;  /* 0x0000ffff864d7812 */ /* 0x000fe400078ec0ff */
[----:B------:R-:W-:-:S05]  /*1e370*/  LOP3.LUT R150, R150, 0xff0000, RZ, 0xc0, !PT ;  /* 0x00ff000096967812 */ /* 0x000fca00078ec0ff */
[----:B------:R-:W-:Y:S01]  /*1e380*/  IMAD R77, R77, 0x1000000, R150 ;  /* 0x010000004d4d7824 */ /* 0x000fe200078e0296 */
[----:B------:R-:W-:-:S05]  /*1e390*/  LOP3.LUT R150, R136, 0xff, RZ, 0xc0, !PT ;  /* 0x000000ff88967812 */ /* 0x000fca00078ec0ff */
[----:B------:R-:W-:Y:S01]  /*1e3a0*/  IMAD R77, R150, 0x100, R77 ;  /* 0x00000100964d7824 */ /* 0x000fe200078e024d */
[----:B------:R-:W-:-:S05]  /*1e3b0*/  LOP3.LUT R150, R137, 0xff, RZ, 0xc0, !PT ;  /* 0x000000ff89967812 */ /* 0x000fca00078ec0ff */
[----:B------:R-:W-:-:S05]  /*1e3c0*/  IMAD.IADD R77, R77, 0x1, R150 ;  /* 0x000000014d4d7824 */ /* 0x000fca00078e0296 */
[----:B------:R0:W-:Y:S02]  /*1e3d0*/  STG.E [R78.64], R77 ;  /* 0x0000004d4e007986 */ /* 0x0001e4000c101906 */
.L_x_28690:
[----:B------:R-:W-:Y:S05]  /*1e3e0*/  BSYNC B1 ;  /* 0x0000000000017941 */ /* 0x000fea0003800000 */
.L_x_28689:
        /* <DEDUP_REMOVED lines=60> */
.L_x_28779:
        /* <DEDUP_REMOVED lines=111> */
.L_x_28780:
[----:B------:R-:W-:Y:S01]  /*1eea0*/  FMUL.FTZ R76, R153, R153 ;  /* 0x00000099994c7220 */ /* 0x000fe20000410000 */
[----:B------:R-:W-:Y:S01]  /*1eeb0*/  ISETP.NE.AND P0, PT, RZ, UR8, PT ;  /* 0x00000008ff007c0c */ /* 0x000fe2000bf05270 */
[----:B01----:R-:W-:Y:S01]  /*1eec0*/  FADD.FTZ R151, R152, R151 ;  /* 0x0000009798977221 */ /* 0x003fe20000010000 */
[----:B------:R-:W-:Y:S01]  /*1eed0*/  LOP3.LUT P1, RZ, R148, 0x8, RZ, 0xc0, !PT ;  /* 0x0000000894ff7812 */ /* 0x000fe2000782c0ff */
[----:B------:R-:W-:Y:S01]  /*1eee0*/  @!P6 IMAD.MOV.U32 R78, RZ, RZ, 0x4 ;  /* 0x00000004ff4ee424 */ /* 0x000fe200078e00ff */
[----:B------:R-:W-:Y:S01]  /*1eef0*/  FSEL R77, R76, RZ, P0 ;  /* 0x000000ff4c4d7208 */ /* 0x000fe20000000000 */
[----:B------:R-:W-:Y:S01]  /*1ef00*/  BSSY B1, `(.L_x_28757) ;  /* 0x000001c000017945 */ /* 0x000fe20003800000 */
[----:B------:R-:W-:Y:S01]  /*1ef10*/  MOV R76, c[0x0][0x1e0] ;  /* 0x00007800004c7a02 */ /* 0x000fe20000000f00 */
[----:B------:R-:W-:Y:S01]  /*1ef20*/  @!P6 IMAD.WIDE R78, R147, R78, c[0x0][0x1a0] ;  /* 0x00006800934ee625 */ /* 0x000fe200078e024e */
[----:B------:R-:W-:-:S03]  /*1ef30*/  FSEL R150, R153, RZ, !P0 ;  /* 0x000000ff99967208 */ /* 0x000fc60004000000 */
[----:B------:R-:W-:Y:S01]  /*1ef40*/  FFMA.FTZ R76, R151, R76, c[0x0][0x228] ;  /* 0x00008a00974c7623 */ /* 0x000fe2000001004c */
[----:B------:R0:W-:Y:S03]  /*1ef50*/  @!P6 STG.E [R78.64], R153 ;  /* 0x000000994e00e986 */ /* 0x0001e6000c101906 */
[----:B------:R-:W-:Y:S02]  /*1ef60*/  FADD.FTZ R151, R76, R77 ;  /* 0x0000004d4c977221 */ /* 0x000fe40000010000 */
[----:B------:R-:W-:-:S04]  /*1ef70*/  @!P6 IMAD.MOV.U32 R76, RZ, RZ, 0x4 ;  /* 0x00000004ff4ce424 */ /* 0x000fc800078e00ff */
[----:B------:R-:W1:Y:S01]  /*1ef80*/  MUFU.RSQ R151, R151 ;  /* 0x0000009700977308 */ /* 0x000e620000001400 */
[----:B------:R-:W-:-:S05]  /*1ef90*/  @!P6 IMAD.WIDE R76, R147, R76, c[0x0][0x1a8] ;  /* 0x00006a00934ce625 */ /* 0x000fca00078e024c */
[----:B-1----:R0:W-:Y:S01]  /*1efa0*/  @!P6 STG.E [R76.64], R151 ;  /* 0x000000974c00e986 */ /* 0x0021e2000c101906 */
[----:B------:R-:W-:Y:S05]  /*1efb0*/  @!P1 BRA `(.L_x_28758) ;  /* 0x0000010000009947 */ /* 0x000fea0003800000 */
[--C-:B0-----:R-:W-:Y:S02]  /*1efc0*/  FADD.FTZ R78, R37, -R150.reuse ;  /* 0x80000096254e7221 */ /* 0x101fe40000010000 */
[--C-:B------:R-:W-:Y:S02]  /*1efd0*/  FADD.FTZ R152, R38, -R150.reuse ;  /* 0x8000009626987221 */ /* 0x100fe40000010000 */
[--C-:B------:R-:W-:Y:S02]  /*1efe0*/  FADD.FTZ R76, R36, -R150.reuse ;  /* 0x80000096244c7221 */ /* 0x100fe40000010000 */
[----:B------:R-:W-:Y:S02]  /*1eff0*/  FADD.FTZ R154, R39, -R150 ;  /* 0x80000096279a7221 */ /* 0x000fe40000010000 */
[C---:B------:R-:W-:Y:S02]  /*1f000*/  FMUL.FTZ R77, R151.reuse, R78 ;  /* 0x0000004e974d7220 */ /* 0x040fe40000410000 */
[----:B------:R-:W-:-:S02]  /*1f010*/  FMUL.FTZ R78, R151, R152 ;  /* 0x00000098974e7220 */ /* 0x000fc40000410000 */
[C---:B------:R-:W-:Y:S02]  /*1f020*/  FMUL.FTZ R76, R151.reuse, R76 ;  /* 0x0000004c974c7220 */ /* 0x040fe40000410000 */
[----:B------:R-:W-:Y:S02]  /*1f030*/  FMUL.FTZ R79, R151, R154 ;  /* 0x0000009a974f7220 */ /* 0x000fe40000410000 */
[----:B------:R-:W-:Y:S02]  /*1f040*/  IMAD.MOV.U32 R152, RZ, RZ, 0x10 ;  /* 0x00000010ff987424 */ /* 0x000fe400078e00ff */
[----:B------:R-:W-:Y:S02]  /*1f050*/  FFMA.FTZ R76, R133, R76, R130 ;  /* 0x0000004c854c7223 */ /* 0x000fe40000010082 */
[----:B------:R-:W-:Y:S02]  /*1f060*/  FFMA.FTZ R77, R131, R77, R128 ;  /* 0x0000004d834d7223 */ /* 0x000fe40000010080 */
[----:B------:R-:W-:-:S02]  /*1f070*/  FFMA.FTZ R78, R129, R78, R126 ;  /* 0x0000004e814e7223 */ /* 0x000fc4000001007e */
[----:B------:R-:W-:Y:S02]  /*1f080*/  FFMA.FTZ R79, R127, R79, R124 ;  /* 0x0000004f7f4f7223 */ /* 0x000fe4000001007c */
[C---:B------:R-:W-:Y:S01]  /*1f090*/  IMAD.WIDE.U32 R152, R149.reuse, R152, c[0x0][0x208] ;  /* 0x0000820095987625 */ /* 0x040fe200078e0098 */
[----:B------:R-:W-:-:S04]  /*1f0a0*/  IADD3 R149, R149, 0x20, RZ ;  /* 0x0000002095957810 */ /* 0x000fc80007ffe0ff */
[----:B------:R0:W-:Y:S03]  /*1f0b0*/  STG.E.128 [R152.64], R76 ;  /* 0x0000004c98007986 */ /* 0x0001e6000c101d06 */
.L_x_28758:
[----:B------:R-:W-:Y:S05]  /*1f0c0*/  BSYNC B1 ;  /* 0x0000000000017941 */ /* 0x000fea0003800000 */
.L_x_28757:
[----:B------:R-:W-:Y:S01]  /*1f0d0*/  LOP3.LUT P0, RZ, R148, 0x1000, RZ, 0xc0, !PT ;  /* 0x0000100094ff7812 */ /* 0x000fe2000780c0ff */
[----:B------:R-:W-:-:S12]  /*1f0e0*/  BSSY B1, `(.L_x_28759) ;  /* 0x0000012000017945 */ /* 0x000fd80003800000 */
        /* <DEDUP_REMOVED lines=17> */
.L_x_28760:
[----:B------:R-:W-:Y:S05]  /*1f200*/  BSYNC B1 ;  /* 0x0000000000017941 */ /* 0x000fea0003800000 */
.L_x_28759:
        /* <DEDUP_REMOVED lines=19> */
.L_x_28762:
[----:B------:R-:W-:Y:S05]  /*1f340*/  BSYNC B1 ;  /* 0x0000000000017941 */ /* 0x000fea0003800000 */
.L_x_28761:
        /* <DEDUP_REMOVED lines=19> */
.L_x_28764:
[----:B------:R-:W-:Y:S05]  /*1f480*/  BSYNC B1 ;  /* 0x0000000000017941 */ /* 0x000fea0003800000 */
.L_x_28763:
        /* <DEDUP_REMOVED lines=19> */
.L_x_28766:
[----:B------:R-:W-:Y:S05]  /*1f5c0*/  BSYNC B1 ;  /* 0x0000000000017941 */ /* 0x000fea0003800000 */
.L_x_28765:
        /* <DEDUP_REMOVED lines=19> */
.L_x_28768:
[----:B------:R-:W-:Y:S05]  /*1f700*/  BSYNC B1 ;  /* 0x0000000000017941 */ /* 0x000fea0003800000 */
.L_x_28767:
        /* <DEDUP_REMOVED lines=19> */
.L_x_28770:
[----:B------:R-:W-:Y:S05]  /*1f840*/  BSYNC B1 ;  /* 0x0000000000017941 */ /* 0x000fea0003800000 */
.L_x_28769:
[----:B------:R-:W-:Y:S01]  /*1f850*/  LOP3.LUT P0, RZ, R148, 0x40, RZ, 0xc0, !PT ;  /* 0x0000004094ff7812 */ /* 0x000fe2000780c0ff */
[----:B------:R-:W-:-:S12]  /*1f860*/  BSSY B1, `(.L_x_28771) ;  /* 0x0000012000017945 */ /* 0x000fd80003800000 */
[----:B------:R-:W-:Y:S05]  /*1f870*/  @!P0 BRA `(.L_x_28772) ;  /* 0x0000010000008947 */ /* 0x000fea0003800000 */
[--C-:B0-----:R-:W-:Y:S02]  /*1f880*/  FADD.FTZ R78, R65, -R150.reuse ;  /* 0x80000096414e7221 */ /* 0x101fe40000010000 */
[--C-:B------:R-:W-:Y:S02]  /*1f890*/  FADD.FTZ R152, R66, -R150.reuse ;  /* 0x8000009642987221 */ /* 0x100fe40000010000 */
[C---:B------:R-:W-:Y:S02]  /*1f8a0*/  FMUL.FTZ R77, R151.reuse, R78 ;  /* 0x0000004e974d7220 */ /* 0x040fe40000410000 */
[----:B------:R-:W-:Y:S01]  /*1f8b0*/  FMUL.FTZ R78, R151, R152 ;  /* 0x00000098974e7220 */ /* 0x000fe20000410000 */
[----:B------:R-:W-:Y:S01]  /*1f8c0*/  HFMA2.MMA R152, -RZ, RZ, 0, 9.5367431640625e-07 ;  /* 0x00000010ff987435 */ /* 0x000fe200000001ff */
[--C-:B------:R-:W-:Y:S02]  /*1f8d0*/  FADD.FTZ R76, R64, -R150.reuse ;  /* 0x80000096404c7221 */ /* 0x100fe40000010000 */
[----:B------:R-:W-:-:S02]  /*1f8e0*/  FADD.FTZ R154, R67, -R150 ;  /* 0x80000096439a7221 */ /* 0x000fc40000010000 */
[C---:B------:R-:W-:Y:S02]  /*1f8f0*/  FMUL.FTZ R76, R151.reuse, R76 ;  /* 0x0000004c974c7220 */ /* 0x040fe40000410000 */
[----:B------:R-:W-:Y:S02]  /*1f900*/  FMUL.FTZ R79, R151, R154 ;  /* 0x0000009a974f7220 */ /* 0x000fe40000410000 */
[----:B------:R-:W-:Y:S02]  /*1f910*/  FFMA.FTZ R76, R17, R76, R6 ;  /* 0x0000004c114c7223 */ /* 0x000fe40000010006 */
[----:B------:R-:W-:Y:S02]  /*1f920*/  FFMA.FTZ R77, R16, R77, R83 ;  /* 0x0000004d104d7223 */ /* 0x000fe40000010053 */
[----:B------:R-:W-:Y:S02]  /*1f930*/  FFMA.FTZ R78, R18, R78, R5 ;  /* 0x0000004e124e7223 */ /* 0x000fe40000010005 */
[----:B------:R-:W-:-:S02]  /*1f940*/  FFMA.FTZ R79, R19, R79, R86 ;  /* 0x0000004f134f7223 */ /* 0x000fc40000010056 */
[C---:B------:R-:W-:Y:S01]  /*1f950*/  IMAD.WIDE.U32 R152, R149.reuse, R152, c[0x0][0x208] ;  /* 0x0000820095987625 */ /* 0x040fe200078e0098 */
[----:B------:R-:W-:-:S04]  /*1f960*/  IADD3 R149, R149, 0x20, RZ ;  /* 0x0000002095957810 */ /* 0x000fc80007ffe0ff */
[----:B------:R0:W-:Y:S03]  /*1f970*/  STG.E.128 [R152.64], R76 ;  /* 0x0000004c98007986 */ /* 0x0001e6000c101d06 */
.L_x_28772:
[----:B------:R-:W-:Y:S05]  /*1f980*/  BSYNC B1 ;  /* 0x0000000000017941 */ /* 0x000fea0003800000 */
.L_x_28771:
        /* <DEDUP_REMOVED lines=19> */
.L_x_28774:
[----:B------:R-:W-:Y:S05]  /*1fac0*/  BSYNC B1 ;  /* 0x0000000000017941 */ /* 0x000fea0003800000 */
.L_x_28773:
[----:B------:R-:W-:Y:S01]  /*1fad0*/  LOP3.LUT P0, RZ, R148, 0x10, RZ, 0xc0, !PT ;  /* 0x0000001094ff7812 */ /* 0x000fe2000780c0ff */
[----:B------:R-:W-:-:S12]  /*1fae0*/  BSSY B1, `(.L_x_28775) ;  /* 0x0000011000017945 */ /* 0x000fd80003800000 */
[----:B------:R-:W-:Y:S05]  /*1faf0*/  @!P0 BRA `(.L_x_28776) ;  /* 0x000000f000008947 */ /* 0x000fea0003800000 */
[--C-:B0-----:R-:W-:Y:S02]  /*1fb00*/  FADD.FTZ R76, R72, -R150.reuse ;  /* 0x80000096484c7221 */ /* 0x101fe40000010000 */
[--C-:B------:R-:W-:Y:S02]  /*1fb10*/  FADD.FTZ R78, R73, -R150.reuse ;  /* 0x80000096494e7221 */ /* 0x100fe40000010000 */
[--C-:B------:R-:W-:Y:S02]  /*1fb20*/  FADD.FTZ R152, R74, -R150.reuse ;  /* 0x800000964a987221 */ /* 0x100fe40000010000 */
[----:B------:R-:W-:Y:S02]  /*1fb30*/  FADD.FTZ R150, R75, -R150 ;  /* 0x800000964b967221 */ /* 0x000fe40000010000 */
[----:B------:R-:W-:Y:S02]  /*1fb40*/  FMUL.FTZ R77, R151, R78 ;  /* 0x0000004e974d7220 */ /* 0x000fe40000410000 */
[----:B------:R-:W-:-:S02]  /*1fb50*/  IMAD.MOV.U32 R154, RZ, RZ, 0x10 ;  /* 0x00000010ff9a7424 */ /* 0x000fc400078e00ff */
[C---:B------:R-:W-:Y:S02]  /*1fb60*/  FMUL.FTZ R76, R151.reuse, R76 ;  /* 0x0000004c974c7220 */ /* 0x040fe40000410000 */
        /* <DEDUP_REMOVED lines=8> */
.L_x_28776:
[----:B------:R-:W-:Y:S05]  /*1fbf0*/  BSYNC B1 ;  /* 0x0000000000017941 */ /* 0x000fea0003800000 */
.L_x_28775:
[----:B0-----:R-:W-:-:S04]  /*1fc00*/  IMAD.MOV.U32 R76, RZ, RZ, 0x4 ;  /* 0x00000004ff4c7424 */ /* 0x001fc800078e00ff */
[----:B------:R-:W-:-:S05]  /*1fc10*/  IMAD R147, R76, c[0x0][0x160], R147 ;  /* 0x000058004c937a24 */ /* 0x000fca00078e0293 */
[----:B------:R-:W-:-:S13]  /*1fc20*/  ISETP.GE.AND P0, PT, R147, c[0x0][0x164], PT ;  /* 0x0000590093007a0c */ /* 0x000fda0003f06270 */
[----:B------:R-:W-:Y:S01]  /*1fc30*/  @P0 CALL.REL.NOINC `(.L_x_28777) ;  /* 0x0000001000000944 */ /* 0x000fe20003c00000 */
[----:B------:R-:W-:Y:S05]  /*1fc40*/  BRA `(.L_x_28778) ;  /* 0xfffe1c8000007947 */ /* 0x000fea000383ffff */
.L_x_28777:
[----:B------:R-:W-:Y:S05]  /*1fc50*/  BSYNC B0 ;  /* 0x0000000000007941 */ /* 0x000fea0003800000 */
.L_x_28085:
[----:B------:R-:W-:Y:S05]  /*1fc60*/  EXIT ;  /* 0x000000000000794d */ /* 0x000fea0003800000 */
.L_x_28755:
[----:B------:R-:W-:Y:S01]  /*1fc70*/  IMAD.MOV.U32 R78, RZ, RZ, R79 ;  /* 0x000000ffff4e7224 */ /* 0x000fe200078e004f */
[----:B------:R-:W-:Y:S01]  /*1fc80*/  MOV R76, 0x1fcd0 ;  /* 0x0001fcd0004c7802 */ /* 0x000fe20000000f00 */
[----:B------:R-:W-:Y:S02]  /*1fc90*/  IMAD.MOV.U32 R155, RZ, RZ, 0x1 ;  /* 0x00000001ff9b7424 */ /* 0x000fe400078e00ff */
[----:B------:R-:W-:Y:S02]  /*1fca0*/  IMAD.MOV.U32 R152, RZ, RZ, 0x1f ;  /* 0x0000001fff987424 */ /* 0x000fe400078e00ff */
[----:B------:R-:W-:Y:S02]  /*1fcb0*/  IMAD.MOV.U32 R157, RZ, RZ, -0x1 ;  /* 0xffffffffff9d7424 */ /* 0x000fe400078e00ff */
[----:B------:R-:W-:Y:S05]  /*1fcc0*/  CALL.REL.NOINC `($__internal_70_$__cuda_sm70_shflsync_bfly_p) ;  /* 0x0000096000007944 */ /* 0x000fea0003c00000 */
[----:B-1----:R-:W-:Y:S01]  /*1fcd0*/  IMAD.MOV.U32 R76, RZ, RZ, R152 ;  /* 0x000000ffff4c7224 */ /* 0x002fe200078e0098 */
[----:B0-----:R-:W-:Y:S05]  /*1fce0*/  BRA `(.L_x_28779) ;  /* 0xffffeac000007947 */ /* 0x001fea000383ffff */
.L_x_28756:
[----:B------:R-:W-:Y:S01]  /*1fcf0*/  IMAD.MOV.U32 R78, RZ, RZ, R159 ;  /* 0x000000ffff4e7224 */ /* 0x000fe200078e009f */
[----:B------:R-:W-:Y:S01]  /*1fd00*/  MOV R155, 0x2 ;  /* 0x00000002009b7802 */ /* 0x000fe20000000f00 */
[----:B------:R-:W-:Y:S01]  /*1fd10*/  IMAD.MOV.U32 R152, RZ, RZ, 0x1f ;  /* 0x0000001fff987424 */ /* 0x000fe200078e00ff */
[----:B------:R-:W-:Y:S01]  /*1fd20*/  MOV R76, 0x1fd50 ;  /* 0x0001fd50004c7802 */ /* 0x000fe20000000f00 */
[----:B------:R-:W-:-:S02]  /*1fd30*/  IMAD.MOV.U32 R157, RZ, RZ, -0x1 ;  /* 0xffffffffff9d7424 */ /* 0x000fc400078e00ff */
[----:B0-----:R-:W-:Y:S05]  /*1fd40*/  CALL.REL.NOINC `($__internal_70_$__cuda_sm70_shflsync_bfly_p) ;  /* 0x000008e000007944 */ /* 0x001fea0003c00000 */
[----:B01----:R-:W-:Y:S01]  /*1fd50*/  FADD.FTZ R78, R159, R152 ;  /* 0x000000989f4e7221 */ /* 0x003fe20000010000 */
[----:B------:R-:W-:Y:S01]  /*1fd60*/  MOV R76, 0x1fdb0 ;  /* 0x0001fdb0004c7802 */ /* 0x000fe20000000f00 */
[----:B------:R-:W-:-:S02]  /*1fd70*/  IMAD.MOV.U32 R155, RZ, RZ, 0x4 ;  /* 0x00000004ff9b7424 */ /* 0x000fc400078e00ff */
[----:B------:R-:W-:Y:S02]  /*1fd80*/  IMAD.MOV.U32 R152, RZ, RZ, 0x1f ;  /* 0x0000001fff987424 */ /* 0x000fe400078e00ff */
[----:B------:R-:W-:Y:S02]  /*1fd90*/  IMAD.MOV.U32 R157, RZ, RZ, -0x1 ;  /* 0xffffffffff9d7424 */ /* 0x000fe400078e00ff */
[----:B------:R-:W-:Y:S05]  /*1fda0*/  CALL.REL.NOINC `($__internal_70_$__cuda_sm70_shflsync_bfly_p) ;  /* 0x0000088000007944 */ /* 0x000fea0003c00000 */
[----:B01----:R-:W-:Y:S01]  /*1fdb0*/  FADD.FTZ R78, R78, R152 ;  /* 0x000000984e4e7221 */ /* 0x003fe20000010000 */
[----:B------:R-:W-:Y:S01]  /*1fdc0*/  MOV R76, 0x1fe10 ;  /* 0x0001fe10004c7802 */ /* 0x000fe20000000f00 */
[----:B------:R-:W-:Y:S02]  /*1fdd0*/  IMAD.MOV.U32 R155, RZ, RZ, 0x8 ;  /* 0x00000008ff9b7424 */ /* 0x000fe400078e00ff */
[----:B------:R-:W-:Y:S02]  /*1fde0*/  IMAD.MOV.U32 R152, RZ, RZ, 0x1f ;  /* 0x0000001fff987424 */ /* 0x000fe400078e00ff */
[----:B------:R-:W-:Y:S02]  /*1fdf0*/  IMAD.MOV.U32 R157, RZ, RZ, -0x1 ;  /* 0xffffffffff9d7424 */ /* 0x000fe400078e00ff */
[----:B------:R-:W-:Y:S05]  /*1fe00*/  CALL.REL.NOINC `($__internal_70_$__cuda_sm70_shflsync_bfly_p) ;  /* 0x0000082000007944 */ /* 0x000fea0003c00000 */
[----:B01----:R-:W-:Y:S01]  /*1fe10*/  FADD.FTZ R78, R78, R152 ;  /* 0x000000984e4e7221 */ /* 0x003fe20000010000 */
[----:B------:R-:W-:Y:S01]  /*1fe20*/  HFMA2.MMA R152, -RZ, RZ, 0, 1.847743988037109375e-06 ;  /* 0x0000001fff987435 */ /* 0x000fe200000001ff */
[----:B------:R-:W-:Y:S01]  /*1fe30*/  IMAD.MOV.U32 R155, RZ, RZ, 0x10 ;  /* 0x00000010ff9b7424 */ /* 0x000fe200078e00ff */
[----:B------:R-:W-:Y:S01]  /*1fe40*/  MOV R76, 0x1fe70 ;  /* 0x0001fe70004c7802 */ /* 0x000fe20000000f00 */
[----:B------:R-:W-:-:S03]  /*1fe50*/  IMAD.MOV.U32 R157, RZ, RZ, -0x1 ;  /* 0xffffffffff9d7424 */ /* 0x000fc600078e00ff */
[----:B------:R-:W-:Y:S05]  /*1fe60*/  CALL.REL.NOINC `($__internal_70_$__cuda_sm70_shflsync_bfly_p) ;  /* 0x000007c000007944 */ /* 0x000fea0003c00000 */
[----:B-1----:R-:W-:Y:S01]  /*1fe70*/  FADD.FTZ R152, R78, R152 ;  /* 0x000000984e987221 */ /* 0x002fe20000010000 */
[----:B------:R-:W-:Y:S01]  /*1fe80*/  P2R R154, PR, RZ, 0x20 ;  /* 0x00000020ff9a7803 */ /* 0x000fe20000000000 */
[----:B0-----:R-:W-:Y:S01]  /*1fe90*/  IMAD.MOV.U32 R157, RZ, RZ, -0x1 ;  /* 0xffffffffff9d7424 */ /* 0x001fe200078e00ff */
[----:B------:R-:W-:Y:S01]  /*1fea0*/  LOP3.LUT P5, RZ, R148, 0x8, RZ, 0xc0, !PT ;  /* 0x0000000894ff7812 */ /* 0x000fe200078ac0ff */
        /* <DEDUP_REMOVED lines=29> */
[----:B------:R-:W-:Y:S02]  /*20080*/  IMAD.MOV.U32 R155, RZ, RZ, 0x1 ;  /* 0x00000001ff9b7424 */ /* 0x000fe400078e00ff */
        /* <DEDUP_REMOVED lines=71> */
[----:B------:R-:W-:Y:S01]  /*20500*/  MOV R157, 0xffffffff ;  /* 0xffffffff009d7802 */ /* 0x000fe20000000f00 */
[----:B------:R-:W-:Y:S01]  /*20510*/  IMAD.MOV.U32 R155, RZ, RZ, 0x4 ;  /* 0x00000004ff9b7424 */ /* 0x000fe200078e00ff */
[----:B------:R-:W-:Y:S01]  /*20520*/  MOV R76, 0x20550 ;  /* 0x00020550004c7802 */ /* 0x000fe20000000f00 */
[----:B------:R-:W-:-:S02]  /*20530*/  IMAD.MOV.U32 R152, RZ, RZ, 0x1f ;  /* 0x0000001fff987424 */ /* 0x000fc400078e00ff */
[----:B------:R-:W-:Y:S05]  /*20540*/  CALL.REL.NOINC `($__internal_70_$__cuda_sm70_shflsync_bfly_p) ;  /* 0x000000e000007944 */ /* 0x000fea0003c00000 */
[----:B01----:R-:W-:Y:S01]  /*20550*/  FADD.FTZ R78, R78, R152 ;  /* 0x000000984e4e7221 */ /* 0x003fe20000010000 */
[----:B------:R-:W-:Y:S01]  /*20560*/  MOV R76, 0x205b0 ;  /* 0x000205b0004c7802 */ /* 0x000fe20000000f00 */
[----:B------:R-:W-:-:S02]  /*20570*/  IMAD.MOV.U32 R155, RZ, RZ, 0x8 ;  /* 0x00000008ff9b7424 */ /* 0x000fc400078e00ff */
[----:B------:R-:W-:Y:S02]  /*20580*/  IMAD.MOV.U32 R152, RZ, RZ, 0x1f ;  /* 0x0000001fff987424 */ /* 0x000fe400078e00ff */
[----:B------:R-:W-:Y:S02]  /*20590*/  IMAD.MOV.U32 R157, RZ, RZ, -0x1 ;  /* 0xffffffffff9d7424 */ /* 0x000fe400078e00ff */
[----:B------:R-:W-:Y:S05]  /*205a0*/  CALL.REL.NOINC `($__internal_70_$__cuda_sm70_shflsync_bfly_p) ;  /* 0x0000008000007944 */ /* 0x000fea0003c00000 */
[----:B-1----:R-:W-:Y:S01]  /*205b0*/  FADD.FTZ R151, R78, R152 ;  /* 0x000000984e977221 */ /* 0x002fe20000010000 */
[----:B------:R-:W-:Y:S01]  /*205c0*/  MOV R76, 0x20620 ;  /* 0x00020620004c7802 */ /* 0x000fe20000000f00 */
[----:B0-----:R-:W-:Y:S02]  /*205d0*/  IMAD.MOV.U32 R155, RZ, RZ, 0x10 ;  /* 0x00000010ff9b7424 */ /* 0x001fe400078e00ff */
[----:B------:R-:W-:Y:S02]  /*205e0*/  IMAD.MOV.U32 R152, RZ, RZ, 0x1f ;  /* 0x0000001fff987424 */ /* 0x000fe400078e00ff */
[----:B------:R-:W-:Y:S02]  /*205f0*/  IMAD.MOV.U32 R157, RZ, RZ, -0x1 ;  /* 0xffffffffff9d7424 */ /* 0x000fe400078e00ff */
[----:B------:R-:W-:-:S02]  /*20600*/  IMAD.MOV.U32 R78, RZ, RZ, R151 ;  /* 0x000000ffff4e7224 */ /* 0x000fc400078e0097 */
[----:B------:R-:W-:Y:S05]  /*20610*/  CALL.REL.NOINC `($__internal_70_$__cuda_sm70_shflsync_bfly_p) ;  /* 0x0000001000007944 */ /* 0x000fea0003c00000 */
[----:B01----:R-:W-:Y:S05]  /*20620*/  BRA `(.L_x_28780) ;  /* 0xffffe87000007947 */ /* 0x003fea000383ffff */
        .weak           $__internal_70_$__cuda_sm70_shflsync_bfly_p
        .type           $__internal_70_$__cuda_sm70_shflsync_bfly_p,@function
        .size           $__internal_70_$__cuda_sm70_shflsync_bfly_p,(.L_x_33048 - $__internal_70_$__cuda_sm70_shflsync_bfly_p)
$__internal_70_$__cuda_sm70_shflsync_bfly_p:
[----:B------:R-:W-:Y:S01]  /*20630*/  IMAD.MOV.U32 R77, RZ, RZ, 0x0 ;  /* 0x00000000ff4d7424 */ /* 0x000fe200078e00ff */
[----:B------:R-:W-:Y:S04]  /*20640*/  WARPSYNC R157 ;  /* 0x0000009d00007348 */ /* 0x000fe80003800000 */
[----:B------:R0:W1:Y:S01]  /*20650*/  SHFL.BFLY PT, R152, R78, R155, R152 ;  /* 0x0c00009b4e987389 */ /* 0x00006200000e0098 */
[----:B------:R-:W-:Y:S05]  /*20660*/  RET.REL.NODEC R76 `(_ZN10layer_norm31ln_parallel_residual_fwd_kernelINS_13Kernel_traitsI6__halfffffjLj1280ELj1ELj4ELj1ELj16ENS_18Kernel_traits_baseILj1280ES2_ffffjLj128EEEEELb1ELb1ELb0EEEvNS_9FwdParamsE) ;  /* 0xfffdf9904c007950 */ /* 0x000fea0003c3ffff */
.L_x_28781:
        /* <DEDUP_REMOVED lines=9> */
.L_x_33048:


//--------------------- .text._ZN10layer_norm31ln_parallel_residual_fwd_kernelINS_13Kernel_traitsI6__halfffffjLj1280ELj1ELj4ELj1ELj16ENS_18Kernel_traits_baseILj1280ES2_ffffjLj128EEEEELb1ELb1ELb1EEEvNS_9FwdParamsE --------------------------
	.section	.text._ZN10layer_norm31ln_parallel_residual_fwd_kernelINS_13Kernel_traitsI6__halfffffjLj1280ELj1ELj4ELj1ELj16ENS_18Kernel_traits_baseILj1280ES2_ffffjLj128EEEEELb1ELb1ELb1EEEvNS_9FwdParamsE,"ax",@progbits
	.sectioninfo	@"SHI_REGISTERS=168"
	.align	128
        .global         _ZN10layer_norm31ln_parallel_residual_fwd_kernelINS_13Kernel_traitsI6__halfffffjLj1280ELj1ELj4ELj1ELj16ENS_18Kernel_traits_baseILj1280ES2_ffffjLj128EEEEELb1ELb1ELb1EEEvNS_9FwdParamsE
        .type           _ZN10layer_norm31ln_parallel_residual_fwd_kernelINS_13Kernel_traitsI6__halfffffjLj1280ELj1ELj4ELj1ELj16ENS_18Kernel_traits_baseILj1280ES2_ffffjLj128EEEEELb1ELb1ELb1EEEvNS_9FwdParamsE,@function
        .size           _ZN10layer_norm31ln_parallel_residual_fwd_kernelINS_13Kernel_traitsI6__halfffffjLj1280ELj1ELj4ELj1ELj16ENS_18Kernel_traits_baseILj1280ES2_ffffjLj128EEEEELb1ELb1ELb1EEEvNS_9FwdParamsE,(.L_x_33049 - _ZN10layer_norm31ln_parallel_residual_fwd_kernelINS_13Kernel_traitsI6__halfffffjLj1280ELj1ELj4ELj1ELj16ENS_18Kernel_traits_baseILj1280ES2_ffffjLj128EEEEELb1ELb1ELb1EEEvNS_9FwdParamsE)
        .other          _ZN10layer_norm31ln_parallel_residual_fwd_kernelINS_13Kernel_traitsI6__halfffffjLj1280ELj1ELj4ELj1ELj16ENS_18Kernel_traits_baseILj1280ES2_ffffjLj128EEEEELb1ELb1ELb1EEEvNS_9FwdParamsE,@"STO_CUDA_ENTRY STV_DEFAULT"
_ZN10layer_norm31ln_parallel_residual_fwd_kernelINS_13Kernel_traitsI6__halfffffjLj1280ELj1ELj4ELj1ELj16ENS_18Kernel_traits_baseILj1280ES2_ffffjLj128EEEEELb1ELb1ELb1EEEvNS_9FwdParamsE:
.text._ZN10layer_norm31ln_parallel_residual_fwd_kernelINS_13Kernel_traitsI6__halfffffjLj1280ELj1ELj4ELj1ELj16ENS_18Kernel_traits_baseILj1280ES2_ffffjLj128EEEEELb1ELb1ELb1EEEvNS_9FwdParamsE:
[----:B------:R-:W-:Y:S02]  /*0000*/  IMAD.MOV.U32 R1, RZ, RZ, c[0x0][0x28] ;  /* 0x00000a00ff017624 */ /* 0x000fe400078e00ff */
[----:B------:R-:W-:Y:S01]  /*0010*/  ULDC.U8 UR4, c[0x0][0x244] ;  /* 0x0000910000047ab9 */ /* 0x000fe20000000000 */
[----:B------:R-:W-:Y:S01]  /*0020*/  IMAD.MOV.U32 R20, RZ, RZ, c[0x0][0x238] ;  /* 0x00008e00ff147624 */ /* 0x000fe200078e00ff */
[----:B------:R-:W-:Y:S01]  /*0030*/  ISETP.NE.AND P0, PT, RZ, UR4, PT ;  /* 0x00000004ff007c0c */ /* 0x000fe2000bf05270 */
[----:B------:R-:W-:Y:S02]  /*0040*/  ULDC.64 UR4, c[0x0][0x230] ;  /* 0x00008c0000047ab9 */ /* 0x000fe40000000a00 */
[----:B------:R-:W-:Y:S01]  /*0050*/  IMAD.U32 R2, RZ, RZ, UR4 ;  /* 0x00000004ff027e24 */ /* 0x000fe2000f8e00ff */
[----:B------:R-:W-:Y:S01]  /*0060*/  ULDC.64 UR6, c[0x0][0x118] ;  /* 0x0000460000067ab9 */ /* 0x000fe20000000a00 */
[----:B------:R-:W-:Y:S01]  /*0070*/  IMAD.U32 R3, RZ, RZ, UR5 ;  /* 0x00000005ff037e24 */ /* 0x000fe2000f8e00ff */
[----:B------:R-:W-:-:S07]  /*0080*/  MOV R21, c[0x0][0x23c] ;  /* 0x00008f0000157a02 */ /* 0x000fce0000000f00 */
        /* <DEDUP_REMOVED lines=13> */
[--C-:B------:R-:W-:Y:S02]  /*0160*/  SHF.R.U32.HI R138, RZ, 0x2, R21.reuse ;  /* 0x00000002ff8a7819 */ /* 0x100fe40000011615 */
[----:B------:R-:W-:Y:S02]  /*0170*/  SHF.R.U64 R139, R20, 0x2, R21 ;  /* 0x00000002148b7819 */ /* 0x000fe40000001215 */
[----:B------:R-:W-:Y:S01]  /*0180*/  ISETP.NE.AND.EX P0, PT, RZ, c[0x0][0x21c], PT, P0 ;  /* 0x00008700ff007a0c */ /* 0x000fe20003f05300 */
[----:B0-----:R-:W-:Y:S01]  /*0190*/  UIADD3 UR9, UR4, -0x61c88647, URZ ;  /* 0x9e3779b904097890 */ /* 0x001fe2000fffe03f */
[----:B------:R-:W-:Y:S01]  /*01a0*/  LOP3.LUT R0, R7, UR4, R138, 0x96, !PT ;  /* 0x0000000407007c12 */ /* 0x000fe2000f8e968a */
[----:B------:R-:W-:Y:S01]  /*01b0*/  IMAD.WIDE.U32 R4, R139, -0x2daee0ad, RZ ;  /* 0xd2511f538b047825 */ /* 0x000fe200078e00ff */
[----:B------:R-:W-:Y:S02]  /*01c0*/  UIADD3 UR11, UR4, 0x3c6ef372, URZ ;  /* 0x3c6ef372040b7890 */ /* 0x000fe4000fffe03f */
[----:B------:R-:W-:Y:S01]  /*01d0*/  UIADD3 UR13, UR4, -0x255992d5, URZ ;  /* 0xdaa66d2b040d7890 */ /* 0x000fe2000fffe03f */
[----:B-1----:R-:W-:Y:S01]  /*01e0*/  IMAD.WIDE.U32 R2, R0, -0x2daee0ad, RZ ;  /* 0xd2511f5300027825 */ /* 0x002fe200078e00ff */
[----:B------:R-:W-:Y:S01]  /*01f0*/  UIADD3 UR15, UR4, 0x78dde6e4, URZ ;  /* 0x78dde6e4040f7890 */ /* 0x000fe2000fffe03f */
[----:B--2---:R-:W-:Y:S01]  /*0200*/  LOP3.LUT R8, R5, UR5, RZ, 0x3c, !PT ;  /* 0x0000000505087c12 */ /* 0x004fe2000f8e3cff */
[----:B------:R-:W-:Y:S01]  /*0210*/  UIADD3 UR10, UR5, -0x4498517b, URZ ;  /* 0xbb67ae85050a7890 */ /* 0x000fe2000fffe03f */
[----:B------:R-:W-:Y:S01]  /*0220*/  IMAD.SHL.U32 R0, R141, 0x8, RZ ;  /* 0x000000088d007824 */ /* 0x000fe200078e00ff */
[----:B------:R-:W-:-:S02]  /*0230*/  UIADD3 UR12, UR5, 0x76cf5d0a, URZ ;  /* 0x76cf5d0a050c7890 */ /* 0x000fc4000fffe03f */
[----:B------:R-:W-:Y:S01]  /*0240*/  IMAD.WIDE.U32 R8, R8, -0x326172a9, RZ ;  /* 0xcd9e8d5708087825 */ /* 0x000fe200078e00ff */
[----:B------:R-:W-:Y:S01]  /*0250*/  UIADD3 UR14, UR5, 0x32370b8f, URZ ;  /* 0x32370b8f050e7890 */ /* 0x000fe2000fffe03f */
[----:B------:R-:W-:Y:S01]  /*0260*/  LOP3.LUT R0, R0, 0xf8, RZ, 0xc0, !PT ;  /* 0x000000f800007812 */ /* 0x000fe200078ec0ff */
[----:B------:R-:W-:Y:S01]  /*0270*/  UIADD3 UR16, UR5, -0x126145ec, URZ ;  /* 0xed9eba1405107890 */ /* 0x000fe2000fffe03f */
[----:B------:R-:W-:Y:S02]  /*0280*/  LOP3.LUT R10, R3, UR10, R4, 0x96, !PT ;  /* 0x0000000a030a7c12 */ /* 0x000fe4000f8e9604 */
[----:B------:R-:W-:Y:S02]  /*0290*/  IADD3 R4, P1, R0, c[0x0][0x218], RZ ;  /* 0x0000860000047a10 */ /* 0x000fe40007f3e0ff */
[----:B------:R-:W-:Y:S01]  /*02a0*/  SHF.R.U32.HI R141, RZ, 0x5, R141 ;  /* 0x00000005ff8d7819 */ /* 0x000fe2000001168d */
[----:B------:R-:W-:Y:S01]  /*02b0*/  IMAD.WIDE.U32 R10, R10, -0x326172a9, RZ ;  /* 0xcd9e8d570a0a7825 */ /* 0x000fe200078e00ff */
[----:B------:R-:W-:-:S02]  /*02c0*/  IADD3.X R5, RZ, c[0x0][0x21c], RZ, P1, !PT ;  /* 0x00008700ff057a10 */ /* 0x000fc40000ffe4ff */
[----:B------:R-:W-:Y:S01]  /*02d0*/  LOP3.LUT R6, R9, UR9, R6, 0x96, !PT ;  /* 0x0000000909067c12 */ /* 0x000fe2000f8e9606 */
[----:B------:R-:W-:Y:S01]  /*02e0*/  IMAD R141, R14, 0x4, R141 ;  /* 0x000000040e8d7824 */ /* 0x000fe200078e028d */
[----:B------:R-:W-:Y:S01]  /*02f0*/  LOP3.LUT R3, R11, UR11, R8, 0x96, !PT ;  /* 0x0000000b0b037c12 */ /* 0x000fe2000f8e9608 */
[----:B------:R0:W5:Y:S02]  /*0300*/  @P0 LDG.E.64 R88, [R4.64] ;  /* 0x0000000604580981 */ /* 0x000164000c1e1b00 */
[----:B------:R-:W-:Y:S02]  /*0310*/  IMAD.WIDE.U32 R6, R6, -0x2daee0ad, RZ ;  /* 0xd2511f5306067825 */ /* 0x000fe400078e00ff */
[----:B------:R0:W5:Y:S03]  /*0320*/  @P0 LDG.E.64 R22, [R4.64+0x100] ;  /* 0x0001000604160981 */ /* 0x000166000c1e1b00 */
[----:B------:R-:W-:Y:S01]  /*0330*/  LOP3.LUT R8, R7, UR12, R2, 0x96, !PT ;  /* 0x0000000c07087c12 */ /* 0x000fe2000f8e9602 */
[----:B------:R0:W5:Y:S01]  /*0340*/  @P0 LDG.E.64 R24, [R4.64+0x200] ;  /* 0x0002000604180981 */ /* 0x000162000c1e1b00 */
[----:B------:R-:W-:-:S03]  /*0350*/  IMAD.WIDE.U32 R2, R3, -0x2daee0ad, RZ ;  /* 0xd2511f5303027825 */ /* 0x000fc600078e00ff */
[----:B------:R0:W5:Y:S01]  /*0360*/  @P0 LDG.E.64 R26, [R4.64+0x300] ;  /* 0x00030006041a0981 */ /* 0x000162000c1e1b00 */
[----:B------:R-:W-:Y:S01]  /*0370*/  IMAD.WIDE.U32 R8, R8, -0x326172a9, RZ ;  /* 0xcd9e8d5708087825 */ /* 0x000fe200078e00ff */
[----:B------:R-:W-:Y:S02]  /*0380*/  LOP3.LUT R11, R3, UR14, R6, 0x96, !PT ;  /* 0x0000000e030b7c12 */ /* 0x000fe4000f8e9606 */
[----:B------:R0:W5:Y:S02]  /*0390*/  @P0 LDG.E.64 R28, [R4.64+0x400] ;  /* 0x00040006041c0981 */ /* 0x000164000c1e1b00 */
[----:B------:R-:W-:Y:S02]  /*03a0*/  LOP3.LUT R6, R9, UR13, R10, 0x96, !PT ;  /* 0x0000000d09067c12 */ /* 0x000fe4000f8e960a */
[----:B------:R0:W5:Y:S04]  /*03b0*/  @P0 LDG.E.64 R30, [R4.64+0x500] ;  /* 0x00050006041e0981 */ /* 0x000168000c1e1b00 */
[----:B------:R0:W5:Y:S04]  /*03c0*/  @P0 LDG.E.64 R36, [R4.64+0x600] ;  /* 0x0006000604240981 */ /* 0x000168000c1e1b00 */
[----:B------:R0:W5:Y:S04]  /*03d0*/  @P0 LDG.E.64 R14, [R4.64+0x700] ;  /* 0x00070006040e0981 */ /* 0x000168000c1e1b00 */
[----:B------:R0:W5:Y:S04]  /*03e0*/  @P0 LDG.E.64 R16, [R4.64+0x800] ;  /* 0x0008000604100981 */ /* 0x000168000c1e1b00 */
[----:B------:R0:W5:Y:S01]  /*03f0*/  @P0 LDG.E.64 R34, [R4.64+0x900] ;  /* 0x0009000604220981 */ /* 0x000162000c1e1b00 */
        /* <DEDUP_REMOVED lines=12> */
[----:B------:R-:W-:-:S03]  /*04c0*/  UIADD3 UR20, UR5, 0x646e171e, URZ ;  /* 0x646e171e05147890 */ /* 0x000fc6000fffe03f */
[----:B------:R-:W-:Y:S01]  /*04d0*/  IMAD.WIDE.U32 R6, R6, -0x2daee0ad, RZ ;  /* 0xd2511f5306067825 */ /* 0x000fe200078e00ff */
[----:B------:R-:W-:-:S04]  /*04e0*/  LOP3.LUT R8, R11, UR19, R8, 0x96, !PT ;  /* 0x000000130b087c12 */ /* 0x000fc8000f8e9608 */
        /* <DEDUP_REMOVED lines=17> */
[----:B0-----:R0:W2:Y:S04]  /*0600*/  LDG.E.64 R134, [R2.64] ;  /* 0x0000000602867981 */ /* 0x0010a8000c1e1b00 */
[----:B------:R0:W3:Y:S04]  /*0610*/  LDG.E.64 R128, [R2.64+0x100] ;  /* 0x0001000602807981 */ /* 0x0000e8000c1e1b00 */
[----:B------:R0:W4:Y:S04]  /*0620*/  LDG.E.64 R124, [R2.64+0x200] ;  /* 0x00020006027c7981 */ /* 0x000128000c1e1b00 */
[----:B------:R0:W4:Y:S04]  /*0630*/  LDG.E.64 R120, [R2.64+0x300] ;  /* 0x0003000602787981 */ /* 0x000128000c1e1b00 */
[----:B------:R0:W4:Y:S04]  /*0640*/  LDG.E.64 R116, [R2.64+0x400] ;  /* 0x0004000602747981 */ /* 0x000128000c1e1b00 */
[----:B------:R0:W4:Y:S04]  /*0650*/  LDG.E.64 R112, [R2.64+0x500] ;  /* 0x0005000602707981 */ /* 0x000128000c1e1b00 */
[----:B------:R0:W4:Y:S04]  /*0660*/  LDG.E.64 R108, [R2.64+0x600] ;  /* 0x00060006026c7981 */ /* 0x000128000c1e1b00 */
[----:B------:R0:W4:Y:S04]  /*0670*/  LDG.E.64 R104, [R2.64+0x700] ;  /* 0x0007000602687981 */ /* 0x000128000c1e1b00 */
[----:B------:R0:W4:Y:S04]  /*0680*/  LDG.E.64 R100, [R2.64+0x800] ;  /* 0x0008000602647981 */ /* 0x000128000c1e1b00 */
[----:B------:R0:W4:Y:S01]  /*0690*/  LDG.E.64 R96, [R2.64+0x900] ;  /* 0x0009000602607981 */ /* 0x000122000c1e1b00 */
[----:B------:R-:W-:Y:S01]  /*06a0*/  UIADD3 UR26, UR5, -0x695add53, URZ ;  /* 0x96a522ad051a7890 */ /* 0x000fe2000fffe03f */
[----:B------:R-:W-:Y:S01]  /*06b0*/  IMAD R95, R10, -0x2daee0ad, RZ ;  /* 0xd2511f530a5f7824 */ /* 0x000fe200078e02ff */
[----:B-----5:R-:W-:Y:S01]  /*06c0*/  @!P0 CS2R R22, SRZ ;  /* 0x0000000000168805 */ /* 0x020fe2000001ff00 */
[----:B------:R-:W-:Y:S01]  /*06d0*/  IMAD.HI.U32 R0, R33, -0x2daee0ad, RZ ;  /* 0xd2511f5321007827 */ /* 0x000fe200078e00ff */
[----:B------:R-:W-:Y:S01]  /*06e0*/  UIADD3 UR25, UR4, -0x700cb87f, URZ ;  /* 0x8ff3478104197890 */ /* 0x000fe2000fffe03f */
[----:B------:R-:W-:Y:S01]  /*06f0*/  @!P0 CS2R R24, SRZ ;  /* 0x0000000000188805 */ /* 0x000fe2000001ff00 */
[----:B------:R-:W-:Y:S01]  /*0700*/  @!P0 CS2R R26, SRZ ;  /* 0x00000000001a8805 */ /* 0x000fe2000001ff00 */
[----:B------:R-:W-:Y:S01]  /*0710*/  IMAD R94, R6, -0x326172a9, RZ ;  /* 0xcd9e8d57065e7824 */ /* 0x000fe200078e02ff */
[----:B------:R-:W-:Y:S01]  /*0720*/  @!P0 CS2R R28, SRZ ;  /* 0x00000000001c8805 */ /* 0x000fe2000001ff00 */
[----:B------:R-:W-:Y:S01]  /*0730*/  IMAD.HI.U32 R5, R98, -0x326172a9, RZ ;  /* 0xcd9e8d5762057827 */ /* 0x000fe200078e00ff */
[----:B------:R-:W-:Y:S01]  /*0740*/  @!P0 CS2R R30, SRZ ;  /* 0x00000000001e8805 */ /* 0x000fe2000001ff00 */
[----:B------:R-:W-:Y:S01]  /*0750*/  @!P0 CS2R R88, SRZ ;  /* 0x0000000000588805 */ /* 0x000fe2000001ff00 */
[----:B------:R-:W-:Y:S01]  /*0760*/  LOP3.LUT R95, R0, UR26, R95, 0x96, !PT ;  /* 0x0000001a005f7c12 */ /* 0x000fe2000f8e965f */
[----:B------:R-:W-:Y:S01]  /*0770*/  @!P0 CS2R R36, SRZ ;  /* 0x0000000000248805 */ /* 0x000fe2000001ff00 */
[----:B------:R-:W-:Y:S01]  /*0780*/  @!P0 CS2R R14, SRZ ;  /* 0x00000000000e8805 */ /* 0x000fe2000001ff00 */
[----:B------:R-:W-:Y:S01]  /*0790*/  @!P0 CS2R R16, SRZ ;  /* 0x0000000000108805 */ /* 0x000fe2000001ff00 */
[----:B------:R-:W-:Y:S01]  /*07a0*/  @!P0 CS2R R34, SRZ ;  /* 0x0000000000228805 */ /* 0x000fe2000001ff00 */
[--C-:B------:R-:W-:Y:S01]  /*07b0*/  SHF.R.U64 R32, R22, 0x10, R23.reuse ;  /* 0x0000001016207819 */ /* 0x100fe20000001217 */
[----:B------:R-:W-:Y:S01]  /*07c0*/  HADD2.F32 R0, -RZ, R22.H0_H0 ;  /* 0x20000016ff007230 */ /* 0x000fe20000004100 */
[----:B------:R-:W-:Y:S01]  /*07d0*/  SHF.R.U32.HI R21, RZ, 0x10, R23 ;  /* 0x00000010ff157819 */ /* 0x000fe20000011617 */
[----:B0-----:R-:W-:Y:S01]  /*07e0*/  HADD2.F32 R2, -RZ, R23.H0_H0 ;  /* 0x20000017ff027230 */ /* 0x001fe20000004100 */
[----:B------:R-:W-:Y:S01]  /*07f0*/  LOP3.LUT R94, R5, UR25, R94, 0x96, !PT ;  /* 0x00000019055e7c12 */ /* 0x000fe2000f8e965e */
        /* <DEDUP_REMOVED lines=18> */
[----:B------:R-:W-:Y:S01]  /*0920*/  BSSY B0, `(.L_x_28782) ;  /* 0x0001d97000007945 */ /* 0x000fe20003800000 */
        /* <DEDUP_REMOVED lines=18> */
[----:B------:R-:W-:Y:S01]  /*0a50*/  LOP3.LUT R143, R20, 0x3, RZ, 0xc0, !PT ;  /* 0x00000003148f7812 */ /* 0x000fe200078ec0ff */
        /* <DEDUP_REMOVED lines=26> */
[----:B------:R-:W-:Y:S01]  /*0c00*/  HADD2.F32 R135, -RZ, R135.H0_H0 ;  /* 0x20000087ff877230 */ /* 0x000fe20000004100 */
[--C-:B---3--:R-:W-:Y:S01]  /*0c10*/  SHF.R.U64 R131, R128, 0x10, R129.reuse ;  /* 0x0000001080837819 */ /* 0x108fe20000001281 */
[----:B------:R-:W-:Y:S01]  /*0c20*/  HADD2.F32 R133, -RZ, R128.H0_H0 ;  /* 0x20000080ff857230 */ /* 0x000fe20000004100 */
[----:B------:R-:W-:Y:S01]  /*0c30*/  SHF.R.U32.HI R132, RZ, 0x10, R129 ;  /* 0x00000010ff847819 */ /* 0x000fe20000011681 */
[----:B------:R-:W-:Y:S01]  /*0c40*/  HADD2.F32 R129, -RZ, R129.H0_H0 ;  /* 0x20000081ff817230 */ /* 0x000fe20000004100 */
[--C-:B----4-:R-:W-:Y:S01]  /*0c50*/  SHF.R.U64 R127, R124, 0x10, R125.reuse ;  /* 0x000000107c7f7819 */ /* 0x110fe2000000127d */
        /* <DEDUP_REMOVED lines=31> */
[----:B------:R-:W-:Y:S01]  /*0e50*/  IMAD R96, R33, -0x2daee0ad, RZ ;  /* 0xd2511f5321607824 */ /* 0x000fe200078e02ff */
        /* <DEDUP_REMOVED lines=20> */
.L_x_29436:
[----:B------:R-:W0:Y:S01]  /*0fa0*/  S2R R148, SR_TID.X ;  /* 0x0000000000947919 */ /* 0x000e220000002100 */
        /* <DEDUP_REMOVED lines=31> */
.L_x_28784:
[----:B0-----:R-:W-:Y:S02]  /*11a0*/  IMAD.MOV.U32 R44, RZ, RZ, R98 ;  /* 0x000000ffff2c7224 */ /* 0x001fe400078e0062 */
.L_x_28785:
[----:B------:R-:W-:Y:S05]  /*11b0*/  BSYNC B1 ;  /* 0x0000000000017941 */ /* 0x000fea0003800000 */
.L_x_28783:
        /* <DEDUP_REMOVED lines=16> */
.L_x_28789:
[----:B------:R-:W-:Y:S05]  /*12c0*/  BSYNC B2 ;  /* 0x0000000000027941 */ /* 0x000fea0003800000 */
.L_x_28788:
        /* <DEDUP_REMOVED lines=44> */
.L_x_28787:
[----:B------:R-:W-:Y:S05]  /*1590*/  BSYNC B1 ;  /* 0x0000000000017941 */ /* 0x000fea0003800000 */
.L_x_28786:
[----:B------:R-:W0:Y:S01]  /*15a0*/  I2F.U32 R37, R44 ;  /* 0x0000002c00257306 */ /* 0x000e220000201000 */
[----:B------:R-:W-:Y:S01]  /*15b0*/  HFMA2.MMA R146, -RZ, RZ, 0.1171875, 0 ;  /* 0x2f800000ff927435 */ /* 0x000fe200000001ff */
[----:B------:R-:W-:Y:S01]  /*15c0*/  ISETP.NE.U32.AND P1, PT, RZ, c[0x0][0x178], PT ;  /* 0x00005e00ff007a0c */ /* 0x000fe20003f25070 */
[----:B-----5:R-:W-:-:S03]  /*15d0*/  FMUL.FTZ R32, R32, c[0x0][0x1e8] ;  /* 0x00007a0020207a20 */ /* 0x020fc60000410000 */
        /* <DEDUP_REMOVED lines=11> */
.L_x_28790:
        /* <DEDUP_REMOVED lines=12> */
.L_x_28793:
[----:B------:R-:W-:Y:S02]  /*1750*/  IMAD.MOV.U32 R32, RZ, RZ, R98 ;  /* 0x000000ffff207224 */ /* 0x000fe400078e0062 */
.L_x_28794:
[----:B------:R-:W-:Y:S05]  /*1760*/  BSYNC B1 ;  /* 0x0000000000017941 */ /* 0x000fea0003800000 */
.L_x_28792:
        /* <DEDUP_REMOVED lines=16> */
.L_x_28798:
[----:B------:R-:W-:Y:S05]  /*1870*/  BSYNC B2 ;  /* 0x0000000000027941 */ /* 0x000fea0003800000 */
.L_x_28797:
        /* <DEDUP_REMOVED lines=44> */
.L_x_28796:
[----:B------:R-:W-:Y:S05]  /*1b40*/  BSYNC B1 ;  /* 0x0000000000017941 */ /* 0x000fea0003800000 */
.L_x_28795:
        /* <DEDUP_REMOVED lines=8> */
.L_x_28791:
        /* <DEDUP_REMOVED lines=12> */
.L_x_28800:
[----:B------:R-:W-:Y:S02]  /*1c90*/  IMAD.MOV.U32 R32, RZ, RZ, R98 ;  /* 0x000000ffff207224 */ /* 0x000fe400078e0062 */
.L_x_28801:
[----:B------:R-:W-:Y:S05]  /*1ca0*/  BSYNC B1 ;  /* 0x0000000000017941 */ /* 0x000fea0003800000 */
.L_x_28799:
        /* <DEDUP_REMOVED lines=16> */
.L_x_28805:
[----:B------:R-:W-:Y:S05]  /*1db0*/  BSYNC B2 ;  /* 0x0000000000027941 */ /* 0x000fea0003800000 */
.L_x_28804:
        /* <DEDUP_REMOVED lines=44> */
.L_x_28803:
[----:B------:R-:W-:Y:S05]  /*2080*/  BSYNC B1 ;  /* 0x0000000000017941 */ /* 0x000fea0003800000 */
.L_x_28802:
        /* <DEDUP_REMOVED lines=11> */
.L_x_28806:
        /* <DEDUP_REMOVED lines=12> */
.L_x_28809:
[----:B------:R-:W-:Y:S02]  /*2200*/  IMAD.MOV.U32 R42, RZ, RZ, R98 ;  /* 0x000000ffff2a7224 */ /* 0x000fe400078e0062 */
.L_x_28810:
[----:B------:R-:W-:Y:S05]  /*2210*/  BSYNC B1 ;  /* 0x0000000000017941 */ /* 0x000fea0003800000 */
.L_x_28808:
        /* <DEDUP_REMOVED lines=16> */
.L_x_28814:
[----:B------:R-:W-:Y:S05]  /*2320*/  BSYNC B2 ;  /* 0x0000000000027941 */ /* 0x000fea0003800000 */
.L_x_28813:
        /* <DEDUP_REMOVED lines=44> */
.L_x_28812:
[----:B------:R-:W-:Y:S05]  /*25f0*/  BSYNC B1 ;  /* 0x0000000000017941 */ /* 0x000fea0003800000 */
.L_x_28811:
        /* <DEDUP_REMOVED lines=8> */
.L_x_28807:
        /* <DEDUP_REMOVED lines=12> */
.L_x_28816:
[----:B------:R-:W-:Y:S02]  /*2740*/  IMAD.MOV.U32 R42, RZ, RZ, R98 ;  /* 0x000000ffff2a7224 */ /* 0x000fe400078e0062 */
.L_x_28817:
[----:B------:R-:W-:Y:S05]  /*2750*/  BSYNC B1 ;  /* 0x0000000000017941 */ /* 0x000fea0003800000 */
.L_x_28815:
        /* <DEDUP_REMOVED lines=16> */
.L_x_28821:
[----:B------:R-:W-:Y:S05]  /*2860*/  BSYNC B2 ;  /* 0x0000000000027941 */ /* 0x000fea0003800000 */
.L_x_28820:
        /* <DEDUP_REMOVED lines=44> */
.L_x_28819:
[----:B------:R-:W-:Y:S05]  /*2b30*/  BSYNC B1 ;  /* 0x0000000000017941 */ /* 0x000fea0003800000 */
.L_x_28818:
        /* <DEDUP_REMOVED lines=11> */
.L_x_28822:
        /* <DEDUP_REMOVED lines=12> */
.L_x_28825:
[----:B------:R-:W-:Y:S02]  /*2cb0*/  MOV R34, R98 ;  /* 0x0000006200227202 */ /* 0x000fe40000000f00 */
.L_x_28826:
[----:B------:R-:W-:Y:S05]  /*2cc0*/  BSYNC B1 ;  /* 0x0000000000017941 */ /* 0x000fea0003800000 */
.L_x_28824:
        /* <DEDUP_REMOVED lines=16> */
.L_x_28830:
[----:B------:R-:W-:Y:S05]  /*2dd0*/  BSYNC B2 ;  /* 0x0000000000027941 */ /* 0x000fea0003800000 */
.L_x_28829:
        /* <DEDUP_REMOVED lines=44> */
.L_x_28828:
[----:B------:R-:W-:Y:S05]  /*30a0*/  BSYNC B1 ;  /* 0x0000000000017941 */ /* 0x000fea0003800000 */
.L_x_28827:
        /* <DEDUP_REMOVED lines=8> */
.L_x_28823:
        /* <DEDUP_REMOVED lines=12> */
.L_x_28832:
[----:B------:R-:W-:Y:S02]  /*31f0*/  MOV R34, R98 ;  /* 0x0000006200227202 */ /* 0x000fe40000000f00 */
.L_x_28833:
[----:B------:R-:W-:Y:S05]  /*3200*/  BSYNC B1 ;  /* 0x0000000000017941 */ /* 0x000fea0003800000 */
.L_x_28831:
        /* <DEDUP_REMOVED lines=16> */
.L_x_28837:
[----:B------:R-:W-:Y:S05]  /*3310*/  BSYNC B2 ;  /* 0x0000000000027941 */ /* 0x000fea0003800000 */
.L_x_28836:
        /* <DEDUP_REMOVED lines=44> */
.L_x_28835:
[----:B------:R-:W-:Y:S05]  /*35e0*/  BSYNC B1 ;  /* 0x0000000000017941 */ /* 0x000fea0003800000 */
.L_x_28834:
        /* <DEDUP_REMOVED lines=11> */
.L_x_28838:
        /* <DEDUP_REMOVED lines=12> */
.L_x_28841:
[----:B------:R-:W-:Y:S02]  /*3760*/  IMAD.MOV.U32 R40, RZ, RZ, R98 ;  /* 0x000000ffff287224 */ /* 0x000fe400078e0062 */
.L_x_28842:
[----:B------:R-:W-:Y:S05]  /*3770*/  BSYNC B1 ;  /* 0x0000000000017941 */ /* 0x000fea0003800000 */
.L_x_28840:
        /* <DEDUP_REMOVED lines=16> */
.L_x_28846:
[----:B------:R-:W-:Y:S05]  /*3880*/  BSYNC B2 ;  /* 0x0000000000027941 */ /* 0x000fea0003800000 */
.L_x_28845:
        /* <DEDUP_REMOVED lines=44> */
.L_x_28844:
[----:B------:R-:W-:Y:S05]  /*3b50*/  BSYNC B1 ;  /* 0x0000000000017941 */ /* 0x000fea0003800000 */
.L_x_28843:
        /* <DEDUP_REMOVED lines=8> */
.L_x_28839:
[----:B------:R-:W-:Y:S01]  /*3be0*/  SEL R32, RZ, 0x1000000, P4 ;  /* 0x01000000ff207807 */ /* 0x000fe20002000000 */
[C---:B------:R-:W-:Y:S01]  /*3bf0*/  IMAD.SHL.U32 R44, R76.reuse, 0x4, RZ ;  /* 0x000000044c2c7824 */ /* 0x040fe200078e00ff */
[----:B------:R-:W-:Y:S02]  /*3c00*/  SEL R33, RZ, 0x10000, P3 ;  /* 0x00010000ff217807 */ /* 0x000fe40001800000 */
[----:B------:R-:W-:Y:S02]  /*3c10*/  SEL R34, RZ, 0x100, P2 ;  /* 0x00000100ff227807 */ /* 0x000fe40001000000 */
[----:B------:R-:W-:Y:S02]  /*3c20*/  LEA R40, P2, R76, c[0x0][0x188], 0x4 ;  /* 0x000062004c287a11 */ /* 0x000fe400078420ff */
[----:B------:R-:W-:Y:S02]  /*3c30*/  IADD3 R33, R34, R32, R33 ;  /* 0x0000002022217210 */ /* 0x000fe40007ffe021 */
[----:B------:R-:W-:-:S02]  /*3c40*/  SEL R34, RZ, 0x1, P1 ;  /* 0x00000001ff227807 */ /* 0x000fc40000800000 */
[----:B------:R-:W-:Y:S02]  /*3c50*/  SHF.R.U32.HI R45, RZ, 0x1e, R76 ;  /* 0x0000001eff2d7819 */ /* 0x000fe4000001164c */
[----:B------:R-:W-:Y:S02]  /*3c60*/  IADD3 R32, P1, R44, c[0x0][0x190], RZ ;  /* 0x000064002c207a10 */ /* 0x000fe40007f3e0ff */
[----:B------:R-:W-:Y:S02]  /*3c70*/  LEA.HI.X R41, R76, c[0x0][0x18c], RZ, 0x4, P2 ;  /* 0x000063004c297a11 */ /* 0x000fe400010f24ff */
[----:B------:R-:W-:Y:S02]  /*3c80*/  IADD3 R43, R33, R34, RZ ;  /* 0x00000022212b7210 */ /* 0x000fe40007ffe0ff */
[----:B------:R-:W-:Y:S01]  /*3c90*/  IADD3.X R33, R45, c[0x0][0x194], RZ, P1, !PT ;  /* 0x000065002d217a10 */ /* 0x000fe20000ffe4ff */
[----:B------:R0:W-:Y:S01]  /*3ca0*/  STG.E.128 [R40.64], R64 ;  /* 0x0000004028007986 */ /* 0x0001e2000c101d06 */
[----:B------:R-:W-:-:S02]  /*3cb0*/  ISETP.NE.AND P5, PT, R149, RZ, PT ;  /* 0x000000ff9500720c */ /* 0x000fc40003fa5270 */
[----:B------:R-:W-:Y:S01]  /*3cc0*/  IADD3 R142, R76, 0x20, RZ ;  /* 0x000000204c8e7810 */ /* 0x000fe20007ffe0ff */
[----:B------:R0:W-:Y:S04]  /*3cd0*/  STG.E [R32.64], R43 ;  /* 0x0000002b20007986 */ /* 0x0001e8000c101906 */
        /* <DEDUP_REMOVED lines=8> */
[----:B------:R-:W-:-:S03]  /*3d60*/  LOP3.LUT R41, R92, 0xff, RZ, 0xc0, !PT ;  /* 0x000000ff5c297812 */ /* 0x000fc600078ec0ff */
[----:B------:R-:W-:Y:S01]  /*3d70*/  IMAD R33, R32, 0x1000000, R33 ;  /* 0x0100000020217824 */ /* 0x000fe200078e0221 */
[----:B------:R-:W-:-:S03]  /*3d80*/  IADD3 R32, P1, R44, c[0x0][0x198], RZ ;  /* 0x000066002c207a10 */ /* 0x000fc60007f3e0ff */
[----:B------:R-:W-:Y:S01]  /*3d90*/  IMAD R40, R40, 0x100, R33 ;  /* 0x0000010028287824 */ /* 0x000fe200078e0221 */
[----:B------:R-:W-:-:S03]  /*3da0*/  IADD3.X R33, R45, c[0x0][0x19c], RZ, P1, !PT ;  /* 0x000067002d217a10 */ /* 0x000fc60000ffe4ff */
[----:B------:R-:W-:-:S05]  /*3db0*/  IMAD.IADD R41, R40, 0x1, R41 ;  /* 0x0000000128297824 */ /* 0x000fca00078e0229 */
[----:B------:R0:W-:Y:S02]  /*3dc0*/  STG.E [R32.64], R41 ;  /* 0x0000002920007986 */ /* 0x0001e4000c101906 */
.L_x_28847:
[----:B------:R1:W5:Y:S04]  /*3dd0*/  @P5 LDG.E.128 R72, [R38.64] ;  /* 0x0000000626485981 */ /* 0x000368000c1e1d00 */
[----:B------:R1:W5:Y:S04]  /*3de0*/  @P0 LDG.E.128 R68, [R36.64] ;  /* 0x0000000624440981 */ /* 0x000368000c1e1d00 */
        /* <DEDUP_REMOVED lines=13> */
.L_x_28849:
[----:B-1----:R-:W-:Y:S02]  /*3ec0*/  IMAD.MOV.U32 R44, RZ, RZ, R98 ;  /* 0x000000ffff2c7224 */ /* 0x002fe400078e0062 */
.L_x_28850:
[----:B------:R-:W-:Y:S05]  /*3ed0*/  BSYNC B1 ;  /* 0x0000000000017941 */ /* 0x000fea0003800000 */
.L_x_28848:
        /* <DEDUP_REMOVED lines=16> */
.L_x_28854:
[----:B------:R-:W-:Y:S05]  /*3fe0*/  BSYNC B2 ;  /* 0x0000000000027941 */ /* 0x000fea0003800000 */
.L_x_28853:
        /* <DEDUP_REMOVED lines=44> */
.L_x_28852:
[----:B------:R-:W-:Y:S05]  /*42b0*/  BSYNC B1 ;  /* 0x0000000000017941 */ /* 0x000fea0003800000 */
.L_x_28851:
        /* <DEDUP_REMOVED lines=12> */
.L_x_28855:
        /* <DEDUP_REMOVED lines=12> */
.L_x_28858:
[----:B------:R-:W-:Y:S02]  /*4440*/  MOV R32, R98 ;  /* 0x0000006200207202 */ /* 0x000fe40000000f00 */
.L_x_28859:
[----:B------:R-:W-:Y:S05]  /*4450*/  BSYNC B1 ;  /* 0x0000000000017941 */ /* 0x000fea0003800000 */
.L_x_28857:
        /* <DEDUP_REMOVED lines=16> */
.L_x_28863:
[----:B------:R-:W-:Y:S05]  /*4560*/  BSYNC B2 ;  /* 0x0000000000027941 */ /* 0x000fea0003800000 */
.L_x_28862:
        /* <DEDUP_REMOVED lines=44> */
.L_x_28861:
[----:B------:R-:W-:Y:S05]  /*4830*/  BSYNC B1 ;  /* 0x0000000000017941 */ /* 0x000fea0003800000 */
.L_x_28860:
        /* <DEDUP_REMOVED lines=8> */
.L_x_28856:
        /* <DEDUP_REMOVED lines=12> */
.L_x_28865:
[----:B------:R-:W-:Y:S02]  /*4980*/  MOV R32, R98 ;  /* 0x0000006200207202 */ /* 0x000fe40000000f00 */
.L_x_28866:
[----:B------:R-:W-:Y:S05]  /*4990*/  BSYNC B1 ;  /* 0x0000000000017941 */ /* 0x000fea0003800000 */
.L_x_28864:
        /* <DEDUP_REMOVED lines=16> */
.L_x_28870:
[----:B------:R-:W-:Y:S05]  /*4aa0*/  BSYNC B2 ;  /* 0x0000000000027941 */ /* 0x000fea0003800000 */
.L_x_28869:
        /* <DEDUP_REMOVED lines=44> */
.L_x_28868:
[----:B------:R-:W-:Y:S05]  /*4d70*/  BSYNC B1 ;  /* 0x0000000000017941 */ /* 0x000fea0003800000 */
.L_x_28867:
        /* <DEDUP_REMOVED lines=11> */
.L_x_28871:
        /* <DEDUP_REMOVED lines=12> */
.L_x_28874:
[----:B------:R-:W-:Y:S02]  /*4ef0*/  IMAD.MOV.U32 R42, RZ, RZ, R98 ;  /* 0x000000ffff2a7224 */ /* 0x000fe400078e0062 */
.L_x_28875:
[----:B------:R-:W-:Y:S05]  /*4f00*/  BSYNC B1 ;  /* 0x0000000000017941 */ /* 0x000fea0003800000 */
.L_x_28873:
        /* <DEDUP_REMOVED lines=16> */
.L_x_28879:
[----:B------:R-:W-:Y:S05]  /*5010*/  BSYNC B2 ;  /* 0x0000000000027941 */ /* 0x000fea0003800000 */
.L_x_28878:
        /* <DEDUP_REMOVED lines=44> */
.L_x_28877:
[----:B------:R-:W-:Y:S05]  /*52e0*/  BSYNC B1 ;  /* 0x0000000000017941 */ /* 0x000fea0003800000 */
.L_x_28876:
        /* <DEDUP_REMOVED lines=8> */
.L_x_28872:
        /* <DEDUP_REMOVED lines=12> */
.L_x_28881:
[----:B------:R-:W-:Y:S02]  /*5430*/  IMAD.MOV.U32 R42, RZ, RZ, R98 ;  /* 0x000000ffff2a7224 */ /* 0x000fe400078e0062 */
.L_x_28882:
[----:B------:R-:W-:Y:S05]  /*5440*/  BSYNC B1 ;  /* 0x0000000000017941 */ /* 0x000fea0003800000 */
.L_x_28880:
        /* <DEDUP_REMOVED lines=16> */
.L_x_28886:
[----:B------:R-:W-:Y:S05]  /*5550*/  BSYNC B2 ;  /* 0x0000000000027941 */ /* 0x000fea0003800000 */
.L_x_28885:
        /* <DEDUP_REMOVED lines=44> */
.L_x_28884:
[----:B------:R-:W-:Y:S05]  /*5820*/  BSYNC B1 ;  /* 0x0000000000017941 */ /* 0x000fea0003800000 */
.L_x_28883:
        /* <DEDUP_REMOVED lines=11> */
.L_x_28887:
        /* <DEDUP_REMOVED lines=12> */
.L_x_28890:
[----:B------:R-:W-:Y:S02]  /*59a0*/  IMAD.MOV.U32 R34, RZ, RZ, R98 ;  /* 0x000000ffff227224 */ /* 0x000fe400078e0062 */
.L_x_28891:
[----:B------:R-:W-:Y:S05]  /*59b0*/  BSYNC B1 ;  /* 0x0000000000017941 */ /* 0x000fea0003800000 */
.L_x_28889:
        /* <DEDUP_REMOVED lines=16> */
.L_x_28895:
[----:B------:R-:W-:Y:S05]  /*5ac0*/  BSYNC B2 ;  /* 0x0000000000027941 */ /* 0x000fea0003800000 */
.L_x_28894:
        /* <DEDUP_REMOVED lines=44> */
.L_x_28893:
[----:B------:R-:W-:Y:S05]  /*5d90*/  BSYNC B1 ;  /* 0x0000000000017941 */ /* 0x000fea0003800000 */
.L_x_28892:
        /* <DEDUP_REMOVED lines=8> */
.L_x_28888:
        /* <DEDUP_REMOVED lines=12> */
.L_x_28897:
[----:B------:R-:W-:Y:S02]  /*5ee0*/  IMAD.MOV.U32 R34, RZ, RZ, R98 ;  /* 0x000000ffff227224 */ /* 0x000fe400078e0062 */
.L_x_28898:
[----:B------:R-:W-:Y:S05]  /*5ef0*/  BSYNC B1 ;  /* 0x0000000000017941 */ /* 0x000fea0003800000 */
.L_x_28896:
        /* <DEDUP_REMOVED lines=16> */
.L_x_28902:
[----:B------:R-:W-:Y:S05]  /*6000*/  BSYNC B2 ;  /* 0x0000000000027941 */ /* 0x000fea0003800000 */
.L_x_28901:
        /* <DEDUP_REMOVED lines=44> */
.L_x_28900:
[----:B------:R-:W-:Y:S05]  /*62d0*/  BSYNC B1 ;  /* 0x0000000000017941 */ /* 0x000fea0003800000 */
.L_x_28899:
        /* <DEDUP_REMOVED lines=11> */
.L_x_28903:
        /* <DEDUP_REMOVED lines=12> */
.L_x_28906:
[----:B------:R-:W-:Y:S02]  /*6450*/  IMAD.MOV.U32 R40, RZ, RZ, R98 ;  /* 0x000000ffff287224 */ /* 0x000fe400078e0062 */
.L_x_28907:
[----:B------:R-:W-:Y:S05]  /*6460*/  BSYNC B1 ;  /* 0x0000000000017941 */ /* 0x000fea0003800000 */
.L_x_28905:
        /* <DEDUP_REMOVED lines=16> */
.L_x_28911:
[----:B------:R-:W-:Y:S05]  /*6570*/  BSYNC B2 ;  /* 0x0000000000027941 */ /* 0x000fea0003800000 */
.L_x_28910:
        /* <DEDUP_REMOVED lines=44> */
.L_x_28909:
[----:B------:R-:W-:Y:S05]  /*6840*/  BSYNC B1 ;  /* 0x0000000000017941 */ /* 0x000fea0003800000 */
.L_x_28908:
        /* <DEDUP_REMOVED lines=8> */
.L_x_28904:
[----:B------:R-:W-:Y:S01]  /*68d0*/  SEL R32, RZ, 0x1000000, P4 ;  /* 0x01000000ff207807 */ /* 0x000fe20002000000 */
[----:B------:R-:W-:Y:S01]  /*68e0*/  IMAD.MOV.U32 R151, RZ, RZ, 0x4 ;  /* 0x00000004ff977424 */ /* 0x000fe200078e00ff */
[----:B------:R-:W-:Y:S01]  /*68f0*/  SEL R33, RZ, 0x10000, P3 ;  /* 0x00010000ff217807 */ /* 0x000fe20001800000 */
[----:B------:R-:W-:Y:S01]  /*6900*/  IMAD.WIDE.U32 R40, R142, R147, c[0x0][0x188] ;  /* 0x000062008e287625 */ /* 0x000fe200078e0093 */
[----:B------:R-:W-:Y:S02]  /*6910*/  SEL R34, RZ, 0x100, P2 ;  /* 0x00000100ff227807 */ /* 0x000fe40001000000 */
[----:B------:R-:W-:Y:S02]  /*6920*/  SEL R35, RZ, 0x1, P1 ;  /* 0x00000001ff237807 */ /* 0x000fe40000800000 */
[----:B------:R-:W-:Y:S01]  /*6930*/  IADD3 R32, R34, R32, R33 ;  /* 0x0000002022207210 */ /* 0x000fe20007ffe021 */
[----:B------:R0:W-:Y:S01]  /*6940*/  STG.E.128 [R40.64], R60 ;  /* 0x0000003c28007986 */ /* 0x0001e2000c101d06 */
[----:B------:R-:W-:-:S02]  /*6950*/  ISETP.NE.AND P5, PT, R149, RZ, PT ;  /* 0x000000ff9500720c */ /* 0x000fc40003fa5270 */
[----:B------:R-:W-:Y:S01]  /*6960*/  IADD3 R145, R76, 0x40, RZ ;  /* 0x000000404c917810 */ /* 0x000fe20007ffe0ff */
[----:B------:R-:W-:Y:S02]  /*6970*/  IMAD.IADD R43, R32, 0x1, R35 ;  /* 0x00000001202b7824 */ /* 0x000fe400078e0223 */
[----:B------:R-:W-:-:S04]  /*6980*/  IMAD.WIDE.U32 R34, R142, R151, c[0x0][0x190] ;  /* 0x000064008e227625 */ /* 0x000fc800078e0097 */
[CC--:B------:R-:W-:Y:S01]  /*6990*/  @P0 IMAD.WIDE.U32 R36, R145.reuse, R147.reuse, c[0x0][0x180] ;  /* 0x0000600091240625 */ /* 0x0c0fe200078e0093 */
[----:B------:R0:W-:Y:S03]  /*69a0*/  STG.E [R34.64], R43 ;  /* 0x0000002b22007986 */ /* 0x0001e6000c101906 */
[----:B------:R-:W-:-:S04]  /*69b0*/  @P5 IMAD.WIDE.U32 R38, R145, R147, c[0x0][0x178] ;  /* 0x00005e0091265625 */ /* 0x000fc800078e0093 */
[----:B------:R-:W-:Y:S01]  /*69c0*/  IMAD.WIDE.U32 R32, R145, R147, c[0x0][0x170] ;  /* 0x00005c0091207625 */ /* 0x000fe200078e0093 */
[----:B------:R-:W-:Y:S05]  /*69d0*/  @!P5 BRA `(.L_x_28912) ;  /* 0x000000a00000d947 */ /* 0x000fea0003800000 */
[----:B0-----:R-:W-:Y:S02]  /*69e0*/  SHF.L.U32 R35, R90, 0x10, RZ ;  /* 0x000000105a237819 */ /* 0x001fe400000006ff */
        /* <DEDUP_REMOVED lines=9> */
.L_x_28912:
[----:B------:R1:W5:Y:S04]  /*6a80*/  @P5 LDG.E.128 R72, [R38.64] ;  /* 0x0000000626485981 */ /* 0x000368000c1e1d00 */
[----:B------:R1:W5:Y:S04]  /*6a90*/  @P0 LDG.E.128 R68, [R36.64] ;  /* 0x0000000624440981 */ /* 0x000368000c1e1d00 */
        /* <DEDUP_REMOVED lines=13> */
.L_x_28914:
[----:B-1----:R-:W-:Y:S02]  /*6b70*/  IMAD.MOV.U32 R44, RZ, RZ, R98 ;  /* 0x000000ffff2c7224 */ /* 0x002fe400078e0062 */
.L_x_28915:
[----:B------:R-:W-:Y:S05]  /*6b80*/  BSYNC B1 ;  /* 0x0000000000017941 */ /* 0x000fea0003800000 */
.L_x_28913:
        /* <DEDUP_REMOVED lines=16> */
.L_x_28919:
[----:B------:R-:W-:Y:S05]  /*6c90*/  BSYNC B2 ;  /* 0x0000000000027941 */ /* 0x000fea0003800000 */
.L_x_28918:
        /* <DEDUP_REMOVED lines=44> */
.L_x_28917:
[----:B------:R-:W-:Y:S05]  /*6f60*/  BSYNC B1 ;  /* 0x0000000000017941 */ /* 0x000fea0003800000 */
.L_x_28916:
        /* <DEDUP_REMOVED lines=12> */
.L_x_28920:
        /* <DEDUP_REMOVED lines=12> */
.L_x_28923:
[----:B------:R-:W-:Y:S02]  /*70f0*/  IMAD.MOV.U32 R32, RZ, RZ, R98 ;  /* 0x000000ffff207224 */ /* 0x000fe400078e0062 */
.L_x_28924:
[----:B------:R-:W-:Y:S05]  /*7100*/  BSYNC B1 ;  /* 0x0000000000017941 */ /* 0x000fea0003800000 */
.L_x_28922:
        /* <DEDUP_REMOVED lines=16> */
.L_x_28928:
[----:B------:R-:W-:Y:S05]  /*7210*/  BSYNC B2 ;  /* 0x0000000000027941 */ /* 0x000fea0003800000 */
.L_x_28927:
        /* <DEDUP_REMOVED lines=44> */
.L_x_28926:
[----:B------:R-:W-:Y:S05]  /*74e0*/  BSYNC B1 ;  /* 0x0000000000017941 */ /* 0x000fea0003800000 */
.L_x_28925:
        /* <DEDUP_REMOVED lines=8> */
.L_x_28921:
        /* <DEDUP_REMOVED lines=12> */
.L_x_28930:
[----:B------:R-:W-:Y:S02]  /*7630*/  IMAD.MOV.U32 R32, RZ, RZ, R98 ;  /* 0x000000ffff207224 */ /* 0x000fe400078e0062 */
.L_x_28931:
[----:B------:R-:W-:Y:S05]  /*7640*/  BSYNC B1 ;  /* 0x0000000000017941 */ /* 0x000fea0003800000 */
.L_x_28929:
        /* <DEDUP_REMOVED lines=16> */
.L_x_28935:
[----:B------:R-:W-:Y:S05]  /*7750*/  BSYNC B2 ;  /* 0x0000000000027941 */ /* 0x000fea0003800000 */
.L_x_28934:
        /* <DEDUP_REMOVED lines=44> */
.L_x_28933:
[----:B------:R-:W-:Y:S05]  /*7a20*/  BSYNC B1 ;  /* 0x0000000000017941 */ /* 0x000fea0003800000 */
.L_x_28932:
        /* <DEDUP_REMOVED lines=11> */
.L_x_28936:
        /* <DEDUP_REMOVED lines=12> */
.L_x_28939:
[----:B------:R-:W-:Y:S02]  /*7ba0*/  IMAD.MOV.U32 R42, RZ, RZ, R98 ;  /* 0x000000ffff2a7224 */ /* 0x000fe400078e0062 */
.L_x_28940:
[----:B------:R-:W-:Y:S05]  /*7bb0*/  BSYNC B1 ;  /* 0x0000000000017941 */ /* 0x000fea0003800000 */
.L_x_28938:
        /* <DEDUP_REMOVED lines=16> */
.L_x_28944:
[----:B------:R-:W-:Y:S05]  /*7cc0*/  BSYNC B2 ;  /* 0x0000000000027941 */ /* 0x000fea0003800000 */
.L_x_28943:
        /* <DEDUP_REMOVED lines=44> */
.L_x_28942:
[----:B------:R-:W-:Y:S05]  /*7f90*/  BSYNC B1 ;  /* 0x0000000000017941 */ /* 0x000fea0003800000 */
.L_x_28941:
        /* <DEDUP_REMOVED lines=8> */
.L_x_28937:
        /* <DEDUP_REMOVED lines=12> */
.L_x_28946:
[----:B------:R-:W-:Y:S02]  /*80e0*/  MOV R42, R98 ;  /* 0x00000062002a7202 */ /* 0x000fe40000000f00 */
.L_x_28947:
[----:B------:R-:W-:Y:S05]  /*80f0*/  BSYNC B1 ;  /* 0x0000000000017941 */ /* 0x000fea0003800000 */
.L_x_28945:
        /* <DEDUP_REMOVED lines=16> */
.L_x_28951:
[----:B------:R-:W-:Y:S05]  /*8200*/  BSYNC B2 ;  /* 0x0000000000027941 */ /* 0x000fea0003800000 */
.L_x_28950:
        /* <DEDUP_REMOVED lines=44> */
.L_x_28949:
[----:B------:R-:W-:Y:S05]  /*84d0*/  BSYNC B1 ;  /* 0x0000000000017941 */ /* 0x000fea0003800000 */
.L_x_28948:
        /* <DEDUP_REMOVED lines=11> */
.L_x_28952:
        /* <DEDUP_REMOVED lines=12> */
.L_x_28955:
[----:B------:R-:W-:Y:S02]  /*8650*/  MOV R34, R98 ;  /* 0x0000006200227202 */ /* 0x000fe40000000f00 */
.L_x_28956:
[----:B------:R-:W-:Y:S05]  /*8660*/  BSYNC B1 ;  /* 0x0000000000017941 */ /* 0x000fea0003800000 */
.L_x_28954:
        /* <DEDUP_REMOVED lines=16> */
.L_x_28960:
[----:B------:R-:W-:Y:S05]  /*8770*/  BSYNC B2 ;  /* 0x0000000000027941 */ /* 0x000fea0003800000 */
.L_x_28959:
        /* <DEDUP_REMOVED lines=44> */
.L_x_28958:
[----:B------:R-:W-:Y:S05]  /*8a40*/  BSYNC B1 ;  /* 0x0000000000017941 */ /* 0x000fea0003800000 */
.L_x_28957:
        /* <DEDUP_REMOVED lines=8> */
.L_x_28953:
        /* <DEDUP_REMOVED lines=12> */
.L_x_28962:
[----:B------:R-:W-:Y:S02]  /*8b90*/  IMAD.MOV.U32 R34, RZ, RZ, R98 ;  /* 0x000000ffff227224 */ /* 0x000fe400078e0062 */
.L_x_28963:
[----:B------:R-:W-:Y:S05]  /*8ba0*/  BSYNC B1 ;  /* 0x0000000000017941 */ /* 0x000fea0003800000 */
.L_x_28961:
        /* <DEDUP_REMOVED lines=16> */
.L_x_28967:
[----:B------:R-:W-:Y:S05]  /*8cb0*/  BSYNC B2 ;  /* 0x0000000000027941 */ /* 0x000fea0003800000 */
.L_x_28966:
        /* <DEDUP_REMOVED lines=44> */
.L_x_28965:
[----:B------:R-:W-:Y:S05]  /*8f80*/  BSYNC B1 ;  /* 0x0000000000017941 */ /* 0x000fea0003800000 */
.L_x_28964:
        /* <DEDUP_REMOVED lines=11> */
.L_x_28968:
        /* <DEDUP_REMOVED lines=12> */
.L_x_28971:
[----:B------:R-:W-:Y:S02]  /*9100*/  IMAD.MOV.U32 R40, RZ, RZ, R98 ;  /* 0x000000ffff287224 */ /* 0x000fe400078e0062 */
.L_x_28972:
[----:B------:R-:W-:Y:S05]  /*9110*/  BSYNC B1 ;  /* 0x0000000000017941 */ /* 0x000fea0003800000 */
.L_x_28970:
        /* <DEDUP_REMOVED lines=16> */
.L_x_28976:
[----:B------:R-:W-:Y:S05]  /*9220*/  BSYNC B2 ;  /* 0x0000000000027941 */ /* 0x000fea0003800000 */
.L_x_28975:
        /* <DEDUP_REMOVED lines=44> */
.L_x_28974:
[----:B------:R-:W-:Y:S05]  /*94f0*/  BSYNC B1 ;  /* 0x0000000000017941 */ /* 0x000fea0003800000 */
.L_x_28973:
        /* <DEDUP_REMOVED lines=8> */
.L_x_28969:
[----:B------:R-:W-:Y:S01]  /*9580*/  SEL R32, RZ, 0x1000000, P4 ;  /* 0x01000000ff207807 */ /* 0x000fe20002000000 */
[----:B------:R-:W-:Y:S01]  /*9590*/  IMAD.WIDE.U32 R40, R145, R147, c[0x0][0x188] ;  /* 0x0000620091287625 */ /* 0x000fe200078e0093 */
[----:B------:R-:W-:Y:S02]  /*95a0*/  SEL R33, RZ, 0x10000, P3 ;  /* 0x00010000ff217807 */ /* 0x000fe40001800000 */
[----:B------:R-:W-:Y:S02]  /*95b0*/  SEL R34, RZ, 0x100, P2 ;  /* 0x00000100ff227807 */ /* 0x000fe40001000000 */
[----:B------:R-:W-:Y:S01]  /*95c0*/  SEL R35, RZ, 0x1, P1 ;  /* 0x00000001ff237807 */ /* 0x000fe20000800000 */
[----:B------:R0:W-:Y:S01]  /*95d0*/  STG.E.128 [R40.64], R56 ;  /* 0x0000003828007986 */ /* 0x0001e2000c101d06 */
[----:B------:R-:W-:Y:S02]  /*95e0*/  IADD3 R32, R34, R32, R33 ;  /* 0x0000002022207210 */ /* 0x000fe40007ffe021 */
        /* <DEDUP_REMOVED lines=9> */
[----:B0-----:R-:W-:Y:S01]  /*9680*/  IMAD.U32 R35, R90, 0x10000, RZ ;  /* 0x000100005a237824 */ /* 0x001fe200078e00ff */
        /* <DEDUP_REMOVED lines=9> */
.L_x_28977:
        /* <DEDUP_REMOVED lines=15> */
.L_x_28979:
[----:B-1----:R-:W-:Y:S02]  /*9810*/  IMAD.MOV.U32 R44, RZ, RZ, R98 ;  /* 0x000000ffff2c7224 */ /* 0x002fe400078e0062 */
.L_x_28980:
[----:B------:R-:W-:Y:S05]  /*9820*/  BSYNC B1 ;  /* 0x0000000000017941 */ /* 0x000fea0003800000 */
.L_x_28978:
        /* <DEDUP_REMOVED lines=16> */
.L_x_28984:
[----:B------:R-:W-:Y:S05]  /*9930*/  BSYNC B2 ;  /* 0x0000000000027941 */ /* 0x000fea0003800000 */
.L_x_28983:
        /* <DEDUP_REMOVED lines=44> */
.L_x_28982:
[----:B------:R-:W-:Y:S05]  /*9c00*/  BSYNC B1 ;  /* 0x0000000000017941 */ /* 0x000fea0003800000 */
.L_x_28981:
        /* <DEDUP_REMOVED lines=12> */
.L_x_28985:
        /* <DEDUP_REMOVED lines=12> */
.L_x_28988:
[----:B------:R-:W-:Y:S02]  /*9d90*/  IMAD.MOV.U32 R32, RZ, RZ, R98 ;  /* 0x000000ffff207224 */ /* 0x000fe400078e0062 */
.L_x_28989:
[----:B------:R-:W-:Y:S05]  /*9da0*/  BSYNC B1 ;  /* 0x0000000000017941 */ /* 0x000fea0003800000 */
.L_x_28987:
        /* <DEDUP_REMOVED lines=16> */
.L_x_28993:
[----:B------:R-:W-:Y:S05]  /*9eb0*/  BSYNC B2 ;  /* 0x0000000000027941 */ /* 0x000fea0003800000 */
.L_x_28992:
        /* <DEDUP_REMOVED lines=44> */
.L_x_28991:
[----:B------:R-:W-:Y:S05]  /*a180*/  BSYNC B1 ;  /* 0x0000000000017941 */ /* 0x000fea0003800000 */
.L_x_28990:
        /* <DEDUP_REMOVED lines=8> */
.L_x_28986:
        /* <DEDUP_REMOVED lines=12> */
.L_x_28995:
[----:B------:R-:W-:Y:S02]  /*a2d0*/  IMAD.MOV.U32 R32, RZ, RZ, R98 ;  /* 0x000000ffff207224 */ /* 0x000fe400078e0062 */
.L_x_28996:
[----:B------:R-:W-:Y:S05]  /*a2e0*/  BSYNC B1 ;  /* 0x0000000000017941 */ /* 0x000fea0003800000 */
.L_x_28994:
        /* <DEDUP_REMOVED lines=16> */
.L_x_29000:
[----:B------:R-:W-:Y:S05]  /*a3f0*/  BSYNC B2 ;  /* 0x0000000000027941 */ /* 0x000fea0003800000 */
.L_x_28999:
        /* <DEDUP_REMOVED lines=44> */
.L_x_28998:
[----:B------:R-:W-:Y:S05]  /*a6c0*/  BSYNC B1 ;  /* 0x0000000000017941 */ /* 0x000fea0003800000 */
.L_x_28997:
        /* <DEDUP_REMOVED lines=11> */
.L_x_29001:
        /* <DEDUP_REMOVED lines=12> */
.L_x_29004:
[----:B------:R-:W-:Y:S02]  /*a840*/  IMAD.MOV.U32 R42, RZ, RZ, R98 ;  /* 0x000000ffff2a7224 */ /* 0x000fe400078e0062 */
.L_x_29005:
[----:B------:R-:W-:Y:S05]  /*a850*/  BSYNC B1 ;  /* 0x0000000000017941 */ /* 0x000fea0003800000 */
.L_x_29003:
        /* <DEDUP_REMOVED lines=16> */
.L_x_29009:
[----:B------:R-:W-:Y:S05]  /*a960*/  BSYNC B2 ;  /* 0x0000000000027941 */ /* 0x000fea0003800000 */
.L_x_29008:
        /* <DEDUP_REMOVED lines=44> */
.L_x_29007:
[----:B------:R-:W-:Y:S05]  /*ac30*/  BSYNC B1 ;  /* 0x0000000000017941 */ /* 0x000fea0003800000 */
.L_x_29006:
        /* <DEDUP_REMOVED lines=8> */
.L_x_29002:
        /* <DEDUP_REMOVED lines=12> */
.L_x_29011:
[----:B------:R-:W-:Y:S02]  /*ad80*/  IMAD.MOV.U32 R42, RZ, RZ, R98 ;  /* 0x000000ffff2a7224 */ /* 0x000fe400078e0062 */
.L_x_29012:
[----:B------:R-:W-:Y:S05]  /*ad90*/  BSYNC B1 ;  /* 0x0000000000017941 */ /* 0x000fea0003800000 */
.L_x_29010:
        /* <DEDUP_REMOVED lines=16> */
.L_x_29016:
[----:B------:R-:W-:Y:S05]  /*aea0*/  BSYNC B2 ;  /* 0x0000000000027941 */ /* 0x000fea0003800000 */
.L_x_29015:
        /* <DEDUP_REMOVED lines=44> */
.L_x_29014:
[----:B------:R-:W-:Y:S05]  /*b170*/  BSYNC B1 ;  /* 0x0000000000017941 */ /* 0x000fea0003800000 */
.L_x_29013:
        /* <DEDUP_REMOVED lines=11> */
.L_x_29017:
        /* <DEDUP_REMOVED lines=12> */
.L_x_29020:
[----:B------:R-:W-:Y:S02]  /*b2f0*/  IMAD.MOV.U32 R34, RZ, RZ, R98 ;  /* 0x000000ffff227224 */ /* 0x000fe400078e0062 */
.L_x_29021:
[----:B------:R-:W-:Y:S05]  /*b300*/  BSYNC B1 ;  /* 0x0000000000017941 */ /* 0x000fea0003800000 */
.L_x_29019:
        /* <DEDUP_REMOVED lines=16> */
.L_x_29025:
[----:B------:R-:W-:Y:S05]  /*b410*/  BSYNC B2 ;  /* 0x0000000000027941 */ /* 0x000fea0003800000 */
.L_x_29024:
        /* <DEDUP_REMOVED lines=44> */
.L_x_29023:
[----:B------:R-:W-:Y:S05]  /*b6e0*/  BSYNC B1 ;  /* 0x0000000000017941 */ /* 0x000fea0003800000 */
.L_x_29022:
        /* <DEDUP_REMOVED lines=8> */
.L_x_29018:
        /* <DEDUP_REMOVED lines=12> */
.L_x_29027:
[----:B------:R-:W-:Y:S02]  /*b830*/  IMAD.MOV.U32 R34, RZ, RZ, R98 ;  /* 0x000000ffff227224 */ /* 0x000fe400078e0062 */
.L_x_29028:
[----:B------:R-:W-:Y:S05]  /*b840*/  BSYNC B1 ;  /* 0x0000000000017941 */ /* 0x000fea0003800000 */
.L_x_29026:
        /* <DEDUP_REMOVED lines=16> */
.L_x_29032:
[----:B------:R-:W-:Y:S05]  /*b950*/  BSYNC B2 ;  /* 0x0000000000027941 */ /* 0x000fea0003800000 */
.L_x_29031:
        /* <DEDUP_REMOVED lines=44> */
.L_x_29030:
[----:B------:R-:W-:Y:S05]  /*bc20*/  BSYNC B1 ;  /* 0x0000000000017941 */ /* 0x000fea0003800000 */
.L_x_29029:
        /* <DEDUP_REMOVED lines=11> */
.L_x_29033:
        /* <DEDUP_REMOVED lines=12> */
.L_x_29036:
[----:B------:R-:W-:Y:S02]  /*bda0*/  IMAD.MOV.U32 R40, RZ, RZ, R98 ;  /* 0x000000ffff287224 */ /* 0x000fe400078e0062 */
.L_x_29037:
[----:B------:R-:W-:Y:S05]  /*bdb0*/  BSYNC B1 ;  /* 0x0000000000017941 */ /* 0x000fea0003800000 */
.L_x_29035:
        /* <DEDUP_REMOVED lines=16> */
.L_x_29041:
[----:B------:R-:W-:Y:S05]  /*bec0*/  BSYNC B2 ;  /* 0x0000000000027941 */ /* 0x000fea0003800000 */
.L_x_29040:
        /* <DEDUP_REMOVED lines=44> */
.L_x_29039:
[----:B------:R-:W-:Y:S05]  /*c190*/  BSYNC B1 ;  /* 0x0000000000017941 */ /* 0x000fea0003800000 */
.L_x_29038:
        /* <DEDUP_REMOVED lines=8> */
.L_x_29034:
        /* <DEDUP_REMOVED lines=26> */
.L_x_29042:
        /* <DEDUP_REMOVED lines=15> */
.L_x_29044:
[----:B-1----:R-:W-:Y:S02]  /*c4b0*/  IMAD.MOV.U32 R44, RZ, RZ, R98 ;  /* 0x000000ffff2c7224 */ /* 0x002fe400078e0062 */
.L_x_29045:
[----:B------:R-:W-:Y:S05]  /*c4c0*/  BSYNC B1 ;  /* 0x0000000000017941 */ /* 0x000fea0003800000 */
.L_x_29043:
        /* <DEDUP_REMOVED lines=16> */
.L_x_29049:
[----:B------:R-:W-:Y:S05]  /*c5d0*/  BSYNC B2 ;  /* 0x0000000000027941 */ /* 0x000fea0003800000 */
.L_x_29048:
        /* <DEDUP_REMOVED lines=44> */
.L_x_29047:
[----:B------:R-:W-:Y:S05]  /*c8a0*/  BSYNC B1 ;  /* 0x0000000000017941 */ /* 0x000fea0003800000 */
.L_x_29046:
        /* <DEDUP_REMOVED lines=12> */
.L_x_29050:
        /* <DEDUP_REMOVED lines=12> */
.L_x_29053:
[----:B------:R-:W-:Y:S02]  /*ca30*/  IMAD.MOV.U32 R32, RZ, RZ, R98 ;  /* 0x000000ffff207224 */ /* 0x000fe400078e0062 */
.L_x_29054:
[----:B------:R-:W-:Y:S05]  /*ca40*/  BSYNC B1 ;  /* 0x0000000000017941 */ /* 0x000fea0003800000 */
.L_x_29052:
        /* <DEDUP_REMOVED lines=16> */
.L_x_29058:
[----:B------:R-:W-:Y:S05]  /*cb50*/  BSYNC B2 ;  /* 0x0000000000027941 */ /* 0x000fea0003800000 */
.L_x_29057:
        /* <DEDUP_REMOVED lines=44> */
.L_x_29056:
[----:B------:R-:W-:Y:S05]  /*ce20*/  BSYNC B1 ;  /* 0x0000000000017941 */ /* 0x000fea0003800000 */
.L_x_29055:
        /* <DEDUP_REMOVED lines=8> */
.L_x_29051:
        /* <DEDUP_REMOVED lines=12> */
.L_x_29060:
[----:B------:R-:W-:Y:S02]  /*cf70*/  MOV R32, R98 ;  /* 0x0000006200207202 */ /* 0x000fe40000000f00 */
.L_x_29061:
[----:B------:R-:W-:Y:S05]  /*cf80*/  BSYNC B1 ;  /* 0x0000000000017941 */ /* 0x000fea0003800000 */
.L_x_29059:
        /* <DEDUP_REMOVED lines=16> */
.L_x_29065:
[----:B------:R-:W-:Y:S05]  /*d090*/  BSYNC B2 ;  /* 0x0000000000027941 */ /* 0x000fea0003800000 */
.L_x_29064:
        /* <DEDUP_REMOVED lines=44> */
.L_x_29063:
[----:B------:R-:W-:Y:S05]  /*d360*/  BSYNC B1 ;  /* 0x0000000000017941 */ /* 0x000fea0003800000 */
.L_x_29062:
        /* <DEDUP_REMOVED lines=11> */
.L_x_29066:
        /* <DEDUP_REMOVED lines=12> */
.L_x_29069:
[----:B------:R-:W-:Y:S02]  /*d4e0*/  MOV R42, R98 ;  /* 0x00000062002a7202 */ /* 0x000fe40000000f00 */
.L_x_29070:
[----:B------:R-:W-:Y:S05]  /*d4f0*/  BSYNC B1 ;  /* 0x0000000000017941 */ /* 0x000fea0003800000 */
.L_x_29068:
        /* <DEDUP_REMOVED lines=16> */
.L_x_29074:
[----:B------:R-:W-:Y:S05]  /*d600*/  BSYNC B2 ;  /* 0x0000000000027941 */ /* 0x000fea0003800000 */
.L_x_29073:
        /* <DEDUP_REMOVED lines=44> */
.L_x_29072:
[----:B------:R-:W-:Y:S05]  /*d8d0*/  BSYNC B1 ;  /* 0x0000000000017941 */ /* 0x000fea0003800000 */
.L_x_29071:
        /* <DEDUP_REMOVED lines=8> */
.L_x_29067:
        /* <DEDUP_REMOVED lines=12> */
.L_x_29076:
[----:B------:R-:W-:Y:S02]  /*da20*/  IMAD.MOV.U32 R42, RZ, RZ, R98 ;  /* 0x000000ffff2a7224 */ /* 0x000fe400078e0062 */
.L_x_29077:
[----:B------:R-:W-:Y:S05]  /*da30*/  BSYNC B1 ;  /* 0x0000000000017941 */ /* 0x000fea0003800000 */
.L_x_29075:
        /* <DEDUP_REMOVED lines=16> */
.L_x_29081:
[----:B------:R-:W-:Y:S05]  /*db40*/  BSYNC B2 ;  /* 0x0000000000027941 */ /* 0x000fea0003800000 */
.L_x_29080:
        /* <DEDUP_REMOVED lines=44> */
.L_x_29079:
[----:B------:R-:W-:Y:S05]  /*de10*/  BSYNC B1 ;  /* 0x0000000000017941 */ /* 0x000fea0003800000 */
.L_x_29078:
        /* <DEDUP_REMOVED lines=11> */
.L_x_29082:
        /* <DEDUP_REMOVED lines=12> */
.L_x_29085:
[----:B------:R-:W-:Y:S02]  /*df90*/  IMAD.MOV.U32 R34, RZ, RZ, R98 ;  /* 0x000000ffff227224 */ /* 0x000fe400078e0062 */
.L_x_29086:
[----:B------:R-:W-:Y:S05]  /*dfa0*/  BSYNC B1 ;  /* 0x0000000000017941 */ /* 0x000fea0003800000 */
.L_x_29084:
        /* <DEDUP_REMOVED lines=16> */
.L_x_29090:
[----:B------:R-:W-:Y:S05]  /*e0b0*/  BSYNC B2 ;  /* 0x0000000000027941 */ /* 0x000fea0003800000 */
.L_x_29089:
        /* <DEDUP_REMOVED lines=44> */
.L_x_29088:
[----:B------:R-:W-:Y:S05]  /*e380*/  BSYNC B1 ;  /* 0x0000000000017941 */ /* 0x000fea0003800000 */
.L_x_29087:
        /* <DEDUP_REMOVED lines=8> */
.L_x_29083:
        /* <DEDUP_REMOVED lines=12> */
.L_x_29092:
[----:B------:R-:W-:Y:S02]  /*e4d0*/  MOV R34, R98 ;  /* 0x0000006200227202 */ /* 0x000fe40000000f00 */
.L_x_29093:
[----:B------:R-:W-:Y:S05]  /*e4e0*/  BSYNC B1 ;  /* 0x0000000000017941 */ /* 0x000fea0003800000 */
.L_x_29091:
        /* <DEDUP_REMOVED lines=16> */
.L_x_29097:
[----:B------:R-:W-:Y:S05]  /*e5f0*/  BSYNC B2 ;  /* 0x0000000000027941 */ /* 0x000fea0003800000 */
.L_x_29096:
        /* <DEDUP_REMOVED lines=44> */
.L_x_29095:
[----:B------:R-:W-:Y:S05]  /*e8c0*/  BSYNC B1 ;  /* 0x0000000000017941 */ /* 0x000fea0003800000 */
.L_x_29094:
        /* <DEDUP_REMOVED lines=11> */
.L_x_29098:
        /* <DEDUP_REMOVED lines=12> */
.L_x_29101:
[----:B------:R-:W-:Y:S02]  /*ea40*/  MOV R40, R98 ;  /* 0x0000006200287202 */ /* 0x000fe40000000f00 */
.L_x_29102:
[----:B------:R-:W-:Y:S05]  /*ea50*/  BSYNC B1 ;  /* 0x0000000000017941 */ /* 0x000fea0003800000 */
.L_x_29100:
        /* <DEDUP_REMOVED lines=16> */
.L_x_29106:
[----:B------:R-:W-:Y:S05]  /*eb60*/  BSYNC B2 ;  /* 0x0000000000027941 */ /* 0x000fea0003800000 */
.L_x_29105:
        /* <DEDUP_REMOVED lines=44> */
.L_x_29104:
[----:B------:R-:W-:Y:S05]  /*ee30*/  BSYNC B1 ;  /* 0x0000000000017941 */ /* 0x000fea0003800000 */
.L_x_29103:
        /* <DEDUP_REMOVED lines=8> */
.L_x_29099:
        /* <DEDUP_REMOVED lines=26> */
.L_x_29107:
        /* <DEDUP_REMOVED lines=15> */
.L_x_29109:
[----:B-1----:R-:W-:Y:S02]  /*f150*/  IMAD.MOV.U32 R45, RZ, RZ, R98 ;  /* 0x000000ffff2d7224 */ /* 0x002fe400078e0062 */
.L_x_29110:
[----:B------:R-:W-:Y:S05]  /*f160*/  BSYNC B1 ;  /* 0x0000000000017941 */ /* 0x000fea0003800000 */
.L_x_29108:
        /* <DEDUP_REMOVED lines=16> */
.L_x_29114:
[----:B------:R-:W-:Y:S05]  /*f270*/  BSYNC B2 ;  /* 0x0000000000027941 */ /* 0x000fea0003800000 */
.L_x_29113:
        /* <DEDUP_REMOVED lines=44> */
.L_x_29112:
[----:B------:R-:W-:Y:S05]  /*f540*/  BSYNC B1 ;  /* 0x0000000000017941 */ /* 0x000fea0003800000 */
.L_x_29111:
        /* <DEDUP_REMOVED lines=12> */
.L_x_29115:
        /* <DEDUP_REMOVED lines=12> */
.L_x_29118:
[----:B------:R-:W-:Y:S02]  /*f6d0*/  IMAD.MOV.U32 R32, RZ, RZ, R98 ;  /* 0x000000ffff207224 */ /* 0x000fe400078e0062 */
.L_x_29119:
[----:B------:R-:W-:Y:S05]  /*f6e0*/  BSYNC B1 ;  /* 0x0000000000017941 */ /* 0x000fea0003800000 */
.L_x_29117:
        /* <DEDUP_REMOVED lines=16> */
.L_x_29123:
[----:B------:R-:W-:Y:S05]  /*f7f0*/  BSYNC B2 ;  /* 0x0000000000027941 */ /* 0x000fea0003800000 */
.L_x_29122:
        /* <DEDUP_REMOVED lines=44> */
.L_x_29121:
[----:B------:R-:W-:Y:S05]  /*fac0*/  BSYNC B1 ;  /* 0x0000000000017941 */ /* 0x000fea0003800000 */
.L_x_29120:
        /* <DEDUP_REMOVED lines=8> */
.L_x_29116:
        /* <DEDUP_REMOVED lines=12> */
.L_x_29125:
[----:B------:R-:W-:Y:S02]  /*fc10*/  IMAD.MOV.U32 R32, RZ, RZ, R98 ;  /* 0x000000ffff207224 */ /* 0x000fe400078e0062 */
.L_x_29126:
[----:B------:R-:W-:Y:S05]  /*fc20*/  BSYNC B1 ;  /* 0x0000000000017941 */ /* 0x000fea0003800000 */
.L_x_29124:
        /* <DEDUP_REMOVED lines=16> */
.L_x_29130:
[----:B------:R-:W-:Y:S05]  /*fd30*/  BSYNC B2 ;  /* 0x0000000000027941 */ /* 0x000fea0003800000 */
.L_x_29129:
        /* <DEDUP_REMOVED lines=44> */
.L_x_29128:
[----:B------:R-:W-:Y:S05]  /*10000*/  BSYNC B1 ;  /* 0x0000000000017941 */ /* 0x000fea0003800000 */
.L_x_29127:
        /* <DEDUP_REMOVED lines=11> */
.L_x_29131:
        /* <DEDUP_REMOVED lines=12> */
.L_x_29134:
[----:B------:R-:W-:Y:S02]  /*10180*/  IMAD.MOV.U32 R42, RZ, RZ, R98 ;  /* 0x000000ffff2a7224 */ /* 0x000fe400078e0062 */
.L_x_29135:
[----:B------:R-:W-:Y:S05]  /*10190*/  BSYNC B1 ;  /* 0x0000000000017941 */ /* 0x000fea0003800000 */
.L_x_29133:
        /* <DEDUP_REMOVED lines=16> */
.L_x_29139:
[----:B------:R-:W-:Y:S05]  /*102a0*/  BSYNC B2 ;  /* 0x0000000000027941 */ /* 0x000fea0003800000 */
.L_x_29138:
        /* <DEDUP_REMOVED lines=44> */
.L_x_29137:
[----:B------:R-:W-:Y:S05]  /*10570*/  BSYNC B1 ;  /* 0x0000000000017941 */ /* 0x000fea0003800000 */
.L_x_29136:
        /* <DEDUP_REMOVED lines=8> */
.L_x_29132:
        /* <DEDUP_REMOVED lines=12> */
.L_x_29141:
[----:B------:R-:W-:Y:S02]  /*106c0*/  IMAD.MOV.U32 R42, RZ, RZ, R98 ;  /* 0x000000ffff2a7224 */ /* 0x000fe400078e0062 */
.L_x_29142:
[----:B------:R-:W-:Y:S05]  /*106d0*/  BSYNC B1 ;  /* 0x0000000000017941 */ /* 0x000fea0003800000 */
.L_x_29140:
        /* <DEDUP_REMOVED lines=16> */
.L_x_29146:
[----:B------:R-:W-:Y:S05]  /*107e0*/  BSYNC B2 ;  /* 0x0000000000027941 */ /* 0x000fea0003800000 */
.L_x_29145:
        /* <DEDUP_REMOVED lines=44> */
.L_x_29144:
[----:B------:R-:W-:Y:S05]  /*10ab0*/  BSYNC B1 ;  /* 0x0000000000017941 */ /* 0x000fea0003800000 */
.L_x_29143:
        /* <DEDUP_REMOVED lines=11> */
.L_x_29147:
        /* <DEDUP_REMOVED lines=12> */
.L_x_29150:
[----:B------:R-:W-:Y:S02]  /*10c30*/  IMAD.MOV.U32 R34, RZ, RZ, R98 ;  /* 0x000000ffff227224 */ /* 0x000fe400078e0062 */
.L_x_29151:
[----:B------:R-:W-:Y:S05]  /*10c40*/  BSYNC B1 ;  /* 0x0000000000017941 */ /* 0x000fea0003800000 */
.L_x_29149:
        /* <DEDUP_REMOVED lines=16> */
.L_x_29155:
[----:B------:R-:W-:Y:S05]  /*10d50*/  BSYNC B2 ;  /* 0x0000000000027941 */ /* 0x000fea0003800000 */
.L_x_29154:
        /* <DEDUP_REMOVED lines=44> */
.L_x_29153:
[----:B------:R-:W-:Y:S05]  /*11020*/  BSYNC B1 ;  /* 0x0000000000017941 */ /* 0x000fea0003800000 */
.L_x_29152:
        /* <DEDUP_REMOVED lines=8> */
.L_x_29148:
        /* <DEDUP_REMOVED lines=12> */
.L_x_29157:
[----:B------:R-:W-:Y:S02]  /*11170*/  IMAD.MOV.U32 R34, RZ, RZ, R98 ;  /* 0x000000ffff227224 */ /* 0x000fe400078e0062 */
.L_x_29158:
[----:B------:R-:W-:Y:S05]  /*11180*/  BSYNC B1 ;  /* 0x0000000000017941 */ /* 0x000fea0003800000 */
.L_x_29156:
        /* <DEDUP_REMOVED lines=16> */
.L_x_29162:
[----:B------:R-:W-:Y:S05]  /*11290*/  BSYNC B2 ;  /* 0x0000000000027941 */ /* 0x000fea0003800000 */
.L_x_29161:
        /* <DEDUP_REMOVED lines=44> */
.L_x_29160:
[----:B------:R-:W-:Y:S05]  /*11560*/  BSYNC B1 ;  /* 0x0000000000017941 */ /* 0x000fea0003800000 */
.L_x_29159:
        /* <DEDUP_REMOVED lines=11> */
.L_x_29163:
        /* <DEDUP_REMOVED lines=12> */
.L_x_29166:
[----:B------:R-:W-:Y:S02]  /*116e0*/  IMAD.MOV.U32 R40, RZ, RZ, R98 ;  /* 0x000000ffff287224 */ /* 0x000fe400078e0062 */
.L_x_29167:
[----:B------:R-:W-:Y:S05]  /*116f0*/  BSYNC B1 ;  /* 0x0000000000017941 */ /* 0x000fea0003800000 */
.L_x_29165:
        /* <DEDUP_REMOVED lines=16> */
.L_x_29171:
[----:B------:R-:W-:Y:S05]  /*11800*/  BSYNC B2 ;  /* 0x0000000000027941 */ /* 0x000fea0003800000 */
.L_x_29170:
        /* <DEDUP_REMOVED lines=44> */
.L_x_29169:
[----:B------:R-:W-:Y:S05]  /*11ad0*/  BSYNC B1 ;  /* 0x0000000000017941 */ /* 0x000fea0003800000 */
.L_x_29168:
        /* <DEDUP_REMOVED lines=8> */
.L_x_29164:
        /* <DEDUP_REMOVED lines=8> */
[----:B------:R-:W-:Y:S01]  /*11be0*/  IADD3 R43, R32, R35, RZ ;  /* 0x00000023202b7210 */ /* 0x000fe20007ffe0ff */
[----:B------:R-:W-:Y:S01]  /*11bf0*/  IMAD.WIDE.U32 R34, R144, R151, c[0x0][0x190] ;  /* 0x0000640090227625 */ /* 0x000fe200078e0097 */
[----:B------:R-:W-:-:S04]  /*11c00*/  IADD3 R150, R76, 0xc0, RZ ;  /* 0x000000c04c967810 */ /* 0x000fc80007ffe0ff */
[----:B------:R0:W-:Y:S01]  /*11c10*/  STG.E [R34.64], R43 ;  /* 0x0000002b22007986 */ /* 0x0001e2000c101906 */
        /* <DEDUP_REMOVED lines=14> */
.L_x_29172:
        /* <DEDUP_REMOVED lines=15> */
.L_x_29174:
[----:B-1----:R-:W-:Y:S02]  /*11df0*/  MOV R77, R98 ;  /* 0x00000062004d7202 */ /* 0x002fe40000000f00 */
.L_x_29175:
[----:B------:R-:W-:Y:S05]  /*11e00*/  BSYNC B1 ;  /* 0x0000000000017941 */ /* 0x000fea0003800000 */
.L_x_29173:
        /* <DEDUP_REMOVED lines=16> */
.L_x_29179:
[----:B------:R-:W-:Y:S05]  /*11f10*/  BSYNC B2 ;  /* 0x0000000000027941 */ /* 0x000fea0003800000 */
.L_x_29178:
        /* <DEDUP_REMOVED lines=44> */
.L_x_29177:
[----:B------:R-:W-:Y:S05]  /*121e0*/  BSYNC B1 ;  /* 0x0000000000017941 */ /* 0x000fea0003800000 */
.L_x_29176:
        /* <DEDUP_REMOVED lines=12> */
.L_x_29180:
        /* <DEDUP_REMOVED lines=12> */
.L_x_29183:
[----:B------:R-:W-:Y:S02]  /*12370*/  MOV R32, R98 ;  /* 0x0000006200207202 */ /* 0x000fe40000000f00 */
.L_x_29184:
[----:B------:R-:W-:Y:S05]  /*12380*/  BSYNC B1 ;  /* 0x0000000000017941 */ /* 0x000fea0003800000 */
.L_x_29182:
        /* <DEDUP_REMOVED lines=16> */
.L_x_29188:
[----:B------:R-:W-:Y:S05]  /*12490*/  BSYNC B2 ;  /* 0x0000000000027941 */ /* 0x000fea0003800000 */
.L_x_29187:
        /* <DEDUP_REMOVED lines=44> */
.L_x_29186:
[----:B------:R-:W-:Y:S05]  /*12760*/  BSYNC B1 ;  /* 0x0000000000017941 */ /* 0x000fea0003800000 */
.L_x_29185:
        /* <DEDUP_REMOVED lines=8> */
.L_x_29181:
        /* <DEDUP_REMOVED lines=12> */
.L_x_29190:
[----:B------:R-:W-:Y:S02]  /*128b0*/  IMAD.MOV.U32 R32, RZ, RZ, R98 ;  /* 0x000000ffff207224 */ /* 0x000fe400078e0062 */
.L_x_29191:
[----:B------:R-:W-:Y:S05]  /*128c0*/  BSYNC B1 ;  /* 0x0000000000017941 */ /* 0x000fea0003800000 */
.L_x_29189:
        /* <DEDUP_REMOVED lines=16> */
.L_x_29195:
[----:B------:R-:W-:Y:S05]  /*129d0*/  BSYNC B2 ;  /* 0x0000000000027941 */ /* 0x000fea0003800000 */
.L_x_29194:
        /* <DEDUP_REMOVED lines=44> */
.L_x_29193:
[----:B------:R-:W-:Y:S05]  /*12ca0*/  BSYNC B1 ;  /* 0x0000000000017941 */ /* 0x000fea0003800000 */
.L_x_29192:
        /* <DEDUP_REMOVED lines=11> */
.L_x_29196:
        /* <DEDUP_REMOVED lines=12> */
.L_x_29199:
[----:B------:R-:W-:Y:S02]  /*12e20*/  IMAD.MOV.U32 R77, RZ, RZ, R98 ;  /* 0x000000ffff4d7224 */ /* 0x000fe400078e0062 */
.L_x_29200:
[----:B------:R-:W-:Y:S05]  /*12e30*/  BSYNC B1 ;  /* 0x0000000000017941 */ /* 0x000fea0003800000 */
.L_x_29198:
        /* <DEDUP_REMOVED lines=16> */
.L_x_29204:
[----:B------:R-:W-:Y:S05]  /*12f40*/  BSYNC B2 ;  /* 0x0000000000027941 */ /* 0x000fea0003800000 */
.L_x_29203:
        /* <DEDUP_REMOVED lines=44> */
.L_x_29202:
[----:B------:R-:W-:Y:S05]  /*13210*/  BSYNC B1 ;  /* 0x0000000000017941 */ /* 0x000fea0003800000 */
.L_x_29201:
        /* <DEDUP_REMOVED lines=8> */
.L_x_29197:
        /* <DEDUP_REMOVED lines=12> */
.L_x_29206:
[----:B------:R-:W-:Y:S02]  /*13360*/  MOV R77, R98 ;  /* 0x00000062004d7202 */ /* 0x000fe40000000f00 */
.L_x_29207:
[----:B------:R-:W-:Y:S05]  /*13370*/  BSYNC B1 ;  /* 0x0000000000017941 */ /* 0x000fea0003800000 */
.L_x_29205:
        /* <DEDUP_REMOVED lines=16> */
.L_x_29211:
[----:B------:R-:W-:Y:S05]  /*13480*/  BSYNC B2 ;  /* 0x0000000000027941 */ /* 0x000fea0003800000 */
.L_x_29210:
        /* <DEDUP_REMOVED lines=44> */
.L_x_29209:
[----:B------:R-:W-:Y:S05]  /*13750*/  BSYNC B1 ;  /* 0x0000000000017941 */ /* 0x000fea0003800000 */
.L_x_29208:
        /* <DEDUP_REMOVED lines=11> */
.L_x_29212:
        /* <DEDUP_REMOVED lines=12> */
.L_x_29215:
[----:B------:R-:W-:Y:S02]  /*138d0*/  MOV R34, R98 ;  /* 0x0000006200227202 */ /* 0x000fe40000000f00 */
.L_x_29216:
[----:B------:R-:W-:Y:S05]  /*138e0*/  BSYNC B1 ;  /* 0x0000000000017941 */ /* 0x000fea0003800000 */
.L_x_29214:
        /* <DEDUP_REMOVED lines=16> */
.L_x_29220:
[----:B------:R-:W-:Y:S05]  /*139f0*/  BSYNC B2 ;  /* 0x0000000000027941 */ /* 0x000fea0003800000 */
.L_x_29219:
        /* <DEDUP_REMOVED lines=44> */
.L_x_29218:
[----:B------:R-:W-:Y:S05]  /*13cc0*/  BSYNC B1 ;  /* 0x0000000000017941 */ /* 0x000fea0003800000 */
.L_x_29217:
        /* <DEDUP_REMOVED lines=8> */
.L_x_29213:
        /* <DEDUP_REMOVED lines=12> */
.L_x_29222:
[----:B------:R-:W-:Y:S02]  /*13e10*/  IMAD.MOV.U32 R34, RZ, RZ, R98 ;  /* 0x000000ffff227224 */ /* 0x000fe400078e0062 */
.L_x_29223:
[----:B------:R-:W-:Y:S05]  /*13e20*/  BSYNC B1 ;  /* 0x0000000000017941 */ /* 0x000fea0003800000 */
.L_x_29221:
        /* <DEDUP_REMOVED lines=16> */
.L_x_29227:
[----:B------:R-:W-:Y:S05]  /*13f30*/  BSYNC B2 ;  /* 0x0000000000027941 */ /* 0x000fea0003800000 */
.L_x_29226:
        /* <DEDUP_REMOVED lines=44> */
.L_x_29225:
[----:B------:R-:W-:Y:S05]  /*14200*/  BSYNC B1 ;  /* 0x0000000000017941 */ /* 0x000fea0003800000 */
.L_x_29224:
        /* <DEDUP_REMOVED lines=11> */
.L_x_29228:
        /* <DEDUP_REMOVED lines=12> */
.L_x_29231:
[----:B------:R-:W-:Y:S02]  /*14380*/  IMAD.MOV.U32 R77, RZ, RZ, R98 ;  /* 0x000000ffff4d7224 */ /* 0x000fe400078e0062 */
.L_x_29232:
[----:B------:R-:W-:Y:S05]  /*14390*/  BSYNC B1 ;  /* 0x0000000000017941 */ /* 0x000fea0003800000 */
.L_x_29230:
        /* <DEDUP_REMOVED lines=16> */
.L_x_29236:
[----:B------:R-:W-:Y:S05]  /*144a0*/  BSYNC B2 ;  /* 0x0000000000027941 */ /* 0x000fea0003800000 */
.L_x_29235:
        /* <DEDUP_REMOVED lines=44> */
.L_x_29234:
[----:B------:R-:W-:Y:S05]  /*14770*/  BSYNC B1 ;  /* 0x0000000000017941 */ /* 0x000fea0003800000 */
.L_x_29233:
        /* <DEDUP_REMOVED lines=8> */
.L_x_29229:
        /* <DEDUP_REMOVED lines=16> */
[----:B0-----:R-:W-:-:S05]  /*14900*/  IMAD.U32 R34, R90, 0x10000, RZ ;  /* 0x000100005a227824 */ /* 0x001fca00078e00ff */
        /* <DEDUP_REMOVED lines=9> */
.L_x_29237:
        /* <DEDUP_REMOVED lines=15> */
.L_x_29239:
[----:B-1----:R-:W-:Y:S02]  /*14a90*/  IMAD.MOV.U32 R77, RZ, RZ, R98 ;  /* 0x000000ffff4d7224 */ /* 0x002fe400078e0062 */
.L_x_29240:
[----:B------:R-:W-:Y:S05]  /*14aa0*/  BSYNC B1 ;  /* 0x0000000000017941 */ /* 0x000fea0003800000 */
.L_x_29238:
        /* <DEDUP_REMOVED lines=16> */
.L_x_29244:
[----:B------:R-:W-:Y:S05]  /*14bb0*/  BSYNC B2 ;  /* 0x0000000000027941 */ /* 0x000fea0003800000 */
.L_x_29243:
        /* <DEDUP_REMOVED lines=44> */
.L_x_29242:
[----:B------:R-:W-:Y:S05]  /*14e80*/  BSYNC B1 ;  /* 0x0000000000017941 */ /* 0x000fea0003800000 */
.L_x_29241:
        /* <DEDUP_REMOVED lines=12> */
.L_x_29245:
        /* <DEDUP_REMOVED lines=12> */
.L_x_29248:
[----:B------:R-:W-:Y:S02]  /*15010*/  IMAD.MOV.U32 R32, RZ, RZ, R98 ;  /* 0x000000ffff207224 */ /* 0x000fe400078e0062 */
.L_x_29249:
[----:B------:R-:W-:Y:S05]  /*15020*/  BSYNC B1 ;  /* 0x0000000000017941 */ /* 0x000fea0003800000 */
.L_x_29247:
        /* <DEDUP_REMOVED lines=16> */
.L_x_29253:
[----:B------:R-:W-:Y:S05]  /*15130*/  BSYNC B2 ;  /* 0x0000000000027941 */ /* 0x000fea0003800000 */
.L_x_29252:
        /* <DEDUP_REMOVED lines=44> */
.L_x_29251:
[----:B------:R-:W-:Y:S05]  /*15400*/  BSYNC B1 ;  /* 0x0000000000017941 */ /* 0x000fea0003800000 */
.L_x_29250:
        /* <DEDUP_REMOVED lines=8> */
.L_x_29246:
        /* <DEDUP_REMOVED lines=12> */
.L_x_29255:
[----:B------:R-:W-:Y:S02]  /*15550*/  IMAD.MOV.U32 R32, RZ, RZ, R98 ;  /* 0x000000ffff207224 */ /* 0x000fe400078e0062 */
.L_x_29256:
[----:B------:R-:W-:Y:S05]  /*15560*/  BSYNC B1 ;  /* 0x0000000000017941 */ /* 0x000fea0003800000 */
.L_x_29254:
        /* <DEDUP_REMOVED lines=16> */
.L_x_29260:
[----:B------:R-:W-:Y:S05]  /*15670*/  BSYNC B2 ;  /* 0x0000000000027941 */ /* 0x000fea0003800000 */
.L_x_29259:
        /* <DEDUP_REMOVED lines=44> */
.L_x_29258:
[----:B------:R-:W-:Y:S05]  /*15940*/  BSYNC B1 ;  /* 0x0000000000017941 */ /* 0x000fea0003800000 */
.L_x_29257:
        /* <DEDUP_REMOVED lines=11> */
.L_x_29261:
        /* <DEDUP_REMOVED lines=12> */
.L_x_29264:
[----:B------:R-:W-:Y:S02]  /*15ac0*/  IMAD.MOV.U32 R77, RZ, RZ, R98 ;  /* 0x000000ffff4d7224 */ /* 0x000fe400078e0062 */
.L_x_29265:
[----:B------:R-:W-:Y:S05]  /*15ad0*/  BSYNC B1 ;  /* 0x0000000000017941 */ /* 0x000fea0003800000 */
.L_x_29263:
        /* <DEDUP_REMOVED lines=16> */
.L_x_29269:
[----:B------:R-:W-:Y:S05]  /*15be0*/  BSYNC B2 ;  /* 0x0000000000027941 */ /* 0x000fea0003800000 */
.L_x_29268:
        /* <DEDUP_REMOVED lines=44> */
.L_x_29267:
[----:B------:R-:W-:Y:S05]  /*15eb0*/  BSYNC B1 ;  /* 0x0000000000017941 */ /* 0x000fea0003800000 */
.L_x_29266:
        /* <DEDUP_REMOVED lines=8> */
.L_x_29262:
        /* <DEDUP_REMOVED lines=12> */
.L_x_29271:
[----:B------:R-:W-:Y:S02]  /*16000*/  IMAD.MOV.U32 R77, RZ, RZ, R98 ;  /* 0x000000ffff4d7224 */ /* 0x000fe400078e0062 */
.L_x_29272:
[----:B------:R-:W-:Y:S05]  /*16010*/  BSYNC B1 ;  /* 0x0000000000017941 */ /* 0x000fea0003800000 */
.L_x_29270:
        /* <DEDUP_REMOVED lines=16> */
.L_x_29276:
[----:B------:R-:W-:Y:S05]  /*16120*/  BSYNC B2 ;  /* 0x0000000000027941 */ /* 0x000fea0003800000 */
.L_x_29275:
        /* <DEDUP_REMOVED lines=44> */
.L_x_29274:
[----:B------:R-:W-:Y:S05]  /*163f0*/  BSYNC B1 ;  /* 0x0000000000017941 */ /* 0x000fea0003800000 */
.L_x_29273:
        /* <DEDUP_REMOVED lines=11> */
.L_x_29277:
        /* <DEDUP_REMOVED lines=12> */
.L_x_29280:
[----:B------:R-:W-:Y:S02]  /*16570*/  IMAD.MOV.U32 R34, RZ, RZ, R98 ;  /* 0x000000ffff227224 */ /* 0x000fe400078e0062 */
.L_x_29281:
[----:B------:R-:W-:Y:S05]  /*16580*/  BSYNC B1 ;  /* 0x0000000000017941 */ /* 0x000fea0003800000 */
.L_x_29279:
        /* <DEDUP_REMOVED lines=16> */
.L_x_29285:
[----:B------:R-:W-:Y:S05]  /*16690*/  BSYNC B2 ;  /* 0x0000000000027941 */ /* 0x000fea0003800000 */
.L_x_29284:
        /* <DEDUP_REMOVED lines=44> */
.L_x_29283:
[----:B------:R-:W-:Y:S05]  /*16960*/  BSYNC B1 ;  /* 0x0000000000017941 */ /* 0x000fea0003800000 */
.L_x_29282:
        /* <DEDUP_REMOVED lines=8> */
.L_x_29278:
        /* <DEDUP_REMOVED lines=12> */
.L_x_29287:
[----:B------:R-:W-:Y:S02]  /*16ab0*/  IMAD.MOV.U32 R34, RZ, RZ, R98 ;  /* 0x000000ffff227224 */ /* 0x000fe400078e0062 */
.L_x_29288:
[----:B------:R-:W-:Y:S05]  /*16ac0*/  BSYNC B1 ;  /* 0x0000000000017941 */ /* 0x000fea0003800000 */
.L_x_29286:
        /* <DEDUP_REMOVED lines=16> */
.L_x_29292:
[----:B------:R-:W-:Y:S05]  /*16bd0*/  BSYNC B2 ;  /* 0x0000000000027941 */ /* 0x000fea0003800000 */
.L_x_29291:
        /* <DEDUP_REMOVED lines=44> */
.L_x_29290:
[----:B------:R-:W-:Y:S05]  /*16ea0*/  BSYNC B1 ;  /* 0x0000000000017941 */ /* 0x000fea0003800000 */
.L_x_29289:
        /* <DEDUP_REMOVED lines=11> */
.L_x_29293:
        /* <DEDUP_REMOVED lines=12> */
.L_x_29296:
[----:B------:R-:W-:Y:S02]  /*17020*/  IMAD.MOV.U32 R77, RZ, RZ, R98 ;  /* 0x000000ffff4d7224 */ /* 0x000fe400078e0062 */
.L_x_29297:
[----:B------:R-:W-:Y:S05]  /*17030*/  BSYNC B1 ;  /* 0x0000000000017941 */ /* 0x000fea0003800000 */
.L_x_29295:
        /* <DEDUP_REMOVED lines=16> */
.L_x_29301:
[----:B------:R-:W-:Y:S05]  /*17140*/  BSYNC B2 ;  /* 0x0000000000027941 */ /* 0x000fea0003800000 */
.L_x_29300:
        /* <DEDUP_REMOVED lines=44> */
.L_x_29299:
[----:B------:R-:W-:Y:S05]  /*17410*/  BSYNC B1 ;  /* 0x0000000000017941 */ /* 0x000fea0003800000 */
.L_x_29298:
        /* <DEDUP_REMOVED lines=8> */
.L_x_29294:
        /* <DEDUP_REMOVED lines=10> */
[----:B------:R-:W-:-:S04]  /*17540*/  IMAD.WIDE.U32 R32, R154, R151, c[0x0][0x190] ;  /* 0x000064009a207625 */ /* 0x000fc800078e0097 */
[----:B------:R-:W-:Y:S01]  /*17550*/  @P5 IMAD.WIDE.U32 R160, R158, R147, c[0x0][0x178] ;  /* 0x00005e009ea05625 */ /* 0x000fe200078e0093 */
[----:B------:R0:W-:Y:S01]  /*17560*/  STG.E [R32.64], R77 ;  /* 0x0000004d20007986 */ /* 0x0001e2000c101906 */
[----:B------:R-:W-:Y:S05]  /*17570*/  @!P5 BRA `(.L_x_29302) ;  /* 0x000000a00000d947 */ /* 0x000fea0003800000 */
[----:B0-----:R-:W-:-:S05]  /*17580*/  IMAD.U32 R32, R90, 0x10000, RZ ;  /* 0x000100005a207824 */ /* 0x001fca00078e00ff */
[----:B------:R-:W-:Y:S02]  /*17590*/  LOP3.LUT R33, R32, 0xff0000, RZ, 0xc0, !PT ;  /* 0x00ff000020217812 */ /* 0x000fe400078ec0ff */
[----:B------:R-:W-:-:S04]  /*175a0*/  LOP3.LUT R32, R89, 0xffff, RZ, 0xc0, !PT ;  /* 0x0000ffff59207812 */ /* 0x000fc800078ec0ff */
[----:B------:R-:W-:Y:S02]  /*175b0*/  LEA R32, R32, R33, 0x18 ;  /* 0x0000002120207211 */ /* 0x000fe400078ec0ff */
[----:B------:R-:W-:-:S05]  /*175c0*/  LOP3.LUT R33, R91, 0xff, RZ, 0xc0, !PT ;  /* 0x000000ff5b217812 */ /* 0x000fca00078ec0ff */
[----:B------:R-:W-:Y:S01]  /*175d0*/  IMAD R32, R33, 0x100, R32 ;  /* 0x0000010021207824 */ /* 0x000fe200078e0220 */
[----:B------:R-:W-:-:S05]  /*175e0*/  LOP3.LUT R33, R92, 0xff, RZ, 0xc0, !PT ;  /* 0x000000ff5c217812 */ /* 0x000fca00078ec0ff */
[----:B------:R-:W-:Y:S02]  /*175f0*/  IMAD.IADD R35, R32, 0x1, R33 ;  /* 0x0000000120237824 */ /* 0x000fe400078e0221 */
[----:B------:R-:W-:-:S05]  /*17600*/  IMAD.WIDE.U32 R32, R154, R151, c[0x0][0x198] ;  /* 0x000066009a207625 */ /* 0x000fca00078e0097 */
[----:B------:R0:W-:Y:S02]  /*17610*/  STG.E [R32.64], R35 ;  /* 0x0000002320007986 */ /* 0x0001e4000c101906 */
.L_x_29302:
[CC--:B0-----:R-:W-:Y:S01]  /*17620*/  IMAD.WIDE.U32 R32, R158.reuse, R147.reuse, c[0x0][0x170] ;  /* 0x00005c009e207625 */ /* 0x0c1fe200078e0093 */
[----:B------:R0:W5:Y:S03]  /*17630*/  @P5 LDG.E.128 R72, [R160.64] ;  /* 0x00000006a0485981 */ /* 0x000166000c1e1d00 */
[----:B------:R-:W-:Y:S02]  /*17640*/  @P0 IMAD.WIDE.U32 R78, R158, R147, c[0x0][0x180] ;  /* 0x000060009e4e0625 */ /* 0x000fe400078e0093 */
[----:B------:R-:W5:Y:S04]  /*17650*/  LDG.E.128 R32, [R32.64] ;  /* 0x0000000620207981 */ /* 0x000f68000c1e1d00 */
        /* <DEDUP_REMOVED lines=13> */
.L_x_29304:
[----:B0-----:R-:W-:Y:S02]  /*17730*/  IMAD.MOV.U32 R77, RZ, RZ, R98 ;  /* 0x000000ffff4d7224 */ /* 0x001fe400078e0062 */
.L_x_29305:
[----:B------:R-:W-:Y:S05]  /*17740*/  BSYNC B1 ;  /* 0x0000000000017941 */ /* 0x000fea0003800000 */
.L_x_29303:
        /* <DEDUP_REMOVED lines=16> */
.L_x_29309:
[----:B------:R-:W-:Y:S05]  /*17850*/  BSYNC B2 ;  /* 0x0000000000027941 */ /* 0x000fea0003800000 */
.L_x_29308:
        /* <DEDUP_REMOVED lines=44> */
.L_x_29307:
[----:B------:R-:W-:Y:S05]  /*17b20*/  BSYNC B1 ;  /* 0x0000000000017941 */ /* 0x000fea0003800000 */
.L_x_29306:
        /* <DEDUP_REMOVED lines=12> */
.L_x_29310:
        /* <DEDUP_REMOVED lines=12> */
.L_x_29313:
[----:B------:R-:W-:Y:S02]  /*17cb0*/  IMAD.MOV.U32 R77, RZ, RZ, R98 ;  /* 0x000000ffff4d7224 */ /* 0x000fe400078e0062 */
.L_x_29314:
[----:B------:R-:W-:Y:S05]  /*17cc0*/  BSYNC B1 ;  /* 0x0000000000017941 */ /* 0x000fea0003800000 */
.L_x_29312:
        /* <DEDUP_REMOVED lines=16> */
.L_x_29318:
[----:B------:R-:W-:Y:S05]  /*17dd0*/  BSYNC B2 ;  /* 0x0000000000027941 */ /* 0x000fea0003800000 */
.L_x_29317:
        /* <DEDUP_REMOVED lines=44> */
.L_x_29316:
[----:B------:R-:W-:Y:S05]  /*180a0*/  BSYNC B1 ;  /* 0x0000000000017941 */ /* 0x000fea0003800000 */
.L_x_29315:
[----:B------:R-:W0:Y:S02]  /*180b0*/  I2F.U32 R77, R77 ;  /* 0x0000004d004d7306 */ /* 0x000e240000201000 */
[----:B0-----:R-:W-:-:S05]  /*180c0*/  FFMA.FTZ R79, R77, R146, 1.1641532182693481445e-10 ;  /* 0x2f0000004d4f7423 */ /* 0x001fca0000010092 */
[----:B------:R-:W-:Y:S01]  /*180d0*/  FSETP.GTU.FTZ.AND P2, PT, R79, c[0x0][0x1e4], PT ;  /* 0x000079004f007a0b */ /* 0x000fe20003f5c000 */
[----:B------:R-:W-:-:S03]  /*180e0*/  FMUL.FTZ R79, R72, c[0x0][0x1e8] ;  /* 0x00007a00484f7a20 */ /* 0x000fc60000410000 */
[----:B------:R-:W-:Y:S02]  /*180f0*/  SEL R92, RZ, 0x1, P2 ;  /* 0x00000001ff5c7807 */ /* 0x000fe40001000000 */
[----:B------:R-:W-:-:S05]  /*18100*/  FSEL R79, R79, RZ, !P2 ;  /* 0x000000ff4f4f7208 */ /* 0x000fca0005000000 */
[----:B------:R-:W-:-:S04]  /*18110*/  FADD.FTZ R32, R32, R79 ;  /* 0x0000004f20207221 */ /* 0x000fc80000010000 */
[----:B------:R-:W-:Y:S02]  /*18120*/  @P0 FADD.FTZ R32, R68, R32 ;  /* 0x0000002044200221 */ /* 0x000fe40000010000 */
.L_x_29311:
        /* <DEDUP_REMOVED lines=12> */
.L_x_29320:
[----:B------:R-:W-:Y:S02]  /*181f0*/  MOV R77, R98 ;  /* 0x00000062004d7202 */ /* 0x000fe40000000f00 */
.L_x_29321:
[----:B------:R-:W-:Y:S05]  /*18200*/  BSYNC B1 ;  /* 0x0000000000017941 */ /* 0x000fea0003800000 */
.L_x_29319:
        /* <DEDUP_REMOVED lines=16> */
.L_x_29325:
[----:B------:R-:W-:Y:S05]  /*18310*/  BSYNC B2 ;  /* 0x0000000000027941 */ /* 0x000fea0003800000 */
.L_x_29324:
        /* <DEDUP_REMOVED lines=44> */
.L_x_29323:
[----:B------:R-:W-:Y:S05]  /*185e0*/  BSYNC B1 ;  /* 0x0000000000017941 */ /* 0x000fea0003800000 */
.L_x_29322:
        /* <DEDUP_REMOVED lines=11> */
.L_x_29326:
        /* <DEDUP_REMOVED lines=12> */
.L_x_29329:
[----:B------:R-:W-:Y:S02]  /*18760*/  MOV R77, R98 ;  /* 0x00000062004d7202 */ /* 0x000fe40000000f00 */
.L_x_29330:
[----:B------:R-:W-:Y:S05]  /*18770*/  BSYNC B1 ;  /* 0x0000000000017941 */ /* 0x000fea0003800000 */
.L_x_29328:
        /* <DEDUP_REMOVED lines=16> */
.L_x_29334:
[----:B------:R-:W-:Y:S05]  /*18880*/  BSYNC B2 ;  /* 0x0000000000027941 */ /* 0x000fea0003800000 */
.L_x_29333:
        /* <DEDUP_REMOVED lines=44> */
.L_x_29332:
[----:B------:R-:W-:Y:S05]  /*18b50*/  BSYNC B1 ;  /* 0x0000000000017941 */ /* 0x000fea0003800000 */
.L_x_29331:
        /* <DEDUP_REMOVED lines=8> */
.L_x_29327:
        /* <DEDUP_REMOVED lines=12> */
.L_x_29336:
[----:B------:R-:W-:Y:S02]  /*18ca0*/  IMAD.MOV.U32 R77, RZ, RZ, R98 ;  /* 0x000000ffff4d7224 */ /* 0x000fe400078e0062 */
.L_x_29337:
[----:B------:R-:W-:Y:S05]  /*18cb0*/  BSYNC B1 ;  /* 0x0000000000017941 */ /* 0x000fea0003800000 */
.L_x_29335:
        /* <DEDUP_REMOVED lines=16> */
.L_x_29341:
[----:B------:R-:W-:Y:S05]  /*18dc0*/  BSYNC B2 ;  /* 0x0000000000027941 */ /* 0x000fea0003800000 */
.L_x_29340:
        /* <DEDUP_REMOVED lines=44> */
.L_x_29339:
[----:B------:R-:W-:Y:S05]  /*19090*/  BSYNC B1 ;  /* 0x0000000000017941 */ /* 0x000fea0003800000 */
.L_x_29338:
        /* <DEDUP_REMOVED lines=11> */
.L_x_29342:
        /* <DEDUP_REMOVED lines=12> */
.L_x_29345:
[----:B------:R-:W-:Y:S02]  /*19210*/  IMAD.MOV.U32 R77, RZ, RZ, R98 ;  /* 0x000000ffff4d7224 */ /* 0x000fe400078e0062 */
.L_x_29346:
[----:B------:R-:W-:Y:S05]  /*19220*/  BSYNC B1 ;  /* 0x0000000000017941 */ /* 0x000fea0003800000 */
.L_x_29344:
        /* <DEDUP_REMOVED lines=16> */
.L_x_29350:
[----:B------:R-:W-:Y:S05]  /*19330*/  BSYNC B2 ;  /* 0x0000000000027941 */ /* 0x000fea0003800000 */
.L_x_29349:
        /* <DEDUP_REMOVED lines=44> */
.L_x_29348:
[----:B------:R-:W-:Y:S05]  /*19600*/  BSYNC B1 ;  /* 0x0000000000017941 */ /* 0x000fea0003800000 */
.L_x_29347:
        /* <DEDUP_REMOVED lines=8> */
.L_x_29343:
        /* <DEDUP_REMOVED lines=12> */
.L_x_29352:
[----:B------:R-:W-:Y:S02]  /*19750*/  MOV R77, R98 ;  /* 0x00000062004d7202 */ /* 0x000fe40000000f00 */
.L_x_29353:
[----:B------:R-:W-:Y:S05]  /*19760*/  BSYNC B1 ;  /* 0x0000000000017941 */ /* 0x000fea0003800000 */
.L_x_29351:
        /* <DEDUP_REMOVED lines=16> */
.L_x_29357:
[----:B------:R-:W-:Y:S05]  /*19870*/  BSYNC B2 ;  /* 0x0000000000027941 */ /* 0x000fea0003800000 */
.L_x_29356:
        /* <DEDUP_REMOVED lines=44> */
.L_x_29355:
[----:B------:R-:W-:Y:S05]  /*19b40*/  BSYNC B1 ;  /* 0x0000000000017941 */ /* 0x000fea0003800000 */
.L_x_29354:
        /* <DEDUP_REMOVED lines=11> */
.L_x_29358:
        /* <DEDUP_REMOVED lines=12> */
.L_x_29361:
[----:B------:R-:W-:Y:S02]  /*19cc0*/  MOV R77, R98 ;  /* 0x00000062004d7202 */ /* 0x000fe40000000f00 */
.L_x_29362:
[----:B------:R-:W-:Y:S05]  /*19cd0*/  BSYNC B1 ;  /* 0x0000000000017941 */ /* 0x000fea0003800000 */
.L_x_29360:
        /* <DEDUP_REMOVED lines=16> */
.L_x_29366:
[----:B------:R-:W-:Y:S05]  /*19de0*/  BSYNC B2 ;  /* 0x0000000000027941 */ /* 0x000fea0003800000 */
.L_x_29365:
        /* <DEDUP_REMOVED lines=44> */
.L_x_29364:
[----:B------:R-:W-:Y:S05]  /*1a0b0*/  BSYNC B1 ;  /* 0x0000000000017941 */ /* 0x000fea0003800000 */
.L_x_29363:
        /* <DEDUP_REMOVED lines=8> */
.L_x_29359:
[----:B------:R-:W-:Y:S01]  /*1a140*/  SEL R77, RZ, 0x1000000, P4 ;  /* 0x01000000ff4d7807 */ /* 0x000fe20002000000 */
[----:B------:R-:W-:Y:S01]  /*1a150*/  IMAD.WIDE.U32 R164, R158, R147, c[0x0][0x188] ;  /* 0x000062009ea47625 */ /* 0x000fe200078e0093 */
[----:B------:R-:W-:Y:S02]  /*1a160*/  SEL R78, RZ, 0x10000, P3 ;  /* 0x00010000ff4e7807 */ /* 0x000fe40001800000 */
[----:B------:R-:W-:Y:S02]  /*1a170*/  SEL R79, RZ, 0x100, P2 ;  /* 0x00000100ff4f7807 */ /* 0x000fe40001000000 */
[----:B------:R0:W-:Y:S01]  /*1a180*/  STG.E.128 [R164.64], R32 ;  /* 0x00000020a4007986 */ /* 0x0001e2000c101d06 */
[----:B------:R-:W-:Y:S02]  /*1a190*/  ISETP.NE.AND P5, PT, R149, RZ, PT ;  /* 0x000000ff9500720c */ /* 0x000fe40003fa5270 */
[----:B------:R-:W-:Y:S02]  /*1a1a0*/  IADD3 R77, R79, R77, R78 ;  /* 0x0000004d4f4d7210 */ /* 0x000fe40007ffe04e */
[----:B------:R-:W-:-:S02]  /*1a1b0*/  SEL R78, RZ, 0x1, P1 ;  /* 0x00000001ff4e7807 */ /* 0x000fc40000800000 */
[----:B------:R-:W-:-:S03]  /*1a1c0*/  IADD3 R160, R76, 0x120, RZ ;  /* 0x000001204ca07810 */ /* 0x000fc60007ffe0ff */
[----:B------:R-:W-:Y:S02]  /*1a1d0*/  IMAD.IADD R77, R77, 0x1, R78 ;  /* 0x000000014d4d7824 */ /* 0x000fe400078e024e */
[----:B------:R-:W-:-:S04]  /*1a1e0*/  IMAD.WIDE.U32 R78, R158, R151, c[0x0][0x190] ;  /* 0x000064009e4e7625 */ /* 0x000fc800078e0097 */
[----:B------:R-:W-:Y:S01]  /*1a1f0*/  @P5 IMAD.WIDE.U32 R162, R160, R147, c[0x0][0x178] ;  /* 0x00005e00a0a25625 */ /* 0x000fe200078e0093 */
[----:B------:R0:W-:Y:S01]  /*1a200*/  STG.E [R78.64], R77 ;  /* 0x0000004d4e007986 */ /* 0x0001e2000c101906 */
[----:B------:R-:W-:Y:S05]  /*1a210*/  @!P5 BRA `(.L_x_29367) ;  /* 0x000000a00000d947 */ /* 0x000fea0003800000 */
[----:B------:R-:W-:-:S04]  /*1a220*/  SHF.L.U32 R76, R90, 0x10, RZ ;  /* 0x000000105a4c7819 */ /* 0x000fc800000006ff */
[----:B0-----:R-:W-:Y:S02]  /*1a230*/  LOP3.LUT R77, R76, 0xff0000, RZ, 0xc0, !PT ;  /* 0x00ff00004c4d7812 */ /* 0x001fe400078ec0ff */
[----:B------:R-:W-:-:S05]  /*1a240*/  LOP3.LUT R76, R89, 0xffff, RZ, 0xc0, !PT ;  /* 0x0000ffff594c7812 */ /* 0x000fca00078ec0ff */
[----:B------:R-:W-:Y:S01]  /*1a250*/  IMAD R76, R76, 0x1000000, R77 ;  /* 0x010000004c4c7824 */ /* 0x000fe200078e024d */
[----:B------:R-:W-:-:S05]  /*1a260*/  LOP3.LUT R77, R91, 0xff, RZ, 0xc0, !PT ;  /* 0x000000ff5b4d7812 */ /* 0x000fca00078ec0ff */
[----:B------:R-:W-:Y:S01]  /*1a270*/  IMAD R76, R77, 0x100, R76 ;  /* 0x000001004d4c7824 */ /* 0x000fe200078e024c */
[----:B------:R-:W-:-:S05]  /*1a280*/  LOP3.LUT R77, R92, 0xff, RZ, 0xc0, !PT ;  /* 0x000000ff5c4d7812 */ /* 0x000fca00078ec0ff */
[----:B------:R-:W-:Y:S02]  /*1a290*/  IMAD.IADD R79, R76, 0x1, R77 ;  /* 0x000000014c4f7824 */ /* 0x000fe400078e024d */
[----:B------:R-:W-:-:S05]  /*1a2a0*/  IMAD.WIDE.U32 R76, R158, R151, c[0x0][0x198] ;  /* 0x000066009e4c7625 */ /* 0x000fca00078e0097 */
[----:B------:R0:W-:Y:S02]  /*1a2b0*/  STG.E [R76.64], R79 ;  /* 0x0000004f4c007986 */ /* 0x0001e4000c101906 */
.L_x_29367:
        /* <DEDUP_REMOVED lines=17> */
.L_x_29369:
[----:B0-----:R-:W-:Y:S02]  /*1a3d0*/  IMAD.MOV.U32 R153, RZ, RZ, R98 ;  /* 0x000000ffff997224 */ /* 0x001fe400078e0062 */
.L_x_29370:
[----:B------:R-:W-:Y:S05]  /*1a3e0*/  BSYNC B1 ;  /* 0x0000000000017941 */ /* 0x000fea0003800000 */
.L_x_29368:
        /* <DEDUP_REMOVED lines=16> */
.L_x_29374:
[----:B------:R-:W-:Y:S05]  /*1a4f0*/  BSYNC B2 ;  /* 0x0000000000027941 */ /* 0x000fea0003800000 */
.L_x_29373:
        /* <DEDUP_REMOVED lines=44> */
.L_x_29372:
[----:B------:R-:W-:Y:S05]  /*1a7c0*/  BSYNC B1 ;  /* 0x0000000000017941 */ /* 0x000fea0003800000 */
.L_x_29371:
[----:B------:R-:W-:Y:S01]  /*1a7d0*/  ISETP.NE.AND P6, PT, R143, RZ, PT ;  /* 0x000000ff8f00720c */ /* 0x000fe20003fc5270 */
[----:B-----5:R-:W-:Y:S01]  /*1a7e0*/  FMUL.FTZ R76, R76, c[0x0][0x1e8] ;  /* 0x00007a004c4c7a20 */ /* 0x020fe20000410000 */
[----:B------:R-:W0:Y:S02]  /*1a7f0*/  I2F.U32 R143, R153 ;  /* 0x00000099008f7306 */ /* 0x000e240000201000 */
        /* <DEDUP_REMOVED lines=9> */
.L_x_29375:
        /* <DEDUP_REMOVED lines=12> */
.L_x_29378:
[----:B------:R-:W-:Y:S02]  /*1a950*/  IMAD.MOV.U32 R143, RZ, RZ, R98 ;  /* 0x000000ffff8f7224 */ /* 0x000fe400078e0062 */
.L_x_29379:
[----:B------:R-:W-:Y:S05]  /*1a960*/  BSYNC B1 ;  /* 0x0000000000017941 */ /* 0x000fea0003800000 */
.L_x_29377:
        /* <DEDUP_REMOVED lines=16> */
.L_x_29383:
[----:B------:R-:W-:Y:S05]  /*1aa70*/  BSYNC B2 ;  /* 0x0000000000027941 */ /* 0x000fea0003800000 */
.L_x_29382:
        /* <DEDUP_REMOVED lines=44> */
.L_x_29381:
[----:B------:R-:W-:Y:S05]  /*1ad40*/  BSYNC B1 ;  /* 0x0000000000017941 */ /* 0x000fea0003800000 */
.L_x_29380:
        /* <DEDUP_REMOVED lines=8> */
.L_x_29376:
        /* <DEDUP_REMOVED lines=12> */
.L_x_29385:
[----:B------:R-:W-:Y:S02]  /*1ae90*/  IMAD.MOV.U32 R143, RZ, RZ, R98 ;  /* 0x000000ffff8f7224 */ /* 0x000fe400078e0062 */
.L_x_29386:
[----:B------:R-:W-:Y:S05]  /*1aea0*/  BSYNC B1 ;  /* 0x0000000000017941 */ /* 0x000fea0003800000 */
.L_x_29384:
        /* <DEDUP_REMOVED lines=16> */
.L_x_29390:
[----:B------:R-:W-:Y:S05]  /*1afb0*/  BSYNC B2 ;  /* 0x0000000000027941 */ /* 0x000fea0003800000 */
.L_x_29389:
        /* <DEDUP_REMOVED lines=44> */
.L_x_29388:
[----:B------:R-:W-:Y:S05]  /*1b280*/  BSYNC B1 ;  /* 0x0000000000017941 */ /* 0x000fea0003800000 */
.L_x_29387:
        /* <DEDUP_REMOVED lines=11> */
.L_x_29391:
        /* <DEDUP_REMOVED lines=12> */
.L_x_29394:
[----:B------:R-:W-:Y:S02]  /*1b400*/  IMAD.MOV.U32 R143, RZ, RZ, R98 ;  /* 0x000000ffff8f7224 */ /* 0x000fe400078e0062 */
.L_x_29395:
[----:B------:R-:W-:Y:S05]  /*1b410*/  BSYNC B1 ;  /* 0x0000000000017941 */ /* 0x000fea0003800000 */
.L_x_29393:
        /* <DEDUP_REMOVED lines=16> */
.L_x_29399:
[----:B------:R-:W-:Y:S05]  /*1b520*/  BSYNC B2 ;  /* 0x0000000000027941 */ /* 0x000fea0003800000 */
.L_x_29398:
        /* <DEDUP_REMOVED lines=44> */
.L_x_29397:
[----:B------:R-:W-:Y:S05]  /*1b7f0*/  BSYNC B1 ;  /* 0x0000000000017941 */ /* 0x000fea0003800000 */
.L_x_29396:
        /* <DEDUP_REMOVED lines=8> */
.L_x_29392:
        /* <DEDUP_REMOVED lines=12> */
.L_x_29401:
[----:B------:R-:W-:Y:S02]  /*1b940*/  IMAD.MOV.U32 R143, RZ, RZ, R98 ;  /* 0x000000ffff8f7224 */ /* 0x000fe400078e0062 */
.L_x_29402:
[----:B------:R-:W-:Y:S05]  /*1b950*/  BSYNC B1 ;  /* 0x0000000000017941 */ /* 0x000fea0003800000 */
.L_x_29400:
        /* <DEDUP_REMOVED lines=16> */
.L_x_29406:
[----:B------:R-:W-:Y:S05]  /*1ba60*/  BSYNC B2 ;  /* 0x0000000000027941 */ /* 0x000fea0003800000 */
.L_x_29405:
        /* <DEDUP_REMOVED lines=44> */
.L_x_29404:
[----:B------:R-:W-:Y:S05]  /*1bd30*/  BSYNC B1 ;  /* 0x0000000000017941 */ /* 0x000fea0003800000 */
.L_x_29403:
        /* <DEDUP_REMOVED lines=11> */
.L_x_29407:
        /* <DEDUP_REMOVED lines=12> */
.L_x_29410:
[----:B------:R-:W-:Y:S02]  /*1beb0*/  IMAD.MOV.U32 R143, RZ, RZ, R98 ;  /* 0x000000ffff8f7224 */ /* 0x000fe400078e0062 */
.L_x_29411:
[----:B------:R-:W-:Y:S05]  /*1bec0*/  BSYNC B1 ;  /* 0x0000000000017941 */ /* 0x000fea0003800000 */
.L_x_29409:
        /* <DEDUP_REMOVED lines=16> */
.L_x_29415:
[----:B------:R-:W-:Y:S05]  /*1bfd0*/  BSYNC B2 ;  /* 0x0000000000027941 */ /* 0x000fea0003800000 */
.L_x_29414:
        /* <DEDUP_REMOVED lines=44> */
.L_x_29413:
[----:B------:R-:W-:Y:S05]  /*1c2a0*/  BSYNC B1 ;  /* 0x0000000000017941 */ /* 0x000fea0003800000 */
.L_x_29412:
        /* <DEDUP_REMOVED lines=8> */
.L_x_29408:
        /* <DEDUP_REMOVED lines=12> */
.L_x_29417:
[----:B------:R-:W-:Y:S02]  /*1c3f0*/  IMAD.MOV.U32 R143, RZ, RZ, R98 ;  /* 0x000000ffff8f7224 */ /* 0x000fe400078e0062 */
.L_x_29418:
[----:B------:R-:W-:Y:S05]  /*1c400*/  BSYNC B1 ;  /* 0x0000000000017941 */ /* 0x000fea0003800000 */
.L_x_29416:
        /* <DEDUP_REMOVED lines=16> */
.L_x_29422:
[----:B------:R-:W-:Y:S05]  /*1c510*/  BSYNC B2 ;  /* 0x0000000000027941 */ /* 0x000fea0003800000 */
.L_x_29421:
        /* <DEDUP_REMOVED lines=44> */
.L_x_29420:
[----:B------:R-:W-:Y:S05]  /*1c7e0*/  BSYNC B1 ;  /* 0x0000000000017941 */ /* 0x000fea0003800000 */
.L_x_29419:
        /* <DEDUP_REMOVED lines=11> */
.L_x_29423:
        /* <DEDUP_REMOVED lines=12> */
.L_x_29426:
[----:B------:R-:W-:Y:S02]  /*1c960*/  IMAD.MOV.U32 R153, RZ, RZ, R98 ;  /* 0x000000ffff997224 */ /* 0x000fe400078e0062 */
.L_x_29427:
[----:B------:R-:W-:Y:S05]  /*1c970*/  BSYNC B1 ;  /* 0x0000000000017941 */ /* 0x000fea0003800000 */
.L_x_29425:
        /* <DEDUP_REMOVED lines=16> */
.L_x_29431:
[----:B------:R-:W-:Y:S05]  /*1ca80*/  BSYNC B2 ;  /* 0x0000000000027941 */ /* 0x000fea0003800000 */
.L_x_29430:
        /* <DEDUP_REMOVED lines=44> */
.L_x_29429:
[----:B------:R-:W-:Y:S05]  /*1cd50*/  BSYNC B1 ;  /* 0x0000000000017941 */ /* 0x000fea0003800000 */
.L_x_29428:
        /* <DEDUP_REMOVED lines=8> */
.L_x_29424:
[----:B------:R-:W-:Y:S01]  /*1cde0*/  FADD.FTZ R164, RZ, R64 ;  /* 0x00000040ffa47221 */ /* 0x000fe20000010000 */
[----:B------:R-:W-:Y:S01]  /*1cdf0*/  ISETP.NE.AND P0, PT, R149, RZ, PT ;  /* 0x000000ff9500720c */ /* 0x000fe20003f05270 */
[----:B------:R-:W-:Y:S01]  /*1ce00*/  IMAD.WIDE.U32 R162, R160, R147, c[0x0][0x188] ;  /* 0x00006200a0a27625 */ /* 0x000fe200078e0093 */
[----:B------:R-:W-:Y:S02]  /*1ce10*/  SEL R146, RZ, 0x1000000, P4 ;  /* 0x01000000ff927807 */ /* 0x000fe40002000000 */
[----:B------:R-:W-:Y:S01]  /*1ce20*/  SEL R147, RZ, 0x10000, P3 ;  /* 0x00010000ff937807 */ /* 0x000fe20001800000 */
[----:B------:R-:W-:Y:S01]  /*1ce30*/  FADD.FTZ R153, R164, R65 ;  /* 0x00000041a4997221 */ /* 0x000fe20000010000 */
[----:B------:R0:W-:Y:S01]  /*1ce40*/  STG.E.128 [R162.64], R76 ;  /* 0x0000004ca2007986 */ /* 0x0001e2000c101d06 */
[----:B------:R-:W-:-:S04]  /*1ce50*/  SEL R149, RZ, 0x100, P2 ;  /* 0x00000100ff957807 */ /* 0x000fc80001000000 */
[----:B------:R-:W-:Y:S02]  /*1ce60*/  IADD3 R146, R149, R146, R147 ;  /* 0x0000009295927210 */ /* 0x000fe40007ffe093 */
[----:B------:R-:W-:Y:S02]  /*1ce70*/  SEL R147, RZ, 0x1, P1 ;  /* 0x00000001ff937807 */ /* 0x000fe40000800000 */
[----:B------:R-:W-:Y:S02]  /*1ce80*/  ISETP.NE.AND P1, PT, R148, RZ, PT ;  /* 0x000000ff9400720c */ /* 0x000fe40003f25270 */
[----:B------:R-:W-:Y:S01]  /*1ce90*/  IADD3 R149, R146, R147, RZ ;  /* 0x0000009392957210 */ /* 0x000fe20007ffe0ff */
[----:B------:R-:W-:-:S05]  /*1cea0*/  IMAD.WIDE.U32 R146, R160, R151, c[0x0][0x190] ;  /* 0x00006400a0927625 */ /* 0x000fca00078e0097 */
[----:B------:R1:W-:Y:S01]  /*1ceb0*/  STG.E [R146.64], R149 ;  /* 0x0000009592007986 */ /* 0x0003e2000c101906 */
        /* <DEDUP_REMOVED lines=8> */
[----:B-1----:R-:W-:-:S04]  /*1cf40*/  FADD.FTZ R146, R153, R58 ;  /* 0x0000003a99927221 */ /* 0x002fc80000010000 */
        /* <DEDUP_REMOVED lines=38> */
.L_x_29432:
[----:B0-----:R-:W-:-:S04]  /*1d1b0*/  FADD.FTZ R146, R149, R78 ;  /* 0x0000004e95927221 */ /* 0x001fc80000010000 */
[----:B------:R-:W-:Y:S01]  /*1d1c0*/  FADD.FTZ R155, R146, R79 ;  /* 0x0000004f929b7221 */ /* 0x000fe20000010000 */
[----:B------:R-:W-:Y:S05]  /*1d1d0*/  BRA.DIV ~URZ, `(.L_x_29433) ;  /* 0x000010d27f007947 */ /* 0x000fea000b800000 */
[----:B------:R0:W1:Y:S02]  /*1d1e0*/  SHFL.BFLY PT, R148, R155, 0x1, 0x1f ;  /* 0x0c201f009b947f89 */ /* 0x00006400000e0000 */
.L_x_29437:
        /* <DEDUP_REMOVED lines=100> */
.L_x_29438:
[----:B------:R-:W-:Y:S01]  /*1d830*/  FMUL.FTZ R147, R149, R149 ;  /* 0x0000009595937220 */ /* 0x000fe20000410000 */
[----:B------:R-:W-:Y:S01]  /*1d840*/  ISETP.NE.AND P0, PT, RZ, UR8, PT ;  /* 0x00000008ff007c0c */ /* 0x000fe2000bf05270 */
[----:B------:R-:W2:Y:S01]  /*1d850*/  S2R R153, SR_TID.X ;  /* 0x0000000000997919 */ /* 0x000ea20000002100 */
[----:B01----:R-:W-:Y:S02]  /*1d860*/  FADD.FTZ R155, R148, R155 ;  /* 0x0000009b949b7221 */ /* 0x003fe40000010000 */
[----:B------:R-:W-:Y:S01]  /*1d870*/  IMAD.MOV.U32 R146, RZ, RZ, c[0x0][0x1e0] ;  /* 0x00007800ff927624 */ /* 0x000fe200078e00ff */
[----:B------:R-:W-:Y:S01]  /*1d880*/  FSEL R147, R147, RZ, P0 ;  /* 0x000000ff93937208 */ /* 0x000fe20000000000 */
[----:B------:R-:W-:Y:S02]  /*1d890*/  IMAD R148, R141, c[0x0][0x168], RZ ;  /* 0x00005a008d947a24 */ /* 0x000fe400078e02ff */
[----:B------:R-:W-:-:S03]  /*1d8a0*/  FFMA.FTZ R146, R155, R146, c[0x0][0x228] ;  /* 0x00008a009b927623 */ /* 0x000fc60000010092 */
[----:B------:R-:W-:Y:S01]  /*1d8b0*/  SHF.R.S32.HI R151, RZ, 0x1f, R148 ;  /* 0x0000001fff977819 */ /* 0x000fe20000011494 */
[----:B------:R-:W-:Y:S02]  /*1d8c0*/  FADD.FTZ R147, R146, R147 ;  /* 0x0000009392937221 */ /* 0x000fe40000010000 */
[----:B------:R-:W-:Y:S01]  /*1d8d0*/  IMAD.MOV.U32 R146, RZ, RZ, 0x4 ;  /* 0x00000004ff927424 */ /* 0x000fe200078e00ff */
[----:B------:R-:W-:Y:S02]  /*1d8e0*/  LEA.HI R151, R151, R148, RZ, 0x2 ;  /* 0x0000009497977211 */ /* 0x000fe400078f10ff */
[----:B------:R-:W-:Y:S01]  /*1d8f0*/  FSEL R148, R149, RZ, !P0 ;  /* 0x000000ff95947208 */ /* 0x000fe20004000000 */
[----:B------:R-:W0:Y:S01]  /*1d900*/  MUFU.RSQ R147, R147 ;  /* 0x0000009300937308 */ /* 0x000e220000001400 */
[----:B------:R-:W-:-:S04]  /*1d910*/  @!P1 IMAD.WIDE R164, R141, R146, c[0x0][0x1a0] ;  /* 0x000068008da49625 */ /* 0x000fc800078e0292 */
[----:B------:R-:W-:Y:S01]  /*1d920*/  @!P1 IMAD.WIDE R162, R141, R146, c[0x0][0x1a8] ;  /* 0x00006a008da29625 */ /* 0x000fe200078e0292 */
[----:B------:R1:W-:Y:S01]  /*1d930*/  @!P1 STG.E [R164.64], R149 ;  /* 0x00000095a4009986 */ /* 0x0003e2000c101906 */
[----:B--2---:R-:W-:Y:S02]  /*1d940*/  LOP3.LUT R153, R153, 0x1f, RZ, 0xc0, !PT ;  /* 0x0000001f99997812 */ /* 0x004fe400078ec0ff */
[C---:B------:R-:W-:Y:S02]  /*1d950*/  FADD.FTZ R64, -R148.reuse, R64 ;  /* 0x0000004094407221 */ /* 0x040fe40000010100 */
[----:B------:R-:W-:Y:S01]  /*1d960*/  LEA.HI.SX32 R151, R151, R153, 0x1e ;  /* 0x0000009997977211 */ /* 0x000fe200078ff2ff */
[C---:B------:R-:W-:Y:S02]  /*1d970*/  FADD.FTZ R67, -R148.reuse, R67 ;  /* 0x0000004394437221 */ /* 0x040fe40000010100 */
[----:B------:R-:W-:Y:S01]  /*1d980*/  FADD.FTZ R66, -R148, R66 ;  /* 0x0000004294427221 */ /* 0x000fe20000010100 */
[----:B0-----:R0:W-:Y:S01]  /*1d990*/  @!P1 STG.E [R162.64], R147 ;  /* 0x00000093a2009986 */ /* 0x0011e2000c101906 */
[----:B------:R-:W-:-:S02]  /*1d9a0*/  FMUL.FTZ R64, R147, R64 ;  /* 0x0000004093407220 */ /* 0x000fc40000410000 */
[C---:B-1----:R-:W-:Y:S02]  /*1d9b0*/  FADD.FTZ R164, -R148.reuse, R65 ;  /* 0x0000004194a47221 */ /* 0x042fe40000010100 */
[C---:B------:R-:W-:Y:S02]  /*1d9c0*/  FMUL.FTZ R67, R147.reuse, R67 ;  /* 0x0000004393437220 */ /* 0x040fe40000410000 */
[C---:B------:R-:W-:Y:S02]  /*1d9d0*/  FMUL.FTZ R66, R147.reuse, R66 ;  /* 0x0000004293427220 */ /* 0x040fe40000410000 */
[----:B------:R-:W-:Y:S02]  /*1d9e0*/  FMUL.FTZ R65, R147, R164 ;  /* 0x000000a493417220 */ /* 0x000fe40000410000 */
[C---:B------:R-:W-:Y:S01]  /*1d9f0*/  FADD.FTZ R63, -R148.reuse, R63 ;  /* 0x0000003f943f7221 */ /* 0x040fe20000010100 */
[----:B0-----:R-:W-:Y:S01]  /*1da00*/  LEA R162, P0, R151, c[0x0][0x208], 0x4 ;  /* 0x0000820097a27a11 */ /* 0x001fe200078020ff */
[----:B------:R-:W-:-:S02]  /*1da10*/  FADD.FTZ R60, -R148, R60 ;  /* 0x0000003c943c7221 */ /* 0x000fc40000010100 */
[C---:B------:R-:W-:Y:S01]  /*1da20*/  FADD.FTZ R164, -R148.reuse, R61 ;  /* 0x0000003d94a47221 */ /* 0x040fe20000010100 */
[----:B------:R-:W-:Y:S01]  /*1da30*/  LEA.HI.X R163, R151, c[0x0][0x20c], RZ, 0x4, P0 ;  /* 0x0000830097a37a11 */ /* 0x000fe200000f24ff */
[----:B------:R-:W-:Y:S02]  /*1da40*/  FADD.FTZ R62, -R148, R62 ;  /* 0x0000003e943e7221 */ /* 0x000fe40000010100 */
[----:B------:R-:W-:Y:S02]  /*1da50*/  FFMA.FTZ R67, R134, R67, R19 ;  /* 0x0000004386437223 */ /* 0x000fe40000010013 */
[----:B------:R-:W-:Y:S02]  /*1da60*/  FFMA.FTZ R66, R135, R66, R86 ;  /* 0x0000004287427223 */ /* 0x000fe40000010056 */
[----:B------:R-:W-:Y:S02]  /*1da70*/  FFMA.FTZ R65, R136, R65, R87 ;  /* 0x0000004188417223 */ /* 0x000fe40000010057 */
[----:B------:R-:W-:-:S02]  /*1da80*/  FFMA.FTZ R64, R137, R64, R88 ;  /* 0x0000004089407223 */ /* 0x000fc40000010058 */
[C---:B------:R-:W-:Y:S02]  /*1da90*/  FMUL.FTZ R63, R147.reuse, R63 ;  /* 0x0000003f933f7220 */ /* 0x040fe40000410000 */
[C---:B------:R-:W-:Y:S01]  /*1daa0*/  FMUL.FTZ R60, R147.reuse, R60 ;  /* 0x0000003c933c7220 */ /* 0x040fe20000410000 */
[----:B------:R0:W-:Y:S01]  /*1dab0*/  STG.E.128 [R162.64], R64 ;  /* 0x00000040a2007986 */ /* 0x0001e2000c101d06 */
[C---:B------:R-:W-:Y:S02]  /*1dac0*/  FMUL.FTZ R61, R147.reuse, R164 ;  /* 0x000000a4933d7220 */ /* 0x040fe40000410000 */
[----:B------:R-:W-:Y:S02]  /*1dad0*/  FMUL.FTZ R62, R147, R62 ;  /* 0x0000003e933e7220 */ /* 0x000fe40000410000 */
[----:B------:R-:W-:Y:S02]  /*1dae0*/  IMAD.MOV.U32 R149, RZ, RZ, 0x10 ;  /* 0x00000010ff957424 */ /* 0x000fe400078e00ff */
[----:B------:R-:W-:-:S02]  /*1daf0*/  FFMA.FTZ R63, R132, R63, R21 ;  /* 0x0000003f843f7223 */ /* 0x000fc40000010015 */
[----:B------:R-:W-:Y:S02]  /*1db00*/  FFMA.FTZ R62, R129, R62, R2 ;  /* 0x0000003e813e7223 */ /* 0x000fe40000010002 */
[----:B------:R-:W-:Y:S02]  /*1db10*/  FFMA.FTZ R61, R131, R61, R20 ;  /* 0x0000003d833d7223 */ /* 0x000fe40000010014 */
[----:B------:R-:W-:Y:S02]  /*1db20*/  FFMA.FTZ R60, R133, R60, R0 ;  /* 0x0000003c853c7223 */ /* 0x000fe40000010000 */
[C---:B------:R-:W-:Y:S02]  /*1db30*/  FADD.FTZ R56, -R148.reuse, R56 ;  /* 0x0000003894387221 */ /* 0x040fe40000010100 */
[----:B------:R-:W-:Y:S02]  /*1db40*/  FADD.FTZ R58, -R148, R58 ;  /* 0x0000003a943a7221 */ /* 0x000fe40000010100 */
[----:B0-----:R-:W-:-:S04]  /*1db50*/  IMAD.WIDE.U32 R64, R142, R149, c[0x0][0x208] ;  /* 0x000082008e407625 */ /* 0x001fc800078e0095 */
        /* <DEDUP_REMOVED lines=11> */
[C---:B0-----:R-:W-:Y:S02]  /*1dc10*/  FADD.FTZ R64, -R148.reuse, R57 ;  /* 0x0000003994407221 */ /* 0x041fe40000010100 */
        /* <DEDUP_REMOVED lines=8> */
[C---:B------:R-:W-:Y:S02]  /*1dca0*/  FMUL.FTZ R56, R147.reuse, R56 ;  /* 0x0000003893387220 */ /* 0x040fe40000410000 */
[C---:B------:R-:W-:Y:S02]  /*1dcb0*/  FMUL.FTZ R64, R147.reuse, R64 ;  /* 0x0000004093407220 */ /* 0x040fe40000410000 */
[C---:B------:R-:W-:Y:S02]  /*1dcc0*/  FMUL.FTZ R67, R147.reuse, R58 ;  /* 0x0000003a93437220 */ /* 0x040fe40000410000 */
[----:B------:R-:W-:Y:S02]  /*1dcd0*/  FMUL.FTZ R161, R147, R66 ;  /* 0x0000004293a17220 */ /* 0x000fe40000410000 */
[----:B------:R-:W-:-:S02]  /*1dce0*/  FADD.FTZ R44, -R148, R44 ;  /* 0x0000002c942c7221 */ /* 0x000fc40000010100 */
[C---:B------:R-:W-:Y:S02]  /*1dcf0*/  FADD.FTZ R46, -R148.reuse, R46 ;  /* 0x0000002e942e7221 */ /* 0x040fe40000010100 */
[----:B------:R-:W-:Y:S02]  /*1dd00*/  FADD.FTZ R47, -R148, R47 ;  /* 0x0000002f942f7221 */ /* 0x000fe40000010100 */
[C---:B------:R-:W-:Y:S02]  /*1dd10*/  FMUL.FTZ R45, R147.reuse, R52 ;  /* 0x00000034932d7220 */ /* 0x040fe40000410000 */
[C---:B------:R-:W-:Y:S02]  /*1dd20*/  FMUL.FTZ R142, R147.reuse, R142 ;  /* 0x0000008e938e7220 */ /* 0x040fe40000410000 */
[C---:B------:R-:W-:Y:S02]  /*1dd30*/  FMUL.FTZ R66, R147.reuse, R54 ;  /* 0x0000003693427220 */ /* 0x040fe40000410000 */
[----:B------:R-:W-:-:S02]  /*1dd40*/  FMUL.FTZ R162, R147, R162 ;  /* 0x000000a293a27220 */ /* 0x000fc40000410000 */
[----:B------:R-:W-:-:S04]  /*1dd50*/  IMAD.WIDE.U32 R48, R145, R149, c[0x0][0x208] ;  /* 0x0000820091307625 */ /* 0x000fc800078e0095 */
        /* <DEDUP_REMOVED lines=14> */
[----:B------:R-:W-:Y:S02]  /*1de40*/  FADD.FTZ R78, -R148, R78 ;  /* 0x0000004e944e7221 */ /* 0x000fe40000010100 */
[C---:B------:R-:W-:Y:S02]  /*1de50*/  FMUL.FTZ R52, R147.reuse, R40 ;  /* 0x0000002893347220 */ /* 0x040fe40000410000 */
[C---:B------:R-:W-:Y:S02]  /*1de60*/  FMUL.FTZ R55, R147.reuse, R41 ;  /* 0x0000002993377220 */ /* 0x040fe40000410000 */
[----:B------:R-:W-:-:S02]  /*1de70*/  FMUL.FTZ R59, R147, R42 ;  /* 0x0000002a933b7220 */ /* 0x000fc40000410000 */
[----:B------:R-:W-:Y:S02]  /*1de80*/  FMUL.FTZ R151, R147, R43 ;  /* 0x0000002b93977220 */ /* 0x000fe40000410000 */
[----:B------:R-:W-:Y:S02]  /*1de90*/  FFMA.FTZ R39, R128, R161, R23 ;  /* 0x000000a180277223 */ /* 0x000fe40000010017 */
[----:B------:R-:W-:Y:S02]  /*1dea0*/  FFMA.FTZ R38, R125, R67, R4 ;  /* 0x000000437d267223 */ /* 0x000fe40000010004 */
[----:B------:R-:W-:Y:S02]  /*1deb0*/  FFMA.FTZ R37, R127, R64, R22 ;  /* 0x000000407f257223 */ /* 0x000fe40000010016 */
[----:B------:R-:W-:Y:S02]  /*1dec0*/  FFMA.FTZ R36, R130, R56, R3 ;  /* 0x0000003882247223 */ /* 0x000fe40000010003 */
[----:B------:R-:W-:-:S02]  /*1ded0*/  FADD.FTZ R148, -R148, R79 ;  /* 0x0000004f94947221 */ /* 0x000fc40000010100 */
[----:B------:R-:W-:Y:S01]  /*1dee0*/  IMAD.WIDE.U32 R152, R152, R149, c[0x0][0x208] ;  /* 0x0000820098987625 */ /* 0x000fe200078e0095 */
[----:B------:R0:W-:Y:S03]  /*1def0*/  STG.E.128 [R48.64], R36 ;  /* 0x0000002430007986 */ /* 0x0001e6000c101d06 */
[C---:B------:R-:W-:Y:S02]  /*1df00*/  FMUL.FTZ R53, R147.reuse, R44 ;  /* 0x0000002c93357220 */ /* 0x040fe40000410000 */
[C---:B------:R-:W-:Y:S02]  /*1df10*/  FMUL.FTZ R62, R147.reuse, R62 ;  /* 0x0000003e933e7220 */ /* 0x040fe40000410000 */
[C---:B------:R-:W-:Y:S02]  /*1df20*/  FMUL.FTZ R63, R147.reuse, R46 ;  /* 0x0000002e933f7220 */ /* 0x040fe40000410000 */
[----:B------:R-:W-:-:S02]  /*1df30*/  FMUL.FTZ R155, R147, R47 ;  /* 0x0000002f939b7220 */ /* 0x000fc40000410000 */
        /* <DEDUP_REMOVED lines=48> */
[----:B------:R-:W-:-:S03]  /*1e240*/  IMAD R141, R146, c[0x0][0x160], R141 ;  /* 0x00005800928d7a24 */ /* 0x000fc600078e028d */
[----:B------:R3:W-:Y:S02]  /*1e250*/  STG.E.128 [R160.64], R48 ;  /* 0x00000030a0007986 */ /* 0x0007e4000c101d06 */
[----:B------:R-:W-:-:S13]  /*1e260*/  ISETP.GE.AND P0, PT, R141, c[0x0][0x164], PT ;  /* 0x000059008d007a0c */ /* 0x000fda0003f06270 */
[----:B---3--:R-:W-:Y:S01]  /*1e270*/  @P0 CALL.REL.NOINC `(.L_x_29435) ;  /* 0x0000001000000944 */ /* 0x008fe20003c00000 */
[----:B------:R-:W-:Y:S05]  /*1e280*/  BRA `(.L_x_29436) ;  /* 0xfffe2d1000007947 */ /* 0x000fea000383ffff */
.L_x_29435:
[----:B------:R-:W-:Y:S05]  /*1e290*/  BSYNC B0 ;  /* 0x0000000000007941 */ /* 0x000fea0003800000 */
.L_x_28782:
[----:B------:R-:W-:Y:S05]  /*1e2a0*/  EXIT ;  /* 0x000000000000794d */ /* 0x000fea0003800000 */
.L_x_29433:
[----:B------:R-:W-:Y:S01]  /*1e2b0*/  HFMA2.MMA R153, -RZ, RZ, 0, 5.9604644775390625e-08 ;  /* 0x00000001ff997435 */ /* 0x000fe200000001ff */
[----:B------:R-:W-:Y:S01]  /*1e2c0*/  IMAD.MOV.U32 R151, RZ, RZ, 0x1f ;  /* 0x0000001fff977424 */ /* 0x000fe200078e00ff */
[----:B------:R-:W-:Y:S01]  /*1e2d0*/  MOV R146, 0x1e300 ;  /* 0x0001e30000927802 */ /* 0x000fe20000000f00 */
[----:B------:R-:W-:-:S03]  /*1e2e0*/  IMAD.MOV.U32 R148, RZ, RZ, -0x1 ;  /* 0xffffffffff947424 */ /* 0x000fc600078e00ff */
[----:B------:R-:W-:Y:S05]  /*1e2f0*/  CALL.REL.NOINC `($__internal_71_$__cuda_sm70_shflsync_bfly_p) ;  /* 0x0000088000007944 */ /* 0x000fea0003c00000 */
[----:B01----:R-:W-:Y:S05]  /*1e300*/  BRA `(.L_x_29437) ;  /* 0xffffeee000007947 */ /* 0x003fea000383ffff */
.L_x_29434:
[----:B------:R-:W-:Y:S01]  /*1e310*/  IMAD.MOV.U32 R153, RZ, RZ, 0x2 ;  /* 0x00000002ff997424 */ /* 0x000fe200078e00ff */
[----:B------:R-:W-:Y:S01]  /*1e320*/  MOV R151, 0x1f ;  /* 0x0000001f00977802 */ /* 0x000fe20000000f00 */
[----:B------:R-:W-:Y:S01]  /*1e330*/  IMAD.MOV.U32 R148, RZ, RZ, -0x1 ;  /* 0xffffffffff947424 */ /* 0x000fe200078e00ff */
[----:B------:R-:W-:Y:S02]  /*1e340*/  MOV R146, 0x1e360 ;  /* 0x0001e36000927802 */ /* 0x000fe40000000f00 */
[----:B------:R-:W-:Y:S05]  /*1e350*/  CALL.REL.NOINC `($__internal_71_$__cuda_sm70_shflsync_bfly_p) ;  /* 0x0000082000007944 */ /* 0x000fea0003c00000 */
[----:B01----:R-:W-:Y:S01]  /*1e360*/  FADD.FTZ R155, R155, R148 ;  /* 0x000000949b9b7221 */ /* 0x003fe20000010000 */
[----:B------:R-:W-:Y:S01]  /*1e370*/  MOV R148, 0xffffffff ;  /* 0xffffffff00947802 */ /* 0x000fe20000000f00 */
[----:B------:R-:W-:Y:S01]  /*1e380*/  IMAD.MOV.U32 R153, RZ, RZ, 0x4 ;  /* 0x00000004ff997424 */ /* 0x000fe200078e00ff */
[----:B------:R-:W-:Y:S01]  /*1e390*/  MOV R146, 0x1e3c0 ;  /* 0x0001e3c000927802 */ /* 0x000fe20000000f00 */
[----:B------:R-:W-:-:S02]  /*1e3a0*/  IMAD.MOV.U32 R151, RZ, RZ, 0x1f ;  /* 0x0000001fff977424 */ /* 0x000fc400078e00ff */
[----:B------:R-:W-:Y:S05]  /*1e3b0*/  CALL.REL.NOINC `($__internal_71_$__cuda_sm70_shflsync_bfly_p) ;  /* 0x000007c000007944 */ /* 0x000fea0003c00000 */
[----:B01----:R-:W-:Y:S01]  /*1e3c0*/  FADD.FTZ R155, R155, R148 ;  /* 0x000000949b9b7221 */ /* 0x003fe20000010000 */
[----:B------:R-:W-:Y:S01]  /*1e3d0*/  MOV R146, 0x1e420 ;  /* 0x0001e42000927802 */ /* 0x000fe20000000f00 */
[----:B------:R-:W-:-:S02]  /*1e3e0*/  IMAD.MOV.U32 R153, RZ, RZ, 0x8 ;  /* 0x00000008ff997424 */ /* 0x000fc400078e00ff */
[----:B------:R-:W-:Y:S02]  /*1e3f0*/  IMAD.MOV.U32 R151, RZ, RZ, 0x1f ;  /* 0x0000001fff977424 */ /* 0x000fe400078e00ff */
[----:B------:R-:W-:Y:S02]  /*1e400*/  IMAD.MOV.U32 R148, RZ, RZ, -0x1 ;  /* 0xffffffffff947424 */ /* 0x000fe400078e00ff */
[----:B------:R-:W-:Y:S05]  /*1e410*/  CALL.REL.NOINC `($__internal_71_$__cuda_sm70_shflsync_bfly_p) ;  /* 0x0000076000007944 */ /* 0x000fea0003c00000 */
[----:B0-----:R-:W-:Y:S01]  /*1e420*/  HFMA2.MMA R153, -RZ, RZ, 0, 9.5367431640625e-07 ;  /* 0x00000010ff997435 */ /* 0x001fe200000001ff */
[----:B-1----:R-:W-:Y:S01]  /*1e430*/  FADD.FTZ R155, R155, R148 ;  /* 0x000000949b9b7221 */ /* 0x002fe20000010000 */
[----:B------:R-:W-:Y:S01]  /*1e440*/  MOV R146, 0x1e480 ;  /* 0x0001e48000927802 */ /* 0x000fe20000000f00 */
[----:B------:R-:W-:Y:S02]  /*1e450*/  IMAD.MOV.U32 R151, RZ, RZ, 0x1f ;  /* 0x0000001fff977424 */ /* 0x000fe400078e00ff */
[----:B------:R-:W-:Y:S02]  /*1e460*/  IMAD.MOV.U32 R148, RZ, RZ, -0x1 ;  /* 0xffffffffff947424 */ /* 0x000fe400078e00ff */
[----:B------:R-:W-:Y:S05]  /*1e470*/  CALL.REL.NOINC `($__internal_71_$__cuda_sm70_shflsync_bfly_p) ;  /* 0x0000070000007944 */ /* 0x000fea0003c00000 */
[----:B-1----:R-:W-:Y:S01]  /*1e480*/  FADD.FTZ R148, R155, R148 ;  /* 0x000000949b947221 */ /* 0x002fe20000010000 */
[----:B0-----:R-:W-:Y:S01]  /*1e490*/  MOV R151, 0x1f ;  /* 0x0000001f00977802 */ /* 0x001fe20000000f00 */
[----:B------:R-:W-:Y:S02]  /*1e4a0*/  IMAD.MOV.U32 R153, RZ, RZ, 0x1 ;  /* 0x00000001ff997424 */ /* 0x000fe400078e00ff */
[----:B------:R-:W-:-:S02]  /*1e4b0*/  FMUL.FTZ R149, R148, c[0x0][0x1e0] ;  /* 0x0000780094957a20 */ /* 0x000fc40000410000 */
[----:B------:R-:W-:Y:S02]  /*1e4c0*/  IMAD.MOV.U32 R148, RZ, RZ, -0x1 ;  /* 0xffffffffff947424 */ /* 0x000fe400078e00ff */
        /* <DEDUP_REMOVED lines=81> */
[----:B------:R-:W-:Y:S05]  /*1e9e0*/  CALL.REL.NOINC `($__internal_71_$__cuda_sm70_shflsync_bfly_p) ;  /* 0x0000019000007944 */ /* 0x000fea0003c00000 */
[----:B01----:R-:W-:Y:S01]  /*1e9f0*/  FADD.FTZ R155, R155, R148 ;  /* 0x000000949b9b7221 */ /* 0x003fe20000010000 */
[----:B------:R-:W-:Y:S01]  /*1ea00*/  MOV R148, 0xffffffff ;  /* 0xffffffff00947802 */ /* 0x000fe20000000f00 */
[----:B------:R-:W-:Y:S01]  /*1ea10*/  IMAD.MOV.U32 R153, RZ, RZ, 0x2 ;  /* 0x00000002ff997424 */ /* 0x000fe200078e00ff */
[----:B------:R-:W-:Y:S01]  /*1ea20*/  MOV R146, 0x1ea50 ;  /* 0x0001ea5000927802 */ /* 0x000fe20000000f00 */
[----:B------:R-:W-:Y:S02]  /*1ea30*/  IMAD.MOV.U32 R151, RZ, RZ, 0x1f ;  /* 0x0000001fff977424 */ /* 0x000fe400078e00ff */
[----:B------:R-:W-:Y:S05]  /*1ea40*/  CALL.REL.NOINC `($__internal_71_$__cuda_sm70_shflsync_bfly_p) ;  /* 0x0000013000007944 */ /* 0x000fea0003c00000 */
[----:B01----:R-:W-:Y:S01]  /*1ea50*/  FADD.FTZ R155, R155, R148 ;  /* 0x000000949b9b7221 */ /* 0x003fe20000010000 */
[----:B------:R-:W-:Y:S01]  /*1ea60*/  MOV R146, 0x1eab0 ;  /* 0x0001eab000927802 */ /* 0x000fe20000000f00 */
[----:B------:R-:W-:Y:S02]  /*1ea70*/  IMAD.MOV.U32 R153, RZ, RZ, 0x4 ;  /* 0x00000004ff997424 */ /* 0x000fe400078e00ff */
[----:B------:R-:W-:Y:S02]  /*1ea80*/  IMAD.MOV.U32 R151, RZ, RZ, 0x1f ;  /* 0x0000001fff977424 */ /* 0x000fe400078e00ff */
[----:B------:R-:W-:-:S02]  /*1ea90*/  IMAD.MOV.U32 R148, RZ, RZ, -0x1 ;  /* 0xffffffffff947424 */ /* 0x000fc400078e00ff */
[----:B------:R-:W-:Y:S05]  /*1eaa0*/  CALL.REL.NOINC `($__internal_71_$__cuda_sm70_shflsync_bfly_p) ;  /* 0x000000d000007944 */ /* 0x000fea0003c00000 */
[----:B0-----:R-:W-:Y:S01]  /*1eab0*/  HFMA2.MMA R153, -RZ, RZ, 0, 4.76837158203125e-07 ;  /* 0x00000008ff997435 */ /* 0x001fe200000001ff */
[----:B-1----:R-:W-:Y:S01]  /*1eac0*/  FADD.FTZ R155, R155, R148 ;  /* 0x000000949b9b7221 */ /* 0x002fe20000010000 */
[----:B------:R-:W-:Y:S01]  /*1ead0*/  MOV R146, 0x1eb10 ;  /* 0x0001eb1000927802 */ /* 0x000fe20000000f00 */
[----:B------:R-:W-:-:S02]  /*1eae0*/  IMAD.MOV.U32 R151, RZ, RZ, 0x1f ;  /* 0x0000001fff977424 */ /* 0x000fc400078e00ff */
[----:B------:R-:W-:Y:S02]  /*1eaf0*/  IMAD.MOV.U32 R148, RZ, RZ, -0x1 ;  /* 0xffffffffff947424 */ /* 0x000fe400078e00ff */
[----:B------:R-:W-:Y:S05]  /*1eb00*/  CALL.REL.NOINC `($__internal_71_$__cuda_sm70_shflsync_bfly_p) ;  /* 0x0000007000007944 */ /* 0x000fea0003c00000 */
[----:B01----:R-:W-:Y:S01]  /*1eb10*/  FADD.FTZ R155, R155, R148 ;  /* 0x000000949b9b7221 */ /* 0x003fe20000010000 */
[----:B------:R-:W-:Y:S01]  /*1eb20*/  MOV R151, 0x1f ;  /* 0x0000001f00977802 */ /* 0x000fe20000000f00 */
[----:B------:R-:W-:Y:S01]  /*1eb30*/  IMAD.MOV.U32 R153, RZ, RZ, 0x10 ;  /* 0x00000010ff997424 */ /* 0x000fe200078e00ff */
[----:B------:R-:W-:Y:S01]  /*1eb40*/  MOV R146, 0x1eb70 ;  /* 0x0001eb7000927802 */ /* 0x000fe20000000f00 */
[----:B------:R-:W-:Y:S02]  /*1eb50*/  IMAD.MOV.U32 R148, RZ, RZ, -0x1 ;  /* 0xffffffffff947424 */ /* 0x000fe400078e00ff */
[----:B------:R-:W-:Y:S05]  /*1eb60*/  CALL.REL.NOINC `($__internal_71_$__cuda_sm70_shflsync_bfly_p) ;  /* 0x0000001000007944 */ /* 0x000fea0003c00000 */
[----:B01----:R-:W-:Y:S05]  /*1eb70*/  BRA `(.L_x_29438) ;  /* 0xffffecb000007947 */ /* 0x003fea000383ffff */
        .weak           $__internal_71_$__cuda_sm70_shflsync_bfly_p
        .type           $__internal_71_$__cuda_sm70_shflsync_bfly_p,@function
        .size           $__internal_71_$__cuda_sm70_shflsync_bfly_p,(.L_x_33049 - $__internal_71_$__cuda_sm70_shflsync_bfly_p)
$__internal_71_$__cuda_sm70_shflsync_bfly_p:
[----:B------:R-:W-:Y:S01]  /*1eb80*/  IMAD.MOV.U32 R147, RZ, RZ, 0x0 ;  /* 0x00000000ff937424 */ /* 0x000fe200078e00ff */
[----:B------:R-:W-:Y:S04]  /*1eb90*/  WARPSYNC R148 ;  /* 0x0000009400007348 */ /* 0x000fe80003800000 */
[----:B------:R0:W1:Y:S01]  /*1eba0*/  SHFL.BFLY PT, R148, R155, R153, R151 ;  /* 0x0c0000999b947389 */ /* 0x00006200000e0097 */
[----:B------:R-:W-:Y:S05]  /*1ebb0*/  RET.REL.NODEC R146 `(_ZN10layer_norm31ln_parallel_residual_fwd_kernelINS_13Kernel_traitsI6__halfffffjLj1280ELj1ELj4ELj1ELj16ENS_18Kernel_traits_baseILj1280ES2_ffffjLj128EEEEELb1ELb1ELb1EEEvNS_9FwdParamsE) ;  /* 0xfffe144092007950 */ /* 0x000fea0003c3ffff */
.L_x_29439:
        /* <DEDUP_REMOVED lines=12> */
.L_x_33049:


//--------------------- .text._ZN10layer_norm31ln_parallel_residual_fwd_kernelINS_13Kernel_traitsIfffffjLj1280ELj1ELj4ELj1ELj16ENS_18Kernel_traits_baseILj1280EfffffjLj128EEEEELb0ELb0ELb0EEEvNS_9FwdParamsE --------------------------
	.section	.text._ZN10layer_norm31ln_parallel_residual_fwd_kernelINS_13Kernel_traitsIfffffjLj1280ELj1ELj4ELj1ELj16ENS_18Kernel_traits_baseILj1280EfffffjLj128EEEEELb0ELb0ELb0EEEvNS_9FwdParamsE,"ax",@progbits
	.sectioninfo	@"SHI_REGISTERS=234"
	.align	128
        .global         _ZN10layer_norm31ln_parallel_residual_fwd_kernelINS_13Kernel_traitsIfffffjLj1280ELj1ELj4ELj1ELj16ENS_18Kernel_traits_baseILj1280EfffffjLj128EEEEELb0ELb0ELb0EEEvNS_9FwdParamsE
        .type           _ZN10layer_norm31ln_parallel_residual_fwd_kernelINS_13Kernel_traitsIfffffjLj1280ELj1ELj4ELj1ELj16ENS_18Kernel_traits_baseILj1280EfffffjLj128EEEEELb0ELb0ELb0EEEvNS_9FwdParamsE,@function
        .size           _ZN10layer_norm31ln_parallel_residual_fwd_kernelINS_13Kernel_traitsIfffffjLj1280ELj1ELj4ELj1ELj16ENS_18Kernel_traits_baseILj1280EfffffjLj128EEEEELb0ELb0ELb0EEEvNS_9FwdParamsE,(.L_x_33050 - _ZN10layer_norm31ln_parallel_residual_fwd_kernelINS_13Kernel_traitsIfffffjLj1280ELj1ELj4ELj1ELj16ENS_18Kernel_traits_baseILj1280EfffffjLj128EEEEELb0ELb0ELb0EEEvNS_9FwdParamsE)
        .other          _ZN10layer_norm31ln_parallel_residual_fwd_kernelINS_13Kernel_traitsIfffffjLj1280ELj1ELj4ELj1ELj16ENS_18Kernel_traits_baseILj1280EfffffjLj128EEEEELb0ELb0ELb0EEEvNS_9FwdParamsE,@"STO_CUDA_ENTRY STV_DEFAULT"
_ZN10layer_norm31ln_parallel_residual_fwd_kernelINS_13Kernel_traitsIfffffjLj1280ELj1ELj4ELj1ELj16ENS_18Kernel_traits_baseILj1280EfffffjLj128EEEEELb0ELb0ELb0EEEvNS_9FwdParamsE:
.text._ZN10layer_norm31ln_parallel_residual_fwd_kernelINS_13Kernel_traitsIfffffjLj1280ELj1ELj4ELj1ELj16ENS_18Kernel_traits_baseILj1280EfffffjLj128EEEEELb0ELb0ELb0EEEvNS_9FwdParamsE:
        /* <DEDUP_REMOVED lines=23> */
[----:B------:R-:W-:Y:S01]  /*0170*/  HFMA2.MMA R13, -RZ, RZ, 0, 9.5367431640625e-07 ;  /* 0x00000010ff0d7435 */ /* 0x000fe200000001ff */
[----:B------:R-:W-:Y:S01]  /*0180*/  ISETP.NE.U32.AND P2, PT, RZ, c[0x0][0x220], PT ;  /* 0x00008800ff007a0c */ /* 0x000fe20003f45070 */
[----:B------:R-:W-:Y:S01]  /*0190*/  CS2R R6, SRZ ;  /* 0x0000000000067805 */ /* 0x000fe2000001ff00 */
[----:B------:R-:W-:Y:S01]  /*01a0*/  ISETP.NE.AND.EX P0, PT, RZ, c[0x0][0x21c], PT, P0 ;  /* 0x00008700ff007a0c */ /* 0x000fe20003f05300 */
[----:B------:R-:W-:Y:S01]  /*01b0*/  CS2R R4, SRZ ;  /* 0x0000000000047805 */ /* 0x000fe2000001ff00 */
[----:B------:R-:W-:Y:S01]  /*01c0*/  ISETP.NE.AND.EX P2, PT, RZ, c[0x0][0x224], PT, P2 ;  /* 0x00008900ff007a0c */ /* 0x000fe20003f45320 */
[----:B------:R-:W-:Y:S01]  /*01d0*/  CS2R R10, SRZ ;  /* 0x00000000000a7805 */ /* 0x000fe2000001ff00 */
[C---:B------:R-:W-:Y:S01]  /*01e0*/  SHF.L.U32 R22, R2.reuse, 0x4, RZ ;  /* 0x0000000402167819 */ /* 0x040fe200000006ff */
[----:B------:R-:W-:Y:S01]  /*01f0*/  CS2R R8, SRZ ;  /* 0x0000000000087805 */ /* 0x000fe2000001ff00 */
[C---:B------:R-:W-:Y:S01]  /*0200*/  SHF.L.U64.HI R3, R2.reuse, 0x4, RZ ;  /* 0x0000000402037819 */ /* 0x040fe200000102ff */
[----:B------:R-:W-:-:S06]  /*0210*/  IMAD.WIDE.U32 R12, R2, R13, c[0x0][0x1b0] ;  /* 0x00006c00020c7625 */ /* 0x000fcc00078e000d */
[C---:B------:R-:W-:Y:S01]  /*0220*/  @P0 LEA R20, P3, R2.reuse, c[0x0][0x218], 0x4 ;  /* 0x0000860002140a11 */ /* 0x040fe200078620ff */
[----:B------:R-:W5:Y:S03]  /*0230*/  LDG.E.128 R12, [R12.64] ;  /* 0x000000040c0c7981 */ /* 0x000f66000c1e1d00 */
[----:B------:R-:W-:Y:S02]  /*0240*/  @P0 LEA.HI.X R21, R2, c[0x0][0x21c], RZ, 0x4, P3 ;  /* 0x0000870002150a11 */ /* 0x000fe400018f24ff */
[----:B------:R-:W-:-:S03]  /*0250*/  IADD3 R16, P3, R22, c[0x0][0x1b8], RZ ;  /* 0x00006e0016107a10 */ /* 0x000fc60007f7e0ff */
[----:B------:R0:W5:Y:S01]  /*0260*/  @P0 LDG.E.128 R4, [R20.64] ;  /* 0x0000000414040981 */ /* 0x000162000c1e1d00 */
[----:B------:R-:W-:Y:S02]  /*0270*/  IADD3.X R17, R3, c[0x0][0x1bc], RZ, P3, !PT ;  /* 0x00006f0003117a10 */ /* 0x000fe40001ffe4ff */
[----:B------:R-:W-:-:S04]  /*0280*/  @P2 IADD3 R22, P3, R22, c[0x0][0x220], RZ ;  /* 0x0000880016162a10 */ /* 0x000fc80007f7e0ff */
[----:B------:R-:W-:Y:S01]  /*0290*/  @P2 IADD3.X R23, R3, c[0x0][0x224], RZ, P3, !PT ;  /* 0x0000890003172a10 */ /* 0x000fe20001ffe4ff */
[----:B------:R-:W5:Y:S04]  /*02a0*/  LDG.E.128 R16, [R16.64] ;  /* 0x0000000410107981 */ /* 0x000f68000c1e1d00 */
[----:B------:R0:W5:Y:S01]  /*02b0*/  @P2 LDG.E.128 R8, [R22.64] ;  /* 0x0000000416082981 */ /* 0x000162000c1e1d00 */
[----:B------:R-:W-:-:S03]  /*02c0*/  LOP3.LUT R2, R2, 0x20, RZ, 0xfc, !PT ;  /* 0x0000002002027812 */ /* 0x000fc600078efcff */
.L_x_29441:
[----:B-1----:R-:W-:Y:S05]  /*02d0*/  BSYNC B0 ;  /* 0x0000000000007941 */ /* 0x002fea0003800000 */
.L_x_29440:
[----:B------:R-:W-:Y:S01]  /*02e0*/  BSSY B0, `(.L_x_29442) ;  /* 0x0000019000007945 */ /* 0x000fe20003800000 */
[----:B------:R-:W-:Y:S05]  /*02f0*/  @!P6 BRA `(.L_x_29443) ;  /* 0x000001700000e947 */ /* 0x000fea0003800000 */
[----:B------:R-:W-:Y:S01]  /*0300*/  ISETP.NE.U32.AND P0, PT, RZ, c[0x0][0x218], PT ;  /* 0x00008600ff007a0c */ /* 0x000fe20003f05070 */
[----:B0-----:R-:W-:Y:S01]  /*0310*/  CS2R R22, SRZ ;  /* 0x0000000000167805 */ /* 0x001fe2000001ff00 */
[----:B------:R-:W-:Y:S01]  /*0320*/  ISETP.NE.U32.AND P2, PT, RZ, c[0x0][0x220], PT ;  /* 0x00008800ff007a0c */ /* 0x000fe20003f45070 */
[----:B------:R-:W-:Y:S01]  /*0330*/  CS2R R20, SRZ ;  /* 0x0000000000147805 */ /* 0x000fe2000001ff00 */
[----:B------:R-:W-:Y:S01]  /*0340*/  ISETP.NE.AND.EX P0, PT, RZ, c[0x0][0x21c], PT, P0 ;  /* 0x00008700ff007a0c */ /* 0x000fe20003f05300 */
[----:B------:R-:W-:Y:S01]  /*0350*/  CS2R R26, SRZ ;  /* 0x00000000001a7805 */ /* 0x000fe2000001ff00 */
[----:B------:R-:W-:Y:S01]  /*0360*/  ISETP.NE.AND.EX P2, PT, RZ, c[0x0][0x224], PT, P2 ;  /* 0x00008900ff007a0c */ /* 0x000fe20003f45320 */
[----:B------:R-:W-:Y:S01]  /*0370*/  CS2R R24, SRZ ;  /* 0x0000000000187805 */ /* 0x000fe2000001ff00 */
[----:B------:R-:W-:-:S02]  /*0380*/  SHF.L.U32 R38, R2, 0x4, RZ ;  /* 0x0000000402267819 */ /* 0x000fc400000006ff */
[----:B------:R-:W-:Y:S02]  /*0390*/  SHF.L.U64.HI R3, R2, 0x4, RZ ;  /* 0x0000000402037819 */ /* 0x000fe400000102ff */
[----:B------:R-:W-:-:S05]  /*03a0*/  MOV R29, 0x10 ;  /* 0x00000010001d7802 */ /* 0x000fca0000000f00 */
[C---:B------:R-:W-:Y:S01]  /*03b0*/  @P0 LEA R36, P3, R2.reuse, c[0x0][0x218], 0x4 ;  /* 0x0000860002240a11 */ /* 0x040fe200078620ff */
[----:B------:R-:W-:-:S03]  /*03c0*/  IMAD.WIDE.U32 R28, R2, R29, c[0x0][0x1b0] ;  /* 0x00006c00021c7625 */ /* 0x000fc600078e001d */
[----:B------:R-:W-:Y:S02]  /*03d0*/  @P0 LEA.HI.X R37, R2, c[0x0][0x21c], RZ, 0x4, P3 ;  /* 0x0000870002250a11 */ /* 0x000fe400018f24ff */
[C---:B------:R-:W-:Y:S01]  /*03e0*/  IADD3 R32, P3, R38.reuse, c[0x0][0x1b8], RZ ;  /* 0x00006e0026207a10 */ /* 0x040fe20007f7e0ff */
[----:B------:R-:W5:Y:S03]  /*03f0*/  LDG.E.128 R28, [R28.64] ;  /* 0x000000041c1c7981 */ /* 0x000f66000c1e1d00 */
[----:B------:R-:W-:Y:S01]  /*0400*/  IADD3.X R33, R3, c[0x0][0x1bc], RZ, P3, !PT ;  /* 0x00006f0003217a10 */ /* 0x000fe20001ffe4ff */
[----:B------:R0:W5:Y:S01]  /*0410*/  @P0 LDG.E.128 R20, [R36.64] ;  /* 0x0000000424140981 */ /* 0x000162000c1e1d00 */
[----:B------:R-:W-:-:S04]  /*0420*/  @P2 IADD3 R38, P3, R38, c[0x0][0x220], RZ ;  /* 0x0000880026262a10 */ /* 0x000fc80007f7e0ff */
[----:B------:R-:W-:Y:S01]  /*0430*/  @P2 IADD3.X R39, R3, c[0x0][0x224], RZ, P3, !PT ;  /* 0x0000890003272a10 */ /* 0x000fe20001ffe4ff */
[----:B------:R-:W5:Y:S04]  /*0440*/  LDG.E.128 R32, [R32.64] ;  /* 0x0000000420207981 */ /* 0x000f68000c1e1d00 */
[----:B------:R0:W5:Y:S01]  /*0450*/  @P2 LDG.E.128 R24, [R38.64] ;  /* 0x0000000426182981 */ /* 0x000162000c1e1d00 */
[----:B------:R-:W-:-:S03]  /*0460*/  IADD3 R2, R2, 0x20, RZ ;  /* 0x0000002002027810 */ /* 0x000fc60007ffe0ff */
.L_x_29443:
[----:B------:R-:W-:Y:S05]  /*0470*/  BSYNC B0 ;  /* 0x0000000000007941 */ /* 0x000fea0003800000 */
.L_x_29442:
[----:B------:R-:W-:Y:S01]  /*0480*/  BSSY B0, `(.L_x_29444) ;  /* 0x0000019000007945 */ /* 0x000fe20003800000 */
[----:B------:R-:W-:Y:S05]  /*0490*/  @!P5 BRA `(.L_x_29445) ;  /* 0x000001700000d947 */ /* 0x000fea0003800000 */
[----:B------:R-:W-:Y:S01]  /*04a0*/  ISETP.NE.U32.AND P0, PT, RZ, c[0x0][0x218], PT ;  /* 0x00008600ff007a0c */ /* 0x000fe20003f05070 */
[C---:B------:R-:W-:Y:S01]  /*04b0*/  IMAD.SHL.U32 R54, R2.reuse, 0x10, RZ ;  /* 0x0000001002367824 */ /* 0x040fe200078e00ff */
[----:B------:R-:W-:Y:S01]  /*04c0*/  ISETP.NE.U32.AND P2, PT, RZ, c[0x0][0x220], PT ;  /* 0x00008800ff007a0c */ /* 0x000fe20003f45070 */
[----:B------:R-:W-:Y:S01]  /*04d0*/  HFMA2.MMA R45, -RZ, RZ, 0, 9.5367431640625e-07 ;  /* 0x00000010ff2d7435 */ /* 0x000fe200000001ff */
[----:B------:R-:W-:Y:S01]  /*04e0*/  ISETP.NE.AND.EX P0, PT, RZ, c[0x0][0x21c], PT, P0 ;  /* 0x00008700ff007a0c */ /* 0x000fe20003f05300 */
[----:B0-----:R-:W-:Y:S01]  /*04f0*/  CS2R R38, SRZ ;  /* 0x0000000000267805 */ /* 0x001fe2000001ff00 */
[----:B------:R-:W-:Y:S01]  /*0500*/  ISETP.NE.AND.EX P2, PT, RZ, c[0x0][0x224], PT, P2 ;  /* 0x00008900ff007a0c */ /* 0x000fe20003f45320 */
[----:B------:R-:W-:Y:S01]  /*0510*/  CS2R R36, SRZ ;  /* 0x0000000000247805 */ /* 0x000fe2000001ff00 */
[----:B------:R-:W-:Y:S01]  /*0520*/  SHF.L.U64.HI R3, R2, 0x4, RZ ;  /* 0x0000000402037819 */ /* 0x000fe200000102ff */
[----:B------:R-:W-:Y:S01]  /*0530*/  CS2R R42, SRZ ;  /* 0x00000000002a7805 */ /* 0x000fe2000001ff00 */
[----:B------:R-:W-:-:S03]  /*0540*/  CS2R R40, SRZ ;  /* 0x0000000000287805 */ /* 0x000fc6000001ff00 */
[----:B------:R-:W-:-:S04]  /*0550*/  IMAD.WIDE.U32 R44, R2, R45, c[0x0][0x1b0] ;  /* 0x00006c00022c7625 */ /* 0x000fc800078e002d */
[C---:B------:R-:W-:Y:S02]  /*0560*/  @P0 LEA R52, P3, R2.reuse, c[0x0][0x218], 0x4 ;  /* 0x0000860002340a11 */ /* 0x040fe400078620ff */
[----:B------:R-:W5:Y:S02]  /*0570*/  LDG.E.128 R44, [R44.64] ;  /* 0x000000042c2c7981 */ /* 0x000f64000c1e1d00 */
        /* <DEDUP_REMOVED lines=8> */
[----:B------:R-:W-:-:S03]  /*0600*/  IADD3 R2, R2, 0x20, RZ ;  /* 0x0000002002027810 */ /* 0x000fc60007ffe0ff */
.L_x_29445:
[----:B------:R-:W-:Y:S05]  /*0610*/  BSYNC B0 ;  /* 0x0000000000007941 */ /* 0x000fea0003800000 */
.L_x_29444:
        /* <DEDUP_REMOVED lines=25> */
.L_x_29447:
[----:B------:R-:W-:Y:S05]  /*07b0*/  BSYNC B0 ;  /* 0x0000000000007941 */ /* 0x000fea0003800000 */
.L_x_29446:
[----:B------:R-:W-:Y:S01]  /*07c0*/  ISETP.GE.U32.AND P0, PT, R0, 0xa0, PT ;  /* 0x000000a00000780c */ /* 0x000fe20003f06070 */
[----:B------:R-:W-:Y:S01]  /*07d0*/  BSSY B0, `(.L_x_29448) ;  /* 0x000001b000007945 */ /* 0x000fe20003800000 */
[----:B------:R-:W-:-:S11]  /*07e0*/  LOP3.LUT R218, R218, 0xfffffbff, RZ, 0xc0, !PT ;  /* 0xfffffbffdada7812 */ /* 0x000fd600078ec0ff */
[----:B------:R-:W-:Y:S01]  /*07f0*/  @P0 LOP3.LUT R218, R218, 0x400, RZ, 0xfc, !PT ;  /* 0x00000400dada0812 */ /* 0x000fe200078efcff */
[----:B------:R-:W-:Y:S05]  /*0800*/  @!P0 BRA `(.L_x_29449) ;  /* 0x0000017000008947 */ /* 0x000fea0003800000 */
[----:B------:R-:W-:Y:S01]  /*0810*/  ISETP.NE.U32.AND P0, PT, RZ, c[0x0][0x218], PT ;  /* 0x00008600ff007a0c */ /* 0x000fe20003f05070 */
[----:B0-----:R-:W-:Y:S01]  /*0820*/  CS2R R70, SRZ ;  /* 0x0000000000467805 */ /* 0x001fe2000001ff00 */
[----:B------:R-:W-:Y:S01]  /*0830*/  CS2R R68, SRZ ;  /* 0x0000000000447805 */ /* 0x000fe2000001ff00 */
[----:B------:R-:W-:Y:S02]  /*0840*/  SHF.L.U32 R84, R2, 0x4, RZ ;  /* 0x0000000402547819 */ /* 0x000fe400000006ff */
[----:B------:R-:W-:-:S13]  /*0850*/  ISETP.NE.AND.EX P0, PT, RZ, c[0x0][0x21c], PT, P0 ;  /* 0x00008700ff007a0c */ /* 0x000fda0003f05300 */
[----:B------:R-:W-:-:S04]  /*0860*/  @P0 LEA R76, P2, R2, c[0x0][0x218], 0x4 ;  /* 0x00008600024c0a11 */ /* 0x000fc800078420ff */
[C---:B------:R-:W-:Y:S02]  /*0870*/  @P0 LEA.HI.X R77, R2.reuse, c[0x0][0x21c], RZ, 0x4, P2 ;  /* 0x00008700024d0a11 */ /* 0x040fe400010f24ff */
[----:B------:R-:W-:Y:S01]  /*0880*/  ISETP.NE.U32.AND P2, PT, RZ, c[0x0][0x220], PT ;  /* 0x00008800ff007a0c */ /* 0x000fe20003f45070 */
[----:B------:R-:W-:Y:S01]  /*0890*/  HFMA2.MMA R79, -RZ, RZ, 0, 9.5367431640625e-07 ;  /* 0x00000010ff4f7435 */ /* 0x000fe200000001ff */
[----:B------:R-:W-:Y:S01]  /*08a0*/  SHF.L.U64.HI R3, R2, 0x4, RZ ;  /* 0x0000000402037819 */ /* 0x000fe200000102ff */
[----:B------:R0:W5:Y:S01]  /*08b0*/  @P0 LDG.E.128 R68, [R76.64] ;  /* 0x000000044c440981 */ /* 0x000162000c1e1d00 */
[----:B------:R-:W-:Y:S02]  /*08c0*/  ISETP.NE.AND.EX P2, PT, RZ, c[0x0][0x224], PT, P2 ;  /* 0x00008900ff007a0c */ /* 0x000fe40003f45320 */
[----:B------:R-:W-:-:S04]  /*08d0*/  IADD3 R80, P0, R84, c[0x0][0x1b8], RZ ;  /* 0x00006e0054507a10 */ /* 0x000fc80007f1e0ff */
[----:B------:R-:W-:Y:S01]  /*08e0*/  IADD3.X R81, R3, c[0x0][0x1bc], RZ, P0, !PT ;  /* 0x00006f0003517a10 */ /* 0x000fe200007fe4ff */
[----:B------:R-:W-:Y:S01]  /*08f0*/  CS2R R74, SRZ ;  /* 0x00000000004a7805 */ /* 0x000fe2000001ff00 */
[----:B------:R-:W-:Y:S01]  /*0900*/  CS2R R72, SRZ ;  /* 0x0000000000487805 */ /* 0x000fe2000001ff00 */
[----:B0-----:R-:W-:-:S03]  /*0910*/  IMAD.WIDE.U32 R76, R2, R79, c[0x0][0x1b0] ;  /* 0x00006c00024c7625 */ /* 0x001fc600078e004f */
[----:B------:R-:W5:Y:S01]  /*0920*/  LDG.E.128 R80, [R80.64] ;  /* 0x0000000450507981 */ /* 0x000f62000c1e1d00 */
[----:B------:R-:W-:-:S03]  /*0930*/  @P2 IADD3 R84, P0, R84, c[0x0][0x220], RZ ;  /* 0x0000880054542a10 */ /* 0x000fc60007f1e0ff */
[----:B------:R-:W5:Y:S01]  /*0940*/  LDG.E.128 R76, [R76.64] ;  /* 0x000000044c4c7981 */ /* 0x000f62000c1e1d00 */
[----:B------:R-:W-:-:S05]  /*0950*/  @P2 IADD3.X R85, R3, c[0x0][0x224], RZ, P0, !PT ;  /* 0x0000890003552a10 */ /* 0x000fca00007fe4ff */
[----:B------:R0:W5:Y:S01]  /*0960*/  @P2 LDG.E.128 R72, [R84.64] ;  /* 0x0000000454482981 */ /* 0x000162000c1e1d00 */
[----:B------:R-:W-:-:S03]  /*0970*/  IADD3 R2, R2, 0x20, RZ ;  /* 0x0000002002027810 */ /* 0x000fc60007ffe0ff */
.L_x_29449:
[----:B------:R-:W-:Y:S05]  /*0980*/  BSYNC B0 ;  /* 0x0000000000007941 */ /* 0x000fea0003800000 */
.L_x_29448:
[----:B------:R-:W-:Y:S01]  /*0990*/  ISETP.GE.U32.AND P0, PT, R0, 0xc0, PT ;  /* 0x000000c00000780c */ /* 0x000fe20003f06070 */
[----:B------:R-:W-:Y:S01]  /*09a0*/  BSSY B0, `(.L_x_29450) ;  /* 0x000001b000007945 */ /* 0x000fe20003800000 */
[----:B------:R-:W-:-:S11]  /*09b0*/  LOP3.LUT R218, R218, 0xfffffdff, RZ, 0xc0, !PT ;  /* 0xfffffdffdada7812 */ /* 0x000fd600078ec0ff */
[----:B------:R-:W-:Y:S01]  /*09c0*/  @P0 LOP3.LUT R218, R218, 0x200, RZ, 0xfc, !PT ;  /* 0x00000200dada0812 */ /* 0x000fe200078efcff */
[----:B------:R-:W-:Y:S05]  /*09d0*/  @!P0 BRA `(.L_x_29451) ;  /* 0x0000017000008947 */ /* 0x000fea0003800000 */
[C---:B------:R-:W-:Y:S01]  /*09e0*/  SHF.L.U32 R102, R2.reuse, 0x4, RZ ;  /* 0x0000000402667819 */ /* 0x040fe200000006ff */
[----:B------:R-:W-:Y:S01]  /*09f0*/  CS2R R86, SRZ ;  /* 0x0000000000567805 */ /* 0x000fe2000001ff00 */
[----:B------:R-:W-:Y:S01]  /*0a00*/  SHF.L.U64.HI R3, R2, 0x4, RZ ;  /* 0x0000000402037819 */ /* 0x000fe200000102ff */
[----:B0-----:R-:W-:Y:S01]  /*0a10*/  CS2R R84, SRZ ;  /* 0x0000000000547805 */ /* 0x001fe2000001ff00 */
[----:B------:R-:W-:-:S04]  /*0a20*/  IADD3 R96, P0, R102, c[0x0][0x1b8], RZ ;  /* 0x00006e0066607a10 */ /* 0x000fc80007f1e0ff */
[----:B------:R-:W-:Y:S02]  /*0a30*/  IADD3.X R97, R3, c[0x0][0x1bc], RZ, P0, !PT ;  /* 0x00006f0003617a10 */ /* 0x000fe400007fe4ff */
[----:B------:R-:W-:-:S04]  /*0a40*/  ISETP.NE.U32.AND P0, PT, RZ, c[0x0][0x220], PT ;  /* 0x00008800ff007a0c */ /* 0x000fc80003f05070 */
[----:B------:R-:W-:Y:S01]  /*0a50*/  ISETP.NE.AND.EX P0, PT, RZ, c[0x0][0x224], PT, P0 ;  /* 0x00008900ff007a0c */ /* 0x000fe20003f05300 */
[----:B------:R-:W-:Y:S01]  /*0a60*/  IMAD.MOV.U32 R93, RZ, RZ, 0x10 ;  /* 0x00000010ff5d7424 */ /* 0x000fe200078e00ff */
[----:B------:R-:W-:Y:S01]  /*0a70*/  CS2R R90, SRZ ;  /* 0x00000000005a7805 */ /* 0x000fe2000001ff00 */
[----:B------:R-:W-:Y:S01]  /*0a80*/  CS2R R88, SRZ ;  /* 0x0000000000587805 */ /* 0x000fe2000001ff00 */
[----:B------:R-:W5:Y:S09]  /*0a90*/  LDG.E.128 R96, [R96.64] ;  /* 0x0000000460607981 */ /* 0x000f72000c1e1d00 */
[----:B------:R-:W-:-:S04]  /*0aa0*/  @P0 IADD3 R102, P2, R102, c[0x0][0x220], RZ ;  /* 0x0000880066660a10 */ /* 0x000fc80007f5e0ff */
[----:B------:R-:W-:Y:S02]  /*0ab0*/  @P0 IADD3.X R103, R3, c[0x0][0x224], RZ, P2, !PT ;  /* 0x0000890003670a10 */ /* 0x000fe400017fe4ff */
[----:B------:R-:W-:Y:S01]  /*0ac0*/  ISETP.NE.U32.AND P2, PT, RZ, c[0x0][0x218], PT ;  /* 0x00008600ff007a0c */ /* 0x000fe20003f45070 */
[----:B------:R-:W-:Y:S02]  /*0ad0*/  IMAD.WIDE.U32 R92, R2, R93, c[0x0][0x1b0] ;  /* 0x00006c00025c7625 */ /* 0x000fe400078e005d */
[----:B------:R0:W5:Y:S01]  /*0ae0*/  @P0 LDG.E.128 R88, [R102.64] ;  /* 0x0000000466580981 */ /* 0x000162000c1e1d00 */
[----:B------:R-:W-:-:S03]  /*0af0*/  ISETP.NE.AND.EX P2, PT, RZ, c[0x0][0x21c], PT, P2 ;  /* 0x00008700ff007a0c */ /* 0x000fc60003f45320 */
[----:B------:R-:W5:Y:S10]  /*0b00*/  LDG.E.128 R92, [R92.64] ;  /* 0x000000045c5c7981 */ /* 0x000f74000c1e1d00 */
[----:B------:R-:W-:-:S04]  /*0b10*/  @P2 LEA R100, P3, R2, c[0x0][0x218], 0x4 ;  /* 0x0000860002642a11 */ /* 0x000fc800078620ff */
[----:B------:R-:W-:-:S05]  /*0b20*/  @P2 LEA.HI.X R101, R2, c[0x0][0x21c], RZ, 0x4, P3 ;  /* 0x0000870002652a11 */ /* 0x000fca00018f24ff */
[----:B------:R0:W5:Y:S01]  /*0b30*/  @P2 LDG.E.128 R84, [R100.64] ;  /* 0x0000000464542981 */ /* 0x000162000c1e1d00 */
[----:B------:R-:W-:-:S03]  /*0b40*/  IADD3 R2, R2, 0x20, RZ ;  /* 0x0000002002027810 */ /* 0x000fc60007ffe0ff */
.L_x_29451:
[----:B------:R-:W-:Y:S05]  /*0b50*/  BSYNC B0 ;  /* 0x0000000000007941 */ /* 0x000fea0003800000 */
.L_x_29450:
[----:B------:R-:W-:Y:S01]  /*0b60*/  ISETP.GE.U32.AND P0, PT, R0, 0xe0, PT ;  /* 0x000000e00000780c */ /* 0x000fe20003f06070 */
[----:B------:R-:W-:Y:S01]  /*0b70*/  BSSY B0, `(.L_x_29452) ;  /* 0x000001e000007945 */ /* 0x000fe20003800000 */
[----:B------:R-:W-:Y:S02]  /*0b80*/  SHF.R.U32.HI R3, RZ, 0x5, R104 ;  /* 0x00000005ff037819 */ /* 0x000fe40000011668 */
[----:B------:R-:W-:Y:S02]  /*0b90*/  LOP3.LUT R218, R218, 0xfffffeff, RZ, 0xc0, !PT ;  /* 0xfffffeffdada7812 */ /* 0x000fe400078ec0ff */
[----:B------:R-:W-:Y:S02]  /*0ba0*/  LEA R3, R106, R3, 0x2 ;  /* 0x000000036a037211 */ /* 0x000fe400078e10ff */
[----:B------:R-:W-:-:S05]  /*0bb0*/  MOV R168, c[0x0][0x180] ;  /* 0x0000600000a87a02 */ /* 0x000fca0000000f00 */
[----:B------:R-:W-:Y:S01]  /*0bc0*/  @P0 LOP3.LUT R218, R218, 0x100, RZ, 0xfc, !PT ;  /* 0x00000100dada0812 */ /* 0x000fe200078efcff */
[----:B------:R-:W-:Y:S05]  /*0bd0*/  @!P0 BRA `(.L_x_29453) ;  /* 0x0000017000008947 */ /* 0x000fea0003800000 */
[C---:B------:R-:W-:Y:S01]  /*0be0*/  SHF.L.U32 R118, R2.reuse, 0x4, RZ ;  /* 0x0000000402767819 */ /* 0x040fe200000006ff */
[----:B0-----:R-:W-:Y:S01]  /*0bf0*/  CS2R R102, SRZ ;  /* 0x0000000000667805 */ /* 0x001fe2000001ff00 */
[----:B------:R-:W-:Y:S02]  /*0c00*/  SHF.L.U64.HI R100, R2, 0x4, RZ ;  /* 0x0000000402647819 */ /* 0x000fe400000102ff */
[----:B------:R-:W-:-:S04]  /*0c10*/  IADD3 R112, P0, R118, c[0x0][0x1b8], RZ ;  /* 0x00006e0076707a10 */ /* 0x000fc80007f1e0ff */
[----:B------:R-:W-:Y:S02]  /*0c20*/  IADD3.X R113, R100, c[0x0][0x1bc], RZ, P0, !PT ;  /* 0x00006f0064717a10 */ /* 0x000fe400007fe4ff */
[----:B------:R-:W-:-:S04]  /*0c30*/  ISETP.NE.U32.AND P0, PT, RZ, c[0x0][0x220], PT ;  /* 0x00008800ff007a0c */ /* 0x000fc80003f05070 */
[----:B------:R-:W-:Y:S01]  /*0c40*/  ISETP.NE.AND.EX P0, PT, RZ, c[0x0][0x224], PT, P0 ;  /* 0x00008900ff007a0c */ /* 0x000fe20003f05300 */
[----:B------:R-:W-:Y:S01]  /*0c50*/  HFMA2.MMA R109, -RZ, RZ, 0, 9.5367431640625e-07 ;  /* 0x00000010ff6d7435 */ /* 0x000fe200000001ff */
[----:B------:R-:W-:Y:S01]  /*0c60*/  CS2R R106, SRZ ;  /* 0x00000000006a7805 */ /* 0x000fe2000001ff00 */
[----:B------:R-:W-:Y:S01]  /*0c70*/  CS2R R104, SRZ ;  /* 0x0000000000687805 */ /* 0x000fe2000001ff00 */
[----:B------:R-:W5:Y:S09]  /*0c80*/  LDG.E.128 R112, [R112.64] ;  /* 0x0000000470707981 */ /* 0x000f72000c1e1d00 */
[----:B------:R-:W-:-:S04]  /*0c90*/  @P0 IADD3 R118, P2, R118, c[0x0][0x220], RZ ;  /* 0x0000880076760a10 */ /* 0x000fc80007f5e0ff */
[----:B------:R-:W-:Y:S02]  /*0ca0*/  @P0 IADD3.X R119, R100, c[0x0][0x224], RZ, P2, !PT ;  /* 0x0000890064770a10 */ /* 0x000fe400017fe4ff */
[----:B------:R-:W-:Y:S01]  /*0cb0*/  ISETP.NE.U32.AND P2, PT, RZ, c[0x0][0x218], PT ;  /* 0x00008600ff007a0c */ /* 0x000fe20003f45070 */
[----:B------:R-:W-:Y:S01]  /*0cc0*/  CS2R R100, SRZ ;  /* 0x0000000000647805 */ /* 0x000fe2000001ff00 */
[----:B------:R-:W-:Y:S01]  /*0cd0*/  IMAD.WIDE.U32 R108, R2, R109, c[0x0][0x1b0] ;  /* 0x00006c00026c7625 */ /* 0x000fe200078e006d */
[----:B------:R0:W5:Y:S01]  /*0ce0*/  @P0 LDG.E.128 R104, [R118.64] ;  /* 0x0000000476680981 */ /* 0x000162000c1e1d00 */
[----:B------:R-:W-:-:S04]  /*0cf0*/  ISETP.NE.AND.EX P2, PT, RZ, c[0x0][0x21c], PT, P2 ;  /* 0x00008700ff007a0c */ /* 0x000fc80003f45320 */
[----:B------:R-:W5:Y:S09]  /*0d00*/  LDG.E.128 R108, [R108.64] ;  /* 0x000000046c6c7981 */ /* 0x000f72000c1e1d00 */
[----:B------:R-:W-:-:S04]  /*0d10*/  @P2 LEA R116, P3, R2, c[0x0][0x218], 0x4 ;  /* 0x0000860002742a11 */ /* 0x000fc800078620ff */
[----:B------:R-:W-:-:S05]  /*0d20*/  @P2 LEA.HI.X R117, R2, c[0x0][0x21c], RZ, 0x4, P3 ;  /* 0x0000870002752a11 */ /* 0x000fca00018f24ff */
[----:B------:R0:W5:Y:S01]  /*0d30*/  @P2 LDG.E.128 R100, [R116.64] ;  /* 0x0000000474642981 */ /* 0x000162000c1e1d00 */
[----:B------:R-:W-:-:S03]  /*0d40*/  IADD3 R2, R2, 0x20, RZ ;  /* 0x0000002002027810 */ /* 0x000fc60007ffe0ff */
.L_x_29453:
[----:B------:R-:W-:Y:S05]  /*0d50*/  BSYNC B0 ;  /* 0x0000000000007941 */ /* 0x000fea0003800000 */
.L_x_29452:
[----:B------:R-:W-:Y:S01]  /*0d60*/  ISETP.GE.U32.AND P0, PT, R0, 0x100, PT ;  /* 0x000001000000780c */ /* 0x000fe20003f06070 */
[----:B------:R-:W-:Y:S01]  /*0d70*/  BSSY B0, `(.L_x_29454) ;  /* 0x000001b000007945 */ /* 0x000fe20003800000 */
[----:B------:R-:W-:-:S11]  /*0d80*/  LOP3.LUT R218, R218, 0xffffff7f, RZ, 0xc0, !PT ;  /* 0xffffff7fdada7812 */ /* 0x000fd600078ec0ff */
        /* <DEDUP_REMOVED lines=9> */
[----:B------:R-:W-:Y:S01]  /*0e20*/  CS2R R122, SRZ ;  /* 0x00000000007a7805 */ /* 0x000fe2000001ff00 */
[----:B------:R-:W-:Y:S01]  /*0e30*/  MOV R125, 0x10 ;  /* 0x00000010007d7802 */ /* 0x000fe20000000f00 */
        /* <DEDUP_REMOVED lines=14> */
.L_x_29455:
[----:B------:R-:W-:Y:S05]  /*0f20*/  BSYNC B0 ;  /* 0x0000000000007941 */ /* 0x000fea0003800000 */
.L_x_29454:
[----:B------:R-:W-:Y:S01]  /*0f30*/  ISETP.GE.U32.AND P0, PT, R0, 0x120, PT ;  /* 0x000001200000780c */ /* 0x000fe20003f06070 */
[----:B------:R-:W-:Y:S01]  /*0f40*/  BSSY B0, `(.L_x_29456) ;  /* 0x000001b000007945 */ /* 0x000fe20003800000 */
[----:B------:R-:W-:-:S11]  /*0f50*/  LOP3.LUT R218, R218, 0xffffffbf, RZ, 0xc0, !PT ;  /* 0xffffffbfdada7812 */ /* 0x000fd600078ec0ff */
[----:B------:R-:W-:Y:S01]  /*0f60*/  @P0 LOP3.LUT R218, R218, 0x40, RZ, 0xfc, !PT ;  /* 0x00000040dada0812 */ /* 0x000fe200078efcff */
[----:B------:R-:W-:Y:S05]  /*0f70*/  @!P0 BRA `(.L_x_29457) ;  /* 0x0000017000008947 */ /* 0x000fea0003800000 */
[C---:B------:R-:W-:Y:S01]  /*0f80*/  IMAD.SHL.U32 R150, R2.reuse, 0x10, RZ ;  /* 0x0000001002967824 */ /* 0x040fe200078e00ff */
[----:B0-----:R-:W-:Y:S01]  /*0f90*/  SHF.L.U64.HI R132, R2, 0x4, RZ ;  /* 0x0000000402847819 */ /* 0x001fe200000102ff */
[----:B------:R-:W-:-:S03]  /*0fa0*/  CS2R R134, SRZ ;  /* 0x0000000000867805 */ /* 0x000fc6000001ff00 */
        /* <DEDUP_REMOVED lines=20> */
.L_x_29457:
[----:B------:R-:W-:Y:S05]  /*10f0*/  BSYNC B0 ;  /* 0x0000000000007941 */ /* 0x000fea0003800000 */
.L_x_29456:
[----:B------:R-:W-:Y:S01]  /*1100*/  ISETP.GE.U32.AND P0, PT, R0, 0x140, PT ;  /* 0x000001400000780c */ /* 0x000fe20003f06070 */
[----:B------:R-:W-:Y:S01]  /*1110*/  BSSY B0, `(.L_x_29458) ;  /* 0x000001a000007945 */ /* 0x000fe20003800000 */
[----:B------:R-:W-:-:S11]  /*1120*/  LOP3.LUT R218, R218, 0xffffffdf, RZ, 0xc0, !PT ;  /* 0xffffffdfdada7812 */ /* 0x000fd600078ec0ff */
[----:B------:R-:W-:Y:S01]  /*1130*/  @P0 LOP3.LUT R218, R218, 0x20, RZ, 0xfc, !PT ;  /* 0x00000020dada0812 */ /* 0x000fe200078efcff */
[----:B------:R-:W-:Y:S05]  /*1140*/  @!P0 BRA `(.L_x_29459) ;  /* 0x0000016000008947 */ /* 0x000fea0003800000 */
[----:B------:R-:W-:Y:S01]  /*1150*/  SHF.L.U32 R166, R2, 0x4, RZ ;  /* 0x0000000402a67819 */ /* 0x000fe200000006ff */
[----:B0-----:R-:W-:Y:S01]  /*1160*/  CS2R R150, SRZ ;  /* 0x0000000000967805 */ /* 0x001fe2000001ff00 */
[----:B------:R-:W-:Y:S02]  /*1170*/  SHF.R.U32.HI R148, RZ, 0x1c, R2 ;  /* 0x0000001cff947819 */ /* 0x000fe40000011602 */
        /* <DEDUP_REMOVED lines=18> */
[----:B------:R0:W5:Y:S04]  /*12a0*/  @P2 LDG.E.128 R148, [R164.64] ;  /* 0x00000004a4942981 */ /* 0x000168000c1e1d00 */
.L_x_29459:
[----:B------:R-:W-:Y:S05]  /*12b0*/  BSYNC B0 ;  /* 0x0000000000007941 */ /* 0x000fea0003800000 */
.L_x_29458:
[----:B------:R-:W-:Y:S02]  /*12c0*/  ISETP.GE.AND P2, PT, R3, c[0x0][0x164], PT ;  /* 0x0000590003007a0c */ /* 0x000fe40003f46270 */
[----:B------:R-:W-:Y:S02]  /*12d0*/  MOV R2, c[0x0][0x184] ;  /* 0x0000610000027a02 */ /* 0x000fe40000000f00 */
[----:B------:R-:W-:-:S04]  /*12e0*/  LOP3.LUT P0, RZ, R168, c[0x0][0x178], RZ, 0xfc, !PT ;  /* 0x00005e00a8ff7a12 */ /* 0x000fc8000780fcff */
[----:B------:R-:W-:-:S05]  /*12f0*/  LOP3.LUT P0, RZ, R2, c[0x0][0x17c], RZ, 0xfc, P0 ;  /* 0x00005f0002ff7a12 */ /* 0x000fca000000fcff */
[----:B------:R-:W-:Y:S08]  /*1300*/  @P2 EXIT ;  /* 0x000000000000294d */ /* 0x000ff00003800000 */
[----:B------:R-:W-:Y:S01]  /*1310*/  MOV R2, R3 ;  /* 0x0000000300027202 */ /* 0x000fe20000000f00 */
[----:B------:R-:W-:-:S03]  /*1320*/  ULDC.U8 UR6, c[0x0][0x1f0] ;  /* 0x00007c0000067ab9 */ /* 0x000fc60000000000 */
.L_x_29663:
[----:B------:R-:W1:Y:S01]  /*1330*/  S2R R3, SR_TID.X ;  /* 0x0000000000037919 */ /* 0x000e620000002100 */
[----:B------:R-:W-:Y:S01]  /*1340*/  IMAD R216, R2, c[0x0][0x168], RZ ;  /* 0x00005a0002d87a24 */ /* 0x000fe200078e02ff */
        /* <DEDUP_REMOVED lines=13> */
[----:B0-----:R0:W5:Y:S01]  /*1420*/  @P3 LDG.E.128 R164, [R220.64] ;  /* 0x00000004dca43981 */ /* 0x001162000c1e1d00 */
[----:B------:R-:W-:Y:S01]  /*1430*/  ISETP.NE.AND.EX P2, PT, RZ, c[0x0][0x184], PT, P2 ;  /* 0x00006100ff007a0c */ /* 0x000fe20003f45320 */
[----:B------:R-:W-:-:S06]  /*1440*/  IMAD.WIDE.U32 R168, R217, R168, c[0x0][0x170] ;  /* 0x00005c00d9a87625 */ /* 0x000fcc00078e00a8 */
[----:B------:R-:W5:Y:S06]  /*1450*/  LDG.E.128 R168, [R168.64] ;  /* 0x00000004a8a87981 */ /* 0x000f6c000c1e1d00 */
[----:B------:R-:W-:-:S04]  /*1460*/  @P2 LEA R222, P4, R217, c[0x0][0x180], 0x4 ;  /* 0x00006000d9de2a11 */ /* 0x000fc800078820ff */
        /* <DEDUP_REMOVED lines=10> */
.L_x_29463:
[----:B-----5:R-:W-:Y:S01]  /*1510*/  FADD.FTZ R168, R172, R168 ;  /* 0x000000a8aca87221 */ /* 0x020fe20000010000 */
[----:B------:R-:W-:Y:S05]  /*1520*/  BRA `(.L_x_29464) ;  /* 0x0000002000007947 */ /* 0x000fea0003800000 */
.L_x_29462:
[----:B0----5:R-:W-:-:S04]  /*1530*/  FADD.FTZ R168, R164, R168 ;  /* 0x000000a8a4a87221 */ /* 0x021fc80000010000 */
[----:B------:R-:W-:-:S05]  /*1540*/  @P2 FADD.FTZ R168, R172, R168 ;  /* 0x000000a8aca82221 */ /* 0x000fca0000010000 */
.L_x_29464:
[----:B-----5:R-:W-:Y:S02]  /*1550*/  MOV R176, R168 ;  /* 0x000000a800b07202 */ /* 0x020fe40000000f00 */
.L_x_29465:
[----:B------:R-:W-:Y:S05]  /*1560*/  @P3 BRA `(.L_x_29466) ;  /* 0x0000007000003947 */ /* 0x000fea0003800000 */
[----:B------:R-:W-:-:S04]  /*1570*/  ISETP.NE.U32.AND P4, PT, RZ, c[0x0][0x180], PT ;  /* 0x00006000ff007a0c */ /* 0x000fc80003f85070 */
[----:B------:R-:W-:-:S13]  /*1580*/  ISETP.NE.AND.EX P4, PT, RZ, c[0x0][0x184], PT, P4 ;  /* 0x00006100ff007a0c */ /* 0x000fda0003f85340 */
[----:B------:R-:W-:Y:S05]  /*1590*/  @P4 BRA `(.L_x_29467) ;  /* 0x0000002000004947 */ /* 0x000fea0003800000 */
[----:B------:R-:W-:Y:S05]  /*15a0*/  @P0 BRA `(.L_x_29468) ;  /* 0x0000005000000947 */ /* 0x000fea0003800000 */
[----:B------:R-:W-:Y:S05]  /*15b0*/  BRA `(.L_x_29469) ;  /* 0x0000005000007947 */ /* 0x000fea0003800000 */
.L_x_29467:
[----:B-----5:R-:W-:Y:S01]  /*15c0*/  FADD.FTZ R169, R173, R169 ;  /* 0x000000a9ada97221 */ /* 0x020fe20000010000 */
[----:B------:R-:W-:Y:S05]  /*15d0*/  BRA `(.L_x_29468) ;  /* 0x0000002000007947 */ /* 0x000fea0003800000 */
.L_x_29466:
[----:B-----5:R-:W-:-:S04]  /*15e0*/  FADD.FTZ R169, R165, R169 ;  /* 0x000000a9a5a97221 */ /* 0x020fc80000010000 */
[----:B------:R-:W-:-:S05]  /*15f0*/  @P2 FADD.FTZ R169, R173, R169 ;  /* 0x000000a9ada92221 */ /* 0x000fca0000010000 */
.L_x_29468:
[----:B-----5:R-:W-:Y:S02]  /*1600*/  MOV R177, R169 ;  /* 0x000000a900b17202 */ /* 0x020fe40000000f00 */
.L_x_29469:
[----:B------:R-:W-:Y:S05]  /*1610*/  @P3 BRA `(.L_x_29470) ;  /* 0x0000007000003947 */ /* 0x000fea0003800000 */
[----:B------:R-:W-:-:S04]  /*1620*/  ISETP.NE.U32.AND P4, PT, RZ, c[0x0][0x180], PT ;  /* 0x00006000ff007a0c */ /* 0x000fc80003f85070 */
[----:B------:R-:W-:-:S13]  /*1630*/  ISETP.NE.AND.EX P4, PT, RZ, c[0x0][0x184], PT, P4 ;  /* 0x00006100ff007a0c */ /* 0x000fda0003f85340 */
[----:B------:R-:W-:Y:S05]  /*1640*/  @P4 BRA `(.L_x_29471) ;  /* 0x0000002000004947 */ /* 0x000fea0003800000 */
[----:B------:R-:W-:Y:S05]  /*1650*/  @P0 BRA `(.L_x_29472) ;  /* 0x0000005000000947 */ /* 0x000fea0003800000 */
[----:B------:R-:W-:Y:S05]  /*1660*/  BRA `(.L_x_29473) ;  /* 0x0000005000007947 */ /* 0x000fea0003800000 */
.L_x_29471:
[----:B-----5:R-:W-:Y:S01]  /*1670*/  FADD.FTZ R170, R174, R170 ;  /* 0x000000aaaeaa7221 */ /* 0x020fe20000010000 */
[----:B------:R-:W-:Y:S05]  /*1680*/  BRA `(.L_x_29472) ;  /* 0x0000002000007947 */ /* 0x000fea0003800000 */
.L_x_29470:
[----:B-----5:R-:W-:-:S04]  /*1690*/  FADD.FTZ R170, R166, R170 ;  /* 0x000000aaa6aa7221 */ /* 0x020fc80000010000 */
[----:B------:R-:W-:-:S05]  /*16a0*/  @P2 FADD.FTZ R170, R174, R170 ;  /* 0x000000aaaeaa2221 */ /* 0x000fca0000010000 */
.L_x_29472:
[----:B-----5:R-:W-:Y:S02]  /*16b0*/  MOV R178, R170 ;  /* 0x000000aa00b27202 */ /* 0x020fe40000000f00 */
.L_x_29473:
[----:B------:R-:W-:Y:S05]  /*16c0*/  @P3 BRA `(.L_x_29474) ;  /* 0x0000007000003947 */ /* 0x000fea0003800000 */
[----:B------:R-:W-:-:S04]  /*16d0*/  ISETP.NE.U32.AND P2, PT, RZ, c[0x0][0x180], PT ;  /* 0x00006000ff007a0c */ /* 0x000fc80003f45070 */
[----:B------:R-:W-:-:S13]  /*16e0*/  ISETP.NE.AND.EX P2, PT, RZ, c[0x0][0x184], PT, P2 ;  /* 0x00006100ff007a0c */ /* 0x000fda0003f45320 */
[----:B------:R-:W-:Y:S05]  /*16f0*/  @P2 BRA `(.L_x_29475) ;  /* 0x0000002000002947 */ /* 0x000fea0003800000 */
[----:B------:R-:W-:Y:S05]  /*1700*/  @P0 BRA `(.L_x_29476) ;  /* 0x0000005000000947 */ /* 0x000fea0003800000 */
[----:B------:R-:W-:Y:S05]  /*1710*/  BRA `(.L_x_29477) ;  /* 0x0000005000007947 */ /* 0x000fea0003800000 */
.L_x_29475:
[----:B-----5:R-:W-:Y:S01]  /*1720*/  FADD.FTZ R171, R175, R171 ;  /* 0x000000abafab7221 */ /* 0x020fe20000010000 */
[----:B------:R-:W-:Y:S05]  /*1730*/  BRA `(.L_x_29476) ;  /* 0x0000002000007947 */ /* 0x000fea0003800000 */
.L_x_29474:
[----:B-----5:R-:W-:-:S04]  /*1740*/  FADD.FTZ R171, R167, R171 ;  /* 0x000000aba7ab7221 */ /* 0x020fc80000010000 */
[----:B------:R-:W-:-:S05]  /*1750*/  @P2 FADD.FTZ R171, R175, R171 ;  /* 0x000000abafab2221 */ /* 0x000fca0000010000 */
.L_x_29476:
[----:B-----5:R-:W-:Y:S02]  /*1760*/  MOV R179, R171 ;  /* 0x000000ab00b37202 */ /* 0x020fe40000000f00 */
.L_x_29477:
[C---:B------:R-:W-:Y:S02]  /*1770*/  @P0 LEA R220, P2, R217.reuse, c[0x0][0x188], 0x4 ;  /* 0x00006200d9dc0a11 */ /* 0x040fe400078420ff */
[C---:B------:R-:W-:Y:S02]  /*1780*/  IADD3 R216, R217.reuse, 0x20, RZ ;  /* 0x00000020d9d87810 */ /* 0x040fe40007ffe0ff */
[----:B------:R-:W-:-:S05]  /*1790*/  @P0 LEA.HI.X R221, R217, c[0x0][0x18c], RZ, 0x4, P2 ;  /* 0x00006300d9dd0a11 */ /* 0x000fca00010f24ff */
[----:B------:R0:W-:Y:S04]  /*17a0*/  @P0 STG.E.128 [R220.64], R176 ;  /* 0x000000b0dc000986 */ /* 0x0001e8000c101d04 */
.L_x_29461:
[----:B------:R-:W-:Y:S05]  /*17b0*/  BSYNC B0 ;  /* 0x0000000000007941 */ /* 0x000fea0003800000 */
.L_x_29460:
[----:B------:R-:W-:Y:S01]  /*17c0*/  ISETP.GE.U32.AND P2, PT, R0, 0x40, PT ;  /* 0x000000400000780c */ /* 0x000fe20003f46070 */
[----:B------:R-:W-:-:S12]  /*17d0*/  BSSY B0, `(.L_x_29478) ;  /* 0x0000041000007945 */ /* 0x000fd80003800000 */
[----:B------:R-:W-:Y:S05]  /*17e0*/  @!P2 BRA `(.L_x_29479) ;  /* 0x000003f00000a947 */ /* 0x000fea0003800000 */
[----:B------:R-:W-:-:S04]  /*17f0*/  ISETP.NE.U32.AND P3, PT, RZ, c[0x0][0x178], PT ;  /* 0x00005e00ff007a0c */ /* 0x000fc80003f65070 */
[----:B------:R-:W-:-:S13]  /*1800*/  ISETP.NE.AND.EX P3, PT, RZ, c[0x0][0x17c], PT, P3 ;  /* 0x00005f00ff007a0c */ /* 0x000fda0003f65330 */
[----:B0-----:R-:W-:-:S04]  /*1810*/  @P3 LEA R220, P2, R216, c[0x0][0x178], 0x4 ;  /* 0x00005e00d8dc3a11 */ /* 0x001fc800078420ff */
[----:B------:R-:W-:Y:S02]  /*1820*/  @P3 LEA.HI.X R221, R216, c[0x0][0x17c], RZ, 0x4, P2 ;  /* 0x00005f00d8dd3a11 */ /* 0x000fe400010f24ff */
[----:B------:R-:W-:Y:S01]  /*1830*/  ISETP.NE.U32.AND P2, PT, RZ, c[0x0][0x180], PT ;  /* 0x00006000ff007a0c */ /* 0x000fe20003f45070 */
[----:B------:R-:W-:Y:S02]  /*1840*/  HFMA2.MMA R181, -RZ, RZ, 0, 9.5367431640625e-07 ;  /* 0x00000010ffb57435 */ /* 0x000fe400000001ff */
[----:B-----5:R0:W5:Y:S01]  /*1850*/  @P3 LDG.E.128 R164, [R220.64] ;  /* 0x00000004dca43981 */ /* 0x020162000c1e1d00 */
        /* <DEDUP_REMOVED lines=14> */
.L_x_29481:
[----:B-----5:R-:W-:Y:S01]  /*1940*/  FADD.FTZ R180, R172, R180 ;  /* 0x000000b4acb47221 */ /* 0x020fe20000010000 */
[----:B------:R-:W-:Y:S05]  /*1950*/  BRA `(.L_x_29482) ;  /* 0x0000002000007947 */ /* 0x000fea0003800000 */
.L_x_29480:
[----:B0----5:R-:W-:-:S04]  /*1960*/  FADD.FTZ R180, R164, R180 ;  /* 0x000000b4a4b47221 */ /* 0x021fc80000010000 */
[----:B------:R-:W-:-:S05]  /*1970*/  @P2 FADD.FTZ R180, R172, R180 ;  /* 0x000000b4acb42221 */ /* 0x000fca0000010000 */
.L_x_29482:
[----:B-----5:R-:W-:Y:S02]  /*1980*/  MOV R176, R180 ;  /* 0x000000b400b07202 */ /* 0x020fe40000000f00 */
.L_x_29483:
[----:B------:R-:W-:Y:S05]  /*1990*/  @P3 BRA `(.L_x_29484) ;  /* 0x0000007000003947 */ /* 0x000fea0003800000 */
[----:B------:R-:W-:-:S04]  /*19a0*/  ISETP.NE.U32.AND P4, PT, RZ, c[0x0][0x180], PT ;  /* 0x00006000ff007a0c */ /* 0x000fc80003f85070 */
[----:B------:R-:W-:-:S13]  /*19b0*/  ISETP.NE.AND.EX P4, PT, RZ, c[0x0][0x184], PT, P4 ;  /* 0x00006100ff007a0c */ /* 0x000fda0003f85340 */
[----:B------:R-:W-:Y:S05]  /*19c0*/  @P4 BRA `(.L_x_29485) ;  /* 0x0000002000004947 */ /* 0x000fea0003800000 */
[----:B------:R-:W-:Y:S05]  /*19d0*/  @P0 BRA `(.L_x_29486) ;  /* 0x0000005000000947 */ /* 0x000fea0003800000 */
[----:B------:R-:W-:Y:S05]  /*19e0*/  BRA `(.L_x_29487) ;  /* 0x0000005000007947 */ /* 0x000fea0003800000 */
.L_x_29485:
[----:B-----5:R-:W-:Y:S01]  /*19f0*/  FADD.FTZ R181, R173, R181 ;  /* 0x000000b5adb57221 */ /* 0x020fe20000010000 */
[----:B------:R-:W-:Y:S05]  /*1a00*/  BRA `(.L_x_29486) ;  /* 0x0000002000007947 */ /* 0x000fea0003800000 */
.L_x_29484:
[----:B-----5:R-:W-:-:S04]  /*1a10*/  FADD.FTZ R181, R165, R181 ;  /* 0x000000b5a5b57221 */ /* 0x020fc80000010000 */
[----:B------:R-:W-:-:S04]  /*1a20*/  @P2 FADD.FTZ R181, R173, R181 ;  /* 0x000000b5adb52221 */ /* 0x000fc80000010000 */
.L_x_29486:
[----:B-----5:R-:W-:-:S03]  /*1a30*/  IMAD.MOV.U32 R177, RZ, RZ, R181 ;  /* 0x000000ffffb17224 */ /* 0x020fc600078e00b5 */
.L_x_29487:
[----:B------:R-:W-:Y:S05]  /*1a40*/  @P3 BRA `(.L_x_29488) ;  /* 0x0000007000003947 */ /* 0x000fea0003800000 */
[----:B------:R-:W-:-:S04]  /*1a50*/  ISETP.NE.U32.AND P4, PT, RZ, c[0x0][0x180], PT ;  /* 0x00006000ff007a0c */ /* 0x000fc80003f85070 */
[----:B------:R-:W-:-:S13]  /*1a60*/  ISETP.NE.AND.EX P4, PT, RZ, c[0x0][0x184], PT, P4 ;  /* 0x00006100ff007a0c */ /* 0x000fda0003f85340 */
[----:B------:R-:W-:Y:S05]  /*1a70*/  @P4 BRA `(.L_x_29489) ;  /* 0x0000002000004947 */ /* 0x000fea0003800000 */
[----:B------:R-:W-:Y:S05]  /*1a80*/  @P0 BRA `(.L_x_29490) ;  /* 0x0000005000000947 */ /* 0x000fea0003800000 */
[----:B------:R-:W-:Y:S05]  /*1a90*/  BRA `(.L_x_29491) ;  /* 0x0000005000007947 */ /* 0x000fea0003800000 */
.L_x_29489:
[----:B-----5:R-:W-:Y:S01]  /*1aa0*/  FADD.FTZ R182, R174, R182 ;  /* 0x000000b6aeb67221 */ /* 0x020fe20000010000 */
[----:B------:R-:W-:Y:S05]  /*1ab0*/  BRA `(.L_x_29490) ;  /* 0x0000002000007947 */ /* 0x000fea0003800000 */
.L_x_29488:
[----:B-----5:R-:W-:-:S04]  /*1ac0*/  FADD.FTZ R182, R166, R182 ;  /* 0x000000b6a6b67221 */ /* 0x020fc80000010000 */
[----:B------:R-:W-:-:S05]  /*1ad0*/  @P2 FADD.FTZ R182, R174, R182 ;  /* 0x000000b6aeb62221 */ /* 0x000fca0000010000 */
.L_x_29490:
[----:B-----5:R-:W-:Y:S02]  /*1ae0*/  MOV R178, R182 ;  /* 0x000000b600b27202 */ /* 0x020fe40000000f00 */
.L_x_29491:
[----:B------:R-:W-:Y:S05]  /*1af0*/  @P3 BRA `(.L_x_29492) ;  /* 0x0000007000003947 */ /* 0x000fea0003800000 */
[----:B------:R-:W-:-:S04]  /*1b00*/  ISETP.NE.U32.AND P2, PT, RZ, c[0x0][0x180], PT ;  /* 0x00006000ff007a0c */ /* 0x000fc80003f45070 */
[----:B------:R-:W-:-:S13]  /*1b10*/  ISETP.NE.AND.EX P2, PT, RZ, c[0x0][0x184], PT, P2 ;  /* 0x00006100ff007a0c */ /* 0x000fda0003f45320 */
[----:B------:R-:W-:Y:S05]  /*1b20*/  @P2 BRA `(.L_x_29493) ;  /* 0x0000002000002947 */ /* 0x000fea0003800000 */
[----:B------:R-:W-:Y:S05]  /*1b30*/  @P0 BRA `(.L_x_29494) ;  /* 0x0000005000000947 */ /* 0x000fea0003800000 */
[----:B------:R-:W-:Y:S05]  /*1b40*/  BRA `(.L_x_29495) ;  /* 0x0000005000007947 */ /* 0x000fea0003800000 */
.L_x_29493:
[----:B-----5:R-:W-:Y:S01]  /*1b50*/  FADD.FTZ R183, R175, R183 ;  /* 0x000000b7afb77221 */ /* 0x020fe20000010000 */
[----:B------:R-:W-:Y:S05]  /*1b60*/  BRA `(.L_x_29494) ;  /* 0x0000002000007947 */ /* 0x000fea0003800000 */
.L_x_29492:
[----:B-----5:R-:W-:-:S04]  /*1b70*/  FADD.FTZ R183, R167, R183 ;  /* 0x000000b7a7b77221 */ /* 0x020fc80000010000 */
[----:B------:R-:W-:-:S05]  /*1b80*/  @P2 FADD.FTZ R183, R175, R183 ;  /* 0x000000b7afb72221 */ /* 0x000fca0000010000 */
.L_x_29494:
[----:B-----5:R-:W-:Y:S02]  /*1b90*/  MOV R179, R183 ;  /* 0x000000b700b37202 */ /* 0x020fe40000000f00 */
.L_x_29495:
[----:B------:R-:W-:-:S04]  /*1ba0*/  @P0 LEA R220, P2, R216, c[0x0][0x188], 0x4 ;  /* 0x00006200d8dc0a11 */ /* 0x000fc800078420ff */
[C---:B------:R-:W-:Y:S02]  /*1bb0*/  @P0 LEA.HI.X R221, R216.reuse, c[0x0][0x18c], RZ, 0x4, P2 ;  /* 0x00006300d8dd0a11 */ /* 0x040fe400010f24ff */
[----:B------:R-:W-:-:S03]  /*1bc0*/  IADD3 R216, R216, 0x20, RZ ;  /* 0x00000020d8d87810 */ /* 0x000fc60007ffe0ff */
[----:B------:R0:W-:Y:S04]  /*1bd0*/  @P0 STG.E.128 [R220.64], R176 ;  /* 0x000000b0dc000986 */ /* 0x0001e8000c101d04 */
.L_x_29479:
[----:B------:R-:W-:Y:S05]  /*1be0*/  BSYNC B0 ;  /* 0x0000000000007941 */ /* 0x000fea0003800000 */
.L_x_29478:
        /* <DEDUP_REMOVED lines=24> */
.L_x_29499:
[----:B-----5:R-:W-:Y:S01]  /*1d70*/  FADD.FTZ R184, R172, R184 ;  /* 0x000000b8acb87221 */ /* 0x020fe20000010000 */
[----:B------:R-:W-:Y:S05]  /*1d80*/  BRA `(.L_x_29500) ;  /* 0x0000002000007947 */ /* 0x000fea0003800000 */
.L_x_29498:
[----:B0----5:R-:W-:-:S04]  /*1d90*/  FADD.FTZ R184, R164, R184 ;  /* 0x000000b8a4b87221 */ /* 0x021fc80000010000 */
[----:B------:R-:W-:-:S05]  /*1da0*/  @P2 FADD.FTZ R184, R172, R184 ;  /* 0x000000b8acb82221 */ /* 0x000fca0000010000 */
.L_x_29500:
[----:B-----5:R-:W-:Y:S02]  /*1db0*/  MOV R176, R184 ;  /* 0x000000b800b07202 */ /* 0x020fe40000000f00 */
.L_x_29501:
[----:B------:R-:W-:Y:S05]  /*1dc0*/  @P3 BRA `(.L_x_29502) ;  /* 0x0000007000003947 */ /* 0x000fea0003800000 */
[----:B------:R-:W-:-:S04]  /*1dd0*/  ISETP.NE.U32.AND P4, PT, RZ, c[0x0][0x180], PT ;  /* 0x00006000ff007a0c */ /* 0x000fc80003f85070 */
[----:B------:R-:W-:-:S13]  /*1de0*/  ISETP.NE.AND.EX P4, PT, RZ, c[0x0][0x184], PT, P4 ;  /* 0x00006100ff007a0c */ /* 0x000fda0003f85340 */
[----:B------:R-:W-:Y:S05]  /*1df0*/  @P4 BRA `(.L_x_29503) ;  /* 0x0000002000004947 */ /* 0x000fea0003800000 */
[----:B------:R-:W-:Y:S05]  /*1e00*/  @P0 BRA `(.L_x_29504) ;  /* 0x0000005000000947 */ /* 0x000fea0003800000 */
[----:B------:R-:W-:Y:S05]  /*1e10*/  BRA `(.L_x_29505) ;  /* 0x0000005000007947 */ /* 0x000fea0003800000 */
.L_x_29503:
[----:B-----5:R-:W-:Y:S01]  /*1e20*/  FADD.FTZ R185, R173, R185 ;  /* 0x000000b9adb97221 */ /* 0x020fe20000010000 */
[----:B------:R-:W-:Y:S05]  /*1e30*/  BRA `(.L_x_29504) ;  /* 0x0000002000007947 */ /* 0x000fea0003800000 */
.L_x_29502:
[----:B-----5:R-:W-:-:S04]  /*1e40*/  FADD.FTZ R185, R165, R185 ;  /* 0x000000b9a5b97221 */ /* 0x020fc80000010000 */
[----:B------:R-:W-:-:S05]  /*1e50*/  @P2 FADD.FTZ R185, R173, R185 ;  /* 0x000000b9adb92221 */ /* 0x000fca0000010000 */
.L_x_29504:
[----:B-----5:R-:W-:Y:S02]  /*1e60*/  MOV R177, R185 ;  /* 0x000000b900b17202 */ /* 0x020fe40000000f00 */
.L_x_29505:
[----:B------:R-:W-:Y:S05]  /*1e70*/  @P3 BRA `(.L_x_29506) ;  /* 0x0000007000003947 */ /* 0x000fea0003800000 */
[----:B------:R-:W-:-:S04]  /*1e80*/  ISETP.NE.U32.AND P4, PT, RZ, c[0x0][0x180], PT ;  /* 0x00006000ff007a0c */ /* 0x000fc80003f85070 */
[----:B------:R-:W-:-:S13]  /*1e90*/  ISETP.NE.AND.EX P4, PT, RZ, c[0x0][0x184], PT, P4 ;  /* 0x00006100ff007a0c */ /* 0x000fda0003f85340 */
[----:B------:R-:W-:Y:S05]  /*1ea0*/  @P4 BRA `(.L_x_29507) ;  /* 0x0000002000004947 */ /* 0x000fea0003800000 */
[----:B------:R-:W-:Y:S05]  /*1eb0*/  @P0 BRA `(.L_x_29508) ;  /* 0x0000005000000947 */ /* 0x000fea0003800000 */
[----:B------:R-:W-:Y:S05]  /*1ec0*/  BRA `(.L_x_29509) ;  /* 0x0000005000007947 */ /* 0x000fea0003800000 */
.L_x_29507:
[----:B-----5:R-:W-:Y:S01]  /*1ed0*/  FADD.FTZ R186, R174, R186 ;  /* 0x000000baaeba7221 */ /* 0x020fe20000010000 */
[----:B------:R-:W-:Y:S05]  /*1ee0*/  BRA `(.L_x_29508) ;  /* 0x0000002000007947 */ /* 0x000fea0003800000 */
.L_x_29506:
[----:B-----5:R-:W-:-:S04]  /*1ef0*/  FADD.FTZ R186, R166, R186 ;  /* 0x000000baa6ba7221 */ /* 0x020fc80000010000 */
[----:B------:R-:W-:-:S05]  /*1f00*/  @P2 FADD.FTZ R186, R174, R186 ;  /* 0x000000baaeba2221 */ /* 0x000fca0000010000 */
.L_x_29508:
[----:B-----5:R-:W-:Y:S02]  /*1f10*/  MOV R178, R186 ;  /* 0x000000ba00b27202 */ /* 0x020fe40000000f00 */
.L_x_29509:
[----:B------:R-:W-:Y:S05]  /*1f20*/  @P3 BRA `(.L_x_29510) ;  /* 0x0000007000003947 */ /* 0x000fea0003800000 */
[----:B------:R-:W-:-:S04]  /*1f30*/  ISETP.NE.U32.AND P2, PT, RZ, c[0x0][0x180], PT ;  /* 0x00006000ff007a0c */ /* 0x000fc80003f45070 */
[----:B------:R-:W-:-:S13]  /*1f40*/  ISETP.NE.AND.EX P2, PT, RZ, c[0x0][0x184], PT, P2 ;  /* 0x00006100ff007a0c */ /* 0x000fda0003f45320 */
[----:B------:R-:W-:Y:S05]  /*1f50*/  @P2 BRA `(.L_x_29511) ;  /* 0x0000002000002947 */ /* 0x000fea0003800000 */
[----:B------:R-:W-:Y:S05]  /*1f60*/  @P0 BRA `(.L_x_29512) ;  /* 0x0000005000000947 */ /* 0x000fea0003800000 */
[----:B------:R-:W-:Y:S05]  /*1f70*/  BRA `(.L_x_29513) ;  /* 0x0000005000007947 */ /* 0x000fea0003800000 */
.L_x_29511:
[----:B-----5:R-:W-:Y:S01]  /*1f80*/  FADD.FTZ R187, R175, R187 ;  /* 0x000000bbafbb7221 */ /* 0x020fe20000010000 */
[----:B------:R-:W-:Y:S05]  /*1f90*/  BRA `(.L_x_29512) ;  /* 0x0000002000007947 */ /* 0x000fea0003800000 */
.L_x_29510:
[----:B-----5:R-:W-:-:S04]  /*1fa0*/  FADD.FTZ R187, R167, R187 ;  /* 0x000000bba7bb7221 */ /* 0x020fc80000010000 */
[----:B------:R-:W-:-:S04]  /*1fb0*/  @P2 FADD.FTZ R187, R175, R187 ;  /* 0x000000bbafbb2221 */ /* 0x000fc80000010000 */
.L_x_29512:
[----:B-----5:R-:W-:-:S03]  /*1fc0*/  IMAD.MOV.U32 R179, RZ, RZ, R187 ;  /* 0x000000ffffb37224 */ /* 0x020fc600078e00bb */
.L_x_29513:
[----:B------:R-:W-:-:S04]  /*1fd0*/  @P0 LEA R220, P2, R216, c[0x0][0x188], 0x4 ;  /* 0x00006200d8dc0a11 */ /* 0x000fc800078420ff */
[C---:B------:R-:W-:Y:S02]  /*1fe0*/  @P0 LEA.HI.X R221, R216.reuse, c[0x0][0x18c], RZ, 0x4, P2 ;  /* 0x00006300d8dd0a11 */ /* 0x040fe400010f24ff */
[----:B------:R-:W-:-:S03]  /*1ff0*/  IADD3 R216, R216, 0x20, RZ ;  /* 0x00000020d8d87810 */ /* 0x000fc60007ffe0ff */
[----:B------:R0:W-:Y:S04]  /*2000*/  @P0 STG.E.128 [R220.64], R176 ;  /* 0x000000b0dc000986 */ /* 0x0001e8000c101d04 */
.L_x_29497:
[----:B------:R-:W-:Y:S05]  /*2010*/  BSYNC B0 ;  /* 0x0000000000007941 */ /* 0x000fea0003800000 */
.L_x_29496:
        /* <DEDUP_REMOVED lines=24> */
.L_x_29517:
[----:B-----5:R-:W-:Y:S01]  /*21a0*/  FADD.FTZ R188, R172, R188 ;  /* 0x000000bcacbc7221 */ /* 0x020fe20000010000 */
[----:B------:R-:W-:Y:S05]  /*21b0*/  BRA `(.L_x_29518) ;  /* 0x0000002000007947 */ /* 0x000fea0003800000 */
.L_x_29516:
[----:B0----5:R-:W-:-:S04]  /*21c0*/  FADD.FTZ R188, R164, R188 ;  /* 0x000000bca4bc7221 */ /* 0x021fc80000010000 */
[----:B------:R-:W-:-:S05]  /*21d0*/  @P2 FADD.FTZ R188, R172, R188 ;  /* 0x000000bcacbc2221 */ /* 0x000fca0000010000 */
.L_x_29518:
[----:B-----5:R-:W-:Y:S02]  /*21e0*/  MOV R176, R188 ;  /* 0x000000bc00b07202 */ /* 0x020fe40000000f00 */
.L_x_29519:
[----:B------:R-:W-:Y:S05]  /*21f0*/  @P3 BRA `(.L_x_29520) ;  /* 0x0000007000003947 */ /* 0x000fea0003800000 */
[----:B------:R-:W-:-:S04]  /*2200*/  ISETP.NE.U32.AND P4, PT, RZ, c[0x0][0x180], PT ;  /* 0x00006000ff007a0c */ /* 0x000fc80003f85070 */
[----:B------:R-:W-:-:S13]  /*2210*/  ISETP.NE.AND.EX P4, PT, RZ, c[0x0][0x184], PT, P4 ;  /* 0x00006100ff007a0c */ /* 0x000fda0003f85340 */
[----:B------:R-:W-:Y:S05]  /*2220*/  @P4 BRA `(.L_x_29521) ;  /* 0x0000002000004947 */ /* 0x000fea0003800000 */
[----:B------:R-:W-:Y:S05]  /*2230*/  @P0 BRA `(.L_x_29522) ;  /* 0x0000005000000947 */ /* 0x000fea0003800000 */
[----:B------:R-:W-:Y:S05]  /*2240*/  BRA `(.L_x_29523) ;  /* 0x0000005000007947 */ /* 0x000fea0003800000 */
.L_x_29521:
[----:B-----5:R-:W-:Y:S01]  /*2250*/  FADD.FTZ R189, R173, R189 ;  /* 0x000000bdadbd7221 */ /* 0x020fe20000010000 */
[----:B------:R-:W-:Y:S05]  /*2260*/  BRA `(.L_x_29522) ;  /* 0x0000002000007947 */ /* 0x000fea0003800000 */
.L_x_29520:
[----:B-----5:R-:W-:-:S04]  /*2270*/  FADD.FTZ R189, R165, R189 ;  /* 0x000000bda5bd7221 */ /* 0x020fc80000010000 */
[----:B------:R-:W-:-:S05]  /*2280*/  @P2 FADD.FTZ R189, R173, R189 ;  /* 0x000000bdadbd2221 */ /* 0x000fca0000010000 */
.L_x_29522:
[----:B-----5:R-:W-:Y:S02]  /*2290*/  MOV R177, R189 ;  /* 0x000000bd00b17202 */ /* 0x020fe40000000f00 */
.L_x_29523:
[----:B------:R-:W-:Y:S05]  /*22a0*/  @P3 BRA `(.L_x_29524) ;  /* 0x0000007000003947 */ /* 0x000fea0003800000 */
[----:B------:R-:W-:-:S04]  /*22b0*/  ISETP.NE.U32.AND P4, PT, RZ, c[0x0][0x180], PT ;  /* 0x00006000ff007a0c */ /* 0x000fc80003f85070 */
[----:B------:R-:W-:-:S13]  /*22c0*/  ISETP.NE.AND.EX P4, PT, RZ, c[0x0][0x184], PT, P4 ;  /* 0x00006100ff007a0c */ /* 0x000fda0003f85340 */
[----:B------:R-:W-:Y:S05]  /*22d0*/  @P4 BRA `(.L_x_29525) ;  /* 0x0000002000004947 */ /* 0x000fea0003800000 */
[----:B------:R-:W-:Y:S05]  /*22e0*/  @P0 BRA `(.L_x_29526) ;  /* 0x0000005000000947 */ /* 0x000fea0003800000 */
[----:B------:R-:W-:Y:S05]  /*22f0*/  BRA `(.L_x_29527) ;  /* 0x0000005000007947 */ /* 0x000fea0003800000 */
.L_x_29525:
[----:B-----5:R-:W-:Y:S01]  /*2300*/  FADD.FTZ R190, R174, R190 ;  /* 0x000000beaebe7221 */ /* 0x020fe20000010000 */
[----:B------:R-:W-:Y:S05]  /*2310*/  BRA `(.L_x_29526) ;  /* 0x0000002000007947 */ /* 0x000fea0003800000 */
.L_x_29524:
[----:B-----5:R-:W-:-:S04]  /*2320*/  FADD.FTZ R190, R166, R190 ;  /* 0x000000bea6be7221 */ /* 0x020fc80000010000 */
[----:B------:R-:W-:-:S05]  /*2330*/  @P2 FADD.FTZ R190, R174, R190 ;  /* 0x000000beaebe2221 */ /* 0x000fca0000010000 */
.L_x_29526:
[----:B-----5:R-:W-:Y:S02]  /*2340*/  MOV R178, R190 ;  /* 0x000000be00b27202 */ /* 0x020fe40000000f00 */
.L_x_29527:
[----:B------:R-:W-:Y:S05]  /*2350*/  @P3 BRA `(.L_x_29528) ;  /* 0x0000007000003947 */ /* 0x000fea0003800000 */
[----:B------:R-:W-:-:S04]  /*2360*/  ISETP.NE.U32.AND P2, PT, RZ, c[0x0][0x180], PT ;  /* 0x00006000ff007a0c */ /* 0x000fc80003f45070 */
[----:B------:R-:W-:-:S13]  /*2370*/  ISETP.NE.AND.EX P2, PT, RZ, c[0x0][0x184], PT, P2 ;  /* 0x00006100ff007a0c */ /* 0x000fda0003f45320 */
[----:B------:R-:W-:Y:S05]  /*2380*/  @P2 BRA `(.L_x_29529) ;  /* 0x0000002000002947 */ /* 0x000fea0003800000 */
[----:B------:R-:W-:Y:S05]  /*2390*/  @P0 BRA `(.L_x_29530) ;  /* 0x0000005000000947 */ /* 0x000fea0003800000 */
[----:B------:R-:W-:Y:S05]  /*23a0*/  BRA `(.L_x_29531) ;  /* 0x0000005000007947 */ /* 0x000fea0003800000 */
.L_x_29529:
[----:B-----5:R-:W-:Y:S01]  /*23b0*/  FADD.FTZ R191, R175, R191 ;  /* 0x000000bfafbf7221 */ /* 0x020fe20000010000 */
[----:B------:R-:W-:Y:S05]  /*23c0*/  BRA `(.L_x_29530) ;  /* 0x0000002000007947 */ /* 0x000fea0003800000 */
.L_x_29528:
[----:B-----5:R-:W-:-:S04]  /*23d0*/  FADD.FTZ R191, R167, R191 ;  /* 0x000000bfa7bf7221 */ /* 0x020fc80000010000 */
[----:B------:R-:W-:-:S05]  /*23e0*/  @P2 FADD.FTZ R191, R175, R191 ;  /* 0x000000bfafbf2221 */ /* 0x000fca0000010000 */
.L_x_29530:
[----:B-----5:R-:W-:Y:S02]  /*23f0*/  MOV R179, R191 ;  /* 0x000000bf00b37202 */ /* 0x020fe40000000f00 */
.L_x_29531:
[----:B------:R-:W-:-:S04]  /*2400*/  @P0 LEA R220, P2, R216, c[0x0][0x188], 0x4 ;  /* 0x00006200d8dc0a11 */ /* 0x000fc800078420ff */
[C---:B------:R-:W-:Y:S02]  /*2410*/  @P0 LEA.HI.X R221, R216.reuse, c[0x0][0x18c], RZ, 0x4, P2 ;  /* 0x00006300d8dd0a11 */ /* 0x040fe400010f24ff */
[----:B------:R-:W-:-:S03]  /*2420*/  IADD3 R216, R216, 0x20, RZ ;  /* 0x00000020d8d87810 */ /* 0x000fc60007ffe0ff */
[----:B------:R0:W-:Y:S04]  /*2430*/  @P0 STG.E.128 [R220.64], R176 ;  /* 0x000000b0dc000986 */ /* 0x0001e8000c101d04 */
.L_x_29515:
[----:B------:R-:W-:Y:S05]  /*2440*/  BSYNC B0 ;  /* 0x0000000000007941 */ /* 0x000fea0003800000 */
.L_x_29514:
        /* <DEDUP_REMOVED lines=24> */
.L_x_29535:
[----:B-----5:R-:W-:Y:S01]  /*25d0*/  FADD.FTZ R192, R172, R192 ;  /* 0x000000c0acc07221 */ /* 0x020fe20000010000 */
[----:B------:R-:W-:Y:S05]  /*25e0*/  BRA `(.L_x_29536) ;  /* 0x0000002000007947 */ /* 0x000fea0003800000 */
.L_x_29534:
[----:B0----5:R-:W-:-:S04]  /*25f0*/  FADD.FTZ R192, R164, R192 ;  /* 0x000000c0a4c07221 */ /* 0x021fc80000010000 */
[----:B------:R-:W-:-:S04]  /*2600*/  @P2 FADD.FTZ R192, R172, R192 ;  /* 0x000000c0acc02221 */ /* 0x000fc80000010000 */
.L_x_29536:
[----:B-----5:R-:W-:-:S03]  /*2610*/  IMAD.MOV.U32 R176, RZ, RZ, R192 ;  /* 0x000000ffffb07224 */ /* 0x020fc600078e00c0 */
.L_x_29537:
[----:B------:R-:W-:Y:S05]  /*2620*/  @P3 BRA `(.L_x_29538) ;  /* 0x0000007000003947 */ /* 0x000fea0003800000 */
[----:B------:R-:W-:-:S04]  /*2630*/  ISETP.NE.U32.AND P4, PT, RZ, c[0x0][0x180], PT ;  /* 0x00006000ff007a0c */ /* 0x000fc80003f85070 */
[----:B------:R-:W-:-:S13]  /*2640*/  ISETP.NE.AND.EX P4, PT, RZ, c[0x0][0x184], PT, P4 ;  /* 0x00006100ff007a0c */ /* 0x000fda0003f85340 */
[----:B------:R-:W-:Y:S05]  /*2650*/  @P4 BRA `(.L_x_29539) ;  /* 0x0000002000004947 */ /* 0x000fea0003800000 */
[----:B------:R-:W-:Y:S05]  /*2660*/  @P0 BRA `(.L_x_29540) ;  /* 0x0000005000000947 */ /* 0x000fea0003800000 */
[----:B------:R-:W-:Y:S05]  /*2670*/  BRA `(.L_x_29541) ;  /* 0x0000005000007947 */ /* 0x000fea0003800000 */
.L_x_29539:
[----:B-----5:R-:W-:Y:S01]  /*2680*/  FADD.FTZ R193, R173, R193 ;  /* 0x000000c1adc17221 */ /* 0x020fe20000010000 */
[----:B------:R-:W-:Y:S05]  /*2690*/  BRA `(.L_x_29540) ;  /* 0x0000002000007947 */ /* 0x000fea0003800000 */
.L_x_29538:
[----:B-----5:R-:W-:-:S04]  /*26a0*/  FADD.FTZ R193, R165, R193 ;  /* 0x000000c1a5c17221 */ /* 0x020fc80000010000 */
[----:B------:R-:W-:-:S05]  /*26b0*/  @P2 FADD.FTZ R193, R173, R193 ;  /* 0x000000c1adc12221 */ /* 0x000fca0000010000 */
.L_x_29540:
[----:B-----5:R-:W-:Y:S02]  /*26c0*/  MOV R177, R193 ;  /* 0x000000c100b17202 */ /* 0x020fe40000000f00 */
.L_x_29541:
[----:B------:R-:W-:Y:S05]  /*26d0*/  @P3 BRA `(.L_x_29542) ;  /* 0x0000007000003947 */ /* 0x000fea0003800000 */
[----:B------:R-:W-:-:S04]  /*26e0*/  ISETP.NE.U32.AND P4, PT, RZ, c[0x0][0x180], PT ;  /* 0x00006000ff007a0c */ /* 0x000fc80003f85070 */
[----:B------:R-:W-:-:S13]  /*26f0*/  ISETP.NE.AND.EX P4, PT, RZ, c[0x0][0x184], PT, P4 ;  /* 0x00006100ff007a0c */ /* 0x000fda0003f85340 */
[----:B------:R-:W-:Y:S05]  /*2700*/  @P4 BRA `(.L_x_29543) ;  /* 0x0000002000004947 */ /* 0x000fea0003800000 */
[----:B------:R-:W-:Y:S05]  /*2710*/  @P0 BRA `(.L_x_29544) ;  /* 0x0000005000000947 */ /* 0x000fea0003800000 */
[----:B------:R-:W-:Y:S05]  /*2720*/  BRA `(.L_x_29545) ;  /* 0x0000005000007947 */ /* 0x000fea0003800000 */
.L_x_29543:
[----:B-----5:R-:W-:Y:S01]  /*2730*/  FADD.FTZ R194, R174, R194 ;  /* 0x000000c2aec27221 */ /* 0x020fe20000010000 */
[----:B------:R-:W-:Y:S05]  /*2740*/  BRA `(.L_x_29544) ;  /* 0x0000002000007947 */ /* 0x000fea0003800000 */
.L_x_29542:
[----:B-----5:R-:W-:-:S04]  /*2750*/  FADD.FTZ R194, R166, R194 ;  /* 0x000000c2a6c27221 */ /* 0x020fc80000010000 */
[----:B------:R-:W-:-:S05]  /*2760*/  @P2 FADD.FTZ R194, R174, R194 ;  /* 0x000000c2aec22221 */ /* 0x000fca0000010000 */
.L_x_29544:
[----:B-----5:R-:W-:Y:S02]  /*2770*/  MOV R178, R194 ;  /* 0x000000c200b27202 */ /* 0x020fe40000000f00 */
.L_x_29545:
[----:B------:R-:W-:Y:S05]  /*2780*/  @P3 BRA `(.L_x_29546) ;  /* 0x0000007000003947 */ /* 0x000fea0003800000 */
[----:B------:R-:W-:-:S04]  /*2790*/  ISETP.NE.U32.AND P2, PT, RZ, c[0x0][0x180], PT ;  /* 0x00006000ff007a0c */ /* 0x000fc80003f45070 */
[----:B------:R-:W-:-:S13]  /*27a0*/  ISETP.NE.AND.EX P2, PT, RZ, c[0x0][0x184], PT, P2 ;  /* 0x00006100ff007a0c */ /* 0x000fda0003f45320 */
[----:B------:R-:W-:Y:S05]  /*27b0*/  @P2 BRA `(.L_x_29547) ;  /* 0x0000002000002947 */ /* 0x000fea0003800000 */
[----:B------:R-:W-:Y:S05]  /*27c0*/  @P0 BRA `(.L_x_29548) ;  /* 0x0000005000000947 */ /* 0x000fea0003800000 */
[----:B------:R-:W-:Y:S05]  /*27d0*/  BRA `(.L_x_29549) ;  /* 0x0000005000007947 */ /* 0x000fea0003800000 */
.L_x_29547:
[----:B-----5:R-:W-:Y:S01]  /*27e0*/  FADD.FTZ R195, R175, R195 ;  /* 0x000000c3afc37221 */ /* 0x020fe20000010000 */
[----:B------:R-:W-:Y:S05]  /*27f0*/  BRA `(.L_x_29548) ;  /* 0x0000002000007947 */ /* 0x000fea0003800000 */
.L_x_29546:
[----:B-----5:R-:W-:-:S04]  /*2800*/  FADD.FTZ R195, R167, R195 ;  /* 0x000000c3a7c37221 */ /* 0x020fc80000010000 */
[----:B------:R-:W-:-:S05]  /*2810*/  @P2 FADD.FTZ R195, R175, R195 ;  /* 0x000000c3afc32221 */ /* 0x000fca0000010000 */
.L_x_29548:
[----:B-----5:R-:W-:Y:S02]  /*2820*/  MOV R179, R195 ;  /* 0x000000c300b37202 */ /* 0x020fe40000000f00 */
.L_x_29549:
[----:B------:R-:W-:-:S04]  /*2830*/  @P0 LEA R220, P2, R216, c[0x0][0x188], 0x4 ;  /* 0x00006200d8dc0a11 */ /* 0x000fc800078420ff */
[C---:B------:R-:W-:Y:S02]  /*2840*/  @P0 LEA.HI.X R221, R216.reuse, c[0x0][0x18c], RZ, 0x4, P2 ;  /* 0x00006300d8dd0a11 */ /* 0x040fe400010f24ff */
[----:B------:R-:W-:-:S03]  /*2850*/  IADD3 R216, R216, 0x20, RZ ;  /* 0x00000020d8d87810 */ /* 0x000fc60007ffe0ff */
[----:B------:R0:W-:Y:S04]  /*2860*/  @P0 STG.E.128 [R220.64], R176 ;  /* 0x000000b0dc000986 */ /* 0x0001e8000c101d04 */
.L_x_29533:
[----:B------:R-:W-:Y:S05]  /*2870*/  BSYNC B0 ;  /* 0x0000000000007941 */ /* 0x000fea0003800000 */
.L_x_29532:
        /* <DEDUP_REMOVED lines=24> */
.L_x_29553:
[----:B-----5:R-:W-:Y:S01]  /*2a00*/  FADD.FTZ R196, R172, R196 ;  /* 0x000000c4acc47221 */ /* 0x020fe20000010000 */
[----:B------:R-:W-:Y:S05]  /*2a10*/  BRA `(.L_x_29554) ;  /* 0x0000002000007947 */ /* 0x000fea0003800000 */
.L_x_29552:
[----:B0----5:R-:W-:-:S04]  /*2a20*/  FADD.FTZ R196, R164, R196 ;  /* 0x000000c4a4c47221 */ /* 0x021fc80000010000 */
[----:B------:R-:W-:-:S05]  /*2a30*/  @P2 FADD.FTZ R196, R172, R196 ;  /* 0x000000c4acc42221 */ /* 0x000fca0000010000 */
.L_x_29554:
[----:B-----5:R-:W-:Y:S02]  /*2a40*/  MOV R176, R196 ;  /* 0x000000c400b07202 */ /* 0x020fe40000000f00 */
.L_x_29555:
[----:B------:R-:W-:Y:S05]  /*2a50*/  @P3 BRA `(.L_x_29556) ;  /* 0x0000007000003947 */ /* 0x000fea0003800000 */
[----:B------:R-:W-:-:S04]  /*2a60*/  ISETP.NE.U32.AND P4, PT, RZ, c[0x0][0x180], PT ;  /* 0x00006000ff007a0c */ /* 0x000fc80003f85070 */
[----:B------:R-:W-:-:S13]  /*2a70*/  ISETP.NE.AND.EX P4, PT, RZ, c[0x0][0x184], PT, P4 ;  /* 0x00006100ff007a0c */ /* 0x000fda0003f85340 */
[----:B------:R-:W-:Y:S05]  /*2a80*/  @P4 BRA `(.L_x_29557) ;  /* 0x0000002000004947 */ /* 0x000fea0003800000 */
[----:B------:R-:W-:Y:S05]  /*2a90*/  @P0 BRA `(.L_x_29558) ;  /* 0x0000005000000947 */ /* 0x000fea0003800000 */
[----:B------:R-:W-:Y:S05]  /*2aa0*/  BRA `(.L_x_29559) ;  /* 0x0000005000007947 */ /* 0x000fea0003800000 */
.L_x_29557:
[----:B-----5:R-:W-:Y:S01]  /*2ab0*/  FADD.FTZ R197, R173, R197 ;  /* 0x000000c5adc57221 */ /* 0x020fe20000010000 */
[----:B------:R-:W-:Y:S05]  /*2ac0*/  BRA `(.L_x_29558) ;  /* 0x0000002000007947 */ /* 0x000fea0003800000 */
.L_x_29556:
[----:B-----5:R-:W-:-:S04]  /*2ad0*/  FADD.FTZ R197, R165, R197 ;  /* 0x000000c5a5c57221 */ /* 0x020fc80000010000 */
[----:B------:R-:W-:-:S05]  /*2ae0*/  @P2 FADD.FTZ R197, R173, R197 ;  /* 0x000000c5adc52221 */ /* 0x000fca0000010000 */
.L_x_29558:
[----:B-----5:R-:W-:Y:S02]  /*2af0*/  MOV R177, R197 ;  /* 0x000000c500b17202 */ /* 0x020fe40000000f00 */
.L_x_29559:
[----:B------:R-:W-:Y:S05]  /*2b00*/  @P3 BRA `(.L_x_29560) ;  /* 0x0000007000003947 */ /* 0x000fea0003800000 */
[----:B------:R-:W-:-:S04]  /*2b10*/  ISETP.NE.U32.AND P4, PT, RZ, c[0x0][0x180], PT ;  /* 0x00006000ff007a0c */ /* 0x000fc80003f85070 */
[----:B------:R-:W-:-:S13]  /*2b20*/  ISETP.NE.AND.EX P4, PT, RZ, c[0x0][0x184], PT, P4 ;  /* 0x00006100ff007a0c */ /* 0x000fda0003f85340 */
[----:B------:R-:W-:Y:S05]  /*2b30*/  @P4 BRA `(.L_x_29561) ;  /* 0x0000002000004947 */ /* 0x000fea0003800000 */
[----:B------:R-:W-:Y:S05]  /*2b40*/  @P0 BRA `(.L_x_29562) ;  /* 0x0000005000000947 */ /* 0x000fea0003800000 */
[----:B------:R-:W-:Y:S05]  /*2b50*/  BRA `(.L_x_29563) ;  /* 0x0000005000007947 */ /* 0x000fea0003800000 */
.L_x_29561:
[----:B-----5:R-:W-:Y:S01]  /*2b60*/  FADD.FTZ R198, R174, R198 ;  /* 0x000000c6aec67221 */ /* 0x020fe20000010000 */
[----:B------:R-:W-:Y:S05]  /*2b70*/  BRA `(.L_x_29562) ;  /* 0x0000002000007947 */ /* 0x000fea0003800000 */
.L_x_29560:
[----:B-----5:R-:W-:-:S04]  /*2b80*/  FADD.FTZ R198, R166, R198 ;  /* 0x000000c6a6c67221 */ /* 0x020fc80000010000 */
[----:B------:R-:W-:-:S04]  /*2b90*/  @P2 FADD.FTZ R198, R174, R198 ;  /* 0x000000c6aec62221 */ /* 0x000fc80000010000 */
.L_x_29562:
[----:B-----5:R-:W-:-:S03]  /*2ba0*/  IMAD.MOV.U32 R178, RZ, RZ, R198 ;  /* 0x000000ffffb27224 */ /* 0x020fc600078e00c6 */
.L_x_29563:
[----:B------:R-:W-:Y:S05]  /*2bb0*/  @P3 BRA `(.L_x_29564) ;  /* 0x0000007000003947 */ /* 0x000fea0003800000 */
[----:B------:R-:W-:-:S04]  /*2bc0*/  ISETP.NE.U32.AND P2, PT, RZ, c[0x0][0x180], PT ;  /* 0x00006000ff007a0c */ /* 0x000fc80003f45070 */
[----:B------:R-:W-:-:S13]  /*2bd0*/  ISETP.NE.AND.EX P2, PT, RZ, c[0x0][0x184], PT, P2 ;  /* 0x00006100ff007a0c */ /* 0x000fda0003f45320 */
[----:B------:R-:W-:Y:S05]  /*2be0*/  @P2 BRA `(.L_x_29565) ;  /* 0x0000002000002947 */ /* 0x000fea0003800000 */
[----:B------:R-:W-:Y:S05]  /*2bf0*/  @P0 BRA `(.L_x_29566) ;  /* 0x0000005000000947 */ /* 0x000fea0003800000 */
[----:B------:R-:W-:Y:S05]  /*2c00*/  BRA `(.L_x_29567) ;  /* 0x0000005000007947 */ /* 0x000fea0003800000 */
.L_x_29565:
[----:B-----5:R-:W-:Y:S01]  /*2c10*/  FADD.FTZ R199, R175, R199 ;  /* 0x000000c7afc77221 */ /* 0x020fe20000010000 */
[----:B------:R-:W-:Y:S05]  /*2c20*/  BRA `(.L_x_29566) ;  /* 0x0000002000007947 */ /* 0x000fea0003800000 */
.L_x_29564:
[----:B-----5:R-:W-:-:S04]  /*2c30*/  FADD.FTZ R199, R167, R199 ;  /* 0x000000c7a7c77221 */ /* 0x020fc80000010000 */
[----:B------:R-:W-:-:S05]  /*2c40*/  @P2 FADD.FTZ R199, R175, R199 ;  /* 0x000000c7afc72221 */ /* 0x000fca0000010000 */
.L_x_29566:
[----:B-----5:R-:W-:Y:S02]  /*2c50*/  MOV R179, R199 ;  /* 0x000000c700b37202 */ /* 0x020fe40000000f00 */
.L_x_29567:
[----:B------:R-:W-:-:S04]  /*2c60*/  @P0 LEA R220, P2, R216, c[0x0][0x188], 0x4 ;  /* 0x00006200d8dc0a11 */ /* 0x000fc800078420ff */
[C---:B------:R-:W-:Y:S02]  /*2c70*/  @P0 LEA.HI.X R221, R216.reuse, c[0x0][0x18c], RZ, 0x4, P2 ;  /* 0x00006300d8dd0a11 */ /* 0x040fe400010f24ff */
[----:B------:R-:W-:-:S03]  /*2c80*/  IADD3 R216, R216, 0x20, RZ ;  /* 0x00000020d8d87810 */ /* 0x000fc60007ffe0ff */
[----:B------:R0:W-:Y:S04]  /*2c90*/  @P0 STG.E.128 [R220.64], R176 ;  /* 0x000000b0dc000986 */ /* 0x0001e8000c101d04 */
.L_x_29551:
[----:B------:R-:W-:Y:S05]  /*2ca0*/  BSYNC B0 ;  /* 0x0000000000007941 */ /* 0x000fea0003800000 */
.L_x_29550:
        /* <DEDUP_REMOVED lines=24> */
.L_x_29571:
[----:B-----5:R-:W-:Y:S01]  /*2e30*/  FADD.FTZ R200, R172, R200 ;  /* 0x000000c8acc87221 */ /* 0x020fe20000010000 */
[----:B------:R-:W-:Y:S05]  /*2e40*/  BRA `(.L_x_29572) ;  /* 0x0000002000007947 */ /* 0x000fea0003800000 */
.L_x_29570:
[----:B0----5:R-:W-:-:S04]  /*2e50*/  FADD.FTZ R200, R164, R200 ;  /* 0x000000c8a4c87221 */ /* 0x021fc80000010000 */
[----:B------:R-:W-:-:S05]  /*2e60*/  @P2 FADD.FTZ R200, R172, R200 ;  /* 0x000000c8acc82221 */ /* 0x000fca0000010000 */
.L_x_29572:
[----:B-----5:R-:W-:Y:S02]  /*2e70*/  MOV R176, R200 ;  /* 0x000000c800b07202 */ /* 0x020fe40000000f00 */
.L_x_29573:
[----:B------:R-:W-:Y:S05]  /*2e80*/  @P3 BRA `(.L_x_29574) ;  /* 0x0000007000003947 */ /* 0x000fea0003800000 */
[----:B------:R-:W-:-:S04]  /*2e90*/  ISETP.NE.U32.AND P4, PT, RZ, c[0x0][0x180], PT ;  /* 0x00006000ff007a0c */ /* 0x000fc80003f85070 */
[----:B------:R-:W-:-:S13]  /*2ea0*/  ISETP.NE.AND.EX P4, PT, RZ, c[0x0][0x184], PT, P4 ;  /* 0x00006100ff007a0c */ /* 0x000fda0003f85340 */
[----:B------:R-:W-:Y:S05]  /*2eb0*/  @P4 BRA `(.L_x_29575) ;  /* 0x0000002000004947 */ /* 0x000fea0003800000 */
[----:B------:R-:W-:Y:S05]  /*2ec0*/  @P0 BRA `(.L_x_29576) ;  /* 0x0000005000000947 */ /* 0x000fea0003800000 */
[----:B------:R-:W-:Y:S05]  /*2ed0*/  BRA `(.L_x_29577) ;  /* 0x0000005000007947 */ /* 0x000fea0003800000 */
.L_x_29575:
[----:B-----5:R-:W-:Y:S01]  /*2ee0*/  FADD.FTZ R201, R173, R201 ;  /* 0x000000c9adc97221 */ /* 0x020fe20000010000 */
[----:B------:R-:W-:Y:S05]  /*2ef0*/  BRA `(.L_x_29576) ;  /* 0x0000002000007947 */ /* 0x000fea0003800000 */
.L_x_29574:
[----:B-----5:R-:W-:-:S04]  /*2f00*/  FADD.FTZ R201, R165, R201 ;  /* 0x000000c9a5c97221 */ /* 0x020fc80000010000 */
[----:B------:R-:W-:-:S05]  /*2f10*/  @P2 FADD.FTZ R201, R173, R201 ;  /* 0x000000c9adc92221 */ /* 0x000fca0000010000 */
.L_x_29576:
[----:B-----5:R-:W-:Y:S02]  /*2f20*/  MOV R177, R201 ;  /* 0x000000c900b17202 */ /* 0x020fe40000000f00 */
.L_x_29577:
[----:B------:R-:W-:Y:S05]  /*2f30*/  @P3 BRA `(.L_x_29578) ;  /* 0x0000007000003947 */ /* 0x000fea0003800000 */
[----:B------:R-:W-:-:S04]  /*2f40*/  ISETP.NE.U32.AND P4, PT, RZ, c[0x0][0x180], PT ;  /* 0x00006000ff007a0c */ /* 0x000fc80003f85070 */
[----:B------:R-:W-:-:S13]  /*2f50*/  ISETP.NE.AND.EX P4, PT, RZ, c[0x0][0x184], PT, P4 ;  /* 0x00006100ff007a0c */ /* 0x000fda0003f85340 */
[----:B------:R-:W-:Y:S05]  /*2f60*/  @P4 BRA `(.L_x_29579) ;  /* 0x0000002000004947 */ /* 0x000fea0003800000 */
[----:B------:R-:W-:Y:S05]  /*2f70*/  @P0 BRA `(.L_x_29580) ;  /* 0x0000005000000947 */ /* 0x000fea0003800000 */
[----:B------:R-:W-:Y:S05]  /*2f80*/  BRA `(.L_x_29581) ;  /* 0x0000005000007947 */ /* 0x000fea0003800000 */
.L_x_29579:
[----:B-----5:R-:W-:Y:S01]  /*2f90*/  FADD.FTZ R202, R174, R202 ;  /* 0x000000caaeca7221 */ /* 0x020fe20000010000 */
[----:B------:R-:W-:Y:S05]  /*2fa0*/  BRA `(.L_x_29580) ;  /* 0x0000002000007947 */ /* 0x000fea0003800000 */
.L_x_29578:
[----:B-----5:R-:W-:-:S04]  /*2fb0*/  FADD.FTZ R202, R166, R202 ;  /* 0x000000caa6ca7221 */ /* 0x020fc80000010000 */
[----:B------:R-:W-:-:S05]  /*2fc0*/  @P2 FADD.FTZ R202, R174, R202 ;  /* 0x000000caaeca2221 */ /* 0x000fca0000010000 */
.L_x_29580:
[----:B-----5:R-:W-:Y:S02]  /*2fd0*/  MOV R178, R202 ;  /* 0x000000ca00b27202 */ /* 0x020fe40000000f00 */
.L_x_29581:
[----:B------:R-:W-:Y:S05]  /*2fe0*/  @P3 BRA `(.L_x_29582) ;  /* 0x0000007000003947 */ /* 0x000fea0003800000 */
[----:B------:R-:W-:-:S04]  /*2ff0*/  ISETP.NE.U32.AND P2, PT, RZ, c[0x0][0x180], PT ;  /* 0x00006000ff007a0c */ /* 0x000fc80003f45070 */
[----:B------:R-:W-:-:S13]  /*3000*/  ISETP.NE.AND.EX P2, PT, RZ, c[0x0][0x184], PT, P2 ;  /* 0x00006100ff007a0c */ /* 0x000fda0003f45320 */
[----:B------:R-:W-:Y:S05]  /*3010*/  @P2 BRA `(.L_x_29583) ;  /* 0x0000002000002947 */ /* 0x000fea0003800000 */
[----:B------:R-:W-:Y:S05]  /*3020*/  @P0 BRA `(.L_x_29584) ;  /* 0x0000005000000947 */ /* 0x000fea0003800000 */
[----:B------:R-:W-:Y:S05]  /*3030*/  BRA `(.L_x_29585) ;  /* 0x0000005000007947 */ /* 0x000fea0003800000 */
.L_x_29583:
[----:B-----5:R-:W-:Y:S01]  /*3040*/  FADD.FTZ R203, R175, R203 ;  /* 0x000000cbafcb7221 */ /* 0x020fe20000010000 */
[----:B------:R-:W-:Y:S05]  /*3050*/  BRA `(.L_x_29584) ;  /* 0x0000002000007947 */ /* 0x000fea0003800000 */
.L_x_29582:
[----:B-----5:R-:W-:-:S04]  /*3060*/  FADD.FTZ R203, R167, R203 ;  /* 0x000000cba7cb7221 */ /* 0x020fc80000010000 */
[----:B------:R-:W-:-:S05]  /*3070*/  @P2 FADD.FTZ R203, R175, R203 ;  /* 0x000000cbafcb2221 */ /* 0x000fca0000010000 */
.L_x_29584:
[----:B-----5:R-:W-:Y:S02]  /*3080*/  MOV R179, R203 ;  /* 0x000000cb00b37202 */ /* 0x020fe40000000f00 */
.L_x_29585:
[----:B------:R-:W-:-:S04]  /*3090*/  @P0 LEA R220, P2, R216, c[0x0][0x188], 0x4 ;  /* 0x00006200d8dc0a11 */ /* 0x000fc800078420ff */
[C---:B------:R-:W-:Y:S02]  /*30a0*/  @P0 LEA.HI.X R221, R216.reuse, c[0x0][0x18c], RZ, 0x4, P2 ;  /* 0x00006300d8dd0a11 */ /* 0x040fe400010f24ff */
[----:B------:R-:W-:-:S03]  /*30b0*/  IADD3 R216, R216, 0x20, RZ ;  /* 0x00000020d8d87810 */ /* 0x000fc60007ffe0ff */
[----:B------:R0:W-:Y:S04]  /*30c0*/  @P0 STG.E.128 [R220.64], R176 ;  /* 0x000000b0dc000986 */ /* 0x0001e8000c101d04 */
.L_x_29569:
[----:B------:R-:W-:Y:S05]  /*30d0*/  BSYNC B0 ;  /* 0x0000000000007941 */ /* 0x000fea0003800000 */
.L_x_29568:
[----:B------:R-:W-:Y:S01]  /*30e0*/  ISETP.GE.U32.AND P2, PT, R0, 0x100, PT ;  /* 0x000001000000780c */ /* 0x000fe20003f46070 */
[----:B------:R-:W-:-:S12]  /*30f0*/  BSSY B0, `(.L_x_29586) ;  /* 0x0000041000007945 */ /* 0x000fd80003800000 */
[----:B------:R-:W-:Y:S05]  /*3100*/  @!P2 BRA `(.L_x_29587) ;  /* 0x000003f00000a947 */ /* 0x000fea0003800000 */
[----:B------:R-:W-:-:S04]  /*3110*/  ISETP.NE.U32.AND P3, PT, RZ, c[0x0][0x178], PT ;  /* 0x00005e00ff007a0c */ /* 0x000fc80003f65070 */
[----:B------:R-:W-:-:S13]  /*3120*/  ISETP.NE.AND.EX P3, PT, RZ, c[0x0][0x17c], PT, P3 ;  /* 0x00005f00ff007a0c */ /* 0x000fda0003f65330 */
[----:B0-----:R-:W-:-:S04]  /*3130*/  @P3 LEA R220, P2, R216, c[0x0][0x178], 0x4 ;  /* 0x00005e00d8dc3a11 */ /* 0x001fc800078420ff */
[C---:B------:R-:W-:Y:S02]  /*3140*/  @P3 LEA.HI.X R221, R216.reuse, c[0x0][0x17c], RZ, 0x4, P2 ;  /* 0x00005f00d8dd3a11 */ /* 0x040fe400010f24ff */
[----:B------:R-:W-:Y:S01]  /*3150*/  ISETP.NE.U32.AND P2, PT, RZ, c[0x0][0x180], PT ;  /* 0x00006000ff007a0c */ /* 0x000fe20003f45070 */
[----:B------:R-:W-:Y:S02]  /*3160*/  IMAD.MOV.U32 R205, RZ, RZ, 0x10 ;  /* 0x00000010ffcd7424 */ /* 0x000fe400078e00ff */
[----:B-----5:R0:W5:Y:S01]  /*3170*/  @P3 LDG.E.128 R164, [R220.64] ;  /* 0x00000004dca43981 */ /* 0x020162000c1e1d00 */
        /* <DEDUP_REMOVED lines=14> */
.L_x_29589:
[----:B-----5:R-:W-:Y:S01]  /*3260*/  FADD.FTZ R204, R172, R204 ;  /* 0x000000ccaccc7221 */ /* 0x020fe20000010000 */
[----:B------:R-:W-:Y:S05]  /*3270*/  BRA `(.L_x_29590) ;  /* 0x0000002000007947 */ /* 0x000fea0003800000 */
.L_x_29588:
[----:B0----5:R-:W-:-:S04]  /*3280*/  FADD.FTZ R204, R164, R204 ;  /* 0x000000cca4cc7221 */ /* 0x021fc80000010000 */
[----:B------:R-:W-:-:S05]  /*3290*/  @P2 FADD.FTZ R204, R172, R204 ;  /* 0x000000ccaccc2221 */ /* 0x000fca0000010000 */
.L_x_29590:
[----:B-----5:R-:W-:Y:S02]  /*32a0*/  MOV R176, R204 ;  /* 0x000000cc00b07202 */ /* 0x020fe40000000f00 */
.L_x_29591:
[----:B------:R-:W-:Y:S05]  /*32b0*/  @P3 BRA `(.L_x_29592) ;  /* 0x0000007000003947 */ /* 0x000fea0003800000 */
[----:B------:R-:W-:-:S04]  /*32c0*/  ISETP.NE.U32.AND P4, PT, RZ, c[0x0][0x180], PT ;  /* 0x00006000ff007a0c */ /* 0x000fc80003f85070 */
[----:B------:R-:W-:-:S13]  /*32d0*/  ISETP.NE.AND.EX P4, PT, RZ, c[0x0][0x184], PT, P4 ;  /* 0x00006100ff007a0c */ /* 0x000fda0003f85340 */
[----:B------:R-:W-:Y:S05]  /*32e0*/  @P4 BRA `(.L_x_29593) ;  /* 0x0000002000004947 */ /* 0x000fea0003800000 */
[----:B------:R-:W-:Y:S05]  /*32f0*/  @P0 BRA `(.L_x_29594) ;  /* 0x0000005000000947 */ /* 0x000fea0003800000 */
[----:B------:R-:W-:Y:S05]  /*3300*/  BRA `(.L_x_29595) ;  /* 0x0000005000007947 */ /* 0x000fea0003800000 */
.L_x_29593:
[----:B-----5:R-:W-:Y:S01]  /*3310*/  FADD.FTZ R205, R173, R205 ;  /* 0x000000cdadcd7221 */ /* 0x020fe20000010000 */
[----:B------:R-:W-:Y:S05]  /*3320*/  BRA `(.L_x_29594) ;  /* 0x0000002000007947 */ /* 0x000fea0003800000 */
.L_x_29592:
[----:B-----5:R-:W-:-:S04]  /*3330*/  FADD.FTZ R205, R165, R205 ;  /* 0x000000cda5cd7221 */ /* 0x020fc80000010000 */
[----:B------:R-:W-:-:S05]  /*3340*/  @P2 FADD.FTZ R205, R173, R205 ;  /* 0x000000cdadcd2221 */ /* 0x000fca0000010000 */
.L_x_29594:
[----:B-----5:R-:W-:Y:S02]  /*3350*/  MOV R177, R205 ;  /* 0x000000cd00b17202 */ /* 0x020fe40000000f00 */
.L_x_29595:
[----:B------:R-:W-:Y:S05]  /*3360*/  @P3 BRA `(.L_x_29596) ;  /* 0x0000007000003947 */ /* 0x000fea0003800000 */
[----:B------:R-:W-:-:S04]  /*3370*/  ISETP.NE.U32.AND P4, PT, RZ, c[0x0][0x180], PT ;  /* 0x00006000ff007a0c */ /* 0x000fc80003f85070 */
[----:B------:R-:W-:-:S13]  /*3380*/  ISETP.NE.AND.EX P4, PT, RZ, c[0x0][0x184], PT, P4 ;  /* 0x00006100ff007a0c */ /* 0x000fda0003f85340 */
[----:B------:R-:W-:Y:S05]  /*3390*/  @P4 BRA `(.L_x_29597) ;  /* 0x0000002000004947 */ /* 0x000fea0003800000 */
[----:B------:R-:W-:Y:S05]  /*33a0*/  @P0 BRA `(.L_x_29598) ;  /* 0x0000005000000947 */ /* 0x000fea0003800000 */
[----:B------:R-:W-:Y:S05]  /*33b0*/  BRA `(.L_x_29599) ;  /* 0x0000005000007947 */ /* 0x000fea0003800000 */
.L_x_29597:
[----:B-----5:R-:W-:Y:S01]  /*33c0*/  FADD.FTZ R206, R174, R206 ;  /* 0x000000ceaece7221 */ /* 0x020fe20000010000 */
[----:B------:R-:W-:Y:S05]  /*33d0*/  BRA `(.L_x_29598) ;  /* 0x0000002000007947 */ /* 0x000fea0003800000 */
.L_x_29596:
[----:B-----5:R-:W-:-:S04]  /*33e0*/  FADD.FTZ R206, R166, R206 ;  /* 0x000000cea6ce7221 */ /* 0x020fc80000010000 */
[----:B------:R-:W-:-:S05]  /*33f0*/  @P2 FADD.FTZ R206, R174, R206 ;  /* 0x000000ceaece2221 */ /* 0x000fca0000010000 */
.L_x_29598:
[----:B-----5:R-:W-:Y:S02]  /*3400*/  MOV R178, R206 ;  /* 0x000000ce00b27202 */ /* 0x020fe40000000f00 */
.L_x_29599:
[----:B------:R-:W-:Y:S05]  /*3410*/  @P3 BRA `(.L_x_29600) ;  /* 0x0000007000003947 */ /* 0x000fea0003800000 */
[----:B------:R-:W-:-:S04]  /*3420*/  ISETP.NE.U32.AND P2, PT, RZ, c[0x0][0x180], PT ;  /* 0x00006000ff007a0c */ /* 0x000fc80003f45070 */
[----:B------:R-:W-:-:S13]  /*3430*/  ISETP.NE.AND.EX P2, PT, RZ, c[0x0][0x184], PT, P2 ;  /* 0x00006100ff007a0c */ /* 0x000fda0003f45320 */
[----:B------:R-:W-:Y:S05]  /*3440*/  @P2 BRA `(.L_x_29601) ;  /* 0x0000002000002947 */ /* 0x000fea0003800000 */
[----:B------:R-:W-:Y:S05]  /*3450*/  @P0 BRA `(.L_x_29602) ;  /* 0x0000005000000947 */ /* 0x000fea0003800000 */
[----:B------:R-:W-:Y:S05]  /*3460*/  BRA `(.L_x_29603) ;  /* 0x0000005000007947 */ /* 0x000fea0003800000 */
.L_x_29601:
[----:B-----5:R-:W-:Y:S01]  /*3470*/  FADD.FTZ R207, R175, R207 ;  /* 0x000000cfafcf7221 */ /* 0x020fe20000010000 */
[----:B------:R-:W-:Y:S05]  /*3480*/  BRA `(.L_x_29602) ;  /* 0x0000002000007947 */ /* 0x000fea0003800000 */
.L_x_29600:
[----:B-----5:R-:W-:-:S04]  /*3490*/  FADD.FTZ R207, R167, R207 ;  /* 0x000000cfa7cf7221 */ /* 0x020fc80000010000 */
[----:B------:R-:W-:-:S05]  /*34a0*/  @P2 FADD.FTZ R207, R175, R207 ;  /* 0x000000cfafcf2221 */ /* 0x000fca0000010000 */
.L_x_29602:
[----:B-----5:R-:W-:Y:S02]  /*34b0*/  MOV R179, R207 ;  /* 0x000000cf00b37202 */ /* 0x020fe40000000f00 */
.L_x_29603:
[----:B------:R-:W-:-:S04]  /*34c0*/  @P0 LEA R220, P2, R216, c[0x0][0x188], 0x4 ;  /* 0x00006200d8dc0a11 */ /* 0x000fc800078420ff */
[C---:B------:R-:W-:Y:S02]  /*34d0*/  @P0 LEA.HI.X R221, R216.reuse, c[0x0][0x18c], RZ, 0x4, P2 ;  /* 0x00006300d8dd0a11 */ /* 0x040fe400010f24ff */
[----:B------:R-:W-:-:S03]  /*34e0*/  IADD3 R216, R216, 0x20, RZ ;  /* 0x00000020d8d87810 */ /* 0x000fc60007ffe0ff */
[----:B------:R0:W-:Y:S04]  /*34f0*/  @P0 STG.E.128 [R220.64], R176 ;  /* 0x000000b0dc000986 */ /* 0x0001e8000c101d04 */
.L_x_29587:
[----:B------:R-:W-:Y:S05]  /*3500*/  BSYNC B0 ;  /* 0x0000000000007941 */ /* 0x000fea0003800000 */
.L_x_29586:
        /* <DEDUP_REMOVED lines=24> */
.L_x_29607:
[----:B-----5:R-:W-:Y:S01]  /*3690*/  FADD.FTZ R208, R172, R208 ;  /* 0x000000d0acd07221 */ /* 0x020fe20000010000 */
[----:B------:R-:W-:Y:S05]  /*36a0*/  BRA `(.L_x_29608) ;  /* 0x0000002000007947 */ /* 0x000fea0003800000 */
.L_x_29606:
[----:B0----5:R-:W-:-:S04]  /*36b0*/  FADD.FTZ R208, R164, R208 ;  /* 0x000000d0a4d07221 */ /* 0x021fc80000010000 */
[----:B------:R-:W-:-:S05]  /*36c0*/  @P2 FADD.FTZ R208, R172, R208 ;  /* 0x000000d0acd02221 */ /* 0x000fca0000010000 */
.L_x_29608:
[----:B-----5:R-:W-:Y:S02]  /*36d0*/  MOV R176, R208 ;  /* 0x000000d000b07202 */ /* 0x020fe40000000f00 */
.L_x_29609:
[----:B------:R-:W-:Y:S05]  /*36e0*/  @P3 BRA `(.L_x_29610) ;  /* 0x0000007000003947 */ /* 0x000fea0003800000 */
[----:B------:R-:W-:-:S04]  /*36f0*/  ISETP.NE.U32.AND P4, PT, RZ, c[0x0][0x180], PT ;  /* 0x00006000ff007a0c */ /* 0x000fc80003f85070 */
[----:B------:R-:W-:-:S13]  /*3700*/  ISETP.NE.AND.EX P4, PT, RZ, c[0x0][0x184], PT, P4 ;  /* 0x00006100ff007a0c */ /* 0x000fda0003f85340 */
[----:B------:R-:W-:Y:S05]  /*3710*/  @P4 BRA `(.L_x_29611) ;  /* 0x0000002000004947 */ /* 0x000fea0003800000 */
[----:B------:R-:W-:Y:S05]  /*3720*/  @P0 BRA `(.L_x_29612) ;  /* 0x0000005000000947 */ /* 0x000fea0003800000 */
[----:B------:R-:W-:Y:S05]  /*3730*/  BRA `(.L_x_29613) ;  /* 0x0000005000007947 */ /* 0x000fea0003800000 */
.L_x_29611:
[----:B-----5:R-:W-:Y:S01]  /*3740*/  FADD.FTZ R209, R173, R209 ;  /* 0x000000d1add17221 */ /* 0x020fe20000010000 */
[----:B------:R-:W-:Y:S05]  /*3750*/  BRA `(.L_x_29612) ;  /* 0x0000002000007947 */ /* 0x000fea0003800000 */
.L_x_29610:
[----:B-----5:R-:W-:-:S04]  /*3760*/  FADD.FTZ R209, R165, R209 ;  /* 0x000000d1a5d17221 */ /* 0x020fc80000010000 */
[----:B------:R-:W-:-:S04]  /*3770*/  @P2 FADD.FTZ R209, R173, R209 ;  /* 0x000000d1add12221 */ /* 0x000fc80000010000 */
.L_x_29612:
[----:B-----5:R-:W-:-:S03]  /*3780*/  IMAD.MOV.U32 R177, RZ, RZ, R209 ;  /* 0x000000ffffb17224 */ /* 0x020fc600078e00d1 */
.L_x_29613:
[----:B------:R-:W-:Y:S05]  /*3790*/  @P3 BRA `(.L_x_29614) ;  /* 0x0000007000003947 */ /* 0x000fea0003800000 */
[----:B------:R-:W-:-:S04]  /*37a0*/  ISETP.NE.U32.AND P4, PT, RZ, c[0x0][0x180], PT ;  /* 0x00006000ff007a0c */ /* 0x000fc80003f85070 */
[----:B------:R-:W-:-:S13]  /*37b0*/  ISETP.NE.AND.EX P4, PT, RZ, c[0x0][0x184], PT, P4 ;  /* 0x00006100ff007a0c */ /* 0x000fda0003f85340 */
[----:B------:R-:W-:Y:S05]  /*37c0*/  @P4 BRA `(.L_x_29615) ;  /* 0x0000002000004947 */ /* 0x000fea0003800000 */
[----:B------:R-:W-:Y:S05]  /*37d0*/  @P0 BRA `(.L_x_29616) ;  /* 0x0000005000000947 */ /* 0x000fea0003800000 */
[----:B------:R-:W-:Y:S05]  /*37e0*/  BRA `(.L_x_29617) ;  /* 0x0000005000007947 */ /* 0x000fea0003800000 */
.L_x_29615:
[----:B-----5:R-:W-:Y:S01]  /*37f0*/  FADD.FTZ R210, R174, R210 ;  /* 0x000000d2aed27221 */ /* 0x020fe20000010000 */
[----:B------:R-:W-:Y:S05]  /*3800*/  BRA `(.L_x_29616) ;  /* 0x0000002000007947 */ /* 0x000fea0003800000 */
.L_x_29614:
[----:B-----5:R-:W-:-:S04]  /*3810*/  FADD.FTZ R210, R166, R210 ;  /* 0x000000d2a6d27221 */ /* 0x020fc80000010000 */
[----:B------:R-:W-:-:S05]  /*3820*/  @P2 FADD.FTZ R210, R174, R210 ;  /* 0x000000d2aed22221 */ /* 0x000fca0000010000 */
.L_x_29616:
[----:B-----5:R-:W-:Y:S02]  /*3830*/  MOV R178, R210 ;  /* 0x000000d200b27202 */ /* 0x020fe40000000f00 */
.L_x_29617:
[----:B------:R-:W-:Y:S05]  /*3840*/  @P3 BRA `(.L_x_29618) ;  /* 0x0000007000003947 */ /* 0x000fea0003800000 */
[----:B------:R-:W-:-:S04]  /*3850*/  ISETP.NE.U32.AND P2, PT, RZ, c[0x0][0x180], PT ;  /* 0x00006000ff007a0c */ /* 0x000fc80003f45070 */
[----:B------:R-:W-:-:S13]  /*3860*/  ISETP.NE.AND.EX P2, PT, RZ, c[0x0][0x184], PT, P2 ;  /* 0x00006100ff007a0c */ /* 0x000fda0003f45320 */
[----:B------:R-:W-:Y:S05]  /*3870*/  @P2 BRA `(.L_x_29619) ;  /* 0x0000002000002947 */ /* 0x000fea0003800000 */
[----:B------:R-:W-:Y:S05]  /*3880*/  @P0 BRA `(.L_x_29620) ;  /* 0x0000005000000947 */ /* 0x000fea0003800000 */
[----:B------:R-:W-:Y:S05]  /*3890*/  BRA `(.L_x_29621) ;  /* 0x0000005000007947 */ /* 0x000fea0003800000 */
.L_x_29619:
[----:B-----5:R-:W-:Y:S01]  /*38a0*/  FADD.FTZ R211, R175, R211 ;  /* 0x000000d3afd37221 */ /* 0x020fe20000010000 */
[----:B------:R-:W-:Y:S05]  /*38b0*/  BRA `(.L_x_29620) ;  /* 0x0000002000007947 */ /* 0x000fea0003800000 */
.L_x_29618:
[----:B-----5:R-:W-:-:S04]  /*38c0*/  FADD.FTZ R211, R167, R211 ;  /* 0x000000d3a7d37221 */ /* 0x020fc80000010000 */
[----:B------:R-:W-:-:S05]  /*38d0*/  @P2 FADD.FTZ R211, R175, R211 ;  /* 0x000000d3afd32221 */ /* 0x000fca0000010000 */
.L_x_29620:
[----:B-----5:R-:W-:Y:S02]  /*38e0*/  MOV R179, R211 ;  /* 0x000000d300b37202 */ /* 0x020fe40000000f00 */
.L_x_29621:
[----:B------:R-:W-:-:S04]  /*38f0*/  @P0 LEA R220, P2, R216, c[0x0][0x188], 0x4 ;  /* 0x00006200d8dc0a11 */ /* 0x000fc800078420ff */
[C---:B------:R-:W-:Y:S02]  /*3900*/  @P0 LEA.HI.X R221, R216.reuse, c[0x0][0x18c], RZ, 0x4, P2 ;  /* 0x00006300d8dd0a11 */ /* 0x040fe400010f24ff */
[----:B------:R-:W-:-:S03]  /*3910*/  IADD3 R216, R216, 0x20, RZ ;  /* 0x00000020d8d87810 */ /* 0x000fc60007ffe0ff */
[----:B------:R0:W-:Y:S04]  /*3920*/  @P0 STG.E.128 [R220.64], R176 ;  /* 0x000000b0dc000986 */ /* 0x0001e8000c101d04 */
.L_x_29605:
[----:B------:R-:W-:Y:S05]  /*3930*/  BSYNC B0 ;  /* 0x0000000000007941 */ /* 0x000fea0003800000 */
.L_x_29604:
        /* <DEDUP_REMOVED lines=24> */
.L_x_29625:
[----:B-----5:R-:W-:Y:S01]  /*3ac0*/  FADD.FTZ R212, R172, R212 ;  /* 0x000000d4acd47221 */ /* 0x020fe20000010000 */
[----:B------:R-:W-:Y:S05]  /*3ad0*/  BRA `(.L_x_29626) ;  /* 0x0000002000007947 */ /* 0x000fea0003800000 */
.L_x_29624:
[----:B0----5:R-:W-:-:S04]  /*3ae0*/  FADD.FTZ R212, R164, R212 ;  /* 0x000000d4a4d47221 */ /* 0x021fc80000010000 */
[----:B------:R-:W-:-:S05]  /*3af0*/  @P2 FADD.FTZ R212, R172, R212 ;  /* 0x000000d4acd42221 */ /* 0x000fca0000010000 */
.L_x_29626:
[----:B-----5:R-:W-:Y:S02]  /*3b00*/  MOV R176, R212 ;  /* 0x000000d400b07202 */ /* 0x020fe40000000f00 */
.L_x_29627:
[----:B------:R-:W-:Y:S05]  /*3b10*/  @P3 BRA `(.L_x_29628) ;  /* 0x0000007000003947 */ /* 0x000fea0003800000 */
[----:B------:R-:W-:-:S04]  /*3b20*/  ISETP.NE.U32.AND P4, PT, RZ, c[0x0][0x180], PT ;  /* 0x00006000ff007a0c */ /* 0x000fc80003f85070 */
[----:B------:R-:W-:-:S13]  /*3b30*/  ISETP.NE.AND.EX P4, PT, RZ, c[0x0][0x184], PT, P4 ;  /* 0x00006100ff007a0c */ /* 0x000fda0003f85340 */
[----:B------:R-:W-:Y:S05]  /*3b40*/  @P4 BRA `(.L_x_29629) ;  /* 0x0000002000004947 */ /* 0x000fea0003800000 */
[----:B------:R-:W-:Y:S05]  /*3b50*/  @P0 BRA `(.L_x_29630) ;  /* 0x0000005000000947 */ /* 0x000fea0003800000 */
[----:B------:R-:W-:Y:S05]  /*3b60*/  BRA `(.L_x_29631) ;  /* 0x0000005000007947 */ /* 0x000fea0003800000 */
.L_x_29629:
[----:B-----5:R-:W-:Y:S01]  /*3b70*/  FADD.FTZ R213, R173, R213 ;  /* 0x000000d5add57221 */ /* 0x020fe20000010000 */
[----:B------:R-:W-:Y:S05]  /*3b80*/  BRA `(.L_x_29630) ;  /* 0x0000002000007947 */ /* 0x000fea0003800000 */
.L_x_29628:
[----:B-----5:R-:W-:-:S04]  /*3b90*/  FADD.FTZ R213, R165, R213 ;  /* 0x000000d5a5d57221 */ /* 0x020fc80000010000 */
[----:B------:R-:W-:-:S05]  /*3ba0*/  @P2 FADD.FTZ R213, R173, R213 ;  /* 0x000000d5add52221 */ /* 0x000fca0000010000 */
.L_x_29630:
[----:B-----5:R-:W-:Y:S02]  /*3bb0*/  MOV R177, R213 ;  /* 0x000000d500b17202 */ /* 0x020fe40000000f00 */
.L_x_29631:
[----:B------:R-:W-:Y:S05]  /*3bc0*/  @P3 BRA `(.L_x_29632) ;  /* 0x0000007000003947 */ /* 0x000fea0003800000 */
[----:B------:R-:W-:-:S04]  /*3bd0*/  ISETP.NE.U32.AND P4, PT, RZ, c[0x0][0x180], PT ;  /* 0x00006000ff007a0c */ /* 0x000fc80003f85070 */
[----:B------:R-:W-:-:S13]  /*3be0*/  ISETP.NE.AND.EX P4, PT, RZ, c[0x0][0x184], PT, P4 ;  /* 0x00006100ff007a0c */ /* 0x000fda0003f85340 */
[----:B------:R-:W-:Y:S05]  /*3bf0*/  @P4 BRA `(.L_x_29633) ;  /* 0x0000002000004947 */ /* 0x000fea0003800000 */
[----:B------:R-:W-:Y:S05]  /*3c00*/  @P0 BRA `(.L_x_29634) ;  /* 0x0000005000000947 */ /* 0x000fea0003800000 */
[----:B------:R-:W-:Y:S05]  /*3c10*/  BRA `(.L_x_29635) ;  /* 0x0000005000007947 */ /* 0x000fea0003800000 */
.L_x_29633:
[----:B-----5:R-:W-:Y:S01]  /*3c20*/  FADD.FTZ R214, R174, R214 ;  /* 0x000000d6aed67221 */ /* 0x020fe20000010000 */
[----:B------:R-:W-:Y:S05]  /*3c30*/  BRA `(.L_x_29634) ;  /* 0x0000002000007947 */ /* 0x000fea0003800000 */
.L_x_29632:
[----:B-----5:R-:W-:-:S04]  /*3c40*/  FADD.FTZ R214, R166, R214 ;  /* 0x000000d6a6d67221 */ /* 0x020fc80000010000 */
[----:B------:R-:W-:-:S05]  /*3c50*/  @P2 FADD.FTZ R214, R174, R214 ;  /* 0x000000d6aed62221 */ /* 0x000fca0000010000 */
.L_x_29634:
[----:B-----5:R-:W-:Y:S02]  /*3c60*/  MOV R178, R214 ;  /* 0x000000d600b27202 */ /* 0x020fe40000000f00 */
.L_x_29635:
[----:B------:R-:W-:Y:S05]  /*3c70*/  @P3 BRA `(.L_x_29636) ;  /* 0x0000007000003947 */ /* 0x000fea0003800000 */
[----:B------:R-:W-:-:S04]  /*3c80*/  ISETP.NE.U32.AND P2, PT, RZ, c[0x0][0x180], PT ;  /* 0x00006000ff007a0c */ /* 0x000fc80003f45070 */
[----:B------:R-:W-:-:S13]  /*3c90*/  ISETP.NE.AND.EX P2, PT, RZ, c[0x0][0x184], PT, P2 ;  /* 0x00006100ff007a0c */ /* 0x000fda0003f45320 */
[----:B------:R-:W-:Y:S05]  /*3ca0*/  @P2 BRA `(.L_x_29637) ;  /* 0x0000002000002947 */ /* 0x000fea0003800000 */
[----:B------:R-:W-:Y:S05]  /*3cb0*/  @P0 BRA `(.L_x_29638) ;  /* 0x0000005000000947 */ /* 0x000fea0003800000 */
[----:B------:R-:W-:Y:S05]  /*3cc0*/  BRA `(.L_x_29639) ;  /* 0x0000005000007947 */ /* 0x000fea0003800000 */
.L_x_29637:
[----:B-----5:R-:W-:Y:S01]  /*3cd0*/  FADD.FTZ R215, R175, R215 ;  /* 0x000000d7afd77221 */ /* 0x020fe20000010000 */
[----:B------:R-:W-:Y:S05]  /*3ce0*/  BRA `(.L_x_29638) ;  /* 0x0000002000007947 */ /* 0x000fea0003800000 */
.L_x_29636:
[----:B-----5:R-:W-:-:S04]  /*3cf0*/  FADD.FTZ R215, R167, R215 ;  /* 0x000000d7a7d77221 */ /* 0x020fc80000010000 */
[----:B------:R-:W-:-:S04]  /*3d00*/  @P2 FADD.FTZ R215, R175, R215 ;  /* 0x000000d7afd72221 */ /* 0x000fc80000010000 */
.L_x_29638:
[----:B-----5:R-:W-:-:S03]  /*3d10*/  IMAD.MOV.U32 R179, RZ, RZ, R215 ;  /* 0x000000ffffb37224 */ /* 0x020fc600078e00d7 */
.L_x_29639:
[----:B------:R-:W-:-:S04]  /*3d20*/  @P0 LEA R220, P2, R216, c[0x0][0x188], 0x4 ;  /* 0x00006200d8dc0a11 */ /* 0x000fc800078420ff */
[----:B------:R-:W-:-:S05]  /*3d30*/  @P0 LEA.HI.X R221, R216, c[0x0][0x18c], RZ, 0x4, P2 ;  /* 0x00006300d8dd0a11 */ /* 0x000fca00010f24ff */
[----:B------:R0:W-:Y:S04]  /*3d40*/  @P0 STG.E.128 [R220.64], R176 ;  /* 0x000000b0dc000986 */ /* 0x0001e8000c101d04 */
.L_x_29623:
[----:B------:R-:W-:Y:S05]  /*3d50*/  BSYNC B0 ;  /* 0x0000000000007941 */ /* 0x000fea0003800000 */
.L_x_29622:
[----:B-----5:R-:W-:Y:S01]  /*3d60*/  FADD.FTZ R216, RZ, R168 ;  /* 0x000000a8ffd87221 */ /* 0x020fe20000010000 */
[----:B------:R-:W-:Y:S02]  /*3d70*/  ISETP.GT.U32.AND P2, PT, R0, 0x3f, PT ;  /* 0x0000003f0000780c */ /* 0x000fe40003f44070 */
        /* <DEDUP_REMOVED lines=12> */
[----:B0-----:R-:W-:-:S04]  /*3e40*/  FADD.FTZ R221, R181, R216 ;  /* 0x000000d8b5dd7221 */ /* 0x001fc80000010000 */
        /* <DEDUP_REMOVED lines=48> */
.L_x_29664:
[----:B-1----:R-:W-:Y:S01]  /*4150*/  FADD.FTZ R226, R219, R216 ;  /* 0x000000d8dbe27221 */ /* 0x002fe20000010000 */
[----:B------:R-:W-:Y:S05]  /*4160*/  BRA.DIV ~URZ, `(.L_x_29641) ;  /* 0x000019227f007947 */ /* 0x000fea000b800000 */
[----:B------:R-:W1:Y:S01]  /*4170*/  SHFL.BFLY PT, R3, R226, 0x2, 0x1f ;  /* 0x0c401f00e2037f89 */ /* 0x000e6200000e0000 */
[----:B------:R-:W-:Y:S02]  /*4180*/  P2R R223, PR, RZ, 0x1 ;  /* 0x00000001ffdf7803 */ /* 0x000fe40000000000 */
[----:B------:R-:W-:Y:S01]  /*4190*/  ISETP.GT.U32.AND P0, PT, R0, 0x3f, PT ;  /* 0x0000003f0000780c */ /* 0x000fe20003f04070 */
[----:B-1----:R-:W-:-:S05]  /*41a0*/  FADD.FTZ R3, R226, R3 ;  /* 0x00000003e2037221 */ /* 0x002fca0000010000 */
[----:B------:R-:W1:Y:S02]  /*41b0*/  SHFL.BFLY PT, R216, R3, 0x4, 0x1f ;  /* 0x0c801f0003d87f89 */ /* 0x000e6400000e0000 */
[----:B01----:R-:W-:-:S05]  /*41c0*/  FADD.FTZ R219, R3, R216 ;  /* 0x000000d803db7221 */ /* 0x003fca0000010000 */
        /* <DEDUP_REMOVED lines=100> */
.L_x_29665:
[----:B------:R-:W-:Y:S01]  /*4810*/  FMUL.FTZ R3, R216, R216 ;  /* 0x000000d8d8037220 */ /* 0x000fe20000410000 */
[----:B------:R-:W-:Y:S01]  /*4820*/  MOV R219, c[0x0][0x1e0] ;  /* 0x0000780000db7a02 */ /* 0x000fe20000000f00 */
[----:B-1----:R-:W-:Y:S01]  /*4830*/  FADD.FTZ R224, R224, R223 ;  /* 0x000000dfe0e07221 */ /* 0x002fe20000010000 */
[----:B------:R-:W-:Y:S01]  /*4840*/  ISETP.NE.AND P2, PT, RZ, UR6, PT ;  /* 0x00000006ff007c0c */ /* 0x000fe2000bf45270 */
[----:B------:R-:W-:Y:S01]  /*4850*/  BSSY B0, `(.L_x_29642) ;  /* 0x0000023000007945 */ /* 0x000fe20003800000 */
[----:B------:R-:W-:Y:S02]  /*4860*/  @!P6 MOV R221, 0x4 ;  /* 0x0000000400dde802 */ /* 0x000fe40000000f00 */
[----:B------:R-:W-:Y:S01]  /*4870*/  FSEL R220, R3, RZ, P2 ;  /* 0x000000ff03dc7208 */ /* 0x000fe20001000000 */
[----:B------:R-:W-:Y:S01]  /*4880*/  FFMA.FTZ R3, R224, R219, c[0x0][0x228] ;  /* 0x00008a00e0037623 */ /* 0x000fe200000100db */
[----:B0-----:R-:W-:-:S03]  /*4890*/  @!P6 MOV R223, 0x4 ;  /* 0x0000000400dfe802 */ /* 0x001fc60000000f00 */
[----:B------:R-:W-:Y:S02]  /*48a0*/  FADD.FTZ R3, R3, R220 ;  /* 0x000000dc03037221 */ /* 0x000fe40000010000 */
[----:B------:R-:W-:-:S04]  /*48b0*/  @!P6 IMAD.WIDE R220, R2, R221, c[0x0][0x1a0] ;  /* 0x0000680002dce625 */ /* 0x000fc800078e02dd */
[----:B------:R-:W0:Y:S01]  /*48c0*/  MUFU.RSQ R3, R3 ;  /* 0x0000000300037308 */ /* 0x000e220000001400 */
[----:B------:R-:W-:Y:S01]  /*48d0*/  @!P6 IMAD.WIDE R222, R2, R223, c[0x0][0x1a8] ;  /* 0x00006a0002dee625 */ /* 0x000fe200078e02df */
[----:B------:R1:W-:Y:S04]  /*48e0*/  @!P6 STG.E [R220.64], R216 ;  /* 0x000000d8dc00e986 */ /* 0x0003e8000c101904 */
[----:B0-----:R1:W-:Y:S01]  /*48f0*/  @!P6 STG.E [R222.64], R3 ;  /* 0x00000003de00e986 */ /* 0x0013e2000c101904 */
[----:B------:R-:W-:Y:S05]  /*4900*/  @!P1 BRA `(.L_x_29643) ;  /* 0x0000017000009947 */ /* 0x000fea0003800000 */
[----:B------:R-:W-:Y:S01]  /*4910*/  FSEL R219, R216, RZ, !P2 ;  /* 0x000000ffd8db7208 */ /* 0x000fe20005000000 */
[----:B------:R-:W-:-:S04]  /*4920*/  HFMA2.MMA R230, -RZ, RZ, 0, 9.5367431640625e-07 ;  /* 0x00000010ffe67435 */ /* 0x000fc800000001ff */
[--C-:B------:R-:W-:Y:S02]  /*4930*/  FADD.FTZ R226, R171, -R219.reuse ;  /* 0x800000dbabe27221 */ /* 0x100fe40000010000 */
[--C-:B-1----:R-:W-:Y:S02]  /*4940*/  FADD.FTZ R220, R168, -R219.reuse ;  /* 0x800000dba8dc7221 */ /* 0x102fe40000010000 */
        /* <DEDUP_REMOVED lines=8> */
[-C--:B------:R-:W-:Y:S02]  /*49d0*/  FFMA.FTZ R222, R14, R221.reuse, R6 ;  /* 0x000000dd0ede7223 */ /* 0x080fe40000010006 */
[----:B------:R-:W-:-:S02]  /*49e0*/  FFMA.FTZ R226, R18, R221, R10 ;  /* 0x000000dd12e27223 */ /* 0x000fc4000001000a */
[-C--:B------:R-:W-:Y:S02]  /*49f0*/  FFMA.FTZ R221, R13, R220.reuse, R5 ;  /* 0x000000dc0ddd7223 */ /* 0x080fe40000010005 */
[----:B------:R-:W-:Y:S02]  /*4a00*/  FFMA.FTZ R225, R17, R220, R9 ;  /* 0x000000dc11e17223 */ /* 0x000fe40000010009 */
[----:B------:R-:W-:-:S04]  /*4a10*/  IMAD.WIDE.U32 R228, R217, R230, c[0x0][0x208] ;  /* 0x00008200d9e47625 */ /* 0x000fc800078e00e6 */
[-C--:B------:R-:W-:Y:S02]  /*4a20*/  FFMA.FTZ R220, R12, R219.reuse, R4 ;  /* 0x000000db0cdc7223 */ /* 0x080fe40000010004 */
[C---:B------:R-:W-:Y:S01]  /*4a30*/  IMAD.WIDE.U32 R230, R217.reuse, R230, c[0x0][0x210] ;  /* 0x00008400d9e67625 */ /* 0x040fe200078e00e6 */
[----:B------:R-:W-:Y:S02]  /*4a40*/  IADD3 R217, R217, 0x20, RZ ;  /* 0x00000020d9d97810 */ /* 0x000fe40007ffe0ff */
[----:B------:R0:W-:Y:S01]  /*4a50*/  STG.E.128 [R228.64], R220 ;  /* 0x000000dce4007986 */ /* 0x0001e2000c101d04 */
[----:B------:R-:W-:-:S05]  /*4a60*/  FFMA.FTZ R224, R16, R219, R8 ;  /* 0x000000db10e07223 */ /* 0x000fca0000010008 */
[----:B------:R0:W-:Y:S02]  /*4a70*/  STG.E.128 [R230.64], R224 ;  /* 0x000000e0e6007986 */ /* 0x0001e4000c101d04 */
.L_x_29643:
[----:B------:R-:W-:Y:S05]  /*4a80*/  BSYNC B0 ;  /* 0x0000000000007941 */ /* 0x000fea0003800000 */
.L_x_29642:
        /* <DEDUP_REMOVED lines=26> */
.L_x_29645:
[----:B------:R-:W-:Y:S05]  /*4c30*/  BSYNC B0 ;  /* 0x0000000000007941 */ /* 0x000fea0003800000 */
.L_x_29644:
        /* <DEDUP_REMOVED lines=26> */
.L_x_29647:
[----:B------:R-:W-:Y:S05]  /*4de0*/  BSYNC B0 ;  /* 0x0000000000007941 */ /* 0x000fea0003800000 */
.L_x_29646:
        /* <DEDUP_REMOVED lines=26> */
.L_x_29649:
[----:B------:R-:W-:Y:S05]  /*4f90*/  BSYNC B0 ;  /* 0x0000000000007941 */ /* 0x000fea0003800000 */
.L_x_29648:
        /* <DEDUP_REMOVED lines=26> */
.L_x_29651:
[----:B------:R-:W-:Y:S05]  /*5140*/  BSYNC B0 ;  /* 0x0000000000007941 */ /* 0x000fea0003800000 */
.L_x_29650:
        /* <DEDUP_REMOVED lines=26> */
.L_x_29653:
[----:B------:R-:W-:Y:S05]  /*52f0*/  BSYNC B0 ;  /* 0x0000000000007941 */ /* 0x000fea0003800000 */
.L_x_29652:
        /* <DEDUP_REMOVED lines=26> */
.L_x_29655:
[----:B------:R-:W-:Y:S05]  /*54a0*/  BSYNC B0 ;  /* 0x0000000000007941 */ /* 0x000fea0003800000 */
.L_x_29654:
        /* <DEDUP_REMOVED lines=26> */
.L_x_29657:
[----:B------:R-:W-:Y:S05]  /*5650*/  BSYNC B0 ;  /* 0x0000000000007941 */ /* 0x000fea0003800000 */
.L_x_29656:
        /* <DEDUP_REMOVED lines=26> */
.L_x_29659:
[----:B------:R-:W-:Y:S05]  /*5800*/  BSYNC B0 ;  /* 0x0000000000007941 */ /* 0x000fea0003800000 */
.L_x_29658:
[----:B------:R-:W-:Y:S01]  /*5810*/  ISETP.GE.U32.AND P3, PT, R0, 0x140, PT ;  /* 0x000001400000780c */ /* 0x000fe20003f66070 */
[----:B------:R-:W-:-:S12]  /*5820*/  BSSY B0, `(.L_x_29660) ;  /* 0x0000018000007945 */ /* 0x000fd80003800000 */
[----:B------:R-:W-:Y:S05]  /*5830*/  @!P3 BRA `(.L_x_29661) ;  /* 0x000001600000b947 */ /* 0x000fea0003800000 */
[----:B01----:R-:W-:Y:S01]  /*5840*/  FSEL R222, R216, RZ, !P2 ;  /* 0x000000ffd8de7208 */ /* 0x003fe20005000000 */
        /* <DEDUP_REMOVED lines=10> */
[----:B------:R-:W-:-:S04]  /*58f0*/  IMAD.WIDE.U32 R216, R217, R226, c[0x0][0x210] ;  /* 0x00008400d9d87625 */ /* 0x000fc800078e00e2 */
[-C--:B------:R-:W-:Y:S02]  /*5900*/  FFMA.FTZ R227, R159, R224.reuse, R151 ;  /* 0x000000e09fe37223 */ /* 0x080fe40000010097 */
[----:B------:R-:W-:Y:S02]  /*5910*/  FFMA.FTZ R223, R163, R224, R155 ;  /* 0x000000e0a3df7223 */ /* 0x000fe4000001009b */
[----:B------:R-:W-:Y:S02]  /*5920*/  FFMA.FTZ R226, R158, R3, R150 ;  /* 0x000000039ee27223 */ /* 0x000fe40000010096 */
[-C--:B------:R-:W-:Y:S02]  /*5930*/  FFMA.FTZ R225, R157, R220.reuse, R149 ;  /* 0x000000dc9de17223 */ /* 0x080fe40000010095 */
[----:B------:R-:W-:Y:S02]  /*5940*/  FFMA.FTZ R221, R161, R220, R153 ;  /* 0x000000dca1dd7223 */ /* 0x000fe40000010099 */
[----:B------:R-:W-:-:S02]  /*5950*/  FFMA.FTZ R224, R156, R219, R148 ;  /* 0x000000db9ce07223 */ /* 0x000fc40000010094 */
[----:B------:R-:W-:Y:S02]  /*5960*/  FFMA.FTZ R222, R162, R3, R154 ;  /* 0x00000003a2de7223 */ /* 0x000fe4000001009a */
[----:B------:R-:W-:Y:S01]  /*5970*/  FFMA.FTZ R220, R160, R219, R152 ;  /* 0x000000dba0dc7223 */ /* 0x000fe20000010098 */
[----:B------:R0:W-:Y:S04]  /*5980*/  STG.E.128 [R228.64], R224 ;  /* 0x000000e0e4007986 */ /* 0x0001e8000c101d04 */
[----:B------:R0:W-:Y:S02]  /*5990*/  STG.E.128 [R216.64], R220 ;  /* 0x000000dcd8007986 */ /* 0x0001e4000c101d04 */
.L_x_29661:
[----:B------:R-:W-:Y:S05]  /*59a0*/  BSYNC B0 ;  /* 0x0000000000007941 */ /* 0x000fea0003800000 */
.L_x_29660:
[----:B-1----:R-:W-:-:S04]  /*59b0*/  IMAD.MOV.U32 R3, RZ, RZ, 0x4 ;  /* 0x00000004ff037424 */ /* 0x002fc800078e00ff */
[----:B------:R-:W-:-:S05]  /*59c0*/  IMAD R2, R3, c[0x0][0x160], R2 ;  /* 0x0000580003027a24 */ /* 0x000fca00078e0202 */
[----:B------:R-:W-:-:S13]  /*59d0*/  ISETP.GE.AND P2, PT, R2, c[0x0][0x164], PT ;  /* 0x0000590002007a0c */ /* 0x000fda0003f46270 */
[----:B0-----:R-:W-:Y:S01]  /*59e0*/  @P2 CALL.REL.NOINC `(.L_x_29662) ;  /* 0x0000001000002944 */ /* 0x001fe20003c00000 */
[----:B------:R-:W-:Y:S05]  /*59f0*/  BRA `(.L_x_29663) ;  /* 0xffffb93000007947 */ /* 0x000fea000383ffff */
.L_x_29662:
[----:B------:R-:W-:Y:S05]  /*5a00*/  EXIT ;  /* 0x000000000000794d */ /* 0x000fea0003800000 */
.L_x_29640:
[----:B------:R-:W-:Y:S01]  /*5a10*/  HFMA2.MMA R224, -RZ, RZ, 0, 5.9604644775390625e-08 ;  /* 0x00000001ffe07435 */ /* 0x000fe200000001ff */
[----:B------:R-:W-:Y:S02]  /*5a20*/  MOV R3, R219 ;  /* 0x000000db00037202 */ /* 0x000fe40000000f00 */
[----:B------:R-:W-:Y:S02]  /*5a30*/  MOV R222, 0x1f ;  /* 0x0000001f00de7802 */ /* 0x000fe40000000f00 */
[----:B------:R-:W-:Y:S02]  /*5a40*/  MOV R225, 0xffffffff ;  /* 0xffffffff00e17802 */ /* 0x000fe40000000f00 */
[----:B------:R-:W-:Y:S02]  /*5a50*/  MOV R220, 0x5a70 ;  /* 0x00005a7000dc7802 */ /* 0x000fe40000000f00 */
[----:B------:R-:W-:Y:S05]  /*5a60*/  CALL.REL.NOINC `($__internal_72_$__cuda_sm70_shflsync_bfly_p) ;  /* 0x0000093000007944 */ /* 0x000fea0003c00000 */
[----:B-1----:R-:W-:Y:S01]  /*5a70*/  MOV R216, R224 ;  /* 0x000000e000d87202 */ /* 0x002fe20000000f00 */
[----:B0-----:R-:W-:Y:S05]  /*5a80*/  BRA `(.L_x_29664) ;  /* 0xffffe6c000007947 */ /* 0x001fea000383ffff */
.L_x_29641:
[----:B------:R-:W-:Y:S01]  /*5a90*/  HFMA2.MMA R222, -RZ, RZ, 0, 1.847743988037109375e-06 ;  /* 0x0000001fffde7435 */ /* 0x000fe200000001ff */
[----:B------:R-:W-:Y:S01]  /*5aa0*/  MOV R3, R226 ;  /* 0x000000e200037202 */ /* 0x000fe20000000f00 */
[----:B------:R-:W-:Y:S01]  /*5ab0*/  IMAD.MOV.U32 R224, RZ, RZ, 0x2 ;  /* 0x00000002ffe07424 */ /* 0x000fe200078e00ff */
[----:B------:R-:W-:-:S02]  /*5ac0*/  MOV R225, 0xffffffff ;  /* 0xffffffff00e17802 */ /* 0x000fc40000000f00 */
[----:B------:R-:W-:Y:S02]  /*5ad0*/  MOV R220, 0x5af0 ;  /* 0x00005af000dc7802 */ /* 0x000fe40000000f00 */
[----:B0-----:R-:W-:Y:S05]  /*5ae0*/  CALL.REL.NOINC `($__internal_72_$__cuda_sm70_shflsync_bfly_p) ;  /* 0x000008b000007944 */ /* 0x001fea0003c00000 */
[----:B01----:R-:W-:Y:S01]  /*5af0*/  FADD.FTZ R3, R226, R224 ;  /* 0x000000e0e2037221 */ /* 0x003fe20000010000 */
[----:B------:R-:W-:Y:S01]  /*5b00*/  HFMA2.MMA R224, -RZ, RZ, 0, 2.384185791015625e-07 ;  /* 0x00000004ffe07435 */ /* 0x000fe200000001ff */
[----:B------:R-:W-:Y:S02]  /*5b10*/  MOV R222, 0x1f ;  /* 0x0000001f00de7802 */ /* 0x000fe40000000f00 */
[----:B------:R-:W-:Y:S02]  /*5b20*/  MOV R225, 0xffffffff ;  /* 0xffffffff00e17802 */ /* 0x000fe40000000f00 */
[----:B------:R-:W-:Y:S02]  /*5b30*/  MOV R220, 0x5b50 ;  /* 0x00005b5000dc7802 */ /* 0x000fe40000000f00 */
[----:B------:R-:W-:Y:S05]  /*5b40*/  CALL.REL.NOINC `($__internal_72_$__cuda_sm70_shflsync_bfly_p) ;  /* 0x0000085000007944 */ /* 0x000fea0003c00000 */
[----:B01----:R-:W-:Y:S01]  /*5b50*/  FADD.FTZ R3, R3, R224 ;  /* 0x000000e003037221 */ /* 0x003fe20000010000 */
[----:B------:R-:W-:Y:S01]  /*5b60*/  HFMA2.MMA R224, -RZ, RZ, 0, 4.76837158203125e-07 ;  /* 0x00000008ffe07435 */ /* 0x000fe200000001ff */
[----:B------:R-:W-:Y:S01]  /*5b70*/  IMAD.MOV.U32 R222, RZ, RZ, 0x1f ;  /* 0x0000001fffde7424 */ /* 0x000fe200078e00ff */
[----:B------:R-:W-:Y:S02]  /*5b80*/  MOV R225, 0xffffffff ;  /* 0xffffffff00e17802 */ /* 0x000fe40000000f00 */
[----:B------:R-:W-:-:S02]  /*5b90*/  MOV R220, 0x5bb0 ;  /* 0x00005bb000dc7802 */ /* 0x000fc40000000f00 */
[----:B------:R-:W-:Y:S05]  /*5ba0*/  CALL.REL.NOINC `($__internal_72_$__cuda_sm70_shflsync_bfly_p) ;  /* 0x000007f000007944 */ /* 0x000fea0003c00000 */
[----:B01----:R-:W-:Y:S01]  /*5bb0*/  FADD.FTZ R3, R3, R224 ;  /* 0x000000e003037221 */ /* 0x003fe20000010000 */
[----:B------:R-:W-:Y:S01]  /*5bc0*/  HFMA2.MMA R224, -RZ, RZ, 0, 9.5367431640625e-07 ;  /* 0x00000010ffe07435 */ /* 0x000fe200000001ff */
[----:B------:R-:W-:-:S02]  /*5bd0*/  MOV R222, 0x1f ;  /* 0x0000001f00de7802 */ /* 0x000fc40000000f00 */
[----:B------:R-:W-:Y:S02]  /*5be0*/  MOV R225, 0xffffffff ;  /* 0xffffffff00e17802 */ /* 0x000fe40000000f00 */
[----:B------:R-:W-:Y:S02]  /*5bf0*/  MOV R220, 0x5c10 ;  /* 0x00005c1000dc7802 */ /* 0x000fe40000000f00 */
[----:B------:R-:W-:Y:S05]  /*5c00*/  CALL.REL.NOINC `($__internal_72_$__cuda_sm70_shflsync_bfly_p) ;  /* 0x0000079000007944 */ /* 0x000fea0003c00000 */
[----:B-1----:R-:W-:Y:S01]  /*5c10*/  FADD.FTZ R216, R3, R224 ;  /* 0x000000e003d87221 */ /* 0x002fe20000010000 */
[----:B------:R-:W-:Y:S01]  /*5c20*/  P2R R223, PR, RZ, 0x1 ;  /* 0x00000001ffdf7803 */ /* 0x000fe20000000000 */
[----:B------:R-:W-:Y:S01]  /*5c30*/  HFMA2.MMA R224, -RZ, RZ, 0, 5.9604644775390625e-08 ;  /* 0x00000001ffe07435 */ /* 0x000fe200000001ff */
[----:B------:R-:W-:Y:S01]  /*5c40*/  ISETP.GT.U32.AND P0, PT, R0, 0x3f, PT ;  /* 0x0000003f0000780c */ /* 0x000fe20003f04070 */
[----:B------:R-:W-:Y:S02]  /*5c50*/  FMUL.FTZ R216, R216, c[0x0][0x1e0] ;  /* 0x00007800d8d87a20 */ /* 0x000fe40000410000 */
[----:B0-----:R-:W-:Y:S02]  /*5c60*/  IMAD.MOV.U32 R225, RZ, RZ, -0x1 ;  /* 0xffffffffffe17424 */ /* 0x001fe400078e00ff */
[----:B------:R-:W-:-:S02]  /*5c70*/  FADD.FTZ R3, R168, -R216 ;  /* 0x800000d8a8037221 */ /* 0x000fc40000010000 */
[--C-:B------:R-:W-:Y:S02]  /*5c80*/  FADD.FTZ R220, R169, -R216.reuse ;  /* 0x800000d8a9dc7221 */ /* 0x100fe40000010000 */
[----:B------:R-:W-:Y:S02]  /*5c90*/  FFMA.FTZ R3, R3, R3, RZ ;  /* 0x0000000303037223 */ /* 0x000fe400000100ff */
[--C-:B------:R-:W-:Y:S02]  /*5ca0*/  FADD.FTZ R222, R170, -R216.reuse ;  /* 0x800000d8aade7221 */ /* 0x100fe40000010000 */
[----:B------:R-:W-:Y:S02]  /*5cb0*/  FFMA.FTZ R3, R220, R220, R3 ;  /* 0x000000dcdc037223 */ /* 0x000fe40000010003 */
[--C-:B------:R-:W-:Y:S02]  /*5cc0*/  FADD.FTZ R220, R171, -R216.reuse ;  /* 0x800000d8abdc7221 */ /* 0x100fe40000010000 */
[----:B------:R-:W-:Y:S01]  /*5cd0*/  FFMA.FTZ R3, R222, R222, R3 ;  /* 0x000000dede037223 */ /* 0x000fe20000010003 */
[----:B------:R-:W-:Y:S01]  /*5ce0*/  MOV R222, 0x1f ;  /* 0x0000001f00de7802 */ /* 0x000fe20000000f00 */
[----:B------:R-:W-:-:S02]  /*5cf0*/  FADD.FTZ R219, R181, -R216 ;  /* 0x800000d8b5db7221 */ /* 0x000fc40000010000 */
        /* <DEDUP_REMOVED lines=79> */
[----:B------:R-:W-:Y:S05]  /*61f0*/  CALL.REL.NOINC `($__internal_72_$__cuda_sm70_shflsync_bfly_p) ;  /* 0x000001a000007944 */ /* 0x000fea0003c00000 */
[----:B01----:R-:W-:Y:S01]  /*6200*/  FADD.FTZ R3, R3, R224 ;  /* 0x000000e003037221 */ /* 0x003fe20000010000 */
[----:B------:R-:W-:Y:S01]  /*6210*/  HFMA2.MMA R224, -RZ, RZ, 0, 1.1920928955078125e-07 ;  /* 0x00000002ffe07435 */ /* 0x000fe200000001ff */
[----:B------:R-:W-:Y:S02]  /*6220*/  MOV R222, 0x1f ;  /* 0x0000001f00de7802 */ /* 0x000fe40000000f00 */
[----:B------:R-:W-:Y:S02]  /*6230*/  MOV R225, 0xffffffff ;  /* 0xffffffff00e17802 */ /* 0x000fe40000000f00 */
[----:B------:R-:W-:Y:S02]  /*6240*/  MOV R220, 0x6260 ;  /* 0x0000626000dc7802 */ /* 0x000fe40000000f00 */
[----:B------:R-:W-:Y:S05]  /*6250*/  CALL.REL.NOINC `($__internal_72_$__cuda_sm70_shflsync_bfly_p) ;  /* 0x0000014000007944 */ /* 0x000fea0003c00000 */
[----:B01----:R-:W-:Y:S01]  /*6260*/  FADD.FTZ R3, R3, R224 ;  /* 0x000000e003037221 */ /* 0x003fe20000010000 */
[----:B------:R-:W-:Y:S01]  /*6270*/  HFMA2.MMA R224, -RZ, RZ, 0, 2.384185791015625e-07 ;  /* 0x00000004ffe07435 */ /* 0x000fe200000001ff */
[----:B------:R-:W-:Y:S02]  /*6280*/  MOV R222, 0x1f ;  /* 0x0000001f00de7802 */ /* 0x000fe40000000f00 */
[----:B------:R-:W-:-:S02]  /*6290*/  MOV R225, 0xffffffff ;  /* 0xffffffff00e17802 */ /* 0x000fc40000000f00 */
[----:B------:R-:W-:Y:S02]  /*62a0*/  MOV R220, 0x62c0 ;  /* 0x000062c000dc7802 */ /* 0x000fe40000000f00 */
[----:B------:R-:W-:Y:S05]  /*62b0*/  CALL.REL.NOINC `($__internal_72_$__cuda_sm70_shflsync_bfly_p) ;  /* 0x000000e000007944 */ /* 0x000fea0003c00000 */
[----:B0-----:R-:W-:Y:S01]  /*62c0*/  HFMA2.MMA R222, -RZ, RZ, 0, 1.847743988037109375e-06 ;  /* 0x0000001fffde7435 */ /* 0x001fe200000001ff */
[----:B-1----:R-:W-:Y:S01]  /*62d0*/  FADD.FTZ R3, R3, R224 ;  /* 0x000000e003037221 */ /* 0x002fe20000010000 */
[----:B------:R-:W-:Y:S01]  /*62e0*/  MOV R225, 0xffffffff ;  /* 0xffffffff00e17802 */ /* 0x000fe20000000f00 */
[----:B------:R-:W-:Y:S01]  /*62f0*/  IMAD.MOV.U32 R224, RZ, RZ, 0x8 ;  /* 0x00000008ffe07424 */ /* 0x000fe200078e00ff */
[----:B------:R-:W-:Y:S02]  /*6300*/  MOV R220, 0x6320 ;  /* 0x0000632000dc7802 */ /* 0x000fe40000000f00 */
[----:B------:R-:W-:Y:S05]  /*6310*/  CALL.REL.NOINC `($__internal_72_$__cuda_sm70_shflsync_bfly_p) ;  /* 0x0000008000007944 */ /* 0x000fea0003c00000 */
[----:B-1----:R-:W-:Y:S01]  /*6320*/  FADD.FTZ R223, R3, R224 ;  /* 0x000000e003df7221 */ /* 0x002fe20000010000 */
[----:B------:R-:W-:Y:S01]  /*6330*/  HFMA2.MMA R224, -RZ, RZ, 0, 9.5367431640625e-07 ;  /* 0x00000010ffe07435 */ /* 0x000fe200000001ff */
[----:B0-----:R-:W-:Y:S02]  /*6340*/  MOV R222, 0x1f ;  /* 0x0000001f00de7802 */ /* 0x001fe40000000f00 */
[----:B------:R-:W-:Y:S02]  /*6350*/  MOV R225, 0xffffffff ;  /* 0xffffffff00e17802 */ /* 0x000fe40000000f00 */
[----:B------:R-:W-:-:S02]  /*6360*/  MOV R3, R223 ;  /* 0x000000df00037202 */ /* 0x000fc40000000f00 */
[----:B------:R-:W-:Y:S02]  /*6370*/  MOV R220, 0x6390 ;  /* 0x0000639000dc7802 */ /* 0x000fe40000000f00 */
[----:B------:R-:W-:Y:S05]  /*6380*/  CALL.REL.NOINC `($__internal_72_$__cuda_sm70_shflsync_bfly_p) ;  /* 0x0000001000007944 */ /* 0x000fea0003c00000 */
[----:B01----:R-:W-:Y:S05]  /*6390*/  BRA `(.L_x_29665) ;  /* 0xffffe47000007947 */ /* 0x003fea000383ffff */
        .weak           $__internal_72_$__cuda_sm70_shflsync_bfly_p
        .type           $__internal_72_$__cuda_sm70_shflsync_bfly_p,@function
        .size           $__internal_72_$__cuda_sm70_shflsync_bfly_p,(.L_x_33050 - $__internal_72_$__cuda_sm70_shflsync_bfly_p)
$__internal_72_$__cuda_sm70_shflsync_bfly_p:
[----:B------:R-:W-:Y:S01]  /*63a0*/  HFMA2.MMA R221, -RZ, RZ, 0, 0 ;  /* 0x00000000ffdd7435 */ /* 0x000fe200000001ff */
[----:B------:R-:W-:Y:S04]  /*63b0*/  WARPSYNC R225 ;  /* 0x000000e100007348 */ /* 0x000fe80003800000 */
[----:B------:R0:W1:Y:S01]  /*63c0*/  SHFL.BFLY PT, R224, R3, R224, R222 ;  /* 0x0c0000e003e07389 */ /* 0x00006200000e00de */
[----:B------:R-:W-:Y:S05]  /*63d0*/  RET.REL.NODEC R220 `(_ZN10layer_norm31ln_parallel_residual_fwd_kernelINS_13Kernel_traitsIfffffjLj1280ELj1ELj4ELj1ELj16ENS_18Kernel_traits_baseILj1280EfffffjLj128EEEEELb0ELb0ELb0EEEvNS_9FwdParamsE) ;  /* 0xffff9c20dc007950 */ /* 0x000fea0003c3ffff */
.L_x_29666:
        /* <DEDUP_REMOVED lines=10> */
.L_x_33050:


//--------------------- .text._ZN10layer_norm31ln_parallel_residual_fwd_kernelINS_13Kernel_traitsIfffffjLj1280ELj1ELj4ELj1ELj16ENS_18Kernel_traits_baseILj1280EfffffjLj128EEEEELb0ELb0ELb1EEEvNS_9FwdParamsE --------------------------
	.section	.text._ZN10layer_norm31ln_parallel_residual_fwd_kernelINS_13Kernel_traitsIfffffjLj1280ELj1ELj4ELj1ELj16ENS_18Kernel_traits_baseILj1280EfffffjLj128EEEEELb0ELb0ELb1EEEvNS_9FwdParamsE,"ax",@progbits
	.sectioninfo	@"SHI_REGISTERS=246"
	.align	128
        .global         _ZN10layer_norm31ln_parallel_residual_fwd_kernelINS_13Kernel_traitsIfffffjLj1280ELj1ELj4ELj1ELj16ENS_18Kernel_traits_baseILj1280EfffffjLj128EEEEELb0ELb0ELb1EEEvNS_9FwdParamsE
        .type           _ZN10layer_norm31ln_parallel_residual_fwd_kernelINS_13Kernel_traitsIfffffjLj1280ELj1ELj4ELj1ELj16ENS_18Kernel_traits_baseILj1280EfffffjLj128EEEEELb0ELb0ELb1EEEvNS_9FwdParamsE,@function
        .size           _ZN10layer_norm31ln_parallel_residual_fwd_kernelINS_13Kernel_traitsIfffffjLj1280ELj1ELj4ELj1ELj16ENS_18Kernel_traits_baseILj1280EfffffjLj128EEEEELb0ELb0ELb1EEEvNS_9FwdParamsE,(.L_x_33051 - _ZN10layer_norm31ln_parallel_residual_fwd_kernelINS_13Kernel_traitsIfffffjLj1280ELj1ELj4ELj1ELj16ENS_18Kernel_traits_baseILj1280EfffffjLj128EEEEELb0ELb0ELb1EEEvNS_9FwdParamsE)
        .other          _ZN10layer_norm31ln_parallel_residual_fwd_kernelINS_13Kernel_traitsIfffffjLj1280ELj1ELj4ELj1ELj16ENS_18Kernel_traits_baseILj1280EfffffjLj128EEEEELb0ELb0ELb1EEEvNS_9FwdParamsE,@"STO_CUDA_ENTRY STV_DEFAULT"
_ZN10layer_norm31ln_parallel_residual_fwd_kernelINS_13Kernel_traitsIfffffjLj1280ELj1ELj4ELj1ELj16ENS_18Kernel_traits_baseILj1280EfffffjLj128EEEEELb0ELb0ELb1EEEvNS_9FwdParamsE:
.text._ZN10layer_norm31ln_parallel_residual_fwd_kernelINS_13Kernel_traitsIfffffjLj1280ELj1ELj4ELj1ELj16ENS_18Kernel_traits_baseILj1280EfffffjLj128EEEEELb0ELb0ELb1EEEvNS_9FwdParamsE:
[----:B------:R-:W-:Y:S02]  /*0000*/  MOV R1, c[0x0][0x28] ;  /* 0x00000a0000017a02 */ /* 0x000fe40000000f00 */
[----:B------:R-:W0:Y:S01]  /*0010*/  S2R R2, SR_TID.X ;  /* 0x0000000000027919 */ /* 0x000e220000002100 */
[----:B------:R-:W-:Y:S01]  /*0020*/  ISETP.NE.U32.AND P0, PT, RZ, c[0x0][0x218], PT ;  /* 0x00008600ff007a0c */ /* 0x000fe20003f05070 */
[----:B------:R-:W-:Y:S01]  /*0030*/  CS2R R12, SRZ ;  /* 0x00000000000c7805 */ /* 0x000fe2000001ff00 */
[----:B------:R-:W-:Y:S01]  /*0040*/  CS2R R14, SRZ ;  /* 0x00000000000e7805 */ /* 0x000fe2000001ff00 */
[----:B------:R-:W1:Y:S01]  /*0050*/  S2R R6, SR_CTAID.X ;  /* 0x0000000000067919 */ /* 0x000e620000002500 */
[----:B------:R-:W-:Y:S01]  /*0060*/  ISETP.NE.AND.EX P0, PT, RZ, c[0x0][0x21c], PT, P0 ;  /* 0x00008700ff007a0c */ /* 0x000fe20003f05300 */
[----:B------:R-:W-:Y:S01]  /*0070*/  ULDC.64 UR4, c[0x0][0x118] ;  /* 0x0000460000047ab9 */ /* 0x000fe20000000a00 */
[----:B------:R-:W-:Y:S01]  /*0080*/  CS2R R16, SRZ ;  /* 0x0000000000107805 */ /* 0x000fe2000001ff00 */
[----:B0-----:R-:W-:Y:S01]  /*0090*/  LOP3.LUT R0, R2, 0x1f, RZ, 0xc0, !PT ;  /* 0x0000001f02007812 */ /* 0x001fe200078ec0ff */
[----:B------:R-:W-:Y:S01]  /*00a0*/  CS2R R18, SRZ ;  /* 0x0000000000127805 */ /* 0x000fe2000001ff00 */
[----:B------:R-:W-:-:S08]  /*00b0*/  SHF.R.U32.HI R3, RZ, 0x5, R2 ;  /* 0x00000005ff037819 */ /* 0x000fd00000011602 */
[C---:B------:R-:W-:Y:S02]  /*00c0*/  @P0 LEA R4, P1, R0.reuse, c[0x0][0x218], 0x4 ;  /* 0x0000860000040a11 */ /* 0x040fe400078220ff */
[C---:B------:R-:W-:Y:S02]  /*00d0*/  LOP3.LUT R100, R0.reuse, 0x20, RZ, 0xfc, !PT ;  /* 0x0000002000647812 */ /* 0x040fe400078efcff */
[----:B------:R-:W-:Y:S02]  /*00e0*/  @P0 IADD3.X R5, RZ, c[0x0][0x21c], RZ, P1, !PT ;  /* 0x00008700ff050a10 */ /* 0x000fe40000ffe4ff */
[C---:B------:R-:W-:Y:S02]  /*00f0*/  LOP3.LUT R124, R0.reuse, 0x80, RZ, 0xfc, !PT ;  /* 0x00000080007c7812 */ /* 0x040fe400078efcff */
[C---:B------:R-:W-:Y:S01]  /*0100*/  LOP3.LUT R108, R0.reuse, 0x40, RZ, 0xfc, !PT ;  /* 0x00000040006c7812 */ /* 0x040fe200078efcff */
[----:B------:R0:W5:Y:S01]  /*0110*/  @P0 LDG.E.128 R12, [R4.64] ;  /* 0x00000004040c0981 */ /* 0x000162000c1e1d00 */
[----:B------:R-:W-:-:S02]  /*0120*/  LOP3.LUT R116, R0, 0x60, RZ, 0xfc, !PT ;  /* 0x0000006000747812 */ /* 0x000fc400078efcff */
[----:B-1----:R-:W-:Y:S02]  /*0130*/  LEA R3, R6, R3, 0x2 ;  /* 0x0000000306037211 */ /* 0x002fe400078e10ff */
[----:B0-----:R-:W-:-:S04]  /*0140*/  @P0 LEA R4, P1, R100, c[0x0][0x218], 0x4 ;  /* 0x0000860064040a11 */ /* 0x001fc800078220ff */
[----:B------:R-:W-:Y:S02]  /*0150*/  @P0 LEA.HI.X R5, R100, c[0x0][0x21c], RZ, 0x4, P1 ;  /* 0x0000870064050a11 */ /* 0x000fe400008f24ff */
[----:B------:R-:W-:-:S03]  /*0160*/  LOP3.LUT R148, R0, 0xe0, RZ, 0xfc, !PT ;  /* 0x000000e000947812 */ /* 0x000fc600078efcff */
[----:B------:R0:W5:Y:S01]  /*0170*/  @P0 LDG.E.128 R16, [R4.64] ;  /* 0x0000000404100981 */ /* 0x000162000c1e1d00 */
[----:B------:R-:W-:Y:S02]  /*0180*/  @P0 LEA R6, P2, R108, c[0x0][0x218], 0x4 ;  /* 0x000086006c060a11 */ /* 0x000fe400078420ff */
[----:B------:R-:W-:Y:S01]  /*0190*/  @P0 LEA R8, P3, R116, c[0x0][0x218], 0x4 ;  /* 0x0000860074080a11 */ /* 0x000fe200078620ff */
[----:B------:R-:W-:Y:S01]  /*01a0*/  CS2R R20, SRZ ;  /* 0x0000000000147805 */ /* 0x000fe2000001ff00 */
[----:B------:R-:W-:Y:S01]  /*01b0*/  CS2R R22, SRZ ;  /* 0x0000000000167805 */ /* 0x000fe2000001ff00 */
[C---:B0-----:R-:W-:Y:S01]  /*01c0*/  @P0 LEA R4, P1, R124.reuse, c[0x0][0x218], 0x4 ;  /* 0x000086007c040a11 */ /* 0x041fe200078220ff */
[----:B------:R-:W-:Y:S01]  /*01d0*/  CS2R R24, SRZ ;  /* 0x0000000000187805 */ /* 0x000fe2000001ff00 */
[----:B------:R-:W-:Y:S02]  /*01e0*/  CS2R R26, SRZ ;  /* 0x00000000001a7805 */ /* 0x000fe4000001ff00 */
[----:B------:R-:W-:-:S02]  /*01f0*/  @P0 LEA.HI.X R5, R124, c[0x0][0x21c], RZ, 0x4, P1 ;  /* 0x000087007c050a11 */ /* 0x000fc400008f24ff */
[----:B------:R-:W-:Y:S02]  /*0200*/  @P0 LEA R10, P1, R148, c[0x0][0x218], 0x4 ;  /* 0x00008600940a0a11 */ /* 0x000fe400078220ff */
[----:B------:R-:W-:Y:S02]  /*0210*/  @P0 LEA.HI.X R7, R108, c[0x0][0x21c], RZ, 0x4, P2 ;  /* 0x000087006c070a11 */ /* 0x000fe400010f24ff */
[----:B------:R-:W-:Y:S02]  /*0220*/  @P0 LEA.HI.X R9, R116, c[0x0][0x21c], RZ, 0x4, P3 ;  /* 0x0000870074090a11 */ /* 0x000fe400018f24ff */
[C---:B------:R-:W-:Y:S01]  /*0230*/  LOP3.LUT R132, R0.reuse, 0xa0, RZ, 0xfc, !PT ;  /* 0x000000a000847812 */ /* 0x040fe200078efcff */
[----:B------:R-:W-:Y:S01]  /*0240*/  CS2R R28, SRZ ;  /* 0x00000000001c7805 */ /* 0x000fe2000001ff00 */
[----:B------:R-:W-:Y:S01]  /*0250*/  LOP3.LUT R140, R0, 0xc0, RZ, 0xfc, !PT ;  /* 0x000000c0008c7812 */ /* 0x000fe200078efcff */
[----:B------:R-:W-:Y:S01]  /*0260*/  CS2R R30, SRZ ;  /* 0x00000000001e7805 */ /* 0x000fe2000001ff00 */
[----:B------:R-:W-:Y:S01]  /*0270*/  @P0 LEA.HI.X R11, R148, c[0x0][0x21c], RZ, 0x4, P1 ;  /* 0x00008700940b0a11 */ /* 0x000fe200008f24ff */
[----:B------:R0:W5:Y:S01]  /*0280*/  @P0 LDG.E.128 R20, [R6.64] ;  /* 0x0000000406140981 */ /* 0x000162000c1e1d00 */
[----:B------:R-:W-:-:S02]  /*0290*/  ISETP.NE.U32.AND P1, PT, RZ, c[0x0][0x220], PT ;  /* 0x00008800ff007a0c */ /* 0x000fc40003f25070 */
[----:B------:R-:W-:Y:S01]  /*02a0*/  LOP3.LUT R156, R0, 0x100, RZ, 0xfc, !PT ;  /* 0x00000100009c7812 */ /* 0x000fe200078efcff */
[----:B------:R1:W5:Y:S01]  /*02b0*/  @P0 LDG.E.128 R24, [R8.64] ;  /* 0x0000000408180981 */ /* 0x000362000c1e1d00 */
[----:B------:R-:W-:Y:S01]  /*02c0*/  ISETP.NE.AND.EX P1, PT, RZ, c[0x0][0x224], PT, P1 ;  /* 0x00008900ff007a0c */ /* 0x000fe20003f25310 */
[----:B------:R-:W-:Y:S01]  /*02d0*/  CS2R R36, SRZ ;  /* 0x0000000000247805 */ /* 0x000fe2000001ff00 */
[----:B------:R-:W-:Y:S01]  /*02e0*/  CS2R R38, SRZ ;  /* 0x0000000000267805 */ /* 0x000fe2000001ff00 */
[----:B------:R2:W5:Y:S01]  /*02f0*/  @P0 LDG.E.128 R28, [R4.64] ;  /* 0x00000004041c0981 */ /* 0x000562000c1e1d00 */
[----:B0-----:R-:W-:Y:S02]  /*0300*/  @P0 LEA R6, P2, R132, c[0x0][0x218], 0x4 ;  /* 0x0000860084060a11 */ /* 0x001fe400078420ff */
[----:B-1----:R-:W-:Y:S02]  /*0310*/  @P0 LEA R8, P3, R140, c[0x0][0x218], 0x4 ;  /* 0x000086008c080a11 */ /* 0x002fe400078620ff */
[----:B------:R-:W-:-:S02]  /*0320*/  @P0 LEA.HI.X R7, R132, c[0x0][0x21c], RZ, 0x4, P2 ;  /* 0x0000870084070a11 */ /* 0x000fc400010f24ff */
[----:B------:R-:W-:Y:S02]  /*0330*/  @P0 LEA.HI.X R9, R140, c[0x0][0x21c], RZ, 0x4, P3 ;  /* 0x000087008c090a11 */ /* 0x000fe400018f24ff */
[----:B--2---:R-:W-:Y:S01]  /*0340*/  @P0 LEA R4, P2, R156, c[0x0][0x218], 0x4 ;  /* 0x000086009c040a11 */ /* 0x004fe200078420ff */
[----:B------:R-:W-:Y:S01]  /*0350*/  CS2R R44, SRZ ;  /* 0x00000000002c7805 */ /* 0x000fe2000001ff00 */
[----:B------:R-:W-:Y:S01]  /*0360*/  LOP3.LUT R164, R0, 0x120, RZ, 0xfc, !PT ;  /* 0x0000012000a47812 */ /* 0x000fe200078efcff */
[----:B------:R-:W-:Y:S01]  /*0370*/  CS2R R46, SRZ ;  /* 0x00000000002e7805 */ /* 0x000fe2000001ff00 */
[----:B------:R-:W-:Y:S01]  /*0380*/  CS2R R32, SRZ ;  /* 0x0000000000207805 */ /* 0x000fe2000001ff00 */
[----:B------:R-:W-:Y:S01]  /*0390*/  CS2R R34, SRZ ;  /* 0x0000000000227805 */ /* 0x000fe2000001ff00 */
[----:B------:R-:W-:Y:S01]  /*03a0*/  @P0 LEA.HI.X R5, R156, c[0x0][0x21c], RZ, 0x4, P2 ;  /* 0x000087009c050a11 */ /* 0x000fe200010f24ff */
[----:B------:R0:W5:Y:S01]  /*03b0*/  @P0 LDG.E.128 R36, [R8.64] ;  /* 0x0000000408240981 */ /* 0x000162000c1e1d00 */
[----:B------:R-:W-:-:S02]  /*03c0*/  SHF.L.U32 R96, R0, 0x4, RZ ;  /* 0x0000000400607819 */ /* 0x000fc400000006ff */
[----:B------:R-:W-:Y:S01]  /*03d0*/  SHF.L.U32 R104, R100, 0x4, RZ ;  /* 0x0000000464687819 */ /* 0x000fe200000006ff */
[----:B------:R1:W5:Y:S01]  /*03e0*/  @P0 LDG.E.128 R44, [R4.64] ;  /* 0x00000004042c0981 */ /* 0x000362000c1e1d00 */
[----:B------:R-:W-:-:S03]  /*03f0*/  SHF.R.U32.HI R93, RZ, 0x1c, R100 ;  /* 0x0000001cff5d7819 */ /* 0x000fc60000011664 */
[----:B------:R2:W5:Y:S01]  /*0400*/  @P0 LDG.E.128 R32, [R6.64] ;  /* 0x0000000406200981 */ /* 0x000562000c1e1d00 */
[----:B0-----:R-:W-:Y:S01]  /*0410*/  @P0 LEA R8, P3, R164, c[0x0][0x218], 0x4 ;  /* 0x00008600a4080a11 */ /* 0x001fe200078620ff */
[----:B------:R-:W-:Y:S01]  /*0420*/  CS2R R40, SRZ ;  /* 0x0000000000287805 */ /* 0x000fe2000001ff00 */
[----:B-1----:R-:W-:Y:S02]  /*0430*/  @P1 IADD3 R4, P2, R96, c[0x0][0x220], RZ ;  /* 0x0000880060041a10 */ /* 0x002fe40007f5e0ff */
[----:B------:R-:W-:Y:S02]  /*0440*/  @P0 LEA.HI.X R9, R164, c[0x0][0x21c], RZ, 0x4, P3 ;  /* 0x00008700a4090a11 */ /* 0x000fe400018f24ff */
[----:B--2---:R-:W-:Y:S01]  /*0450*/  @P1 IADD3 R6, P3, R104, c[0x0][0x220], RZ ;  /* 0x0000880068061a10 */ /* 0x004fe20007f7e0ff */
[----:B------:R-:W-:Y:S01]  /*0460*/  CS2R R42, SRZ ;  /* 0x00000000002a7805 */ /* 0x000fe2000001ff00 */
[----:B------:R-:W-:Y:S01]  /*0470*/  CS2R R48, SRZ ;  /* 0x0000000000307805 */ /* 0x000fe2000001ff00 */
[----:B------:R-:W-:Y:S01]  /*0480*/  CS2R R50, SRZ ;  /* 0x0000000000327805 */ /* 0x000fe2000001ff00 */
[----:B------:R-:W-:Y:S01]  /*0490*/  CS2R R54, SRZ ;  /* 0x0000000000367805 */ /* 0x000fe2000001ff00 */
[----:B------:R-:W-:Y:S01]  /*04a0*/  CS2R R52, SRZ ;  /* 0x0000000000347805 */ /* 0x000fe2000001ff00 */
[----:B------:R-:W-:Y:S01]  /*04b0*/  CS2R R58, SRZ ;  /* 0x00000000003a7805 */ /* 0x000fe2000001ff00 */
[----:B------:R-:W-:Y:S01]  /*04c0*/  CS2R R56, SRZ ;  /* 0x0000000000387805 */ /* 0x000fe2000001ff00 */
[----:B------:R-:W-:Y:S01]  /*04d0*/  @P1 IADD3.X R5, RZ, c[0x0][0x224], RZ, P2, !PT ;  /* 0x00008900ff051a10 */ /* 0x000fe200017fe4ff */
[----:B------:R0:W5:Y:S01]  /*04e0*/  @P0 LDG.E.128 R40, [R10.64] ;  /* 0x000000040a280981 */ /* 0x000162000c1e1d00 */
[----:B------:R-:W-:-:S02]  /*04f0*/  @P1 IADD3.X R7, R93, c[0x0][0x224], RZ, P3, !PT ;  /* 0x000089005d071a10 */ /* 0x000fc40001ffe4ff */
[----:B------:R-:W-:Y:S01]  /*0500*/  SHF.L.U32 R112, R108, 0x4, RZ ;  /* 0x000000046c707819 */ /* 0x000fe200000006ff */
[----:B------:R1:W5:Y:S01]  /*0510*/  @P0 LDG.E.128 R48, [R8.64] ;  /* 0x0000000408300981 */ /* 0x000362000c1e1d00 */
[----:B------:R-:W-:Y:S02]  /*0520*/  SHF.L.U32 R120, R116, 0x4, RZ ;  /* 0x0000000474787819 */ /* 0x000fe400000006ff */
[----:B------:R-:W-:Y:S01]  /*0530*/  SHF.R.U32.HI R95, RZ, 0x1c, R108 ;  /* 0x0000001cff5f7819 */ /* 0x000fe2000001166c */
[----:B------:R2:W5:Y:S01]  /*0540*/  @P1 LDG.E.128 R52, [R4.64] ;  /* 0x0000000404341981 */ /* 0x000562000c1e1d00 */
[----:B------:R-:W-:-:S03]  /*0550*/  SHF.R.U32.HI R98, RZ, 0x1c, R116 ;  /* 0x0000001cff627819 */ /* 0x000fc60000011674 */
[----:B------:R3:W5:Y:S01]  /*0560*/  @P1 LDG.E.128 R56, [R6.64] ;  /* 0x0000000406381981 */ /* 0x000762000c1e1d00 */
[----:B------:R-:W-:Y:S01]  /*0570*/  CS2R R62, SRZ ;  /* 0x00000000003e7805 */ /* 0x000fe2000001ff00 */
[----:B------:R-:W-:Y:S01]  /*0580*/  CS2R R60, SRZ ;  /* 0x00000000003c7805 */ /* 0x000fe2000001ff00 */
[----:B--2---:R-:W-:Y:S01]  /*0590*/  @P1 IADD3 R4, P0, R112, c[0x0][0x220], RZ ;  /* 0x0000880070041a10 */ /* 0x004fe20007f1e0ff */
[----:B------:R-:W-:Y:S01]  /*05a0*/  CS2R R66, SRZ ;  /* 0x0000000000427805 */ /* 0x000fe2000001ff00 */
[----:B---3--:R-:W-:Y:S01]  /*05b0*/  @P1 IADD3 R6, P2, R120, c[0x0][0x220], RZ ;  /* 0x0000880078061a10 */ /* 0x008fe20007f5e0ff */
[----:B------:R-:W-:Y:S01]  /*05c0*/  CS2R R64, SRZ ;  /* 0x0000000000407805 */ /* 0x000fe2000001ff00 */
[----:B------:R-:W-:Y:S02]  /*05d0*/  @P1 IADD3.X R5, R95, c[0x0][0x224], RZ, P0, !PT ;  /* 0x000089005f051a10 */ /* 0x000fe400007fe4ff */
[----:B------:R-:W-:Y:S02]  /*05e0*/  @P1 IADD3.X R7, R98, c[0x0][0x224], RZ, P2, !PT ;  /* 0x0000890062071a10 */ /* 0x000fe400017fe4ff */
[----:B------:R-:W-:Y:S01]  /*05f0*/  SHF.L.U32 R136, R132, 0x4, RZ ;  /* 0x0000000484887819 */ /* 0x000fe200000006ff */
[----:B------:R2:W5:Y:S01]  /*0600*/  @P1 LDG.E.128 R60, [R4.64] ;  /* 0x00000004043c1981 */ /* 0x000562000c1e1d00 */
[----:B------:R-:W-:-:S02]  /*0610*/  SHF.L.U32 R128, R124, 0x4, RZ ;  /* 0x000000047c807819 */ /* 0x000fc400000006ff */
[----:B------:R-:W-:Y:S01]  /*0620*/  SHF.L.U32 R144, R140, 0x4, RZ ;  /* 0x000000048c907819 */ /* 0x000fe200000006ff */
[----:B------:R3:W5:Y:S01]  /*0630*/  @P1 LDG.E.128 R64, [R6.64] ;  /* 0x0000000406401981 */ /* 0x000762000c1e1d00 */
[----:B------:R-:W-:Y:S02]  /*0640*/  SHF.R.U32.HI R102, RZ, 0x1c, R132 ;  /* 0x0000001cff667819 */ /* 0x000fe40000011684 */
[----:B------:R-:W-:Y:S02]  /*0650*/  SHF.R.U32.HI R99, RZ, 0x1c, R124 ;  /* 0x0000001cff637819 */ /* 0x000fe4000001167c */
[----:B-1----:R-:W-:Y:S02]  /*0660*/  @P1 IADD3 R8, P3, R128, c[0x0][0x220], RZ ;  /* 0x0000880080081a10 */ /* 0x002fe40007f7e0ff */
[----:B--2---:R-:W-:Y:S02]  /*0670*/  @P1 IADD3 R4, P0, R136, c[0x0][0x220], RZ ;  /* 0x0000880088041a10 */ /* 0x004fe40007f1e0ff */
[----:B------:R-:W-:-:S02]  /*0680*/  SHF.R.U32.HI R103, RZ, 0x1c, R140 ;  /* 0x0000001cff677819 */ /* 0x000fc4000001168c */
[----:B---3--:R-:W-:Y:S02]  /*0690*/  @P1 IADD3 R6, P2, R144, c[0x0][0x220], RZ ;  /* 0x0000880090061a10 */ /* 0x008fe40007f5e0ff */
[----:B------:R-:W-:Y:S01]  /*06a0*/  SHF.L.U32 R160, R156, 0x4, RZ ;  /* 0x000000049ca07819 */ /* 0x000fe200000006ff */
[----:B------:R-:W-:Y:S01]  /*06b0*/  CS2R R70, SRZ ;  /* 0x0000000000467805 */ /* 0x000fe2000001ff00 */
[----:B------:R-:W-:Y:S01]  /*06c0*/  CS2R R68, SRZ ;  /* 0x0000000000447805 */ /* 0x000fe2000001ff00 */
[----:B------:R-:W-:Y:S01]  /*06d0*/  CS2R R74, SRZ ;  /* 0x00000000004a7805 */ /* 0x000fe2000001ff00 */
[----:B------:R-:W-:Y:S01]  /*06e0*/  CS2R R72, SRZ ;  /* 0x0000000000487805 */ /* 0x000fe2000001ff00 */
[----:B------:R-:W-:Y:S01]  /*06f0*/  CS2R R78, SRZ ;  /* 0x00000000004e7805 */ /* 0x000fe2000001ff00 */
[----:B------:R-:W-:Y:S01]  /*0700*/  CS2R R76, SRZ ;  /* 0x00000000004c7805 */ /* 0x000fe2000001ff00 */
[----:B------:R-:W-:Y:S02]  /*0710*/  @P1 IADD3.X R5, R102, c[0x0][0x224], RZ, P0, !PT ;  /* 0x0000890066051a10 */ /* 0x000fe400007fe4ff */
[----:B------:R-:W-:-:S02]  /*0720*/  @P1 IADD3.X R9, R99, c[0x0][0x224], RZ, P3, !PT ;  /* 0x0000890063091a10 */ /* 0x000fc40001ffe4ff */
[----:B------:R-:W-:Y:S01]  /*0730*/  @P1 IADD3.X R7, R103, c[0x0][0x224], RZ, P2, !PT ;  /* 0x0000890067071a10 */ /* 0x000fe200017fe4ff */
[----:B------:R1:W5:Y:S01]  /*0740*/  @P1 LDG.E.128 R72, [R4.64] ;  /* 0x0000000404481981 */ /* 0x000362000c1e1d00 */
[----:B------:R-:W-:Y:S02]  /*0750*/  SHF.R.U32.HI R94, RZ, 0x1c, R156 ;  /* 0x0000001cff5e7819 */ /* 0x000fe4000001169c */
[----:B0-----:R-:W-:Y:S01]  /*0760*/  @P1 IADD3 R10, P0, R160, c[0x0][0x220], RZ ;  /* 0x00008800a00a1a10 */ /* 0x001fe20007f1e0ff */
[----:B------:R0:W5:Y:S01]  /*0770*/  @P1 LDG.E.128 R68, [R8.64] ;  /* 0x0000000408441981 */ /* 0x000162000c1e1d00 */
[----:B------:R-:W-:Y:S02]  /*0780*/  SHF.L.U32 R152, R148, 0x4, RZ ;  /* 0x0000000494987819 */ /* 0x000fe400000006ff */
[----:B------:R-:W-:Y:S01]  /*0790*/  SHF.L.U32 R168, R164, 0x4, RZ ;  /* 0x00000004a4a87819 */ /* 0x000fe200000006ff */
[----:B------:R2:W5:Y:S01]  /*07a0*/  @P1 LDG.E.128 R76, [R6.64] ;  /* 0x00000004064c1981 */ /* 0x000562000c1e1d00 */
[----:B------:R-:W-:-:S02]  /*07b0*/  @P1 IADD3.X R11, R94, c[0x0][0x224], RZ, P0, !PT ;  /* 0x000089005e0b1a10 */ /* 0x000fc400007fe4ff */
[----:B------:R-:W-:Y:S02]  /*07c0*/  ISETP.GE.AND P0, PT, R3, c[0x0][0x164], PT ;  /* 0x0000590003007a0c */ /* 0x000fe40003f06270 */
[----:B------:R-:W-:Y:S02]  /*07d0*/  SHF.R.U32.HI R106, RZ, 0x1c, R148 ;  /* 0x0000001cff6a7819 */ /* 0x000fe40000011694 */
[----:B0-----:R-:W-:Y:S02]  /*07e0*/  @P1 IADD3 R8, P3, R152, c[0x0][0x220], RZ ;  /* 0x0000880098081a10 */ /* 0x001fe40007f7e0ff */
[----:B-1----:R-:W-:Y:S02]  /*07f0*/  @P1 IADD3 R4, P2, R168, c[0x0][0x220], RZ ;  /* 0x00008800a8041a10 */ /* 0x002fe40007f5e0ff */
[----:B--2---:R-:W-:Y:S01]  /*0800*/  SHF.R.U32.HI R6, RZ, 0x1c, R164 ;  /* 0x0000001cff067819 */ /* 0x004fe200000116a4 */
[----:B------:R-:W-:Y:S01]  /*0810*/  CS2R R82, SRZ ;  /* 0x0000000000527805 */ /* 0x000fe2000001ff00 */
[----:B------:R-:W-:Y:S01]  /*0820*/  SHF.L.U32 R2, R2, 0x4, RZ ;  /* 0x0000000402027819 */ /* 0x000fe200000006ff */
[----:B------:R-:W-:Y:S01]  /*0830*/  CS2R R80, SRZ ;  /* 0x0000000000507805 */ /* 0x000fe2000001ff00 */
[----:B------:R-:W-:Y:S01]  /*0840*/  CS2R R84, SRZ ;  /* 0x0000000000547805 */ /* 0x000fe2000001ff00 */
[----:B------:R-:W-:Y:S01]  /*0850*/  CS2R R86, SRZ ;  /* 0x0000000000567805 */ /* 0x000fe2000001ff00 */
[----:B------:R-:W-:Y:S01]  /*0860*/  CS2R R88, SRZ ;  /* 0x0000000000587805 */ /* 0x000fe2000001ff00 */
[----:B------:R-:W-:Y:S01]  /*0870*/  CS2R R90, SRZ ;  /* 0x00000000005a7805 */ /* 0x000fe2000001ff00 */
[----:B------:R-:W-:Y:S01]  /*0880*/  HFMA2.MMA R165, -RZ, RZ, 0, 9.5367431640625e-07 ;  /* 0x00000010ffa57435 */ /* 0x000fe200000001ff */
[----:B------:R-:W-:-:S02]  /*0890*/  @P1 IADD3.X R9, R106, c[0x0][0x224], RZ, P3, !PT ;  /* 0x000089006a091a10 */ /* 0x000fc40001ffe4ff */
[----:B------:R-:W-:Y:S01]  /*08a0*/  @P1 IADD3.X R5, R6, c[0x0][0x224], RZ, P2, !PT ;  /* 0x0000890006051a10 */ /* 0x000fe200017fe4ff */
[----:B------:R0:W5:Y:S01]  /*08b0*/  @P1 LDG.E.128 R84, [R10.64] ;  /* 0x000000040a541981 */ /* 0x000162000c1e1d00 */
[----:B------:R-:W-:Y:S02]  /*08c0*/  IADD3 R96, P2, R96, c[0x0][0x1b8], RZ ;  /* 0x00006e0060607a10 */ /* 0x000fe40007f5e0ff */
[----:B------:R-:W-:Y:S01]  /*08d0*/  IADD3 R104, P6, R104, c[0x0][0x1b8], RZ ;  /* 0x00006e0068687a10 */ /* 0x000fe20007fde0ff */
[----:B------:R0:W5:Y:S01]  /*08e0*/  @P1 LDG.E.128 R80, [R8.64] ;  /* 0x0000000408501981 */ /* 0x000162000c1e1d00 */
[----:B------:R-:W-:Y:S02]  /*08f0*/  IADD3 R112, P5, R112, c[0x0][0x1b8], RZ ;  /* 0x00006e0070707a10 */ /* 0x000fe40007fbe0ff */
[----:B------:R-:W-:Y:S01]  /*0900*/  IADD3 R120, P4, R120, c[0x0][0x1b8], RZ ;  /* 0x00006e0078787a10 */ /* 0x000fe20007f9e0ff */
[----:B------:R0:W5:Y:S01]  /*0910*/  @P1 LDG.E.128 R88, [R4.64] ;  /* 0x0000000404581981 */ /* 0x000162000c1e1d00 */
[----:B------:R-:W-:-:S02]  /*0920*/  IADD3 R128, P3, R128, c[0x0][0x1b8], RZ ;  /* 0x00006e0080807a10 */ /* 0x000fc40007f7e0ff */
[----:B------:R-:W-:Y:S02]  /*0930*/  LOP3.LUT R2, R2, 0x1f0, RZ, 0xc0, !PT ;  /* 0x000001f002027812 */ /* 0x000fe400078ec0ff */
[----:B------:R-:W-:Y:S02]  /*0940*/  IADD3.X R97, RZ, c[0x0][0x1bc], RZ, P2, !PT ;  /* 0x00006f00ff617a10 */ /* 0x000fe400017fe4ff */
[----:B------:R-:W-:Y:S02]  /*0950*/  IADD3.X R105, R93, c[0x0][0x1bc], RZ, P6, !PT ;  /* 0x00006f005d697a10 */ /* 0x000fe400037fe4ff */
[----:B------:R-:W-:Y:S02]  /*0960*/  IADD3.X R113, R95, c[0x0][0x1bc], RZ, P5, !PT ;  /* 0x00006f005f717a10 */ /* 0x000fe40002ffe4ff */
[----:B------:R-:W-:Y:S02]  /*0970*/  IADD3.X R121, R98, c[0x0][0x1bc], RZ, P4, !PT ;  /* 0x00006f0062797a10 */ /* 0x000fe400027fe4ff */
[----:B------:R-:W-:-:S02]  /*0980*/  IADD3.X R129, R99, c[0x0][0x1bc], RZ, P3, !PT ;  /* 0x00006f0063817a10 */ /* 0x000fc40001ffe4ff */
[----:B------:R-:W-:Y:S02]  /*0990*/  IADD3 R92, P1, R2, c[0x0][0x1b0], RZ ;  /* 0x00006c00025c7a10 */ /* 0x000fe40007f3e0ff */
[----:B------:R-:W-:Y:S02]  /*09a0*/  IADD3 R136, P2, R136, c[0x0][0x1b8], RZ ;  /* 0x00006e0088887a10 */ /* 0x000fe40007f5e0ff */
[----:B------:R-:W-:Y:S02]  /*09b0*/  IADD3 R144, P5, R144, c[0x0][0x1b8], RZ ;  /* 0x00006e0090907a10 */ /* 0x000fe40007fbe0ff */
[----:B------:R-:W-:Y:S02]  /*09c0*/  IADD3 R152, P4, R152, c[0x0][0x1b8], RZ ;  /* 0x00006e0098987a10 */ /* 0x000fe40007f9e0ff */
[----:B------:R-:W-:Y:S02]  /*09d0*/  IADD3 R160, P3, R160, c[0x0][0x1b8], RZ ;  /* 0x00006e00a0a07a10 */ /* 0x000fe40007f7e0ff */
[----:B------:R-:W-:Y:S01]  /*09e0*/  IADD3 R168, P6, R168, c[0x0][0x1b8], RZ ;  /* 0x00006e00a8a87a10 */ /* 0x000fe20007fde0ff */
[----:B------:R-:W-:Y:S01]  /*09f0*/  IMAD.WIDE.U32 R100, R100, R165, c[0x0][0x1b0] ;  /* 0x00006c0064647625 */ /* 0x000fe200078e00a5 */
[----:B------:R-:W-:-:S02]  /*0a00*/  IADD3.X R93, RZ, c[0x0][0x1b4], RZ, P1, !PT ;  /* 0x00006d00ff5d7a10 */ /* 0x000fc40000ffe4ff */
[----:B------:R-:W-:Y:S01]  /*0a10*/  IADD3.X R137, R102, c[0x0][0x1bc], RZ, P2, !PT ;  /* 0x00006f0066897a10 */ /* 0x000fe200017fe4ff */
[-C--:B------:R-:W-:Y:S01]  /*0a20*/  IMAD.WIDE.U32 R108, R108, R165.reuse, c[0x0][0x1b0] ;  /* 0x00006c006c6c7625 */ /* 0x080fe200078e00a5 */
[----:B------:R-:W-:Y:S02]  /*0a30*/  IADD3.X R145, R103, c[0x0][0x1bc], RZ, P5, !PT ;  /* 0x00006f0067917a10 */ /* 0x000fe40002ffe4ff */
[----:B------:R-:W-:Y:S01]  /*0a40*/  IADD3.X R153, R106, c[0x0][0x1bc], RZ, P4, !PT ;  /* 0x00006f006a997a10 */ /* 0x000fe200027fe4ff */
[-C--:B------:R-:W-:Y:S01]  /*0a50*/  IMAD.WIDE.U32 R116, R116, R165.reuse, c[0x0][0x1b0] ;  /* 0x00006c0074747625 */ /* 0x080fe200078e00a5 */
[----:B------:R-:W-:Y:S02]  /*0a60*/  IADD3.X R161, R94, c[0x0][0x1bc], RZ, P3, !PT ;  /* 0x00006f005ea17a10 */ /* 0x000fe40001ffe4ff */
[----:B------:R-:W-:Y:S01]  /*0a70*/  IADD3.X R169, R6, c[0x0][0x1bc], RZ, P6, !PT ;  /* 0x00006f0006a97a10 */ /* 0x000fe200037fe4ff */
[----:B------:R-:W-:-:S04]  /*0a80*/  IMAD.WIDE.U32 R124, R124, R165, c[0x0][0x1b0] ;  /* 0x00006c007c7c7625 */ /* 0x000fc800078e00a5 */
[----:B------:R-:W-:-:S04]  /*0a90*/  IMAD.WIDE.U32 R132, R132, R165, c[0x0][0x1b0] ;  /* 0x00006c0084847625 */ /* 0x000fc800078e00a5 */
[----:B------:R-:W-:-:S04]  /*0aa0*/  IMAD.WIDE.U32 R140, R140, R165, c[0x0][0x1b0] ;  /* 0x00006c008c8c7625 */ /* 0x000fc800078e00a5 */
[----:B------:R-:W-:-:S04]  /*0ab0*/  IMAD.WIDE.U32 R148, R148, R165, c[0x0][0x1b0] ;  /* 0x00006c0094947625 */ /* 0x000fc800078e00a5 */
[----:B------:R-:W-:-:S04]  /*0ac0*/  IMAD.WIDE.U32 R156, R156, R165, c[0x0][0x1b0] ;  /* 0x00006c009c9c7625 */ /* 0x000fc800078e00a5 */
[----:B------:R-:W-:Y:S01]  /*0ad0*/  IMAD.WIDE.U32 R164, R164, R165, c[0x0][0x1b0] ;  /* 0x00006c00a4a47625 */ /* 0x000fe200078e00a5 */
[----:B------:R-:W-:Y:S06]  /*0ae0*/  @P0 EXIT ;  /* 0x000000000000094d */ /* 0x000fec0003800000 */
[----:B0-----:R-:W5:Y:S04]  /*0af0*/  LDG.E.128 R92, [R92.64] ;  /* 0x000000045c5c7981 */ /* 0x001f68000c1e1d00 */
[----:B------:R-:W5:Y:S04]  /*0b00*/  LDG.E.128 R96, [R96.64] ;  /* 0x0000000460607981 */ /* 0x000f68000c1e1d00 */
        /* <DEDUP_REMOVED lines=17> */
[----:B------:R-:W5:Y:S01]  /*0c20*/  LDG.E.128 R168, [R168.64] ;  /* 0x00000004a8a87981 */ /* 0x000f62000c1e1d00 */
[----:B------:R-:W-:Y:S01]  /*0c30*/  MOV R2, c[0x0][0x180] ;  /* 0x0000600000027a02 */ /* 0x000fe20000000f00 */
[----:B------:R-:W-:-:S03]  /*0c40*/  ULDC.U8 UR6, c[0x0][0x1f0] ;  /* 0x00007c0000067ab9 */ /* 0x000fc60000000000 */
[----:B------:R-:W-:Y:S02]  /*0c50*/  LOP3.LUT P0, RZ, R2, c[0x0][0x178], RZ, 0xfc, !PT ;  /* 0x00005e0002ff7a12 */ /* 0x000fe4000780fcff */
[----:B------:R-:W-:-:S04]  /*0c60*/  MOV R2, c[0x0][0x184] ;  /* 0x0000610000027a02 */ /* 0x000fc80000000f00 */
[----:B------:R-:W-:Y:S02]  /*0c70*/  LOP3.LUT P0, RZ, R2, c[0x0][0x17c], RZ, 0xfc, P0 ;  /* 0x00005f0002ff7a12 */ /* 0x000fe4000000fcff */
.L_x_29830:
[----:B------:R-:W-:Y:S01]  /*0c80*/  ISETP.NE.U32.AND P1, PT, RZ, c[0x0][0x178], PT ;  /* 0x00005e00ff007a0c */ /* 0x000fe20003f25070 */
[----:B------:R-:W-:Y:S01]  /*0c90*/  IMAD R2, R3, c[0x0][0x168], RZ ;  /* 0x00005a0003027a24 */ /* 0x000fe200078e02ff */
[----:B------:R-:W-:Y:S02]  /*0ca0*/  ISETP.NE.U32.AND P2, PT, RZ, c[0x0][0x180], PT ;  /* 0x00006000ff007a0c */ /* 0x000fe40003f45070 */
[----:B------:R-:W-:Y:S02]  /*0cb0*/  ISETP.NE.AND.EX P1, PT, RZ, c[0x0][0x17c], PT, P1 ;  /* 0x00005f00ff007a0c */ /* 0x000fe40003f25310 */
[----:B------:R-:W-:Y:S02]  /*0cc0*/  ISETP.NE.AND.EX P2, PT, RZ, c[0x0][0x184], PT, P2 ;  /* 0x00006100ff007a0c */ /* 0x000fe40003f45320 */
[----:B------:R-:W-:Y:S02]  /*0cd0*/  SHF.R.S32.HI R5, RZ, 0x1f, R2 ;  /* 0x0000001fff057819 */ /* 0x000fe40000011402 */
[----:B------:R-:W-:-:S02]  /*0ce0*/  MOV R225, 0x10 ;  /* 0x0000001000e17802 */ /* 0x000fc40000000f00 */
[----:B------:R-:W-:-:S04]  /*0cf0*/  LEA.HI R5, R5, R2, RZ, 0x2 ;  /* 0x0000000205057211 */ /* 0x000fc800078f10ff */
[----:B------:R-:W-:-:S04]  /*0d00*/  LEA.HI.SX32 R227, R5, R0, 0x1e ;  /* 0x0000000005e37211 */ /* 0x000fc800078ff2ff */
[C---:B------:R-:W-:Y:S01]  /*0d10*/  @P1 LEA R4, P3, R227.reuse, c[0x0][0x178], 0x4 ;  /* 0x00005e00e3041a11 */ /* 0x040fe200078620ff */
[C---:B------:R-:W-:Y:S01]  /*0d20*/  IMAD.WIDE.U32 R220, R227.reuse, R225, c[0x0][0x170] ;  /* 0x00005c00e3dc7625 */ /* 0x040fe200078e00e1 */
[C---:B------:R-:W-:Y:S02]  /*0d30*/  @P2 LEA R6, P4, R227.reuse, c[0x0][0x180], 0x4 ;  /* 0x00006000e3062a11 */ /* 0x040fe400078820ff */
[C---:B------:R-:W-:Y:S02]  /*0d40*/  @P1 LEA.HI.X R5, R227.reuse, c[0x0][0x17c], RZ, 0x4, P3 ;  /* 0x00005f00e3051a11 */ /* 0x040fe400018f24ff */
[----:B------:R-:W-:Y:S01]  /*0d50*/  @P2 LEA.HI.X R7, R227, c[0x0][0x184], RZ, 0x4, P4 ;  /* 0x00006100e3072a11 */ /* 0x000fe200020f24ff */
[----:B-----5:R-:W5:Y:S04]  /*0d60*/  LDG.E.128 R220, [R220.64] ;  /* 0x00000004dcdc7981 */ /* 0x020f68000c1e1d00 */
        /* <DEDUP_REMOVED lines=10> */
.L_x_29668:
[----:B-----5:R-:W-:Y:S01]  /*0e10*/  FADD.FTZ R220, R176, R220 ;  /* 0x000000dcb0dc7221 */ /* 0x020fe20000010000 */
[----:B------:R-:W-:Y:S05]  /*0e20*/  BRA `(.L_x_29669) ;  /* 0x0000002000007947 */ /* 0x000fea0003800000 */
.L_x_29667:
[----:B0----5:R-:W-:-:S04]  /*0e30*/  FADD.FTZ R220, R172, R220 ;  /* 0x000000dcacdc7221 */ /* 0x021fc80000010000 */
[----:B------:R-:W-:-:S05]  /*0e40*/  @P2 FADD.FTZ R220, R176, R220 ;  /* 0x000000dcb0dc2221 */ /* 0x000fca0000010000 */
.L_x_29669:
[----:B-----5:R-:W-:Y:S02]  /*0e50*/  MOV R180, R220 ;  /* 0x000000dc00b47202 */ /* 0x020fe40000000f00 */
.L_x_29670:
[----:B------:R-:W-:Y:S05]  /*0e60*/  @P3 BRA `(.L_x_29671) ;  /* 0x0000007000003947 */ /* 0x000fea0003800000 */
[----:B------:R-:W-:-:S04]  /*0e70*/  ISETP.NE.U32.AND P4, PT, RZ, c[0x0][0x180], PT ;  /* 0x00006000ff007a0c */ /* 0x000fc80003f85070 */
[----:B------:R-:W-:-:S13]  /*0e80*/  ISETP.NE.AND.EX P4, PT, RZ, c[0x0][0x184], PT, P4 ;  /* 0x00006100ff007a0c */ /* 0x000fda0003f85340 */
[----:B------:R-:W-:Y:S05]  /*0e90*/  @P4 BRA `(.L_x_29672) ;  /* 0x0000002000004947 */ /* 0x000fea0003800000 */
[----:B------:R-:W-:Y:S05]  /*0ea0*/  @P0 BRA `(.L_x_29673) ;  /* 0x0000005000000947 */ /* 0x000fea0003800000 */
[----:B------:R-:W-:Y:S05]  /*0eb0*/  BRA `(.L_x_29674) ;  /* 0x0000005000007947 */ /* 0x000fea0003800000 */
.L_x_29672:
[----:B-----5:R-:W-:Y:S01]  /*0ec0*/  FADD.FTZ R221, R177, R221 ;  /* 0x000000ddb1dd7221 */ /* 0x020fe20000010000 */
[----:B------:R-:W-:Y:S05]  /*0ed0*/  BRA `(.L_x_29673) ;  /* 0x0000002000007947 */ /* 0x000fea0003800000 */
.L_x_29671:
[----:B-----5:R-:W-:-:S04]  /*0ee0*/  FADD.FTZ R221, R173, R221 ;  /* 0x000000ddaddd7221 */ /* 0x020fc80000010000 */
[----:B------:R-:W-:-:S05]  /*0ef0*/  @P2 FADD.FTZ R221, R177, R221 ;  /* 0x000000ddb1dd2221 */ /* 0x000fca0000010000 */
.L_x_29673:
[----:B-----5:R-:W-:Y:S02]  /*0f00*/  MOV R181, R221 ;  /* 0x000000dd00b57202 */ /* 0x020fe40000000f00 */
.L_x_29674:
[----:B------:R-:W-:Y:S05]  /*0f10*/  @P3 BRA `(.L_x_29675) ;  /* 0x0000007000003947 */ /* 0x000fea0003800000 */
[----:B------:R-:W-:-:S04]  /*0f20*/  ISETP.NE.U32.AND P4, PT, RZ, c[0x0][0x180], PT ;  /* 0x00006000ff007a0c */ /* 0x000fc80003f85070 */
[----:B------:R-:W-:-:S13]  /*0f30*/  ISETP.NE.AND.EX P4, PT, RZ, c[0x0][0x184], PT, P4 ;  /* 0x00006100ff007a0c */ /* 0x000fda0003f85340 */
[----:B------:R-:W-:Y:S05]  /*0f40*/  @P4 BRA `(.L_x_29676) ;  /* 0x0000002000004947 */ /* 0x000fea0003800000 */
[----:B------:R-:W-:Y:S05]  /*0f50*/  @P0 BRA `(.L_x_29677) ;  /* 0x0000005000000947 */ /* 0x000fea0003800000 */
[----:B------:R-:W-:Y:S05]  /*0f60*/  BRA `(.L_x_29678) ;  /* 0x0000005000007947 */ /* 0x000fea0003800000 */
.L_x_29676:
[----:B-----5:R-:W-:Y:S01]  /*0f70*/  FADD.FTZ R222, R178, R222 ;  /* 0x000000deb2de7221 */ /* 0x020fe20000010000 */
[----:B------:R-:W-:Y:S05]  /*0f80*/  BRA `(.L_x_29677) ;  /* 0x0000002000007947 */ /* 0x000fea0003800000 */
.L_x_29675:
[----:B-----5:R-:W-:-:S04]  /*0f90*/  FADD.FTZ R222, R174, R222 ;  /* 0x000000deaede7221 */ /* 0x020fc80000010000 */
[----:B------:R-:W-:-:S05]  /*0fa0*/  @P2 FADD.FTZ R222, R178, R222 ;  /* 0x000000deb2de2221 */ /* 0x000fca0000010000 */
.L_x_29677:
[----:B-----5:R-:W-:Y:S02]  /*0fb0*/  MOV R182, R222 ;  /* 0x000000de00b67202 */ /* 0x020fe40000000f00 */
.L_x_29678:
[----:B------:R-:W-:Y:S05]  /*0fc0*/  @P3 BRA `(.L_x_29679) ;  /* 0x0000007000003947 */ /* 0x000fea0003800000 */
[----:B------:R-:W-:-:S04]  /*0fd0*/  ISETP.NE.U32.AND P4, PT, RZ, c[0x0][0x180], PT ;  /* 0x00006000ff007a0c */ /* 0x000fc80003f85070 */
[----:B------:R-:W-:-:S13]  /*0fe0*/  ISETP.NE.AND.EX P4, PT, RZ, c[0x0][0x184], PT, P4 ;  /* 0x00006100ff007a0c */ /* 0x000fda0003f85340 */
[----:B------:R-:W-:Y:S05]  /*0ff0*/  @P4 BRA `(.L_x_29680) ;  /* 0x0000002000004947 */ /* 0x000fea0003800000 */
[----:B------:R-:W-:Y:S05]  /*1000*/  @P0 BRA `(.L_x_29681) ;  /* 0x0000005000000947 */ /* 0x000fea0003800000 */
[----:B------:R-:W-:Y:S05]  /*1010*/  BRA `(.L_x_29682) ;  /* 0x0000005000007947 */ /* 0x000fea0003800000 */
.L_x_29680:
[----:B-----5:R-:W-:Y:S01]  /*1020*/  FADD.FTZ R223, R179, R223 ;  /* 0x000000dfb3df7221 */ /* 0x020fe20000010000 */
[----:B------:R-:W-:Y:S05]  /*1030*/  BRA `(.L_x_29681) ;  /* 0x0000002000007947 */ /* 0x000fea0003800000 */
.L_x_29679:
[----:B-----5:R-:W-:-:S04]  /*1040*/  FADD.FTZ R223, R175, R223 ;  /* 0x000000dfafdf7221 */ /* 0x020fc80000010000 */
[----:B------:R-:W-:-:S05]  /*1050*/  @P2 FADD.FTZ R223, R179, R223 ;  /* 0x000000dfb3df2221 */ /* 0x000fca0000010000 */
.L_x_29681:
[----:B-----5:R-:W-:Y:S02]  /*1060*/  MOV R183, R223 ;  /* 0x000000df00b77202 */ /* 0x020fe40000000f00 */
.L_x_29682:
        /* <DEDUP_REMOVED lines=16> */
.L_x_29684:
[----:B-----5:R-:W-:Y:S01]  /*1170*/  FADD.FTZ R216, R176, R216 ;  /* 0x000000d8b0d87221 */ /* 0x020fe20000010000 */
[----:B------:R-:W-:Y:S05]  /*1180*/  BRA `(.L_x_29685) ;  /* 0x0000002000007947 */ /* 0x000fea0003800000 */
.L_x_29683:
[----:B-----5:R-:W-:-:S04]  /*1190*/  FADD.FTZ R216, R172, R216 ;  /* 0x000000d8acd87221 */ /* 0x020fc80000010000 */
[----:B------:R-:W-:-:S05]  /*11a0*/  @P2 FADD.FTZ R216, R176, R216 ;  /* 0x000000d8b0d82221 */ /* 0x000fca0000010000 */
.L_x_29685:
[----:B0----5:R-:W-:Y:S02]  /*11b0*/  MOV R180, R216 ;  /* 0x000000d800b47202 */ /* 0x021fe40000000f00 */
.L_x_29686:
[----:B------:R-:W-:Y:S05]  /*11c0*/  @P3 BRA `(.L_x_29687) ;  /* 0x0000007000003947 */ /* 0x000fea0003800000 */
[----:B------:R-:W-:-:S04]  /*11d0*/  ISETP.NE.U32.AND P4, PT, RZ, c[0x0][0x180], PT ;  /* 0x00006000ff007a0c */ /* 0x000fc80003f85070 */
[----:B------:R-:W-:-:S13]  /*11e0*/  ISETP.NE.AND.EX P4, PT, RZ, c[0x0][0x184], PT, P4 ;  /* 0x00006100ff007a0c */ /* 0x000fda0003f85340 */
[----:B------:R-:W-:Y:S05]  /*11f0*/  @P4 BRA `(.L_x_29688) ;  /* 0x0000002000004947 */ /* 0x000fea0003800000 */
[----:B------:R-:W-:Y:S05]  /*1200*/  @P0 BRA `(.L_x_29689) ;  /* 0x0000005000000947 */ /* 0x000fea0003800000 */
[----:B------:R-:W-:Y:S05]  /*1210*/  BRA `(.L_x_29690) ;  /* 0x0000005000007947 */ /* 0x000fea0003800000 */
.L_x_29688:
[----:B-----5:R-:W-:Y:S01]  /*1220*/  FADD.FTZ R217, R177, R217 ;  /* 0x000000d9b1d97221 */ /* 0x020fe20000010000 */
[----:B------:R-:W-:Y:S05]  /*1230*/  BRA `(.L_x_29689) ;  /* 0x0000002000007947 */ /* 0x000fea0003800000 */
.L_x_29687:
[----:B-----5:R-:W-:-:S04]  /*1240*/  FADD.FTZ R217, R173, R217 ;  /* 0x000000d9add97221 */ /* 0x020fc80000010000 */
[----:B------:R-:W-:-:S05]  /*1250*/  @P2 FADD.FTZ R217, R177, R217 ;  /* 0x000000d9b1d92221 */ /* 0x000fca0000010000 */
.L_x_29689:
[----:B0----5:R-:W-:Y:S02]  /*1260*/  MOV R181, R217 ;  /* 0x000000d900b57202 */ /* 0x021fe40000000f00 */
.L_x_29690:
[----:B------:R-:W-:Y:S05]  /*1270*/  @P3 BRA `(.L_x_29691) ;  /* 0x0000007000003947 */ /* 0x000fea0003800000 */
[----:B------:R-:W-:-:S04]  /*1280*/  ISETP.NE.U32.AND P4, PT, RZ, c[0x0][0x180], PT ;  /* 0x00006000ff007a0c */ /* 0x000fc80003f85070 */
[----:B------:R-:W-:-:S13]  /*1290*/  ISETP.NE.AND.EX P4, PT, RZ, c[0x0][0x184], PT, P4 ;  /* 0x00006100ff007a0c */ /* 0x000fda0003f85340 */
[----:B------:R-:W-:Y:S05]  /*12a0*/  @P4 BRA `(.L_x_29692) ;  /* 0x0000002000004947 */ /* 0x000fea0003800000 */
[----:B------:R-:W-:Y:S05]  /*12b0*/  @P0 BRA `(.L_x_29693) ;  /* 0x0000005000000947 */ /* 0x000fea0003800000 */
[----:B------:R-:W-:Y:S05]  /*12c0*/  BRA `(.L_x_29694) ;  /* 0x0000005000007947 */ /* 0x000fea0003800000 */
.L_x_29692:
[----:B-----5:R-:W-:Y:S01]  /*12d0*/  FADD.FTZ R218, R178, R218 ;  /* 0x000000dab2da7221 */ /* 0x020fe20000010000 */
[----:B------:R-:W-:Y:S05]  /*12e0*/  BRA `(.L_x_29693) ;  /* 0x0000002000007947 */ /* 0x000fea0003800000 */
.L_x_29691:
[----:B-----5:R-:W-:-:S04]  /*12f0*/  FADD.FTZ R218, R174, R218 ;  /* 0x000000daaeda7221 */ /* 0x020fc80000010000 */
[----:B------:R-:W-:-:S05]  /*1300*/  @P2 FADD.FTZ R218, R178, R218 ;  /* 0x000000dab2da2221 */ /* 0x000fca0000010000 */
.L_x_29693:
[----:B0----5:R-:W-:Y:S02]  /*1310*/  MOV R182, R218 ;  /* 0x000000da00b67202 */ /* 0x021fe40000000f00 */
.L_x_29694:
[----:B------:R-:W-:Y:S05]  /*1320*/  @P3 BRA `(.L_x_29695) ;  /* 0x0000007000003947 */ /* 0x000fea0003800000 */
[----:B------:R-:W-:-:S04]  /*1330*/  ISETP.NE.U32.AND P4, PT, RZ, c[0x0][0x180], PT ;  /* 0x00006000ff007a0c */ /* 0x000fc80003f85070 */
[----:B------:R-:W-:-:S13]  /*1340*/  ISETP.NE.AND.EX P4, PT, RZ, c[0x0][0x184], PT, P4 ;  /* 0x00006100ff007a0c */ /* 0x000fda0003f85340 */
[----:B------:R-:W-:Y:S05]  /*1350*/  @P4 BRA `(.L_x_29696) ;  /* 0x0000002000004947 */ /* 0x000fea0003800000 */
[----:B------:R-:W-:Y:S05]  /*1360*/  @P0 BRA `(.L_x_29697) ;  /* 0x0000005000000947 */ /* 0x000fea0003800000 */
[----:B------:R-:W-:Y:S05]  /*1370*/  BRA `(.L_x_29698) ;  /* 0x0000005000007947 */ /* 0x000fea0003800000 */
.L_x_29696:
[----:B-----5:R-:W-:Y:S01]  /*1380*/  FADD.FTZ R219, R179, R219 ;  /* 0x000000dbb3db7221 */ /* 0x020fe20000010000 */
[----:B------:R-:W-:Y:S05]  /*1390*/  BRA `(.L_x_29697) ;  /* 0x0000002000007947 */ /* 0x000fea0003800000 */
.L_x_29695:
[----:B-----5:R-:W-:-:S04]  /*13a0*/  FADD.FTZ R219, R175, R219 ;  /* 0x000000dbafdb7221 */ /* 0x020fc80000010000 */
[----:B------:R-:W-:-:S05]  /*13b0*/  @P2 FADD.FTZ R219, R179, R219 ;  /* 0x000000dbb3db2221 */ /* 0x000fca0000010000 */
.L_x_29697:
[----:B0----5:R-:W-:Y:S02]  /*13c0*/  MOV R183, R219 ;  /* 0x000000db00b77202 */ /* 0x021fe40000000f00 */
.L_x_29698:
        /* <DEDUP_REMOVED lines=15> */
.L_x_29700:
[----:B-----5:R-:W-:Y:S01]  /*14c0*/  FADD.FTZ R184, R176, R184 ;  /* 0x000000b8b0b87221 */ /* 0x020fe20000010000 */
[----:B------:R-:W-:Y:S05]  /*14d0*/  BRA `(.L_x_29701) ;  /* 0x0000002000007947 */ /* 0x000fea0003800000 */
.L_x_29699:
[----:B-----5:R-:W-:-:S04]  /*14e0*/  FADD.FTZ R184, R172, R184 ;  /* 0x000000b8acb87221 */ /* 0x020fc80000010000 */
[----:B------:R-:W-:-:S05]  /*14f0*/  @P2 FADD.FTZ R184, R176, R184 ;  /* 0x000000b8b0b82221 */ /* 0x000fca0000010000 */
.L_x_29701:
[----:B0-----:R-:W-:Y:S02]  /*1500*/  MOV R180, R184 ;  /* 0x000000b800b47202 */ /* 0x001fe40000000f00 */
.L_x_29702:
[----:B------:R-:W-:Y:S05]  /*1510*/  @P3 BRA `(.L_x_29703) ;  /* 0x0000007000003947 */ /* 0x000fea0003800000 */
[----:B------:R-:W-:-:S04]  /*1520*/  ISETP.NE.U32.AND P4, PT, RZ, c[0x0][0x180], PT ;  /* 0x00006000ff007a0c */ /* 0x000fc80003f85070 */
[----:B------:R-:W-:-:S13]  /*1530*/  ISETP.NE.AND.EX P4, PT, RZ, c[0x0][0x184], PT, P4 ;  /* 0x00006100ff007a0c */ /* 0x000fda0003f85340 */
[----:B------:R-:W-:Y:S05]  /*1540*/  @P4 BRA `(.L_x_29704) ;  /* 0x0000002000004947 */ /* 0x000fea0003800000 */
[----:B------:R-:W-:Y:S05]  /*1550*/  @P0 BRA `(.L_x_29705) ;  /* 0x0000005000000947 */ /* 0x000fea0003800000 */
[----:B------:R-:W-:Y:S05]  /*1560*/  BRA `(.L_x_29706) ;  /* 0x0000005000007947 */ /* 0x000fea0003800000 */
.L_x_29704:
[----:B-----5:R-:W-:Y:S01]  /*1570*/  FADD.FTZ R185, R177, R185 ;  /* 0x000000b9b1b97221 */ /* 0x020fe20000010000 */
[----:B------:R-:W-:Y:S05]  /*1580*/  BRA `(.L_x_29705) ;  /* 0x0000002000007947 */ /* 0x000fea0003800000 */
.L_x_29703:
[----:B-----5:R-:W-:-:S04]  /*1590*/  FADD.FTZ R185, R173, R185 ;  /* 0x000000b9adb97221 */ /* 0x020fc80000010000 */
[----:B------:R-:W-:-:S05]  /*15a0*/  @P2 FADD.FTZ R185, R177, R185 ;  /* 0x000000b9b1b92221 */ /* 0x000fca0000010000 */
.L_x_29705:
[----:B0-----:R-:W-:Y:S02]  /*15b0*/  MOV R181, R185 ;  /* 0x000000b900b57202 */ /* 0x001fe40000000f00 */
.L_x_29706:
[----:B------:R-:W-:Y:S05]  /*15c0*/  @P3 BRA `(.L_x_29707) ;  /* 0x0000007000003947 */ /* 0x000fea0003800000 */
[----:B------:R-:W-:-:S04]  /*15d0*/  ISETP.NE.U32.AND P4, PT, RZ, c[0x0][0x180], PT ;  /* 0x00006000ff007a0c */ /* 0x000fc80003f85070 */
[----:B------:R-:W-:-:S13]  /*15e0*/  ISETP.NE.AND.EX P4, PT, RZ, c[0x0][0x184], PT, P4 ;  /* 0x00006100ff007a0c */ /* 0x000fda0003f85340 */
[----:B------:R-:W-:Y:S05]  /*15f0*/  @P4 BRA `(.L_x_29708) ;  /* 0x0000002000004947 */ /* 0x000fea0003800000 */
[----:B------:R-:W-:Y:S05]  /*1600*/  @P0 BRA `(.L_x_29709) ;  /* 0x0000005000000947 */ /* 0x000fea0003800000 */
[----:B------:R-:W-:Y:S05]  /*1610*/  BRA `(.L_x_29710) ;  /* 0x0000005000007947 */ /* 0x000fea0003800000 */
.L_x_29708:
[----:B-----5:R-:W-:Y:S01]  /*1620*/  FADD.FTZ R186, R178, R186 ;  /* 0x000000bab2ba7221 */ /* 0x020fe20000010000 */
[----:B------:R-:W-:Y:S05]  /*1630*/  BRA `(.L_x_29709) ;  /* 0x0000002000007947 */ /* 0x000fea0003800000 */
.L_x_29707:
[----:B-----5:R-:W-:-:S04]  /*1640*/  FADD.FTZ R186, R174, R186 ;  /* 0x000000baaeba7221 */ /* 0x020fc80000010000 */
[----:B------:R-:W-:-:S05]  /*1650*/  @P2 FADD.FTZ R186, R178, R186 ;  /* 0x000000bab2ba2221 */ /* 0x000fca0000010000 */
.L_x_29709:
[----:B0-----:R-:W-:Y:S02]  /*1660*/  MOV R182, R186 ;  /* 0x000000ba00b67202 */ /* 0x001fe40000000f00 */
.L_x_29710:
[----:B------:R-:W-:Y:S05]  /*1670*/  @P3 BRA `(.L_x_29711) ;  /* 0x0000007000003947 */ /* 0x000fea0003800000 */
[----:B------:R-:W-:-:S04]  /*1680*/  ISETP.NE.U32.AND P4, PT, RZ, c[0x0][0x180], PT ;  /* 0x00006000ff007a0c */ /* 0x000fc80003f85070 */
[----:B------:R-:W-:-:S13]  /*1690*/  ISETP.NE.AND.EX P4, PT, RZ, c[0x0][0x184], PT, P4 ;  /* 0x00006100ff007a0c */ /* 0x000fda0003f85340 */
[----:B------:R-:W-:Y:S05]  /*16a0*/  @P4 BRA `(.L_x_29712) ;  /* 0x0000002000004947 */ /* 0x000fea0003800000 */
[----:B------:R-:W-:Y:S05]  /*16b0*/  @P0 BRA `(.L_x_29713) ;  /* 0x0000005000000947 */ /* 0x000fea0003800000 */
[----:B------:R-:W-:Y:S05]  /*16c0*/  BRA `(.L_x_29714) ;  /* 0x0000005000007947 */ /* 0x000fea0003800000 */
.L_x_29712:
[----:B-----5:R-:W-:Y:S01]  /*16d0*/  FADD.FTZ R187, R179, R187 ;  /* 0x000000bbb3bb7221 */ /* 0x020fe20000010000 */
[----:B------:R-:W-:Y:S05]  /*16e0*/  BRA `(.L_x_29713) ;  /* 0x0000002000007947 */ /* 0x000fea0003800000 */
.L_x_29711:
[----:B-----5:R-:W-:-:S04]  /*16f0*/  FADD.FTZ R187, R175, R187 ;  /* 0x000000bbafbb7221 */ /* 0x020fc80000010000 */
[----:B------:R-:W-:-:S05]  /*1700*/  @P2 FADD.FTZ R187, R179, R187 ;  /* 0x000000bbb3bb2221 */ /* 0x000fca0000010000 */
.L_x_29713:
[----:B0-----:R-:W-:Y:S02]  /*1710*/  MOV R183, R187 ;  /* 0x000000bb00b77202 */ /* 0x001fe40000000f00 */
.L_x_29714:
        /* <DEDUP_REMOVED lines=15> */
.L_x_29716:
[----:B-----5:R-:W-:Y:S01]  /*1810*/  FADD.FTZ R200, R176, R200 ;  /* 0x000000c8b0c87221 */ /* 0x020fe20000010000 */
[----:B------:R-:W-:Y:S05]  /*1820*/  BRA `(.L_x_29717) ;  /* 0x0000002000007947 */ /* 0x000fea0003800000 */
.L_x_29715:
[----:B-----5:R-:W-:-:S04]  /*1830*/  FADD.FTZ R200, R172, R200 ;  /* 0x000000c8acc87221 */ /* 0x020fc80000010000 */
[----:B------:R-:W-:-:S05]  /*1840*/  @P2 FADD.FTZ R200, R176, R200 ;  /* 0x000000c8b0c82221 */ /* 0x000fca0000010000 */
.L_x_29717:
[----:B0-----:R-:W-:Y:S02]  /*1850*/  MOV R180, R200 ;  /* 0x000000c800b47202 */ /* 0x001fe40000000f00 */
.L_x_29718:
[----:B------:R-:W-:Y:S05]  /*1860*/  @P3 BRA `(.L_x_29719) ;  /* 0x0000007000003947 */ /* 0x000fea0003800000 */
[----:B------:R-:W-:-:S04]  /*1870*/  ISETP.NE.U32.AND P4, PT, RZ, c[0x0][0x180], PT ;  /* 0x00006000ff007a0c */ /* 0x000fc80003f85070 */
[----:B------:R-:W-:-:S13]  /*1880*/  ISETP.NE.AND.EX P4, PT, RZ, c[0x0][0x184], PT, P4 ;  /* 0x00006100ff007a0c */ /* 0x000fda0003f85340 */
[----:B------:R-:W-:Y:S05]  /*1890*/  @P4 BRA `(.L_x_29720) ;  /* 0x0000002000004947 */ /* 0x000fea0003800000 */
[----:B------:R-:W-:Y:S05]  /*18a0*/  @P0 BRA `(.L_x_29721) ;  /* 0x0000005000000947 */ /* 0x000fea0003800000 */
[----:B------:R-:W-:Y:S05]  /*18b0*/  BRA `(.L_x_29722) ;  /* 0x0000005000007947 */ /* 0x000fea0003800000 */
.L_x_29720:
[----:B-----5:R-:W-:Y:S01]  /*18c0*/  FADD.FTZ R201, R177, R201 ;  /* 0x000000c9b1c97221 */ /* 0x020fe20000010000 */
[----:B------:R-:W-:Y:S05]  /*18d0*/  BRA `(.L_x_29721) ;  /* 0x0000002000007947 */ /* 0x000fea0003800000 */
.L_x_29719:
[----:B-----5:R-:W-:-:S04]  /*18e0*/  FADD.FTZ R201, R173, R201 ;  /* 0x000000c9adc97221 */ /* 0x020fc80000010000 */
[----:B------:R-:W-:-:S05]  /*18f0*/  @P2 FADD.FTZ R201, R177, R201 ;  /* 0x000000c9b1c92221 */ /* 0x000fca0000010000 */
.L_x_29721:
[----:B0-----:R-:W-:Y:S02]  /*1900*/  MOV R181, R201 ;  /* 0x000000c900b57202 */ /* 0x001fe40000000f00 */
.L_x_29722:
[----:B------:R-:W-:Y:S05]  /*1910*/  @P3 BRA `(.L_x_29723) ;  /* 0x0000007000003947 */ /* 0x000fea0003800000 */
[----:B------:R-:W-:-:S04]  /*1920*/  ISETP.NE.U32.AND P4, PT, RZ, c[0x0][0x180], PT ;  /* 0x00006000ff007a0c */ /* 0x000fc80003f85070 */
[----:B------:R-:W-:-:S13]  /*1930*/  ISETP.NE.AND.EX P4, PT, RZ, c[0x0][0x184], PT, P4 ;  /* 0x00006100ff007a0c */ /* 0x000fda0003f85340 */
[----:B------:R-:W-:Y:S05]  /*1940*/  @P4 BRA `(.L_x_29724) ;  /* 0x0000002000004947 */ /* 0x000fea0003800000 */
[----:B------:R-:W-:Y:S05]  /*1950*/  @P0 BRA `(.L_x_29725) ;  /* 0x0000005000000947 */ /* 0x000fea0003800000 */
[----:B------:R-:W-:Y:S05]  /*1960*/  BRA `(.L_x_29726) ;  /* 0x0000005000007947 */ /* 0x000fea0003800000 */
.L_x_29724:
[----:B-----5:R-:W-:Y:S01]  /*1970*/  FADD.FTZ R202, R178, R202 ;  /* 0x000000cab2ca7221 */ /* 0x020fe20000010000 */
[----:B------:R-:W-:Y:S05]  /*1980*/  BRA `(.L_x_29725) ;  /* 0x0000002000007947 */ /* 0x000fea0003800000 */
.L_x_29723:
[----:B-----5:R-:W-:-:S04]  /*1990*/  FADD.FTZ R202, R174, R202 ;  /* 0x000000caaeca7221 */ /* 0x020fc80000010000 */
[----:B------:R-:W-:-:S05]  /*19a0*/  @P2 FADD.FTZ R202, R178, R202 ;  /* 0x000000cab2ca2221 */ /* 0x000fca0000010000 */
.L_x_29725:
[----:B0-----:R-:W-:Y:S02]  /*19b0*/  MOV R182, R202 ;  /* 0x000000ca00b67202 */ /* 0x001fe40000000f00 */
.L_x_29726:
[----:B------:R-:W-:Y:S05]  /*19c0*/  @P3 BRA `(.L_x_29727) ;  /* 0x0000007000003947 */ /* 0x000fea0003800000 */
[----:B------:R-:W-:-:S04]  /*19d0*/  ISETP.NE.U32.AND P4, PT, RZ, c[0x0][0x180], PT ;  /* 0x00006000ff007a0c */ /* 0x000fc80003f85070 */
[----:B------:R-:W-:-:S13]  /*19e0*/  ISETP.NE.AND.EX P4, PT, RZ, c[0x0][0x184], PT, P4 ;  /* 0x00006100ff007a0c */ /* 0x000fda0003f85340 */
[----:B------:R-:W-:Y:S05]  /*19f0*/  @P4 BRA `(.L_x_29728) ;  /* 0x0000002000004947 */ /* 0x000fea0003800000 */
[----:B------:R-:W-:Y:S05]  /*1a00*/  @P0 BRA `(.L_x_29729) ;  /* 0x0000005000000947 */ /* 0x000fea0003800000 */
[----:B------:R-:W-:Y:S05]  /*1a10*/  BRA `(.L_x_29730) ;  /* 0x0000005000007947 */ /* 0x000fea0003800000 */
.L_x_29728:
[----:B-----5:R-:W-:Y:S01]  /*1a20*/  FADD.FTZ R203, R179, R203 ;  /* 0x000000cbb3cb7221 */ /* 0x020fe20000010000 */
[----:B------:R-:W-:Y:S05]  /*1a30*/  BRA `(.L_x_29729) ;  /* 0x0000002000007947 */ /* 0x000fea0003800000 */
.L_x_29727:
[----:B-----5:R-:W-:-:S04]  /*1a40*/  FADD.FTZ R203, R175, R203 ;  /* 0x000000cbafcb7221 */ /* 0x020fc80000010000 */
[----:B------:R-:W-:-:S05]  /*1a50*/  @P2 FADD.FTZ R203, R179, R203 ;  /* 0x000000cbb3cb2221 */ /* 0x000fca0000010000 */
.L_x_29729:
[----:B0-----:R-:W-:Y:S02]  /*1a60*/  MOV R183, R203 ;  /* 0x000000cb00b77202 */ /* 0x001fe40000000f00 */
.L_x_29730:
[----:B0-----:R-:W-:Y:S01]  /*1a70*/  IADD3 R9, R227, 0x80, RZ ;  /* 0x00000080e3097810 */ /* 0x001fe20007ffe0ff */
[----:B------:R-:W-:-:S04]  /*1a80*/  @P0 IMAD.WIDE.U32 R4, R10, R225, c[0x0][0x188] ;  /* 0x000062000a040625 */ /* 0x000fc800078e00e1 */
        /* <DEDUP_REMOVED lines=13> */
.L_x_29732:
[----:B-----5:R-:W-:Y:S01]  /*1b60*/  FADD.FTZ R208, R176, R208 ;  /* 0x000000d0b0d07221 */ /* 0x020fe20000010000 */
[----:B------:R-:W-:Y:S05]  /*1b70*/  BRA `(.L_x_29733) ;  /* 0x0000002000007947 */ /* 0x000fea0003800000 */
.L_x_29731:
[----:B-----5:R-:W-:-:S04]  /*1b80*/  FADD.FTZ R208, R172, R208 ;  /* 0x000000d0acd07221 */ /* 0x020fc80000010000 */
[----:B------:R-:W-:-:S05]  /*1b90*/  @P2 FADD.FTZ R208, R176, R208 ;  /* 0x000000d0b0d02221 */ /* 0x000fca0000010000 */
.L_x_29733:
[----:B0-----:R-:W-:Y:S02]  /*1ba0*/  MOV R180, R208 ;  /* 0x000000d000b47202 */ /* 0x001fe40000000f00 */
.L_x_29734:
[----:B------:R-:W-:Y:S05]  /*1bb0*/  @P3 BRA `(.L_x_29735) ;  /* 0x0000007000003947 */ /* 0x000fea0003800000 */
[----:B------:R-:W-:-:S04]  /*1bc0*/  ISETP.NE.U32.AND P4, PT, RZ, c[0x0][0x180], PT ;  /* 0x00006000ff007a0c */ /* 0x000fc80003f85070 */
[----:B------:R-:W-:-:S13]  /*1bd0*/  ISETP.NE.AND.EX P4, PT, RZ, c[0x0][0x184], PT, P4 ;  /* 0x00006100ff007a0c */ /* 0x000fda0003f85340 */
[----:B------:R-:W-:Y:S05]  /*1be0*/  @P4 BRA `(.L_x_29736) ;  /* 0x0000002000004947 */ /* 0x000fea0003800000 */
[----:B------:R-:W-:Y:S05]  /*1bf0*/  @P0 BRA `(.L_x_29737) ;  /* 0x0000005000000947 */ /* 0x000fea0003800000 */
[----:B------:R-:W-:Y:S05]  /*1c00*/  BRA `(.L_x_29738) ;  /* 0x0000005000007947 */ /* 0x000fea0003800000 */
.L_x_29736:
[----:B-----5:R-:W-:Y:S01]  /*1c10*/  FADD.FTZ R209, R177, R209 ;  /* 0x000000d1b1d17221 */ /* 0x020fe20000010000 */
[----:B------:R-:W-:Y:S05]  /*1c20*/  BRA `(.L_x_29737) ;  /* 0x0000002000007947 */ /* 0x000fea0003800000 */
.L_x_29735:
[----:B-----5:R-:W-:-:S04]  /*1c30*/  FADD.FTZ R209, R173, R209 ;  /* 0x000000d1add17221 */ /* 0x020fc80000010000 */
[----:B------:R-:W-:-:S05]  /*1c40*/  @P2 FADD.FTZ R209, R177, R209 ;  /* 0x000000d1b1d12221 */ /* 0x000fca0000010000 */
.L_x_29737:
[----:B0-----:R-:W-:Y:S02]  /*1c50*/  MOV R181, R209 ;  /* 0x000000d100b57202 */ /* 0x001fe40000000f00 */
.L_x_29738:
[----:B------:R-:W-:Y:S05]  /*1c60*/  @P3 BRA `(.L_x_29739) ;  /* 0x0000007000003947 */ /* 0x000fea0003800000 */
[----:B------:R-:W-:-:S04]  /*1c70*/  ISETP.NE.U32.AND P4, PT, RZ, c[0x0][0x180], PT ;  /* 0x00006000ff007a0c */ /* 0x000fc80003f85070 */
[----:B------:R-:W-:-:S13]  /*1c80*/  ISETP.NE.AND.EX P4, PT, RZ, c[0x0][0x184], PT, P4 ;  /* 0x00006100ff007a0c */ /* 0x000fda0003f85340 */
[----:B------:R-:W-:Y:S05]  /*1c90*/  @P4 BRA `(.L_x_29740) ;  /* 0x0000002000004947 */ /* 0x000fea0003800000 */
[----:B------:R-:W-:Y:S05]  /*1ca0*/  @P0 BRA `(.L_x_29741) ;  /* 0x0000005000000947 */ /* 0x000fea0003800000 */
[----:B------:R-:W-:Y:S05]  /*1cb0*/  BRA `(.L_x_29742) ;  /* 0x0000005000007947 */ /* 0x000fea0003800000 */
.L_x_29740:
[----:B-----5:R-:W-:Y:S01]  /*1cc0*/  FADD.FTZ R210, R178, R210 ;  /* 0x000000d2b2d27221 */ /* 0x020fe20000010000 */
[----:B------:R-:W-:Y:S05]  /*1cd0*/  BRA `(.L_x_29741) ;  /* 0x0000002000007947 */ /* 0x000fea0003800000 */
.L_x_29739:
[----:B-----5:R-:W-:-:S04]  /*1ce0*/  FADD.FTZ R210, R174, R210 ;  /* 0x000000d2aed27221 */ /* 0x020fc80000010000 */
[----:B------:R-:W-:-:S05]  /*1cf0*/  @P2 FADD.FTZ R210, R178, R210 ;  /* 0x000000d2b2d22221 */ /* 0x000fca0000010000 */
.L_x_29741:
[----:B0-----:R-:W-:Y:S02]  /*1d00*/  MOV R182, R210 ;  /* 0x000000d200b67202 */ /* 0x001fe40000000f00 */
.L_x_29742:
[----:B------:R-:W-:Y:S05]  /*1d10*/  @P3 BRA `(.L_x_29743) ;  /* 0x0000007000003947 */ /* 0x000fea0003800000 */
[----:B------:R-:W-:-:S04]  /*1d20*/  ISETP.NE.U32.AND P4, PT, RZ, c[0x0][0x180], PT ;  /* 0x00006000ff007a0c */ /* 0x000fc80003f85070 */
[----:B------:R-:W-:-:S13]  /*1d30*/  ISETP.NE.AND.EX P4, PT, RZ, c[0x0][0x184], PT, P4 ;  /* 0x00006100ff007a0c */ /* 0x000fda0003f85340 */
[----:B------:R-:W-:Y:S05]  /*1d40*/  @P4 BRA `(.L_x_29744) ;  /* 0x0000002000004947 */ /* 0x000fea0003800000 */
[----:B------:R-:W-:Y:S05]  /*1d50*/  @P0 BRA `(.L_x_29745) ;  /* 0x0000005000000947 */ /* 0x000fea0003800000 */
[----:B------:R-:W-:Y:S05]  /*1d60*/  BRA `(.L_x_29746) ;  /* 0x0000005000007947 */ /* 0x000fea0003800000 */
.L_x_29744:
[----:B-----5:R-:W-:Y:S01]  /*1d70*/  FADD.FTZ R211, R179, R211 ;  /* 0x000000d3b3d37221 */ /* 0x020fe20000010000 */
[----:B------:R-:W-:Y:S05]  /*1d80*/  BRA `(.L_x_29745) ;  /* 0x0000002000007947 */ /* 0x000fea0003800000 */
.L_x_29743:
[----:B-----5:R-:W-:-:S04]  /*1d90*/  FADD.FTZ R211, R175, R211 ;  /* 0x000000d3afd37221 */ /* 0x020fc80000010000 */
[----:B------:R-:W-:-:S05]  /*1da0*/  @P2 FADD.FTZ R211, R179, R211 ;  /* 0x000000d3b3d32221 */ /* 0x000fca0000010000 */
.L_x_29745:
[----:B0-----:R-:W-:Y:S02]  /*1db0*/  MOV R183, R211 ;  /* 0x000000d300b77202 */ /* 0x001fe40000000f00 */
.L_x_29746:
        /* <DEDUP_REMOVED lines=15> */
.L_x_29748:
[----:B-----5:R-:W-:Y:S01]  /*1eb0*/  FADD.FTZ R204, R176, R204 ;  /* 0x000000ccb0cc7221 */ /* 0x020fe20000010000 */
[----:B------:R-:W-:Y:S05]  /*1ec0*/  BRA `(.L_x_29749) ;  /* 0x0000002000007947 */ /* 0x000fea0003800000 */
.L_x_29747:
[----:B-----5:R-:W-:-:S04]  /*1ed0*/  FADD.FTZ R204, R172, R204 ;  /* 0x000000ccaccc7221 */ /* 0x020fc80000010000 */
[----:B------:R-:W-:-:S05]  /*1ee0*/  @P2 FADD.FTZ R204, R176, R204 ;  /* 0x000000ccb0cc2221 */ /* 0x000fca0000010000 */
.L_x_29749:
[----:B0-----:R-:W-:Y:S02]  /*1ef0*/  MOV R180, R204 ;  /* 0x000000cc00b47202 */ /* 0x001fe40000000f00 */
.L_x_29750:
[----:B------:R-:W-:Y:S05]  /*1f00*/  @P3 BRA `(.L_x_29751) ;  /* 0x0000007000003947 */ /* 0x000fea0003800000 */
[----:B------:R-:W-:-:S04]  /*1f10*/  ISETP.NE.U32.AND P4, PT, RZ, c[0x0][0x180], PT ;  /* 0x00006000ff007a0c */ /* 0x000fc80003f85070 */
[----:B------:R-:W-:-:S13]  /*1f20*/  ISETP.NE.AND.EX P4, PT, RZ, c[0x0][0x184], PT, P4 ;  /* 0x00006100ff007a0c */ /* 0x000fda0003f85340 */
[----:B------:R-:W-:Y:S05]  /*1f30*/  @P4 BRA `(.L_x_29752) ;  /* 0x0000002000004947 */ /* 0x000fea0003800000 */
[----:B------:R-:W-:Y:S05]  /*1f40*/  @P0 BRA `(.L_x_29753) ;  /* 0x0000005000000947 */ /* 0x000fea0003800000 */
[----:B------:R-:W-:Y:S05]  /*1f50*/  BRA `(.L_x_29754) ;  /* 0x0000005000007947 */ /* 0x000fea0003800000 */
.L_x_29752:
[----:B-----5:R-:W-:Y:S01]  /*1f60*/  FADD.FTZ R205, R177, R205 ;  /* 0x000000cdb1cd7221 */ /* 0x020fe20000010000 */
[----:B------:R-:W-:Y:S05]  /*1f70*/  BRA `(.L_x_29753) ;  /* 0x0000002000007947 */ /* 0x000fea0003800000 */
.L_x_29751:
[----:B-----5:R-:W-:-:S04]  /*1f80*/  FADD.FTZ R205, R173, R205 ;  /* 0x000000cdadcd7221 */ /* 0x020fc80000010000 */
[----:B------:R-:W-:-:S05]  /*1f90*/  @P2 FADD.FTZ R205, R177, R205 ;  /* 0x000000cdb1cd2221 */ /* 0x000fca0000010000 */
.L_x_29753:
[----:B0-----:R-:W-:Y:S02]  /*1fa0*/  MOV R181, R205 ;  /* 0x000000cd00b57202 */ /* 0x001fe40000000f00 */
.L_x_29754:
[----:B------:R-:W-:Y:S05]  /*1fb0*/  @P3 BRA `(.L_x_29755) ;  /* 0x0000007000003947 */ /* 0x000fea0003800000 */
[----:B------:R-:W-:-:S04]  /*1fc0*/  ISETP.NE.U32.AND P4, PT, RZ, c[0x0][0x180], PT ;  /* 0x00006000ff007a0c */ /* 0x000fc80003f85070 */
[----:B------:R-:W-:-:S13]  /*1fd0*/  ISETP.NE.AND.EX P4, PT, RZ, c[0x0][0x184], PT, P4 ;  /* 0x00006100ff007a0c */ /* 0x000fda0003f85340 */
[----:B------:R-:W-:Y:S05]  /*1fe0*/  @P4 BRA `(.L_x_29756) ;  /* 0x0000002000004947 */ /* 0x000fea0003800000 */
[----:B------:R-:W-:Y:S05]  /*1ff0*/  @P0 BRA `(.L_x_29757) ;  /* 0x0000005000000947 */ /* 0x000fea0003800000 */
[----:B------:R-:W-:Y:S05]  /*2000*/  BRA `(.L_x_29758) ;  /* 0x0000005000007947 */ /* 0x000fea0003800000 */
.L_x_29756:
[----:B-----5:R-:W-:Y:S01]  /*2010*/  FADD.FTZ R206, R178, R206 ;  /* 0x000000ceb2ce7221 */ /* 0x020fe20000010000 */
[----:B------:R-:W-:Y:S05]  /*2020*/  BRA `(.L_x_29757) ;  /* 0x0000002000007947 */ /* 0x000fea0003800000 */
.L_x_29755:
[----:B-----5:R-:W-:-:S04]  /*2030*/  FADD.FTZ R206, R174, R206 ;  /* 0x000000ceaece7221 */ /* 0x020fc80000010000 */
[----:B------:R-:W-:-:S05]  /*2040*/  @P2 FADD.FTZ R206, R178, R206 ;  /* 0x000000ceb2ce2221 */ /* 0x000fca0000010000 */
.L_x_29757:
[----:B0-----:R-:W-:Y:S02]  /*2050*/  MOV R182, R206 ;  /* 0x000000ce00b67202 */ /* 0x001fe40000000f00 */
.L_x_29758:
[----:B------:R-:W-:Y:S05]  /*2060*/  @P3 BRA `(.L_x_29759) ;  /* 0x0000007000003947 */ /* 0x000fea0003800000 */
[----:B------:R-:W-:-:S04]  /*2070*/  ISETP.NE.U32.AND P4, PT, RZ, c[0x0][0x180], PT ;  /* 0x00006000ff007a0c */ /* 0x000fc80003f85070 */
[----:B------:R-:W-:-:S13]  /*2080*/  ISETP.NE.AND.EX P4, PT, RZ, c[0x0][0x184], PT, P4 ;  /* 0x00006100ff007a0c */ /* 0x000fda0003f85340 */
[----:B------:R-:W-:Y:S05]  /*2090*/  @P4 BRA `(.L_x_29760) ;  /* 0x0000002000004947 */ /* 0x000fea0003800000 */
[----:B------:R-:W-:Y:S05]  /*20a0*/  @P0 BRA `(.L_x_29761) ;  /* 0x0000005000000947 */ /* 0x000fea0003800000 */
[----:B------:R-:W-:Y:S05]  /*20b0*/  BRA `(.L_x_29762) ;  /* 0x0000005000007947 */ /* 0x000fea0003800000 */
.L_x_29760:
[----:B-----5:R-:W-:Y:S01]  /*20c0*/  FADD.FTZ R207, R179, R207 ;  /* 0x000000cfb3cf7221 */ /* 0x020fe20000010000 */
[----:B------:R-:W-:Y:S05]  /*20d0*/  BRA `(.L_x_29761) ;  /* 0x0000002000007947 */ /* 0x000fea0003800000 */
.L_x_29759:
[----:B-----5:R-:W-:-:S04]  /*20e0*/  FADD.FTZ R207, R175, R207 ;  /* 0x000000cfafcf7221 */ /* 0x020fc80000010000 */
[----:B------:R-:W-:-:S05]  /*20f0*/  @P2 FADD.FTZ R207, R179, R207 ;  /* 0x000000cfb3cf2221 */ /* 0x000fca0000010000 */
.L_x_29761:
[----:B0-----:R-:W-:Y:S02]  /*2100*/  MOV R183, R207 ;  /* 0x000000cf00b77202 */ /* 0x001fe40000000f00 */
.L_x_29762:
        /* <DEDUP_REMOVED lines=15> */
.L_x_29764:
[----:B-----5:R-:W-:Y:S01]  /*2200*/  FADD.FTZ R196, R176, R196 ;  /* 0x000000c4b0c47221 */ /* 0x020fe20000010000 */
[----:B------:R-:W-:Y:S05]  /*2210*/  BRA `(.L_x_29765) ;  /* 0x0000002000007947 */ /* 0x000fea0003800000 */
.L_x_29763:
[----:B-----5:R-:W-:-:S04]  /*2220*/  FADD.FTZ R196, R172, R196 ;  /* 0x000000c4acc47221 */ /* 0x020fc80000010000 */
[----:B------:R-:W-:-:S05]  /*2230*/  @P2 FADD.FTZ R196, R176, R196 ;  /* 0x000000c4b0c42221 */ /* 0x000fca0000010000 */
.L_x_29765:
[----:B0-----:R-:W-:Y:S02]  /*2240*/  MOV R180, R196 ;  /* 0x000000c400b47202 */ /* 0x001fe40000000f00 */
.L_x_29766:
[----:B------:R-:W-:Y:S05]  /*2250*/  @P3 BRA `(.L_x_29767) ;  /* 0x0000007000003947 */ /* 0x000fea0003800000 */
[----:B------:R-:W-:-:S04]  /*2260*/  ISETP.NE.U32.AND P4, PT, RZ, c[0x0][0x180], PT ;  /* 0x00006000ff007a0c */ /* 0x000fc80003f85070 */
[----:B------:R-:W-:-:S13]  /*2270*/  ISETP.NE.AND.EX P4, PT, RZ, c[0x0][0x184], PT, P4 ;  /* 0x00006100ff007a0c */ /* 0x000fda0003f85340 */
[----:B------:R-:W-:Y:S05]  /*2280*/  @P4 BRA `(.L_x_29768) ;  /* 0x0000002000004947 */ /* 0x000fea0003800000 */
[----:B------:R-:W-:Y:S05]  /*2290*/  @P0 BRA `(.L_x_29769) ;  /* 0x0000005000000947 */ /* 0x000fea0003800000 */
[----:B------:R-:W-:Y:S05]  /*22a0*/  BRA `(.L_x_29770) ;  /* 0x0000005000007947 */ /* 0x000fea0003800000 */
.L_x_29768:
[----:B-----5:R-:W-:Y:S01]  /*22b0*/  FADD.FTZ R197, R177, R197 ;  /* 0x000000c5b1c57221 */ /* 0x020fe20000010000 */
[----:B------:R-:W-:Y:S05]  /*22c0*/  BRA `(.L_x_29769) ;  /* 0x0000002000007947 */ /* 0x000fea0003800000 */
.L_x_29767:
[----:B-----5:R-:W-:-:S04]  /*22d0*/  FADD.FTZ R197, R173, R197 ;  /* 0x000000c5adc57221 */ /* 0x020fc80000010000 */
[----:B------:R-:W-:-:S05]  /*22e0*/  @P2 FADD.FTZ R197, R177, R197 ;  /* 0x000000c5b1c52221 */ /* 0x000fca0000010000 */
.L_x_29769:
[----:B0-----:R-:W-:Y:S02]  /*22f0*/  MOV R181, R197 ;  /* 0x000000c500b57202 */ /* 0x001fe40000000f00 */
.L_x_29770:
[----:B------:R-:W-:Y:S05]  /*2300*/  @P3 BRA `(.L_x_29771) ;  /* 0x0000007000003947 */ /* 0x000fea0003800000 */
[----:B------:R-:W-:-:S04]  /*2310*/  ISETP.NE.U32.AND P4, PT, RZ, c[0x0][0x180], PT ;  /* 0x00006000ff007a0c */ /* 0x000fc80003f85070 */
[----:B------:R-:W-:-:S13]  /*2320*/  ISETP.NE.AND.EX P4, PT, RZ, c[0x0][0x184], PT, P4 ;  /* 0x00006100ff007a0c */ /* 0x000fda0003f85340 */
[----:B------:R-:W-:Y:S05]  /*2330*/  @P4 BRA `(.L_x_29772) ;  /* 0x0000002000004947 */ /* 0x000fea0003800000 */
[----:B------:R-:W-:Y:S05]  /*2340*/  @P0 BRA `(.L_x_29773) ;  /* 0x0000005000000947 */ /* 0x000fea0003800000 */
[----:B------:R-:W-:Y:S05]  /*2350*/  BRA `(.L_x_29774) ;  /* 0x0000005000007947 */ /* 0x000fea0003800000 */
.L_x_29772:
[----:B-----5:R-:W-:Y:S01]  /*2360*/  FADD.FTZ R198, R178, R198 ;  /* 0x000000c6b2c67221 */ /* 0x020fe20000010000 */
[----:B------:R-:W-:Y:S05]  /*2370*/  BRA `(.L_x_29773) ;  /* 0x0000002000007947 */ /* 0x000fea0003800000 */
.L_x_29771:
[----:B-----5:R-:W-:-:S04]  /*2380*/  FADD.FTZ R198, R174, R198 ;  /* 0x000000c6aec67221 */ /* 0x020fc80000010000 */
[----:B------:R-:W-:-:S05]  /*2390*/  @P2 FADD.FTZ R198, R178, R198 ;  /* 0x000000c6b2c62221 */ /* 0x000fca0000010000 */
.L_x_29773:
[----:B0-----:R-:W-:Y:S02]  /*23a0*/  MOV R182, R198 ;  /* 0x000000c600b67202 */ /* 0x001fe40000000f00 */
.L_x_29774:
[----:B------:R-:W-:Y:S05]  /*23b0*/  @P3 BRA `(.L_x_29775) ;  /* 0x0000007000003947 */ /* 0x000fea0003800000 */
[----:B------:R-:W-:-:S04]  /*23c0*/  ISETP.NE.U32.AND P4, PT, RZ, c[0x0][0x180], PT ;  /* 0x00006000ff007a0c */ /* 0x000fc80003f85070 */
[----:B------:R-:W-:-:S13]  /*23d0*/  ISETP.NE.AND.EX P4, PT, RZ, c[0x0][0x184], PT, P4 ;  /* 0x00006100ff007a0c */ /* 0x000fda0003f85340 */
[----:B------:R-:W-:Y:S05]  /*23e0*/  @P4 BRA `(.L_x_29776) ;  /* 0x0000002000004947 */ /* 0x000fea0003800000 */
[----:B------:R-:W-:Y:S05]  /*23f0*/  @P0 BRA `(.L_x_29777) ;  /* 0x0000005000000947 */ /* 0x000fea0003800000 */
[----:B------:R-:W-:Y:S05]  /*2400*/  BRA `(.L_x_29778) ;  /* 0x0000005000007947 */ /* 0x000fea0003800000 */
.L_x_29776:
[----:B-----5:R-:W-:Y:S01]  /*2410*/  FADD.FTZ R199, R179, R199 ;  /* 0x000000c7b3c77221 */ /* 0x020fe20000010000 */
[----:B------:R-:W-:Y:S05]  /*2420*/  BRA `(.L_x_29777) ;  /* 0x0000002000007947 */ /* 0x000fea0003800000 */
.L_x_29775:
[----:B-----5:R-:W-:-:S04]  /*2430*/  FADD.FTZ R199, R175, R199 ;  /* 0x000000c7afc77221 */ /* 0x020fc80000010000 */
[----:B------:R-:W-:-:S05]  /*2440*/  @P2 FADD.FTZ R199, R179, R199 ;  /* 0x000000c7b3c72221 */ /* 0x000fca0000010000 */
.L_x_29777:
[----:B0-----:R-:W-:Y:S02]  /*2450*/  MOV R183, R199 ;  /* 0x000000c700b77202 */ /* 0x001fe40000000f00 */
.L_x_29778:
        /* <DEDUP_REMOVED lines=15> */
.L_x_29780:
[----:B-----5:R-:W-:Y:S01]  /*2550*/  FADD.FTZ R192, R176, R192 ;  /* 0x000000c0b0c07221 */ /* 0x020fe20000010000 */
[----:B------:R-:W-:Y:S05]  /*2560*/  BRA `(.L_x_29781) ;  /* 0x0000002000007947 */ /* 0x000fea0003800000 */
.L_x_29779:
[----:B-----5:R-:W-:-:S04]  /*2570*/  FADD.FTZ R192, R172, R192 ;  /* 0x000000c0acc07221 */ /* 0x020fc80000010000 */
[----:B------:R-:W-:-:S05]  /*2580*/  @P2 FADD.FTZ R192, R176, R192 ;  /* 0x000000c0b0c02221 */ /* 0x000fca0000010000 */
.L_x_29781:
[----:B0-----:R-:W-:Y:S02]  /*2590*/  MOV R180, R192 ;  /* 0x000000c000b47202 */ /* 0x001fe40000000f00 */
.L_x_29782:
[----:B------:R-:W-:Y:S05]  /*25a0*/  @P3 BRA `(.L_x_29783) ;  /* 0x0000007000003947 */ /* 0x000fea0003800000 */
[----:B------:R-:W-:-:S04]  /*25b0*/  ISETP.NE.U32.AND P4, PT, RZ, c[0x0][0x180], PT ;  /* 0x00006000ff007a0c */ /* 0x000fc80003f85070 */
[----:B------:R-:W-:-:S13]  /*25c0*/  ISETP.NE.AND.EX P4, PT, RZ, c[0x0][0x184], PT, P4 ;  /* 0x00006100ff007a0c */ /* 0x000fda0003f85340 */
[----:B------:R-:W-:Y:S05]  /*25d0*/  @P4 BRA `(.L_x_29784) ;  /* 0x0000002000004947 */ /* 0x000fea0003800000 */
[----:B------:R-:W-:Y:S05]  /*25e0*/  @P0 BRA `(.L_x_29785) ;  /* 0x0000005000000947 */ /* 0x000fea0003800000 */
[----:B------:R-:W-:Y:S05]  /*25f0*/  BRA `(.L_x_29786) ;  /* 0x0000005000007947 */ /* 0x000fea0003800000 */
.L_x_29784:
[----:B-----5:R-:W-:Y:S01]  /*2600*/  FADD.FTZ R193, R177, R193 ;  /* 0x000000c1b1c17221 */ /* 0x020fe20000010000 */
[----:B------:R-:W-:Y:S05]  /*2610*/  BRA `(.L_x_29785) ;  /* 0x0000002000007947 */ /* 0x000fea0003800000 */
.L_x_29783:
[----:B-----5:R-:W-:-:S04]  /*2620*/  FADD.FTZ R193, R173, R193 ;  /* 0x000000c1adc17221 */ /* 0x020fc80000010000 */
[----:B------:R-:W-:-:S05]  /*2630*/  @P2 FADD.FTZ R193, R177, R193 ;  /* 0x000000c1b1c12221 */ /* 0x000fca0000010000 */
.L_x_29785:
[----:B0-----:R-:W-:Y:S02]  /*2640*/  MOV R181, R193 ;  /* 0x000000c100b57202 */ /* 0x001fe40000000f00 */
.L_x_29786:
[----:B------:R-:W-:Y:S05]  /*2650*/  @P3 BRA `(.L_x_29787) ;  /* 0x0000007000003947 */ /* 0x000fea0003800000 */
[----:B------:R-:W-:-:S04]  /*2660*/  ISETP.NE.U32.AND P4, PT, RZ, c[0x0][0x180], PT ;  /* 0x00006000ff007a0c */ /* 0x000fc80003f85070 */
[----:B------:R-:W-:-:S13]  /*2670*/  ISETP.NE.AND.EX P4, PT, RZ, c[0x0][0x184], PT, P4 ;  /* 0x00006100ff007a0c */ /* 0x000fda0003f85340 */
[----:B------:R-:W-:Y:S05]  /*2680*/  @P4 BRA `(.L_x_29788) ;  /* 0x0000002000004947 */ /* 0x000fea0003800000 */
[----:B------:R-:W-:Y:S05]  /*2690*/  @P0 BRA `(.L_x_29789) ;  /* 0x0000005000000947 */ /* 0x000fea0003800000 */
[----:B------:R-:W-:Y:S05]  /*26a0*/  BRA `(.L_x_29790) ;  /* 0x0000005000007947 */ /* 0x000fea0003800000 */
.L_x_29788:
[----:B-----5:R-:W-:Y:S01]  /*26b0*/  FADD.FTZ R194, R178, R194 ;  /* 0x000000c2b2c27221 */ /* 0x020fe20000010000 */
[----:B------:R-:W-:Y:S05]  /*26c0*/  BRA `(.L_x_29789) ;  /* 0x0000002000007947 */ /* 0x000fea0003800000 */
.L_x_29787:
[----:B-----5:R-:W-:-:S04]  /*26d0*/  FADD.FTZ R194, R174, R194 ;  /* 0x000000c2aec27221 */ /* 0x020fc80000010000 */
[----:B------:R-:W-:-:S05]  /*26e0*/  @P2 FADD.FTZ R194, R178, R194 ;  /* 0x000000c2b2c22221 */ /* 0x000fca0000010000 */
.L_x_29789:
[----:B0-----:R-:W-:Y:S02]  /*26f0*/  MOV R182, R194 ;  /* 0x000000c200b67202 */ /* 0x001fe40000000f00 */
.L_x_29790:
[----:B------:R-:W-:Y:S05]  /*2700*/  @P3 BRA `(.L_x_29791) ;  /* 0x0000007000003947 */ /* 0x000fea0003800000 */
[----:B------:R-:W-:-:S04]  /*2710*/  ISETP.NE.U32.AND P4, PT, RZ, c[0x0][0x180], PT ;  /* 0x00006000ff007a0c */ /* 0x000fc80003f85070 */
[----:B------:R-:W-:-:S13]  /*2720*/  ISETP.NE.AND.EX P4, PT, RZ, c[0x0][0x184], PT, P4 ;  /* 0x00006100ff007a0c */ /* 0x000fda0003f85340 */
[----:B------:R-:W-:Y:S05]  /*2730*/  @P4 BRA `(.L_x_29792) ;  /* 0x0000002000004947 */ /* 0x000fea0003800000 */
[----:B------:R-:W-:Y:S05]  /*2740*/  @P0 BRA `(.L_x_29793) ;  /* 0x0000005000000947 */ /* 0x000fea0003800000 */
[----:B------:R-:W-:Y:S05]  /*2750*/  BRA `(.L_x_29794) ;  /* 0x0000005000007947 */ /* 0x000fea0003800000 */
.L_x_29792:
[----:B-----5:R-:W-:Y:S01]  /*2760*/  FADD.FTZ R195, R179, R195 ;  /* 0x000000c3b3c37221 */ /* 0x020fe20000010000 */
[----:B------:R-:W-:Y:S05]  /*2770*/  BRA `(.L_x_29793) ;  /* 0x0000002000007947 */ /* 0x000fea0003800000 */
.L_x_29791:
[----:B-----5:R-:W-:-:S04]  /*2780*/  FADD.FTZ R195, R175, R195 ;  /* 0x000000c3afc37221 */ /* 0x020fc80000010000 */
[----:B------:R-:W-:-:S05]  /*2790*/  @P2 FADD.FTZ R195, R179, R195 ;  /* 0x000000c3b3c32221 */ /* 0x000fca0000010000 */
.L_x_29793:
[----:B0-----:R-:W-:Y:S02]  /*27a0*/  MOV R183, R195 ;  /* 0x000000c300b77202 */ /* 0x001fe40000000f00 */
.L_x_29794:
        /* <DEDUP_REMOVED lines=15> */
.L_x_29796:
[----:B-----5:R-:W-:Y:S01]  /*28a0*/  FADD.FTZ R188, R176, R188 ;  /* 0x000000bcb0bc7221 */ /* 0x020fe20000010000 */
[----:B------:R-:W-:Y:S05]  /*28b0*/  BRA `(.L_x_29797) ;  /* 0x0000002000007947 */ /* 0x000fea0003800000 */
.L_x_29795:
[----:B-----5:R-:W-:-:S04]  /*28c0*/  FADD.FTZ R188, R172, R188 ;  /* 0x000000bcacbc7221 */ /* 0x020fc80000010000 */
[----:B------:R-:W-:-:S05]  /*28d0*/  @P2 FADD.FTZ R188, R176, R188 ;  /* 0x000000bcb0bc2221 */ /* 0x000fca0000010000 */
.L_x_29797:
[----:B0-----:R-:W-:Y:S02]  /*28e0*/  MOV R180, R188 ;  /* 0x000000bc00b47202 */ /* 0x001fe40000000f00 */
.L_x_29798:
[----:B------:R-:W-:Y:S05]  /*28f0*/  @P3 BRA `(.L_x_29799) ;  /* 0x0000007000003947 */ /* 0x000fea0003800000 */
[----:B------:R-:W-:-:S04]  /*2900*/  ISETP.NE.U32.AND P4, PT, RZ, c[0x0][0x180], PT ;  /* 0x00006000ff007a0c */ /* 0x000fc80003f85070 */
[----:B------:R-:W-:-:S13]  /*2910*/  ISETP.NE.AND.EX P4, PT, RZ, c[0x0][0x184], PT, P4 ;  /* 0x00006100ff007a0c */ /* 0x000fda0003f85340 */
[----:B------:R-:W-:Y:S05]  /*2920*/  @P4 BRA `(.L_x_29800) ;  /* 0x0000002000004947 */ /* 0x000fea0003800000 */
[----:B------:R-:W-:Y:S05]  /*2930*/  @P0 BRA `(.L_x_29801) ;  /* 0x0000005000000947 */ /* 0x000fea0003800000 */
[----:B------:R-:W-:Y:S05]  /*2940*/  BRA `(.L_x_29802) ;  /* 0x0000005000007947 */ /* 0x000fea0003800000 */
.L_x_29800:
[----:B-----5:R-:W-:Y:S01]  /*2950*/  FADD.FTZ R189, R177, R189 ;  /* 0x000000bdb1bd7221 */ /* 0x020fe20000010000 */
[----:B------:R-:W-:Y:S05]  /*2960*/  BRA `(.L_x_29801) ;  /* 0x0000002000007947 */ /* 0x000fea0003800000 */
.L_x_29799:
[----:B-----5:R-:W-:-:S04]  /*2970*/  FADD.FTZ R189, R173, R189 ;  /* 0x000000bdadbd7221 */ /* 0x020fc80000010000 */
[----:B------:R-:W-:-:S05]  /*2980*/  @P2 FADD.FTZ R189, R177, R189 ;  /* 0x000000bdb1bd2221 */ /* 0x000fca0000010000 */
.L_x_29801:
[----:B0-----:R-:W-:Y:S02]  /*2990*/  MOV R181, R189 ;  /* 0x000000bd00b57202 */ /* 0x001fe40000000f00 */
.L_x_29802:
[----:B------:R-:W-:Y:S05]  /*29a0*/  @P3 BRA `(.L_x_29803) ;  /* 0x0000007000003947 */ /* 0x000fea0003800000 */
[----:B------:R-:W-:-:S04]  /*29b0*/  ISETP.NE.U32.AND P4, PT, RZ, c[0x0][0x180], PT ;  /* 0x00006000ff007a0c */ /* 0x000fc80003f85070 */
[----:B------:R-:W-:-:S13]  /*29c0*/  ISETP.NE.AND.EX P4, PT, RZ, c[0x0][0x184], PT, P4 ;  /* 0x00006100ff007a0c */ /* 0x000fda0003f85340 */
[----:B------:R-:W-:Y:S05]  /*29d0*/  @P4 BRA `(.L_x_29804) ;  /* 0x0000002000004947 */ /* 0x000fea0003800000 */
[----:B------:R-:W-:Y:S05]  /*29e0*/  @P0 BRA `(.L_x_29805) ;  /* 0x0000005000000947 */ /* 0x000fea0003800000 */
[----:B------:R-:W-:Y:S05]  /*29f0*/  BRA `(.L_x_29806) ;  /* 0x0000005000007947 */ /* 0x000fea0003800000 */
.L_x_29804:
[----:B-----5:R-:W-:Y:S01]  /*2a00*/  FADD.FTZ R190, R178, R190 ;  /* 0x000000beb2be7221 */ /* 0x020fe20000010000 */
[----:B------:R-:W-:Y:S05]  /*2a10*/  BRA `(.L_x_29805) ;  /* 0x0000002000007947 */ /* 0x000fea0003800000 */
.L_x_29803:
[----:B-----5:R-:W-:-:S04]  /*2a20*/  FADD.FTZ R190, R174, R190 ;  /* 0x000000beaebe7221 */ /* 0x020fc80000010000 */
[----:B------:R-:W-:-:S05]  /*2a30*/  @P2 FADD.FTZ R190, R178, R190 ;  /* 0x000000beb2be2221 */ /* 0x000fca0000010000 */
.L_x_29805:
[----:B0-----:R-:W-:Y:S02]  /*2a40*/  MOV R182, R190 ;  /* 0x000000be00b67202 */ /* 0x001fe40000000f00 */
.L_x_29806:
[----:B------:R-:W-:Y:S05]  /*2a50*/  @P3 BRA `(.L_x_29807) ;  /* 0x0000007000003947 */ /* 0x000fea0003800000 */
[----:B------:R-:W-:-:S04]  /*2a60*/  ISETP.NE.U32.AND P4, PT, RZ, c[0x0][0x180], PT ;  /* 0x00006000ff007a0c */ /* 0x000fc80003f85070 */
[----:B------:R-:W-:-:S13]  /*2a70*/  ISETP.NE.AND.EX P4, PT, RZ, c[0x0][0x184], PT, P4 ;  /* 0x00006100ff007a0c */ /* 0x000fda0003f85340 */
[----:B------:R-:W-:Y:S05]  /*2a80*/  @P4 BRA `(.L_x_29808) ;  /* 0x0000002000004947 */ /* 0x000fea0003800000 */
[----:B------:R-:W-:Y:S05]  /*2a90*/  @P0 BRA `(.L_x_29809) ;  /* 0x0000005000000947 */ /* 0x000fea0003800000 */
[----:B------:R-:W-:Y:S05]  /*2aa0*/  BRA `(.L_x_29810) ;  /* 0x0000005000007947 */ /* 0x000fea0003800000 */
.L_x_29808:
[----:B-----5:R-:W-:Y:S01]  /*2ab0*/  FADD.FTZ R191, R179, R191 ;  /* 0x000000bfb3bf7221 */ /* 0x020fe20000010000 */
[----:B------:R-:W-:Y:S05]  /*2ac0*/  BRA `(.L_x_29809) ;  /* 0x0000002000007947 */ /* 0x000fea0003800000 */
.L_x_29807:
[----:B-----5:R-:W-:-:S04]  /*2ad0*/  FADD.FTZ R191, R175, R191 ;  /* 0x000000bfafbf7221 */ /* 0x020fc80000010000 */
[----:B------:R-:W-:-:S05]  /*2ae0*/  @P2 FADD.FTZ R191, R179, R191 ;  /* 0x000000bfb3bf2221 */ /* 0x000fca0000010000 */
.L_x_29809:
[----:B0-----:R-:W-:Y:S02]  /*2af0*/  MOV R183, R191 ;  /* 0x000000bf00b77202 */ /* 0x001fe40000000f00 */
.L_x_29810:
        /* <DEDUP_REMOVED lines=15> */
.L_x_29812:
[----:B-----5:R-:W-:Y:S01]  /*2bf0*/  FADD.FTZ R212, R176, R212 ;  /* 0x000000d4b0d47221 */ /* 0x020fe20000010000 */
[----:B------:R-:W-:Y:S05]  /*2c00*/  BRA `(.L_x_29813) ;  /* 0x0000002000007947 */ /* 0x000fea0003800000 */
.L_x_29811:
[----:B-----5:R-:W-:-:S04]  /*2c10*/  FADD.FTZ R212, R172, R212 ;  /* 0x000000d4acd47221 */ /* 0x020fc80000010000 */
[----:B------:R-:W-:-:S05]  /*2c20*/  @P2 FADD.FTZ R212, R176, R212 ;  /* 0x000000d4b0d42221 */ /* 0x000fca0000010000 */
.L_x_29813:
[----:B0-----:R-:W-:Y:S02]  /*2c30*/  MOV R180, R212 ;  /* 0x000000d400b47202 */ /* 0x001fe40000000f00 */
.L_x_29814:
[----:B------:R-:W-:Y:S05]  /*2c40*/  @P3 BRA `(.L_x_29815) ;  /* 0x0000007000003947 */ /* 0x000fea0003800000 */
[----:B------:R-:W-:-:S04]  /*2c50*/  ISETP.NE.U32.AND P1, PT, RZ, c[0x0][0x180], PT ;  /* 0x00006000ff007a0c */ /* 0x000fc80003f25070 */
[----:B------:R-:W-:-:S13]  /*2c60*/  ISETP.NE.AND.EX P1, PT, RZ, c[0x0][0x184], PT, P1 ;  /* 0x00006100ff007a0c */ /* 0x000fda0003f25310 */
[----:B------:R-:W-:Y:S05]  /*2c70*/  @P1 BRA `(.L_x_29816) ;  /* 0x0000002000001947 */ /* 0x000fea0003800000 */
[----:B------:R-:W-:Y:S05]  /*2c80*/  @P0 BRA `(.L_x_29817) ;  /* 0x0000005000000947 */ /* 0x000fea0003800000 */
[----:B------:R-:W-:Y:S05]  /*2c90*/  BRA `(.L_x_29818) ;  /* 0x0000005000007947 */ /* 0x000fea0003800000 */
.L_x_29816:
[----:B-----5:R-:W-:Y:S01]  /*2ca0*/  FADD.FTZ R213, R177, R213 ;  /* 0x000000d5b1d57221 */ /* 0x020fe20000010000 */
[----:B------:R-:W-:Y:S05]  /*2cb0*/  BRA `(.L_x_29817) ;  /* 0x0000002000007947 */ /* 0x000fea0003800000 */
.L_x_29815:
[----:B-----5:R-:W-:-:S04]  /*2cc0*/  FADD.FTZ R213, R173, R213 ;  /* 0x000000d5add57221 */ /* 0x020fc80000010000 */
[----:B------:R-:W-:-:S05]  /*2cd0*/  @P2 FADD.FTZ R213, R177, R213 ;  /* 0x000000d5b1d52221 */ /* 0x000fca0000010000 */
.L_x_29817:
[----:B0-----:R-:W-:Y:S02]  /*2ce0*/  MOV R181, R213 ;  /* 0x000000d500b57202 */ /* 0x001fe40000000f00 */
.L_x_29818:
[----:B------:R-:W-:Y:S05]  /*2cf0*/  @P3 BRA `(.L_x_29819) ;  /* 0x0000007000003947 */ /* 0x000fea0003800000 */
[----:B------:R-:W-:-:S04]  /*2d00*/  ISETP.NE.U32.AND P1, PT, RZ, c[0x0][0x180], PT ;  /* 0x00006000ff007a0c */ /* 0x000fc80003f25070 */
[----:B------:R-:W-:-:S13]  /*2d10*/  ISETP.NE.AND.EX P1, PT, RZ, c[0x0][0x184], PT, P1 ;  /* 0x00006100ff007a0c */ /* 0x000fda0003f25310 */
[----:B------:R-:W-:Y:S05]  /*2d20*/  @P1 BRA `(.L_x_29820) ;  /* 0x0000002000001947 */ /* 0x000fea0003800000 */
[----:B------:R-:W-:Y:S05]  /*2d30*/  @P0 BRA `(.L_x_29821) ;  /* 0x0000005000000947 */ /* 0x000fea0003800000 */
[----:B------:R-:W-:Y:S05]  /*2d40*/  BRA `(.L_x_29822) ;  /* 0x0000005000007947 */ /* 0x000fea0003800000 */
.L_x_29820:
[----:B-----5:R-:W-:Y:S01]  /*2d50*/  FADD.FTZ R214, R178, R214 ;  /* 0x000000d6b2d67221 */ /* 0x020fe20000010000 */
[----:B------:R-:W-:Y:S05]  /*2d60*/  BRA `(.L_x_29821) ;  /* 0x0000002000007947 */ /* 0x000fea0003800000 */
.L_x_29819:
[----:B-----5:R-:W-:-:S04]  /*2d70*/  FADD.FTZ R214, R174, R214 ;  /* 0x000000d6aed67221 */ /* 0x020fc80000010000 */
[----:B------:R-:W-:-:S05]  /*2d80*/  @P2 FADD.FTZ R214, R178, R214 ;  /* 0x000000d6b2d62221 */ /* 0x000fca0000010000 */
.L_x_29821:
[----:B0-----:R-:W-:Y:S02]  /*2d90*/  MOV R182, R214 ;  /* 0x000000d600b67202 */ /* 0x001fe40000000f00 */
.L_x_29822:
[----:B------:R-:W-:Y:S05]  /*2da0*/  @P3 BRA `(.L_x_29823) ;  /* 0x0000007000003947 */ /* 0x000fea0003800000 */
[----:B------:R-:W-:-:S04]  /*2db0*/  ISETP.NE.U32.AND P1, PT, RZ, c[0x0][0x180], PT ;  /* 0x00006000ff007a0c */ /* 0x000fc80003f25070 */
[----:B------:R-:W-:-:S13]  /*2dc0*/  ISETP.NE.AND.EX P1, PT, RZ, c[0x0][0x184], PT, P1 ;  /* 0x00006100ff007a0c */ /* 0x000fda0003f25310 */
[----:B------:R-:W-:Y:S05]  /*2dd0*/  @P1 BRA `(.L_x_29824) ;  /* 0x0000002000001947 */ /* 0x000fea0003800000 */
[----:B------:R-:W-:Y:S05]  /*2de0*/  @P0 BRA `(.L_x_29825) ;  /* 0x0000005000000947 */ /* 0x000fea0003800000 */
[----:B------:R-:W-:Y:S05]  /*2df0*/  BRA `(.L_x_29826) ;  /* 0x0000005000007947 */ /* 0x000fea0003800000 */
.L_x_29824:
[----:B-----5:R-:W-:Y:S01]  /*2e00*/  FADD.FTZ R215, R179, R215 ;  /* 0x000000d7b3d77221 */ /* 0x020fe20000010000 */
[----:B------:R-:W-:Y:S05]  /*2e10*/  BRA `(.L_x_29825) ;  /* 0x0000002000007947 */ /* 0x000fea0003800000 */
.L_x_29823:
[----:B-----5:R-:W-:-:S04]  /*2e20*/  FADD.FTZ R215, R175, R215 ;  /* 0x000000d7afd77221 */ /* 0x020fc80000010000 */
[----:B------:R-:W-:-:S05]  /*2e30*/  @P2 FADD.FTZ R215, R179, R215 ;  /* 0x000000d7b3d72221 */ /* 0x000fca0000010000 */
.L_x_29825:
[----:B0-----:R-:W-:Y:S02]  /*2e40*/  MOV R183, R215 ;  /* 0x000000d700b77202 */ /* 0x001fe40000000f00 */
.L_x_29826:
[----:B------:R-:W-:Y:S01]  /*2e50*/  FADD.FTZ R2, RZ, R220 ;  /* 0x000000dcff027221 */ /* 0x000fe20000010000 */
[----:B------:R-:W-:Y:S01]  /*2e60*/  ISETP.NE.AND P2, PT, R0, RZ, PT ;  /* 0x000000ff0000720c */ /* 0x000fe20003f45270 */
[----:B------:R-:W-:-:S04]  /*2e70*/  @P0 IMAD.WIDE.U32 R224, R5, R225, c[0x0][0x188] ;  /* 0x0000620005e00625 */ /* 0x000fc800078e00e1 */
[----:B0-----:R-:W-:Y:S01]  /*2e80*/  FADD.FTZ R229, R2, R221 ;  /* 0x000000dd02e57221 */ /* 0x001fe20000010000 */
[----:B------:R0:W-:Y:S03]  /*2e90*/  @P0 STG.E.128 [R224.64], R180 ;  /* 0x000000b4e0000986 */ /* 0x0001e6000c101d04 */
        /* <DEDUP_REMOVED lines=40> */
.L_x_29831:
        /* <DEDUP_REMOVED lines=100> */
.L_x_29832:
        /* <DEDUP_REMOVED lines=11> */
[----:B------:R-:W-:Y:S02]  /*3810*/  IADD3 R234, P1, R228, c[0x0][0x208], RZ ;  /* 0x00008200e4ea7a10 */ /* 0x000fe40007f3e0ff */
[----:B------:R-:W1:Y:S01]  /*3820*/  MUFU.RSQ R224, R224 ;  /* 0x000000e000e07308 */ /* 0x000e620000001400 */
[----:B------:R-:W-:Y:S01]  /*3830*/  FADD.FTZ R239, -R225, R223 ;  /* 0x000000dfe1ef7221 */ /* 0x000fe20000010100 */
[----:B------:R-:W-:Y:S01]  /*3840*/  IADD3.X R235, R227, c[0x0][0x20c], RZ, P1, !PT ;  /* 0x00008300e3eb7a10 */ /* 0x000fe20000ffe4ff */
[----:B------:R-:W-:Y:S02]  /*3850*/  FADD.FTZ R233, -R225, R220 ;  /* 0x000000dce1e97221 */ /* 0x000fe40000010100 */
[----:B0-----:R-:W-:-:S04]  /*3860*/  @!P2 IMAD.WIDE R230, R3, R2, c[0x0][0x1a0] ;  /* 0x0000680003e6a625 */ /* 0x001fc800078e0202 */
[C---:B------:R-:W-:Y:S01]  /*3870*/  FADD.FTZ R221, -R225.reuse, R221 ;  /* 0x000000dde1dd7221 */ /* 0x040fe20000010100 */
[----:B------:R0:W-:Y:S01]  /*3880*/  @!P2 STG.E [R230.64], R229 ;  /* 0x000000e5e600a986 */ /* 0x0001e2000c101904 */
[----:B------:R-:W-:Y:S02]  /*3890*/  FADD.FTZ R223, -R225, R222 ;  /* 0x000000dee1df7221 */ /* 0x000fe40000010100 */
[----:B------:R-:W-:-:S04]  /*38a0*/  @!P2 IMAD.WIDE R236, R3, R2, c[0x0][0x1a8] ;  /* 0x00006a0003eca625 */ /* 0x000fc800078e0202 */
[C---:B-1----:R-:W-:Y:S01]  /*38b0*/  FMUL.FTZ R232, R224.reuse, R239 ;  /* 0x000000efe0e87220 */ /* 0x042fe20000410000 */
[----:B------:R-:W-:Y:S01]  /*38c0*/  @!P2 STG.E [R236.64], R224 ;  /* 0x000000e0ec00a986 */ /* 0x000fe2000c101904 */
[C---:B------:R-:W-:Y:S02]  /*38d0*/  FADD.FTZ R216, -R225.reuse, R216 ;  /* 0x000000d8e1d87221 */ /* 0x040fe40000010100 */
[----:B------:R-:W-:Y:S02]  /*38e0*/  FADD.FTZ R217, -R225, R217 ;  /* 0x000000d9e1d97221 */ /* 0x000fe40000010100 */
[C---:B0-----:R-:W-:Y:S02]  /*38f0*/  FMUL.FTZ R231, R224.reuse, R223 ;  /* 0x000000dfe0e77220 */ /* 0x041fe40000410000 */
[C---:B------:R-:W-:Y:S02]  /*3900*/  FMUL.FTZ R230, R224.reuse, R221 ;  /* 0x000000dde0e67220 */ /* 0x040fe40000410000 */
[----:B------:R-:W-:-:S02]  /*3910*/  FMUL.FTZ R229, R224, R233 ;  /* 0x000000e9e0e57220 */ /* 0x000fc40000410000 */
[----:B------:R-:W-:Y:S02]  /*3920*/  FFMA.FTZ R223, R95, R232, R15 ;  /* 0x000000e85fdf7223 */ /* 0x000fe4000001000f */
[----:B------:R-:W-:Y:S02]  /*3930*/  FFMA.FTZ R222, R94, R231, R14 ;  /* 0x000000e75ede7223 */ /* 0x000fe4000001000e */
[----:B------:R-:W-:Y:S02]  /*3940*/  FFMA.FTZ R221, R93, R230, R13 ;  /* 0x000000e65ddd7223 */ /* 0x000fe4000001000d */
[-C--:B------:R-:W-:Y:S02]  /*3950*/  FFMA.FTZ R220, R92, R229.reuse, R12 ;  /* 0x000000e55cdc7223 */ /* 0x080fe4000001000c */
[C---:B------:R-:W-:Y:S02]  /*3960*/  FADD.FTZ R233, -R225.reuse, R192 ;  /* 0x000000c0e1e97221 */ /* 0x040fe40000010100 */
[----:B------:R-:W-:Y:S01]  /*3970*/  FFMA.FTZ R192, R96, R229, R52 ;  /* 0x000000e560c07223 */ /* 0x000fe20000010034 */
[----:B------:R0:W-:Y:S01]  /*3980*/  STG.E.128 [R234.64], R220 ;  /* 0x000000dcea007986 */ /* 0x0001e2000c101d04 */
[----:B------:R-:W-:-:S02]  /*3990*/  FADD.FTZ R218, -R225, R218 ;  /* 0x000000dae1da7221 */ /* 0x000fc40000010100 */
[C---:B------:R-:W-:Y:S02]  /*39a0*/  FADD.FTZ R185, -R225.reuse, R185 ;  /* 0x000000b9e1b97221 */ /* 0x040fe40000010100 */
[C---:B------:R-:W-:Y:S02]  /*39b0*/  FADD.FTZ R186, -R225.reuse, R186 ;  /* 0x000000bae1ba7221 */ /* 0x040fe40000010100 */
[C---:B------:R-:W-:Y:S02]  /*39c0*/  FADD.FTZ R187, -R225.reuse, R187 ;  /* 0x000000bbe1bb7221 */ /* 0x040fe40000010100 */
[C---:B------:R-:W-:Y:S02]  /*39d0*/  FADD.FTZ R196, -R225.reuse, R196 ;  /* 0x000000c4e1c47221 */ /* 0x040fe40000010100 */
[----:B------:R-:W-:Y:S02]  /*39e0*/  FADD.FTZ R198, -R225, R198 ;  /* 0x000000c6e1c67221 */ /* 0x000fe40000010100 */
[----:B------:R-:W-:-:S02]  /*39f0*/  FMUL.FTZ R239, R224, R187 ;  /* 0x000000bbe0ef7220 */ /* 0x000fc40000410000 */
[C---:B------:R-:W-:Y:S02]  /*3a00*/  FADD.FTZ R200, -R225.reuse, R200 ;  /* 0x000000c8e1c87221 */ /* 0x040fe40000010100 */
[C---:B------:R-:W-:Y:S01]  /*3a10*/  FADD.FTZ R201, -R225.reuse, R201 ;  /* 0x000000c9e1c97221 */ /* 0x040fe20000010100 */
[----:B0-----:R-:W-:Y:S01]  /*3a20*/  IADD3 R234, P1, R228, c[0x0][0x210], RZ ;  /* 0x00008400e4ea7a10 */ /* 0x001fe20007f3e0ff */
[C---:B------:R-:W-:Y:S02]  /*3a30*/  FADD.FTZ R221, -R225.reuse, R197 ;  /* 0x000000c5e1dd7221 */ /* 0x040fe40000010100 */
[----:B------:R-:W-:Y:S01]  /*3a40*/  FADD.FTZ R197, -R225, R199 ;  /* 0x000000c7e1c57221 */ /* 0x000fe20000010100 */
[----:B------:R-:W-:Y:S01]  /*3a50*/  IADD3.X R235, R227, c[0x0][0x214], RZ, P1, !PT ;  /* 0x00008500e3eb7a10 */ /* 0x000fe20000ffe4ff */
[C---:B------:R-:W-:Y:S02]  /*3a60*/  FADD.FTZ R223, -R225.reuse, R193 ;  /* 0x000000c1e1df7221 */ /* 0x040fe40000010100 */
[----:B------:R-:W-:-:S02]  /*3a70*/  FADD.FTZ R222, -R225, R194 ;  /* 0x000000c2e1de7221 */ /* 0x000fc40000010100 */
[----:B------:R-:W-:Y:S02]  /*3a80*/  FADD.FTZ R199, -R225, R195 ;  /* 0x000000c3e1c77221 */ /* 0x000fe40000010100 */
[----:B------:R-:W-:Y:S02]  /*3a90*/  FFMA.FTZ R195, R99, R232, R55 ;  /* 0x000000e863c37223 */ /* 0x000fe40000010037 */
[----:B------:R-:W-:Y:S02]  /*3aa0*/  FFMA.FTZ R194, R98, R231, R54 ;  /* 0x000000e762c27223 */ /* 0x000fe40000010036 */
[----:B------:R-:W-:Y:S02]  /*3ab0*/  FFMA.FTZ R193, R97, R230, R53 ;  /* 0x000000e661c17223 */ /* 0x000fe40000010035 */
[C---:B------:R-:W-:Y:S02]  /*3ac0*/  FADD.FTZ R220, -R225.reuse, R219 ;  /* 0x000000dbe1dc7221 */ /* 0x040fe40000010100 */
[C---:B------:R-:W-:Y:S01]  /*3ad0*/  FADD.FTZ R219, -R225.reuse, R184 ;  /* 0x000000b8e1db7221 */ /* 0x040fe20000010100 */
[----:B------:R-:W-:Y:S01]  /*3ae0*/  MOV R184, 0x10 ;  /* 0x0000001000b87802 */ /* 0x000fe20000000f00 */
[----:B------:R0:W-:Y:S01]  /*3af0*/  STG.E.128 [R234.64], R192 ;  /* 0x000000c0ea007986 */ /* 0x0001e2000c101d04 */
[----:B------:R-:W-:-:S02]  /*3b00*/  FADD.FTZ R228, -R225, R188 ;  /* 0x000000bce1e47221 */ /* 0x000fc40000010100 */
[C---:B------:R-:W-:Y:S02]  /*3b10*/  FADD.FTZ R227, -R225.reuse, R189 ;  /* 0x000000bde1e37221 */ /* 0x040fe40000010100 */
[C---:B------:R-:W-:Y:S02]  /*3b20*/  FADD.FTZ R230, -R225.reuse, R190 ;  /* 0x000000bee1e67221 */ /* 0x040fe40000010100 */
[----:B------:R-:W-:Y:S02]  /*3b30*/  FADD.FTZ R231, -R225, R191 ;  /* 0x000000bfe1e77221 */ /* 0x000fe40000010100 */
[----:B------:R-:W-:-:S04]  /*3b40*/  IMAD.WIDE.U32 R236, R226, R184, c[0x0][0x208] ;  /* 0x00008200e2ec7625 */ /* 0x000fc800078e00b8 */
[C---:B------:R-:W-:Y:S02]  /*3b50*/  FADD.FTZ R202, -R225.reuse, R202 ;  /* 0x000000cae1ca7221 */ /* 0x040fe40000010100 */
[----:B------:R-:W-:Y:S02]  /*3b60*/  FADD.FTZ R203, -R225, R203 ;  /* 0x000000cbe1cb7221 */ /* 0x000fe40000010100 */
[----:B------:R-:W-:-:S04]  /*3b70*/  IMAD.WIDE.U32 R242, R226, R184, c[0x0][0x210] ;  /* 0x00008400e2f27625 */ /* 0x000fc800078e00b8 */
[C---:B0-----:R-:W-:Y:S02]  /*3b80*/  FMUL.FTZ R195, R224.reuse, R220 ;  /* 0x000000dce0c37220 */ /* 0x041fe40000410000 */
[C---:B------:R-:W-:Y:S02]  /*3b90*/  FMUL.FTZ R194, R224.reuse, R218 ;  /* 0x000000dae0c27220 */ /* 0x040fe40000410000 */
[C---:B------:R-:W-:Y:S02]  /*3ba0*/  FMUL.FTZ R193, R224.reuse, R217 ;  /* 0x000000d9e0c17220 */ /* 0x040fe40000410000 */
        /* <DEDUP_REMOVED lines=16> */
[C---:B------:R-:W-:Y:S01]  /*3cb0*/  FADD.FTZ R209, -R225.reuse, R209 ;  /* 0x000000d1e1d17221 */ /* 0x040fe20000010100 */
[----:B------:R1:W-:Y:S01]  /*3cc0*/  STG.E.128 [R242.64], R192 ;  /* 0x000000c0f2007986 */ /* 0x0003e2000c101d04 */
[C---:B0-----:R-:W-:Y:S02]  /*3cd0*/  FMUL.FTZ R236, R224.reuse, R185 ;  /* 0x000000b9e0ec7220 */ /* 0x041fe40000410000 */
[C---:B------:R-:W-:Y:S02]  /*3ce0*/  FMUL.FTZ R237, R224.reuse, R186 ;  /* 0x000000bae0ed7220 */ /* 0x040fe40000410000 */
[----:B------:R-:W-:Y:S02]  /*3cf0*/  FMUL.FTZ R188, R224, R199 ;  /* 0x000000c7e0bc7220 */ /* 0x000fe40000410000 */
        /* <DEDUP_REMOVED lines=13> */
[C---:B------:R-:W-:Y:S02]  /*3dd0*/  FADD.FTZ R204, -R225.reuse, R204 ;  /* 0x000000cce1cc7221 */ /* 0x040fe40000010100 */
[C---:B------:R-:W-:Y:S02]  /*3de0*/  FADD.FTZ R205, -R225.reuse, R205 ;  /* 0x000000cde1cd7221 */ /* 0x040fe40000010100 */
[C---:B------:R-:W-:Y:S02]  /*3df0*/  FADD.FTZ R206, -R225.reuse, R206 ;  /* 0x000000cee1ce7221 */ /* 0x040fe40000010100 */
[C---:B------:R-:W-:Y:S02]  /*3e00*/  FADD.FTZ R207, -R225.reuse, R207 ;  /* 0x000000cfe1cf7221 */ /* 0x040fe40000010100 */
[----:B------:R-:W-:-:S02]  /*3e10*/  FADD.FTZ R234, -R225, R215 ;  /* 0x000000d7e1ea7221 */ /* 0x000fc40000010100 */
[----:B------:R-:W-:Y:S02]  /*3e20*/  FADD.FTZ R232, -R225, R213 ;  /* 0x000000d5e1e87221 */ /* 0x000fe40000010100 */
[C---:B------:R-:W-:Y:S02]  /*3e30*/  FMUL.FTZ R208, R224.reuse, R208 ;  /* 0x000000d0e0d07220 */ /* 0x040fe40000410000 */
[C---:B------:R-:W-:Y:S02]  /*3e40*/  FMUL.FTZ R209, R224.reuse, R209 ;  /* 0x000000d1e0d17220 */ /* 0x040fe40000410000 */
[C---:B------:R-:W-:Y:S02]  /*3e50*/  FMUL.FTZ R210, R224.reuse, R210 ;  /* 0x000000d2e0d27220 */ /* 0x040fe40000410000 */
[C---:B------:R-:W-:Y:S02]  /*3e60*/  FMUL.FTZ R211, R224.reuse, R211 ;  /* 0x000000d3e0d37220 */ /* 0x040fe40000410000 */
[----:B------:R-:W-:-:S02]  /*3e70*/  FMUL.FTZ R189, R224, R228 ;  /* 0x000000e4e0bd7220 */ /* 0x000fc40000410000 */
[C---:B------:R-:W-:Y:S02]  /*3e80*/  FMUL.FTZ R215, R224.reuse, R229 ;  /* 0x000000e5e0d77220 */ /* 0x040fe40000410000 */
[----:B------:R-:W-:Y:S02]  /*3e90*/  FADD.FTZ R238, -R225, R212 ;  /* 0x000000d4e1ee7221 */ /* 0x000fe40000010100 */
[C---:B------:R-:W-:Y:S02]  /*3ea0*/  FMUL.FTZ R186, R224.reuse, R223 ;  /* 0x000000dfe0ba7220 */ /* 0x040fe40000410000 */
[----:B------:R-:W-:Y:S02]  /*3eb0*/  FMUL.FTZ R187, R224, R222 ;  /* 0x000000dee0bb7220 */ /* 0x000fe40000410000 */
[----:B------:R-:W-:-:S04]  /*3ec0*/  IMAD.WIDE.U32 R228, R11, R184, c[0x0][0x210] ;  /* 0x000084000be47625 */ /* 0x000fc800078e00b8 */
[----:B-1----:R-:W-:Y:S02]  /*3ed0*/  FFMA.FTZ R195, R115, R239, R63 ;  /* 0x000000ef73c37223 */ /* 0x002fe4000001003f */
[----:B------:R-:W-:Y:S02]  /*3ee0*/  FFMA.FTZ R194, R114, R237, R62 ;  /* 0x000000ed72c27223 */ /* 0x000fe4000001003e */
[----:B------:R-:W-:Y:S02]  /*3ef0*/  FFMA.FTZ R193, R113, R236, R61 ;  /* 0x000000ec71c17223 */ /* 0x000fe4000001003d */
[----:B------:R-:W-:Y:S02]  /*3f00*/  FFMA.FTZ R192, R112, R235, R60 ;  /* 0x000000eb70c07223 */ /* 0x000fe4000001003c */
[C---:B------:R-:W-:Y:S02]  /*3f10*/  FMUL.FTZ R191, R224.reuse, R230 ;  /* 0x000000e6e0bf7220 */ /* 0x040fe40000410000 */
[----:B------:R-:W-:Y:S01]  /*3f20*/  FMUL.FTZ R212, R224, R231 ;  /* 0x000000e7e0d47220 */ /* 0x000fe20000410000 */
[----:B------:R-:W-:Y:S01]  /*3f30*/  STG.E.128 [R228.64], R192 ;  /* 0x000000c0e4007986 */ /* 0x000fe2000c101d04 */
[----:B------:R-:W-:-:S04]  /*3f40*/  IMAD.WIDE.U32 R222, R10, R184, c[0x0][0x208] ;  /* 0x000082000ade7625 */ /* 0x000fc800078e00b8 */
[----:B0-----:R-:W-:Y:S02]  /*3f50*/  FFMA.FTZ R199, R119, R203, R27 ;  /* 0x000000cb77c77223 */ /* 0x001fe4000001001b */
        /* <DEDUP_REMOVED lines=13> */
[C---:B------:R-:W-:Y:S02]  /*4030*/  FMUL.FTZ R185, R224.reuse, R233 ;  /* 0x000000e9e0b97220 */ /* 0x040fe40000410000 */
[----:B------:R-:W-:Y:S01]  /*4040*/  FMUL.FTZ R214, R224, R232 ;  /* 0x000000e8e0d67220 */ /* 0x000fe20000410000 */
[----:B------:R-:W-:Y:S01]  /*4050*/  STG.E.128 [R230.64], R200 ;  /* 0x000000c8e6007986 */ /* 0x000fe2000c101d04 */
[----:B------:R-:W-:-:S04]  /*4060*/  IMAD.WIDE.U32 R10, R9, R184, c[0x0][0x208] ;  /* 0x00008200090a7625 */ /* 0x000fc800078e00b8 */
        /* <DEDUP_REMOVED lines=14> */
[----:B------:R-:W-:-:S04]  /*4150*/  IMAD.WIDE.U32 R234, R8, R184, c[0x0][0x210] ;  /* 0x0000840008ea7625 */ /* 0x000fc800078e00b8 */
[----:B0-----:R-:W-:Y:S02]  /*4160*/  FFMA.FTZ R11, R135, R226, R35 ;  /* 0x000000e2870b7223 */ /* 0x001fe40000010023 */
[----:B------:R-:W-:Y:S02]  /*4170*/  FFMA.FTZ R10, R134, R225, R34 ;  /* 0x000000e1860a7223 */ /* 0x000fe40000010022 */
[----:B------:R-:W-:Y:S02]  /*4180*/  FFMA.FTZ R9, R133, R220, R33 ;  /* 0x000000dc85097223 */ /* 0x000fe40000010021 */
[----:B------:R-:W-:-:S04]  /*4190*/  IMAD.WIDE.U32 R222, R7, R184, c[0x0][0x210] ;  /* 0x0000840007de7625 */ /* 0x000fc800078e00b8 */
[----:B------:R-:W-:Y:S02]  /*41a0*/  FFMA.FTZ R195, R139, R226, R75 ;  /* 0x000000e28bc37223 */ /* 0x000fe4000001004b */
[----:B-1----:R-:W-:-:S04]  /*41b0*/  IMAD.WIDE.U32 R210, R8, R184, c[0x0][0x208] ;  /* 0x0000820008d27625 */ /* 0x002fc800078e00b8 */
[----:B------:R-:W-:-:S04]  /*41c0*/  IMAD.WIDE.U32 R208, R7, R184, c[0x0][0x208] ;  /* 0x0000820007d07625 */ /* 0x000fc800078e00b8 */
[----:B------:R-:W-:Y:S02]  /*41d0*/  FFMA.FTZ R8, R132, R219, R32 ;  /* 0x000000db84087223 */ /* 0x000fe40000010020 */
[----:B------:R-:W-:Y:S02]  /*41e0*/  FFMA.FTZ R194, R138, R225, R74 ;  /* 0x000000e18ac27223 */ /* 0x000fe4000001004a */
[----:B------:R-:W-:Y:S01]  /*41f0*/  FFMA.FTZ R193, R137, R220, R73 ;  /* 0x000000dc89c17223 */ /* 0x000fe20000010049 */
[----:B------:R0:W-:Y:S01]  /*4200*/  STG.E.128 [R208.64], R8 ;  /* 0x00000008d0007986 */ /* 0x0001e2000c101d04 */
[----:B------:R-:W-:Y:S02]  /*4210*/  FFMA.FTZ R192, R136, R219, R72 ;  /* 0x000000db88c07223 */ /* 0x000fe40000010048 */
[----:B------:R-:W-:Y:S02]  /*4220*/  FFMA.FTZ R199, R143, R221, R39 ;  /* 0x000000dd8fc77223 */ /* 0x000fe40000010027 */
[----:B------:R-:W-:Y:S01]  /*4230*/  FFMA.FTZ R198, R142, R218, R38 ;  /* 0x000000da8ec67223 */ /* 0x000fe20000010026 */
[----:B------:R1:W-:Y:S01]  /*4240*/  STG.E.128 [R222.64], R192 ;  /* 0x000000c0de007986 */ /* 0x0003e2000c101d04 */
[----:B------:R-:W-:-:S02]  /*4250*/  FFMA.FTZ R197, R141, R217, R37 ;  /* 0x000000d98dc57223 */ /* 0x000fc40000010025 */
[----:B------:R-:W-:Y:S02]  /*4260*/  FFMA.FTZ R196, R140, R216, R36 ;  /* 0x000000d88cc47223 */ /* 0x000fe40000010024 */
[----:B------:R-:W-:Y:S02]  /*4270*/  FFMA.FTZ R203, R147, R221, R79 ;  /* 0x000000dd93cb7223 */ /* 0x000fe4000001004f */
[----:B------:R-:W-:Y:S01]  /*4280*/  FFMA.FTZ R202, R146, R218, R78 ;  /* 0x000000da92ca7223 */ /* 0x000fe2000001004e */
[----:B------:R2:W-:Y:S01]  /*4290*/  STG.E.128 [R210.64], R196 ;  /* 0x000000c4d2007986 */ /* 0x0005e2000c101d04 */
        /* <DEDUP_REMOVED lines=10> */
[----:B------:R-:W-:-:S04]  /*4340*/  IMAD.WIDE.U32 R218, R4, R184, c[0x0][0x208] ;  /* 0x0000820004da7625 */ /* 0x000fc800078e00b8 */
[----:B------:R-:W-:-:S04]  /*4350*/  IMAD.WIDE.U32 R220, R4, R184, c[0x0][0x210] ;  /* 0x0000840004dc7625 */ /* 0x000fc800078e00b8 */
[----:B------:R-:W-:-:S04]  /*4360*/  IMAD.WIDE.U32 R226, R5, R184, c[0x0][0x208] ;  /* 0x0000820005e27625 */ /* 0x000fc800078e00b8 */
[----:B------:R-:W-:-:S04]  /*4370*/  IMAD.WIDE.U32 R230, R5, R184, c[0x0][0x210] ;  /* 0x0000840005e67625 */ /* 0x000fc800078e00b8 */
[----:B------:R-:W-:Y:S02]  /*4380*/  FFMA.FTZ R7, R155, R188, R83 ;  /* 0x000000bc9b077223 */ /* 0x000fe40000010053 */
[----:B------:R-:W-:Y:S02]  /*4390*/  FFMA.FTZ R6, R154, R187, R82 ;  /* 0x000000bb9a067223 */ /* 0x000fe40000010052 */
[----:B------:R-:W-:Y:S02]  /*43a0*/  FFMA.FTZ R5, R153, R186, R81 ;  /* 0x000000ba99057223 */ /* 0x000fe40000010051 */
[----:B------:R-:W-:Y:S02]  /*43b0*/  FFMA.FTZ R4, R152, R185, R80 ;  /* 0x000000b998047223 */ /* 0x000fe40000010050 */
[----:B0-----:R-:W-:Y:S02]  /*43c0*/  FFMA.FTZ R11, R159, R212, R47 ;  /* 0x000000d49f0b7223 */ /* 0x001fe4000001002f */
        /* <DEDUP_REMOVED lines=9> */
[----:B------:R-:W-:-:S02]  /*4460*/  FFMA.FTZ R191, R167, R224, R51 ;  /* 0x000000e0a7bf7223 */ /* 0x000fc40000010033 */
[----:B------:R-:W-:Y:S01]  /*4470*/  FFMA.FTZ R190, R166, R215, R50 ;  /* 0x000000d7a6be7223 */ /* 0x000fe20000010032 */
[----:B------:R2:W-:Y:S01]  /*4480*/  STG.E.128 [R220.64], R184 ;  /* 0x000000b8dc007986 */ /* 0x0005e2000c101d04 */
[----:B------:R-:W-:Y:S02]  /*4490*/  FFMA.FTZ R189, R165, R214, R49 ;  /* 0x000000d6a5bd7223 */ /* 0x000fe40000010031 */
[----:B------:R-:W-:Y:S02]  /*44a0*/  FFMA.FTZ R188, R164, R213, R48 ;  /* 0x000000d5a4bc7223 */ /* 0x000fe40000010030 */
[----:B-1----:R-:W-:Y:S02]  /*44b0*/  FFMA.FTZ R195, R171, R224, R91 ;  /* 0x000000e0abc37223 */ /* 0x002fe4000001005b */
[----:B------:R-:W-:Y:S01]  /*44c0*/  FFMA.FTZ R194, R170, R215, R90 ;  /* 0x000000d7aac27223 */ /* 0x000fe2000001005a */
[----:B------:R2:W-:Y:S01]  /*44d0*/  STG.E.128 [R226.64], R188 ;  /* 0x000000bce2007986 */ /* 0x0005e2000c101d04 */
[----:B------:R-:W-:-:S02]  /*44e0*/  FFMA.FTZ R193, R169, R214, R89 ;  /* 0x000000d6a9c17223 */ /* 0x000fc40000010059 */
[----:B------:R-:W-:Y:S02]  /*44f0*/  FFMA.FTZ R192, R168, R213, R88 ;  /* 0x000000d5a8c07223 */ /* 0x000fe40000010058 */
[----:B------:R-:W-:-:S03]  /*4500*/  IMAD R3, R2, c[0x0][0x160], R3 ;  /* 0x0000580002037a24 */ /* 0x000fc600078e0203 */
[----:B------:R2:W-:Y:S02]  /*4510*/  STG.E.128 [R230.64], R192 ;  /* 0x000000c0e6007986 */ /* 0x0005e4000c101d04 */
[----:B------:R-:W-:-:S13]  /*4520*/  ISETP.GE.AND P1, PT, R3, c[0x0][0x164], PT ;  /* 0x0000590003007a0c */ /* 0x000fda0003f26270 */
[----:B--2--5:R-:W-:Y:S01]  /*4530*/  @P1 CALL.REL.NOINC `(.L_x_29829) ;  /* 0x0000001000001944 */ /* 0x024fe20003c00000 */
[----:B------:R-:W-:Y:S05]  /*4540*/  BRA `(.L_x_29830) ;  /* 0xffffc73000007947 */ /* 0x000fea000383ffff */
.L_x_29829:
[----:B------:R-:W-:Y:S05]  /*4550*/  EXIT ;  /* 0x000000000000794d */ /* 0x000fea0003800000 */
.L_x_29827:
[----:B0-----:R-:W-:Y:S01]  /*4560*/  HFMA2.MMA R231, -RZ, RZ, 0, 5.9604644775390625e-08 ;  /* 0x00000001ffe77435 */ /* 0x001fe200000001ff */
[----:B------:R-:W-:Y:S02]  /*4570*/  MOV R2, 0x1f ;  /* 0x0000001f00027802 */ /* 0x000fe40000000f00 */
[----:B------:R-:W-:Y:S02]  /*4580*/  MOV R233, 0xffffffff ;  /* 0xffffffff00e97802 */ /* 0x000fe40000000f00 */
[----:B------:R-:W-:Y:S02]  /*4590*/  MOV R224, 0x45b0 ;  /* 0x000045b000e07802 */ /* 0x000fe40000000f00 */
[----:B-----5:R-:W-:Y:S05]  /*45a0*/  CALL.REL.NOINC `($__internal_73_$__cuda_sm70_shflsync_bfly_p) ;  /* 0x0000089000007944 */ /* 0x020fea0003c00000 */
[----:B01----:R-:W-:Y:S05]  /*45b0*/  BRA `(.L_x_29831) ;  /* 0xffffeb6000007947 */ /* 0x003fea000383ffff */
.L_x_29828:
[----:B------:R-:W-:Y:S01]  /*45c0*/  HFMA2.MMA R231, -RZ, RZ, 0, 1.1920928955078125e-07 ;  /* 0x00000002ffe77435 */ /* 0x000fe200000001ff */
[----:B------:R-:W-:Y:S02]  /*45d0*/  MOV R2, 0x1f ;  /* 0x0000001f00027802 */ /* 0x000fe40000000f00 */
[----:B------:R-:W-:Y:S02]  /*45e0*/  MOV R233, 0xffffffff ;  /* 0xffffffff00e97802 */ /* 0x000fe40000000f00 */
[----:B------:R-:W-:-:S02]  /*45f0*/  MOV R224, 0x4610 ;  /* 0x0000461000e07802 */ /* 0x000fc40000000f00 */
[----:B-----5:R-:W-:Y:S05]  /*4600*/  CALL.REL.NOINC `($__internal_73_$__cuda_sm70_shflsync_bfly_p) ;  /* 0x0000083000007944 */ /* 0x020fea0003c00000 */
[----:B0-----:R-:W-:Y:S01]  /*4610*/  HFMA2.MMA R231, -RZ, RZ, 0, 2.384185791015625e-07 ;  /* 0x00000004ffe77435 */ /* 0x001fe200000001ff */
[----:B-1----:R-:W-:Y:S01]  /*4620*/  FADD.FTZ R230, R230, R2 ;  /* 0x00000002e6e67221 */ /* 0x002fe20000010000 */
[----:B------:R-:W-:-:S02]  /*4630*/  MOV R2, 0x1f ;  /* 0x0000001f00027802 */ /* 0x000fc40000000f00 */
[----:B------:R-:W-:Y:S02]  /*4640*/  MOV R233, 0xffffffff ;  /* 0xffffffff00e97802 */ /* 0x000fe40000000f00 */
[----:B------:R-:W-:Y:S02]  /*4650*/  MOV R224, 0x4670 ;  /* 0x0000467000e07802 */ /* 0x000fe40000000f00 */
[----:B------:R-:W-:Y:S05]  /*4660*/  CALL.REL.NOINC `($__internal_73_$__cuda_sm70_shflsync_bfly_p) ;  /* 0x000007d000007944 */ /* 0x000fea0003c00000 */
[----:B0-----:R-:W-:Y:S01]  /*4670*/  HFMA2.MMA R231, -RZ, RZ, 0, 4.76837158203125e-07 ;  /* 0x00000008ffe77435 */ /* 0x001fe200000001ff */
[----:B-1----:R-:W-:Y:S01]  /*4680*/  FADD.FTZ R230, R230, R2 ;  /* 0x00000002e6e67221 */ /* 0x002fe20000010000 */
[----:B------:R-:W-:Y:S02]  /*4690*/  MOV R2, 0x1f ;  /* 0x0000001f00027802 */ /* 0x000fe40000000f00 */
[----:B------:R-:W-:Y:S02]  /*46a0*/  MOV R233, 0xffffffff ;  /* 0xffffffff00e97802 */ /* 0x000fe40000000f00 */
[----:B------:R-:W-:Y:S02]  /*46b0*/  MOV R224, 0x46d0 ;  /* 0x000046d000e07802 */ /* 0x000fe40000000f00 */
[----:B------:R-:W-:Y:S05]  /*46c0*/  CALL.REL.NOINC `($__internal_73_$__cuda_sm70_shflsync_bfly_p) ;  /* 0x0000077000007944 */ /* 0x000fea0003c00000 */
[----:B0-----:R-:W-:Y:S01]  /*46d0*/  HFMA2.MMA R231, -RZ, RZ, 0, 9.5367431640625e-07 ;  /* 0x00000010ffe77435 */ /* 0x001fe200000001ff */
[----:B-1----:R-:W-:Y:S01]  /*46e0*/  FADD.FTZ R230, R230, R2 ;  /* 0x00000002e6e67221 */ /* 0x002fe20000010000 */
[----:B------:R-:W-:-:S02]  /*46f0*/  MOV R2, 0x1f ;  /* 0x0000001f00027802 */ /* 0x000fc40000000f00 */
[----:B------:R-:W-:Y:S02]  /*4700*/  MOV R233, 0xffffffff ;  /* 0xffffffff00e97802 */ /* 0x000fe40000000f00 */
[----:B------:R-:W-:Y:S02]  /*4710*/  MOV R224, 0x4730 ;  /* 0x0000473000e07802 */ /* 0x000fe40000000f00 */
[----:B------:R-:W-:Y:S05]  /*4720*/  CALL.REL.NOINC `($__internal_73_$__cuda_sm70_shflsync_bfly_p) ;  /* 0x0000071000007944 */ /* 0x000fea0003c00000 */
        /* <DEDUP_REMOVED lines=86> */
[----:B------:R-:W-:Y:S05]  /*4c90*/  CALL.REL.NOINC `($__internal_73_$__cuda_sm70_shflsync_bfly_p) ;  /* 0x000001a000007944 */ /* 0x000fea0003c00000 */
[----:B0-----:R-:W-:Y:S01]  /*4ca0*/  HFMA2.MMA R231, -RZ, RZ, 0, 1.1920928955078125e-07 ;  /* 0x00000002ffe77435 */ /* 0x001fe200000001ff */
[----:B-1----:R-:W-:Y:S01]  /*4cb0*/  FADD.FTZ R230, R230, R2 ;  /* 0x00000002e6e67221 */ /* 0x002fe20000010000 */
[----:B------:R-:W-:Y:S02]  /*4cc0*/  MOV R2, 0x1f ;  /* 0x0000001f00027802 */ /* 0x000fe40000000f00 */
[----:B------:R-:W-:Y:S02]  /*4cd0*/  MOV R233, 0xffffffff ;  /* 0xffffffff00e97802 */ /* 0x000fe40000000f00 */
[----:B------:R-:W-:Y:S02]  /*4ce0*/  MOV R224, 0x4d00 ;  /* 0x00004d0000e07802 */ /* 0x000fe40000000f00 */
[----:B------:R-:W-:Y:S05]  /*4cf0*/  CALL.REL.NOINC `($__internal_73_$__cuda_sm70_shflsync_bfly_p) ;  /* 0x0000014000007944 */ /* 0x000fea0003c00000 */
[----:B0-----:R-:W-:Y:S01]  /*4d00*/  HFMA2.MMA R231, -RZ, RZ, 0, 2.384185791015625e-07 ;  /* 0x00000004ffe77435 */ /* 0x001fe200000001ff */
[----:B-1----:R-:W-:Y:S01]  /*4d10*/  FADD.FTZ R230, R230, R2 ;  /* 0x00000002e6e67221 */ /* 0x002fe20000010000 */
[----:B------:R-:W-:Y:S02]  /*4d20*/  MOV R2, 0x1f ;  /* 0x0000001f00027802 */ /* 0x000fe40000000f00 */
[----:B------:R-:W-:-:S02]  /*4d30*/  MOV R233, 0xffffffff ;  /* 0xffffffff00e97802 */ /* 0x000fc40000000f00 */
        /* <DEDUP_REMOVED lines=10> */
[----:B------:R-:W-:Y:S02]  /*4de0*/  MOV R2, 0x1f ;  /* 0x0000001f00027802 */ /* 0x000fe40000000f00 */
[----:B------:R-:W-:-:S02]  /*4df0*/  MOV R233, 0xffffffff ;  /* 0xffffffff00e97802 */ /* 0x000fc40000000f00 */
[----:B------:R-:W-:Y:S02]  /*4e00*/  MOV R224, 0x4e20 ;  /* 0x00004e2000e07802 */ /* 0x000fe40000000f00 */
[----:B------:R-:W-:Y:S05]  /*4e10*/  CALL.REL.NOINC `($__internal_73_$__cuda_sm70_shflsync_bfly_p) ;  /* 0x0000002000007944 */ /* 0x000fea0003c00000 */
[----:B01----:R-:W-:Y:S01]  /*4e20*/  MOV R233, R2 ;  /* 0x0000000200e97202 */ /* 0x003fe20000000f00 */
[----:B------:R-:W-:Y:S05]  /*4e30*/  BRA `(.L_x_29832) ;  /* 0xffffe92000007947 */ /* 0x000fea000383ffff */
        .weak           $__internal_73_$__cuda_sm70_shflsync_bfly_p
        .type           $__internal_73_$__cuda_sm70_shflsync_bfly_p,@function
        .size           $__internal_73_$__cuda_sm70_shflsync_bfly_p,(.L_x_33051 - $__internal_73_$__cuda_sm70_shflsync_bfly_p)
$__internal_73_$__cuda_sm70_shflsync_bfly_p:
[----:B------:R-:W-:Y:S01]  /*4e40*/  HFMA2.MMA R225, -RZ, RZ, 0, 0 ;  /* 0x00000000ffe17435 */ /* 0x000fe200000001ff */
[----:B------:R-:W-:Y:S04]  /*4e50*/  WARPSYNC R233 ;  /* 0x000000e900007348 */ /* 0x000fe80003800000 */
[----:B------:R0:W1:Y:S01]  /*4e60*/  SHFL.BFLY PT, R2, R230, R231, R2 ;  /* 0x0c0000e7e6027389 */ /* 0x00006200000e0002 */
[----:B------:R-:W-:Y:S05]  /*4e70*/  RET.REL.NODEC R224 `(_ZN10layer_norm31ln_parallel_residual_fwd_kernelINS_13Kernel_traitsIfffffjLj1280ELj1ELj4ELj1ELj16ENS_18Kernel_traits_baseILj1280EfffffjLj128EEEEELb0ELb0ELb1EEEvNS_9FwdParamsE) ;  /* 0xffffb180e0007950 */ /* 0x000fea0003c3ffff */
.L_x_29833:
        /* <DEDUP_REMOVED lines=16> */
.L_x_33051:


//--------------------- .text._ZN10layer_norm31ln_parallel_residual_fwd_kernelINS_13Kernel_traitsIfffffjLj1280ELj1ELj4ELj1ELj16ENS_18Kernel_traits_baseILj1280EfffffjLj128EEEEELb0ELb1ELb0EEEvNS_9FwdParamsE --------------------------
	.section	.text._ZN10layer_norm31ln_parallel_residual_fwd_kernelINS_13Kernel_traitsIfffffjLj1280ELj1ELj4ELj1ELj16ENS_18Kernel_traits_baseILj1280EfffffjLj128EEEEELb0ELb1ELb0EEEvNS_9FwdParamsE,"ax",@progbits
	.sectioninfo	@"SHI_REGISTERS=150"
	.align	128
        .global         _ZN10layer_norm31ln_parallel_residual_fwd_kernelINS_13Kernel_traitsIfffffjLj1280ELj1ELj4ELj1ELj16ENS_18Kernel_traits_baseILj1280EfffffjLj128EEEEELb0ELb1ELb0EEEvNS_9FwdParamsE
        .type           _ZN10layer_norm31ln_parallel_residual_fwd_kernelINS_13Kernel_traitsIfffffjLj1280ELj1ELj4ELj1ELj16ENS_18Kernel_traits_baseILj1280EfffffjLj128EEEEELb0ELb1ELb0EEEvNS_9FwdParamsE,@function
        .size           _ZN10layer_norm31ln_parallel_residual_fwd_kernelINS_13Kernel_traitsIfffffjLj1280ELj1ELj4ELj1ELj16ENS_18Kernel_traits_baseILj1280EfffffjLj128EEEEELb0ELb1ELb0EEEvNS_9FwdParamsE,(.L_x_33052 - _ZN10layer_norm31ln_parallel_residual_fwd_kernelINS_13Kernel_traitsIfffffjLj1280ELj1ELj4ELj1ELj16ENS_18Kernel_traits_baseILj1280EfffffjLj128EEEEELb0ELb1ELb0EEEvNS_9FwdParamsE)
        .other          _ZN10layer_norm31ln_parallel_residual_fwd_kernelINS_13Kernel_traitsIfffffjLj1280ELj1ELj4ELj1ELj16ENS_18Kernel_traits_baseILj1280EfffffjLj128EEEEELb0ELb1ELb0EEEvNS_9FwdParamsE,@"STO_CUDA_ENTRY STV_DEFAULT"
_ZN10layer_norm31ln_parallel_residual_fwd_kernelINS_13Kernel_traitsIfffffjLj1280ELj1ELj4ELj1ELj16ENS_18Kernel_traits_baseILj1280EfffffjLj128EEEEELb0ELb1ELb0EEEvNS_9FwdParamsE:
.text._ZN10layer_norm31ln_parallel_residual_fwd_kernelINS_13Kernel_traitsIfffffjLj1280ELj1ELj4ELj1ELj16ENS_18Kernel_traits_baseILj1280EfffffjLj128EEEEELb0ELb1ELb0EEEvNS_9FwdParamsE:
        /* <DEDUP_REMOVED lines=19> */
[----:B------:R-:W-:Y:S01]  /*0130*/  P2R R2, PR, RZ, 0x8 ;  /* 0x00000008ff027803 */ /* 0x000fe20000000000 */
[----:B------:R-:W-:Y:S05]  /*0140*/  @!P1 BRA `(.L_x_29835) ;  /* 0x000000b000009947 */ /* 0x000fea0003800000 */
[----:B-1----:R-:W-:Y:S01]  /*0150*/  ISETP.NE.U32.AND P0, PT, RZ, c[0x0][0x218], PT ;  /* 0x00008600ff007a0c */ /* 0x002fe20003f05070 */
[----:B------:R-:W-:Y:S01]  /*0160*/  HFMA2.MMA R129, -RZ, RZ, 0, 9.5367431640625e-07 ;  /* 0x00000010ff817435 */ /* 0x000fe200000001ff */
[----:B------:R-:W-:Y:S01]  /*0170*/  CS2R R134, SRZ ;  /* 0x0000000000867805 */ /* 0x000fe2000001ff00 */
[----:B------:R-:W-:Y:S01]  /*0180*/  CS2R R132, SRZ ;  /* 0x0000000000847805 */ /* 0x000fe2000001ff00 */
[----:B------:R-:W-:-:S07]  /*0190*/  ISETP.NE.AND.EX P0, PT, RZ, c[0x0][0x21c], PT, P0 ;  /* 0x00008700ff007a0c */ /* 0x000fce0003f05300 */
[----:B------:R-:W-:-:S06]  /*01a0*/  IMAD.WIDE.U32 R128, R56, R129, c[0x0][0x1b0] ;  /* 0x00006c0038807625 */ /* 0x000fcc00078e0081 */
[C---:B------:R-:W-:Y:S01]  /*01b0*/  @P0 LEA R2, P2, R56.reuse, c[0x0][0x218], 0x4 ;  /* 0x0000860038020a11 */ /* 0x040fe200078420ff */
[----:B------:R-:W5:Y:S03]  /*01c0*/  LDG.E.128 R128, [R128.64] ;  /* 0x0000000480807981 */ /* 0x000f66000c1e1d00 */
[----:B------:R-:W-:-:S05]  /*01d0*/  @P0 LEA.HI.X R3, R56, c[0x0][0x21c], RZ, 0x4, P2 ;  /* 0x0000870038030a11 */ /* 0x000fca00010f24ff */
[----:B------:R0:W5:Y:S01]  /*01e0*/  @P0 LDG.E.128 R132, [R2.64] ;  /* 0x0000000402840981 */ /* 0x000162000c1e1d00 */
[----:B------:R-:W-:-:S03]  /*01f0*/  LOP3.LUT R56, R56, 0x20, RZ, 0xfc, !PT ;  /* 0x0000002038387812 */ /* 0x000fc600078efcff */
.L_x_29835:
[----:B-1----:R-:W-:Y:S05]  /*0200*/  BSYNC B0 ;  /* 0x0000000000007941 */ /* 0x002fea0003800000 */
.L_x_29834:
[----:B------:R-:W-:Y:S01]  /*0210*/  BSSY B0, `(.L_x_29836) ;  /* 0x000000d000007945 */ /* 0x000fe20003800000 */
[----:B------:R-:W-:Y:S05]  /*0220*/  @!P6 BRA `(.L_x_29837) ;  /* 0x000000b00000e947 */ /* 0x000fea0003800000 */
[----:B------:R-:W-:Y:S01]  /*0230*/  ISETP.NE.U32.AND P0, PT, RZ, c[0x0][0x218], PT ;  /* 0x00008600ff007a0c */ /* 0x000fe20003f05070 */
[----:B------:R-:W-:Y:S01]  /*0240*/  CS2R R126, SRZ ;  /* 0x00000000007e7805 */ /* 0x000fe2000001ff00 */
[----:B------:R-:W-:Y:S01]  /*0250*/  MOV R121, 0x10 ;  /* 0x0000001000797802 */ /* 0x000fe20000000f00 */
[----:B------:R-:W-:Y:S01]  /*0260*/  CS2R R124, SRZ ;  /* 0x00000000007c7805 */ /* 0x000fe2000001ff00 */
[----:B------:R-:W-:-:S03]  /*0270*/  ISETP.NE.AND.EX P0, PT, RZ, c[0x0][0x21c], PT, P0 ;  /* 0x00008700ff007a0c */ /* 0x000fc60003f05300 */
[----:B------:R-:W-:-:S06]  /*0280*/  IMAD.WIDE.U32 R120, R56, R121, c[0x0][0x1b0] ;  /* 0x00006c0038787625 */ /* 0x000fcc00078e0079 */
[----:B------:R-:W5:Y:S04]  /*0290*/  LDG.E.128 R120, [R120.64] ;  /* 0x0000000478787981 */ /* 0x000f68000c1e1d00 */
[----:B0-----:R-:W-:-:S04]  /*02a0*/  @P0 LEA R2, P2, R56, c[0x0][0x218], 0x4 ;  /* 0x0000860038020a11 */ /* 0x001fc800078420ff */
[----:B------:R-:W-:-:S05]  /*02b0*/  @P0 LEA.HI.X R3, R56, c[0x0][0x21c], RZ, 0x4, P2 ;  /* 0x0000870038030a11 */ /* 0x000fca00010f24ff */
[----:B------:R0:W5:Y:S01]  /*02c0*/  @P0 LDG.E.128 R124, [R2.64] ;  /* 0x00000004027c0981 */ /* 0x000162000c1e1d00 */
[----:B------:R-:W-:-:S03]  /*02d0*/  IADD3 R56, R56, 0x20, RZ ;  /* 0x0000002038387810 */ /* 0x000fc60007ffe0ff */
.L_x_29837:
[----:B------:R-:W-:Y:S05]  /*02e0*/  BSYNC B0 ;  /* 0x0000000000007941 */ /* 0x000fea0003800000 */
.L_x_29836:
[----:B------:R-:W-:Y:S01]  /*02f0*/  BSSY B0, `(.L_x_29838) ;  /* 0x000000d000007945 */ /* 0x000fe20003800000 */
[----:B------:R-:W-:Y:S05]  /*0300*/  @!P5 BRA `(.L_x_29839) ;  /* 0x000000b00000d947 */ /* 0x000fea0003800000 */
[----:B------:R-:W-:Y:S01]  /*0310*/  ISETP.NE.U32.AND P0, PT, RZ, c[0x0][0x218], PT ;  /* 0x00008600ff007a0c */ /* 0x000fe20003f05070 */
[----:B------:R-:W-:Y:S01]  /*0320*/  HFMA2.MMA R113, -RZ, RZ, 0, 9.5367431640625e-07 ;  /* 0x00000010ff717435 */ /* 0x000fe200000001ff */
[----:B------:R-:W-:Y:S01]  /*0330*/  CS2R R118, SRZ ;  /* 0x0000000000767805 */ /* 0x000fe2000001ff00 */
[----:B------:R-:W-:Y:S01]  /*0340*/  CS2R R116, SRZ ;  /* 0x0000000000747805 */ /* 0x000fe2000001ff00 */
[----:B------:R-:W-:-:S07]  /*0350*/  ISETP.NE.AND.EX P0, PT, RZ, c[0x0][0x21c], PT, P0 ;  /* 0x00008700ff007a0c */ /* 0x000fce0003f05300 */
[----:B------:R-:W-:-:S06]  /*0360*/  IMAD.WIDE.U32 R112, R56, R113, c[0x0][0x1b0] ;  /* 0x00006c0038707625 */ /* 0x000fcc00078e0071 */
[C---:B0-----:R-:W-:Y:S01]  /*0370*/  @P0 LEA R2, P2, R56.reuse, c[0x0][0x218], 0x4 ;  /* 0x0000860038020a11 */ /* 0x041fe200078420ff */
[----:B------:R-:W5:Y:S03]  /*0380*/  LDG.E.128 R112, [R112.64] ;  /* 0x0000000470707981 */ /* 0x000f66000c1e1d00 */
[----:B------:R-:W-:-:S05]  /*0390*/  @P0 LEA.HI.X R3, R56, c[0x0][0x21c], RZ, 0x4, P2 ;  /* 0x0000870038030a11 */ /* 0x000fca00010f24ff */
[----:B------:R0:W5:Y:S01]  /*03a0*/  @P0 LDG.E.128 R116, [R2.64] ;  /* 0x0000000402740981 */ /* 0x000162000c1e1d00 */
[----:B------:R-:W-:-:S03]  /*03b0*/  IADD3 R56, R56, 0x20, RZ ;  /* 0x0000002038387810 */ /* 0x000fc60007ffe0ff */
.L_x_29839:
[----:B------:R-:W-:Y:S05]  /*03c0*/  BSYNC B0 ;  /* 0x0000000000007941 */ /* 0x000fea0003800000 */
.L_x_29838:
        /* <DEDUP_REMOVED lines=13> */
.L_x_29841:
[----:B------:R-:W-:Y:S05]  /*04a0*/  BSYNC B0 ;  /* 0x0000000000007941 */ /* 0x000fea0003800000 */
.L_x_29840:
        /* <DEDUP_REMOVED lines=13> */
.L_x_29843:
[----:B------:R-:W-:Y:S05]  /*0580*/  BSYNC B0 ;  /* 0x0000000000007941 */ /* 0x000fea0003800000 */
.L_x_29842:
[----:B------:R-:W-:Y:S01]  /*0590*/  ISETP.GE.U32.AND P0, PT, R0, 0xc0, PT ;  /* 0x000000c00000780c */ /* 0x000fe20003f06070 */
[----:B------:R-:W-:Y:S03]  /*05a0*/  BSSY B0, `(.L_x_29844) ;  /* 0x000000e000007945 */ /* 0x000fe60003800000 */
[----:B0-----:R-:W-:-:S09]  /*05b0*/  P2R R2, PR, RZ, 0x1 ;  /* 0x00000001ff027803 */ /* 0x001fd20000000000 */
        /* <DEDUP_REMOVED lines=8> */
[----:B------:R-:W-:-:S04]  /*0640*/  @P0 LEA R2, P2, R56, c[0x0][0x218], 0x4 ;  /* 0x0000860038020a11 */ /* 0x000fc800078420ff */
[----:B------:R-:W-:-:S05]  /*0650*/  @P0 LEA.HI.X R3, R56, c[0x0][0x21c], RZ, 0x4, P2 ;  /* 0x0000870038030a11 */ /* 0x000fca00010f24ff */
[----:B------:R0:W5:Y:S01]  /*0660*/  @P0 LDG.E.128 R92, [R2.64] ;  /* 0x00000004025c0981 */ /* 0x000162000c1e1d00 */
[----:B------:R-:W-:-:S03]  /*0670*/  IADD3 R56, R56, 0x20, RZ ;  /* 0x0000002038387810 */ /* 0x000fc60007ffe0ff */
.L_x_29845:
[----:B------:R-:W-:Y:S05]  /*0680*/  BSYNC B0 ;  /* 0x0000000000007941 */ /* 0x000fea0003800000 */
.L_x_29844:
[----:B------:R-:W-:Y:S01]  /*0690*/  ISETP.GE.U32.AND P0, PT, R0, 0xe0, PT ;  /* 0x000000e00000780c */ /* 0x000fe20003f06070 */
[----:B------:R-:W-:Y:S01]  /*06a0*/  BSSY B0, `(.L_x_29846) ;  /* 0x0000011000007945 */ /* 0x000fe20003800000 */
[----:B0-----:R-:W-:-:S04]  /*06b0*/  SHF.R.U32.HI R2, RZ, 0x5, R4 ;  /* 0x00000005ff027819 */ /* 0x001fc80000011604 */
[----:B------:R-:W-:Y:S02]  /*06c0*/  LEA R4, R5, R2, 0x2 ;  /* 0x0000000205047211 */ /* 0x000fe400078e10ff */
[----:B------:R-:W-:Y:S02]  /*06d0*/  MOV R5, c[0x0][0x180] ;  /* 0x0000600000057a02 */ /* 0x000fe40000000f00 */
[----:B------:R-:W-:-:S03]  /*06e0*/  P2R R2, PR, RZ, 0x1 ;  /* 0x00000001ff027803 */ /* 0x000fc60000000000 */
[----:B------:R-:W-:Y:S05]  /*06f0*/  @!P0 BRA `(.L_x_29847) ;  /* 0x000000b000008947 */ /* 0x000fea0003800000 */
[----:B------:R-:W-:Y:S01]  /*0700*/  ISETP.NE.U32.AND P0, PT, RZ, c[0x0][0x218], PT ;  /* 0x00008600ff007a0c */ /* 0x000fe20003f05070 */
[----:B------:R-:W-:Y:S01]  /*0710*/  CS2R R86, SRZ ;  /* 0x0000000000567805 */ /* 0x000fe2000001ff00 */
[----:B------:R-:W-:Y:S02]  /*0720*/  CS2R R84, SRZ ;  /* 0x0000000000547805 */ /* 0x000fe4000001ff00 */
[----:B------:R-:W-:Y:S01]  /*0730*/  ISETP.NE.AND.EX P0, PT, RZ, c[0x0][0x21c], PT, P0 ;  /* 0x00008700ff007a0c */ /* 0x000fe20003f05300 */
[----:B------:R-:W-:-:S12]  /*0740*/  HFMA2.MMA R81, -RZ, RZ, 0, 9.5367431640625e-07 ;  /* 0x00000010ff517435 */ /* 0x000fd800000001ff */
[C---:B------:R-:W-:Y:S01]  /*0750*/  @P0 LEA R2, P2, R56.reuse, c[0x0][0x218], 0x4 ;  /* 0x0000860038020a11 */ /* 0x040fe200078420ff */
[----:B------:R-:W-:-:S03]  /*0760*/  IMAD.WIDE.U32 R80, R56, R81, c[0x0][0x1b0] ;  /* 0x00006c0038507625 */ /* 0x000fc600078e0051 */
[----:B------:R-:W-:-:S03]  /*0770*/  @P0 LEA.HI.X R3, R56, c[0x0][0x21c], RZ, 0x4, P2 ;  /* 0x0000870038030a11 */ /* 0x000fc600010f24ff */
[----:B------:R-:W5:Y:S04]  /*0780*/  LDG.E.128 R80, [R80.64] ;  /* 0x0000000450507981 */ /* 0x000f68000c1e1d00 */
[----:B------:R0:W5:Y:S01]  /*0790*/  @P0 LDG.E.128 R84, [R2.64] ;  /* 0x0000000402540981 */ /* 0x000162000c1e1d00 */
[----:B------:R-:W-:-:S03]  /*07a0*/  IADD3 R56, R56, 0x20, RZ ;  /* 0x0000002038387810 */ /* 0x000fc60007ffe0ff */
.L_x_29847:
[----:B------:R-:W-:Y:S05]  /*07b0*/  BSYNC B0 ;  /* 0x0000000000007941 */ /* 0x000fea0003800000 */
.L_x_29846:
[----:B------:R-:W-:Y:S01]  /*07c0*/  ISETP.GE.U32.AND P0, PT, R0, 0x100, PT ;  /* 0x000001000000780c */ /* 0x000fe20003f06070 */
[----:B------:R-:W-:Y:S03]  /*07d0*/  BSSY B0, `(.L_x_29848) ;  /* 0x000000e000007945 */ /* 0x000fe60003800000 */
[----:B0-----:R-:W-:-:S09]  /*07e0*/  P2R R2, PR, RZ, 0x1 ;  /* 0x00000001ff027803 */ /* 0x001fd20000000000 */
[----:B------:R-:W-:Y:S05]  /*07f0*/  @!P0 BRA `(.L_x_29849) ;  /* 0x000000b000008947 */ /* 0x000fea0003800000 */
[----:B------:R-:W-:Y:S01]  /*0800*/  ISETP.NE.U32.AND P0, PT, RZ, c[0x0][0x218], PT ;  /* 0x00008600ff007a0c */ /* 0x000fe20003f05070 */
[----:B------:R-:W-:Y:S01]  /*0810*/  CS2R R78, SRZ ;  /* 0x00000000004e7805 */ /* 0x000fe2000001ff00 */
[----:B------:R-:W-:Y:S02]  /*0820*/  CS2R R76, SRZ ;  /* 0x00000000004c7805 */ /* 0x000fe4000001ff00 */
[----:B------:R-:W-:Y:S02]  /*0830*/  ISETP.NE.AND.EX P0, PT, RZ, c[0x0][0x21c], PT, P0 ;  /* 0x00008700ff007a0c */ /* 0x000fe40003f05300 */
[----:B------:R-:W-:-:S05]  /*0840*/  MOV R73, 0x10 ;  /* 0x0000001000497802 */ /* 0x000fca0000000f00 */
[----:B------:R-:W-:-:S06]  /*0850*/  IMAD.WIDE.U32 R72, R56, R73, c[0x0][0x1b0] ;  /* 0x00006c0038487625 */ /* 0x000fcc00078e0049 */
[C---:B------:R-:W-:Y:S01]  /*0860*/  @P0 LEA R2, P2, R56.reuse, c[0x0][0x218], 0x4 ;  /* 0x0000860038020a11 */ /* 0x040fe200078420ff */
[----:B------:R-:W5:Y:S03]  /*0870*/  LDG.E.128 R72, [R72.64] ;  /* 0x0000000448487981 */ /* 0x000f66000c1e1d00 */
[----:B------:R-:W-:-:S05]  /*0880*/  @P0 LEA.HI.X R3, R56, c[0x0][0x21c], RZ, 0x4, P2 ;  /* 0x0000870038030a11 */ /* 0x000fca00010f24ff */
[----:B------:R0:W5:Y:S01]  /*0890*/  @P0 LDG.E.128 R76, [R2.64] ;  /* 0x00000004024c0981 */ /* 0x000162000c1e1d00 */
[----:B------:R-:W-:-:S03]  /*08a0*/  IADD3 R56, R56, 0x20, RZ ;  /* 0x0000002038387810 */ /* 0x000fc60007ffe0ff */
.L_x_29849:
[----:B------:R-:W-:Y:S05]  /*08b0*/  BSYNC B0 ;  /* 0x0000000000007941 */ /* 0x000fea0003800000 */
.L_x_29848:
[----:B------:R-:W-:Y:S01]  /*08c0*/  ISETP.GE.U32.AND P0, PT, R0, 0x120, PT ;  /* 0x000001200000780c */ /* 0x000fe20003f06070 */
[----:B------:R-:W-:Y:S03]  /*08d0*/  BSSY B0, `(.L_x_29850) ;  /* 0x000000e000007945 */ /* 0x000fe60003800000 */
[----:B0-----:R-:W-:-:S09]  /*08e0*/  P2R R2, PR, RZ, 0x1 ;  /* 0x00000001ff027803 */ /* 0x001fd20000000000 */
        /* <DEDUP_REMOVED lines=12> */
.L_x_29851:
[----:B------:R-:W-:Y:S05]  /*09b0*/  BSYNC B0 ;  /* 0x0000000000007941 */ /* 0x000fea0003800000 */
.L_x_29850:
        /* <DEDUP_REMOVED lines=8> */
[----:B------:R-:W-:-:S11]  /*0a40*/  MOV R57, 0x10 ;  /* 0x0000001000397802 */ /* 0x000fd60000000f00 */
[----:B------:R-:W-:-:S04]  /*0a50*/  @P0 LEA R2, P2, R56, c[0x0][0x218], 0x4 ;  /* 0x0000860038020a11 */ /* 0x000fc800078420ff */
[C---:B------:R-:W-:Y:S01]  /*0a60*/  @P0 LEA.HI.X R3, R56.reuse, c[0x0][0x21c], RZ, 0x4, P2 ;  /* 0x0000870038030a11 */ /* 0x040fe200010f24ff */
[----:B------:R-:W-:-:S04]  /*0a70*/  IMAD.WIDE.U32 R56, R56, R57, c[0x0][0x1b0] ;  /* 0x00006c0038387625 */ /* 0x000fc800078e0039 */
[----:B------:R0:W5:Y:S04]  /*0a80*/  @P0 LDG.E.128 R60, [R2.64] ;  /* 0x00000004023c0981 */ /* 0x000168000c1e1d00 */
[----:B------:R-:W5:Y:S02]  /*0a90*/  LDG.E.128 R56, [R56.64] ;  /* 0x0000000438387981 */ /* 0x000f64000c1e1d00 */
.L_x_29853:
[----:B------:R-:W-:Y:S05]  /*0aa0*/  BSYNC B0 ;  /* 0x0000000000007941 */ /* 0x000fea0003800000 */
.L_x_29852:
[----:B------:R-:W-:Y:S02]  /*0ab0*/  ISETP.GE.AND P2, PT, R4, c[0x0][0x164], PT ;  /* 0x0000590004007a0c */ /* 0x000fe40003f46270 */
[----:B0-----:R-:W-:Y:S02]  /*0ac0*/  MOV R2, c[0x0][0x184] ;  /* 0x0000610000027a02 */ /* 0x001fe40000000f00 */
[----:B------:R-:W-:-:S04]  /*0ad0*/  LOP3.LUT P0, RZ, R5, c[0x0][0x178], RZ, 0xfc, !PT ;  /* 0x00005e0005ff7a12 */ /* 0x000fc8000780fcff */
[----:B------:R-:W-:-:S05]  /*0ae0*/  LOP3.LUT P0, RZ, R2, c[0x0][0x17c], RZ, 0xfc, P0 ;  /* 0x00005f0002ff7a12 */ /* 0x000fca000000fcff */
[----:B------:R-:W-:Y:S08]  /*0af0*/  @P2 EXIT ;  /* 0x000000000000294d */ /* 0x000ff00003800000 */
[----:B------:R-:W-:Y:S01]  /*0b00*/  MOV R2, R4 ;  /* 0x0000000400027202 */ /* 0x000fe20000000f00 */
[----:B------:R-:W-:-:S03]  /*0b10*/  ULDC.U8 UR6, c[0x0][0x1f0] ;  /* 0x00007c0000067ab9 */ /* 0x000fc60000000000 */
.L_x_30057:
        /* <DEDUP_REMOVED lines=30> */
.L_x_29857:
[----:B-----5:R-:W-:Y:S01]  /*0d00*/  FADD.FTZ R48, R44, R48 ;  /* 0x000000302c307221 */ /* 0x020fe20000010000 */
[----:B------:R-:W-:Y:S05]  /*0d10*/  BRA `(.L_x_29858) ;  /* 0x0000002000007947 */ /* 0x000fea0003800000 */
.L_x_29856:
[----:B0----5:R-:W-:-:S04]  /*0d20*/  FADD.FTZ R48, R52, R48 ;  /* 0x0000003034307221 */ /* 0x021fc80000010000 */
[----:B------:R-:W-:-:S05]  /*0d30*/  @P2 FADD.FTZ R48, R44, R48 ;  /* 0x000000302c302221 */ /* 0x000fca0000010000 */
.L_x_29858:
[----:B-----5:R-:W-:Y:S02]  /*0d40*/  MOV R40, R48 ;  /* 0x0000003000287202 */ /* 0x020fe40000000f00 */
.L_x_29859:
[----:B------:R-:W-:Y:S05]  /*0d50*/  @P3 BRA `(.L_x_29860) ;  /* 0x0000007000003947 */ /* 0x000fea0003800000 */
[----:B------:R-:W-:-:S04]  /*0d60*/  ISETP.NE.U32.AND P4, PT, RZ, c[0x0][0x180], PT ;  /* 0x00006000ff007a0c */ /* 0x000fc80003f85070 */
[----:B------:R-:W-:-:S13]  /*0d70*/  ISETP.NE.AND.EX P4, PT, RZ, c[0x0][0x184], PT, P4 ;  /* 0x00006100ff007a0c */ /* 0x000fda0003f85340 */
[----:B------:R-:W-:Y:S05]  /*0d80*/  @P4 BRA `(.L_x_29861) ;  /* 0x0000002000004947 */ /* 0x000fea0003800000 */
[----:B------:R-:W-:Y:S05]  /*0d90*/  @P0 BRA `(.L_x_29862) ;  /* 0x0000005000000947 */ /* 0x000fea0003800000 */
[----:B------:R-:W-:Y:S05]  /*0da0*/  BRA `(.L_x_29863) ;  /* 0x0000005000007947 */ /* 0x000fea0003800000 */
.L_x_29861:
[----:B-----5:R-:W-:Y:S01]  /*0db0*/  FADD.FTZ R49, R45, R49 ;  /* 0x000000312d317221 */ /* 0x020fe20000010000 */
[----:B------:R-:W-:Y:S05]  /*0dc0*/  BRA `(.L_x_29862) ;  /* 0x0000002000007947 */ /* 0x000fea0003800000 */
.L_x_29860:
[----:B-----5:R-:W-:-:S04]  /*0dd0*/  FADD.FTZ R49, R53, R49 ;  /* 0x0000003135317221 */ /* 0x020fc80000010000 */
[----:B------:R-:W-:-:S05]  /*0de0*/  @P2 FADD.FTZ R49, R45, R49 ;  /* 0x000000312d312221 */ /* 0x000fca0000010000 */
.L_x_29862:
[----:B-----5:R-:W-:Y:S02]  /*0df0*/  MOV R41, R49 ;  /* 0x0000003100297202 */ /* 0x020fe40000000f00 */
.L_x_29863:
[----:B------:R-:W-:Y:S05]  /*0e00*/  @P3 BRA `(.L_x_29864) ;  /* 0x0000007000003947 */ /* 0x000fea0003800000 */
[----:B------:R-:W-:-:S04]  /*0e10*/  ISETP.NE.U32.AND P4, PT, RZ, c[0x0][0x180], PT ;  /* 0x00006000ff007a0c */ /* 0x000fc80003f85070 */
[----:B------:R-:W-:-:S13]  /*0e20*/  ISETP.NE.AND.EX P4, PT, RZ, c[0x0][0x184], PT, P4 ;  /* 0x00006100ff007a0c */ /* 0x000fda0003f85340 */
[----:B------:R-:W-:Y:S05]  /*0e30*/  @P4 BRA `(.L_x_29865) ;  /* 0x0000002000004947 */ /* 0x000fea0003800000 */
[----:B------:R-:W-:Y:S05]  /*0e40*/  @P0 BRA `(.L_x_29866) ;  /* 0x0000005000000947 */ /* 0x000fea0003800000 */
[----:B------:R-:W-:Y:S05]  /*0e50*/  BRA `(.L_x_29867) ;  /* 0x0000005000007947 */ /* 0x000fea0003800000 */
.L_x_29865:
[----:B-----5:R-:W-:Y:S01]  /*0e60*/  FADD.FTZ R50, R46, R50 ;  /* 0x000000322e327221 */ /* 0x020fe20000010000 */
[----:B------:R-:W-:Y:S05]  /*0e70*/  BRA `(.L_x_29866) ;  /* 0x0000002000007947 */ /* 0x000fea0003800000 */
.L_x_29864:
[----:B-----5:R-:W-:-:S04]  /*0e80*/  FADD.FTZ R50, R54, R50 ;  /* 0x0000003236327221 */ /* 0x020fc80000010000 */
[----:B------:R-:W-:-:S05]  /*0e90*/  @P2 FADD.FTZ R50, R46, R50 ;  /* 0x000000322e322221 */ /* 0x000fca0000010000 */
.L_x_29866:
[----:B-----5:R-:W-:Y:S02]  /*0ea0*/  MOV R42, R50 ;  /* 0x00000032002a7202 */ /* 0x020fe40000000f00 */
.L_x_29867:
[----:B------:R-:W-:Y:S05]  /*0eb0*/  @P3 BRA `(.L_x_29868) ;  /* 0x0000007000003947 */ /* 0x000fea0003800000 */
[----:B------:R-:W-:-:S04]  /*0ec0*/  ISETP.NE.U32.AND P2, PT, RZ, c[0x0][0x180], PT ;  /* 0x00006000ff007a0c */ /* 0x000fc80003f45070 */
[----:B------:R-:W-:-:S13]  /*0ed0*/  ISETP.NE.AND.EX P2, PT, RZ, c[0x0][0x184], PT, P2 ;  /* 0x00006100ff007a0c */ /* 0x000fda0003f45320 */
[----:B------:R-:W-:Y:S05]  /*0ee0*/  @P2 BRA `(.L_x_29869) ;  /* 0x0000002000002947 */ /* 0x000fea0003800000 */
[----:B------:R-:W-:Y:S05]  /*0ef0*/  @P0 BRA `(.L_x_29870) ;  /* 0x0000005000000947 */ /* 0x000fea0003800000 */
[----:B------:R-:W-:Y:S05]  /*0f00*/  BRA `(.L_x_29871) ;  /* 0x0000005000007947 */ /* 0x000fea0003800000 */
.L_x_29869:
[----:B-----5:R-:W-:Y:S01]  /*0f10*/  FADD.FTZ R51, R47, R51 ;  /* 0x000000332f337221 */ /* 0x020fe20000010000 */
[----:B------:R-:W-:Y:S05]  /*0f20*/  BRA `(.L_x_29870) ;  /* 0x0000002000007947 */ /* 0x000fea0003800000 */
.L_x_29868:
[----:B-----5:R-:W-:-:S04]  /*0f30*/  FADD.FTZ R51, R55, R51 ;  /* 0x0000003337337221 */ /* 0x020fc80000010000 */
[----:B------:R-:W-:-:S05]  /*0f40*/  @P2 FADD.FTZ R51, R47, R51 ;  /* 0x000000332f332221 */ /* 0x000fca0000010000 */
.L_x_29870:
[----:B-----5:R-:W-:Y:S02]  /*0f50*/  MOV R43, R51 ;  /* 0x00000033002b7202 */ /* 0x020fe40000000f00 */
.L_x_29871:
[C---:B------:R-:W-:Y:S02]  /*0f60*/  @P0 LEA R138, P2, R3.reuse, c[0x0][0x188], 0x4 ;  /* 0x00006200038a0a11 */ /* 0x040fe400078420ff */
[C---:B------:R-:W-:Y:S02]  /*0f70*/  IADD3 R137, R3.reuse, 0x20, RZ ;  /* 0x0000002003897810 */ /* 0x040fe40007ffe0ff */
[----:B------:R-:W-:-:S05]  /*0f80*/  @P0 LEA.HI.X R139, R3, c[0x0][0x18c], RZ, 0x4, P2 ;  /* 0x00006300038b0a11 */ /* 0x000fca00010f24ff */
[----:B------:R0:W-:Y:S04]  /*0f90*/  @P0 STG.E.128 [R138.64], R40 ;  /* 0x000000288a000986 */ /* 0x0001e8000c101d04 */
.L_x_29855:
[----:B------:R-:W-:Y:S05]  /*0fa0*/  BSYNC B0 ;  /* 0x0000000000007941 */ /* 0x000fea0003800000 */
.L_x_29854:
        /* <DEDUP_REMOVED lines=24> */
.L_x_29875:
[----:B-----5:R-:W-:Y:S01]  /*1130*/  FADD.FTZ R36, R44, R36 ;  /* 0x000000242c247221 */ /* 0x020fe20000010000 */
[----:B------:R-:W-:Y:S05]  /*1140*/  BRA `(.L_x_29876) ;  /* 0x0000002000007947 */ /* 0x000fea0003800000 */
.L_x_29874:
[----:B0----5:R-:W-:-:S04]  /*1150*/  FADD.FTZ R36, R52, R36 ;  /* 0x0000002434247221 */ /* 0x021fc80000010000 */
[----:B------:R-:W-:-:S05]  /*1160*/  @P2 FADD.FTZ R36, R44, R36 ;  /* 0x000000242c242221 */ /* 0x000fca0000010000 */
.L_x_29876:
[----:B-----5:R-:W-:Y:S02]  /*1170*/  MOV R40, R36 ;  /* 0x0000002400287202 */ /* 0x020fe40000000f00 */
.L_x_29877:
[----:B------:R-:W-:Y:S05]  /*1180*/  @P3 BRA `(.L_x_29878) ;  /* 0x0000007000003947 */ /* 0x000fea0003800000 */
[----:B------:R-:W-:-:S04]  /*1190*/  ISETP.NE.U32.AND P4, PT, RZ, c[0x0][0x180], PT ;  /* 0x00006000ff007a0c */ /* 0x000fc80003f85070 */
[----:B------:R-:W-:-:S13]  /*11a0*/  ISETP.NE.AND.EX P4, PT, RZ, c[0x0][0x184], PT, P4 ;  /* 0x00006100ff007a0c */ /* 0x000fda0003f85340 */
[----:B------:R-:W-:Y:S05]  /*11b0*/  @P4 BRA `(.L_x_29879) ;  /* 0x0000002000004947 */ /* 0x000fea0003800000 */
[----:B------:R-:W-:Y:S05]  /*11c0*/  @P0 BRA `(.L_x_29880) ;  /* 0x0000005000000947 */ /* 0x000fea0003800000 */
[----:B------:R-:W-:Y:S05]  /*11d0*/  BRA `(.L_x_29881) ;  /* 0x0000005000007947 */ /* 0x000fea0003800000 */
.L_x_29879:
[----:B-----5:R-:W-:Y:S01]  /*11e0*/  FADD.FTZ R37, R45, R37 ;  /* 0x000000252d257221 */ /* 0x020fe20000010000 */
[----:B------:R-:W-:Y:S05]  /*11f0*/  BRA `(.L_x_29880) ;  /* 0x0000002000007947 */ /* 0x000fea0003800000 */
.L_x_29878:
[----:B-----5:R-:W-:-:S04]  /*1200*/  FADD.FTZ R37, R53, R37 ;  /* 0x0000002535257221 */ /* 0x020fc80000010000 */
[----:B------:R-:W-:-:S05]  /*1210*/  @P2 FADD.FTZ R37, R45, R37 ;  /* 0x000000252d252221 */ /* 0x000fca0000010000 */
.L_x_29880:
[----:B-----5:R-:W-:Y:S02]  /*1220*/  MOV R41, R37 ;  /* 0x0000002500297202 */ /* 0x020fe40000000f00 */
.L_x_29881:
[----:B------:R-:W-:Y:S05]  /*1230*/  @P3 BRA `(.L_x_29882) ;  /* 0x0000007000003947 */ /* 0x000fea0003800000 */
[----:B------:R-:W-:-:S04]  /*1240*/  ISETP.NE.U32.AND P4, PT, RZ, c[0x0][0x180], PT ;  /* 0x00006000ff007a0c */ /* 0x000fc80003f85070 */
[----:B------:R-:W-:-:S13]  /*1250*/  ISETP.NE.AND.EX P4, PT, RZ, c[0x0][0x184], PT, P4 ;  /* 0x00006100ff007a0c */ /* 0x000fda0003f85340 */
[----:B------:R-:W-:Y:S05]  /*1260*/  @P4 BRA `(.L_x_29883) ;  /* 0x0000002000004947 */ /* 0x000fea0003800000 */
[----:B------:R-:W-:Y:S05]  /*1270*/  @P0 BRA `(.L_x_29884) ;  /* 0x0000005000000947 */ /* 0x000fea0003800000 */
[----:B------:R-:W-:Y:S05]  /*1280*/  BRA `(.L_x_29885) ;  /* 0x0000005000007947 */ /* 0x000fea0003800000 */
.L_x_29883:
[----:B-----5:R-:W-:Y:S01]  /*1290*/  FADD.FTZ R38, R46, R38 ;  /* 0x000000262e267221 */ /* 0x020fe20000010000 */
[----:B------:R-:W-:Y:S05]  /*12a0*/  BRA `(.L_x_29884) ;  /* 0x0000002000007947 */ /* 0x000fea0003800000 */
.L_x_29882:
[----:B-----5:R-:W-:-:S04]  /*12b0*/  FADD.FTZ R38, R54, R38 ;  /* 0x0000002636267221 */ /* 0x020fc80000010000 */
[----:B------:R-:W-:-:S05]  /*12c0*/  @P2 FADD.FTZ R38, R46, R38 ;  /* 0x000000262e262221 */ /* 0x000fca0000010000 */
.L_x_29884:
[----:B-----5:R-:W-:Y:S02]  /*12d0*/  MOV R42, R38 ;  /* 0x00000026002a7202 */ /* 0x020fe40000000f00 */
.L_x_29885:
[----:B------:R-:W-:Y:S05]  /*12e0*/  @P3 BRA `(.L_x_29886) ;  /* 0x0000007000003947 */ /* 0x000fea0003800000 */
[----:B------:R-:W-:-:S04]  /*12f0*/  ISETP.NE.U32.AND P2, PT, RZ, c[0x0][0x180], PT ;  /* 0x00006000ff007a0c */ /* 0x000fc80003f45070 */
[----:B------:R-:W-:-:S13]  /*1300*/  ISETP.NE.AND.EX P2, PT, RZ, c[0x0][0x184], PT, P2 ;  /* 0x00006100ff007a0c */ /* 0x000fda0003f45320 */
[----:B------:R-:W-:Y:S05]  /*1310*/  @P2 BRA `(.L_x_29887) ;  /* 0x0000002000002947 */ /* 0x000fea0003800000 */
[----:B------:R-:W-:Y:S05]  /*1320*/  @P0 BRA `(.L_x_29888) ;  /* 0x0000005000000947 */ /* 0x000fea0003800000 */
[----:B------:R-:W-:Y:S05]  /*1330*/  BRA `(.L_x_29889) ;  /* 0x0000005000007947 */ /* 0x000fea0003800000 */
.L_x_29887:
[----:B-----5:R-:W-:Y:S01]  /*1340*/  FADD.FTZ R39, R47, R39 ;  /* 0x000000272f277221 */ /* 0x020fe20000010000 */
[----:B------:R-:W-:Y:S05]  /*1350*/  BRA `(.L_x_29888) ;  /* 0x0000002000007947 */ /* 0x000fea0003800000 */
.L_x_29886:
[----:B-----5:R-:W-:-:S04]  /*1360*/  FADD.FTZ R39, R55, R39 ;  /* 0x0000002737277221 */ /* 0x020fc80000010000 */
[----:B------:R-:W-:-:S05]  /*1370*/  @P2 FADD.FTZ R39, R47, R39 ;  /* 0x000000272f272221 */ /* 0x000fca0000010000 */
.L_x_29888:
[----:B-----5:R-:W-:Y:S02]  /*1380*/  MOV R43, R39 ;  /* 0x00000027002b7202 */ /* 0x020fe40000000f00 */
.L_x_29889:
[----:B------:R-:W-:-:S04]  /*1390*/  @P0 LEA R138, P2, R137, c[0x0][0x188], 0x4 ;  /* 0x00006200898a0a11 */ /* 0x000fc800078420ff */
[C---:B------:R-:W-:Y:S02]  /*13a0*/  @P0 LEA.HI.X R139, R137.reuse, c[0x0][0x18c], RZ, 0x4, P2 ;  /* 0x00006300898b0a11 */ /* 0x040fe400010f24ff */
[----:B------:R-:W-:-:S03]  /*13b0*/  IADD3 R137, R137, 0x20, RZ ;  /* 0x0000002089897810 */ /* 0x000fc60007ffe0ff */
[----:B------:R0:W-:Y:S04]  /*13c0*/  @P0 STG.E.128 [R138.64], R40 ;  /* 0x000000288a000986 */ /* 0x0001e8000c101d04 */
.L_x_29873:
[----:B------:R-:W-:Y:S05]  /*13d0*/  BSYNC B0 ;  /* 0x0000000000007941 */ /* 0x000fea0003800000 */
.L_x_29872:
        /* <DEDUP_REMOVED lines=24> */
.L_x_29893:
[----:B-----5:R-:W-:Y:S01]  /*1560*/  FADD.FTZ R32, R44, R32 ;  /* 0x000000202c207221 */ /* 0x020fe20000010000 */
[----:B------:R-:W-:Y:S05]  /*1570*/  BRA `(.L_x_29894) ;  /* 0x0000002000007947 */ /* 0x000fea0003800000 */
.L_x_29892:
[----:B0----5:R-:W-:-:S04]  /*1580*/  FADD.FTZ R32, R52, R32 ;  /* 0x0000002034207221 */ /* 0x021fc80000010000 */
[----:B------:R-:W-:-:S05]  /*1590*/  @P2 FADD.FTZ R32, R44, R32 ;  /* 0x000000202c202221 */ /* 0x000fca0000010000 */
.L_x_29894:
[----:B-----5:R-:W-:Y:S02]  /*15a0*/  MOV R40, R32 ;  /* 0x0000002000287202 */ /* 0x020fe40000000f00 */
.L_x_29895:
[----:B------:R-:W-:Y:S05]  /*15b0*/  @P3 BRA `(.L_x_29896) ;  /* 0x0000007000003947 */ /* 0x000fea0003800000 */
[----:B------:R-:W-:-:S04]  /*15c0*/  ISETP.NE.U32.AND P4, PT, RZ, c[0x0][0x180], PT ;  /* 0x00006000ff007a0c */ /* 0x000fc80003f85070 */
[----:B------:R-:W-:-:S13]  /*15d0*/  ISETP.NE.AND.EX P4, PT, RZ, c[0x0][0x184], PT, P4 ;  /* 0x00006100ff007a0c */ /* 0x000fda0003f85340 */
[----:B------:R-:W-:Y:S05]  /*15e0*/  @P4 BRA `(.L_x_29897) ;  /* 0x0000002000004947 */ /* 0x000fea0003800000 */
[----:B------:R-:W-:Y:S05]  /*15f0*/  @P0 BRA `(.L_x_29898) ;  /* 0x0000005000000947 */ /* 0x000fea0003800000 */
[----:B------:R-:W-:Y:S05]  /*1600*/  BRA `(.L_x_29899) ;  /* 0x0000005000007947 */ /* 0x000fea0003800000 */
.L_x_29897:
[----:B-----5:R-:W-:Y:S01]  /*1610*/  FADD.FTZ R33, R45, R33 ;  /* 0x000000212d217221 */ /* 0x020fe20000010000 */
[----:B------:R-:W-:Y:S05]  /*1620*/  BRA `(.L_x_29898) ;  /* 0x0000002000007947 */ /* 0x000fea0003800000 */
.L_x_29896:
[----:B-----5:R-:W-:-:S04]  /*1630*/  FADD.FTZ R33, R53, R33 ;  /* 0x0000002135217221 */ /* 0x020fc80000010000 */
[----:B------:R-:W-:-:S05]  /*1640*/  @P2 FADD.FTZ R33, R45, R33 ;  /* 0x000000212d212221 */ /* 0x000fca0000010000 */
.L_x_29898:
[----:B-----5:R-:W-:Y:S02]  /*1650*/  MOV R41, R33 ;  /* 0x0000002100297202 */ /* 0x020fe40000000f00 */
.L_x_29899:
[----:B------:R-:W-:Y:S05]  /*1660*/  @P3 BRA `(.L_x_29900) ;  /* 0x0000007000003947 */ /* 0x000fea0003800000 */
[----:B------:R-:W-:-:S04]  /*1670*/  ISETP.NE.U32.AND P4, PT, RZ, c[0x0][0x180], PT ;  /* 0x00006000ff007a0c */ /* 0x000fc80003f85070 */
[----:B------:R-:W-:-:S13]  /*1680*/  ISETP.NE.AND.EX P4, PT, RZ, c[0x0][0x184], PT, P4 ;  /* 0x00006100ff007a0c */ /* 0x000fda0003f85340 */
[----:B------:R-:W-:Y:S05]  /*1690*/  @P4 BRA `(.L_x_29901) ;  /* 0x0000002000004947 */ /* 0x000fea0003800000 */
[----:B------:R-:W-:Y:S05]  /*16a0*/  @P0 BRA `(.L_x_29902) ;  /* 0x0000005000000947 */ /* 0x000fea0003800000 */
[----:B------:R-:W-:Y:S05]  /*16b0*/  BRA `(.L_x_29903) ;  /* 0x0000005000007947 */ /* 0x000fea0003800000 */
.L_x_29901:
[----:B-----5:R-:W-:Y:S01]  /*16c0*/  FADD.FTZ R34, R46, R34 ;  /* 0x000000222e227221 */ /* 0x020fe20000010000 */
[----:B------:R-:W-:Y:S05]  /*16d0*/  BRA `(.L_x_29902) ;  /* 0x0000002000007947 */ /* 0x000fea0003800000 */
.L_x_29900:
[----:B-----5:R-:W-:-:S04]  /*16e0*/  FADD.FTZ R34, R54, R34 ;  /* 0x0000002236227221 */ /* 0x020fc80000010000 */
[----:B------:R-:W-:-:S05]  /*16f0*/  @P2 FADD.FTZ R34, R46, R34 ;  /* 0x000000222e222221 */ /* 0x000fca0000010000 */
.L_x_29902:
[----:B-----5:R-:W-:Y:S02]  /*1700*/  MOV R42, R34 ;  /* 0x00000022002a7202 */ /* 0x020fe40000000f00 */
.L_x_29903:
[----:B------:R-:W-:Y:S05]  /*1710*/  @P3 BRA `(.L_x_29904) ;  /* 0x0000007000003947 */ /* 0x000fea0003800000 */
[----:B------:R-:W-:-:S04]  /*1720*/  ISETP.NE.U32.AND P2, PT, RZ, c[0x0][0x180], PT ;  /* 0x00006000ff007a0c */ /* 0x000fc80003f45070 */
[----:B------:R-:W-:-:S13]  /*1730*/  ISETP.NE.AND.EX P2, PT, RZ, c[0x0][0x184], PT, P2 ;  /* 0x00006100ff007a0c */ /* 0x000fda0003f45320 */
[----:B------:R-:W-:Y:S05]  /*1740*/  @P2 BRA `(.L_x_29905) ;  /* 0x0000002000002947 */ /* 0x000fea0003800000 */
[----:B------:R-:W-:Y:S05]  /*1750*/  @P0 BRA `(.L_x_29906) ;  /* 0x0000005000000947 */ /* 0x000fea0003800000 */
[----:B------:R-:W-:Y:S05]  /*1760*/  BRA `(.L_x_29907) ;  /* 0x0000005000007947 */ /* 0x000fea0003800000 */
.L_x_29905:
[----:B-----5:R-:W-:Y:S01]  /*1770*/  FADD.FTZ R35, R47, R35 ;  /* 0x000000232f237221 */ /* 0x020fe20000010000 */
[----:B------:R-:W-:Y:S05]  /*1780*/  BRA `(.L_x_29906) ;  /* 0x0000002000007947 */ /* 0x000fea0003800000 */
.L_x_29904:
[----:B-----5:R-:W-:-:S04]  /*1790*/  FADD.FTZ R35, R55, R35 ;  /* 0x0000002337237221 */ /* 0x020fc80000010000 */
[----:B------:R-:W-:-:S05]  /*17a0*/  @P2 FADD.FTZ R35, R47, R35 ;  /* 0x000000232f232221 */ /* 0x000fca0000010000 */
.L_x_29906:
[----:B-----5:R-:W-:Y:S02]  /*17b0*/  MOV R43, R35 ;  /* 0x00000023002b7202 */ /* 0x020fe40000000f00 */
.L_x_29907:
[----:B------:R-:W-:-:S04]  /*17c0*/  @P0 LEA R138, P2, R137, c[0x0][0x188], 0x4 ;  /* 0x00006200898a0a11 */ /* 0x000fc800078420ff */
[C---:B------:R-:W-:Y:S02]  /*17d0*/  @P0 LEA.HI.X R139, R137.reuse, c[0x0][0x18c], RZ, 0x4, P2 ;  /* 0x00006300898b0a11 */ /* 0x040fe400010f24ff */
[----:B------:R-:W-:-:S03]  /*17e0*/  IADD3 R137, R137, 0x20, RZ ;  /* 0x0000002089897810 */ /* 0x000fc60007ffe0ff */
[----:B------:R0:W-:Y:S04]  /*17f0*/  @P0 STG.E.128 [R138.64], R40 ;  /* 0x000000288a000986 */ /* 0x0001e8000c101d04 */
.L_x_29891:
[----:B------:R-:W-:Y:S05]  /*1800*/  BSYNC B0 ;  /* 0x0000000000007941 */ /* 0x000fea0003800000 */
.L_x_29890:
        /* <DEDUP_REMOVED lines=24> */
.L_x_29911:
[----:B-----5:R-:W-:Y:S01]  /*1990*/  FADD.FTZ R28, R44, R28 ;  /* 0x0000001c2c1c7221 */ /* 0x020fe20000010000 */
[----:B------:R-:W-:Y:S05]  /*19a0*/  BRA `(.L_x_29912) ;  /* 0x0000002000007947 */ /* 0x000fea0003800000 */
.L_x_29910:
[----:B0----5:R-:W-:-:S04]  /*19b0*/  FADD.FTZ R28, R52, R28 ;  /* 0x0000001c341c7221 */ /* 0x021fc80000010000 */
[----:B------:R-:W-:-:S05]  /*19c0*/  @P2 FADD.FTZ R28, R44, R28 ;  /* 0x0000001c2c1c2221 */ /* 0x000fca0000010000 */
.L_x_29912:
[----:B-----5:R-:W-:Y:S02]  /*19d0*/  MOV R40, R28 ;  /* 0x0000001c00287202 */ /* 0x020fe40000000f00 */
.L_x_29913:
[----:B------:R-:W-:Y:S05]  /*19e0*/  @P3 BRA `(.L_x_29914) ;  /* 0x0000007000003947 */ /* 0x000fea0003800000 */
[----:B------:R-:W-:-:S04]  /*19f0*/  ISETP.NE.U32.AND P4, PT, RZ, c[0x0][0x180], PT ;  /* 0x00006000ff007a0c */ /* 0x000fc80003f85070 */
[----:B------:R-:W-:-:S13]  /*1a00*/  ISETP.NE.AND.EX P4, PT, RZ, c[0x0][0x184], PT, P4 ;  /* 0x00006100ff007a0c */ /* 0x000fda0003f85340 */
[----:B------:R-:W-:Y:S05]  /*1a10*/  @P4 BRA `(.L_x_29915) ;  /* 0x0000002000004947 */ /* 0x000fea0003800000 */
[----:B------:R-:W-:Y:S05]  /*1a20*/  @P0 BRA `(.L_x_29916) ;  /* 0x0000005000000947 */ /* 0x000fea0003800000 */
[----:B------:R-:W-:Y:S05]  /*1a30*/  BRA `(.L_x_29917) ;  /* 0x0000005000007947 */ /* 0x000fea0003800000 */
.L_x_29915:
[----:B-----5:R-:W-:Y:S01]  /*1a40*/  FADD.FTZ R29, R45, R29 ;  /* 0x0000001d2d1d7221 */ /* 0x020fe20000010000 */
[----:B------:R-:W-:Y:S05]  /*1a50*/  BRA `(.L_x_29916) ;  /* 0x0000002000007947 */ /* 0x000fea0003800000 */
.L_x_29914:
[----:B-----5:R-:W-:-:S04]  /*1a60*/  FADD.FTZ R29, R53, R29 ;  /* 0x0000001d351d7221 */ /* 0x020fc80000010000 */
[----:B------:R-:W-:-:S05]  /*1a70*/  @P2 FADD.FTZ R29, R45, R29 ;  /* 0x0000001d2d1d2221 */ /* 0x000fca0000010000 */
.L_x_29916:
[----:B-----5:R-:W-:Y:S02]  /*1a80*/  MOV R41, R29 ;  /* 0x0000001d00297202 */ /* 0x020fe40000000f00 */
.L_x_29917:
[----:B------:R-:W-:Y:S05]  /*1a90*/  @P3 BRA `(.L_x_29918) ;  /* 0x0000007000003947 */ /* 0x000fea0003800000 */
[----:B------:R-:W-:-:S04]  /*1aa0*/  ISETP.NE.U32.AND P4, PT, RZ, c[0x0][0x180], PT ;  /* 0x00006000ff007a0c */ /* 0x000fc80003f85070 */
[----:B------:R-:W-:-:S13]  /*1ab0*/  ISETP.NE.AND.EX P4, PT, RZ, c[0x0][0x184], PT, P4 ;  /* 0x00006100ff007a0c */ /* 0x000fda0003f85340 */
[----:B------:R-:W-:Y:S05]  /*1ac0*/  @P4 BRA `(.L_x_29919) ;  /* 0x0000002000004947 */ /* 0x000fea0003800000 */
[----:B------:R-:W-:Y:S05]  /*1ad0*/  @P0 BRA `(.L_x_29920) ;  /* 0x0000005000000947 */ /* 0x000fea0003800000 */
[----:B------:R-:W-:Y:S05]  /*1ae0*/  BRA `(.L_x_29921) ;  /* 0x0000005000007947 */ /* 0x000fea0003800000 */
.L_x_29919:
[----:B-----5:R-:W-:Y:S01]  /*1af0*/  FADD.FTZ R30, R46, R30 ;  /* 0x0000001e2e1e7221 */ /* 0x020fe20000010000 */
[----:B------:R-:W-:Y:S05]  /*1b00*/  BRA `(.L_x_29920) ;  /* 0x0000002000007947 */ /* 0x000fea0003800000 */
.L_x_29918:
[----:B-----5:R-:W-:-:S04]  /*1b10*/  FADD.FTZ R30, R54, R30 ;  /* 0x0000001e361e7221 */ /* 0x020fc80000010000 */
[----:B------:R-:W-:-:S05]  /*1b20*/  @P2 FADD.FTZ R30, R46, R30 ;  /* 0x0000001e2e1e2221 */ /* 0x000fca0000010000 */
.L_x_29920:
[----:B-----5:R-:W-:Y:S02]  /*1b30*/  MOV R42, R30 ;  /* 0x0000001e002a7202 */ /* 0x020fe40000000f00 */
.L_x_29921:
[----:B------:R-:W-:Y:S05]  /*1b40*/  @P3 BRA `(.L_x_29922) ;  /* 0x0000007000003947 */ /* 0x000fea0003800000 */
[----:B------:R-:W-:-:S04]  /*1b50*/  ISETP.NE.U32.AND P2, PT, RZ, c[0x0][0x180], PT ;  /* 0x00006000ff007a0c */ /* 0x000fc80003f45070 */
[----:B------:R-:W-:-:S13]  /*1b60*/  ISETP.NE.AND.EX P2, PT, RZ, c[0x0][0x184], PT, P2 ;  /* 0x00006100ff007a0c */ /* 0x000fda0003f45320 */
[----:B------:R-:W-:Y:S05]  /*1b70*/  @P2 BRA `(.L_x_29923) ;  /* 0x0000002000002947 */ /* 0x000fea0003800000 */
[----:B------:R-:W-:Y:S05]  /*1b80*/  @P0 BRA `(.L_x_29924) ;  /* 0x0000005000000947 */ /* 0x000fea0003800000 */
[----:B------:R-:W-:Y:S05]  /*1b90*/  BRA `(.L_x_29925) ;  /* 0x0000005000007947 */ /* 0x000fea0003800000 */
.L_x_29923:
[----:B-----5:R-:W-:Y:S01]  /*1ba0*/  FADD.FTZ R31, R47, R31 ;  /* 0x0000001f2f1f7221 */ /* 0x020fe20000010000 */
[----:B------:R-:W-:Y:S05]  /*1bb0*/  BRA `(.L_x_29924) ;  /* 0x0000002000007947 */ /* 0x000fea0003800000 */
.L_x_29922:
[----:B-----5:R-:W-:-:S04]  /*1bc0*/  FADD.FTZ R31, R55, R31 ;  /* 0x0000001f371f7221 */ /* 0x020fc80000010000 */
[----:B------:R-:W-:-:S05]  /*1bd0*/  @P2 FADD.FTZ R31, R47, R31 ;  /* 0x0000001f2f1f2221 */ /* 0x000fca0000010000 */
.L_x_29924:
[----:B-----5:R-:W-:Y:S02]  /*1be0*/  MOV R43, R31 ;  /* 0x0000001f002b7202 */ /* 0x020fe40000000f00 */
.L_x_29925:
[----:B------:R-:W-:-:S04]  /*1bf0*/  @P0 LEA R138, P2, R137, c[0x0][0x188], 0x4 ;  /* 0x00006200898a0a11 */ /* 0x000fc800078420ff */
[C---:B------:R-:W-:Y:S02]  /*1c00*/  @P0 LEA.HI.X R139, R137.reuse, c[0x0][0x18c], RZ, 0x4, P2 ;  /* 0x00006300898b0a11 */ /* 0x040fe400010f24ff */
[----:B------:R-:W-:-:S03]  /*1c10*/  IADD3 R137, R137, 0x20, RZ ;  /* 0x0000002089897810 */ /* 0x000fc60007ffe0ff */
[----:B------:R0:W-:Y:S04]  /*1c20*/  @P0 STG.E.128 [R138.64], R40 ;  /* 0x000000288a000986 */ /* 0x0001e8000c101d04 */
.L_x_29909:
[----:B------:R-:W-:Y:S05]  /*1c30*/  BSYNC B0 ;  /* 0x0000000000007941 */ /* 0x000fea0003800000 */
.L_x_29908:
        /* <DEDUP_REMOVED lines=24> */
.L_x_29929:
[----:B-----5:R-:W-:Y:S01]  /*1dc0*/  FADD.FTZ R24, R44, R24 ;  /* 0x000000182c187221 */ /* 0x020fe20000010000 */
[----:B------:R-:W-:Y:S05]  /*1dd0*/  BRA `(.L_x_29930) ;  /* 0x0000002000007947 */ /* 0x000fea0003800000 */
.L_x_29928:
[----:B0----5:R-:W-:-:S04]  /*1de0*/  FADD.FTZ R24, R52, R24 ;  /* 0x0000001834187221 */ /* 0x021fc80000010000 */
[----:B------:R-:W-:-:S05]  /*1df0*/  @P2 FADD.FTZ R24, R44, R24 ;  /* 0x000000182c182221 */ /* 0x000fca0000010000 */
.L_x_29930:
[----:B-----5:R-:W-:Y:S02]  /*1e00*/  MOV R40, R24 ;  /* 0x0000001800287202 */ /* 0x020fe40000000f00 */
.L_x_29931:
[----:B------:R-:W-:Y:S05]  /*1e10*/  @P3 BRA `(.L_x_29932) ;  /* 0x0000007000003947 */ /* 0x000fea0003800000 */
[----:B------:R-:W-:-:S04]  /*1e20*/  ISETP.NE.U32.AND P4, PT, RZ, c[0x0][0x180], PT ;  /* 0x00006000ff007a0c */ /* 0x000fc80003f85070 */
[----:B------:R-:W-:-:S13]  /*1e30*/  ISETP.NE.AND.EX P4, PT, RZ, c[0x0][0x184], PT, P4 ;  /* 0x00006100ff007a0c */ /* 0x000fda0003f85340 */
[----:B------:R-:W-:Y:S05]  /*1e40*/  @P4 BRA `(.L_x_29933) ;  /* 0x0000002000004947 */ /* 0x000fea0003800000 */
[----:B------:R-:W-:Y:S05]  /*1e50*/  @P0 BRA `(.L_x_29934) ;  /* 0x0000005000000947 */ /* 0x000fea0003800000 */
[----:B------:R-:W-:Y:S05]  /*1e60*/  BRA `(.L_x_29935) ;  /* 0x0000005000007947 */ /* 0x000fea0003800000 */
.L_x_29933:
[----:B-----5:R-:W-:Y:S01]  /*1e70*/  FADD.FTZ R25, R45, R25 ;  /* 0x000000192d197221 */ /* 0x020fe20000010000 */
[----:B------:R-:W-:Y:S05]  /*1e80*/  BRA `(.L_x_29934) ;  /* 0x0000002000007947 */ /* 0x000fea0003800000 */
.L_x_29932:
[----:B-----5:R-:W-:-:S04]  /*1e90*/  FADD.FTZ R25, R53, R25 ;  /* 0x0000001935197221 */ /* 0x020fc80000010000 */
[----:B------:R-:W-:-:S05]  /*1ea0*/  @P2 FADD.FTZ R25, R45, R25 ;  /* 0x000000192d192221 */ /* 0x000fca0000010000 */
.L_x_29934:
[----:B-----5:R-:W-:Y:S02]  /*1eb0*/  MOV R41, R25 ;  /* 0x0000001900297202 */ /* 0x020fe40000000f00 */
.L_x_29935:
[----:B------:R-:W-:Y:S05]  /*1ec0*/  @P3 BRA `(.L_x_29936) ;  /* 0x0000007000003947 */ /* 0x000fea0003800000 */
[----:B------:R-:W-:-:S04]  /*1ed0*/  ISETP.NE.U32.AND P4, PT, RZ, c[0x0][0x180], PT ;  /* 0x00006000ff007a0c */ /* 0x000fc80003f85070 */
[----:B------:R-:W-:-:S13]  /*1ee0*/  ISETP.NE.AND.EX P4, PT, RZ, c[0x0][0x184], PT, P4 ;  /* 0x00006100ff007a0c */ /* 0x000fda0003f85340 */
[----:B------:R-:W-:Y:S05]  /*1ef0*/  @P4 BRA `(.L_x_29937) ;  /* 0x0000002000004947 */ /* 0x000fea0003800000 */
[----:B------:R-:W-:Y:S05]  /*1f00*/  @P0 BRA `(.L_x_29938) ;  /* 0x0000005000000947 */ /* 0x000fea0003800000 */
[----:B------:R-:W-:Y:S05]  /*1f10*/  BRA `(.L_x_29939) ;  /* 0x0000005000007947 */ /* 0x000fea0003800000 */
.L_x_29937:
[----:B-----5:R-:W-:Y:S01]  /*1f20*/  FADD.FTZ R26, R46, R26 ;  /* 0x0000001a2e1a7221 */ /* 0x020fe20000010000 */
[----:B------:R-:W-:Y:S05]  /*1f30*/  BRA `(.L_x_29938) ;  /* 0x0000002000007947 */ /* 0x000fea0003800000 */
.L_x_29936:
[----:B-----5:R-:W-:-:S04]  /*1f40*/  FADD.FTZ R26, R54, R26 ;  /* 0x0000001a361a7221 */ /* 0x020fc80000010000 */
[----:B------:R-:W-:-:S05]  /*1f50*/  @P2 FADD.FTZ R26, R46, R26 ;  /* 0x0000001a2e1a2221 */ /* 0x000fca0000010000 */
.L_x_29938:
[----:B-----5:R-:W-:Y:S02]  /*1f60*/  MOV R42, R26 ;  /* 0x0000001a002a7202 */ /* 0x020fe40000000f00 */
.L_x_29939:
[----:B------:R-:W-:Y:S05]  /*1f70*/  @P3 BRA `(.L_x_29940) ;  /* 0x0000007000003947 */ /* 0x000fea0003800000 */
[----:B------:R-:W-:-:S04]  /*1f80*/  ISETP.NE.U32.AND P2, PT, RZ, c[0x0][0x180], PT ;  /* 0x00006000ff007a0c */ /* 0x000fc80003f45070 */
[----:B------:R-:W-:-:S13]  /*1f90*/  ISETP.NE.AND.EX P2, PT, RZ, c[0x0][0x184], PT, P2 ;  /* 0x00006100ff007a0c */ /* 0x000fda0003f45320 */
[----:B------:R-:W-:Y:S05]  /*1fa0*/  @P2 BRA `(.L_x_29941) ;  /* 0x0000002000002947 */ /* 0x000fea0003800000 */
[----:B------:R-:W-:Y:S05]  /*1fb0*/  @P0 BRA `(.L_x_29942) ;  /* 0x0000005000000947 */ /* 0x000fea0003800000 */
[----:B------:R-:W-:Y:S05]  /*1fc0*/  BRA `(.L_x_29943) ;  /* 0x0000005000007947 */ /* 0x000fea0003800000 */
.L_x_29941:
[----:B-----5:R-:W-:Y:S01]  /*1fd0*/  FADD.FTZ R27, R47, R27 ;  /* 0x0000001b2f1b7221 */ /* 0x020fe20000010000 */
[----:B------:R-:W-:Y:S05]  /*1fe0*/  BRA `(.L_x_29942) ;  /* 0x0000002000007947 */ /* 0x000fea0003800000 */
.L_x_29940:
[----:B-----5:R-:W-:-:S04]  /*1ff0*/  FADD.FTZ R27, R55, R27 ;  /* 0x0000001b371b7221 */ /* 0x020fc80000010000 */
[----:B------:R-:W-:-:S05]  /*2000*/  @P2 FADD.FTZ R27, R47, R27 ;  /* 0x0000001b2f1b2221 */ /* 0x000fca0000010000 */
.L_x_29942:
[----:B-----5:R-:W-:Y:S02]  /*2010*/  MOV R43, R27 ;  /* 0x0000001b002b7202 */ /* 0x020fe40000000f00 */
.L_x_29943:
[----:B------:R-:W-:-:S04]  /*2020*/  @P0 LEA R138, P2, R137, c[0x0][0x188], 0x4 ;  /* 0x00006200898a0a11 */ /* 0x000fc800078420ff */
[C---:B------:R-:W-:Y:S02]  /*2030*/  @P0 LEA.HI.X R139, R137.reuse, c[0x0][0x18c], RZ, 0x4, P2 ;  /* 0x00006300898b0a11 */ /* 0x040fe400010f24ff */
[----:B------:R-:W-:-:S03]  /*2040*/  IADD3 R137, R137, 0x20, RZ ;  /* 0x0000002089897810 */ /* 0x000fc60007ffe0ff */
[----:B------:R0:W-:Y:S04]  /*2050*/  @P0 STG.E.128 [R138.64], R40 ;  /* 0x000000288a000986 */ /* 0x0001e8000c101d04 */
.L_x_29927:
[----:B------:R-:W-:Y:S05]  /*2060*/  BSYNC B0 ;  /* 0x0000000000007941 */ /* 0x000fea0003800000 */
.L_x_29926:
        /* <DEDUP_REMOVED lines=24> */
.L_x_29947:
[----:B-----5:R-:W-:Y:S01]  /*21f0*/  FADD.FTZ R20, R44, R20 ;  /* 0x000000142c147221 */ /* 0x020fe20000010000 */
[----:B------:R-:W-:Y:S05]  /*2200*/  BRA `(.L_x_29948) ;  /* 0x0000002000007947 */ /* 0x000fea0003800000 */
.L_x_29946:
[----:B0----5:R-:W-:-:S04]  /*2210*/  FADD.FTZ R20, R52, R20 ;  /* 0x0000001434147221 */ /* 0x021fc80000010000 */
[----:B------:R-:W-:-:S05]  /*2220*/  @P2 FADD.FTZ R20, R44, R20 ;  /* 0x000000142c142221 */ /* 0x000fca0000010000 */
.L_x_29948:
[----:B-----5:R-:W-:Y:S02]  /*2230*/  MOV R40, R20 ;  /* 0x0000001400287202 */ /* 0x020fe40000000f00 */
.L_x_29949:
[----:B------:R-:W-:Y:S05]  /*2240*/  @P3 BRA `(.L_x_29950) ;  /* 0x0000007000003947 */ /* 0x000fea0003800000 */
[----:B------:R-:W-:-:S04]  /*2250*/  ISETP.NE.U32.AND P4, PT, RZ, c[0x0][0x180], PT ;  /* 0x00006000ff007a0c */ /* 0x000fc80003f85070 */
[----:B------:R-:W-:-:S13]  /*2260*/  ISETP.NE.AND.EX P4, PT, RZ, c[0x0][0x184], PT, P4 ;  /* 0x00006100ff007a0c */ /* 0x000fda0003f85340 */
[----:B------:R-:W-:Y:S05]  /*2270*/  @P4 BRA `(.L_x_29951) ;  /* 0x0000002000004947 */ /* 0x000fea0003800000 */
[----:B------:R-:W-:Y:S05]  /*2280*/  @P0 BRA `(.L_x_29952) ;  /* 0x0000005000000947 */ /* 0x000fea0003800000 */
[----:B------:R-:W-:Y:S05]  /*2290*/  BRA `(.L_x_29953) ;  /* 0x0000005000007947 */ /* 0x000fea0003800000 */
.L_x_29951:
[----:B-----5:R-:W-:Y:S01]  /*22a0*/  FADD.FTZ R21, R45, R21 ;  /* 0x000000152d157221 */ /* 0x020fe20000010000 */
[----:B------:R-:W-:Y:S05]  /*22b0*/  BRA `(.L_x_29952) ;  /* 0x0000002000007947 */ /* 0x000fea0003800000 */
.L_x_29950:
[----:B-----5:R-:W-:-:S04]  /*22c0*/  FADD.FTZ R21, R53, R21 ;  /* 0x0000001535157221 */ /* 0x020fc80000010000 */
[----:B------:R-:W-:-:S05]  /*22d0*/  @P2 FADD.FTZ R21, R45, R21 ;  /* 0x000000152d152221 */ /* 0x000fca0000010000 */
.L_x_29952:
[----:B-----5:R-:W-:Y:S02]  /*22e0*/  MOV R41, R21 ;  /* 0x0000001500297202 */ /* 0x020fe40000000f00 */
.L_x_29953:
[----:B------:R-:W-:Y:S05]  /*22f0*/  @P3 BRA `(.L_x_29954) ;  /* 0x0000007000003947 */ /* 0x000fea0003800000 */
[----:B------:R-:W-:-:S04]  /*2300*/  ISETP.NE.U32.AND P4, PT, RZ, c[0x0][0x180], PT ;  /* 0x00006000ff007a0c */ /* 0x000fc80003f85070 */
[----:B------:R-:W-:-:S13]  /*2310*/  ISETP.NE.AND.EX P4, PT, RZ, c[0x0][0x184], PT, P4 ;  /* 0x00006100ff007a0c */ /* 0x000fda0003f85340 */
[----:B------:R-:W-:Y:S05]  /*2320*/  @P4 BRA `(.L_x_29955) ;  /* 0x0000002000004947 */ /* 0x000fea0003800000 */
[----:B------:R-:W-:Y:S05]  /*2330*/  @P0 BRA `(.L_x_29956) ;  /* 0x0000005000000947 */ /* 0x000fea0003800000 */
[----:B------:R-:W-:Y:S05]  /*2340*/  BRA `(.L_x_29957) ;  /* 0x0000005000007947 */ /* 0x000fea0003800000 */
.L_x_29955:
[----:B-----5:R-:W-:Y:S01]  /*2350*/  FADD.FTZ R22, R46, R22 ;  /* 0x000000162e167221 */ /* 0x020fe20000010000 */
[----:B------:R-:W-:Y:S05]  /*2360*/  BRA `(.L_x_29956) ;  /* 0x0000002000007947 */ /* 0x000fea0003800000 */
.L_x_29954:
[----:B-----5:R-:W-:-:S04]  /*2370*/  FADD.FTZ R22, R54, R22 ;  /* 0x0000001636167221 */ /* 0x020fc80000010000 */
[----:B------:R-:W-:-:S05]  /*2380*/  @P2 FADD.FTZ R22, R46, R22 ;  /* 0x000000162e162221 */ /* 0x000fca0000010000 */
.L_x_29956:
[----:B-----5:R-:W-:Y:S02]  /*2390*/  MOV R42, R22 ;  /* 0x00000016002a7202 */ /* 0x020fe40000000f00 */
.L_x_29957:
[----:B------:R-:W-:Y:S05]  /*23a0*/  @P3 BRA `(.L_x_29958) ;  /* 0x0000007000003947 */ /* 0x000fea0003800000 */
[----:B------:R-:W-:-:S04]  /*23b0*/  ISETP.NE.U32.AND P2, PT, RZ, c[0x0][0x180], PT ;  /* 0x00006000ff007a0c */ /* 0x000fc80003f45070 */
[----:B------:R-:W-:-:S13]  /*23c0*/  ISETP.NE.AND.EX P2, PT, RZ, c[0x0][0x184], PT, P2 ;  /* 0x00006100ff007a0c */ /* 0x000fda0003f45320 */
[----:B------:R-:W-:Y:S05]  /*23d0*/  @P2 BRA `(.L_x_29959) ;  /* 0x0000002000002947 */ /* 0x000fea0003800000 */
[----:B------:R-:W-:Y:S05]  /*23e0*/  @P0 BRA `(.L_x_29960) ;  /* 0x0000005000000947 */ /* 0x000fea0003800000 */
[----:B------:R-:W-:Y:S05]  /*23f0*/  BRA `(.L_x_29961) ;  /* 0x0000005000007947 */ /* 0x000fea0003800000 */
.L_x_29959:
[----:B-----5:R-:W-:Y:S01]  /*2400*/  FADD.FTZ R23, R47, R23 ;  /* 0x000000172f177221 */ /* 0x020fe20000010000 */
[----:B------:R-:W-:Y:S05]  /*2410*/  BRA `(.L_x_29960) ;  /* 0x0000002000007947 */ /* 0x000fea0003800000 */
.L_x_29958:
[----:B-----5:R-:W-:-:S04]  /*2420*/  FADD.FTZ R23, R55, R23 ;  /* 0x0000001737177221 */ /* 0x020fc80000010000 */
[----:B------:R-:W-:-:S05]  /*2430*/  @P2 FADD.FTZ R23, R47, R23 ;  /* 0x000000172f172221 */ /* 0x000fca0000010000 */
.L_x_29960:
[----:B-----5:R-:W-:Y:S02]  /*2440*/  MOV R43, R23 ;  /* 0x00000017002b7202 */ /* 0x020fe40000000f00 */
.L_x_29961:
[----:B------:R-:W-:-:S04]  /*2450*/  @P0 LEA R138, P2, R137, c[0x0][0x188], 0x4 ;  /* 0x00006200898a0a11 */ /* 0x000fc800078420ff */
[C---:B------:R-:W-:Y:S02]  /*2460*/  @P0 LEA.HI.X R139, R137.reuse, c[0x0][0x18c], RZ, 0x4, P2 ;  /* 0x00006300898b0a11 */ /* 0x040fe400010f24ff */
[----:B------:R-:W-:-:S03]  /*2470*/  IADD3 R137, R137, 0x20, RZ ;  /* 0x0000002089897810 */ /* 0x000fc60007ffe0ff */
[----:B------:R0:W-:Y:S04]  /*2480*/  @P0 STG.E.128 [R138.64], R40 ;  /* 0x000000288a000986 */ /* 0x0001e8000c101d04 */
.L_x_29945:
[----:B------:R-:W-:Y:S05]  /*2490*/  BSYNC B0 ;  /* 0x0000000000007941 */ /* 0x000fea0003800000 */
.L_x_29944:
        /* <DEDUP_REMOVED lines=24> */
.L_x_29965:
[----:B-----5:R-:W-:Y:S01]  /*2620*/  FADD.FTZ R16, R44, R16 ;  /* 0x000000102c107221 */ /* 0x020fe20000010000 */
[----:B------:R-:W-:Y:S05]  /*2630*/  BRA `(.L_x_29966) ;  /* 0x0000002000007947 */ /* 0x000fea0003800000 */
.L_x_29964:
[----:B0----5:R-:W-:-:S04]  /*2640*/  FADD.FTZ R16, R52, R16 ;  /* 0x0000001034107221 */ /* 0x021fc80000010000 */
[----:B------:R-:W-:-:S05]  /*2650*/  @P2 FADD.FTZ R16, R44, R16 ;  /* 0x000000102c102221 */ /* 0x000fca0000010000 */
.L_x_29966:
[----:B-----5:R-:W-:Y:S02]  /*2660*/  MOV R40, R16 ;  /* 0x0000001000287202 */ /* 0x020fe40000000f00 */
.L_x_29967:
[----:B------:R-:W-:Y:S05]  /*2670*/  @P3 BRA `(.L_x_29968) ;  /* 0x0000007000003947 */ /* 0x000fea0003800000 */
[----:B------:R-:W-:-:S04]  /*2680*/  ISETP.NE.U32.AND P4, PT, RZ, c[0x0][0x180], PT ;  /* 0x00006000ff007a0c */ /* 0x000fc80003f85070 */
[----:B------:R-:W-:-:S13]  /*2690*/  ISETP.NE.AND.EX P4, PT, RZ, c[0x0][0x184], PT, P4 ;  /* 0x00006100ff007a0c */ /* 0x000fda0003f85340 */
[----:B------:R-:W-:Y:S05]  /*26a0*/  @P4 BRA `(.L_x_29969) ;  /* 0x0000002000004947 */ /* 0x000fea0003800000 */
[----:B------:R-:W-:Y:S05]  /*26b0*/  @P0 BRA `(.L_x_29970) ;  /* 0x0000005000000947 */ /* 0x000fea0003800000 */
[----:B------:R-:W-:Y:S05]  /*26c0*/  BRA `(.L_x_29971) ;  /* 0x0000005000007947 */ /* 0x000fea0003800000 */
.L_x_29969:
[----:B-----5:R-:W-:Y:S01]  /*26d0*/  FADD.FTZ R17, R45, R17 ;  /* 0x000000112d117221 */ /* 0x020fe20000010000 */
[----:B------:R-:W-:Y:S05]  /*26e0*/  BRA `(.L_x_29970) ;  /* 0x0000002000007947 */ /* 0x000fea0003800000 */
.L_x_29968:
[----:B-----5:R-:W-:-:S04]  /*26f0*/  FADD.FTZ R17, R53, R17 ;  /* 0x0000001135117221 */ /* 0x020fc80000010000 */
[----:B------:R-:W-:-:S05]  /*2700*/  @P2 FADD.FTZ R17, R45, R17 ;  /* 0x000000112d112221 */ /* 0x000fca0000010000 */
.L_x_29970:
[----:B-----5:R-:W-:Y:S02]  /*2710*/  MOV R41, R17 ;  /* 0x0000001100297202 */ /* 0x020fe40000000f00 */
.L_x_29971:
[----:B------:R-:W-:Y:S05]  /*2720*/  @P3 BRA `(.L_x_29972) ;  /* 0x0000007000003947 */ /* 0x000fea0003800000 */
[----:B------:R-:W-:-:S04]  /*2730*/  ISETP.NE.U32.AND P4, PT, RZ, c[0x0][0x180], PT ;  /* 0x00006000ff007a0c */ /* 0x000fc80003f85070 */
[----:B------:R-:W-:-:S13]  /*2740*/  ISETP.NE.AND.EX P4, PT, RZ, c[0x0][0x184], PT, P4 ;  /* 0x00006100ff007a0c */ /* 0x000fda0003f85340 */
[----:B------:R-:W-:Y:S05]  /*2750*/  @P4 BRA `(.L_x_29973) ;  /* 0x0000002000004947 */ /* 0x000fea0003800000 */
[----:B------:R-:W-:Y:S05]  /*2760*/  @P0 BRA `(.L_x_29974) ;  /* 0x0000005000000947 */ /* 0x000fea0003800000 */
[----:B------:R-:W-:Y:S05]  /*2770*/  BRA `(.L_x_29975) ;  /* 0x0000005000007947 */ /* 0x000fea0003800000 */
.L_x_29973:
[----:B-----5:R-:W-:Y:S01]  /*2780*/  FADD.FTZ R18, R46, R18 ;  /* 0x000000122e127221 */ /* 0x020fe20000010000 */
[----:B------:R-:W-:Y:S05]  /*2790*/  BRA `(.L_x_29974) ;  /* 0x0000002000007947 */ /* 0x000fea0003800000 */
.L_x_29972:
[----:B-----5:R-:W-:-:S04]  /*27a0*/  FADD.FTZ R18, R54, R18 ;  /* 0x0000001236127221 */ /* 0x020fc80000010000 */
[----:B------:R-:W-:-:S05]  /*27b0*/  @P2 FADD.FTZ R18, R46, R18 ;  /* 0x000000122e122221 */ /* 0x000fca0000010000 */
.L_x_29974:
[----:B-----5:R-:W-:Y:S02]  /*27c0*/  MOV R42, R18 ;  /* 0x00000012002a7202 */ /* 0x020fe40000000f00 */
.L_x_29975:
[----:B------:R-:W-:Y:S05]  /*27d0*/  @P3 BRA `(.L_x_29976) ;  /* 0x0000007000003947 */ /* 0x000fea0003800000 */
[----:B------:R-:W-:-:S04]  /*27e0*/  ISETP.NE.U32.AND P2, PT, RZ, c[0x0][0x180], PT ;  /* 0x00006000ff007a0c */ /* 0x000fc80003f45070 */
[----:B------:R-:W-:-:S13]  /*27f0*/  ISETP.NE.AND.EX P2, PT, RZ, c[0x0][0x184], PT, P2 ;  /* 0x00006100ff007a0c */ /* 0x000fda0003f45320 */
[----:B------:R-:W-:Y:S05]  /*2800*/  @P2 BRA `(.L_x_29977) ;  /* 0x0000002000002947 */ /* 0x000fea0003800000 */
[----:B------:R-:W-:Y:S05]  /*2810*/  @P0 BRA `(.L_x_29978) ;  /* 0x0000005000000947 */ /* 0x000fea0003800000 */
[----:B------:R-:W-:Y:S05]  /*2820*/  BRA `(.L_x_29979) ;  /* 0x0000005000007947 */ /* 0x000fea0003800000 */
.L_x_29977:
[----:B-----5:R-:W-:Y:S01]  /*2830*/  FADD.FTZ R19, R47, R19 ;  /* 0x000000132f137221 */ /* 0x020fe20000010000 */
[----:B------:R-:W-:Y:S05]  /*2840*/  BRA `(.L_x_29978) ;  /* 0x0000002000007947 */ /* 0x000fea0003800000 */
.L_x_29976:
[----:B-----5:R-:W-:-:S04]  /*2850*/  FADD.FTZ R19, R55, R19 ;  /* 0x0000001337137221 */ /* 0x020fc80000010000 */
[----:B------:R-:W-:-:S05]  /*2860*/  @P2 FADD.FTZ R19, R47, R19 ;  /* 0x000000132f132221 */ /* 0x000fca0000010000 */
.L_x_29978:
[----:B-----5:R-:W-:Y:S02]  /*2870*/  MOV R43, R19 ;  /* 0x00000013002b7202 */ /* 0x020fe40000000f00 */
.L_x_29979:
[----:B------:R-:W-:-:S04]  /*2880*/  @P0 LEA R138, P2, R137, c[0x0][0x188], 0x4 ;  /* 0x00006200898a0a11 */ /* 0x000fc800078420ff */
[C---:B------:R-:W-:Y:S02]  /*2890*/  @P0 LEA.HI.X R139, R137.reuse, c[0x0][0x18c], RZ, 0x4, P2 ;  /* 0x00006300898b0a11 */ /* 0x040fe400010f24ff */
[----:B------:R-:W-:-:S03]  /*28a0*/  IADD3 R137, R137, 0x20, RZ ;  /* 0x0000002089897810 */ /* 0x000fc60007ffe0ff */
[----:B------:R0:W-:Y:S04]  /*28b0*/  @P0 STG.E.128 [R138.64], R40 ;  /* 0x000000288a000986 */ /* 0x0001e8000c101d04 */
.L_x_29963:
[----:B------:R-:W-:Y:S05]  /*28c0*/  BSYNC B0 ;  /* 0x0000000000007941 */ /* 0x000fea0003800000 */
.L_x_29962:
        /* <DEDUP_REMOVED lines=24> */
.L_x_29983:
[----:B-----5:R-:W-:Y:S01]  /*2a50*/  FADD.FTZ R12, R44, R12 ;  /* 0x0000000c2c0c7221 */ /* 0x020fe20000010000 */
[----:B------:R-:W-:Y:S05]  /*2a60*/  BRA `(.L_x_29984) ;  /* 0x0000002000007947 */ /* 0x000fea0003800000 */
.L_x_29982:
[----:B0----5:R-:W-:-:S04]  /*2a70*/  FADD.FTZ R12, R52, R12 ;  /* 0x0000000c340c7221 */ /* 0x021fc80000010000 */
[----:B------:R-:W-:-:S05]  /*2a80*/  @P2 FADD.FTZ R12, R44, R12 ;  /* 0x0000000c2c0c2221 */ /* 0x000fca0000010000 */
.L_x_29984:
[----:B-----5:R-:W-:Y:S02]  /*2a90*/  MOV R40, R12 ;  /* 0x0000000c00287202 */ /* 0x020fe40000000f00 */
.L_x_29985:
[----:B------:R-:W-:Y:S05]  /*2aa0*/  @P3 BRA `(.L_x_29986) ;  /* 0x0000007000003947 */ /* 0x000fea0003800000 */
[----:B------:R-:W-:-:S04]  /*2ab0*/  ISETP.NE.U32.AND P4, PT, RZ, c[0x0][0x180], PT ;  /* 0x00006000ff007a0c */ /* 0x000fc80003f85070 */
[----:B------:R-:W-:-:S13]  /*2ac0*/  ISETP.NE.AND.EX P4, PT, RZ, c[0x0][0x184], PT, P4 ;  /* 0x00006100ff007a0c */ /* 0x000fda0003f85340 */
[----:B------:R-:W-:Y:S05]  /*2ad0*/  @P4 BRA `(.L_x_29987) ;  /* 0x0000002000004947 */ /* 0x000fea0003800000 */
[----:B------:R-:W-:Y:S05]  /*2ae0*/  @P0 BRA `(.L_x_29988) ;  /* 0x0000005000000947 */ /* 0x000fea0003800000 */
[----:B------:R-:W-:Y:S05]  /*2af0*/  BRA `(.L_x_29989) ;  /* 0x0000005000007947 */ /* 0x000fea0003800000 */
.L_x_29987:
[----:B-----5:R-:W-:Y:S01]  /*2b00*/  FADD.FTZ R13, R45, R13 ;  /* 0x0000000d2d0d7221 */ /* 0x020fe20000010000 */
[----:B------:R-:W-:Y:S05]  /*2b10*/  BRA `(.L_x_29988) ;  /* 0x0000002000007947 */ /* 0x000fea0003800000 */
.L_x_29986:
[----:B-----5:R-:W-:-:S04]  /*2b20*/  FADD.FTZ R13, R53, R13 ;  /* 0x0000000d350d7221 */ /* 0x020fc80000010000 */
[----:B------:R-:W-:-:S05]  /*2b30*/  @P2 FADD.FTZ R13, R45, R13 ;  /* 0x0000000d2d0d2221 */ /* 0x000fca0000010000 */
.L_x_29988:
[----:B-----5:R-:W-:Y:S02]  /*2b40*/  MOV R41, R13 ;  /* 0x0000000d00297202 */ /* 0x020fe40000000f00 */
.L_x_29989:
[----:B------:R-:W-:Y:S05]  /*2b50*/  @P3 BRA `(.L_x_29990) ;  /* 0x0000007000003947 */ /* 0x000fea0003800000 */
[----:B------:R-:W-:-:S04]  /*2b60*/  ISETP.NE.U32.AND P4, PT, RZ, c[0x0][0x180], PT ;  /* 0x00006000ff007a0c */ /* 0x000fc80003f85070 */
[----:B------:R-:W-:-:S13]  /*2b70*/  ISETP.NE.AND.EX P4, PT, RZ, c[0x0][0x184], PT, P4 ;  /* 0x00006100ff007a0c */ /* 0x000fda0003f85340 */
[----:B------:R-:W-:Y:S05]  /*2b80*/  @P4 BRA `(.L_x_29991) ;  /* 0x0000002000004947 */ /* 0x000fea0003800000 */
[----:B------:R-:W-:Y:S05]  /*2b90*/  @P0 BRA `(.L_x_29992) ;  /* 0x0000005000000947 */ /* 0x000fea0003800000 */
[----:B------:R-:W-:Y:S05]  /*2ba0*/  BRA `(.L_x_29993) ;  /* 0x0000005000007947 */ /* 0x000fea0003800000 */
.L_x_29991:
[----:B-----5:R-:W-:Y:S01]  /*2bb0*/  FADD.FTZ R14, R46, R14 ;  /* 0x0000000e2e0e7221 */ /* 0x020fe20000010000 */
[----:B------:R-:W-:Y:S05]  /*2bc0*/  BRA `(.L_x_29992) ;  /* 0x0000002000007947 */ /* 0x000fea0003800000 */
.L_x_29990:
[----:B-----5:R-:W-:-:S04]  /*2bd0*/  FADD.FTZ R14, R54, R14 ;  /* 0x0000000e360e7221 */ /* 0x020fc80000010000 */
[----:B------:R-:W-:-:S05]  /*2be0*/  @P2 FADD.FTZ R14, R46, R14 ;  /* 0x0000000e2e0e2221 */ /* 0x000fca0000010000 */
.L_x_29992:
[----:B-----5:R-:W-:Y:S02]  /*2bf0*/  MOV R42, R14 ;  /* 0x0000000e002a7202 */ /* 0x020fe40000000f00 */
.L_x_29993:
[----:B------:R-:W-:Y:S05]  /*2c00*/  @P3 BRA `(.L_x_29994) ;  /* 0x0000007000003947 */ /* 0x000fea0003800000 */
[----:B------:R-:W-:-:S04]  /*2c10*/  ISETP.NE.U32.AND P2, PT, RZ, c[0x0][0x180], PT ;  /* 0x00006000ff007a0c */ /* 0x000fc80003f45070 */
[----:B------:R-:W-:-:S13]  /*2c20*/  ISETP.NE.AND.EX P2, PT, RZ, c[0x0][0x184], PT, P2 ;  /* 0x00006100ff007a0c */ /* 0x000fda0003f45320 */
[----:B------:R-:W-:Y:S05]  /*2c30*/  @P2 BRA `(.L_x_29995) ;  /* 0x0000002000002947 */ /* 0x000fea0003800000 */
[----:B------:R-:W-:Y:S05]  /*2c40*/  @P0 BRA `(.L_x_29996) ;  /* 0x0000005000000947 */ /* 0x000fea0003800000 */
[----:B------:R-:W-:Y:S05]  /*2c50*/  BRA `(.L_x_29997) ;  /* 0x0000005000007947 */ /* 0x000fea0003800000 */
.L_x_29995:
[----:B-----5:R-:W-:Y:S01]  /*2c60*/  FADD.FTZ R15, R47, R15 ;  /* 0x0000000f2f0f7221 */ /* 0x020fe20000010000 */
[----:B------:R-:W-:Y:S05]  /*2c70*/  BRA `(.L_x_29996) ;  /* 0x0000002000007947 */ /* 0x000fea0003800000 */
.L_x_29994:
[----:B-----5:R-:W-:-:S04]  /*2c80*/  FADD.FTZ R15, R55, R15 ;  /* 0x0000000f370f7221 */ /* 0x020fc80000010000 */
[----:B------:R-:W-:-:S05]  /*2c90*/  @P2 FADD.FTZ R15, R47, R15 ;  /* 0x0000000f2f0f2221 */ /* 0x000fca0000010000 */
.L_x_29996:
[----:B-----5:R-:W-:Y:S02]  /*2ca0*/  MOV R43, R15 ;  /* 0x0000000f002b7202 */ /* 0x020fe40000000f00 */
.L_x_29997:
[----:B------:R-:W-:-:S04]  /*2cb0*/  @P0 LEA R138, P2, R137, c[0x0][0x188], 0x4 ;  /* 0x00006200898a0a11 */ /* 0x000fc800078420ff */
[C---:B------:R-:W-:Y:S02]  /*2cc0*/  @P0 LEA.HI.X R139, R137.reuse, c[0x0][0x18c], RZ, 0x4, P2 ;  /* 0x00006300898b0a11 */ /* 0x040fe400010f24ff */
[----:B------:R-:W-:-:S03]  /*2cd0*/  IADD3 R137, R137, 0x20, RZ ;  /* 0x0000002089897810 */ /* 0x000fc60007ffe0ff */
[----:B------:R0:W-:Y:S04]  /*2ce0*/  @P0 STG.E.128 [R138.64], R40 ;  /* 0x000000288a000986 */ /* 0x0001e8000c101d04 */
.L_x_29981:
[----:B------:R-:W-:Y:S05]  /*2cf0*/  BSYNC B0 ;  /* 0x0000000000007941 */ /* 0x000fea0003800000 */
.L_x_29980:
        /* <DEDUP_REMOVED lines=24> */
.L_x_30001:
[----:B-----5:R-:W-:Y:S01]  /*2e80*/  FADD.FTZ R8, R44, R8 ;  /* 0x000000082c087221 */ /* 0x020fe20000010000 */
[----:B------:R-:W-:Y:S05]  /*2e90*/  BRA `(.L_x_30002) ;  /* 0x0000002000007947 */ /* 0x000fea0003800000 */
.L_x_30000:
[----:B0----5:R-:W-:-:S04]  /*2ea0*/  FADD.FTZ R8, R52, R8 ;  /* 0x0000000834087221 */ /* 0x021fc80000010000 */
[----:B------:R-:W-:-:S05]  /*2eb0*/  @P2 FADD.FTZ R8, R44, R8 ;  /* 0x000000082c082221 */ /* 0x000fca0000010000 */
.L_x_30002:
[----:B-----5:R-:W-:Y:S02]  /*2ec0*/  MOV R40, R8 ;  /* 0x0000000800287202 */ /* 0x020fe40000000f00 */
.L_x_30003:
[----:B------:R-:W-:Y:S05]  /*2ed0*/  @P3 BRA `(.L_x_30004) ;  /* 0x0000007000003947 */ /* 0x000fea0003800000 */
[----:B------:R-:W-:-:S04]  /*2ee0*/  ISETP.NE.U32.AND P4, PT, RZ, c[0x0][0x180], PT ;  /* 0x00006000ff007a0c */ /* 0x000fc80003f85070 */
[----:B------:R-:W-:-:S13]  /*2ef0*/  ISETP.NE.AND.EX P4, PT, RZ, c[0x0][0x184], PT, P4 ;  /* 0x00006100ff007a0c */ /* 0x000fda0003f85340 */
[----:B------:R-:W-:Y:S05]  /*2f00*/  @P4 BRA `(.L_x_30005) ;  /* 0x0000002000004947 */ /* 0x000fea0003800000 */
[----:B------:R-:W-:Y:S05]  /*2f10*/  @P0 BRA `(.L_x_30006) ;  /* 0x0000005000000947 */ /* 0x000fea0003800000 */
[----:B------:R-:W-:Y:S05]  /*2f20*/  BRA `(.L_x_30007) ;  /* 0x0000005000007947 */ /* 0x000fea0003800000 */
.L_x_30005:
[----:B-----5:R-:W-:Y:S01]  /*2f30*/  FADD.FTZ R9, R45, R9 ;  /* 0x000000092d097221 */ /* 0x020fe20000010000 */
[----:B------:R-:W-:Y:S05]  /*2f40*/  BRA `(.L_x_30006) ;  /* 0x0000002000007947 */ /* 0x000fea0003800000 */
.L_x_30004:
[----:B-----5:R-:W-:-:S04]  /*2f50*/  FADD.FTZ R9, R53, R9 ;  /* 0x0000000935097221 */ /* 0x020fc80000010000 */
[----:B------:R-:W-:-:S05]  /*2f60*/  @P2 FADD.FTZ R9, R45, R9 ;  /* 0x000000092d092221 */ /* 0x000fca0000010000 */
.L_x_30006:
[----:B-----5:R-:W-:Y:S02]  /*2f70*/  MOV R41, R9 ;  /* 0x0000000900297202 */ /* 0x020fe40000000f00 */
.L_x_30007:
[----:B------:R-:W-:Y:S05]  /*2f80*/  @P3 BRA `(.L_x_30008) ;  /* 0x0000007000003947 */ /* 0x000fea0003800000 */
[----:B------:R-:W-:-:S04]  /*2f90*/  ISETP.NE.U32.AND P4, PT, RZ, c[0x0][0x180], PT ;  /* 0x00006000ff007a0c */ /* 0x000fc80003f85070 */
[----:B------:R-:W-:-:S13]  /*2fa0*/  ISETP.NE.AND.EX P4, PT, RZ, c[0x0][0x184], PT, P4 ;  /* 0x00006100ff007a0c */ /* 0x000fda0003f85340 */
[----:B------:R-:W-:Y:S05]  /*2fb0*/  @P4 BRA `(.L_x_30009) ;  /* 0x0000002000004947 */ /* 0x000fea0003800000 */
[----:B------:R-:W-:Y:S05]  /*2fc0*/  @P0 BRA `(.L_x_30010) ;  /* 0x0000005000000947 */ /* 0x000fea0003800000 */
[----:B------:R-:W-:Y:S05]  /*2fd0*/  BRA `(.L_x_30011) ;  /* 0x0000005000007947 */ /* 0x000fea0003800000 */
.L_x_30009:
[----:B-----5:R-:W-:Y:S01]  /*2fe0*/  FADD.FTZ R10, R46, R10 ;  /* 0x0000000a2e0a7221 */ /* 0x020fe20000010000 */
[----:B------:R-:W-:Y:S05]  /*2ff0*/  BRA `(.L_x_30010) ;  /* 0x0000002000007947 */ /* 0x000fea0003800000 */
.L_x_30008:
[----:B-----5:R-:W-:-:S04]  /*3000*/  FADD.FTZ R10, R54, R10 ;  /* 0x0000000a360a7221 */ /* 0x020fc80000010000 */
[----:B------:R-:W-:-:S05]  /*3010*/  @P2 FADD.FTZ R10, R46, R10 ;  /* 0x0000000a2e0a2221 */ /* 0x000fca0000010000 */
.L_x_30010:
[----:B-----5:R-:W-:Y:S02]  /*3020*/  MOV R42, R10 ;  /* 0x0000000a002a7202 */ /* 0x020fe40000000f00 */
.L_x_30011:
[----:B------:R-:W-:Y:S05]  /*3030*/  @P3 BRA `(.L_x_30012) ;  /* 0x0000007000003947 */ /* 0x000fea0003800000 */
[----:B------:R-:W-:-:S04]  /*3040*/  ISETP.NE.U32.AND P2, PT, RZ, c[0x0][0x180], PT ;  /* 0x00006000ff007a0c */ /* 0x000fc80003f45070 */
[----:B------:R-:W-:-:S13]  /*3050*/  ISETP.NE.AND.EX P2, PT, RZ, c[0x0][0x184], PT, P2 ;  /* 0x00006100ff007a0c */ /* 0x000fda0003f45320 */
[----:B------:R-:W-:Y:S05]  /*3060*/  @P2 BRA `(.L_x_30013) ;  /* 0x0000002000002947 */ /* 0x000fea0003800000 */
[----:B------:R-:W-:Y:S05]  /*3070*/  @P0 BRA `(.L_x_30014) ;  /* 0x0000005000000947 */ /* 0x000fea0003800000 */
[----:B------:R-:W-:Y:S05]  /*3080*/  BRA `(.L_x_30015) ;  /* 0x0000005000007947 */ /* 0x000fea0003800000 */
.L_x_30013:
[----:B-----5:R-:W-:Y:S01]  /*3090*/  FADD.FTZ R11, R47, R11 ;  /* 0x0000000b2f0b7221 */ /* 0x020fe20000010000 */
[----:B------:R-:W-:Y:S05]  /*30a0*/  BRA `(.L_x_30014) ;  /* 0x0000002000007947 */ /* 0x000fea0003800000 */
.L_x_30012:
[----:B-----5:R-:W-:-:S04]  /*30b0*/  FADD.FTZ R11, R55, R11 ;  /* 0x0000000b370b7221 */ /* 0x020fc80000010000 */
[----:B------:R-:W-:-:S05]  /*30c0*/  @P2 FADD.FTZ R11, R47, R11 ;  /* 0x0000000b2f0b2221 */ /* 0x000fca0000010000 */
.L_x_30014:
[----:B-----5:R-:W-:Y:S02]  /*30d0*/  MOV R43, R11 ;  /* 0x0000000b002b7202 */ /* 0x020fe40000000f00 */
.L_x_30015:
[----:B------:R-:W-:-:S04]  /*30e0*/  @P0 LEA R138, P2, R137, c[0x0][0x188], 0x4 ;  /* 0x00006200898a0a11 */ /* 0x000fc800078420ff */
[C---:B------:R-:W-:Y:S02]  /*30f0*/  @P0 LEA.HI.X R139, R137.reuse, c[0x0][0x18c], RZ, 0x4, P2 ;  /* 0x00006300898b0a11 */ /* 0x040fe400010f24ff */
[----:B------:R-:W-:-:S03]  /*3100*/  IADD3 R137, R137, 0x20, RZ ;  /* 0x0000002089897810 */ /* 0x000fc60007ffe0ff */
[----:B------:R0:W-:Y:S04]  /*3110*/  @P0 STG.E.128 [R138.64], R40 ;  /* 0x000000288a000986 */ /* 0x0001e8000c101d04 */
.L_x_29999:
[----:B------:R-:W-:Y:S05]  /*3120*/  BSYNC B0 ;  /* 0x0000000000007941 */ /* 0x000fea0003800000 */
.L_x_29998:
        /* <DEDUP_REMOVED lines=24> */
.L_x_30019:
[----:B-----5:R-:W-:Y:S01]  /*32b0*/  FADD.FTZ R4, R44, R4 ;  /* 0x000000042c047221 */ /* 0x020fe20000010000 */
[----:B------:R-:W-:Y:S05]  /*32c0*/  BRA `(.L_x_30020) ;  /* 0x0000002000007947 */ /* 0x000fea0003800000 */
.L_x_30018:
[----:B0----5:R-:W-:-:S04]  /*32d0*/  FADD.FTZ R4, R52, R4 ;  /* 0x0000000434047221 */ /* 0x021fc80000010000 */
[----:B------:R-:W-:-:S05]  /*32e0*/  @P2 FADD.FTZ R4, R44, R4 ;  /* 0x000000042c042221 */ /* 0x000fca0000010000 */
.L_x_30020:
[----:B-----5:R-:W-:Y:S02]  /*32f0*/  MOV R40, R4 ;  /* 0x0000000400287202 */ /* 0x020fe40000000f00 */
.L_x_30021:
[----:B------:R-:W-:Y:S05]  /*3300*/  @P3 BRA `(.L_x_30022) ;  /* 0x0000007000003947 */ /* 0x000fea0003800000 */
[----:B------:R-:W-:-:S04]  /*3310*/  ISETP.NE.U32.AND P4, PT, RZ, c[0x0][0x180], PT ;  /* 0x00006000ff007a0c */ /* 0x000fc80003f85070 */
[----:B------:R-:W-:-:S13]  /*3320*/  ISETP.NE.AND.EX P4, PT, RZ, c[0x0][0x184], PT, P4 ;  /* 0x00006100ff007a0c */ /* 0x000fda0003f85340 */
[----:B------:R-:W-:Y:S05]  /*3330*/  @P4 BRA `(.L_x_30023) ;  /* 0x0000002000004947 */ /* 0x000fea0003800000 */
[----:B------:R-:W-:Y:S05]  /*3340*/  @P0 BRA `(.L_x_30024) ;  /* 0x0000005000000947 */ /* 0x000fea0003800000 */
[----:B------:R-:W-:Y:S05]  /*3350*/  BRA `(.L_x_30025) ;  /* 0x0000005000007947 */ /* 0x000fea0003800000 */
.L_x_30023:
[----:B-----5:R-:W-:Y:S01]  /*3360*/  FADD.FTZ R5, R45, R5 ;  /* 0x000000052d057221 */ /* 0x020fe20000010000 */
[----:B------:R-:W-:Y:S05]  /*3370*/  BRA `(.L_x_30024) ;  /* 0x0000002000007947 */ /* 0x000fea0003800000 */
.L_x_30022:
[----:B-----5:R-:W-:-:S04]  /*3380*/  FADD.FTZ R5, R53, R5 ;  /* 0x0000000535057221 */ /* 0x020fc80000010000 */
[----:B------:R-:W-:-:S05]  /*3390*/  @P2 FADD.FTZ R5, R45, R5 ;  /* 0x000000052d052221 */ /* 0x000fca0000010000 */
.L_x_30024:
[----:B-----5:R-:W-:Y:S02]  /*33a0*/  MOV R41, R5 ;  /* 0x0000000500297202 */ /* 0x020fe40000000f00 */
.L_x_30025:
[----:B------:R-:W-:Y:S05]  /*33b0*/  @P3 BRA `(.L_x_30026) ;  /* 0x0000007000003947 */ /* 0x000fea0003800000 */
[----:B------:R-:W-:-:S04]  /*33c0*/  ISETP.NE.U32.AND P4, PT, RZ, c[0x0][0x180], PT ;  /* 0x00006000ff007a0c */ /* 0x000fc80003f85070 */
[----:B------:R-:W-:-:S13]  /*33d0*/  ISETP.NE.AND.EX P4, PT, RZ, c[0x0][0x184], PT, P4 ;  /* 0x00006100ff007a0c */ /* 0x000fda0003f85340 */
[----:B------:R-:W-:Y:S05]  /*33e0*/  @P4 BRA `(.L_x_30027) ;  /* 0x0000002000004947 */ /* 0x000fea0003800000 */
[----:B------:R-:W-:Y:S05]  /*33f0*/  @P0 BRA `(.L_x_30028) ;  /* 0x0000005000000947 */ /* 0x000fea0003800000 */
[----:B------:R-:W-:Y:S05]  /*3400*/  BRA `(.L_x_30029) ;  /* 0x0000005000007947 */ /* 0x000fea0003800000 */
.L_x_30027:
[----:B-----5:R-:W-:Y:S01]  /*3410*/  FADD.FTZ R6, R46, R6 ;  /* 0x000000062e067221 */ /* 0x020fe20000010000 */
[----:B------:R-:W-:Y:S05]  /*3420*/  BRA `(.L_x_30028) ;  /* 0x0000002000007947 */ /* 0x000fea0003800000 */
.L_x_30026:
[----:B-----5:R-:W-:-:S04]  /*3430*/  FADD.FTZ R6, R54, R6 ;  /* 0x0000000636067221 */ /* 0x020fc80000010000 */
[----:B------:R-:W-:-:S05]  /*3440*/  @P2 FADD.FTZ R6, R46, R6 ;  /* 0x000000062e062221 */ /* 0x000fca0000010000 */
.L_x_30028:
[----:B-----5:R-:W-:Y:S02]  /*3450*/  MOV R42, R6 ;  /* 0x00000006002a7202 */ /* 0x020fe40000000f00 */
.L_x_30029:
[----:B------:R-:W-:Y:S05]  /*3460*/  @P3 BRA `(.L_x_30030) ;  /* 0x0000007000003947 */ /* 0x000fea0003800000 */
[----:B------:R-:W-:-:S04]  /*3470*/  ISETP.NE.U32.AND P2, PT, RZ, c[0x0][0x180], PT ;  /* 0x00006000ff007a0c */ /* 0x000fc80003f45070 */
[----:B------:R-:W-:-:S13]  /*3480*/  ISETP.NE.AND.EX P2, PT, RZ, c[0x0][0x184], PT, P2 ;  /* 0x00006100ff007a0c */ /* 0x000fda0003f45320 */
[----:B------:R-:W-:Y:S05]  /*3490*/  @P2 BRA `(.L_x_30031) ;  /* 0x0000002000002947 */ /* 0x000fea0003800000 */
[----:B------:R-:W-:Y:S05]  /*34a0*/  @P0 BRA `(.L_x_30032) ;  /* 0x0000005000000947 */ /* 0x000fea0003800000 */
[----:B------:R-:W-:Y:S05]  /*34b0*/  BRA `(.L_x_30033) ;  /* 0x0000005000007947 */ /* 0x000fea0003800000 */
.L_x_30031:
[----:B-----5:R-:W-:Y:S01]  /*34c0*/  FADD.FTZ R7, R47, R7 ;  /* 0x000000072f077221 */ /* 0x020fe20000010000 */
[----:B------:R-:W-:Y:S05]  /*34d0*/  BRA `(.L_x_30032) ;  /* 0x0000002000007947 */ /* 0x000fea0003800000 */
.L_x_30030:
[----:B-----5:R-:W-:-:S04]  /*34e0*/  FADD.FTZ R7, R55, R7 ;  /* 0x0000000737077221 */ /* 0x020fc80000010000 */
[----:B------:R-:W-:-:S05]  /*34f0*/  @P2 FADD.FTZ R7, R47, R7 ;  /* 0x000000072f072221 */ /* 0x000fca0000010000 */
.L_x_30032:
[----:B-----5:R-:W-:Y:S02]  /*3500*/  MOV R43, R7 ;  /* 0x00000007002b7202 */ /* 0x020fe40000000f00 */
.L_x_30033:
[----:B------:R-:W-:-:S04]  /*3510*/  @P0 LEA R138, P2, R137, c[0x0][0x188], 0x4 ;  /* 0x00006200898a0a11 */ /* 0x000fc800078420ff */
[----:B------:R-:W-:-:S05]  /*3520*/  @P0 LEA.HI.X R139, R137, c[0x0][0x18c], RZ, 0x4, P2 ;  /* 0x00006300898b0a11 */ /* 0x000fca00010f24ff */
[----:B------:R0:W-:Y:S04]  /*3530*/  @P0 STG.E.128 [R138.64], R40 ;  /* 0x000000288a000986 */ /* 0x0001e8000c101d04 */
.L_x_30017:
[----:B------:R-:W-:Y:S05]  /*3540*/  BSYNC B0 ;  /* 0x0000000000007941 */ /* 0x000fea0003800000 */
.L_x_30016:
        /* <DEDUP_REMOVED lines=58> */
.L_x_30058:
[----:B-1----:R-:W-:Y:S01]  /*38f0*/  FADD.FTZ R142, R137, R136 ;  /* 0x00000088898e7221 */ /* 0x002fe20000010000 */
[----:B------:R-:W-:Y:S05]  /*3900*/  BRA.DIV ~URZ, `(.L_x_30035) ;  /* 0x000014d27f007947 */ /* 0x000fea000b800000 */
[----:B------:R-:W1:Y:S01]  /*3910*/  SHFL.BFLY PT, R136, R142, 0x2, 0x1f ;  /* 0x0c401f008e887f89 */ /* 0x000e6200000e0000 */
[----:B------:R-:W-:Y:S02]  /*3920*/  P2R R144, PR, RZ, 0x1 ;  /* 0x00000001ff907803 */ /* 0x000fe40000000000 */
[----:B------:R-:W-:Y:S01]  /*3930*/  ISETP.GT.U32.AND P0, PT, R0, 0x3f, PT ;  /* 0x0000003f0000780c */ /* 0x000fe20003f04070 */
        /* <DEDUP_REMOVED lines=25> */
[----:B------:R-:W-:Y:S01]  /*3ad0*/  @P0 FFMA.FTZ R136, R140, R140, R137 ;  /* 0x0000008c8c880223 */ /* 0x000fe20000010089 */
[----:B------:R-:W-:Y:S01]  /*3ae0*/  ISETP.GT.U32.AND P0, PT, R0, 0x5f, PT ;  /* 0x0000005f0000780c */ /* 0x000fe20003f04070 */
[----:B------:R-:W-:-:S02]  /*3af0*/  FADD.FTZ R137, R32, -R138 ;  /* 0x8000008a20897221 */ /* 0x000fc40000010000 */
[----:B------:R-:W-:Y:S02]  /*3b00*/  FADD.FTZ R140, R33, -R138 ;  /* 0x8000008a218c7221 */ /* 0x000fe40000010000 */
        /* <DEDUP_REMOVED lines=33> */
[----:B------:R-:W-:Y:S01]  /*3d20*/  ISETP.NE.AND P0, PT, R144, RZ, PT ;  /* 0x000000ff9000720c */ /* 0x000fe20003f05270 */
[----:B------:R-:W-:-:S02]  /*3d30*/  FADD.FTZ R137, R16, -R138 ;  /* 0x8000008a10897221 */ /* 0x000fc40000010000 */
[----:B------:R-:W-:Y:S02]  /*3d40*/  FADD.FTZ R140, R17, -R138 ;  /* 0x8000008a118c7221 */ /* 0x000fe40000010000 */
[----:B------:R-:W-:-:S04]  /*3d50*/  FFMA.FTZ R137, R137, R137, R136 ;  /* 0x0000008989897223 */ /* 0x000fc80000010088 */
[----:B------:R-:W-:Y:S02]  /*3d60*/  FFMA.FTZ R137, R140, R140, R137 ;  /* 0x0000008c8c897223 */ /* 0x000fe40000010089 */
[--C-:B------:R-:W-:Y:S02]  /*3d70*/  FADD.FTZ R140, R19, -R138.reuse ;  /* 0x8000008a138c7221 */ /* 0x100fe40000010000 */
[----:B------:R-:W-:Y:S02]  /*3d80*/  FFMA.FTZ R137, R142, R142, R137 ;  /* 0x0000008e8e897223 */ /* 0x000fe40000010089 */
[--C-:B------:R-:W-:Y:S02]  /*3d90*/  FADD.FTZ R142, R14, -R138.reuse ;  /* 0x8000008a0e8e7221 */ /* 0x100fe40000010000 */
[----:B------:R-:W-:Y:S02]  /*3da0*/  @P2 FFMA.FTZ R136, R140, R140, R137 ;  /* 0x0000008c8c882223 */ /* 0x000fe40000010089 */
        /* <DEDUP_REMOVED lines=32> */
.L_x_30059:
[----:B------:R-:W-:Y:S01]  /*3fb0*/  FMUL.FTZ R136, R138, R138 ;  /* 0x0000008a8a887220 */ /* 0x000fe20000410000 */
[----:B------:R-:W-:Y:S01]  /*3fc0*/  ISETP.NE.AND P2, PT, RZ, UR6, PT ;  /* 0x00000006ff007c0c */ /* 0x000fe2000bf45270 */
[----:B-1----:R-:W-:Y:S01]  /*3fd0*/  FADD.FTZ R141, R141, R142 ;  /* 0x0000008e8d8d7221 */ /* 0x002fe20000010000 */
[----:B------:R-:W-:Y:S01]  /*3fe0*/  @!P6 MOV R143, 0x4 ;  /* 0x00000004008fe802 */ /* 0x000fe20000000f00 */
[----:B------:R-:W-:Y:S01]  /*3ff0*/  BSSY B0, `(.L_x_30036) ;  /* 0x000001d000007945 */ /* 0x000fe20003800000 */
[----:B------:R-:W-:Y:S02]  /*4000*/  FSEL R139, R136, RZ, P2 ;  /* 0x000000ff888b7208 */ /* 0x000fe40001000000 */
[----:B------:R-:W-:Y:S01]  /*4010*/  MOV R136, c[0x0][0x1e0] ;  /* 0x0000780000887a02 */ /* 0x000fe20000000f00 */
[----:B0-----:R-:W-:Y:S01]  /*4020*/  @!P6 IMAD.WIDE R142, R2, R143, c[0x0][0x1a8] ;  /* 0x00006a00028ee625 */ /* 0x001fe200078e028f */
[----:B------:R-:W-:-:S03]  /*4030*/  FSEL R137, R138, RZ, !P2 ;  /* 0x000000ff8a897208 */ /* 0x000fc60005000000 */
[----:B------:R-:W-:Y:S01]  /*4040*/  FFMA.FTZ R136, R141, R136, c[0x0][0x228] ;  /* 0x00008a008d887623 */ /* 0x000fe20000010088 */
[----:B------:R-:W-:-:S03]  /*4050*/  @!P6 MOV R141, 0x4 ;  /* 0x00000004008de802 */ /* 0x000fc60000000f00 */
[----:B------:R-:W-:Y:S02]  /*4060*/  FADD.FTZ R136, R136, R139 ;  /* 0x0000008b88887221 */ /* 0x000fe40000010000 */
[----:B------:R-:W-:-:S04]  /*4070*/  @!P6 IMAD.WIDE R140, R2, R141, c[0x0][0x1a0] ;  /* 0x00006800028ce625 */ /* 0x000fc800078e028d */
[----:B------:R-:W0:Y:S01]  /*4080*/  MUFU.RSQ R136, R136 ;  /* 0x0000008800887308 */ /* 0x000e220000001400 */
[----:B------:R1:W-:Y:S04]  /*4090*/  @!P6 STG.E [R140.64], R138 ;  /* 0x0000008a8c00e986 */ /* 0x0003e8000c101904 */
[----:B0-----:R1:W-:Y:S01]  /*40a0*/  @!P6 STG.E [R142.64], R136 ;  /* 0x000000888e00e986 */ /* 0x0013e2000c101904 */
[----:B------:R-:W-:Y:S05]  /*40b0*/  @!P1 BRA `(.L_x_30037) ;  /* 0x0000010000009947 */ /* 0x000fea0003800000 */
[--C-:B------:R-:W-:Y:S01]  /*40c0*/  FADD.FTZ R139, R48, -R137.reuse ;  /* 0x80000089308b7221 */ /* 0x100fe20000010000 */
[----:B-1----:R-:W-:Y:S01]  /*40d0*/  HFMA2.MMA R138, -RZ, RZ, 0, 9.5367431640625e-07 ;  /* 0x00000010ff8a7435 */ /* 0x002fe200000001ff */
[--C-:B------:R-:W-:Y:S02]  /*40e0*/  FADD.FTZ R143, R49, -R137.reuse ;  /* 0x80000089318f7221 */ /* 0x100fe40000010000 */
[----:B------:R-:W-:-:S02]  /*40f0*/  FADD.FTZ R145, R50, -R137 ;  /* 0x8000008932917221 */ /* 0x000fc40000010000 */
[----:B------:R-:W-:Y:S02]  /*4100*/  FADD.FTZ R147, R51, -R137 ;  /* 0x8000008933937221 */ /* 0x000fe40000010000 */
[C---:B------:R-:W-:Y:S02]  /*4110*/  FMUL.FTZ R141, R136.reuse, R139 ;  /* 0x0000008b888d7220 */ /* 0x040fe40000410000 */
[C---:B------:R-:W-:Y:S02]  /*4120*/  FMUL.FTZ R142, R136.reuse, R143 ;  /* 0x0000008f888e7220 */ /* 0x040fe40000410000 */
[C---:B------:R-:W-:Y:S02]  /*4130*/  FMUL.FTZ R145, R136.reuse, R145 ;  /* 0x0000009188917220 */ /* 0x040fe40000410000 */
[----:B------:R-:W-:Y:S02]  /*4140*/  FMUL.FTZ R144, R136, R147 ;  /* 0x0000009388907220 */ /* 0x000fe40000410000 */
[----:B------:R-:W-:-:S02]  /*4150*/  FFMA.FTZ R140, R128, R141, R132 ;  /* 0x0000008d808c7223 */ /* 0x000fc40000010084 */
[----:B------:R-:W-:Y:S02]  /*4160*/  FFMA.FTZ R141, R129, R142, R133 ;  /* 0x0000008e818d7223 */ /* 0x000fe40000010085 */
[C---:B------:R-:W-:Y:S01]  /*4170*/  IMAD.WIDE.U32 R138, R3.reuse, R138, c[0x0][0x208] ;  /* 0x00008200038a7625 */ /* 0x040fe200078e008a */
[----:B------:R-:W-:-:S03]  /*4180*/  IADD3 R3, R3, 0x20, RZ ;  /* 0x0000002003037810 */ /* 0x000fc60007ffe0ff */
[----:B------:R-:W-:Y:S02]  /*4190*/  FFMA.FTZ R142, R130, R145, R134 ;  /* 0x00000091828e7223 */ /* 0x000fe40000010086 */
[----:B------:R-:W-:-:S05]  /*41a0*/  FFMA.FTZ R143, R131, R144, R135 ;  /* 0x00000090838f7223 */ /* 0x000fca0000010087 */
[----:B------:R0:W-:Y:S02]  /*41b0*/  STG.E.128 [R138.64], R140 ;  /* 0x0000008c8a007986 */ /* 0x0001e4000c101d04 */
.L_x_30037:
[----:B------:R-:W-:Y:S05]  /*41c0*/  BSYNC B0 ;  /* 0x0000000000007941 */ /* 0x000fea0003800000 */
.L_x_30036:
[----:B------:R-:W-:Y:S01]  /*41d0*/  ISETP.GE.U32.AND P2, PT, R0, 0x40, PT ;  /* 0x000000400000780c */ /* 0x000fe20003f46070 */
[----:B------:R-:W-:-:S12]  /*41e0*/  BSSY B0, `(.L_x_30038) ;  /* 0x0000012000007945 */ /* 0x000fd80003800000 */
[----:B------:R-:W-:Y:S05]  /*41f0*/  @!P2 BRA `(.L_x_30039) ;  /* 0x000001000000a947 */ /* 0x000fea0003800000 */
[--C-:B0-----:R-:W-:Y:S01]  /*4200*/  FADD.FTZ R139, R36, -R137.reuse ;  /* 0x80000089248b7221 */ /* 0x101fe20000010000 */
[----:B-1----:R-:W-:Y:S01]  /*4210*/  MOV R138, 0x10 ;  /* 0x00000010008a7802 */ /* 0x002fe20000000f00 */
        /* <DEDUP_REMOVED lines=9> */
[C---:B------:R-:W-:Y:S01]  /*42b0*/  IMAD.WIDE.U32 R138, R3.reuse, R138, c[0x0][0x208] ;  /* 0x00008200038a7625 */ /* 0x040fe200078e008a */
[----:B------:R-:W-:-:S03]  /*42c0*/  IADD3 R3, R3, 0x20, RZ ;  /* 0x0000002003037810 */ /* 0x000fc60007ffe0ff */
[----:B------:R-:W-:Y:S02]  /*42d0*/  FFMA.FTZ R142, R122, R145, R126 ;  /* 0x000000917a8e7223 */ /* 0x000fe4000001007e */
[----:B------:R-:W-:-:S05]  /*42e0*/  FFMA.FTZ R143, R123, R144, R127 ;  /* 0x000000907b8f7223 */ /* 0x000fca000001007f */
[----:B------:R0:W-:Y:S02]  /*42f0*/  STG.E.128 [R138.64], R140 ;  /* 0x0000008c8a007986 */ /* 0x0001e4000c101d04 */
.L_x_30039:
[----:B------:R-:W-:Y:S05]  /*4300*/  BSYNC B0 ;  /* 0x0000000000007941 */ /* 0x000fea0003800000 */
.L_x_30038:
[----:B------:R-:W-:Y:S01]  /*4310*/  ISETP.GE.U32.AND P2, PT, R0, 0x60, PT ;  /* 0x000000600000780c */ /* 0x000fe20003f46070 */
[----:B------:R-:W-:-:S12]  /*4320*/  BSSY B0, `(.L_x_30040) ;  /* 0x0000012000007945 */ /* 0x000fd80003800000 */
[----:B------:R-:W-:Y:S05]  /*4330*/  @!P2 BRA `(.L_x_30041) ;  /* 0x000001000000a947 */ /* 0x000fea0003800000 */
[--C-:B0-----:R-:W-:Y:S01]  /*4340*/  FADD.FTZ R139, R32, -R137.reuse ;  /* 0x80000089208b7221 */ /* 0x101fe20000010000 */
[----:B-1----:R-:W-:Y:S01]  /*4350*/  HFMA2.MMA R138, -RZ, RZ, 0, 9.5367431640625e-07 ;  /* 0x00000010ff8a7435 */ /* 0x002fe200000001ff */
        /* <DEDUP_REMOVED lines=14> */
.L_x_30041:
[----:B------:R-:W-:Y:S05]  /*4440*/  BSYNC B0 ;  /* 0x0000000000007941 */ /* 0x000fea0003800000 */
.L_x_30040:
        /* <DEDUP_REMOVED lines=19> */
.L_x_30043:
[----:B------:R-:W-:Y:S05]  /*4580*/  BSYNC B0 ;  /* 0x0000000000007941 */ /* 0x000fea0003800000 */
.L_x_30042:
        /* <DEDUP_REMOVED lines=19> */
.L_x_30045:
[----:B------:R-:W-:Y:S05]  /*46c0*/  BSYNC B0 ;  /* 0x0000000000007941 */ /* 0x000fea0003800000 */
.L_x_30044:
        /* <DEDUP_REMOVED lines=19> */
.L_x_30047:
[----:B------:R-:W-:Y:S05]  /*4800*/  BSYNC B0 ;  /* 0x0000000000007941 */ /* 0x000fea0003800000 */
.L_x_30046:
        /* <DEDUP_REMOVED lines=19> */
.L_x_30049:
[----:B------:R-:W-:Y:S05]  /*4940*/  BSYNC B0 ;  /* 0x0000000000007941 */ /* 0x000fea0003800000 */
.L_x_30048:
        /* <DEDUP_REMOVED lines=19> */
.L_x_30051:
[----:B------:R-:W-:Y:S05]  /*4a80*/  BSYNC B0 ;  /* 0x0000000000007941 */ /* 0x000fea0003800000 */
.L_x_30050:
        /* <DEDUP_REMOVED lines=19> */
.L_x_30053:
[----:B------:R-:W-:Y:S05]  /*4bc0*/  BSYNC B0 ;  /* 0x0000000000007941 */ /* 0x000fea0003800000 */
.L_x_30052:
        /* <DEDUP_REMOVED lines=18> */
.L_x_30055:
[----:B------:R-:W-:Y:S05]  /*4cf0*/  BSYNC B0 ;  /* 0x0000000000007941 */ /* 0x000fea0003800000 */
.L_x_30054:
[----:B------:R-:W-:-:S10]  /*4d00*/  HFMA2.MMA R3, -RZ, RZ, 0, 2.384185791015625e-07 ;  /* 0x00000004ff037435 */ /* 0x000fd400000001ff */
[----:B------:R-:W-:-:S05]  /*4d10*/  IMAD R2, R3, c[0x0][0x160], R2 ;  /* 0x0000580003027a24 */ /* 0x000fca00078e0202 */
[----:B------:R-:W-:-:S13]  /*4d20*/  ISETP.GE.AND P2, PT, R2, c[0x0][0x164], PT ;  /* 0x0000590002007a0c */ /* 0x000fda0003f46270 */
[----:B01----:R-:W-:Y:S01]  /*4d30*/  @P2 CALL.REL.NOINC `(.L_x_30056) ;  /* 0x0000001000002944 */ /* 0x003fe20003c00000 */
[----:B------:R-:W-:Y:S05]  /*4d40*/  BRA `(.L_x_30057) ;  /* 0xffffbdd000007947 */ /* 0x000fea000383ffff */
.L_x_30056:
[----:B------:R-:W-:Y:S05]  /*4d50*/  EXIT ;  /* 0x000000000000794d */ /* 0x000fea0003800000 */
.L_x_30034:
[----:B------:R-:W-:Y:S01]  /*4d60*/  HFMA2.MMA R139, -RZ, RZ, 0, 5.9604644775390625e-08 ;  /* 0x00000001ff8b7435 */ /* 0x000fe200000001ff */
[----:B------:R-:W-:Y:S02]  /*4d70*/  MOV R136, R137 ;  /* 0x0000008900887202 */ /* 0x000fe40000000f00 */
[----:B------:R-:W-:Y:S02]  /*4d80*/  MOV R143, 0x1f ;  /* 0x0000001f008f7802 */ /* 0x000fe40000000f00 */
[----:B------:R-:W-:Y:S02]  /*4d90*/  MOV R144, 0xffffffff ;  /* 0xffffffff00907802 */ /* 0x000fe40000000f00 */
[----:B------:R-:W-:Y:S02]  /*4da0*/  MOV R140, 0x4dc0 ;  /* 0x00004dc0008c7802 */ /* 0x000fe40000000f00 */
[----:B------:R-:W-:Y:S05]  /*4db0*/  CALL.REL.NOINC `($__internal_74_$__cuda_sm70_shflsync_bfly_p) ;  /* 0x0000094000007944 */ /* 0x000fea0003c00000 */
[----:B01----:R-:W-:Y:S01]  /*4dc0*/  MOV R136, R139 ;  /* 0x0000008b00887202 */ /* 0x003fe20000000f00 */
[----:B------:R-:W-:Y:S05]  /*4dd0*/  BRA `(.L_x_30058) ;  /* 0xffffeb1000007947 */ /* 0x000fea000383ffff */
.L_x_30035:
[----:B------:R-:W-:Y:S01]  /*4de0*/  HFMA2.MMA R139, -RZ, RZ, 0, 1.1920928955078125e-07 ;  /* 0x00000002ff8b7435 */ /* 0x000fe200000001ff */
[----:B------:R-:W-:Y:S02]  /*4df0*/  MOV R136, R142 ;  /* 0x0000008e00887202 */ /* 0x000fe40000000f00 */
[----:B------:R-:W-:-:S02]  /*4e00*/  MOV R143, 0x1f ;  /* 0x0000001f008f7802 */ /* 0x000fc40000000f00 */
[----:B------:R-:W-:Y:S02]  /*4e10*/  MOV R144, 0xffffffff ;  /* 0xffffffff00907802 */ /* 0x000fe40000000f00 */
[----:B------:R-:W-:Y:S02]  /*4e20*/  MOV R140, 0x4e40 ;  /* 0x00004e40008c7802 */ /* 0x000fe40000000f00 */
[----:B0-----:R-:W-:Y:S05]  /*4e30*/  CALL.REL.NOINC `($__internal_74_$__cuda_sm70_shflsync_bfly_p) ;  /* 0x000008c000007944 */ /* 0x001fea0003c00000 */
[----:B01----:R-:W-:Y:S01]  /*4e40*/  FADD.FTZ R136, R142, R139 ;  /* 0x0000008b8e887221 */ /* 0x003fe20000010000 */
[----:B------:R-:W-:Y:S01]  /*4e50*/  HFMA2.MMA R139, -RZ, RZ, 0, 2.384185791015625e-07 ;  /* 0x00000004ff8b7435 */ /* 0x000fe200000001ff */
[----:B------:R-:W-:Y:S02]  /*4e60*/  MOV R143, 0x1f ;  /* 0x0000001f008f7802 */ /* 0x000fe40000000f00 */
[----:B------:R-:W-:Y:S02]  /*4e70*/  MOV R144, 0xffffffff ;  /* 0xffffffff00907802 */ /* 0x000fe40000000f00 */
[----:B------:R-:W-:Y:S02]  /*4e80*/  MOV R140, 0x4ea0 ;  /* 0x00004ea0008c7802 */ /* 0x000fe40000000f00 */
[----:B------:R-:W-:Y:S05]  /*4e90*/  CALL.REL.NOINC `($__internal_74_$__cuda_sm70_shflsync_bfly_p) ;  /* 0x0000086000007944 */ /* 0x000fea0003c00000 */
[----:B01----:R-:W-:Y:S01]  /*4ea0*/  FADD.FTZ R136, R136, R139 ;  /* 0x0000008b88887221 */ /* 0x003fe20000010000 */
[----:B------:R-:W-:Y:S01]  /*4eb0*/  HFMA2.MMA R139, -RZ, RZ, 0, 4.76837158203125e-07 ;  /* 0x00000008ff8b7435 */ /* 0x000fe200000001ff */
[----:B------:R-:W-:-:S02]  /*4ec0*/  MOV R143, 0x1f ;  /* 0x0000001f008f7802 */ /* 0x000fc40000000f00 */
[----:B------:R-:W-:Y:S02]  /*4ed0*/  MOV R144, 0xffffffff ;  /* 0xffffffff00907802 */ /* 0x000fe40000000f00 */
[----:B------:R-:W-:Y:S02]  /*4ee0*/  MOV R140, 0x4f00 ;  /* 0x00004f00008c7802 */ /* 0x000fe40000000f00 */
[----:B------:R-:W-:Y:S05]  /*4ef0*/  CALL.REL.NOINC `($__internal_74_$__cuda_sm70_shflsync_bfly_p) ;  /* 0x0000080000007944 */ /* 0x000fea0003c00000 */
[----:B01----:R-:W-:Y:S01]  /*4f00*/  FADD.FTZ R136, R136, R139 ;  /* 0x0000008b88887221 */ /* 0x003fe20000010000 */
[----:B------:R-:W-:Y:S01]  /*4f10*/  HFMA2.MMA R139, -RZ, RZ, 0, 9.5367431640625e-07 ;  /* 0x00000010ff8b7435 */ /* 0x000fe200000001ff */
[----:B------:R-:W-:Y:S02]  /*4f20*/  MOV R143, 0x1f ;  /* 0x0000001f008f7802 */ /* 0x000fe40000000f00 */
[----:B------:R-:W-:Y:S02]  /*4f30*/  MOV R144, 0xffffffff ;  /* 0xffffffff00907802 */ /* 0x000fe40000000f00 */
[----:B------:R-:W-:Y:S02]  /*4f40*/  MOV R140, 0x4f60 ;  /* 0x00004f60008c7802 */ /* 0x000fe40000000f00 */
[----:B------:R-:W-:Y:S05]  /*4f50*/  CALL.REL.NOINC `($__internal_74_$__cuda_sm70_shflsync_bfly_p) ;  /* 0x000007a000007944 */ /* 0x000fea0003c00000 */
[----:B-1----:R-:W-:Y:S01]  /*4f60*/  FADD.FTZ R138, R136, R139 ;  /* 0x0000008b888a7221 */ /* 0x002fe20000010000 */
[----:B------:R-:W-:Y:S02]  /*4f70*/  P2R R141, PR, RZ, 0x1 ;  /* 0x00000001ff8d7803 */ /* 0x000fe40000000000 */
[----:B------:R-:W-:Y:S01]  /*4f80*/  ISETP.GT.U32.AND P0, PT, R0, 0x3f, PT ;  /* 0x0000003f0000780c */ /* 0x000fe20003f04070 */
[----:B------:R-:W-:Y:S01]  /*4f90*/  FMUL.FTZ R138, R138, c[0x0][0x1e0] ;  /* 0x000078008a8a7a20 */ /* 0x000fe20000410000 */
[----:B0-----:R-:W-:-:S02]  /*4fa0*/  MOV R143, 0x1f ;  /* 0x0000001f008f7802 */ /* 0x001fc40000000f00 */
[----:B------:R-:W-:Y:S01]  /*4fb0*/  MOV R144, 0xffffffff ;  /* 0xffffffff00907802 */ /* 0x000fe20000000f00 */
[--C-:B------:R-:W-:Y:S02]  /*4fc0*/  FADD.FTZ R136, R48, -R138.reuse ;  /* 0x8000008a30887221 */ /* 0x100fe40000010000 */
[--C-:B------:R-:W-:Y:S02]  /*4fd0*/  FADD.FTZ R137, R49, -R138.reuse ;  /* 0x8000008a31897221 */ /* 0x100fe40000010000 */
[----:B------:R-:W-:Y:S02]  /*4fe0*/  FFMA.FTZ R136, R136, R136, RZ ;  /* 0x0000008888887223 */ /* 0x000fe400000100ff */
[----:B------:R-:W-:Y:S02]  /*4ff0*/  FADD.FTZ R139, R50, -R138 ;  /* 0x8000008a328b7221 */ /* 0x000fe40000010000 */
[----:B------:R-:W-:Y:S02]  /*5000*/  FFMA.FTZ R136, R137, R137, R136 ;  /* 0x0000008989887223 */ /* 0x000fe40000010088 */
[----:B------:R-:W-:-:S02]  /*5010*/  FADD.FTZ R137, R51, -R138 ;  /* 0x8000008a33897221 */ /* 0x000fc40000010000 */
[----:B------:R-:W-:Y:S01]  /*5020*/  FFMA.FTZ R136, R139, R139, R136 ;  /* 0x0000008b8b887223 */ /* 0x000fe20000010088 */
[----:B------:R-:W-:Y:S01]  /*5030*/  HFMA2.MMA R139, -RZ, RZ, 0, 5.9604644775390625e-08 ;  /* 0x00000001ff8b7435 */ /* 0x000fe200000001ff */
[----:B------:R-:W-:Y:S02]  /*5040*/  FADD.FTZ R140, R37, -R138 ;  /* 0x8000008a258c7221 */ /* 0x000fe40000010000 */
[----:B------:R-:W-:Y:S02]  /*5050*/  FFMA.FTZ R136, R137, R137, R136 ;  /* 0x0000008989887223 */ /* 0x000fe40000010088 */
[--C-:B------:R-:W-:Y:S02]  /*5060*/  FADD.FTZ R137, R36, -R138.reuse ;  /* 0x8000008a24897221 */ /* 0x100fe40000010000 */
[----:B------:R-:W-:Y:S01]  /*5070*/  FADD.FTZ R142, R38, -R138 ;  /* 0x8000008a268e7221 */ /* 0x000fe20000010000 */
[----:B------:R-:W-:-:S05]  /*5080*/  FSEL R136, R136, RZ, P1 ;  /* 0x000000ff88887208 */ /* 0x000fca0000800000 */
        /* <DEDUP_REMOVED lines=75> */
[----:B------:R-:W-:Y:S05]  /*5540*/  CALL.REL.NOINC `($__internal_74_$__cuda_sm70_shflsync_bfly_p) ;  /* 0x000001b000007944 */ /* 0x000fea0003c00000 */
[----:B01----:R-:W-:Y:S01]  /*5550*/  FADD.FTZ R136, R136, R139 ;  /* 0x0000008b88887221 */ /* 0x003fe20000010000 */
[----:B------:R-:W-:Y:S01]  /*5560*/  HFMA2.MMA R139, -RZ, RZ, 0, 1.1920928955078125e-07 ;  /* 0x00000002ff8b7435 */ /* 0x000fe200000001ff */
[----:B------:R-:W-:Y:S02]  /*5570*/  MOV R143, 0x1f ;  /* 0x0000001f008f7802 */ /* 0x000fe40000000f00 */
[----:B------:R-:W-:Y:S02]  /*5580*/  MOV R144, 0xffffffff ;  /* 0xffffffff00907802 */ /* 0x000fe40000000f00 */
[----:B------:R-:W-:Y:S02]  /*5590*/  MOV R140, 0x55b0 ;  /* 0x000055b0008c7802 */ /* 0x000fe40000000f00 */
[----:B------:R-:W-:Y:S05]  /*55a0*/  CALL.REL.NOINC `($__internal_74_$__cuda_sm70_shflsync_bfly_p) ;  /* 0x0000015000007944 */ /* 0x000fea0003c00000 */
[----:B01----:R-:W-:Y:S01]  /*55b0*/  FADD.FTZ R136, R136, R139 ;  /* 0x0000008b88887221 */ /* 0x003fe20000010000 */
[----:B------:R-:W-:Y:S01]  /*55c0*/  HFMA2.MMA R139, -RZ, RZ, 0, 2.384185791015625e-07 ;  /* 0x00000004ff8b7435 */ /* 0x000fe200000001ff */
[----:B------:R-:W-:Y:S02]  /*55d0*/  MOV R143, 0x1f ;  /* 0x0000001f008f7802 */ /* 0x000fe40000000f00 */
[----:B------:R-:W-:-:S02]  /*55e0*/  MOV R144, 0xffffffff ;  /* 0xffffffff00907802 */ /* 0x000fc40000000f00 */
[----:B------:R-:W-:Y:S02]  /*55f0*/  MOV R140, 0x5610 ;  /* 0x00005610008c7802 */ /* 0x000fe40000000f00 */
[----:B------:R-:W-:Y:S05]  /*5600*/  CALL.REL.NOINC `($__internal_74_$__cuda_sm70_shflsync_bfly_p) ;  /* 0x000000f000007944 */ /* 0x000fea0003c00000 */
[----:B01----:R-:W-:Y:S01]  /*5610*/  FADD.FTZ R136, R136, R139 ;  /* 0x0000008b88887221 */ /* 0x003fe20000010000 */
[----:B------:R-:W-:Y:S01]  /*5620*/  HFMA2.MMA R139, -RZ, RZ, 0, 4.76837158203125e-07 ;  /* 0x00000008ff8b7435 */ /* 0x000fe200000001ff */
[----:B------:R-:W-:Y:S02]  /*5630*/  MOV R143, 0x1f ;  /* 0x0000001f008f7802 */ /* 0x000fe40000000f00 */
[----:B------:R-:W-:Y:S02]  /*5640*/  MOV R144, 0xffffffff ;  /* 0xffffffff00907802 */ /* 0x000fe40000000f00 */
[----:B------:R-:W-:Y:S02]  /*5650*/  MOV R140, 0x5670 ;  /* 0x00005670008c7802 */ /* 0x000fe40000000f00 */
[----:B------:R-:W-:Y:S05]  /*5660*/  CALL.REL.NOINC `($__internal_74_$__cuda_sm70_shflsync_bfly_p) ;  /* 0x0000009000007944 */ /* 0x000fea0003c00000 */
[----:B-1----:R-:W-:Y:S01]  /*5670*/  FADD.FTZ R142, R136, R139 ;  /* 0x0000008b888e7221 */ /* 0x002fe20000010000 */
[----:B------:R-:W-:Y:S01]  /*5680*/  HFMA2.MMA R139, -RZ, RZ, 0, 9.5367431640625e-07 ;  /* 0x00000010ff8b7435 */ /* 0x000fe200000001ff */
[----:B0-----:R-:W-:Y:S02]  /*5690*/  MOV R143, 0x1f ;  /* 0x0000001f008f7802 */ /* 0x001fe40000000f00 */
[----:B------:R-:W-:-:S02]  /*56a0*/  MOV R144, 0xffffffff ;  /* 0xffffffff00907802 */ /* 0x000fc40000000f00 */
[----:B------:R-:W-:Y:S02]  /*56b0*/  MOV R136, R142 ;  /* 0x0000008e00887202 */ /* 0x000fe40000000f00 */
[----:B------:R-:W-:Y:S02]  /*56c0*/  MOV R140, 0x56e0 ;  /* 0x000056e0008c7802 */ /* 0x000fe40000000f00 */
[----:B------:R-:W-:Y:S05]  /*56d0*/  CALL.REL.NOINC `($__internal_74_$__cuda_sm70_shflsync_bfly_p) ;  /* 0x0000002000007944 */ /* 0x000fea0003c00000 */
[----:B-1----:R-:W-:Y:S01]  /*56e0*/  MOV R141, R139 ;  /* 0x0000008b008d7202 */ /* 0x002fe20000000f00 */
[----:B0-----:R-:W-:Y:S05]  /*56f0*/  BRA `(.L_x_30059) ;  /* 0xffffe8b000007947 */ /* 0x001fea000383ffff */
        .weak           $__internal_74_$__cuda_sm70_shflsync_bfly_p
        .type           $__internal_74_$__cuda_sm70_shflsync_bfly_p,@function
        .size           $__internal_74_$__cuda_sm70_shflsync_bfly_p,(.L_x_33052 - $__internal_74_$__cuda_sm70_shflsync_bfly_p)
$__internal_74_$__cuda_sm70_shflsync_bfly_p:
[----:B------:R-:W-:Y:S01]  /*5700*/  HFMA2.MMA R141, -RZ, RZ, 0, 0 ;  /* 0x00000000ff8d7435 */ /* 0x000fe200000001ff */
[----:B------:R-:W-:Y:S04]  /*5710*/  WARPSYNC R144 ;  /* 0x0000009000007348 */ /* 0x000fe80003800000 */
[----:B------:R0:W1:Y:S01]  /*5720*/  SHFL.BFLY PT, R139, R136, R139, R143 ;  /* 0x0c00008b888b7389 */ /* 0x00006200000e008f */
[----:B------:R-:W-:Y:S05]  /*5730*/  RET.REL.NODEC R140 `(_ZN10layer_norm31ln_parallel_residual_fwd_kernelINS_13Kernel_traitsIfffffjLj1280ELj1ELj4ELj1ELj16ENS_18Kernel_traits_baseILj1280EfffffjLj128EEEEELb0ELb1ELb0EEEvNS_9FwdParamsE) ;  /* 0xffffa8c08c007950 */ /* 0x000fea0003c3ffff */
.L_x_30060:
        /* <DEDUP_REMOVED lines=12> */
.L_x_33052:


//--------------------- .text._ZN10layer_norm31ln_parallel_residual_fwd_kernelINS_13Kernel_traitsIfffffjLj1280ELj1ELj4ELj1ELj16ENS_18Kernel_traits_baseILj1280EfffffjLj128EEEEELb0ELb1ELb1EEEvNS_9FwdParamsE --------------------------
	.section	.text._ZN10layer_norm31ln_parallel_residual_fwd_kernelINS_13Kernel_traitsIfffffjLj1280ELj1ELj4ELj1ELj16ENS_18Kernel_traits_baseILj1280EfffffjLj128EEEEELb0ELb1ELb1EEEvNS_9FwdParamsE,"ax",@progbits
	.sectioninfo	@"SHI_REGISTERS=154"
	.align	128
        .global         _ZN10layer_norm31ln_parallel_residual_fwd_kernelINS_13Kernel_traitsIfffffjLj1280ELj1ELj4ELj1ELj16ENS_18Kernel_traits_baseILj1280EfffffjLj128EEEEELb0ELb1ELb1EEEvNS_9FwdParamsE
        .type           _ZN10layer_norm31ln_parallel_residual_fwd_kernelINS_13Kernel_traitsIfffffjLj1280ELj1ELj4ELj1ELj16ENS_18Kernel_traits_baseILj1280EfffffjLj128EEEEELb0ELb1ELb1EEEvNS_9FwdParamsE,@function
        .size           _ZN10layer_norm31ln_parallel_residual_fwd_kernelINS_13Kernel_traitsIfffffjLj1280ELj1ELj4ELj1ELj16ENS_18Kernel_traits_baseILj1280EfffffjLj128EEEEELb0ELb1ELb1EEEvNS_9FwdParamsE,(.L_x_33053 - _ZN10layer_norm31ln_parallel_residual_fwd_kernelINS_13Kernel_traitsIfffffjLj1280ELj1ELj4ELj1ELj16ENS_18Kernel_traits_baseILj1280EfffffjLj128EEEEELb0ELb1ELb1EEEvNS_9FwdParamsE)
        .other          _ZN10layer_norm31ln_parallel_residual_fwd_kernelINS_13Kernel_traitsIfffffjLj1280ELj1ELj4ELj1ELj16ENS_18Kernel_traits_baseILj1280EfffffjLj128EEEEELb0ELb1ELb1EEEvNS_9FwdParamsE,@"STO_CUDA_ENTRY STV_DEFAULT"
_ZN10layer_norm31ln_parallel_residual_fwd_kernelINS_13Kernel_traitsIfffffjLj1280ELj1ELj4ELj1ELj16ENS_18Kernel_traits_baseILj1280EfffffjLj128EEEEELb0ELb1ELb1EEEvNS_9FwdParamsE:
.text._ZN10layer_norm31ln_parallel_residual_fwd_kernelINS_13Kernel_traitsIfffffjLj1280ELj1ELj4ELj1ELj16ENS_18Kernel_traits_baseILj1280EfffffjLj128EEEEELb0ELb1ELb1EEEvNS_9FwdParamsE:
        /* <DEDUP_REMOVED lines=57> */
[----:B------:R-:W-:Y:S01]  /*0390*/  ULDC.U8 UR6, c[0x0][0x1f0] ;  /* 0x00007c0000067ab9 */ /* 0x000fe20000000000 */
[----:B0-----:R-:W-:-:S02]  /*03a0*/  MOV R2, R6 ;  /* 0x0000000600027202 */ /* 0x001fc40000000f00 */
[----:B------:R-:W-:Y:S02]  /*03b0*/  LOP3.LUT P0, RZ, R0, c[0x0][0x178], RZ, 0xfc, !PT ;  /* 0x00005e0000ff7a12 */ /* 0x000fe4000780fcff */
[----:B------:R-:W-:-:S04]  /*03c0*/  MOV R0, c[0x0][0x184] ;  /* 0x0000610000007a02 */ /* 0x000fc80000000f00 */
[----:B-1----:R-:W-:Y:S02]  /*03d0*/  LOP3.LUT P0, RZ, R0, c[0x0][0x17c], RZ, 0xfc, P0 ;  /* 0x00005f0000ff7a12 */ /* 0x002fe4000000fcff */
.L_x_30224:
[----:B------:R-:W0:Y:S01]  /*03e0*/  S2R R4, SR_TID.X ;  /* 0x0000000000047919 */ /* 0x000e220000002100 */
[----:B------:R-:W-:Y:S01]  /*03f0*/  IMAD R0, R2, c[0x0][0x168], RZ ;  /* 0x00005a0002007a24 */ /* 0x000fe200078e02ff */
[----:B------:R-:W-:Y:S01]  /*0400*/  ISETP.NE.U32.AND P1, PT, RZ, c[0x0][0x178], PT ;  /* 0x00005e00ff007a0c */ /* 0x000fe20003f25070 */
[----:B------:R-:W-:Y:S01]  /*0410*/  HFMA2.MMA R142, -RZ, RZ, 0, 9.5367431640625e-07 ;  /* 0x00000010ff8e7435 */ /* 0x000fe200000001ff */
[----:B------:R-:W-:Y:S02]  /*0420*/  ISETP.NE.U32.AND P2, PT, RZ, c[0x0][0x180], PT ;  /* 0x00006000ff007a0c */ /* 0x000fe40003f45070 */
[----:B------:R-:W-:Y:S02]  /*0430*/  ISETP.NE.AND.EX P1, PT, RZ, c[0x0][0x17c], PT, P1 ;  /* 0x00005f00ff007a0c */ /* 0x000fe40003f25310 */
[----:B------:R-:W-:Y:S02]  /*0440*/  SHF.R.S32.HI R3, RZ, 0x1f, R0 ;  /* 0x0000001fff037819 */ /* 0x000fe40000011400 */
[----:B------:R-:W-:-:S02]  /*0450*/  ISETP.NE.AND.EX P2, PT, RZ, c[0x0][0x184], PT, P2 ;  /* 0x00006100ff007a0c */ /* 0x000fc40003f45320 */
        /* <DEDUP_REMOVED lines=19> */
.L_x_30062:
[----:B-----5:R-:W-:Y:S01]  /*0590*/  FADD.FTZ R88, R96, R88 ;  /* 0x0000005860587221 */ /* 0x020fe20000010000 */
[----:B------:R-:W-:Y:S05]  /*05a0*/  BRA `(.L_x_30063) ;  /* 0x0000002000007947 */ /* 0x000fea0003800000 */
.L_x_30061:
[----:B0----5:R-:W-:-:S04]  /*05b0*/  FADD.FTZ R88, R92, R88 ;  /* 0x000000585c587221 */ /* 0x021fc80000010000 */
[----:B------:R-:W-:-:S05]  /*05c0*/  @P2 FADD.FTZ R88, R96, R88 ;  /* 0x0000005860582221 */ /* 0x000fca0000010000 */
.L_x_30063:
[----:B-----5:R-:W-:Y:S02]  /*05d0*/  MOV R100, R88 ;  /* 0x0000005800647202 */ /* 0x020fe40000000f00 */
.L_x_30064:
[----:B------:R-:W-:Y:S05]  /*05e0*/  @P3 BRA `(.L_x_30065) ;  /* 0x0000007000003947 */ /* 0x000fea0003800000 */
[----:B------:R-:W-:-:S04]  /*05f0*/  ISETP.NE.U32.AND P4, PT, RZ, c[0x0][0x180], PT ;  /* 0x00006000ff007a0c */ /* 0x000fc80003f85070 */
[----:B------:R-:W-:-:S13]  /*0600*/  ISETP.NE.AND.EX P4, PT, RZ, c[0x0][0x184], PT, P4 ;  /* 0x00006100ff007a0c */ /* 0x000fda0003f85340 */
[----:B------:R-:W-:Y:S05]  /*0610*/  @P4 BRA `(.L_x_30066) ;  /* 0x0000002000004947 */ /* 0x000fea0003800000 */
[----:B------:R-:W-:Y:S05]  /*0620*/  @P0 BRA `(.L_x_30067) ;  /* 0x0000005000000947 */ /* 0x000fea0003800000 */
[----:B------:R-:W-:Y:S05]  /*0630*/  BRA `(.L_x_30068) ;  /* 0x0000005000007947 */ /* 0x000fea0003800000 */
.L_x_30066:
[----:B-----5:R-:W-:Y:S01]  /*0640*/  FADD.FTZ R89, R97, R89 ;  /* 0x0000005961597221 */ /* 0x020fe20000010000 */
[----:B------:R-:W-:Y:S05]  /*0650*/  BRA `(.L_x_30067) ;  /* 0x0000002000007947 */ /* 0x000fea0003800000 */
.L_x_30065:
[----:B-----5:R-:W-:-:S04]  /*0660*/  FADD.FTZ R89, R93, R89 ;  /* 0x000000595d597221 */ /* 0x020fc80000010000 */
[----:B------:R-:W-:-:S05]  /*0670*/  @P2 FADD.FTZ R89, R97, R89 ;  /* 0x0000005961592221 */ /* 0x000fca0000010000 */
.L_x_30067:
[----:B-----5:R-:W-:Y:S02]  /*0680*/  MOV R101, R89 ;  /* 0x0000005900657202 */ /* 0x020fe40000000f00 */
.L_x_30068:
[----:B------:R-:W-:Y:S05]  /*0690*/  @P3 BRA `(.L_x_30069) ;  /* 0x0000007000003947 */ /* 0x000fea0003800000 */
[----:B------:R-:W-:-:S04]  /*06a0*/  ISETP.NE.U32.AND P4, PT, RZ, c[0x0][0x180], PT ;  /* 0x00006000ff007a0c */ /* 0x000fc80003f85070 */
[----:B------:R-:W-:-:S13]  /*06b0*/  ISETP.NE.AND.EX P4, PT, RZ, c[0x0][0x184], PT, P4 ;  /* 0x00006100ff007a0c */ /* 0x000fda0003f85340 */
[----:B------:R-:W-:Y:S05]  /*06c0*/  @P4 BRA `(.L_x_30070) ;  /* 0x0000002000004947 */ /* 0x000fea0003800000 */
[----:B------:R-:W-:Y:S05]  /*06d0*/  @P0 BRA `(.L_x_30071) ;  /* 0x0000005000000947 */ /* 0x000fea0003800000 */
[----:B------:R-:W-:Y:S05]  /*06e0*/  BRA `(.L_x_30072) ;  /* 0x0000005000007947 */ /* 0x000fea0003800000 */
.L_x_30070:
[----:B-----5:R-:W-:Y:S01]  /*06f0*/  FADD.FTZ R90, R98, R90 ;  /* 0x0000005a625a7221 */ /* 0x020fe20000010000 */
[----:B------:R-:W-:Y:S05]  /*0700*/  BRA `(.L_x_30071) ;  /* 0x0000002000007947 */ /* 0x000fea0003800000 */
.L_x_30069:
[----:B-----5:R-:W-:-:S04]  /*0710*/  FADD.FTZ R90, R94, R90 ;  /* 0x0000005a5e5a7221 */ /* 0x020fc80000010000 */
[----:B------:R-:W-:-:S05]  /*0720*/  @P2 FADD.FTZ R90, R98, R90 ;  /* 0x0000005a625a2221 */ /* 0x000fca0000010000 */
.L_x_30071:
[----:B-----5:R-:W-:Y:S02]  /*0730*/  MOV R102, R90 ;  /* 0x0000005a00667202 */ /* 0x020fe40000000f00 */
.L_x_30072:
[----:B------:R-:W-:Y:S05]  /*0740*/  @P3 BRA `(.L_x_30073) ;  /* 0x0000007000003947 */ /* 0x000fea0003800000 */
[----:B------:R-:W-:-:S04]  /*0750*/  ISETP.NE.U32.AND P4, PT, RZ, c[0x0][0x180], PT ;  /* 0x00006000ff007a0c */ /* 0x000fc80003f85070 */
[----:B------:R-:W-:-:S13]  /*0760*/  ISETP.NE.AND.EX P4, PT, RZ, c[0x0][0x184], PT, P4 ;  /* 0x00006100ff007a0c */ /* 0x000fda0003f85340 */
[----:B------:R-:W-:Y:S05]  /*0770*/  @P4 BRA `(.L_x_30074) ;  /* 0x0000002000004947 */ /* 0x000fea0003800000 */
[----:B------:R-:W-:Y:S05]  /*0780*/  @P0 BRA `(.L_x_30075) ;  /* 0x0000005000000947 */ /* 0x000fea0003800000 */
[----:B------:R-:W-:Y:S05]  /*0790*/  BRA `(.L_x_30076) ;  /* 0x0000005000007947 */ /* 0x000fea0003800000 */
.L_x_30074:
[----:B-----5:R-:W-:Y:S01]  /*07a0*/  FADD.FTZ R91, R99, R91 ;  /* 0x0000005b635b7221 */ /* 0x020fe20000010000 */
[----:B------:R-:W-:Y:S05]  /*07b0*/  BRA `(.L_x_30075) ;  /* 0x0000002000007947 */ /* 0x000fea0003800000 */
.L_x_30073:
[----:B-----5:R-:W-:-:S04]  /*07c0*/  FADD.FTZ R91, R95, R91 ;  /* 0x0000005b5f5b7221 */ /* 0x020fc80000010000 */
[----:B------:R-:W-:-:S05]  /*07d0*/  @P2 FADD.FTZ R91, R99, R91 ;  /* 0x0000005b635b2221 */ /* 0x000fca0000010000 */
.L_x_30075:
[----:B-----5:R-:W-:Y:S02]  /*07e0*/  MOV R103, R91 ;  /* 0x0000005b00677202 */ /* 0x020fe40000000f00 */
.L_x_30076:
        /* <DEDUP_REMOVED lines=16> */
.L_x_30078:
[----:B-----5:R-:W-:Y:S01]  /*08f0*/  FADD.FTZ R104, R96, R104 ;  /* 0x0000006860687221 */ /* 0x020fe20000010000 */
[----:B------:R-:W-:Y:S05]  /*0900*/  BRA `(.L_x_30079) ;  /* 0x0000002000007947 */ /* 0x000fea0003800000 */
.L_x_30077:
[----:B-----5:R-:W-:-:S04]  /*0910*/  FADD.FTZ R104, R92, R104 ;  /* 0x000000685c687221 */ /* 0x020fc80000010000 */
[----:B------:R-:W-:-:S05]  /*0920*/  @P2 FADD.FTZ R104, R96, R104 ;  /* 0x0000006860682221 */ /* 0x000fca0000010000 */
.L_x_30079:
[----:B0----5:R-:W-:Y:S02]  /*0930*/  MOV R100, R104 ;  /* 0x0000006800647202 */ /* 0x021fe40000000f00 */
.L_x_30080:
[----:B------:R-:W-:Y:S05]  /*0940*/  @P3 BRA `(.L_x_30081) ;  /* 0x0000007000003947 */ /* 0x000fea0003800000 */
[----:B------:R-:W-:-:S04]  /*0950*/  ISETP.NE.U32.AND P4, PT, RZ, c[0x0][0x180], PT ;  /* 0x00006000ff007a0c */ /* 0x000fc80003f85070 */
[----:B------:R-:W-:-:S13]  /*0960*/  ISETP.NE.AND.EX P4, PT, RZ, c[0x0][0x184], PT, P4 ;  /* 0x00006100ff007a0c */ /* 0x000fda0003f85340 */
[----:B------:R-:W-:Y:S05]  /*0970*/  @P4 BRA `(.L_x_30082) ;  /* 0x0000002000004947 */ /* 0x000fea0003800000 */
[----:B------:R-:W-:Y:S05]  /*0980*/  @P0 BRA `(.L_x_30083) ;  /* 0x0000005000000947 */ /* 0x000fea0003800000 */
[----:B------:R-:W-:Y:S05]  /*0990*/  BRA `(.L_x_30084) ;  /* 0x0000005000007947 */ /* 0x000fea0003800000 */
.L_x_30082:
[----:B-----5:R-:W-:Y:S01]  /*09a0*/  FADD.FTZ R105, R97, R105 ;  /* 0x0000006961697221 */ /* 0x020fe20000010000 */
[----:B------:R-:W-:Y:S05]  /*09b0*/  BRA `(.L_x_30083) ;  /* 0x0000002000007947 */ /* 0x000fea0003800000 */
.L_x_30081:
[----:B-----5:R-:W-:-:S04]  /*09c0*/  FADD.FTZ R105, R93, R105 ;  /* 0x000000695d697221 */ /* 0x020fc80000010000 */
[----:B------:R-:W-:-:S05]  /*09d0*/  @P2 FADD.FTZ R105, R97, R105 ;  /* 0x0000006961692221 */ /* 0x000fca0000010000 */
.L_x_30083:
[----:B0----5:R-:W-:Y:S02]  /*09e0*/  MOV R101, R105 ;  /* 0x0000006900657202 */ /* 0x021fe40000000f00 */
.L_x_30084:
[----:B------:R-:W-:Y:S05]  /*09f0*/  @P3 BRA `(.L_x_30085) ;  /* 0x0000007000003947 */ /* 0x000fea0003800000 */
[----:B------:R-:W-:-:S04]  /*0a00*/  ISETP.NE.U32.AND P4, PT, RZ, c[0x0][0x180], PT ;  /* 0x00006000ff007a0c */ /* 0x000fc80003f85070 */
[----:B------:R-:W-:-:S13]  /*0a10*/  ISETP.NE.AND.EX P4, PT, RZ, c[0x0][0x184], PT, P4 ;  /* 0x00006100ff007a0c */ /* 0x000fda0003f85340 */
[----:B------:R-:W-:Y:S05]  /*0a20*/  @P4 BRA `(.L_x_30086) ;  /* 0x0000002000004947 */ /* 0x000fea0003800000 */
[----:B------:R-:W-:Y:S05]  /*0a30*/  @P0 BRA `(.L_x_30087) ;  /* 0x0000005000000947 */ /* 0x000fea0003800000 */
[----:B------:R-:W-:Y:S05]  /*0a40*/  BRA `(.L_x_30088) ;  /* 0x0000005000007947 */ /* 0x000fea0003800000 */
.L_x_30086:
[----:B-----5:R-:W-:Y:S01]  /*0a50*/  FADD.FTZ R106, R98, R106 ;  /* 0x0000006a626a7221 */ /* 0x020fe20000010000 */
[----:B------:R-:W-:Y:S05]  /*0a60*/  BRA `(.L_x_30087) ;  /* 0x0000002000007947 */ /* 0x000fea0003800000 */
.L_x_30085:
[----:B-----5:R-:W-:-:S04]  /*0a70*/  FADD.FTZ R106, R94, R106 ;  /* 0x0000006a5e6a7221 */ /* 0x020fc80000010000 */
[----:B------:R-:W-:-:S05]  /*0a80*/  @P2 FADD.FTZ R106, R98, R106 ;  /* 0x0000006a626a2221 */ /* 0x000fca0000010000 */
.L_x_30087:
[----:B0----5:R-:W-:Y:S02]  /*0a90*/  MOV R102, R106 ;  /* 0x0000006a00667202 */ /* 0x021fe40000000f00 */
.L_x_30088:
[----:B------:R-:W-:Y:S05]  /*0aa0*/  @P3 BRA `(.L_x_30089) ;  /* 0x0000007000003947 */ /* 0x000fea0003800000 */
[----:B------:R-:W-:-:S04]  /*0ab0*/  ISETP.NE.U32.AND P4, PT, RZ, c[0x0][0x180], PT ;  /* 0x00006000ff007a0c */ /* 0x000fc80003f85070 */
[----:B------:R-:W-:-:S13]  /*0ac0*/  ISETP.NE.AND.EX P4, PT, RZ, c[0x0][0x184], PT, P4 ;  /* 0x00006100ff007a0c */ /* 0x000fda0003f85340 */
[----:B------:R-:W-:Y:S05]  /*0ad0*/  @P4 BRA `(.L_x_30090) ;  /* 0x0000002000004947 */ /* 0x000fea0003800000 */
[----:B------:R-:W-:Y:S05]  /*0ae0*/  @P0 BRA `(.L_x_30091) ;  /* 0x0000005000000947 */ /* 0x000fea0003800000 */
[----:B------:R-:W-:Y:S05]  /*0af0*/  BRA `(.L_x_30092) ;  /* 0x0000005000007947 */ /* 0x000fea0003800000 */
.L_x_30090:
[----:B-----5:R-:W-:Y:S01]  /*0b00*/  FADD.FTZ R107, R99, R107 ;  /* 0x0000006b636b7221 */ /* 0x020fe20000010000 */
[----:B------:R-:W-:Y:S05]  /*0b10*/  BRA `(.L_x_30091) ;  /* 0x0000002000007947 */ /* 0x000fea0003800000 */
.L_x_30089:
[----:B-----5:R-:W-:-:S04]  /*0b20*/  FADD.FTZ R107, R95, R107 ;  /* 0x0000006b5f6b7221 */ /* 0x020fc80000010000 */
[----:B------:R-:W-:-:S05]  /*0b30*/  @P2 FADD.FTZ R107, R99, R107 ;  /* 0x0000006b636b2221 */ /* 0x000fca0000010000 */
.L_x_30091:
[----:B0----5:R-:W-:Y:S02]  /*0b40*/  MOV R103, R107 ;  /* 0x0000006b00677202 */ /* 0x021fe40000000f00 */
.L_x_30092:
[----:B------:R-:W-:Y:S01]  /*0b50*/  IADD3 R3, R140, 0x40, RZ ;  /* 0x000000408c037810 */ /* 0x000fe20007ffe0ff */
[----:B0-----:R-:W-:-:S03]  /*0b60*/  @P0 IMAD.WIDE.U32 R4, R141, R142, c[0x0][0x188] ;  /* 0x000062008d040625 */ /* 0x001fc600078e008e */
[C---:B------:R-:W-:Y:S01]  /*0b70*/  @P1 LEA R6, P4, R3.reuse, c[0x0][0x178], 0x4 ;  /* 0x00005e0003061a11 */ /* 0x040fe200078820ff */
[C---:B------:R-:W-:Y:S01]  /*0b80*/  IMAD.WIDE.U32 R108, R3.reuse, R142, c[0x0][0x170] ;  /* 0x00005c00036c7625 */ /* 0x040fe200078e008e */
[C---:B------:R-:W-:Y:S01]  /*0b90*/  @P2 LEA R112, P5, R3.reuse, c[0x0][0x180], 0x4 ;  /* 0x0000600003702a11 */ /* 0x040fe200078a20ff */
[----:B------:R0:W-:Y:S01]  /*0ba0*/  @P0 STG.E.128 [R4.64], R100 ;  /* 0x0000006404000986 */ /* 0x0001e2000c101d04 */
[C---:B------:R-:W-:Y:S02]  /*0bb0*/  @P1 LEA.HI.X R7, R3.reuse, c[0x0][0x17c], RZ, 0x4, P4 ;  /* 0x00005f0003071a11 */ /* 0x040fe400020f24ff */
[----:B------:R-:W-:Y:S01]  /*0bc0*/  @P2 LEA.HI.X R113, R3, c[0x0][0x184], RZ, 0x4, P5 ;  /* 0x0000610003712a11 */ /* 0x000fe200028f24ff */
[----:B------:R-:W5:Y:S04]  /*0bd0*/  LDG.E.128 R108, [R108.64] ;  /* 0x000000046c6c7981 */ /* 0x000f68000c1e1d00 */
        /* <DEDUP_REMOVED lines=8> */
.L_x_30094:
[----:B-----5:R-:W-:Y:S01]  /*0c60*/  FADD.FTZ R108, R96, R108 ;  /* 0x0000006c606c7221 */ /* 0x020fe20000010000 */
[----:B------:R-:W-:Y:S05]  /*0c70*/  BRA `(.L_x_30095) ;  /* 0x0000002000007947 */ /* 0x000fea0003800000 */
.L_x_30093:
[----:B-----5:R-:W-:-:S04]  /*0c80*/  FADD.FTZ R108, R92, R108 ;  /* 0x0000006c5c6c7221 */ /* 0x020fc80000010000 */
[----:B------:R-:W-:-:S05]  /*0c90*/  @P2 FADD.FTZ R108, R96, R108 ;  /* 0x0000006c606c2221 */ /* 0x000fca0000010000 */
.L_x_30095:
[----:B0-----:R-:W-:Y:S02]  /*0ca0*/  MOV R100, R108 ;  /* 0x0000006c00647202 */ /* 0x001fe40000000f00 */
.L_x_30096:
[----:B------:R-:W-:Y:S05]  /*0cb0*/  @P3 BRA `(.L_x_30097) ;  /* 0x0000007000003947 */ /* 0x000fea0003800000 */
[----:B------:R-:W-:-:S04]  /*0cc0*/  ISETP.NE.U32.AND P4, PT, RZ, c[0x0][0x180], PT ;  /* 0x00006000ff007a0c */ /* 0x000fc80003f85070 */
[----:B------:R-:W-:-:S13]  /*0cd0*/  ISETP.NE.AND.EX P4, PT, RZ, c[0x0][0x184], PT, P4 ;  /* 0x00006100ff007a0c */ /* 0x000fda0003f85340 */
[----:B------:R-:W-:Y:S05]  /*0ce0*/  @P4 BRA `(.L_x_30098) ;  /* 0x0000002000004947 */ /* 0x000fea0003800000 */
[----:B------:R-:W-:Y:S05]  /*0cf0*/  @P0 BRA `(.L_x_30099) ;  /* 0x0000005000000947 */ /* 0x000fea0003800000 */
[----:B------:R-:W-:Y:S05]  /*0d00*/  BRA `(.L_x_30100) ;  /* 0x0000005000007947 */ /* 0x000fea0003800000 */
.L_x_30098:
[----:B-----5:R-:W-:Y:S01]  /*0d10*/  FADD.FTZ R109, R97, R109 ;  /* 0x0000006d616d7221 */ /* 0x020fe20000010000 */
[----:B------:R-:W-:Y:S05]  /*0d20*/  BRA `(.L_x_30099) ;  /* 0x0000002000007947 */ /* 0x000fea0003800000 */
.L_x_30097:
[----:B-----5:R-:W-:-:S04]  /*0d30*/  FADD.FTZ R109, R93, R109 ;  /* 0x0000006d5d6d7221 */ /* 0x020fc80000010000 */
[----:B------:R-:W-:-:S05]  /*0d40*/  @P2 FADD.FTZ R109, R97, R109 ;  /* 0x0000006d616d2221 */ /* 0x000fca0000010000 */
.L_x_30099:
[----:B0-----:R-:W-:Y:S02]  /*0d50*/  MOV R101, R109 ;  /* 0x0000006d00657202 */ /* 0x001fe40000000f00 */
.L_x_30100:
[----:B------:R-:W-:Y:S05]  /*0d60*/  @P3 BRA `(.L_x_30101) ;  /* 0x0000007000003947 */ /* 0x000fea0003800000 */
[----:B------:R-:W-:-:S04]  /*0d70*/  ISETP.NE.U32.AND P4, PT, RZ, c[0x0][0x180], PT ;  /* 0x00006000ff007a0c */ /* 0x000fc80003f85070 */
[----:B------:R-:W-:-:S13]  /*0d80*/  ISETP.NE.AND.EX P4, PT, RZ, c[0x0][0x184], PT, P4 ;  /* 0x00006100ff007a0c */ /* 0x000fda0003f85340 */
[----:B------:R-:W-:Y:S05]  /*0d90*/  @P4 BRA `(.L_x_30102) ;  /* 0x0000002000004947 */ /* 0x000fea0003800000 */
[----:B------:R-:W-:Y:S05]  /*0da0*/  @P0 BRA `(.L_x_30103) ;  /* 0x0000005000000947 */ /* 0x000fea0003800000 */
[----:B------:R-:W-:Y:S05]  /*0db0*/  BRA `(.L_x_30104) ;  /* 0x0000005000007947 */ /* 0x000fea0003800000 */
.L_x_30102:
[----:B-----5:R-:W-:Y:S01]  /*0dc0*/  FADD.FTZ R110, R98, R110 ;  /* 0x0000006e626e7221 */ /* 0x020fe20000010000 */
[----:B------:R-:W-:Y:S05]  /*0dd0*/  BRA `(.L_x_30103) ;  /* 0x0000002000007947 */ /* 0x000fea0003800000 */
.L_x_30101:
[----:B-----5:R-:W-:-:S04]  /*0de0*/  FADD.FTZ R110, R94, R110 ;  /* 0x0000006e5e6e7221 */ /* 0x020fc80000010000 */
[----:B------:R-:W-:-:S05]  /*0df0*/  @P2 FADD.FTZ R110, R98, R110 ;  /* 0x0000006e626e2221 */ /* 0x000fca0000010000 */
.L_x_30103:
[----:B0-----:R-:W-:Y:S02]  /*0e00*/  MOV R102, R110 ;  /* 0x0000006e00667202 */ /* 0x001fe40000000f00 */
.L_x_30104:
[----:B------:R-:W-:Y:S05]  /*0e10*/  @P3 BRA `(.L_x_30105) ;  /* 0x0000007000003947 */ /* 0x000fea0003800000 */
[----:B------:R-:W-:-:S04]  /*0e20*/  ISETP.NE.U32.AND P4, PT, RZ, c[0x0][0x180], PT ;  /* 0x00006000ff007a0c */ /* 0x000fc80003f85070 */
[----:B------:R-:W-:-:S13]  /*0e30*/  ISETP.NE.AND.EX P4, PT, RZ, c[0x0][0x184], PT, P4 ;  /* 0x00006100ff007a0c */ /* 0x000fda0003f85340 */
[----:B------:R-:W-:Y:S05]  /*0e40*/  @P4 BRA `(.L_x_30106) ;  /* 0x0000002000004947 */ /* 0x000fea0003800000 */
[----:B------:R-:W-:Y:S05]  /*0e50*/  @P0 BRA `(.L_x_30107) ;  /* 0x0000005000000947 */ /* 0x000fea0003800000 */
[----:B------:R-:W-:Y:S05]  /*0e60*/  BRA `(.L_x_30108) ;  /* 0x0000005000007947 */ /* 0x000fea0003800000 */
.L_x_30106:
[----:B-----5:R-:W-:Y:S01]  /*0e70*/  FADD.FTZ R111, R99, R111 ;  /* 0x0000006f636f7221 */ /* 0x020fe20000010000 */
[----:B------:R-:W-:Y:S05]  /*0e80*/  BRA `(.L_x_30107) ;  /* 0x0000002000007947 */ /* 0x000fea0003800000 */
.L_x_30105:
[----:B-----5:R-:W-:-:S04]  /*0e90*/  FADD.FTZ R111, R95, R111 ;  /* 0x0000006f5f6f7221 */ /* 0x020fc80000010000 */
[----:B------:R-:W-:-:S05]  /*0ea0*/  @P2 FADD.FTZ R111, R99, R111 ;  /* 0x0000006f636f2221 */ /* 0x000fca0000010000 */
.L_x_30107:
[----:B0-----:R-:W-:Y:S02]  /*0eb0*/  MOV R103, R111 ;  /* 0x0000006f00677202 */ /* 0x001fe40000000f00 */
.L_x_30108:
[C---:B0-----:R-:W-:Y:S02]  /*0ec0*/  @P0 LEA R4, P4, R3.reuse, c[0x0][0x188], 0x4 ;  /* 0x0000620003040a11 */ /* 0x041fe400078820ff */
[----:B------:R-:W-:Y:S02]  /*0ed0*/  IADD3 R119, R140, 0x60, RZ ;  /* 0x000000608c777810 */ /* 0x000fe40007ffe0ff */
[----:B------:R-:W-:Y:S02]  /*0ee0*/  @P0 LEA.HI.X R5, R3, c[0x0][0x18c], RZ, 0x4, P4 ;  /* 0x0000630003050a11 */ /* 0x000fe400020f24ff */
[C---:B------:R-:W-:Y:S01]  /*0ef0*/  @P1 LEA R6, P4, R119.reuse, c[0x0][0x178], 0x4 ;  /* 0x00005e0077061a11 */ /* 0x040fe200078820ff */
[C---:B------:R-:W-:Y:S01]  /*0f00*/  IMAD.WIDE.U32 R112, R119.reuse, R142, c[0x0][0x170] ;  /* 0x00005c0077707625 */ /* 0x040fe200078e008e */
[C---:B------:R-:W-:Y:S01]  /*0f10*/  @P2 LEA R116, P5, R119.reuse, c[0x0][0x180], 0x4 ;  /* 0x0000600077742a11 */ /* 0x040fe200078a20ff */
[----:B------:R0:W-:Y:S01]  /*0f20*/  @P0 STG.E.128 [R4.64], R100 ;  /* 0x0000006404000986 */ /* 0x0001e2000c101d04 */
[----:B------:R-:W-:-:S02]  /*0f30*/  @P1 LEA.HI.X R7, R119, c[0x0][0x17c], RZ, 0x4, P4 ;  /* 0x00005f0077071a11 */ /* 0x000fc400020f24ff */
        /* <DEDUP_REMOVED lines=10> */
.L_x_30110:
[----:B-----5:R-:W-:Y:S01]  /*0fe0*/  FADD.FTZ R112, R96, R112 ;  /* 0x0000007060707221 */ /* 0x020fe20000010000 */
[----:B------:R-:W-:Y:S05]  /*0ff0*/  BRA `(.L_x_30111) ;  /* 0x0000002000007947 */ /* 0x000fea0003800000 */
.L_x_30109:
[----:B-----5:R-:W-:-:S04]  /*1000*/  FADD.FTZ R112, R92, R112 ;  /* 0x000000705c707221 */ /* 0x020fc80000010000 */
[----:B------:R-:W-:-:S05]  /*1010*/  @P2 FADD.FTZ R112, R96, R112 ;  /* 0x0000007060702221 */ /* 0x000fca0000010000 */
.L_x_30111:
[----:B0-----:R-:W-:Y:S02]  /*1020*/  MOV R100, R112 ;  /* 0x0000007000647202 */ /* 0x001fe40000000f00 */
.L_x_30112:
[----:B------:R-:W-:Y:S05]  /*1030*/  @P3 BRA `(.L_x_30113) ;  /* 0x0000007000003947 */ /* 0x000fea0003800000 */
[----:B------:R-:W-:-:S04]  /*1040*/  ISETP.NE.U32.AND P4, PT, RZ, c[0x0][0x180], PT ;  /* 0x00006000ff007a0c */ /* 0x000fc80003f85070 */
[----:B------:R-:W-:-:S13]  /*1050*/  ISETP.NE.AND.EX P4, PT, RZ, c[0x0][0x184], PT, P4 ;  /* 0x00006100ff007a0c */ /* 0x000fda0003f85340 */
[----:B------:R-:W-:Y:S05]  /*1060*/  @P4 BRA `(.L_x_30114) ;  /* 0x0000002000004947 */ /* 0x000fea0003800000 */
[----:B------:R-:W-:Y:S05]  /*1070*/  @P0 BRA `(.L_x_30115) ;  /* 0x0000005000000947 */ /* 0x000fea0003800000 */
[----:B------:R-:W-:Y:S05]  /*1080*/  BRA `(.L_x_30116) ;  /* 0x0000005000007947 */ /* 0x000fea0003800000 */
.L_x_30114:
[----:B-----5:R-:W-:Y:S01]  /*1090*/  FADD.FTZ R113, R97, R113 ;  /* 0x0000007161717221 */ /* 0x020fe20000010000 */
[----:B------:R-:W-:Y:S05]  /*10a0*/  BRA `(.L_x_30115) ;  /* 0x0000002000007947 */ /* 0x000fea0003800000 */
.L_x_30113:
[----:B-----5:R-:W-:-:S04]  /*10b0*/  FADD.FTZ R113, R93, R113 ;  /* 0x000000715d717221 */ /* 0x020fc80000010000 */
[----:B------:R-:W-:-:S05]  /*10c0*/  @P2 FADD.FTZ R113, R97, R113 ;  /* 0x0000007161712221 */ /* 0x000fca0000010000 */
.L_x_30115:
[----:B0-----:R-:W-:Y:S02]  /*10d0*/  MOV R101, R113 ;  /* 0x0000007100657202 */ /* 0x001fe40000000f00 */
.L_x_30116:
[----:B------:R-:W-:Y:S05]  /*10e0*/  @P3 BRA `(.L_x_30117) ;  /* 0x0000007000003947 */ /* 0x000fea0003800000 */
[----:B------:R-:W-:-:S04]  /*10f0*/  ISETP.NE.U32.AND P4, PT, RZ, c[0x0][0x180], PT ;  /* 0x00006000ff007a0c */ /* 0x000fc80003f85070 */
[----:B------:R-:W-:-:S13]  /*1100*/  ISETP.NE.AND.EX P4, PT, RZ, c[0x0][0x184], PT, P4 ;  /* 0x00006100ff007a0c */ /* 0x000fda0003f85340 */
[----:B------:R-:W-:Y:S05]  /*1110*/  @P4 BRA `(.L_x_30118) ;  /* 0x0000002000004947 */ /* 0x000fea0003800000 */
[----:B------:R-:W-:Y:S05]  /*1120*/  @P0 BRA `(.L_x_30119) ;  /* 0x0000005000000947 */ /* 0x000fea0003800000 */
[----:B------:R-:W-:Y:S05]  /*1130*/  BRA `(.L_x_30120) ;  /* 0x0000005000007947 */ /* 0x000fea0003800000 */
.L_x_30118:
[----:B-----5:R-:W-:Y:S01]  /*1140*/  FADD.FTZ R114, R98, R114 ;  /* 0x0000007262727221 */ /* 0x020fe20000010000 */
[----:B------:R-:W-:Y:S05]  /*1150*/  BRA `(.L_x_30119) ;  /* 0x0000002000007947 */ /* 0x000fea0003800000 */
.L_x_30117:
[----:B-----5:R-:W-:-:S04]  /*1160*/  FADD.FTZ R114, R94, R114 ;  /* 0x000000725e727221 */ /* 0x020fc80000010000 */
[----:B------:R-:W-:-:S05]  /*1170*/  @P2 FADD.FTZ R114, R98, R114 ;  /* 0x0000007262722221 */ /* 0x000fca0000010000 */
.L_x_30119:
[----:B0-----:R-:W-:Y:S02]  /*1180*/  MOV R102, R114 ;  /* 0x0000007200667202 */ /* 0x001fe40000000f00 */
.L_x_30120:
[----:B------:R-:W-:Y:S05]  /*1190*/  @P3 BRA `(.L_x_30121) ;  /* 0x0000007000003947 */ /* 0x000fea0003800000 */
[----:B------:R-:W-:-:S04]  /*11a0*/  ISETP.NE.U32.AND P4, PT, RZ, c[0x0][0x180], PT ;  /* 0x00006000ff007a0c */ /* 0x000fc80003f85070 */
[----:B------:R-:W-:-:S13]  /*11b0*/  ISETP.NE.AND.EX P4, PT, RZ, c[0x0][0x184], PT, P4 ;  /* 0x00006100ff007a0c */ /* 0x000fda0003f85340 */
[----:B------:R-:W-:Y:S05]  /*11c0*/  @P4 BRA `(.L_x_30122) ;  /* 0x0000002000004947 */ /* 0x000fea0003800000 */
[----:B------:R-:W-:Y:S05]  /*11d0*/  @P0 BRA `(.L_x_30123) ;  /* 0x0000005000000947 */ /* 0x000fea0003800000 */
[----:B------:R-:W-:Y:S05]  /*11e0*/  BRA `(.L_x_30124) ;  /* 0x0000005000007947 */ /* 0x000fea0003800000 */
.L_x_30122:
[----:B-----5:R-:W-:Y:S01]  /*11f0*/  FADD.FTZ R115, R99, R115 ;  /* 0x0000007363737221 */ /* 0x020fe20000010000 */
[----:B------:R-:W-:Y:S05]  /*1200*/  BRA `(.L_x_30123) ;  /* 0x0000002000007947 */ /* 0x000fea0003800000 */
.L_x_30121:
[----:B-----5:R-:W-:-:S04]  /*1210*/  FADD.FTZ R115, R95, R115 ;  /* 0x000000735f737221 */ /* 0x020fc80000010000 */
[----:B------:R-:W-:-:S05]  /*1220*/  @P2 FADD.FTZ R115, R99, R115 ;  /* 0x0000007363732221 */ /* 0x000fca0000010000 */
.L_x_30123:
[----:B0-----:R-:W-:Y:S02]  /*1230*/  MOV R103, R115 ;  /* 0x0000007300677202 */ /* 0x001fe40000000f00 */
.L_x_30124:
        /* <DEDUP_REMOVED lines=18> */
.L_x_30126:
[----:B-----5:R-:W-:Y:S01]  /*1360*/  FADD.FTZ R116, R96, R116 ;  /* 0x0000007460747221 */ /* 0x020fe20000010000 */
[----:B------:R-:W-:Y:S05]  /*1370*/  BRA `(.L_x_30127) ;  /* 0x0000002000007947 */ /* 0x000fea0003800000 */
.L_x_30125:
[----:B-----5:R-:W-:-:S04]  /*1380*/  FADD.FTZ R116, R92, R116 ;  /* 0x000000745c747221 */ /* 0x020fc80000010000 */
[----:B------:R-:W-:-:S05]  /*1390*/  @P2 FADD.FTZ R116, R96, R116 ;  /* 0x0000007460742221 */ /* 0x000fca0000010000 */
.L_x_30127:
[----:B0-----:R-:W-:Y:S02]  /*13a0*/  MOV R100, R116 ;  /* 0x0000007400647202 */ /* 0x001fe40000000f00 */
.L_x_30128:
[----:B------:R-:W-:Y:S05]  /*13b0*/  @P3 BRA `(.L_x_30129) ;  /* 0x0000007000003947 */ /* 0x000fea0003800000 */
[----:B------:R-:W-:-:S04]  /*13c0*/  ISETP.NE.U32.AND P4, PT, RZ, c[0x0][0x180], PT ;  /* 0x00006000ff007a0c */ /* 0x000fc80003f85070 */
[----:B------:R-:W-:-:S13]  /*13d0*/  ISETP.NE.AND.EX P4, PT, RZ, c[0x0][0x184], PT, P4 ;  /* 0x00006100ff007a0c */ /* 0x000fda0003f85340 */
[----:B------:R-:W-:Y:S05]  /*13e0*/  @P4 BRA `(.L_x_30130) ;  /* 0x0000002000004947 */ /* 0x000fea0003800000 */
[----:B------:R-:W-:Y:S05]  /*13f0*/  @P0 BRA `(.L_x_30131) ;  /* 0x0000005000000947 */ /* 0x000fea0003800000 */
[----:B------:R-:W-:Y:S05]  /*1400*/  BRA `(.L_x_30132) ;  /* 0x0000005000007947 */ /* 0x000fea0003800000 */
.L_x_30130:
[----:B-----5:R-:W-:Y:S01]  /*1410*/  FADD.FTZ R117, R97, R117 ;  /* 0x0000007561757221 */ /* 0x020fe20000010000 */
[----:B------:R-:W-:Y:S05]  /*1420*/  BRA `(.L_x_30131) ;  /* 0x0000002000007947 */ /* 0x000fea0003800000 */
.L_x_30129:
[----:B-----5:R-:W-:-:S04]  /*1430*/  FADD.FTZ R117, R93, R117 ;  /* 0x000000755d757221 */ /* 0x020fc80000010000 */
[----:B------:R-:W-:-:S05]  /*1440*/  @P2 FADD.FTZ R117, R97, R117 ;  /* 0x0000007561752221 */ /* 0x000fca0000010000 */
.L_x_30131:
[----:B0-----:R-:W-:Y:S02]  /*1450*/  MOV R101, R117 ;  /* 0x0000007500657202 */ /* 0x001fe40000000f00 */
.L_x_30132:
[----:B------:R-:W-:Y:S05]  /*1460*/  @P3 BRA `(.L_x_30133) ;  /* 0x0000007000003947 */ /* 0x000fea0003800000 */
[----:B------:R-:W-:-:S04]  /*1470*/  ISETP.NE.U32.AND P4, PT, RZ, c[0x0][0x180], PT ;  /* 0x00006000ff007a0c */ /* 0x000fc80003f85070 */
[----:B------:R-:W-:-:S13]  /*1480*/  ISETP.NE.AND.EX P4, PT, RZ, c[0x0][0x184], PT, P4 ;  /* 0x00006100ff007a0c */ /* 0x000fda0003f85340 */
[----:B------:R-:W-:Y:S05]  /*1490*/  @P4 BRA `(.L_x_30134) ;  /* 0x0000002000004947 */ /* 0x000fea0003800000 */
[----:B------:R-:W-:Y:S05]  /*14a0*/  @P0 BRA `(.L_x_30135) ;  /* 0x0000005000000947 */ /* 0x000fea0003800000 */
[----:B------:R-:W-:Y:S05]  /*14b0*/  BRA `(.L_x_30136) ;  /* 0x0000005000007947 */ /* 0x000fea0003800000 */
.L_x_30134:
[----:B-----5:R-:W-:Y:S01]  /*14c0*/  FADD.FTZ R118, R98, R118 ;  /* 0x0000007662767221 */ /* 0x020fe20000010000 */
[----:B------:R-:W-:Y:S05]  /*14d0*/  BRA `(.L_x_30135) ;  /* 0x0000002000007947 */ /* 0x000fea0003800000 */
.L_x_30133:
[----:B-----5:R-:W-:-:S04]  /*14e0*/  FADD.FTZ R118, R94, R118 ;  /* 0x000000765e767221 */ /* 0x020fc80000010000 */
[----:B------:R-:W-:-:S05]  /*14f0*/  @P2 FADD.FTZ R118, R98, R118 ;  /* 0x0000007662762221 */ /* 0x000fca0000010000 */
.L_x_30135:
[----:B0-----:R-:W-:Y:S02]  /*1500*/  MOV R102, R118 ;  /* 0x0000007600667202 */ /* 0x001fe40000000f00 */
.L_x_30136:
[----:B------:R-:W-:Y:S05]  /*1510*/  @P3 BRA `(.L_x_30137) ;  /* 0x0000007000003947 */ /* 0x000fea0003800000 */
[----:B------:R-:W-:-:S04]  /*1520*/  ISETP.NE.U32.AND P4, PT, RZ, c[0x0][0x180], PT ;  /* 0x00006000ff007a0c */ /* 0x000fc80003f85070 */
[----:B------:R-:W-:-:S13]  /*1530*/  ISETP.NE.AND.EX P4, PT, RZ, c[0x0][0x184], PT, P4 ;  /* 0x00006100ff007a0c */ /* 0x000fda0003f85340 */
[----:B------:R-:W-:Y:S05]  /*1540*/  @P4 BRA `(.L_x_30138) ;  /* 0x0000002000004947 */ /* 0x000fea0003800000 */
[----:B------:R-:W-:Y:S05]  /*1550*/  @P0 BRA `(.L_x_30139) ;  /* 0x0000005000000947 */ /* 0x000fea0003800000 */
[----:B------:R-:W-:Y:S05]  /*1560*/  BRA `(.L_x_30140) ;  /* 0x0000005000007947 */ /* 0x000fea0003800000 */
.L_x_30138:
[----:B-----5:R-:W-:Y:S01]  /*1570*/  FADD.FTZ R119, R99, R119 ;  /* 0x0000007763777221 */ /* 0x020fe20000010000 */
[----:B------:R-:W-:Y:S05]  /*1580*/  BRA `(.L_x_30139) ;  /* 0x0000002000007947 */ /* 0x000fea0003800000 */
.L_x_30137:
[----:B-----5:R-:W-:-:S04]  /*1590*/  FADD.FTZ R119, R95, R119 ;  /* 0x000000775f777221 */ /* 0x020fc80000010000 */
[----:B------:R-:W-:-:S05]  /*15a0*/  @P2 FADD.FTZ R119, R99, R119 ;  /* 0x0000007763772221 */ /* 0x000fca0000010000 */
.L_x_30139:
[----:B0-----:R-:W-:Y:S02]  /*15b0*/  MOV R103, R119 ;  /* 0x0000007700677202 */ /* 0x001fe40000000f00 */
.L_x_30140:
[----:B0-----:R-:W-:Y:S02]  /*15c0*/  IADD3 R7, R140, 0xa0, RZ ;  /* 0x000000a08c077810 */ /* 0x001fe40007ffe0ff */
        /* <DEDUP_REMOVED lines=15> */
.L_x_30142:
[----:B-----5:R-:W-:Y:S01]  /*16c0*/  FADD.FTZ R120, R96, R120 ;  /* 0x0000007860787221 */ /* 0x020fe20000010000 */
[----:B------:R-:W-:Y:S05]  /*16d0*/  BRA `(.L_x_30143) ;  /* 0x0000002000007947 */ /* 0x000fea0003800000 */
.L_x_30141:
[----:B-----5:R-:W-:-:S04]  /*16e0*/  FADD.FTZ R120, R92, R120 ;  /* 0x000000785c787221 */ /* 0x020fc80000010000 */
[----:B------:R-:W-:-:S05]  /*16f0*/  @P2 FADD.FTZ R120, R96, R120 ;  /* 0x0000007860782221 */ /* 0x000fca0000010000 */
.L_x_30143:
[----:B0----5:R-:W-:Y:S02]  /*1700*/  MOV R100, R120 ;  /* 0x0000007800647202 */ /* 0x021fe40000000f00 */
.L_x_30144:
[----:B------:R-:W-:Y:S05]  /*1710*/  @P3 BRA `(.L_x_30145) ;  /* 0x0000007000003947 */ /* 0x000fea0003800000 */
[----:B------:R-:W-:-:S04]  /*1720*/  ISETP.NE.U32.AND P4, PT, RZ, c[0x0][0x180], PT ;  /* 0x00006000ff007a0c */ /* 0x000fc80003f85070 */
[----:B------:R-:W-:-:S13]  /*1730*/  ISETP.NE.AND.EX P4, PT, RZ, c[0x0][0x184], PT, P4 ;  /* 0x00006100ff007a0c */ /* 0x000fda0003f85340 */
[----:B------:R-:W-:Y:S05]  /*1740*/  @P4 BRA `(.L_x_30146) ;  /* 0x0000002000004947 */ /* 0x000fea0003800000 */
[----:B------:R-:W-:Y:S05]  /*1750*/  @P0 BRA `(.L_x_30147) ;  /* 0x0000005000000947 */ /* 0x000fea0003800000 */
[----:B------:R-:W-:Y:S05]  /*1760*/  BRA `(.L_x_30148) ;  /* 0x0000005000007947 */ /* 0x000fea0003800000 */
.L_x_30146:
[----:B-----5:R-:W-:Y:S01]  /*1770*/  FADD.FTZ R121, R97, R121 ;  /* 0x0000007961797221 */ /* 0x020fe20000010000 */
[----:B------:R-:W-:Y:S05]  /*1780*/  BRA `(.L_x_30147) ;  /* 0x0000002000007947 */ /* 0x000fea0003800000 */
.L_x_30145:
[----:B-----5:R-:W-:-:S04]  /*1790*/  FADD.FTZ R121, R93, R121 ;  /* 0x000000795d797221 */ /* 0x020fc80000010000 */
[----:B------:R-:W-:-:S05]  /*17a0*/  @P2 FADD.FTZ R121, R97, R121 ;  /* 0x0000007961792221 */ /* 0x000fca0000010000 */
.L_x_30147:
[----:B0----5:R-:W-:Y:S02]  /*17b0*/  MOV R101, R121 ;  /* 0x0000007900657202 */ /* 0x021fe40000000f00 */
.L_x_30148:
[----:B------:R-:W-:Y:S05]  /*17c0*/  @P3 BRA `(.L_x_30149) ;  /* 0x0000007000003947 */ /* 0x000fea0003800000 */
[----:B------:R-:W-:-:S04]  /*17d0*/  ISETP.NE.U32.AND P4, PT, RZ, c[0x0][0x180], PT ;  /* 0x00006000ff007a0c */ /* 0x000fc80003f85070 */
[----:B------:R-:W-:-:S13]  /*17e0*/  ISETP.NE.AND.EX P4, PT, RZ, c[0x0][0x184], PT, P4 ;  /* 0x00006100ff007a0c */ /* 0x000fda0003f85340 */
[----:B------:R-:W-:Y:S05]  /*17f0*/  @P4 BRA `(.L_x_30150) ;  /* 0x0000002000004947 */ /* 0x000fea0003800000 */
[----:B------:R-:W-:Y:S05]  /*1800*/  @P0 BRA `(.L_x_30151) ;  /* 0x0000005000000947 */ /* 0x000fea0003800000 */
[----:B------:R-:W-:Y:S05]  /*1810*/  BRA `(.L_x_30152) ;  /* 0x0000005000007947 */ /* 0x000fea0003800000 */
.L_x_30150:
[----:B-----5:R-:W-:Y:S01]  /*1820*/  FADD.FTZ R122, R98, R122 ;  /* 0x0000007a627a7221 */ /* 0x020fe20000010000 */
[----:B------:R-:W-:Y:S05]  /*1830*/  BRA `(.L_x_30151) ;  /* 0x0000002000007947 */ /* 0x000fea0003800000 */
.L_x_30149:
[----:B-----5:R-:W-:-:S04]  /*1840*/  FADD.FTZ R122, R94, R122 ;  /* 0x0000007a5e7a7221 */ /* 0x020fc80000010000 */
[----:B------:R-:W-:-:S05]  /*1850*/  @P2 FADD.FTZ R122, R98, R122 ;  /* 0x0000007a627a2221 */ /* 0x000fca0000010000 */
.L_x_30151:
[----:B0----5:R-:W-:Y:S02]  /*1860*/  MOV R102, R122 ;  /* 0x0000007a00667202 */ /* 0x021fe40000000f00 */
.L_x_30152:
[----:B------:R-:W-:Y:S05]  /*1870*/  @P3 BRA `(.L_x_30153) ;  /* 0x0000007000003947 */ /* 0x000fea0003800000 */
[----:B------:R-:W-:-:S04]  /*1880*/  ISETP.NE.U32.AND P4, PT, RZ, c[0x0][0x180], PT ;  /* 0x00006000ff007a0c */ /* 0x000fc80003f85070 */
[----:B------:R-:W-:-:S13]  /*1890*/  ISETP.NE.AND.EX P4, PT, RZ, c[0x0][0x184], PT, P4 ;  /* 0x00006100ff007a0c */ /* 0x000fda0003f85340 */
[----:B------:R-:W-:Y:S05]  /*18a0*/  @P4 BRA `(.L_x_30154) ;  /* 0x0000002000004947 */ /* 0x000fea0003800000 */
[----:B------:R-:W-:Y:S05]  /*18b0*/  @P0 BRA `(.L_x_30155) ;  /* 0x0000005000000947 */ /* 0x000fea0003800000 */
[----:B------:R-:W-:Y:S05]  /*18c0*/  BRA `(.L_x_30156) ;  /* 0x0000005000007947 */ /* 0x000fea0003800000 */
.L_x_30154:
[----:B-----5:R-:W-:Y:S01]  /*18d0*/  FADD.FTZ R123, R99, R123 ;  /* 0x0000007b637b7221 */ /* 0x020fe20000010000 */
[----:B------:R-:W-:Y:S05]  /*18e0*/  BRA `(.L_x_30155) ;  /* 0x0000002000007947 */ /* 0x000fea0003800000 */
.L_x_30153:
[----:B-----5:R-:W-:-:S04]  /*18f0*/  FADD.FTZ R123, R95, R123 ;  /* 0x0000007b5f7b7221 */ /* 0x020fc80000010000 */
[----:B------:R-:W-:-:S05]  /*1900*/  @P2 FADD.FTZ R123, R99, R123 ;  /* 0x0000007b637b2221 */ /* 0x000fca0000010000 */
.L_x_30155:
[----:B0----5:R-:W-:Y:S02]  /*1910*/  MOV R103, R123 ;  /* 0x0000007b00677202 */ /* 0x021fe40000000f00 */
.L_x_30156:
        /* <DEDUP_REMOVED lines=15> */
.L_x_30158:
[----:B-----5:R-:W-:Y:S01]  /*1a10*/  FADD.FTZ R124, R96, R124 ;  /* 0x0000007c607c7221 */ /* 0x020fe20000010000 */
[----:B------:R-:W-:Y:S05]  /*1a20*/  BRA `(.L_x_30159) ;  /* 0x0000002000007947 */ /* 0x000fea0003800000 */
.L_x_30157:
[----:B-----5:R-:W-:-:S04]  /*1a30*/  FADD.FTZ R124, R92, R124 ;  /* 0x0000007c5c7c7221 */ /* 0x020fc80000010000 */
[----:B------:R-:W-:-:S05]  /*1a40*/  @P2 FADD.FTZ R124, R96, R124 ;  /* 0x0000007c607c2221 */ /* 0x000fca0000010000 */
.L_x_30159:
[----:B0-----:R-:W-:Y:S02]  /*1a50*/  MOV R100, R124 ;  /* 0x0000007c00647202 */ /* 0x001fe40000000f00 */
.L_x_30160:
[----:B------:R-:W-:Y:S05]  /*1a60*/  @P3 BRA `(.L_x_30161) ;  /* 0x0000007000003947 */ /* 0x000fea0003800000 */
[----:B------:R-:W-:-:S04]  /*1a70*/  ISETP.NE.U32.AND P4, PT, RZ, c[0x0][0x180], PT ;  /* 0x00006000ff007a0c */ /* 0x000fc80003f85070 */
[----:B------:R-:W-:-:S13]  /*1a80*/  ISETP.NE.AND.EX P4, PT, RZ, c[0x0][0x184], PT, P4 ;  /* 0x00006100ff007a0c */ /* 0x000fda0003f85340 */
[----:B------:R-:W-:Y:S05]  /*1a90*/  @P4 BRA `(.L_x_30162) ;  /* 0x0000002000004947 */ /* 0x000fea0003800000 */
[----:B------:R-:W-:Y:S05]  /*1aa0*/  @P0 BRA `(.L_x_30163) ;  /* 0x0000005000000947 */ /* 0x000fea0003800000 */
[----:B------:R-:W-:Y:S05]  /*1ab0*/  BRA `(.L_x_30164) ;  /* 0x0000005000007947 */ /* 0x000fea0003800000 */
.L_x_30162:
[----:B-----5:R-:W-:Y:S01]  /*1ac0*/  FADD.FTZ R125, R97, R125 ;  /* 0x0000007d617d7221 */ /* 0x020fe20000010000 */
[----:B------:R-:W-:Y:S05]  /*1ad0*/  BRA `(.L_x_30163) ;  /* 0x0000002000007947 */ /* 0x000fea0003800000 */
.L_x_30161:
[----:B-----5:R-:W-:-:S04]  /*1ae0*/  FADD.FTZ R125, R93, R125 ;  /* 0x0000007d5d7d7221 */ /* 0x020fc80000010000 */
[----:B------:R-:W-:-:S05]  /*1af0*/  @P2 FADD.FTZ R125, R97, R125 ;  /* 0x0000007d617d2221 */ /* 0x000fca0000010000 */
.L_x_30163:
[----:B0-----:R-:W-:Y:S02]  /*1b00*/  MOV R101, R125 ;  /* 0x0000007d00657202 */ /* 0x001fe40000000f00 */
.L_x_30164:
[----:B------:R-:W-:Y:S05]  /*1b10*/  @P3 BRA `(.L_x_30165) ;  /* 0x0000007000003947 */ /* 0x000fea0003800000 */
[----:B------:R-:W-:-:S04]  /*1b20*/  ISETP.NE.U32.AND P4, PT, RZ, c[0x0][0x180], PT ;  /* 0x00006000ff007a0c */ /* 0x000fc80003f85070 */
[----:B------:R-:W-:-:S13]  /*1b30*/  ISETP.NE.AND.EX P4, PT, RZ, c[0x0][0x184], PT, P4 ;  /* 0x00006100ff007a0c */ /* 0x000fda0003f85340 */
[----:B------:R-:W-:Y:S05]  /*1b40*/  @P4 BRA `(.L_x_30166) ;  /* 0x0000002000004947 */ /* 0x000fea0003800000 */
[----:B------:R-:W-:Y:S05]  /*1b50*/  @P0 BRA `(.L_x_30167) ;  /* 0x0000005000000947 */ /* 0x000fea0003800000 */
[----:B------:R-:W-:Y:S05]  /*1b60*/  BRA `(.L_x_30168) ;  /* 0x0000005000007947 */ /* 0x000fea0003800000 */
.L_x_30166:
[----:B-----5:R-:W-:Y:S01]  /*1b70*/  FADD.FTZ R126, R98, R126 ;  /* 0x0000007e627e7221 */ /* 0x020fe20000010000 */
[----:B------:R-:W-:Y:S05]  /*1b80*/  BRA `(.L_x_30167) ;  /* 0x0000002000007947 */ /* 0x000fea0003800000 */
.L_x_30165:
[----:B-----5:R-:W-:-:S04]  /*1b90*/  FADD.FTZ R126, R94, R126 ;  /* 0x0000007e5e7e7221 */ /* 0x020fc80000010000 */
[----:B------:R-:W-:-:S05]  /*1ba0*/  @P2 FADD.FTZ R126, R98, R126 ;  /* 0x0000007e627e2221 */ /* 0x000fca0000010000 */
.L_x_30167:
[----:B0-----:R-:W-:Y:S02]  /*1bb0*/  MOV R102, R126 ;  /* 0x0000007e00667202 */ /* 0x001fe40000000f00 */
.L_x_30168:
[----:B------:R-:W-:Y:S05]  /*1bc0*/  @P3 BRA `(.L_x_30169) ;  /* 0x0000007000003947 */ /* 0x000fea0003800000 */
[----:B------:R-:W-:-:S04]  /*1bd0*/  ISETP.NE.U32.AND P4, PT, RZ, c[0x0][0x180], PT ;  /* 0x00006000ff007a0c */ /* 0x000fc80003f85070 */
[----:B------:R-:W-:-:S13]  /*1be0*/  ISETP.NE.AND.EX P4, PT, RZ, c[0x0][0x184], PT, P4 ;  /* 0x00006100ff007a0c */ /* 0x000fda0003f85340 */
[----:B------:R-:W-:Y:S05]  /*1bf0*/  @P4 BRA `(.L_x_30170) ;  /* 0x0000002000004947 */ /* 0x000fea0003800000 */
[----:B------:R-:W-:Y:S05]  /*1c00*/  @P0 BRA `(.L_x_30171) ;  /* 0x0000005000000947 */ /* 0x000fea0003800000 */
[----:B------:R-:W-:Y:S05]  /*1c10*/  BRA `(.L_x_30172) ;  /* 0x0000005000007947 */ /* 0x000fea0003800000 */
.L_x_30170:
[----:B-----5:R-:W-:Y:S01]  /*1c20*/  FADD.FTZ R127, R99, R127 ;  /* 0x0000007f637f7221 */ /* 0x020fe20000010000 */
[----:B------:R-:W-:Y:S05]  /*1c30*/  BRA `(.L_x_30171) ;  /* 0x0000002000007947 */ /* 0x000fea0003800000 */
.L_x_30169:
[----:B-----5:R-:W-:-:S04]  /*1c40*/  FADD.FTZ R127, R95, R127 ;  /* 0x0000007f5f7f7221 */ /* 0x020fc80000010000 */
[----:B------:R-:W-:-:S05]  /*1c50*/  @P2 FADD.FTZ R127, R99, R127 ;  /* 0x0000007f637f2221 */ /* 0x000fca0000010000 */
.L_x_30171:
[----:B0-----:R-:W-:Y:S02]  /*1c60*/  MOV R103, R127 ;  /* 0x0000007f00677202 */ /* 0x001fe40000000f00 */
.L_x_30172:
        /* <DEDUP_REMOVED lines=15> */
.L_x_30174:
[----:B-----5:R-:W-:Y:S01]  /*1d60*/  FADD.FTZ R128, R96, R128 ;  /* 0x0000008060807221 */ /* 0x020fe20000010000 */
[----:B------:R-:W-:Y:S05]  /*1d70*/  BRA `(.L_x_30175) ;  /* 0x0000002000007947 */ /* 0x000fea0003800000 */
.L_x_30173:
[----:B-----5:R-:W-:-:S04]  /*1d80*/  FADD.FTZ R128, R92, R128 ;  /* 0x000000805c807221 */ /* 0x020fc80000010000 */
[----:B------:R-:W-:-:S05]  /*1d90*/  @P2 FADD.FTZ R128, R96, R128 ;  /* 0x0000008060802221 */ /* 0x000fca0000010000 */
.L_x_30175:
[----:B0-----:R-:W-:Y:S02]  /*1da0*/  MOV R100, R128 ;  /* 0x0000008000647202 */ /* 0x001fe40000000f00 */
.L_x_30176:
[----:B------:R-:W-:Y:S05]  /*1db0*/  @P3 BRA `(.L_x_30177) ;  /* 0x0000007000003947 */ /* 0x000fea0003800000 */
[----:B------:R-:W-:-:S04]  /*1dc0*/  ISETP.NE.U32.AND P4, PT, RZ, c[0x0][0x180], PT ;  /* 0x00006000ff007a0c */ /* 0x000fc80003f85070 */
[----:B------:R-:W-:-:S13]  /*1dd0*/  ISETP.NE.AND.EX P4, PT, RZ, c[0x0][0x184], PT, P4 ;  /* 0x00006100ff007a0c */ /* 0x000fda0003f85340 */
[----:B------:R-:W-:Y:S05]  /*1de0*/  @P4 BRA `(.L_x_30178) ;  /* 0x0000002000004947 */ /* 0x000fea0003800000 */
[----:B------:R-:W-:Y:S05]  /*1df0*/  @P0 BRA `(.L_x_30179) ;  /* 0x0000005000000947 */ /* 0x000fea0003800000 */
[----:B------:R-:W-:Y:S05]  /*1e00*/  BRA `(.L_x_30180) ;  /* 0x0000005000007947 */ /* 0x000fea0003800000 */
.L_x_30178:
[----:B-----5:R-:W-:Y:S01]  /*1e10*/  FADD.FTZ R129, R97, R129 ;  /* 0x0000008161817221 */ /* 0x020fe20000010000 */
[----:B------:R-:W-:Y:S05]  /*1e20*/  BRA `(.L_x_30179) ;  /* 0x0000002000007947 */ /* 0x000fea0003800000 */
.L_x_30177:
[----:B-----5:R-:W-:-:S04]  /*1e30*/  FADD.FTZ R129, R93, R129 ;  /* 0x000000815d817221 */ /* 0x020fc80000010000 */
[----:B------:R-:W-:-:S05]  /*1e40*/  @P2 FADD.FTZ R129, R97, R129 ;  /* 0x0000008161812221 */ /* 0x000fca0000010000 */
.L_x_30179:
[----:B0-----:R-:W-:Y:S02]  /*1e50*/  MOV R101, R129 ;  /* 0x0000008100657202 */ /* 0x001fe40000000f00 */
.L_x_30180:
[----:B------:R-:W-:Y:S05]  /*1e60*/  @P3 BRA `(.L_x_30181) ;  /* 0x0000007000003947 */ /* 0x000fea0003800000 */
[----:B------:R-:W-:-:S04]  /*1e70*/  ISETP.NE.U32.AND P4, PT, RZ, c[0x0][0x180], PT ;  /* 0x00006000ff007a0c */ /* 0x000fc80003f85070 */
[----:B------:R-:W-:-:S13]  /*1e80*/  ISETP.NE.AND.EX P4, PT, RZ, c[0x0][0x184], PT, P4 ;  /* 0x00006100ff007a0c */ /* 0x000fda0003f85340 */
[----:B------:R-:W-:Y:S05]  /*1e90*/  @P4 BRA `(.L_x_30182) ;  /* 0x0000002000004947 */ /* 0x000fea0003800000 */
[----:B------:R-:W-:Y:S05]  /*1ea0*/  @P0 BRA `(.L_x_30183) ;  /* 0x0000005000000947 */ /* 0x000fea0003800000 */
[----:B------:R-:W-:Y:S05]  /*1eb0*/  BRA `(.L_x_30184) ;  /* 0x0000005000007947 */ /* 0x000fea0003800000 */
.L_x_30182:
[----:B-----5:R-:W-:Y:S01]  /*1ec0*/  FADD.FTZ R130, R98, R130 ;  /* 0x0000008262827221 */ /* 0x020fe20000010000 */
[----:B------:R-:W-:Y:S05]  /*1ed0*/  BRA `(.L_x_30183) ;  /* 0x0000002000007947 */ /* 0x000fea0003800000 */
.L_x_30181:
[----:B-----5:R-:W-:-:S04]  /*1ee0*/  FADD.FTZ R130, R94, R130 ;  /* 0x000000825e827221 */ /* 0x020fc80000010000 */
[----:B------:R-:W-:-:S05]  /*1ef0*/  @P2 FADD.FTZ R130, R98, R130 ;  /* 0x0000008262822221 */ /* 0x000fca0000010000 */
.L_x_30183:
[----:B0-----:R-:W-:Y:S02]  /*1f00*/  MOV R102, R130 ;  /* 0x0000008200667202 */ /* 0x001fe40000000f00 */
.L_x_30184:
[----:B------:R-:W-:Y:S05]  /*1f10*/  @P3 BRA `(.L_x_30185) ;  /* 0x0000007000003947 */ /* 0x000fea0003800000 */
[----:B------:R-:W-:-:S04]  /*1f20*/  ISETP.NE.U32.AND P4, PT, RZ, c[0x0][0x180], PT ;  /* 0x00006000ff007a0c */ /* 0x000fc80003f85070 */
[----:B------:R-:W-:-:S13]  /*1f30*/  ISETP.NE.AND.EX P4, PT, RZ, c[0x0][0x184], PT, P4 ;  /* 0x00006100ff007a0c */ /* 0x000fda0003f85340 */
[----:B------:R-:W-:Y:S05]  /*1f40*/  @P4 BRA `(.L_x_30186) ;  /* 0x0000002000004947 */ /* 0x000fea0003800000 */
[----:B------:R-:W-:Y:S05]  /*1f50*/  @P0 BRA `(.L_x_30187) ;  /* 0x0000005000000947 */ /* 0x000fea0003800000 */
[----:B------:R-:W-:Y:S05]  /*1f60*/  BRA `(.L_x_30188) ;  /* 0x0000005000007947 */ /* 0x000fea0003800000 */
.L_x_30186:
[----:B-----5:R-:W-:Y:S01]  /*1f70*/  FADD.FTZ R131, R99, R131 ;  /* 0x0000008363837221 */ /* 0x020fe20000010000 */
[----:B------:R-:W-:Y:S05]  /*1f80*/  BRA `(.L_x_30187) ;  /* 0x0000002000007947 */ /* 0x000fea0003800000 */
.L_x_30185:
[----:B-----5:R-:W-:-:S04]  /*1f90*/  FADD.FTZ R131, R95, R131 ;  /* 0x000000835f837221 */ /* 0x020fc80000010000 */
[----:B------:R-:W-:-:S05]  /*1fa0*/  @P2 FADD.FTZ R131, R99, R131 ;  /* 0x0000008363832221 */ /* 0x000fca0000010000 */
.L_x_30187:
[----:B0-----:R-:W-:Y:S02]  /*1fb0*/  MOV R103, R131 ;  /* 0x0000008300677202 */ /* 0x001fe40000000f00 */
.L_x_30188:
        /* <DEDUP_REMOVED lines=15> */
.L_x_30190:
[----:B-----5:R-:W-:Y:S01]  /*20b0*/  FADD.FTZ R132, R96, R132 ;  /* 0x0000008460847221 */ /* 0x020fe20000010000 */
[----:B------:R-:W-:Y:S05]  /*20c0*/  BRA `(.L_x_30191) ;  /* 0x0000002000007947 */ /* 0x000fea0003800000 */
.L_x_30189:
[----:B-----5:R-:W-:-:S04]  /*20d0*/  FADD.FTZ R132, R92, R132 ;  /* 0x000000845c847221 */ /* 0x020fc80000010000 */
[----:B------:R-:W-:-:S05]  /*20e0*/  @P2 FADD.FTZ R132, R96, R132 ;  /* 0x0000008460842221 */ /* 0x000fca0000010000 */
.L_x_30191:
[----:B0-----:R-:W-:Y:S02]  /*20f0*/  MOV R100, R132 ;  /* 0x0000008400647202 */ /* 0x001fe40000000f00 */
.L_x_30192:
[----:B------:R-:W-:Y:S05]  /*2100*/  @P3 BRA `(.L_x_30193) ;  /* 0x0000007000003947 */ /* 0x000fea0003800000 */
[----:B------:R-:W-:-:S04]  /*2110*/  ISETP.NE.U32.AND P4, PT, RZ, c[0x0][0x180], PT ;  /* 0x00006000ff007a0c */ /* 0x000fc80003f85070 */
[----:B------:R-:W-:-:S13]  /*2120*/  ISETP.NE.AND.EX P4, PT, RZ, c[0x0][0x184], PT, P4 ;  /* 0x00006100ff007a0c */ /* 0x000fda0003f85340 */
[----:B------:R-:W-:Y:S05]  /*2130*/  @P4 BRA `(.L_x_30194) ;  /* 0x0000002000004947 */ /* 0x000fea0003800000 */
[----:B------:R-:W-:Y:S05]  /*2140*/  @P0 BRA `(.L_x_30195) ;  /* 0x0000005000000947 */ /* 0x000fea0003800000 */
[----:B------:R-:W-:Y:S05]  /*2150*/  BRA `(.L_x_30196) ;  /* 0x0000005000007947 */ /* 0x000fea0003800000 */
.L_x_30194:
[----:B-----5:R-:W-:Y:S01]  /*2160*/  FADD.FTZ R133, R97, R133 ;  /* 0x0000008561857221 */ /* 0x020fe20000010000 */
[----:B------:R-:W-:Y:S05]  /*2170*/  BRA `(.L_x_30195) ;  /* 0x0000002000007947 */ /* 0x000fea0003800000 */
.L_x_30193:
[----:B-----5:R-:W-:-:S04]  /*2180*/  FADD.FTZ R133, R93, R133 ;  /* 0x000000855d857221 */ /* 0x020fc80000010000 */
[----:B------:R-:W-:-:S05]  /*2190*/  @P2 FADD.FTZ R133, R97, R133 ;  /* 0x0000008561852221 */ /* 0x000fca0000010000 */
.L_x_30195:
[----:B0-----:R-:W-:Y:S02]  /*21a0*/  MOV R101, R133 ;  /* 0x0000008500657202 */ /* 0x001fe40000000f00 */
.L_x_30196:
[----:B------:R-:W-:Y:S05]  /*21b0*/  @P3 BRA `(.L_x_30197) ;  /* 0x0000007000003947 */ /* 0x000fea0003800000 */
[----:B------:R-:W-:-:S04]  /*21c0*/  ISETP.NE.U32.AND P4, PT, RZ, c[0x0][0x180], PT ;  /* 0x00006000ff007a0c */ /* 0x000fc80003f85070 */
[----:B------:R-:W-:-:S13]  /*21d0*/  ISETP.NE.AND.EX P4, PT, RZ, c[0x0][0x184], PT, P4 ;  /* 0x00006100ff007a0c */ /* 0x000fda0003f85340 */
[----:B------:R-:W-:Y:S05]  /*21e0*/  @P4 BRA `(.L_x_30198) ;  /* 0x0000002000004947 */ /* 0x000fea0003800000 */
[----:B------:R-:W-:Y:S05]  /*21f0*/  @P0 BRA `(.L_x_30199) ;  /* 0x0000005000000947 */ /* 0x000fea0003800000 */
[----:B------:R-:W-:Y:S05]  /*2200*/  BRA `(.L_x_30200) ;  /* 0x0000005000007947 */ /* 0x000fea0003800000 */
.L_x_30198:
[----:B-----5:R-:W-:Y:S01]  /*2210*/  FADD.FTZ R134, R98, R134 ;  /* 0x0000008662867221 */ /* 0x020fe20000010000 */
[----:B------:R-:W-:Y:S05]  /*2220*/  BRA `(.L_x_30199) ;  /* 0x0000002000007947 */ /* 0x000fea0003800000 */
.L_x_30197:
[----:B-----5:R-:W-:-:S04]  /*2230*/  FADD.FTZ R134, R94, R134 ;  /* 0x000000865e867221 */ /* 0x020fc80000010000 */
[----:B------:R-:W-:-:S05]  /*2240*/  @P2 FADD.FTZ R134, R98, R134 ;  /* 0x0000008662862221 */ /* 0x000fca0000010000 */
.L_x_30199:
[----:B0-----:R-:W-:Y:S02]  /*2250*/  MOV R102, R134 ;  /* 0x0000008600667202 */ /* 0x001fe40000000f00 */
.L_x_30200:
[----:B------:R-:W-:Y:S05]  /*2260*/  @P3 BRA `(.L_x_30201) ;  /* 0x0000007000003947 */ /* 0x000fea0003800000 */
[----:B------:R-:W-:-:S04]  /*2270*/  ISETP.NE.U32.AND P4, PT, RZ, c[0x0][0x180], PT ;  /* 0x00006000ff007a0c */ /* 0x000fc80003f85070 */
[----:B------:R-:W-:-:S13]  /*2280*/  ISETP.NE.AND.EX P4, PT, RZ, c[0x0][0x184], PT, P4 ;  /* 0x00006100ff007a0c */ /* 0x000fda0003f85340 */
[----:B------:R-:W-:Y:S05]  /*2290*/  @P4 BRA `(.L_x_30202) ;  /* 0x0000002000004947 */ /* 0x000fea0003800000 */
[----:B------:R-:W-:Y:S05]  /*22a0*/  @P0 BRA `(.L_x_30203) ;  /* 0x0000005000000947 */ /* 0x000fea0003800000 */
[----:B------:R-:W-:Y:S05]  /*22b0*/  BRA `(.L_x_30204) ;  /* 0x0000005000007947 */ /* 0x000fea0003800000 */
.L_x_30202:
[----:B-----5:R-:W-:Y:S01]  /*22c0*/  FADD.FTZ R135, R99, R135 ;  /* 0x0000008763877221 */ /* 0x020fe20000010000 */
[----:B------:R-:W-:Y:S05]  /*22d0*/  BRA `(.L_x_30203) ;  /* 0x0000002000007947 */ /* 0x000fea0003800000 */
.L_x_30201:
[----:B-----5:R-:W-:-:S04]  /*22e0*/  FADD.FTZ R135, R95, R135 ;  /* 0x000000875f877221 */ /* 0x020fc80000010000 */
[----:B------:R-:W-:-:S05]  /*22f0*/  @P2 FADD.FTZ R135, R99, R135 ;  /* 0x0000008763872221 */ /* 0x000fca0000010000 */
.L_x_30203:
[----:B0-----:R-:W-:Y:S02]  /*2300*/  MOV R103, R135 ;  /* 0x0000008700677202 */ /* 0x001fe40000000f00 */
.L_x_30204:
        /* <DEDUP_REMOVED lines=15> */
.L_x_30206:
[----:B-----5:R-:W-:Y:S01]  /*2400*/  FADD.FTZ R136, R96, R136 ;  /* 0x0000008860887221 */ /* 0x020fe20000010000 */
[----:B------:R-:W-:Y:S05]  /*2410*/  BRA `(.L_x_30207) ;  /* 0x0000002000007947 */ /* 0x000fea0003800000 */
.L_x_30205:
[----:B-----5:R-:W-:-:S04]  /*2420*/  FADD.FTZ R136, R92, R136 ;  /* 0x000000885c887221 */ /* 0x020fc80000010000 */
[----:B------:R-:W-:-:S05]  /*2430*/  @P2 FADD.FTZ R136, R96, R136 ;  /* 0x0000008860882221 */ /* 0x000fca0000010000 */
.L_x_30207:
[----:B0-----:R-:W-:Y:S02]  /*2440*/  MOV R100, R136 ;  /* 0x0000008800647202 */ /* 0x001fe40000000f00 */
.L_x_30208:
[----:B------:R-:W-:Y:S05]  /*2450*/  @P3 BRA `(.L_x_30209) ;  /* 0x0000007000003947 */ /* 0x000fea0003800000 */
[----:B------:R-:W-:-:S04]  /*2460*/  ISETP.NE.U32.AND P1, PT, RZ, c[0x0][0x180], PT ;  /* 0x00006000ff007a0c */ /* 0x000fc80003f25070 */
[----:B------:R-:W-:-:S13]  /*2470*/  ISETP.NE.AND.EX P1, PT, RZ, c[0x0][0x184], PT, P1 ;  /* 0x00006100ff007a0c */ /* 0x000fda0003f25310 */
[----:B------:R-:W-:Y:S05]  /*2480*/  @P1 BRA `(.L_x_30210) ;  /* 0x0000002000001947 */ /* 0x000fea0003800000 */
[----:B------:R-:W-:Y:S05]  /*2490*/  @P0 BRA `(.L_x_30211) ;  /* 0x0000005000000947 */ /* 0x000fea0003800000 */
[----:B------:R-:W-:Y:S05]  /*24a0*/  BRA `(.L_x_30212) ;  /* 0x0000005000007947 */ /* 0x000fea0003800000 */
.L_x_30210:
[----:B-----5:R-:W-:Y:S01]  /*24b0*/  FADD.FTZ R137, R97, R137 ;  /* 0x0000008961897221 */ /* 0x020fe20000010000 */
[----:B------:R-:W-:Y:S05]  /*24c0*/  BRA `(.L_x_30211) ;  /* 0x0000002000007947 */ /* 0x000fea0003800000 */
.L_x_30209:
[----:B-----5:R-:W-:-:S04]  /*24d0*/  FADD.FTZ R137, R93, R137 ;  /* 0x000000895d897221 */ /* 0x020fc80000010000 */
[----:B------:R-:W-:-:S05]  /*24e0*/  @P2 FADD.FTZ R137, R97, R137 ;  /* 0x0000008961892221 */ /* 0x000fca0000010000 */
.L_x_30211:
[----:B0-----:R-:W-:Y:S02]  /*24f0*/  MOV R101, R137 ;  /* 0x0000008900657202 */ /* 0x001fe40000000f00 */
.L_x_30212:
[----:B------:R-:W-:Y:S05]  /*2500*/  @P3 BRA `(.L_x_30213) ;  /* 0x0000007000003947 */ /* 0x000fea0003800000 */
[----:B------:R-:W-:-:S04]  /*2510*/  ISETP.NE.U32.AND P1, PT, RZ, c[0x0][0x180], PT ;  /* 0x00006000ff007a0c */ /* 0x000fc80003f25070 */
[----:B------:R-:W-:-:S13]  /*2520*/  ISETP.NE.AND.EX P1, PT, RZ, c[0x0][0x184], PT, P1 ;  /* 0x00006100ff007a0c */ /* 0x000fda0003f25310 */
[----:B------:R-:W-:Y:S05]  /*2530*/  @P1 BRA `(.L_x_30214) ;  /* 0x0000002000001947 */ /* 0x000fea0003800000 */
[----:B------:R-:W-:Y:S05]  /*2540*/  @P0 BRA `(.L_x_30215) ;  /* 0x0000005000000947 */ /* 0x000fea0003800000 */
[----:B------:R-:W-:Y:S05]  /*2550*/  BRA `(.L_x_30216) ;  /* 0x0000005000007947 */ /* 0x000fea0003800000 */
.L_x_30214:
[----:B-----5:R-:W-:Y:S01]  /*2560*/  FADD.FTZ R138, R98, R138 ;  /* 0x0000008a628a7221 */ /* 0x020fe20000010000 */
[----:B------:R-:W-:Y:S05]  /*2570*/  BRA `(.L_x_30215) ;  /* 0x0000002000007947 */ /* 0x000fea0003800000 */
.L_x_30213:
[----:B-----5:R-:W-:-:S04]  /*2580*/  FADD.FTZ R138, R94, R138 ;  /* 0x0000008a5e8a7221 */ /* 0x020fc80000010000 */
[----:B------:R-:W-:-:S05]  /*2590*/  @P2 FADD.FTZ R138, R98, R138 ;  /* 0x0000008a628a2221 */ /* 0x000fca0000010000 */
.L_x_30215:
[----:B0-----:R-:W-:Y:S02]  /*25a0*/  MOV R102, R138 ;  /* 0x0000008a00667202 */ /* 0x001fe40000000f00 */
.L_x_30216:
[----:B------:R-:W-:Y:S05]  /*25b0*/  @P3 BRA `(.L_x_30217) ;  /* 0x0000007000003947 */ /* 0x000fea0003800000 */
[----:B------:R-:W-:-:S04]  /*25c0*/  ISETP.NE.U32.AND P1, PT, RZ, c[0x0][0x180], PT ;  /* 0x00006000ff007a0c */ /* 0x000fc80003f25070 */
[----:B------:R-:W-:-:S13]  /*25d0*/  ISETP.NE.AND.EX P1, PT, RZ, c[0x0][0x184], PT, P1 ;  /* 0x00006100ff007a0c */ /* 0x000fda0003f25310 */
[----:B------:R-:W-:Y:S05]  /*25e0*/  @P1 BRA `(.L_x_30218) ;  /* 0x0000002000001947 */ /* 0x000fea0003800000 */
[----:B------:R-:W-:Y:S05]  /*25f0*/  @P0 BRA `(.L_x_30219) ;  /* 0x0000005000000947 */ /* 0x000fea0003800000 */
[----:B------:R-:W-:Y:S05]  /*2600*/  BRA `(.L_x_30220) ;  /* 0x0000005000007947 */ /* 0x000fea0003800000 */
.L_x_30218:
[----:B-----5:R-:W-:Y:S01]  /*2610*/  FADD.FTZ R139, R99, R139 ;  /* 0x0000008b638b7221 */ /* 0x020fe20000010000 */
[----:B------:R-:W-:Y:S05]  /*2620*/  BRA `(.L_x_30219) ;  /* 0x0000002000007947 */ /* 0x000fea0003800000 */
.L_x_30217:
[----:B-----5:R-:W-:-:S04]  /*2630*/  FADD.FTZ R139, R95, R139 ;  /* 0x0000008b5f8b7221 */ /* 0x020fc80000010000 */
[----:B------:R-:W-:-:S05]  /*2640*/  @P2 FADD.FTZ R139, R99, R139 ;  /* 0x0000008b638b2221 */ /* 0x000fca0000010000 */
.L_x_30219:
[----:B0-----:R-:W-:Y:S02]  /*2650*/  MOV R103, R139 ;  /* 0x0000008b00677202 */ /* 0x001fe40000000f00 */
.L_x_30220:
        /* <DEDUP_REMOVED lines=45> */
.L_x_30225:
        /* <DEDUP_REMOVED lines=100> */
.L_x_30226:
[----:B------:R-:W-:Y:S01]  /*2f70*/  FMUL.FTZ R143, R144, R144 ;  /* 0x00000090908f7220 */ /* 0x000fe20000410000 */
[----:B------:R-:W-:Y:S01]  /*2f80*/  MOV R142, c[0x0][0x1e0] ;  /* 0x00007800008e7a02 */ /* 0x000fe20000000f00 */
[----:B01----:R-:W-:Y:S01]  /*2f90*/  FADD.FTZ R147, R146, R147 ;  /* 0x0000009392937221 */ /* 0x003fe20000010000 */
[----:B------:R-:W-:Y:S01]  /*2fa0*/  ISETP.NE.AND P1, PT, RZ, UR6, PT ;  /* 0x00000006ff007c0c */ /* 0x000fe2000bf25270 */
[----:B------:R-:W-:Y:S02]  /*2fb0*/  HFMA2.MMA R0, -RZ, RZ, 0, 2.384185791015625e-07 ;  /* 0x00000004ff007435 */ /* 0x000fe400000001ff */
[----:B------:R-:W-:Y:S01]  /*2fc0*/  FFMA.FTZ R142, R147, R142, c[0x0][0x228] ;  /* 0x00008a00938e7623 */ /* 0x000fe2000001008e */
[----:B------:R-:W-:Y:S02]  /*2fd0*/  FSEL R145, R143, RZ, P1 ;  /* 0x000000ff8f917208 */ /* 0x000fe40000800000 */
[----:B------:R-:W-:-:S03]  /*2fe0*/  FSEL R143, R144, RZ, !P1 ;  /* 0x000000ff908f7208 */ /* 0x000fc60004800000 */
[----:B------:R-:W-:Y:S02]  /*2ff0*/  FADD.FTZ R142, R142, R145 ;  /* 0x000000918e8e7221 */ /* 0x000fe40000010000 */
[----:B------:R-:W-:-:S04]  /*3000*/  @!P2 IMAD.WIDE R146, R2, R0, c[0x0][0x1a0] ;  /* 0x000068000292a625 */ /* 0x000fc800078e0200 */
        /* <DEDUP_REMOVED lines=8> */
[----:B------:R-:W-:Y:S01]  /*3090*/  FADD.FTZ R106, -R143, R106 ;  /* 0x0000006a8f6a7221 */ /* 0x000fe20000010100 */
[----:B-1----:R-:W-:Y:S01]  /*30a0*/  LEA R144, P1, R140, c[0x0][0x208], 0x4 ;  /* 0x000082008c907a11 */ /* 0x002fe200078220ff */
[----:B------:R-:W-:-:S03]  /*30b0*/  @!P2 IMAD.WIDE R146, R2, R0, c[0x0][0x1a8] ;  /* 0x00006a000292a625 */ /* 0x000fc600078e0200 */
[----:B------:R-:W-:Y:S01]  /*30c0*/  LEA.HI.X R145, R140, c[0x0][0x20c], RZ, 0x4, P1 ;  /* 0x000083008c917a11 */ /* 0x000fe200008f24ff */
[C---:B0-----:R-:W-:Y:S01]  /*30d0*/  FMUL.FTZ R150, R142.reuse, R91 ;  /* 0x0000005b8e967220 */ /* 0x041fe20000410000 */
[----:B------:R0:W-:Y:S01]  /*30e0*/  @!P2 STG.E [R146.64], R142 ;  /* 0x0000008e9200a986 */ /* 0x0001e2000c101904 */
[C---:B------:R-:W-:Y:S02]  /*30f0*/  FMUL.FTZ R151, R142.reuse, R90 ;  /* 0x0000005a8e977220 */ /* 0x040fe40000410000 */
[C---:B------:R-:W-:Y:S02]  /*3100*/  FMUL.FTZ R148, R142.reuse, R89 ;  /* 0x000000598e947220 */ /* 0x040fe40000410000 */
[----:B------:R-:W-:Y:S02]  /*3110*/  FMUL.FTZ R149, R142, R88 ;  /* 0x000000588e957220 */ /* 0x000fe40000410000 */
[C---:B------:R-:W-:Y:S02]  /*3120*/  FADD.FTZ R107, -R143.reuse, R107 ;  /* 0x0000006b8f6b7221 */ /* 0x040fe40000010100 */
[----:B------:R-:W-:-:S02]  /*3130*/  FADD.FTZ R108, -R143, R108 ;  /* 0x0000006c8f6c7221 */ /* 0x000fc40000010100 */
[C---:B------:R-:W-:Y:S01]  /*3140*/  FADD.FTZ R109, -R143.reuse, R109 ;  /* 0x0000006d8f6d7221 */ /* 0x040fe20000010100 */
[----:B0-----:R-:W-:Y:S01]  /*3150*/  IADD3 R146, R140, 0x80, RZ ;  /* 0x000000808c927810 */ /* 0x001fe20007ffe0ff */
        /* <DEDUP_REMOVED lines=31> */
[----:B------:R-:W-:Y:S01]  /*3350*/  FFMA.FTZ R91, R47, R150, R87 ;  /* 0x000000962f5b7223 */ /* 0x000fe20000010057 */
[----:B------:R-:W-:Y:S01]  /*3360*/  IADD3 R150, R140, 0x40, RZ ;  /* 0x000000408c967810 */ /* 0x000fe20007ffe0ff */
[----:B------:R-:W-:Y:S02]  /*3370*/  FFMA.FTZ R90, R46, R151, R86 ;  /* 0x000000972e5a7223 */ /* 0x000fe40000010056 */
[----:B------:R-:W-:Y:S01]  /*3380*/  FFMA.FTZ R89, R45, R148, R85 ;  /* 0x000000942d597223 */ /* 0x000fe20000010055 */
[----:B------:R-:W-:Y:S01]  /*3390*/  IADD3 R148, R140, 0x60, RZ ;  /* 0x000000608c947810 */ /* 0x000fe20007ffe0ff */
        /* <DEDUP_REMOVED lines=18> */
[----:B0-----:R-:W-:-:S04]  /*34c0*/  IMAD.WIDE.U32 R144, R141, R139, c[0x0][0x208] ;  /* 0x000082008d907625 */ /* 0x001fc800078e008b */
        /* <DEDUP_REMOVED lines=8> */
[----:B------:R-:W-:-:S03]  /*3550*/  IMAD.WIDE.U32 R140, R139, R150, c[0x0][0x208] ;  /* 0x000082008b8c7625 */ /* 0x000fc600078e0096 */
[----:B------:R0:W-:Y:S01]  /*3560*/  STG.E.128 [R144.64], R104 ;  /* 0x0000006890007986 */ /* 0x0001e2000c101d04 */
        /* <DEDUP_REMOVED lines=10> */
[----:B------:R-:W-:-:S04]  /*3610*/  IMAD.WIDE.U32 R90, R139, R146, c[0x0][0x208] ;  /* 0x000082008b5a7625 */ /* 0x000fc800078e0092 */
        /* <DEDUP_REMOVED lines=20> */
[----:B------:R-:W-:Y:S02]  /*3760*/  FMUL.FTZ R146, R142, R143 ;  /* 0x0000008f8e927220 */ /* 0x000fe40000410000 */
[----:B------:R-:W-:Y:S01]  /*3770*/  IMAD.WIDE.U32 R142, R7, R139, c[0x0][0x208] ;  /* 0x00008200078e7625 */ /* 0x000fe200078e008b */
[----:B------:R0:W-:Y:S03]  /*3780*/  STG.E.128 [R90.64], R116 ;  /* 0x000000745a007986 */ /* 0x0001e6000c101d04 */
[----:B------:R-:W-:Y:S02]  /*3790*/  FFMA.FTZ R123, R27, R123, R67 ;  /* 0x0000007b1b7b7223 */ /* 0x000fe40000010043 */
[----:B------:R-:W-:-:S02]  /*37a0*/  FFMA.FTZ R122, R26, R122, R66 ;  /* 0x0000007a1a7a7223 */ /* 0x000fc40000010042 */
        /* <DEDUP_REMOVED lines=17> */
[----:B------:R-:W-:Y:S02]  /*38c0*/  FFMA.FTZ R135, R15, R135, R55 ;  /* 0x000000870f877223 */ /* 0x000fe40000010037 */
[----:B------:R-:W-:Y:S02]  /*38d0*/  FFMA.FTZ R134, R14, R134, R54 ;  /* 0x000000860e867223 */ /* 0x000fe40000010036 */
[----:B------:R-:W-:Y:S02]  /*38e0*/  FFMA.FTZ R133, R13, R133, R53 ;  /* 0x000000850d857223 */ /* 0x000fe40000010035 */
[----:B------:R-:W-:Y:S02]  /*38f0*/  FFMA.FTZ R132, R12, R132, R52 ;  /* 0x000000840c847223 */ /* 0x000fe40000010034 */
[----:B------:R-:W-:Y:S02]  /*3900*/  FFMA.FTZ R139, R11, R146, R51 ;  /* 0x000000920b8b7223 */ /* 0x000fe40000010033 */
[----:B------:R-:W-:Y:S01]  /*3910*/  FFMA.FTZ R138, R10, R138, R50 ;  /* 0x0000008a0a8a7223 */ /* 0x000fe20000010032 */
[----:B------:R0:W-:Y:S01]  /*3920*/  STG.E.128 [R4.64], R132 ;  /* 0x0000008404007986 */ /* 0x0001e2000c101d04 */
[----:B------:R-:W-:-:S02]  /*3930*/  FFMA.FTZ R137, R9, R137, R49 ;  /* 0x0000008909897223 */ /* 0x000fc40000010031 */
[----:B------:R-:W-:Y:S02]  /*3940*/  FFMA.FTZ R136, R8, R136, R48 ;  /* 0x0000008808887223 */ /* 0x000fe40000010030 */
[----:B------:R-:W-:-:S03]  /*3950*/  IMAD R2, R0, c[0x0][0x160], R2 ;  /* 0x0000580000027a24 */ /* 0x000fc600078e0202 */
[----:B------:R0:W-:Y:S02]  /*3960*/  STG.E.128 [R6.64], R136 ;  /* 0x0000008806007986 */ /* 0x0001e4000c101d04 */
[----:B------:R-:W-:-:S13]  /*3970*/  ISETP.GE.AND P1, PT, R2, c[0x0][0x164], PT ;  /* 0x0000590002007a0c */ /* 0x000fda0003f26270 */
[----:B0----5:R-:W-:Y:S01]  /*3980*/  @P1 CALL.REL.NOINC `(.L_x_30223) ;  /* 0x0000001000001944 */ /* 0x021fe20003c00000 */
[----:B------:R-:W-:Y:S05]  /*3990*/  BRA `(.L_x_30224) ;  /* 0xffffca4000007947 */ /* 0x000fea000383ffff */
.L_x_30223:
[----:B------:R-:W-:Y:S05]  /*39a0*/  EXIT ;  /* 0x000000000000794d */ /* 0x000fea0003800000 */
.L_x_30221:
[----:B0-----:R-:W-:Y:S01]  /*39b0*/  HFMA2.MMA R0, -RZ, RZ, 0, 5.9604644775390625e-08 ;  /* 0x00000001ff007435 */ /* 0x001fe200000001ff */
[----:B------:R-:W-:Y:S02]  /*39c0*/  MOV R145, 0x1f ;  /* 0x0000001f00917802 */ /* 0x000fe40000000f00 */
[----:B------:R-:W-:Y:S02]  /*39d0*/  MOV R146, 0xffffffff ;  /* 0xffffffff00927802 */ /* 0x000fe40000000f00 */
[----:B------:R-:W-:Y:S02]  /*39e0*/  MOV R142, 0x3a00 ;  /* 0x00003a00008e7802 */ /* 0x000fe40000000f00 */
[----:B-----5:R-:W-:Y:S05]  /*39f0*/  CALL.REL.NOINC `($__internal_75_$__cuda_sm70_shflsync_bfly_p) ;  /* 0x0000089000007944 */ /* 0x020fea0003c00000 */
[----:B01----:R-:W-:Y:S05]  /*3a00*/  BRA `(.L_x_30225) ;  /* 0xffffef2000007947 */ /* 0x003fea000383ffff */
.L_x_30222:
[----:B------:R-:W-:Y:S01]  /*3a10*/  HFMA2.MMA R0, -RZ, RZ, 0, 1.1920928955078125e-07 ;  /* 0x00000002ff007435 */ /* 0x000fe200000001ff */
[----:B------:R-:W-:Y:S02]  /*3a20*/  MOV R145, 0x1f ;  /* 0x0000001f00917802 */ /* 0x000fe40000000f00 */
[----:B------:R-:W-:Y:S02]  /*3a30*/  MOV R146, 0xffffffff ;  /* 0xffffffff00927802 */ /* 0x000fe40000000f00 */
[----:B------:R-:W-:-:S02]  /*3a40*/  MOV R142, 0x3a60 ;  /* 0x00003a60008e7802 */ /* 0x000fc40000000f00 */
[----:B-----5:R-:W-:Y:S05]  /*3a50*/  CALL.REL.NOINC `($__internal_75_$__cuda_sm70_shflsync_bfly_p) ;  /* 0x0000083000007944 */ /* 0x020fea0003c00000 */
[----:B01----:R-:W-:Y:S01]  /*3a60*/  FADD.FTZ R147, R147, R0 ;  /* 0x0000000093937221 */ /* 0x003fe20000010000 */
[----:B------:R-:W-:Y:S01]  /*3a70*/  HFMA2.MMA R0, -RZ, RZ, 0, 2.384185791015625e-07 ;  /* 0x00000004ff007435 */ /* 0x000fe200000001ff */
[----:B------:R-:W-:-:S02]  /*3a80*/  MOV R145, 0x1f ;  /* 0x0000001f00917802 */ /* 0x000fc40000000f00 */
[----:B------:R-:W-:Y:S02]  /*3a90*/  MOV R146, 0xffffffff ;  /* 0xffffffff00927802 */ /* 0x000fe40000000f00 */
[----:B------:R-:W-:Y:S02]  /*3aa0*/  MOV R142, 0x3ac0 ;  /* 0x00003ac0008e7802 */ /* 0x000fe40000000f00 */
[----:B------:R-:W-:Y:S05]  /*3ab0*/  CALL.REL.NOINC `($__internal_75_$__cuda_sm70_shflsync_bfly_p) ;  /* 0x000007d000007944 */ /* 0x000fea0003c00000 */
[----:B01----:R-:W-:Y:S01]  /*3ac0*/  FADD.FTZ R147, R147, R0 ;  /* 0x0000000093937221 */ /* 0x003fe20000010000 */
[----:B------:R-:W-:Y:S01]  /*3ad0*/  HFMA2.MMA R0, -RZ, RZ, 0, 4.76837158203125e-07 ;  /* 0x00000008ff007435 */ /* 0x000fe200000001ff */
[----:B------:R-:W-:Y:S02]  /*3ae0*/  MOV R145, 0x1f ;  /* 0x0000001f00917802 */ /* 0x000fe40000000f00 */
[----:B------:R-:W-:Y:S02]  /*3af0*/  MOV R146, 0xffffffff ;  /* 0xffffffff00927802 */ /* 0x000fe40000000f00 */
[----:B------:R-:W-:Y:S02]  /*3b00*/  MOV R142, 0x3b20 ;  /* 0x00003b20008e7802 */ /* 0x000fe40000000f00 */
[----:B------:R-:W-:Y:S05]  /*3b10*/  CALL.REL.NOINC `($__internal_75_$__cuda_sm70_shflsync_bfly_p) ;  /* 0x0000077000007944 */ /* 0x000fea0003c00000 */
[----:B01----:R-:W-:Y:S01]  /*3b20*/  FADD.FTZ R147, R147, R0 ;  /* 0x0000000093937221 */ /* 0x003fe20000010000 */
[----:B------:R-:W-:Y:S01]  /*3b30*/  HFMA2.MMA R0, -RZ, RZ, 0, 9.5367431640625e-07 ;  /* 0x00000010ff007435 */ /* 0x000fe200000001ff */
[----:B------:R-:W-:-:S02]  /*3b40*/  MOV R145, 0x1f ;  /* 0x0000001f00917802 */ /* 0x000fc40000000f00 */
[----:B------:R-:W-:Y:S02]  /*3b50*/  MOV R146, 0xffffffff ;  /* 0xffffffff00927802 */ /* 0x000fe40000000f00 */
[----:B------:R-:W-:Y:S02]  /*3b60*/  MOV R142, 0x3b80 ;  /* 0x00003b80008e7802 */ /* 0x000fe40000000f00 */
[----:B------:R-:W-:Y:S05]  /*3b70*/  CALL.REL.NOINC `($__internal_75_$__cuda_sm70_shflsync_bfly_p) ;  /* 0x0000071000007944 */ /* 0x000fea0003c00000 */
        /* <DEDUP_REMOVED lines=82> */
[----:B------:R-:W-:Y:S01]  /*40a0*/  FFMA.FTZ R0, R145, R145, R0 ;  /* 0x0000009191007223 */ /* 0x000fe20000010000 */
[----:B------:R-:W-:-:S03]  /*40b0*/  MOV R145, 0x1f ;  /* 0x0000001f00917802 */ /* 0x000fc60000000f00 */
[----:B------:R-:W-:Y:S01]  /*40c0*/  FFMA.FTZ R147, R143, R143, R0 ;  /* 0x0000008f8f937223 */ /* 0x000fe20000010000 */
[----:B------:R-:W-:-:S06]  /*40d0*/  HFMA2.MMA R0, -RZ, RZ, 0, 5.9604644775390625e-08 ;  /* 0x00000001ff007435 */ /* 0x000fcc00000001ff */
[----:B------:R-:W-:Y:S05]  /*40e0*/  CALL.REL.NOINC `($__internal_75_$__cuda_sm70_shflsync_bfly_p) ;  /* 0x000001a000007944 */ /* 0x000fea0003c00000 */
[----:B01----:R-:W-:Y:S01]  /*40f0*/  FADD.FTZ R147, R147, R0 ;  /* 0x0000000093937221 */ /* 0x003fe20000010000 */
[----:B------:R-:W-:Y:S01]  /*4100*/  HFMA2.MMA R0, -RZ, RZ, 0, 1.1920928955078125e-07 ;  /* 0x00000002ff007435 */ /* 0x000fe200000001ff */
[----:B------:R-:W-:Y:S02]  /*4110*/  MOV R145, 0x1f ;  /* 0x0000001f00917802 */ /* 0x000fe40000000f00 */
[----:B------:R-:W-:Y:S02]  /*4120*/  MOV R146, 0xffffffff ;  /* 0xffffffff00927802 */ /* 0x000fe40000000f00 */
[----:B------:R-:W-:Y:S02]  /*4130*/  MOV R142, 0x4150 ;  /* 0x00004150008e7802 */ /* 0x000fe40000000f00 */
[----:B------:R-:W-:Y:S05]  /*4140*/  CALL.REL.NOINC `($__internal_75_$__cuda_sm70_shflsync_bfly_p) ;  /* 0x0000014000007944 */ /* 0x000fea0003c00000 */
[----:B01----:R-:W-:Y:S01]  /*4150*/  FADD.FTZ R147, R147, R0 ;  /* 0x0000000093937221 */ /* 0x003fe20000010000 */
[----:B------:R-:W-:Y:S01]  /*4160*/  HFMA2.MMA R0, -RZ, RZ, 0, 2.384185791015625e-07 ;  /* 0x00000004ff007435 */ /* 0x000fe200000001ff */
[----:B------:R-:W-:Y:S02]  /*4170*/  MOV R145, 0x1f ;  /* 0x0000001f00917802 */ /* 0x000fe40000000f00 */
[----:B------:R-:W-:-:S02]  /*4180*/  MOV R146, 0xffffffff ;  /* 0xffffffff00927802 */ /* 0x000fc40000000f00 */
        /* <DEDUP_REMOVED lines=10> */
[----:B------:R-:W-:Y:S02]  /*4230*/  MOV R145, 0x1f ;  /* 0x0000001f00917802 */ /* 0x000fe40000000f00 */
[----:B------:R-:W-:-:S02]  /*4240*/  MOV R146, 0xffffffff ;  /* 0xffffffff00927802 */ /* 0x000fc40000000f00 */
[----:B------:R-:W-:Y:S02]  /*4250*/  MOV R142, 0x4270 ;  /* 0x00004270008e7802 */ /* 0x000fe40000000f00 */
[----:B------:R-:W-:Y:S05]  /*4260*/  CALL.REL.NOINC `($__internal_75_$__cuda_sm70_shflsync_bfly_p) ;  /* 0x0000002000007944 */ /* 0x000fea0003c00000 */
[----:B01----:R-:W-:Y:S01]  /*4270*/  MOV R146, R0 ;  /* 0x0000000000927202 */ /* 0x003fe20000000f00 */
[----:B------:R-:W-:Y:S05]  /*4280*/  BRA `(.L_x_30226) ;  /* 0xffffece000007947 */ /* 0x000fea000383ffff */
        .weak           $__internal_75_$__cuda_sm70_shflsync_bfly_p
        .type           $__internal_75_$__cuda_sm70_shflsync_bfly_p,@function
        .size           $__internal_75_$__cuda_sm70_shflsync_bfly_p,(.L_x_33053 - $__internal_75_$__cuda_sm70_shflsync_bfly_p)
$__internal_75_$__cuda_sm70_shflsync_bfly_p:
[----:B------:R-:W-:Y:S01]  /*4290*/  HFMA2.MMA R143, -RZ, RZ, 0, 0 ;  /* 0x00000000ff8f7435 */ /* 0x000fe200000001ff */
[----:B------:R-:W-:Y:S04]  /*42a0*/  WARPSYNC R146 ;  /* 0x0000009200007348 */ /* 0x000fe80003800000 */
[----:B------:R0:W1:Y:S01]  /*42b0*/  SHFL.BFLY PT, R0, R147, R0, R145 ;  /* 0x0c00000093007389 */ /* 0x00006200000e0091 */
[----:B------:R-:W-:Y:S05]  /*42c0*/  RET.REL.NODEC R142 `(_ZN10layer_norm31ln_parallel_residual_fwd_kernelINS_13Kernel_traitsIfffffjLj1280ELj1ELj4ELj1ELj16ENS_18Kernel_traits_baseILj1280EfffffjLj128EEEEELb0ELb1ELb1EEEvNS_9FwdParamsE) ;  /* 0xffffbd308e007950 */ /* 0x000fea0003c3ffff */
.L_x_30227:
        /* <DEDUP_REMOVED lines=11> */
.L_x_33053:


//--------------------- .text._ZN10layer_norm31ln_parallel_residual_fwd_kernelINS_13Kernel_traitsIfffffjLj1280ELj1ELj4ELj1ELj16ENS_18Kernel_traits_baseILj1280EfffffjLj128EEEEELb1ELb0ELb0EEEvNS_9FwdParamsE --------------------------
	.section	.text._ZN10layer_norm31ln_parallel_residual_fwd_kernelINS_13Kernel_traitsIfffffjLj1280ELj1ELj4ELj1ELj16ENS_18Kernel_traits_baseILj1280EfffffjLj128EEEEELb1ELb0ELb0EEEvNS_9FwdParamsE,"ax",@progbits
	.sectioninfo	@"SHI_REGISTERS=244"
	.align	128
        .global         _ZN10layer_norm31ln_parallel_residual_fwd_kernelINS_13Kernel_traitsIfffffjLj1280ELj1ELj4ELj1ELj16ENS_18Kernel_traits_baseILj1280EfffffjLj128EEEEELb1ELb0ELb0EEEvNS_9FwdParamsE
        .type           _ZN10layer_norm31ln_parallel_residual_fwd_kernelINS_13Kernel_traitsIfffffjLj1280ELj1ELj4ELj1ELj16ENS_18Kernel_traits_baseILj1280EfffffjLj128EEEEELb1ELb0ELb0EEEvNS_9FwdParamsE,@function
        .size           _ZN10layer_norm31ln_parallel_residual_fwd_kernelINS_13Kernel_traitsIfffffjLj1280ELj1ELj4ELj1ELj16ENS_18Kernel_traits_baseILj1280EfffffjLj128EEEEELb1ELb0ELb0EEEvNS_9FwdParamsE,(.L_x_33054 - _ZN10layer_norm31ln_parallel_residual_fwd_kernelINS_13Kernel_traitsIfffffjLj1280ELj1ELj4ELj1ELj16ENS_18Kernel_traits_baseILj1280EfffffjLj128EEEEELb1ELb0ELb0EEEvNS_9FwdParamsE)
        .other          _ZN10layer_norm31ln_parallel_residual_fwd_kernelINS_13Kernel_traitsIfffffjLj1280ELj1ELj4ELj1ELj16ENS_18Kernel_traits_baseILj1280EfffffjLj128EEEEELb1ELb0ELb0EEEvNS_9FwdParamsE,@"STO_CUDA_ENTRY STV_DEFAULT"
_ZN10layer_norm31ln_parallel_residual_fwd_kernelINS_13Kernel_traitsIfffffjLj1280ELj1ELj4ELj1ELj16ENS_18Kernel_traits_baseILj1280EfffffjLj128EEEEELb1ELb0ELb0EEEvNS_9FwdParamsE:
.text._ZN10layer_norm31ln_parallel_residual_fwd_kernelINS_13Kernel_traitsIfffffjLj1280ELj1ELj4ELj1ELj16ENS_18Kernel_traits_baseILj1280EfffffjLj128EEEEELb1ELb0ELb0EEEvNS_9FwdParamsE:
        /* <DEDUP_REMOVED lines=18> */
[----:B--2---:R-:W0:Y:S01]  /*0120*/  @P0 R2UR UR4, R2 ;  /* 0x00000000020403c2 */ /* 0x004e2200000e0000 */
[----:B---3--:R-:W-:-:S07]  /*0130*/  @P0 IADD3 R4, P1, R6, c[0x0][0x240], RZ ;  /* 0x0000900006040a10 */ /* 0x008fce0007f3e0ff */
[----:B------:R-:W1:Y:S01]  /*0140*/  @P0 R2UR UR5, R3 ;  /* 0x00000000030503c2 */ /* 0x000e6200000e0000 */
[----:B------:R-:W-:-:S05]  /*0150*/  @P0 IMAD.X R5, RZ, RZ, R7, P1 ;  /* 0x000000ffff050224 */ /* 0x000fca00008e0607 */
[--C-:B------:R-:W-:Y:S02]  /*0160*/  SHF.R.U64 R229, R4, 0x2, R5.reuse ;  /* 0x0000000204e57819 */ /* 0x100fe40000001205 */
[----:B------:R-:W-:-:S03]  /*0170*/  SHF.R.U32.HI R11, RZ, 0x2, R5 ;  /* 0x00000002ff0b7819 */ /* 0x000fc60000011605 */
[----:B------:R-:W-:Y:S01]  /*0180*/  IMAD.WIDE.U32 R6, R229, -0x2daee0ad, RZ ;  /* 0xd2511f53e5067825 */ /* 0x000fe200078e00ff */
[----:B0-----:R-:W-:Y:S01]  /*0190*/  LOP3.LUT R12, R9, UR4, R11, 0x96, !PT ;  /* 0x00000004090c7c12 */ /* 0x001fe2000f8e960b */
[----:B------:R-:W-:Y:S02]  /*01a0*/  UIADD3 UR9, UR4, -0x61c88647, URZ ;  /* 0x9e3779b904097890 */ /* 0x000fe4000fffe03f */
[----:B------:R-:W-:Y:S02]  /*01b0*/  UIADD3 UR11, UR4, 0x3c6ef372, URZ ;  /* 0x3c6ef372040b7890 */ /* 0x000fe4000fffe03f */
[----:B------:R-:W-:Y:S01]  /*01c0*/  IMAD.WIDE.U32 R12, R12, -0x2daee0ad, RZ ;  /* 0xd2511f530c0c7825 */ /* 0x000fe200078e00ff */
[----:B------:R-:W-:Y:S01]  /*01d0*/  UIADD3 UR13, UR4, -0x255992d5, URZ ;  /* 0xdaa66d2b040d7890 */ /* 0x000fe2000fffe03f */
[----:B-1----:R-:W-:Y:S01]  /*01e0*/  LOP3.LUT R0, R7, UR5, RZ, 0x3c, !PT ;  /* 0x0000000507007c12 */ /* 0x002fe2000f8e3cff */
[----:B------:R-:W-:Y:S02]  /*01f0*/  UIADD3 UR10, UR5, -0x4498517b, URZ ;  /* 0xbb67ae85050a7890 */ /* 0x000fe4000fffe03f */
[----:B------:R-:W-:-:S02]  /*0200*/  UIADD3 UR12, UR5, 0x76cf5d0a, URZ ;  /* 0x76cf5d0a050c7890 */ /* 0x000fc4000fffe03f */
[----:B------:R-:W-:Y:S01]  /*0210*/  IMAD.WIDE.U32 R2, R0, -0x326172a9, RZ ;  /* 0xcd9e8d5700027825 */ /* 0x000fe200078e00ff */
[----:B------:R-:W-:Y:S01]  /*0220*/  UIADD3 UR14, UR5, 0x32370b8f, URZ ;  /* 0x32370b8f050e7890 */ /* 0x000fe2000fffe03f */
[----:B------:R-:W-:Y:S01]  /*0230*/  LOP3.LUT R9, R13, UR10, R6, 0x96, !PT ;  /* 0x0000000a0d097c12 */ /* 0x000fe2000f8e9606 */
[----:B------:R-:W-:Y:S01]  /*0240*/  UIADD3 UR15, UR4, 0x78dde6e4, URZ ;  /* 0x78dde6e4040f7890 */ /* 0x000fe2000fffe03f */
[----:B------:R-:W-:Y:S01]  /*0250*/  IMAD.MOV.U32 R0, RZ, RZ, c[0x0][0x168] ;  /* 0x00005a00ff007624 */ /* 0x000fe200078e00ff */
[----:B------:R-:W-:Y:S01]  /*0260*/  LOP3.LUT R6, R3, UR9, R8, 0x96, !PT ;  /* 0x0000000903067c12 */ /* 0x000fe2000f8e9608 */
[----:B------:R-:W-:Y:S01]  /*0270*/  UIADD3 UR16, UR5, -0x126145ec, URZ ;  /* 0xed9eba1405107890 */ /* 0x000fe2000fffe03f */
[----:B------:R-:W-:Y:S01]  /*0280*/  IMAD.WIDE.U32 R8, R9, -0x326172a9, RZ ;  /* 0xcd9e8d5709087825 */ /* 0x000fe200078e00ff */
[----:B------:R-:W-:Y:S01]  /*0290*/  UIADD3 UR17, UR4, 0x1715609d, URZ ;  /* 0x1715609d04117890 */ /* 0x000fe2000fffe03f */
[----:B------:R-:W-:Y:S01]  /*02a0*/  SHF.R.S32.HI R0, RZ, 0x1f, R0 ;  /* 0x0000001fff007819 */ /* 0x000fe20000011400 */
[----:B------:R-:W-:Y:S01]  /*02b0*/  UIADD3 UR18, UR5, -0x56f99767, URZ ;  /* 0xa906689905127890 */ /* 0x000fe2000fffe03f */
[----:B------:R-:W-:Y:S01]  /*02c0*/  IMAD.WIDE.U32 R6, R6, -0x2daee0ad, RZ ;  /* 0xd2511f5306067825 */ /* 0x000fe200078e00ff */
[----:B------:R-:W-:Y:S01]  /*02d0*/  LOP3.LUT R13, R9, UR11, R2, 0x96, !PT ;  /* 0x0000000b090d7c12 */ /* 0x000fe2000f8e9602 */
[----:B------:R-:W-:Y:S01]  /*02e0*/  UIADD3 UR19, UR4, -0x4ab325aa, URZ ;  /* 0xb54cda5604137890 */ /* 0x000fe2000fffe03f */
[----:B------:R-:W-:Y:S01]  /*02f0*/  LOP3.LUT R2, R231, 0x1f, RZ, 0xc0, !PT ;  /* 0x0000001fe7027812 */ /* 0x000fe200078ec0ff */
[----:B------:R-:W-:Y:S01]  /*0300*/  UIADD3 UR20, UR5, 0x646e171e, URZ ;  /* 0x646e171e05147890 */ /* 0x000fe2000fffe03f */
[----:B------:R-:W-:Y:S01]  /*0310*/  LEA.HI R0, R0, c[0x0][0x168], RZ, 0x2 ;  /* 0x00005a0000007a11 */ /* 0x000fe200078f10ff */
[----:B------:R-:W-:Y:S01]  /*0320*/  UIADD3 UR21, UR4, 0x5384540f, URZ ;  /* 0x5384540f04157890 */ /* 0x000fe2000fffe03f */
[----:B------:R-:W-:Y:S01]  /*0330*/  LOP3.LUT R3, R2, 0x1f, RZ, 0x3c, !PT ;  /* 0x0000001f02037812 */ /* 0x000fe200078e3cff */
[----:B------:R-:W-:Y:S01]  /*0340*/  UIADD3 UR22, UR5, 0x1fd5c5a3, URZ ;  /* 0x1fd5c5a305167890 */ /* 0x000fe2000fffe03f */
[----:B------:R-:W-:Y:S01]  /*0350*/  LOP3.LUT R14, R7, UR12, R12, 0x96, !PT ;  /* 0x0000000c070e7c12 */ /* 0x000fe2000f8e960c */
[----:B------:R-:W-:Y:S01]  /*0360*/  IMAD.WIDE.U32 R12, R13, -0x2daee0ad, RZ ;  /* 0xd2511f530d0c7825 */ /* 0x000fe200078e00ff */
[----:B------:R-:W-:-:S03]  /*0370*/  LEA.HI.SX32 R0, R0, R3, 0x1e ;  /* 0x0000000300007211 */ /* 0x000fc600078ff2ff */
[----:B------:R-:W-:Y:S01]  /*0380*/  IMAD.WIDE.U32 R14, R14, -0x326172a9, RZ ;  /* 0xcd9e8d570e0e7825 */ /* 0x000fe200078e00ff */
[C---:B------:R-:W-:Y:S02]  /*0390*/  LOP3.LUT P2, RZ, R0.reuse, 0xffffffe0, RZ, 0xc0, !PT ;  /* 0xffffffe000ff7812 */ /* 0x040fe4000784c0ff */
[C---:B------:R-:W-:Y:S02]  /*03a0*/  ISETP.GE.U32.AND P5, PT, R0.reuse, 0x40, PT ;  /* 0x000000400000780c */ /* 0x040fe40003fa6070 */
[C---:B------:R-:W-:Y:S02]  /*03b0*/  ISETP.GE.U32.AND P4, PT, R0.reuse, 0x60, PT ;  /* 0x000000600000780c */ /* 0x040fe40003f86070 */
[----:B------:R-:W-:Y:S02]  /*03c0*/  ISETP.GE.U32.AND P3, PT, R0, 0x80, PT ;  /* 0x000000800000780c */ /* 0x000fe40003f66070 */
[----:B------:R-:W-:Y:S02]  /*03d0*/  LOP3.LUT R9, R13, UR14, R6, 0x96, !PT ;  /* 0x0000000e0d097c12 */ /* 0x000fe4000f8e9606 */
[----:B------:R-:W-:-:S03]  /*03e0*/  LOP3.LUT R6, R15, UR13, R8, 0x96, !PT ;  /* 0x0000000d0f067c12 */ /* 0x000fc6000f8e9608 */
        /* <DEDUP_REMOVED lines=15> */
[----:B------:R-:W-:Y:S01]  /*04e0*/  ISETP.NE.AND.EX P0, PT, RZ, c[0x0][0x21c], PT, P0 ;  /* 0x00008700ff007a0c */ /* 0x000fe20003f05300 */
[----:B------:R-:W-:Y:S01]  /*04f0*/  CS2R R14, SRZ ;  /* 0x00000000000e7805 */ /* 0x000fe2000001ff00 */
[----:B------:R-:W-:Y:S01]  /*0500*/  ISETP.NE.AND.EX P1, PT, RZ, c[0x0][0x224], PT, P1 ;  /* 0x00008900ff007a0c */ /* 0x000fe20003f25310 */
[----:B------:R-:W-:Y:S01]  /*0510*/  CS2R R12, SRZ ;  /* 0x00000000000c7805 */ /* 0x000fe2000001ff00 */
[C---:B------:R-:W-:Y:S01]  /*0520*/  SHF.L.U64.HI R3, R2.reuse, 0x4, RZ ;  /* 0x0000000402037819 */ /* 0x040fe200000102ff */
[----:B------:R-:W-:Y:S01]  /*0530*/  CS2R R18, SRZ ;  /* 0x0000000000127805 */ /* 0x000fe2000001ff00 */
[----:B------:R-:W-:Y:S01]  /*0540*/  CS2R R16, SRZ ;  /* 0x0000000000107805 */ /* 0x000fe2000001ff00 */
        /* <DEDUP_REMOVED lines=12> */
.L_x_30229:
[----:B------:R-:W-:Y:S05]  /*0610*/  BSYNC B0 ;  /* 0x0000000000007941 */ /* 0x000fea0003800000 */
.L_x_30228:
        /* <DEDUP_REMOVED lines=25> */
.L_x_30231:
[----:B------:R-:W-:Y:S05]  /*07b0*/  BSYNC B0 ;  /* 0x0000000000007941 */ /* 0x000fea0003800000 */
.L_x_30230:
[----:B------:R-:W-:Y:S01]  /*07c0*/  BSSY B0, `(.L_x_30232) ;  /* 0x0000019000007945 */ /* 0x000fe20003800000 */
[----:B------:R-:W-:Y:S05]  /*07d0*/  @!P4 BRA `(.L_x_30233) ;  /* 0x000001700000c947 */ /* 0x000fea0003800000 */
[----:B------:R-:W-:Y:S01]  /*07e0*/  ISETP.NE.U32.AND P0, PT, RZ, c[0x0][0x218], PT ;  /* 0x00008600ff007a0c */ /* 0x000fe20003f05070 */
[C---:B------:R-:W-:Y:S01]  /*07f0*/  IMAD.SHL.U32 R62, R2.reuse, 0x10, RZ ;  /* 0x00000010023e7824 */ /* 0x040fe200078e00ff */
[----:B------:R-:W-:Y:S01]  /*0800*/  ISETP.NE.U32.AND P1, PT, RZ, c[0x0][0x220], PT ;  /* 0x00008800ff007a0c */ /* 0x000fe20003f25070 */
[----:B------:R-:W-:Y:S01]  /*0810*/  IMAD.MOV.U32 R53, RZ, RZ, 0x10 ;  /* 0x00000010ff357424 */ /* 0x000fe200078e00ff */
[----:B------:R-:W-:Y:S01]  /*0820*/  ISETP.NE.AND.EX P0, PT, RZ, c[0x0][0x21c], PT, P0 ;  /* 0x00008700ff007a0c */ /* 0x000fe20003f05300 */
[----:B0-----:R-:W-:Y:S01]  /*0830*/  CS2R R46, SRZ ;  /* 0x00000000002e7805 */ /* 0x001fe2000001ff00 */
        /* <DEDUP_REMOVED lines=17> */
.L_x_30233:
[----:B------:R-:W-:Y:S05]  /*0950*/  BSYNC B0 ;  /* 0x0000000000007941 */ /* 0x000fea0003800000 */
.L_x_30232:
        /* <DEDUP_REMOVED lines=25> */
.L_x_30235:
[----:B------:R-:W-:Y:S05]  /*0af0*/  BSYNC B0 ;  /* 0x0000000000007941 */ /* 0x000fea0003800000 */
.L_x_30234:
        /* <DEDUP_REMOVED lines=11> */
[----:B0-----:R-:W-:Y:S01]  /*0bb0*/  CS2R R78, SRZ ;  /* 0x00000000004e7805 */ /* 0x001fe2000001ff00 */
[----:B------:R-:W-:Y:S01]  /*0bc0*/  CS2R R76, SRZ ;  /* 0x00000000004c7805 */ /* 0x000fe2000001ff00 */
[----:B------:R-:W-:Y:S01]  /*0bd0*/  IMAD.SHL.U32 R8, R2, 0x10, RZ ;  /* 0x0000001002087824 */ /* 0x000fe200078e00ff */
[----:B------:R-:W-:-:S13]  /*0be0*/  ISETP.NE.AND.EX P0, PT, RZ, c[0x0][0x21c], PT, P0 ;  /* 0x00008700ff007a0c */ /* 0x000fda0003f05300 */
[----:B------:R-:W-:-:S04]  /*0bf0*/  @P0 LEA R6, P1, R2, c[0x0][0x218], 0x4 ;  /* 0x0000860002060a11 */ /* 0x000fc800078220ff */
[C---:B------:R-:W-:Y:S02]  /*0c00*/  @P0 LEA.HI.X R7, R2.reuse, c[0x0][0x21c], RZ, 0x4, P1 ;  /* 0x0000870002070a11 */ /* 0x040fe400008f24ff */
[----:B------:R-:W-:Y:S02]  /*0c10*/  ISETP.NE.U32.AND P1, PT, RZ, c[0x0][0x220], PT ;  /* 0x00008800ff007a0c */ /* 0x000fe40003f25070 */
[----:B------:R-:W-:Y:S01]  /*0c20*/  SHF.L.U64.HI R3, R2, 0x4, RZ ;  /* 0x0000000402037819 */ /* 0x000fe200000102ff */
[----:B------:R0:W5:Y:S01]  /*0c30*/  @P0 LDG.E.128 R76, [R6.64] ;  /* 0x00000006064c0981 */ /* 0x000162000c1e1d00 */
[----:B------:R-:W-:Y:S02]  /*0c40*/  ISETP.NE.AND.EX P1, PT, RZ, c[0x0][0x224], PT, P1 ;  /* 0x00008900ff007a0c */ /* 0x000fe40003f25310 */
[----:B------:R-:W-:Y:S01]  /*0c50*/  IADD3 R88, P0, R8, c[0x0][0x1b8], RZ ;  /* 0x00006e0008587a10 */ /* 0x000fe20007f1e0ff */
[----:B------:R-:W-:-:S03]  /*0c60*/  IMAD.MOV.U32 R85, RZ, RZ, 0x10 ;  /* 0x00000010ff557424 */ /* 0x000fc600078e00ff */
[----:B------:R-:W-:Y:S01]  /*0c70*/  IADD3.X R89, R3, c[0x0][0x1bc], RZ, P0, !PT ;  /* 0x00006f0003597a10 */ /* 0x000fe200007fe4ff */
[----:B------:R-:W-:Y:S01]  /*0c80*/  CS2R R82, SRZ ;  /* 0x0000000000527805 */ /* 0x000fe2000001ff00 */
[----:B------:R-:W-:Y:S01]  /*0c90*/  CS2R R80, SRZ ;  /* 0x0000000000507805 */ /* 0x000fe2000001ff00 */
[----:B------:R-:W-:-:S03]  /*0ca0*/  IMAD.WIDE.U32 R84, R2, R85, c[0x0][0x1b0] ;  /* 0x00006c0002547625 */ /* 0x000fc600078e0055 */
[----:B------:R-:W5:Y:S01]  /*0cb0*/  LDG.E.128 R88, [R88.64] ;  /* 0x0000000658587981 */ /* 0x000f62000c1e1d00 */
[----:B------:R-:W-:-:S03]  /*0cc0*/  @P1 IADD3 R8, P0, R8, c[0x0][0x220], RZ ;  /* 0x0000880008081a10 */ /* 0x000fc60007f1e0ff */
[----:B------:R-:W5:Y:S01]  /*0cd0*/  LDG.E.128 R84, [R84.64] ;  /* 0x0000000654547981 */ /* 0x000f62000c1e1d00 */
[----:B------:R-:W-:-:S05]  /*0ce0*/  @P1 IADD3.X R9, R3, c[0x0][0x224], RZ, P0, !PT ;  /* 0x0000890003091a10 */ /* 0x000fca00007fe4ff */
[----:B------:R0:W5:Y:S01]  /*0cf0*/  @P1 LDG.E.128 R80, [R8.64] ;  /* 0x0000000608501981 */ /* 0x000162000c1e1d00 */
[----:B------:R-:W-:-:S03]  /*0d00*/  IADD3 R2, R2, 0x20, RZ ;  /* 0x0000002002027810 */ /* 0x000fc60007ffe0ff */
.L_x_30237:
[----:B------:R-:W-:Y:S05]  /*0d10*/  BSYNC B0 ;  /* 0x0000000000007941 */ /* 0x000fea0003800000 */
.L_x_30236:
        /* <DEDUP_REMOVED lines=12> */
[C---:B0-----:R-:W-:Y:S01]  /*0de0*/  IMAD.SHL.U32 R8, R2.reuse, 0x10, RZ ;  /* 0x0000001002087824 */ /* 0x041fe200078e00ff */
[----:B------:R-:W-:Y:S01]  /*0df0*/  SHF.L.U64.HI R6, R2, 0x4, RZ ;  /* 0x0000000402067819 */ /* 0x000fe200000102ff */
[----:B------:R-:W-:Y:S01]  /*0e00*/  CS2R R94, SRZ ;  /* 0x00000000005e7805 */ /* 0x000fe2000001ff00 */
[----:B------:R-:W-:Y:S02]  /*0e10*/  CS2R R92, SRZ ;  /* 0x00000000005c7805 */ /* 0x000fe4000001ff00 */
        /* <DEDUP_REMOVED lines=19> */
.L_x_30239:
[----:B------:R-:W-:Y:S05]  /*0f50*/  BSYNC B0 ;  /* 0x0000000000007941 */ /* 0x000fea0003800000 */
.L_x_30238:
[----:B------:R-:W-:Y:S01]  /*0f60*/  ISETP.GE.U32.AND P0, PT, R0, 0xe0, PT ;  /* 0x000000e00000780c */ /* 0x000fe20003f06070 */
[----:B0-----:R-:W-:Y:S01]  /*0f70*/  IMAD.WIDE.U32 R6, R3, -0x2daee0ad, RZ ;  /* 0xd2511f5303067825 */ /* 0x001fe200078e00ff */
        /* <DEDUP_REMOVED lines=10> */
[----:B------:R-:W-:Y:S01]  /*1020*/  SHF.L.U64.HI R3, R2, 0x4, RZ ;  /* 0x0000000402037819 */ /* 0x000fe200000102ff */
[----:B------:R-:W-:Y:S01]  /*1030*/  CS2R R110, SRZ ;  /* 0x00000000006e7805 */ /* 0x000fe2000001ff00 */
[----:B------:R-:W-:Y:S02]  /*1040*/  CS2R R108, SRZ ;  /* 0x00000000006c7805 */ /* 0x000fe4000001ff00 */
        /* <DEDUP_REMOVED lines=19> */
.L_x_30241:
[----:B------:R-:W-:Y:S05]  /*1180*/  BSYNC B0 ;  /* 0x0000000000007941 */ /* 0x000fea0003800000 */
.L_x_30240:
[----:B------:R-:W-:Y:S01]  /*1190*/  ISETP.GE.U32.AND P0, PT, R0, 0x100, PT ;  /* 0x000001000000780c */ /* 0x000fe20003f06070 */
[----:B------:R-:W-:Y:S01]  /*11a0*/  BSSY B0, `(.L_x_30242) ;  /* 0x000001b000007945 */ /* 0x000fe20003800000 */
[----:B------:R-:W-:-:S11]  /*11b0*/  LOP3.LUT R232, R232, 0xffffffbf, RZ, 0xc0, !PT ;  /* 0xffffffbfe8e87812 */ /* 0x000fd600078ec0ff */
[----:B------:R-:W-:Y:S01]  /*11c0*/  @P0 LOP3.LUT R232, R232, 0x40, RZ, 0xfc, !PT ;  /* 0x00000040e8e80812 */ /* 0x000fe200078efcff */
[----:B------:R-:W-:Y:S05]  /*11d0*/  @!P0 BRA `(.L_x_30243) ;  /* 0x0000017000008947 */ /* 0x000fea0003800000 */
[C---:B------:R-:W-:Y:S01]  /*11e0*/  IMAD.SHL.U32 R142, R2.reuse, 0x10, RZ ;  /* 0x00000010028e7824 */ /* 0x040fe200078e00ff */
[----:B------:R-:W-:Y:S01]  /*11f0*/  SHF.L.U64.HI R3, R2, 0x4, RZ ;  /* 0x0000000402037819 */ /* 0x000fe200000102ff */
[----:B0-----:R-:W-:Y:S01]  /*1200*/  CS2R R126, SRZ ;  /* 0x00000000007e7805 */ /* 0x001fe2000001ff00 */
        /* <DEDUP_REMOVED lines=20> */
.L_x_30243:
[----:B------:R-:W-:Y:S05]  /*1350*/  BSYNC B0 ;  /* 0x0000000000007941 */ /* 0x000fea0003800000 */
.L_x_30242:
[----:B------:R-:W-:Y:S01]  /*1360*/  ISETP.GE.U32.AND P0, PT, R0, 0x120, PT ;  /* 0x000001200000780c */ /* 0x000fe20003f06070 */
[----:B------:R-:W-:Y:S01]  /*1370*/  BSSY B0, `(.L_x_30244) ;  /* 0x000001c000007945 */ /* 0x000fe20003800000 */
[----:B------:R-:W-:Y:S01]  /*1380*/  LOP3.LUT R232, R232, 0xffffffdf, RZ, 0xc0, !PT ;  /* 0xffffffdfe8e87812 */ /* 0x000fe200078ec0ff */
[----:B------:R-:W-:-:S10]  /*1390*/  IMAD.HI.U32 R5, R176, -0x326172a9, RZ ;  /* 0xcd9e8d57b0057827 */ /* 0x000fd400078e00ff */
        /* <DEDUP_REMOVED lines=25> */
.L_x_30245:
[----:B------:R-:W-:Y:S05]  /*1530*/  BSYNC B0 ;  /* 0x0000000000007941 */ /* 0x000fea0003800000 */
.L_x_30244:
[----:B------:R-:W-:Y:S01]  /*1540*/  ISETP.GE.U32.AND P0, PT, R0, 0x140, PT ;  /* 0x000001400000780c */ /* 0x000fe20003f06070 */
[----:B------:R-:W-:Y:S01]  /*1550*/  BSSY B0, `(.L_x_30246) ;  /* 0x000001b000007945 */ /* 0x000fe20003800000 */
[----:B------:R-:W-:Y:S01]  /*1560*/  LOP3.LUT R232, R232, 0xffffffef, RZ, 0xc0, !PT ;  /* 0xffffffefe8e87812 */ /* 0x000fe200078ec0ff */
[----:B------:R-:W-:-:S10]  /*1570*/  IMAD.HI.U32 R3, R10, -0x2daee0ad, RZ ;  /* 0xd2511f530a037827 */ /* 0x000fd400078e00ff */
[----:B------:R-:W-:Y:S01]  /*1580*/  @P0 LOP3.LUT R232, R232, 0x10, RZ, 0xfc, !PT ;  /* 0x00000010e8e80812 */ /* 0x000fe200078efcff */
[----:B------:R-:W-:Y:S05]  /*1590*/  @!P0 BRA `(.L_x_30247) ;  /* 0x0000016000008947 */ /* 0x000fea0003800000 */
[----:B------:R-:W-:Y:S01]  /*15a0*/  IMAD.SHL.U32 R174, R2, 0x10, RZ ;  /* 0x0000001002ae7824 */ /* 0x000fe200078e00ff */
[----:B0-----:R-:W-:Y:S01]  /*15b0*/  SHF.R.U32.HI R156, RZ, 0x1c, R2 ;  /* 0x0000001cff9c7819 */ /* 0x001fe20000011602 */
[----:B------:R-:W-:-:S03]  /*15c0*/  CS2R R158, SRZ ;  /* 0x00000000009e7805 */ /* 0x000fc6000001ff00 */
        /* <DEDUP_REMOVED lines=19> */
.L_x_30247:
[----:B------:R-:W-:Y:S05]  /*1700*/  BSYNC B0 ;  /* 0x0000000000007941 */ /* 0x000fea0003800000 */
.L_x_30246:
[----:B------:R-:W-:Y:S02]  /*1710*/  ISETP.GE.AND P0, PT, R231, c[0x0][0x164], PT ;  /* 0x00005900e7007a0c */ /* 0x000fe40003f06270 */
[----:B------:R-:W-:Y:S02]  /*1720*/  LOP3.LUT R8, R5, UR23, R8, 0x96, !PT ;  /* 0x0000001705087c12 */ /* 0x000fe4000f8e9608 */
[----:B------:R-:W-:-:S09]  /*1730*/  LOP3.LUT R7, R3, UR24, R6, 0x96, !PT ;  /* 0x0000001803077c12 */ /* 0x000fd2000f8e9606 */
[----:B------:R-:W-:Y:S05]  /*1740*/  @P0 EXIT ;  /* 0x000000000000094d */ /* 0x000fea0003800000 */
[----:B------:R-:W-:Y:S01]  /*1750*/  IMAD R2, R176, -0x326172a9, RZ ;  /* 0xcd9e8d57b0027824 */ /* 0x000fe200078e02ff */
[----:B------:R-:W-:Y:S01]  /*1760*/  BSSY B0, `(.L_x_30248) ;  /* 0x0001e88000007945 */ /* 0x000fe20003800000 */
[----:B------:R-:W-:Y:S01]  /*1770*/  IMAD.HI.U32 R3, R7, -0x326172a9, RZ ;  /* 0xcd9e8d5707037827 */ /* 0x000fe200078e00ff */
[----:B------:R-:W-:-:S03]  /*1780*/  ULDC.U8 UR8, c[0x0][0x1f0] ;  /* 0x00007c0000087ab9 */ /* 0x000fc60000000000 */
[----:B------:R-:W-:Y:S01]  /*1790*/  IMAD R5, R10, -0x2daee0ad, RZ ;  /* 0xd2511f530a057824 */ /* 0x000fe200078e02ff */
[----:B------:R-:W-:Y:S01]  /*17a0*/  LOP3.LUT R2, R3, UR25, R2, 0x96, !PT ;  /* 0x0000001903027c12 */ /* 0x000fe2000f8e9602 */
[----:B------:R-:W-:Y:S01]  /*17b0*/  IMAD.HI.U32 R6, R8, -0x2daee0ad, RZ ;  /* 0xd2511f5308067827 */ /* 0x000fe200078e00ff */
[----:B------:R-:W-:-:S03]  /*17c0*/  LOP3.LUT R3, R4, 0x3, RZ, 0xc0, !PT ;  /* 0x0000000304037812 */ /* 0x000fc600078ec0ff */
[----:B------:R-:W-:Y:S01]  /*17d0*/  IMAD R228, R7, -0x326172a9, RZ ;  /* 0xcd9e8d5707e47824 */ /* 0x000fe200078e02ff */
[----:B------:R-:W-:Y:S01]  /*17e0*/  LOP3.LUT R4, R6, UR26, R5, 0x96, !PT ;  /* 0x0000001a06047c12 */ /* 0x000fe2000f8e9605 */
[----:B------:R-:W-:Y:S02]  /*17f0*/  IMAD R10, R8, -0x2daee0ad, RZ ;  /* 0xd2511f53080a7824 */ /* 0x000fe400078e02ff */
[----:B------:R-:W-:Y:S02]  /*1800*/  IMAD.MOV.U32 R5, RZ, RZ, RZ ;  /* 0x000000ffff057224 */ /* 0x000fe400078e00ff */
.L_x_30941:
        /* <DEDUP_REMOVED lines=37> */
.L_x_30252:
[----:B0-----:R-:W-:Y:S02]  /*1a60*/  IMAD.MOV.U32 R222, RZ, RZ, R228 ;  /* 0x000000ffffde7224 */ /* 0x001fe400078e00e4 */
.L_x_30253:
[----:B------:R-:W-:Y:S05]  /*1a70*/  BSYNC B2 ;  /* 0x0000000000027941 */ /* 0x000fea0003800000 */
.L_x_30251:
        /* <DEDUP_REMOVED lines=16> */
.L_x_30257:
[----:B------:R-:W-:Y:S05]  /*1b80*/  BSYNC B3 ;  /* 0x0000000000037941 */ /* 0x000fea0003800000 */
.L_x_30256:
        /* <DEDUP_REMOVED lines=44> */
.L_x_30255:
[----:B------:R-:W-:Y:S05]  /*1e50*/  BSYNC B2 ;  /* 0x0000000000027941 */ /* 0x000fea0003800000 */
.L_x_30254:
        /* <DEDUP_REMOVED lines=14> */
.L_x_30258:
        /* <DEDUP_REMOVED lines=12> */
.L_x_30261:
[----:B------:R-:W-:Y:S02]  /*2000*/  IMAD.MOV.U32 R3, RZ, RZ, R228 ;  /* 0x000000ffff037224 */ /* 0x000fe400078e00e4 */
.L_x_30262:
[----:B------:R-:W-:Y:S05]  /*2010*/  BSYNC B2 ;  /* 0x0000000000027941 */ /* 0x000fea0003800000 */
.L_x_30260:
        /* <DEDUP_REMOVED lines=16> */
.L_x_30266:
[----:B------:R-:W-:Y:S05]  /*2120*/  BSYNC B3 ;  /* 0x0000000000037941 */ /* 0x000fea0003800000 */
.L_x_30265:
        /* <DEDUP_REMOVED lines=44> */
.L_x_30264:
[----:B------:R-:W-:Y:S05]  /*23f0*/  BSYNC B2 ;  /* 0x0000000000027941 */ /* 0x000fea0003800000 */
.L_x_30263:
        /* <DEDUP_REMOVED lines=8> */
.L_x_30259:
        /* <DEDUP_REMOVED lines=12> */
.L_x_30268:
[----:B------:R-:W-:Y:S02]  /*2540*/  IMAD.MOV.U32 R234, RZ, RZ, R228 ;  /* 0x000000ffffea7224 */ /* 0x000fe400078e00e4 */
.L_x_30269:
[----:B------:R-:W-:Y:S05]  /*2550*/  BSYNC B2 ;  /* 0x0000000000027941 */ /* 0x000fea0003800000 */
.L_x_30267:
        /* <DEDUP_REMOVED lines=16> */
.L_x_30273:
[----:B------:R-:W-:Y:S05]  /*2660*/  BSYNC B3 ;  /* 0x0000000000037941 */ /* 0x000fea0003800000 */
.L_x_30272:
        /* <DEDUP_REMOVED lines=44> */
.L_x_30271:
[----:B------:R-:W-:Y:S05]  /*2930*/  BSYNC B2 ;  /* 0x0000000000027941 */ /* 0x000fea0003800000 */
.L_x_30270:
        /* <DEDUP_REMOVED lines=11> */
.L_x_30274:
        /* <DEDUP_REMOVED lines=12> */
.L_x_30277:
[----:B------:R-:W-:Y:S02]  /*2ab0*/  IMAD.MOV.U32 R3, RZ, RZ, R228 ;  /* 0x000000ffff037224 */ /* 0x000fe400078e00e4 */
.L_x_30278:
[----:B------:R-:W-:Y:S05]  /*2ac0*/  BSYNC B2 ;  /* 0x0000000000027941 */ /* 0x000fea0003800000 */
.L_x_30276:
        /* <DEDUP_REMOVED lines=16> */
.L_x_30282:
[----:B------:R-:W-:Y:S05]  /*2bd0*/  BSYNC B3 ;  /* 0x0000000000037941 */ /* 0x000fea0003800000 */
.L_x_30281:
        /* <DEDUP_REMOVED lines=44> */
.L_x_30280:
[----:B------:R-:W-:Y:S05]  /*2ea0*/  BSYNC B2 ;  /* 0x0000000000027941 */ /* 0x000fea0003800000 */
.L_x_30279:
        /* <DEDUP_REMOVED lines=8> */
.L_x_30275:
        /* <DEDUP_REMOVED lines=12> */
.L_x_30284:
[----:B------:R-:W-:Y:S02]  /*2ff0*/  IMAD.MOV.U32 R3, RZ, RZ, R228 ;  /* 0x000000ffff037224 */ /* 0x000fe400078e00e4 */
.L_x_30285:
[----:B------:R-:W-:Y:S05]  /*3000*/  BSYNC B2 ;  /* 0x0000000000027941 */ /* 0x000fea0003800000 */
.L_x_30283:
        /* <DEDUP_REMOVED lines=16> */
.L_x_30289:
[----:B------:R-:W-:Y:S05]  /*3110*/  BSYNC B3 ;  /* 0x0000000000037941 */ /* 0x000fea0003800000 */
.L_x_30288:
        /* <DEDUP_REMOVED lines=44> */
.L_x_30287:
[----:B------:R-:W-:Y:S05]  /*33e0*/  BSYNC B2 ;  /* 0x0000000000027941 */ /* 0x000fea0003800000 */
.L_x_30286:
        /* <DEDUP_REMOVED lines=11> */
.L_x_30290:
        /* <DEDUP_REMOVED lines=12> */
.L_x_30293:
[----:B------:R-:W-:Y:S02]  /*3560*/  IMAD.MOV.U32 R3, RZ, RZ, R228 ;  /* 0x000000ffff037224 */ /* 0x000fe400078e00e4 */
.L_x_30294:
[----:B------:R-:W-:Y:S05]  /*3570*/  BSYNC B2 ;  /* 0x0000000000027941 */ /* 0x000fea0003800000 */
.L_x_30292:
        /* <DEDUP_REMOVED lines=16> */
.L_x_30298:
[----:B------:R-:W-:Y:S05]  /*3680*/  BSYNC B3 ;  /* 0x0000000000037941 */ /* 0x000fea0003800000 */
.L_x_30297:
        /* <DEDUP_REMOVED lines=44> */
.L_x_30296:
[----:B------:R-:W-:Y:S05]  /*3950*/  BSYNC B2 ;  /* 0x0000000000027941 */ /* 0x000fea0003800000 */
.L_x_30295:
        /* <DEDUP_REMOVED lines=8> */
.L_x_30291:
        /* <DEDUP_REMOVED lines=12> */
.L_x_30300:
[----:B------:R-:W-:Y:S02]  /*3aa0*/  IMAD.MOV.U32 R234, RZ, RZ, R228 ;  /* 0x000000ffffea7224 */ /* 0x000fe400078e00e4 */
.L_x_30301:
[----:B------:R-:W-:Y:S05]  /*3ab0*/  BSYNC B2 ;  /* 0x0000000000027941 */ /* 0x000fea0003800000 */
.L_x_30299:
        /* <DEDUP_REMOVED lines=16> */
.L_x_30305:
[----:B------:R-:W-:Y:S05]  /*3bc0*/  BSYNC B3 ;  /* 0x0000000000037941 */ /* 0x000fea0003800000 */
.L_x_30304:
        /* <DEDUP_REMOVED lines=44> */
.L_x_30303:
[----:B------:R-:W-:Y:S05]  /*3e90*/  BSYNC B2 ;  /* 0x0000000000027941 */ /* 0x000fea0003800000 */
.L_x_30302:
        /* <DEDUP_REMOVED lines=11> */
.L_x_30306:
        /* <DEDUP_REMOVED lines=12> */
.L_x_30309:
[----:B------:R-:W-:Y:S02]  /*4010*/  IMAD.MOV.U32 R222, RZ, RZ, R228 ;  /* 0x000000ffffde7224 */ /* 0x000fe400078e00e4 */
.L_x_30310:
[----:B------:R-:W-:Y:S05]  /*4020*/  BSYNC B2 ;  /* 0x0000000000027941 */ /* 0x000fea0003800000 */
.L_x_30308:
        /* <DEDUP_REMOVED lines=16> */
.L_x_30314:
[----:B------:R-:W-:Y:S05]  /*4130*/  BSYNC B3 ;  /* 0x0000000000037941 */ /* 0x000fea0003800000 */
.L_x_30313:
        /* <DEDUP_REMOVED lines=44> */
.L_x_30312:
[----:B------:R-:W-:Y:S05]  /*4400*/  BSYNC B2 ;  /* 0x0000000000027941 */ /* 0x000fea0003800000 */
.L_x_30311:
        /* <DEDUP_REMOVED lines=8> */
.L_x_30307:
[----:B------:R-:W-:Y:S02]  /*4490*/  SEL R221, RZ, 0x1000000, P5 ;  /* 0x01000000ffdd7807 */ /* 0x000fe40002800000 */
[----:B------:R-:W-:Y:S02]  /*44a0*/  SEL R226, RZ, 0x10000, P4 ;  /* 0x00010000ffe27807 */ /* 0x000fe40002000000 */
[----:B------:R-:W-:Y:S02]  /*44b0*/  SEL R227, RZ, 0x100, P3 ;  /* 0x00000100ffe37807 */ /* 0x000fe40001800000 */
[C---:B------:R-:W-:Y:S02]  /*44c0*/  LEA R222, P0, R233.reuse, c[0x0][0x188], 0x4 ;  /* 0x00006200e9de7a11 */ /* 0x040fe400078020ff */
[----:B------:R-:W-:Y:S02]  /*44d0*/  SHF.L.U32 R235, R233, 0x2, RZ ;  /* 0x00000002e9eb7819 */ /* 0x000fe400000006ff */
[----:B------:R-:W-:-:S02]  /*44e0*/  SEL R234, RZ, 0x1, P2 ;  /* 0x00000001ffea7807 */ /* 0x000fc40001000000 */
[----:B------:R-:W-:Y:S02]  /*44f0*/  LEA.HI.X R223, R233, c[0x0][0x18c], RZ, 0x4, P0 ;  /* 0x00006300e9df7a11 */ /* 0x000fe400000f24ff */
        /* <DEDUP_REMOVED lines=20> */
.L_x_30315:
[----:B0-----:R-:W-:Y:S02]  /*4640*/  IADD3 R221, R233, 0x20, RZ ;  /* 0x00000020e9dd7810 */ /* 0x001fe40007ffe0ff */
.L_x_30250:
[----:B------:R-:W-:Y:S05]  /*4650*/  BSYNC B1 ;  /* 0x0000000000017941 */ /* 0x000fea0003800000 */
.L_x_30249:
        /* <DEDUP_REMOVED lines=30> */
.L_x_30319:
[----:B-1----:R-:W-:Y:S02]  /*4840*/  IMAD.MOV.U32 R222, RZ, RZ, R228 ;  /* 0x000000ffffde7224 */ /* 0x002fe400078e00e4 */
.L_x_30320:
[----:B------:R-:W-:Y:S05]  /*4850*/  BSYNC B2 ;  /* 0x0000000000027941 */ /* 0x000fea0003800000 */
.L_x_30318:
        /* <DEDUP_REMOVED lines=16> */
.L_x_30324:
[----:B------:R-:W-:Y:S05]  /*4960*/  BSYNC B3 ;  /* 0x0000000000037941 */ /* 0x000fea0003800000 */
.L_x_30323:
        /* <DEDUP_REMOVED lines=44> */
.L_x_30322:
[----:B------:R-:W-:Y:S05]  /*4c30*/  BSYNC B2 ;  /* 0x0000000000027941 */ /* 0x000fea0003800000 */
.L_x_30321:
[----:B------:R-:W1:Y:S01]  /*4c40*/  I2F.U32 R3, R222 ;  /* 0x000000de00037306 */ /* 0x000e620000201000 */
[----:B------:R-:W-:Y:S01]  /*4c50*/  ISETP.NE.U32.AND P1, PT, RZ, c[0x0][0x178], PT ;  /* 0x00005e00ff007a0c */ /* 0x000fe20003f25070 */
[----:B------:R-:W-:Y:S02]  /*4c60*/  IMAD.MOV.U32 R226, RZ, RZ, 0x2f800000 ;  /* 0x2f800000ffe27424 */ /* 0x000fe400078e00ff */
[----:B-----5:R-:W-:Y:S01]  /*4c70*/  FMUL.FTZ R184, R184, c[0x0][0x1e8] ;  /* 0x00007a00b8b87a20 */ /* 0x020fe20000410000 */
[----:B------:R-:W-:Y:S01]  /*4c80*/  ISETP.NE.AND.EX P1, PT, RZ, c[0x0][0x17c], PT, P1 ;  /* 0x00005f00ff007a0c */ /* 0x000fe20003f25310 */
[----:B-1----:R-:W-:-:S05]  /*4c90*/  FFMA.FTZ R3, R3, R226, 1.1641532182693481445e-10 ;  /* 0x2f00000003037423 */ /* 0x002fca00000100e2 */
        /* <DEDUP_REMOVED lines=8> */
.L_x_30325:
        /* <DEDUP_REMOVED lines=12> */
.L_x_30328:
[----:B------:R-:W-:Y:S02]  /*4de0*/  IMAD.MOV.U32 R227, RZ, RZ, R228 ;  /* 0x000000ffffe37224 */ /* 0x000fe400078e00e4 */
.L_x_30329:
[----:B------:R-:W-:Y:S05]  /*4df0*/  BSYNC B2 ;  /* 0x0000000000027941 */ /* 0x000fea0003800000 */
.L_x_30327:
        /* <DEDUP_REMOVED lines=16> */
.L_x_30333:
[----:B------:R-:W-:Y:S05]  /*4f00*/  BSYNC B3 ;  /* 0x0000000000037941 */ /* 0x000fea0003800000 */
.L_x_30332:
        /* <DEDUP_REMOVED lines=44> */
.L_x_30331:
[----:B------:R-:W-:Y:S05]  /*51d0*/  BSYNC B2 ;  /* 0x0000000000027941 */ /* 0x000fea0003800000 */
.L_x_30330:
[----:B------:R-:W1:Y:S01]  /*51e0*/  I2F.U32 R223, R227 ;  /* 0x000000e300df7306 */ /* 0x000e620000201000 */
[----:B------:R-:W-:Y:S02]  /*51f0*/  FMUL.FTZ R6, R180, c[0x0][0x1e8] ;  /* 0x00007a00b4067a20 */ /* 0x000fe40000410000 */
[----:B-1----:R-:W-:-:S05]  /*5200*/  FFMA.FTZ R223, R223, R226, 1.1641532182693481445e-10 ;  /* 0x2f000000dfdf7423 */ /* 0x002fca00000100e2 */
[----:B------:R-:W-:-:S04]  /*5210*/  FSETP.GTU.FTZ.AND P3, PT, R223, c[0x0][0x1e4], PT ;  /* 0x00007900df007a0b */ /* 0x000fc80003f7c000 */
[----:B------:R-:W-:Y:S02]  /*5220*/  FSEL R223, R6, RZ, !P3 ;  /* 0x000000ff06df7208 */ /* 0x000fe40005800000 */
[----:B------:R-:W-:-:S03]  /*5230*/  SEL R6, RZ, 0x1, P3 ;  /* 0x00000001ff067807 */ /* 0x000fc60001800000 */
[----:B------:R-:W-:-:S04]  /*5240*/  FADD.FTZ R184, R223, R184 ;  /* 0x000000b8dfb87221 */ /* 0x000fc80000010000 */
[----:B------:R-:W-:Y:S02]  /*5250*/  @P0 FADD.FTZ R184, R176, R184 ;  /* 0x000000b8b0b80221 */ /* 0x000fe40000010000 */
.L_x_30326:
        /* <DEDUP_REMOVED lines=12> */
.L_x_30335:
[----:B------:R-:W-:Y:S02]  /*5320*/  MOV R227, R228 ;  /* 0x000000e400e37202 */ /* 0x000fe40000000f00 */
.L_x_30336:
[----:B------:R-:W-:Y:S05]  /*5330*/  BSYNC B2 ;  /* 0x0000000000027941 */ /* 0x000fea0003800000 */
.L_x_30334:
        /* <DEDUP_REMOVED lines=16> */
.L_x_30340:
[----:B------:R-:W-:Y:S05]  /*5440*/  BSYNC B3 ;  /* 0x0000000000037941 */ /* 0x000fea0003800000 */
.L_x_30339:
        /* <DEDUP_REMOVED lines=44> */
.L_x_30338:
[----:B------:R-:W-:Y:S05]  /*5710*/  BSYNC B2 ;  /* 0x0000000000027941 */ /* 0x000fea0003800000 */
.L_x_30337:
[----:B------:R-:W1:Y:S01]  /*5720*/  I2F.U32 R3, R227 ;  /* 0x000000e300037306 */ /* 0x000e620000201000 */
        /* <DEDUP_REMOVED lines=10> */
.L_x_30341:
        /* <DEDUP_REMOVED lines=12> */
.L_x_30344:
[----:B------:R-:W-:Y:S02]  /*5890*/  IMAD.MOV.U32 R3, RZ, RZ, R228 ;  /* 0x000000ffff037224 */ /* 0x000fe400078e00e4 */
.L_x_30345:
[----:B------:R-:W-:Y:S05]  /*58a0*/  BSYNC B2 ;  /* 0x0000000000027941 */ /* 0x000fea0003800000 */
.L_x_30343:
        /* <DEDUP_REMOVED lines=16> */
.L_x_30349:
[----:B------:R-:W-:Y:S05]  /*59b0*/  BSYNC B3 ;  /* 0x0000000000037941 */ /* 0x000fea0003800000 */
.L_x_30348:
        /* <DEDUP_REMOVED lines=44> */
.L_x_30347:
[----:B------:R-:W-:Y:S05]  /*5c80*/  BSYNC B2 ;  /* 0x0000000000027941 */ /* 0x000fea0003800000 */
.L_x_30346:
        /* <DEDUP_REMOVED lines=8> */
.L_x_30342:
        /* <DEDUP_REMOVED lines=12> */
.L_x_30351:
[----:B------:R-:W-:Y:S02]  /*5dd0*/  MOV R227, R228 ;  /* 0x000000e400e37202 */ /* 0x000fe40000000f00 */
.L_x_30352:
[----:B------:R-:W-:Y:S05]  /*5de0*/  BSYNC B2 ;  /* 0x0000000000027941 */ /* 0x000fea0003800000 */
.L_x_30350:
        /* <DEDUP_REMOVED lines=16> */
.L_x_30356:
[----:B------:R-:W-:Y:S05]  /*5ef0*/  BSYNC B3 ;  /* 0x0000000000037941 */ /* 0x000fea0003800000 */
.L_x_30355:
        /* <DEDUP_REMOVED lines=44> */
.L_x_30354:
[----:B------:R-:W-:Y:S05]  /*61c0*/  BSYNC B2 ;  /* 0x0000000000027941 */ /* 0x000fea0003800000 */
.L_x_30353:
        /* <DEDUP_REMOVED lines=11> */
.L_x_30357:
        /* <DEDUP_REMOVED lines=12> */
.L_x_30360:
[----:B------:R-:W-:Y:S02]  /*6340*/  IMAD.MOV.U32 R227, RZ, RZ, R228 ;  /* 0x000000ffffe37224 */ /* 0x000fe400078e00e4 */
.L_x_30361:
[----:B------:R-:W-:Y:S05]  /*6350*/  BSYNC B2 ;  /* 0x0000000000027941 */ /* 0x000fea0003800000 */
.L_x_30359:
        /* <DEDUP_REMOVED lines=16> */
.L_x_30365:
[----:B------:R-:W-:Y:S05]  /*6460*/  BSYNC B3 ;  /* 0x0000000000037941 */ /* 0x000fea0003800000 */
.L_x_30364:
        /* <DEDUP_REMOVED lines=44> */
.L_x_30363:
[----:B------:R-:W-:Y:S05]  /*6730*/  BSYNC B2 ;  /* 0x0000000000027941 */ /* 0x000fea0003800000 */
.L_x_30362:
        /* <DEDUP_REMOVED lines=8> */
.L_x_30358:
        /* <DEDUP_REMOVED lines=12> */
.L_x_30367:
[----:B------:R-:W-:Y:S02]  /*6880*/  MOV R227, R228 ;  /* 0x000000e400e37202 */ /* 0x000fe40000000f00 */
.L_x_30368:
[----:B------:R-:W-:Y:S05]  /*6890*/  BSYNC B2 ;  /* 0x0000000000027941 */ /* 0x000fea0003800000 */
.L_x_30366:
        /* <DEDUP_REMOVED lines=16> */
.L_x_30372:
[----:B------:R-:W-:Y:S05]  /*69a0*/  BSYNC B3 ;  /* 0x0000000000037941 */ /* 0x000fea0003800000 */
.L_x_30371:
        /* <DEDUP_REMOVED lines=44> */
.L_x_30370:
[----:B------:R-:W-:Y:S05]  /*6c70*/  BSYNC B2 ;  /* 0x0000000000027941 */ /* 0x000fea0003800000 */
.L_x_30369:
        /* <DEDUP_REMOVED lines=11> */
.L_x_30373:
        /* <DEDUP_REMOVED lines=12> */
.L_x_30376:
[----:B------:R-:W-:Y:S02]  /*6df0*/  IMAD.MOV.U32 R222, RZ, RZ, R228 ;  /* 0x000000ffffde7224 */ /* 0x000fe400078e00e4 */
.L_x_30377:
[----:B------:R-:W-:Y:S05]  /*6e00*/  BSYNC B2 ;  /* 0x0000000000027941 */ /* 0x000fea0003800000 */
.L_x_30375:
        /* <DEDUP_REMOVED lines=16> */
.L_x_30381:
[----:B------:R-:W-:Y:S05]  /*6f10*/  BSYNC B3 ;  /* 0x0000000000037941 */ /* 0x000fea0003800000 */
.L_x_30380:
        /* <DEDUP_REMOVED lines=44> */
.L_x_30379:
[----:B------:R-:W-:Y:S05]  /*71e0*/  BSYNC B2 ;  /* 0x0000000000027941 */ /* 0x000fea0003800000 */
.L_x_30378:
        /* <DEDUP_REMOVED lines=8> */
.L_x_30374:
        /* <DEDUP_REMOVED lines=16> */
[----:B-1----:R-:W-:Y:S01]  /*7370*/  IMAD.U32 R225, R8, 0x10000, RZ ;  /* 0x0001000008e17824 */ /* 0x002fe200078e00ff */
        /* <DEDUP_REMOVED lines=10> */
.L_x_30382:
[----:B------:R-:W-:Y:S02]  /*7420*/  IADD3 R221, R221, 0x20, RZ ;  /* 0x00000020dddd7810 */ /* 0x000fe40007ffe0ff */
.L_x_30317:
[----:B------:R-:W-:Y:S05]  /*7430*/  BSYNC B1 ;  /* 0x0000000000017941 */ /* 0x000fea0003800000 */
.L_x_30316:
        /* <DEDUP_REMOVED lines=9> */
[C---:B-1----:R-:W-:Y:S01]  /*74d0*/  @P2 LEA R222, P0, R221.reuse, c[0x0][0x178], 0x4 ;  /* 0x00005e00ddde2a11 */ /* 0x042fe200078020ff */
        /* <DEDUP_REMOVED lines=20> */
.L_x_30386:
[----:B-1----:R-:W-:Y:S02]  /*7620*/  IMAD.MOV.U32 R222, RZ, RZ, R228 ;  /* 0x000000ffffde7224 */ /* 0x002fe400078e00e4 */
.L_x_30387:
[----:B------:R-:W-:Y:S05]  /*7630*/  BSYNC B2 ;  /* 0x0000000000027941 */ /* 0x000fea0003800000 */
.L_x_30385:
        /* <DEDUP_REMOVED lines=16> */
.L_x_30391:
[----:B------:R-:W-:Y:S05]  /*7740*/  BSYNC B3 ;  /* 0x0000000000037941 */ /* 0x000fea0003800000 */
.L_x_30390:
        /* <DEDUP_REMOVED lines=44> */
.L_x_30389:
[----:B------:R-:W-:Y:S05]  /*7a10*/  BSYNC B2 ;  /* 0x0000000000027941 */ /* 0x000fea0003800000 */
.L_x_30388:
        /* <DEDUP_REMOVED lines=14> */
.L_x_30392:
        /* <DEDUP_REMOVED lines=12> */
.L_x_30395:
[----:B------:R-:W-:Y:S02]  /*7bc0*/  IMAD.MOV.U32 R227, RZ, RZ, R228 ;  /* 0x000000ffffe37224 */ /* 0x000fe400078e00e4 */
.L_x_30396:
[----:B------:R-:W-:Y:S05]  /*7bd0*/  BSYNC B2 ;  /* 0x0000000000027941 */ /* 0x000fea0003800000 */
.L_x_30394:
        /* <DEDUP_REMOVED lines=16> */
.L_x_30400:
[----:B------:R-:W-:Y:S05]  /*7ce0*/  BSYNC B3 ;  /* 0x0000000000037941 */ /* 0x000fea0003800000 */
.L_x_30399:
        /* <DEDUP_REMOVED lines=44> */
.L_x_30398:
[----:B------:R-:W-:Y:S05]  /*7fb0*/  BSYNC B2 ;  /* 0x0000000000027941 */ /* 0x000fea0003800000 */
.L_x_30397:
        /* <DEDUP_REMOVED lines=8> */
.L_x_30393:
        /* <DEDUP_REMOVED lines=12> */
.L_x_30402:
[----:B------:R-:W-:Y:S02]  /*8100*/  IMAD.MOV.U32 R227, RZ, RZ, R228 ;  /* 0x000000ffffe37224 */ /* 0x000fe400078e00e4 */
.L_x_30403:
[----:B------:R-:W-:Y:S05]  /*8110*/  BSYNC B2 ;  /* 0x0000000000027941 */ /* 0x000fea0003800000 */
.L_x_30401:
        /* <DEDUP_REMOVED lines=16> */
.L_x_30407:
[----:B------:R-:W-:Y:S05]  /*8220*/  BSYNC B3 ;  /* 0x0000000000037941 */ /* 0x000fea0003800000 */
.L_x_30406:
        /* <DEDUP_REMOVED lines=44> */
.L_x_30405:
[----:B------:R-:W-:Y:S05]  /*84f0*/  BSYNC B2 ;  /* 0x0000000000027941 */ /* 0x000fea0003800000 */
.L_x_30404:
        /* <DEDUP_REMOVED lines=11> */
.L_x_30408:
        /* <DEDUP_REMOVED lines=12> */
.L_x_30411:
[----:B------:R-:W-:Y:S02]  /*8670*/  IMAD.MOV.U32 R3, RZ, RZ, R228 ;  /* 0x000000ffff037224 */ /* 0x000fe400078e00e4 */
.L_x_30412:
[----:B------:R-:W-:Y:S05]  /*8680*/  BSYNC B2 ;  /* 0x0000000000027941 */ /* 0x000fea0003800000 */
.L_x_30410:
        /* <DEDUP_REMOVED lines=16> */
.L_x_30416:
[----:B------:R-:W-:Y:S05]  /*8790*/  BSYNC B3 ;  /* 0x0000000000037941 */ /* 0x000fea0003800000 */
.L_x_30415:
        /* <DEDUP_REMOVED lines=44> */
.L_x_30414:
[----:B------:R-:W-:Y:S05]  /*8a60*/  BSYNC B2 ;  /* 0x0000000000027941 */ /* 0x000fea0003800000 */
.L_x_30413:
        /* <DEDUP_REMOVED lines=8> */
.L_x_30409:
        /* <DEDUP_REMOVED lines=12> */
.L_x_30418:
[----:B------:R-:W-:Y:S02]  /*8bb0*/  IMAD.MOV.U32 R227, RZ, RZ, R228 ;  /* 0x000000ffffe37224 */ /* 0x000fe400078e00e4 */
.L_x_30419:
[----:B------:R-:W-:Y:S05]  /*8bc0*/  BSYNC B2 ;  /* 0x0000000000027941 */ /* 0x000fea0003800000 */
.L_x_30417:
        /* <DEDUP_REMOVED lines=16> */
.L_x_30423:
[----:B------:R-:W-:Y:S05]  /*8cd0*/  BSYNC B3 ;  /* 0x0000000000037941 */ /* 0x000fea0003800000 */
.L_x_30422:
        /* <DEDUP_REMOVED lines=44> */
.L_x_30421:
[----:B------:R-:W-:Y:S05]  /*8fa0*/  BSYNC B2 ;  /* 0x0000000000027941 */ /* 0x000fea0003800000 */
.L_x_30420:
        /* <DEDUP_REMOVED lines=11> */
.L_x_30424:
        /* <DEDUP_REMOVED lines=12> */
.L_x_30427:
[----:B------:R-:W-:Y:S02]  /*9120*/  IMAD.MOV.U32 R227, RZ, RZ, R228 ;  /* 0x000000ffffe37224 */ /* 0x000fe400078e00e4 */
.L_x_30428:
[----:B------:R-:W-:Y:S05]  /*9130*/  BSYNC B2 ;  /* 0x0000000000027941 */ /* 0x000fea0003800000 */
.L_x_30426:
        /* <DEDUP_REMOVED lines=16> */
.L_x_30432:
[----:B------:R-:W-:Y:S05]  /*9240*/  BSYNC B3 ;  /* 0x0000000000037941 */ /* 0x000fea0003800000 */
.L_x_30431:
        /* <DEDUP_REMOVED lines=44> */
.L_x_30430:
[----:B------:R-:W-:Y:S05]  /*9510*/  BSYNC B2 ;  /* 0x0000000000027941 */ /* 0x000fea0003800000 */
.L_x_30429:
        /* <DEDUP_REMOVED lines=8> */
.L_x_30425:
        /* <DEDUP_REMOVED lines=12> */
.L_x_30434:
[----:B------:R-:W-:Y:S02]  /*9660*/  IMAD.MOV.U32 R227, RZ, RZ, R228 ;  /* 0x000000ffffe37224 */ /* 0x000fe400078e00e4 */
.L_x_30435:
[----:B------:R-:W-:Y:S05]  /*9670*/  BSYNC B2 ;  /* 0x0000000000027941 */ /* 0x000fea0003800000 */
.L_x_30433:
        /* <DEDUP_REMOVED lines=16> */
.L_x_30439:
[----:B------:R-:W-:Y:S05]  /*9780*/  BSYNC B3 ;  /* 0x0000000000037941 */ /* 0x000fea0003800000 */
.L_x_30438:
        /* <DEDUP_REMOVED lines=44> */
.L_x_30437:
[----:B------:R-:W-:Y:S05]  /*9a50*/  BSYNC B2 ;  /* 0x0000000000027941 */ /* 0x000fea0003800000 */
.L_x_30436:
        /* <DEDUP_REMOVED lines=11> */
.L_x_30440:
        /* <DEDUP_REMOVED lines=12> */
.L_x_30443:
[----:B------:R-:W-:Y:S02]  /*9bd0*/  IMAD.MOV.U32 R222, RZ, RZ, R228 ;  /* 0x000000ffffde7224 */ /* 0x000fe400078e00e4 */
.L_x_30444:
[----:B------:R-:W-:Y:S05]  /*9be0*/  BSYNC B2 ;  /* 0x0000000000027941 */ /* 0x000fea0003800000 */
.L_x_30442:
        /* <DEDUP_REMOVED lines=16> */
.L_x_30448:
[----:B------:R-:W-:Y:S05]  /*9cf0*/  BSYNC B3 ;  /* 0x0000000000037941 */ /* 0x000fea0003800000 */
.L_x_30447:
        /* <DEDUP_REMOVED lines=44> */
.L_x_30446:
[----:B------:R-:W-:Y:S05]  /*9fc0*/  BSYNC B2 ;  /* 0x0000000000027941 */ /* 0x000fea0003800000 */
.L_x_30445:
        /* <DEDUP_REMOVED lines=8> */
.L_x_30441:
        /* <DEDUP_REMOVED lines=27> */
.L_x_30449:
[----:B------:R-:W-:Y:S02]  /*a200*/  IADD3 R221, R221, 0x20, RZ ;  /* 0x00000020dddd7810 */ /* 0x000fe40007ffe0ff */
.L_x_30384:
[----:B------:R-:W-:Y:S05]  /*a210*/  BSYNC B1 ;  /* 0x0000000000017941 */ /* 0x000fea0003800000 */
.L_x_30383:
        /* <DEDUP_REMOVED lines=8> */
[C---:B-1----:R-:W-:Y:S01]  /*a2a0*/  @P2 LEA R222, P0, R221.reuse, c[0x0][0x178], 0x4 ;  /* 0x00005e00ddde2a11 */ /* 0x042fe200078020ff */
        /* <DEDUP_REMOVED lines=21> */
.L_x_30453:
[----:B-1----:R-:W-:Y:S02]  /*a400*/  IMAD.MOV.U32 R222, RZ, RZ, R228 ;  /* 0x000000ffffde7224 */ /* 0x002fe400078e00e4 */
.L_x_30454:
[----:B------:R-:W-:Y:S05]  /*a410*/  BSYNC B2 ;  /* 0x0000000000027941 */ /* 0x000fea0003800000 */
.L_x_30452:
        /* <DEDUP_REMOVED lines=16> */
.L_x_30458:
[----:B------:R-:W-:Y:S05]  /*a520*/  BSYNC B3 ;  /* 0x0000000000037941 */ /* 0x000fea0003800000 */
.L_x_30457:
        /* <DEDUP_REMOVED lines=44> */
.L_x_30456:
[----:B------:R-:W-:Y:S05]  /*a7f0*/  BSYNC B2 ;  /* 0x0000000000027941 */ /* 0x000fea0003800000 */
.L_x_30455:
[----:B------:R-:W1:Y:S01]  /*a800*/  I2F.U32 R3, R222 ;  /* 0x000000de00037306 */ /* 0x000e620000201000 */
[----:B------:R-:W-:Y:S01]  /*a810*/  ISETP.NE.U32.AND P1, PT, RZ, c[0x0][0x178], PT ;  /* 0x00005e00ff007a0c */ /* 0x000fe20003f25070 */
[----:B-----5:R-:W-:Y:S01]  /*a820*/  FMUL.FTZ R192, R192, c[0x0][0x1e8] ;  /* 0x00007a00c0c07a20 */ /* 0x020fe20000410000 */
[----:B------:R-:W-:Y:S02]  /*a830*/  MOV R226, 0x2f800000 ;  /* 0x2f80000000e27802 */ /* 0x000fe40000000f00 */
[----:B------:R-:W-:-:S03]  /*a840*/  ISETP.NE.AND.EX P1, PT, RZ, c[0x0][0x17c], PT, P1 ;  /* 0x00005f00ff007a0c */ /* 0x000fc60003f25310 */
        /* <DEDUP_REMOVED lines=9> */
.L_x_30459:
        /* <DEDUP_REMOVED lines=12> */
.L_x_30462:
[----:B------:R-:W-:Y:S02]  /*a9a0*/  IMAD.MOV.U32 R227, RZ, RZ, R228 ;  /* 0x000000ffffe37224 */ /* 0x000fe400078e00e4 */
.L_x_30463:
[----:B------:R-:W-:Y:S05]  /*a9b0*/  BSYNC B2 ;  /* 0x0000000000027941 */ /* 0x000fea0003800000 */
.L_x_30461:
        /* <DEDUP_REMOVED lines=16> */
.L_x_30467:
[----:B------:R-:W-:Y:S05]  /*aac0*/  BSYNC B3 ;  /* 0x0000000000037941 */ /* 0x000fea0003800000 */
.L_x_30466:
        /* <DEDUP_REMOVED lines=44> */
.L_x_30465:
[----:B------:R-:W-:Y:S05]  /*ad90*/  BSYNC B2 ;  /* 0x0000000000027941 */ /* 0x000fea0003800000 */
.L_x_30464:
        /* <DEDUP_REMOVED lines=8> */
.L_x_30460:
        /* <DEDUP_REMOVED lines=12> */
.L_x_30469:
[----:B------:R-:W-:Y:S02]  /*aee0*/  IMAD.MOV.U32 R227, RZ, RZ, R228 ;  /* 0x000000ffffe37224 */ /* 0x000fe400078e00e4 */
.L_x_30470:
[----:B------:R-:W-:Y:S05]  /*aef0*/  BSYNC B2 ;  /* 0x0000000000027941 */ /* 0x000fea0003800000 */
.L_x_30468:
        /* <DEDUP_REMOVED lines=16> */
.L_x_30474:
[----:B------:R-:W-:Y:S05]  /*b000*/  BSYNC B3 ;  /* 0x0000000000037941 */ /* 0x000fea0003800000 */
.L_x_30473:
        /* <DEDUP_REMOVED lines=44> */
.L_x_30472:
[----:B------:R-:W-:Y:S05]  /*b2d0*/  BSYNC B2 ;  /* 0x0000000000027941 */ /* 0x000fea0003800000 */
.L_x_30471:
        /* <DEDUP_REMOVED lines=11> */
.L_x_30475:
        /* <DEDUP_REMOVED lines=12> */
.L_x_30478:
[----:B------:R-:W-:Y:S02]  /*b450*/  IMAD.MOV.U32 R3, RZ, RZ, R228 ;  /* 0x000000ffff037224 */ /* 0x000fe400078e00e4 */
.L_x_30479:
[----:B------:R-:W-:Y:S05]  /*b460*/  BSYNC B2 ;  /* 0x0000000000027941 */ /* 0x000fea0003800000 */
.L_x_30477:
        /* <DEDUP_REMOVED lines=16> */
.L_x_30483:
[----:B------:R-:W-:Y:S05]  /*b570*/  BSYNC B3 ;  /* 0x0000000000037941 */ /* 0x000fea0003800000 */
.L_x_30482:
        /* <DEDUP_REMOVED lines=44> */
.L_x_30481:
[----:B------:R-:W-:Y:S05]  /*b840*/  BSYNC B2 ;  /* 0x0000000000027941 */ /* 0x000fea0003800000 */
.L_x_30480:
        /* <DEDUP_REMOVED lines=8> */
.L_x_30476:
        /* <DEDUP_REMOVED lines=12> */
.L_x_30485:
[----:B------:R-:W-:Y:S02]  /*b990*/  IMAD.MOV.U32 R227, RZ, RZ, R228 ;  /* 0x000000ffffe37224 */ /* 0x000fe400078e00e4 */
.L_x_30486:
[----:B------:R-:W-:Y:S05]  /*b9a0*/  BSYNC B2 ;  /* 0x0000000000027941 */ /* 0x000fea0003800000 */
.L_x_30484:
        /* <DEDUP_REMOVED lines=16> */
.L_x_30490:
[----:B------:R-:W-:Y:S05]  /*bab0*/  BSYNC B3 ;  /* 0x0000000000037941 */ /* 0x000fea0003800000 */
.L_x_30489:
        /* <DEDUP_REMOVED lines=44> */
.L_x_30488:
[----:B------:R-:W-:Y:S05]  /*bd80*/  BSYNC B2 ;  /* 0x0000000000027941 */ /* 0x000fea0003800000 */
.L_x_30487:
        /* <DEDUP_REMOVED lines=11> */
.L_x_30491:
        /* <DEDUP_REMOVED lines=12> */
.L_x_30494:
[----:B------:R-:W-:Y:S02]  /*bf00*/  IMAD.MOV.U32 R227, RZ, RZ, R228 ;  /* 0x000000ffffe37224 */ /* 0x000fe400078e00e4 */
.L_x_30495:
[----:B------:R-:W-:Y:S05]  /*bf10*/  BSYNC B2 ;  /* 0x0000000000027941 */ /* 0x000fea0003800000 */
.L_x_30493:
        /* <DEDUP_REMOVED lines=16> */
.L_x_30499:
[----:B------:R-:W-:Y:S05]  /*c020*/  BSYNC B3 ;  /* 0x0000000000037941 */ /* 0x000fea0003800000 */
.L_x_30498:
        /* <DEDUP_REMOVED lines=44> */
.L_x_30497:
[----:B------:R-:W-:Y:S05]  /*c2f0*/  BSYNC B2 ;  /* 0x0000000000027941 */ /* 0x000fea0003800000 */
.L_x_30496:
        /* <DEDUP_REMOVED lines=8> */
.L_x_30492:
        /* <DEDUP_REMOVED lines=12> */
.L_x_30501:
[----:B------:R-:W-:Y:S02]  /*c440*/  IMAD.MOV.U32 R227, RZ, RZ, R228 ;  /* 0x000000ffffe37224 */ /* 0x000fe400078e00e4 */
.L_x_30502:
[----:B------:R-:W-:Y:S05]  /*c450*/  BSYNC B2 ;  /* 0x0000000000027941 */ /* 0x000fea0003800000 */
.L_x_30500:
        /* <DEDUP_REMOVED lines=16> */
.L_x_30506:
[----:B------:R-:W-:Y:S05]  /*c560*/  BSYNC B3 ;  /* 0x0000000000037941 */ /* 0x000fea0003800000 */
.L_x_30505:
        /* <DEDUP_REMOVED lines=44> */
.L_x_30504:
[----:B------:R-:W-:Y:S05]  /*c830*/  BSYNC B2 ;  /* 0x0000000000027941 */ /* 0x000fea0003800000 */
.L_x_30503:
        /* <DEDUP_REMOVED lines=11> */
.L_x_30507:
        /* <DEDUP_REMOVED lines=12> */
.L_x_30510:
[----:B------:R-:W-:Y:S02]  /*c9b0*/  IMAD.MOV.U32 R222, RZ, RZ, R228 ;  /* 0x000000ffffde7224 */ /* 0x000fe400078e00e4 */
.L_x_30511:
[----:B------:R-:W-:Y:S05]  /*c9c0*/  BSYNC B2 ;  /* 0x0000000000027941 */ /* 0x000fea0003800000 */
.L_x_30509:
        /* <DEDUP_REMOVED lines=16> */
.L_x_30515:
[----:B------:R-:W-:Y:S05]  /*cad0*/  BSYNC B3 ;  /* 0x0000000000037941 */ /* 0x000fea0003800000 */
.L_x_30514:
        /* <DEDUP_REMOVED lines=44> */
.L_x_30513:
[----:B------:R-:W-:Y:S05]  /*cda0*/  BSYNC B2 ;  /* 0x0000000000027941 */ /* 0x000fea0003800000 */
.L_x_30512:
        /* <DEDUP_REMOVED lines=8> */
.L_x_30508:
        /* <DEDUP_REMOVED lines=27> */
.L_x_30516:
[----:B------:R-:W-:Y:S02]  /*cfe0*/  IADD3 R221, R221, 0x20, RZ ;  /* 0x00000020dddd7810 */ /* 0x000fe40007ffe0ff */
.L_x_30451:
[----:B------:R-:W-:Y:S05]  /*cff0*/  BSYNC B1 ;  /* 0x0000000000017941 */ /* 0x000fea0003800000 */
.L_x_30450:
        /* <DEDUP_REMOVED lines=30> */
.L_x_30520:
[----:B-1----:R-:W-:Y:S02]  /*d1e0*/  IMAD.MOV.U32 R222, RZ, RZ, R228 ;  /* 0x000000ffffde7224 */ /* 0x002fe400078e00e4 */
.L_x_30521:
[----:B------:R-:W-:Y:S05]  /*d1f0*/  BSYNC B2 ;  /* 0x0000000000027941 */ /* 0x000fea0003800000 */
.L_x_30519:
        /* <DEDUP_REMOVED lines=16> */
.L_x_30525:
[----:B------:R-:W-:Y:S05]  /*d300*/  BSYNC B3 ;  /* 0x0000000000037941 */ /* 0x000fea0003800000 */
.L_x_30524:
        /* <DEDUP_REMOVED lines=44> */
.L_x_30523:
[----:B------:R-:W-:Y:S05]  /*d5d0*/  BSYNC B2 ;  /* 0x0000000000027941 */ /* 0x000fea0003800000 */
.L_x_30522:
        /* <DEDUP_REMOVED lines=14> */
.L_x_30526:
        /* <DEDUP_REMOVED lines=12> */
.L_x_30529:
[----:B------:R-:W-:Y:S02]  /*d780*/  IMAD.MOV.U32 R227, RZ, RZ, R228 ;  /* 0x000000ffffe37224 */ /* 0x000fe400078e00e4 */
.L_x_30530:
[----:B------:R-:W-:Y:S05]  /*d790*/  BSYNC B2 ;  /* 0x0000000000027941 */ /* 0x000fea0003800000 */
.L_x_30528:
        /* <DEDUP_REMOVED lines=16> */
.L_x_30534:
[----:B------:R-:W-:Y:S05]  /*d8a0*/  BSYNC B3 ;  /* 0x0000000000037941 */ /* 0x000fea0003800000 */
.L_x_30533:
        /* <DEDUP_REMOVED lines=44> */
.L_x_30532:
[----:B------:R-:W-:Y:S05]  /*db70*/  BSYNC B2 ;  /* 0x0000000000027941 */ /* 0x000fea0003800000 */
.L_x_30531:
        /* <DEDUP_REMOVED lines=8> */
.L_x_30527:
        /* <DEDUP_REMOVED lines=12> */
.L_x_30536:
[----:B------:R-:W-:Y:S02]  /*dcc0*/  IMAD.MOV.U32 R227, RZ, RZ, R228 ;  /* 0x000000ffffe37224 */ /* 0x000fe400078e00e4 */
.L_x_30537:
[----:B------:R-:W-:Y:S05]  /*dcd0*/  BSYNC B2 ;  /* 0x0000000000027941 */ /* 0x000fea0003800000 */
.L_x_30535:
        /* <DEDUP_REMOVED lines=16> */
.L_x_30541:
[----:B------:R-:W-:Y:S05]  /*dde0*/  BSYNC B3 ;  /* 0x0000000000037941 */ /* 0x000fea0003800000 */
.L_x_30540:
        /* <DEDUP_REMOVED lines=44> */
.L_x_30539:
[----:B------:R-:W-:Y:S05]  /*e0b0*/  BSYNC B2 ;  /* 0x0000000000027941 */ /* 0x000fea0003800000 */
.L_x_30538:
        /* <DEDUP_REMOVED lines=11> */
.L_x_30542:
        /* <DEDUP_REMOVED lines=12> */
.L_x_30545:
[----:B------:R-:W-:Y:S02]  /*e230*/  IMAD.MOV.U32 R3, RZ, RZ, R228 ;  /* 0x000000ffff037224 */ /* 0x000fe400078e00e4 */
.L_x_30546:
[----:B------:R-:W-:Y:S05]  /*e240*/  BSYNC B2 ;  /* 0x0000000000027941 */ /* 0x000fea0003800000 */
.L_x_30544:
        /* <DEDUP_REMOVED lines=16> */
.L_x_30550:
[----:B------:R-:W-:Y:S05]  /*e350*/  BSYNC B3 ;  /* 0x0000000000037941 */ /* 0x000fea0003800000 */
.L_x_30549:
        /* <DEDUP_REMOVED lines=44> */
.L_x_30548:
[----:B------:R-:W-:Y:S05]  /*e620*/  BSYNC B2 ;  /* 0x0000000000027941 */ /* 0x000fea0003800000 */
.L_x_30547:
        /* <DEDUP_REMOVED lines=8> */
.L_x_30543:
        /* <DEDUP_REMOVED lines=12> */
.L_x_30552:
[----:B------:R-:W-:Y:S02]  /*e770*/  IMAD.MOV.U32 R227, RZ, RZ, R228 ;  /* 0x000000ffffe37224 */ /* 0x000fe400078e00e4 */
.L_x_30553:
[----:B------:R-:W-:Y:S05]  /*e780*/  BSYNC B2 ;  /* 0x0000000000027941 */ /* 0x000fea0003800000 */
.L_x_30551:
        /* <DEDUP_REMOVED lines=16> */
.L_x_30557:
[----:B------:R-:W-:Y:S05]  /*e890*/  BSYNC B3 ;  /* 0x0000000000037941 */ /* 0x000fea0003800000 */
.L_x_30556:
        /* <DEDUP_REMOVED lines=44> */
.L_x_30555:
[----:B------:R-:W-:Y:S05]  /*eb60*/  BSYNC B2 ;  /* 0x0000000000027941 */ /* 0x000fea0003800000 */
.L_x_30554:
[----:B------:R-:W1:Y:S01]  /*eb70*/  I2F.U32 R223, R227 ;  /* 0x000000e300df7306 */ /* 0x000e620000201000 */
[----:B------:R-:W-:Y:S02]  /*eb80*/  FMUL.FTZ R198, R198, c[0x0][0x1e8] ;  /* 0x00007a00c6c67a20 */ /* 0x000fe40000410000 */
[----:B-1----:R-:W-:-:S05]  /*eb90*/  FFMA.FTZ R223, R223, R226, 1.1641532182693481445e-10 ;  /* 0x2f000000dfdf7423 */ /* 0x002fca00000100e2 */
        /* <DEDUP_REMOVED lines=8> */
.L_x_30558:
        /* <DEDUP_REMOVED lines=12> */
.L_x_30561:
[----:B------:R-:W-:Y:S02]  /*ece0*/  IMAD.MOV.U32 R227, RZ, RZ, R228 ;  /* 0x000000ffffe37224 */ /* 0x000fe400078e00e4 */
.L_x_30562:
[----:B------:R-:W-:Y:S05]  /*ecf0*/  BSYNC B2 ;  /* 0x0000000000027941 */ /* 0x000fea0003800000 */
.L_x_30560:
        /* <DEDUP_REMOVED lines=16> */
.L_x_30566:
[----:B------:R-:W-:Y:S05]  /*ee00*/  BSYNC B3 ;  /* 0x0000000000037941 */ /* 0x000fea0003800000 */
.L_x_30565:
        /* <DEDUP_REMOVED lines=44> */
.L_x_30564:
[----:B------:R-:W-:Y:S05]  /*f0d0*/  BSYNC B2 ;  /* 0x0000000000027941 */ /* 0x000fea0003800000 */
.L_x_30563:
        /* <DEDUP_REMOVED lines=8> */
.L_x_30559:
        /* <DEDUP_REMOVED lines=12> */
.L_x_30568:
[----:B------:R-:W-:Y:S02]  /*f220*/  IMAD.MOV.U32 R227, RZ, RZ, R228 ;  /* 0x000000ffffe37224 */ /* 0x000fe400078e00e4 */
.L_x_30569:
[----:B------:R-:W-:Y:S05]  /*f230*/  BSYNC B2 ;  /* 0x0000000000027941 */ /* 0x000fea0003800000 */
.L_x_30567:
        /* <DEDUP_REMOVED lines=16> */
.L_x_30573:
[----:B------:R-:W-:Y:S05]  /*f340*/  BSYNC B3 ;  /* 0x0000000000037941 */ /* 0x000fea0003800000 */
.L_x_30572:
        /* <DEDUP_REMOVED lines=44> */
.L_x_30571:
[----:B------:R-:W-:Y:S05]  /*f610*/  BSYNC B2 ;  /* 0x0000000000027941 */ /* 0x000fea0003800000 */
.L_x_30570:
        /* <DEDUP_REMOVED lines=11> */
.L_x_30574:
        /* <DEDUP_REMOVED lines=12> */
.L_x_30577:
[----:B------:R-:W-:Y:S02]  /*f790*/  IMAD.MOV.U32 R222, RZ, RZ, R228 ;  /* 0x000000ffffde7224 */ /* 0x000fe400078e00e4 */
.L_x_30578:
[----:B------:R-:W-:Y:S05]  /*f7a0*/  BSYNC B2 ;  /* 0x0000000000027941 */ /* 0x000fea0003800000 */
.L_x_30576:
        /* <DEDUP_REMOVED lines=16> */
.L_x_30582:
[----:B------:R-:W-:Y:S05]  /*f8b0*/  BSYNC B3 ;  /* 0x0000000000037941 */ /* 0x000fea0003800000 */
.L_x_30581:
        /* <DEDUP_REMOVED lines=44> */
.L_x_30580:
[----:B------:R-:W-:Y:S05]  /*fb80*/  BSYNC B2 ;  /* 0x0000000000027941 */ /* 0x000fea0003800000 */
.L_x_30579:
        /* <DEDUP_REMOVED lines=8> */
.L_x_30575:
        /* <DEDUP_REMOVED lines=27> */
.L_x_30583:
[----:B------:R-:W-:Y:S02]  /*fdc0*/  IADD3 R221, R221, 0x20, RZ ;  /* 0x00000020dddd7810 */ /* 0x000fe40007ffe0ff */
.L_x_30518:
[----:B------:R-:W-:Y:S05]  /*fdd0*/  BSYNC B1 ;  /* 0x0000000000017941 */ /* 0x000fea0003800000 */
.L_x_30517:
        /* <DEDUP_REMOVED lines=30> */
.L_x_30587:
[----:B-1----:R-:W-:Y:S02]  /*ffc0*/  IMAD.MOV.U32 R222, RZ, RZ, R228 ;  /* 0x000000ffffde7224 */ /* 0x002fe400078e00e4 */
.L_x_30588:
[----:B------:R-:W-:Y:S05]  /*ffd0*/  BSYNC B2 ;  /* 0x0000000000027941 */ /* 0x000fea0003800000 */
.L_x_30586:
        /* <DEDUP_REMOVED lines=16> */
.L_x_30592:
[----:B------:R-:W-:Y:S05]  /*100e0*/  BSYNC B3 ;  /* 0x0000000000037941 */ /* 0x000fea0003800000 */
.L_x_30591:
        /* <DEDUP_REMOVED lines=40> */
[----:B------:R-:W-:Y:S01]  /*10370*/  MOV R234, RZ ;  /* 0x000000ff00ea7202 */ /* 0x000fe20000000f00 */
[----:B------:R-:W-:Y:S01]  /*10380*/  IMAD.MOV.U32 R228, RZ, RZ, R236 ;  /* 0x000000ffffe47224 */ /* 0x000fe200078e00ec */
[----:B------:R-:W-:Y:S01]  /*10390*/  LOP3.LUT R4, R227, UR26, R224, 0x96, !PT ;  /* 0x0000001ae3047c12 */ /* 0x000fe2000f8e96e0 */
[----:B------:R-:W-:Y:S02]  /*103a0*/  IMAD.MOV.U32 R10, RZ, RZ, R226 ;  /* 0x000000ffff0a7224 */ /* 0x000fe400078e00e2 */
.L_x_30590:
[----:B------:R-:W-:Y:S05]  /*103b0*/  BSYNC B2 ;  /* 0x0000000000027941 */ /* 0x000fea0003800000 */
.L_x_30589:
        /* <DEDUP_REMOVED lines=14> */
.L_x_30593:
        /* <DEDUP_REMOVED lines=12> */
.L_x_30596:
[----:B------:R-:W-:Y:S02]  /*10560*/  IMAD.MOV.U32 R227, RZ, RZ, R228 ;  /* 0x000000ffffe37224 */ /* 0x000fe400078e00e4 */
.L_x_30597:
[----:B------:R-:W-:Y:S05]  /*10570*/  BSYNC B2 ;  /* 0x0000000000027941 */ /* 0x000fea0003800000 */
.L_x_30595:
        /* <DEDUP_REMOVED lines=16> */
.L_x_30601:
[----:B------:R-:W-:Y:S05]  /*10680*/  BSYNC B3 ;  /* 0x0000000000037941 */ /* 0x000fea0003800000 */
.L_x_30600:
        /* <DEDUP_REMOVED lines=44> */
.L_x_30599:
[----:B------:R-:W-:Y:S05]  /*10950*/  BSYNC B2 ;  /* 0x0000000000027941 */ /* 0x000fea0003800000 */
.L_x_30598:
        /* <DEDUP_REMOVED lines=8> */
.L_x_30594:
        /* <DEDUP_REMOVED lines=12> */
.L_x_30603:
[----:B------:R-:W-:Y:S02]  /*10aa0*/  IMAD.MOV.U32 R227, RZ, RZ, R228 ;  /* 0x000000ffffe37224 */ /* 0x000fe400078e00e4 */
.L_x_30604:
[----:B------:R-:W-:Y:S05]  /*10ab0*/  BSYNC B2 ;  /* 0x0000000000027941 */ /* 0x000fea0003800000 */
.L_x_30602:
        /* <DEDUP_REMOVED lines=16> */
.L_x_30608:
[----:B------:R-:W-:Y:S05]  /*10bc0*/  BSYNC B3 ;  /* 0x0000000000037941 */ /* 0x000fea0003800000 */
.L_x_30607:
        /* <DEDUP_REMOVED lines=44> */
.L_x_30606:
[----:B------:R-:W-:Y:S05]  /*10e90*/  BSYNC B2 ;  /* 0x0000000000027941 */ /* 0x000fea0003800000 */
.L_x_30605:
        /* <DEDUP_REMOVED lines=11> */
.L_x_30609:
        /* <DEDUP_REMOVED lines=12> */
.L_x_30612:
[----:B------:R-:W-:Y:S02]  /*11010*/  IMAD.MOV.U32 R3, RZ, RZ, R228 ;  /* 0x000000ffff037224 */ /* 0x000fe400078e00e4 */
.L_x_30613:
[----:B------:R-:W-:Y:S05]  /*11020*/  BSYNC B2 ;  /* 0x0000000000027941 */ /* 0x000fea0003800000 */
.L_x_30611:
        /* <DEDUP_REMOVED lines=16> */
.L_x_30617:
[----:B------:R-:W-:Y:S05]  /*11130*/  BSYNC B3 ;  /* 0x0000000000037941 */ /* 0x000fea0003800000 */
.L_x_30616:
        /* <DEDUP_REMOVED lines=44> */
.L_x_30615:
[----:B------:R-:W-:Y:S05]  /*11400*/  BSYNC B2 ;  /* 0x0000000000027941 */ /* 0x000fea0003800000 */
.L_x_30614:
        /* <DEDUP_REMOVED lines=8> */
.L_x_30610:
        /* <DEDUP_REMOVED lines=12> */
.L_x_30619:
[----:B------:R-:W-:Y:S02]  /*11550*/  IMAD.MOV.U32 R227, RZ, RZ, R228 ;  /* 0x000000ffffe37224 */ /* 0x000fe400078e00e4 */
.L_x_30620:
[----:B------:R-:W-:Y:S05]  /*11560*/  BSYNC B2 ;  /* 0x0000000000027941 */ /* 0x000fea0003800000 */
.L_x_30618:
        /* <DEDUP_REMOVED lines=16> */
.L_x_30624:
[----:B------:R-:W-:Y:S05]  /*11670*/  BSYNC B3 ;  /* 0x0000000000037941 */ /* 0x000fea0003800000 */
.L_x_30623:
        /* <DEDUP_REMOVED lines=44> */
.L_x_30622:
[----:B------:R-:W-:Y:S05]  /*11940*/  BSYNC B2 ;  /* 0x0000000000027941 */ /* 0x000fea0003800000 */
.L_x_30621:
        /* <DEDUP_REMOVED lines=11> */
.L_x_30625:
        /* <DEDUP_REMOVED lines=12> */
.L_x_30628:
[----:B------:R-:W-:Y:S02]  /*11ac0*/  IMAD.MOV.U32 R227, RZ, RZ, R228 ;  /* 0x000000ffffe37224 */ /* 0x000fe400078e00e4 */
.L_x_30629:
[----:B------:R-:W-:Y:S05]  /*11ad0*/  BSYNC B2 ;  /* 0x0000000000027941 */ /* 0x000fea0003800000 */
.L_x_30627:
        /* <DEDUP_REMOVED lines=16> */
.L_x_30633:
[----:B------:R-:W-:Y:S05]  /*11be0*/  BSYNC B3 ;  /* 0x0000000000037941 */ /* 0x000fea0003800000 */
.L_x_30632:
        /* <DEDUP_REMOVED lines=44> */
.L_x_30631:
[----:B------:R-:W-:Y:S05]  /*11eb0*/  BSYNC B2 ;  /* 0x0000000000027941 */ /* 0x000fea0003800000 */
.L_x_30630:
        /* <DEDUP_REMOVED lines=8> */
.L_x_30626:
        /* <DEDUP_REMOVED lines=12> */
.L_x_30635:
[----:B------:R-:W-:Y:S02]  /*12000*/  IMAD.MOV.U32 R227, RZ, RZ, R228 ;  /* 0x000000ffffe37224 */ /* 0x000fe400078e00e4 */
.L_x_30636:
[----:B------:R-:W-:Y:S05]  /*12010*/  BSYNC B2 ;  /* 0x0000000000027941 */ /* 0x000fea0003800000 */
.L_x_30634:
        /* <DEDUP_REMOVED lines=16> */
.L_x_30640:
[----:B------:R-:W-:Y:S05]  /*12120*/  BSYNC B3 ;  /* 0x0000000000037941 */ /* 0x000fea0003800000 */
.L_x_30639:
        /* <DEDUP_REMOVED lines=44> */
.L_x_30638:
[----:B------:R-:W-:Y:S05]  /*123f0*/  BSYNC B2 ;  /* 0x0000000000027941 */ /* 0x000fea0003800000 */
.L_x_30637:
        /* <DEDUP_REMOVED lines=11> */
.L_x_30641:
        /* <DEDUP_REMOVED lines=12> */
.L_x_30644:
[----:B------:R-:W-:Y:S02]  /*12570*/  IMAD.MOV.U32 R222, RZ, RZ, R228 ;  /* 0x000000ffffde7224 */ /* 0x000fe400078e00e4 */
.L_x_30645:
[----:B------:R-:W-:Y:S05]  /*12580*/  BSYNC B2 ;  /* 0x0000000000027941 */ /* 0x000fea0003800000 */
.L_x_30643:
        /* <DEDUP_REMOVED lines=16> */
.L_x_30649:
[----:B------:R-:W-:Y:S05]  /*12690*/  BSYNC B3 ;  /* 0x0000000000037941 */ /* 0x000fea0003800000 */
.L_x_30648:
        /* <DEDUP_REMOVED lines=44> */
.L_x_30647:
[----:B------:R-:W-:Y:S05]  /*12960*/  BSYNC B2 ;  /* 0x0000000000027941 */ /* 0x000fea0003800000 */
.L_x_30646:
        /* <DEDUP_REMOVED lines=8> */
.L_x_30642:
        /* <DEDUP_REMOVED lines=27> */
.L_x_30650:
[----:B------:R-:W-:Y:S02]  /*12ba0*/  IADD3 R221, R221, 0x20, RZ ;  /* 0x00000020dddd7810 */ /* 0x000fe40007ffe0ff */
.L_x_30585:
[----:B------:R-:W-:Y:S05]  /*12bb0*/  BSYNC B1 ;  /* 0x0000000000017941 */ /* 0x000fea0003800000 */
.L_x_30584:
        /* <DEDUP_REMOVED lines=30> */
.L_x_30654:
[----:B-1----:R-:W-:Y:S02]  /*12da0*/  MOV R222, R228 ;  /* 0x000000e400de7202 */ /* 0x002fe40000000f00 */
.L_x_30655:
[----:B------:R-:W-:Y:S05]  /*12db0*/  BSYNC B2 ;  /* 0x0000000000027941 */ /* 0x000fea0003800000 */
.L_x_30653:
        /* <DEDUP_REMOVED lines=16> */
.L_x_30659:
[----:B------:R-:W-:Y:S05]  /*12ec0*/  BSYNC B3 ;  /* 0x0000000000037941 */ /* 0x000fea0003800000 */
.L_x_30658:
        /* <DEDUP_REMOVED lines=44> */
.L_x_30657:
[----:B------:R-:W-:Y:S05]  /*13190*/  BSYNC B2 ;  /* 0x0000000000027941 */ /* 0x000fea0003800000 */
.L_x_30656:
        /* <DEDUP_REMOVED lines=14> */
.L_x_30660:
        /* <DEDUP_REMOVED lines=12> */
.L_x_30663:
[----:B------:R-:W-:Y:S02]  /*13340*/  IMAD.MOV.U32 R227, RZ, RZ, R228 ;  /* 0x000000ffffe37224 */ /* 0x000fe400078e00e4 */
.L_x_30664:
[----:B------:R-:W-:Y:S05]  /*13350*/  BSYNC B2 ;  /* 0x0000000000027941 */ /* 0x000fea0003800000 */
.L_x_30662:
        /* <DEDUP_REMOVED lines=16> */
.L_x_30668:
[----:B------:R-:W-:Y:S05]  /*13460*/  BSYNC B3 ;  /* 0x0000000000037941 */ /* 0x000fea0003800000 */
.L_x_30667:
        /* <DEDUP_REMOVED lines=44> */
.L_x_30666:
[----:B------:R-:W-:Y:S05]  /*13730*/  BSYNC B2 ;  /* 0x0000000000027941 */ /* 0x000fea0003800000 */
.L_x_30665:
        /* <DEDUP_REMOVED lines=8> */
.L_x_30661:
        /* <DEDUP_REMOVED lines=12> */
.L_x_30670:
[----:B------:R-:W-:Y:S02]  /*13880*/  IMAD.MOV.U32 R227, RZ, RZ, R228 ;  /* 0x000000ffffe37224 */ /* 0x000fe400078e00e4 */
.L_x_30671:
[----:B------:R-:W-:Y:S05]  /*13890*/  BSYNC B2 ;  /* 0x0000000000027941 */ /* 0x000fea0003800000 */
.L_x_30669:
        /* <DEDUP_REMOVED lines=16> */
.L_x_30675:
[----:B------:R-:W-:Y:S05]  /*139a0*/  BSYNC B3 ;  /* 0x0000000000037941 */ /* 0x000fea0003800000 */
.L_x_30674:
        /* <DEDUP_REMOVED lines=44> */
.L_x_30673:
[----:B------:R-:W-:Y:S05]  /*13c70*/  BSYNC B2 ;  /* 0x0000000000027941 */ /* 0x000fea0003800000 */
.L_x_30672:
        /* <DEDUP_REMOVED lines=11> */
.L_x_30676:
        /* <DEDUP_REMOVED lines=12> */
.L_x_30679:
[----:B------:R-:W-:Y:S02]  /*13df0*/  IMAD.MOV.U32 R3, RZ, RZ, R228 ;  /* 0x000000ffff037224 */ /* 0x000fe400078e00e4 */
.L_x_30680:
[----:B------:R-:W-:Y:S05]  /*13e00*/  BSYNC B2 ;  /* 0x0000000000027941 */ /* 0x000fea0003800000 */
.L_x_30678:
        /* <DEDUP_REMOVED lines=16> */
.L_x_30684:
[----:B------:R-:W-:Y:S05]  /*13f10*/  BSYNC B3 ;  /* 0x0000000000037941 */ /* 0x000fea0003800000 */
.L_x_30683:
        /* <DEDUP_REMOVED lines=44> */
.L_x_30682:
[----:B------:R-:W-:Y:S05]  /*141e0*/  BSYNC B2 ;  /* 0x0000000000027941 */ /* 0x000fea0003800000 */
.L_x_30681:
        /* <DEDUP_REMOVED lines=8> */
.L_x_30677:
        /* <DEDUP_REMOVED lines=12> */
.L_x_30686:
[----:B------:R-:W-:Y:S02]  /*14330*/  IMAD.MOV.U32 R227, RZ, RZ, R228 ;  /* 0x000000ffffe37224 */ /* 0x000fe400078e00e4 */
.L_x_30687:
[----:B------:R-:W-:Y:S05]  /*14340*/  BSYNC B2 ;  /* 0x0000000000027941 */ /* 0x000fea0003800000 */
.L_x_30685:
        /* <DEDUP_REMOVED lines=16> */
.L_x_30691:
[----:B------:R-:W-:Y:S05]  /*14450*/  BSYNC B3 ;  /* 0x0000000000037941 */ /* 0x000fea0003800000 */
.L_x_30690:
        /* <DEDUP_REMOVED lines=44> */
.L_x_30689:
[----:B------:R-:W-:Y:S05]  /*14720*/  BSYNC B2 ;  /* 0x0000000000027941 */ /* 0x000fea0003800000 */
.L_x_30688:
        /* <DEDUP_REMOVED lines=11> */
.L_x_30692:
        /* <DEDUP_REMOVED lines=12> */
.L_x_30695:
[----:B------:R-:W-:Y:S02]  /*148a0*/  IMAD.MOV.U32 R227, RZ, RZ, R228 ;  /* 0x000000ffffe37224 */ /* 0x000fe400078e00e4 */
.L_x_30696:
[----:B------:R-:W-:Y:S05]  /*148b0*/  BSYNC B2 ;  /* 0x0000000000027941 */ /* 0x000fea0003800000 */
.L_x_30694:
        /* <DEDUP_REMOVED lines=16> */
.L_x_30700:
[----:B------:R-:W-:Y:S05]  /*149c0*/  BSYNC B3 ;  /* 0x0000000000037941 */ /* 0x000fea0003800000 */
.L_x_30699:
        /* <DEDUP_REMOVED lines=44> */
.L_x_30698:
[----:B------:R-:W-:Y:S05]  /*14c90*/  BSYNC B2 ;  /* 0x0000000000027941 */ /* 0x000fea0003800000 */
.L_x_30697:
        /* <DEDUP_REMOVED lines=8> */
.L_x_30693:
        /* <DEDUP_REMOVED lines=12> */
.L_x_30702:
[----:B------:R-:W-:Y:S02]  /*14de0*/  IMAD.MOV.U32 R227, RZ, RZ, R228 ;  /* 0x000000ffffe37224 */ /* 0x000fe400078e00e4 */
.L_x_30703:
[----:B------:R-:W-:Y:S05]  /*14df0*/  BSYNC B2 ;  /* 0x0000000000027941 */ /* 0x000fea0003800000 */
.L_x_30701:
        /* <DEDUP_REMOVED lines=16> */
.L_x_30707:
[----:B------:R-:W-:Y:S05]  /*14f00*/  BSYNC B3 ;  /* 0x0000000000037941 */ /* 0x000fea0003800000 */
.L_x_30706:
        /* <DEDUP_REMOVED lines=44> */
.L_x_30705:
[----:B------:R-:W-:Y:S05]  /*151d0*/  BSYNC B2 ;  /* 0x0000000000027941 */ /* 0x000fea0003800000 */
.L_x_30704:
        /* <DEDUP_REMOVED lines=11> */
.L_x_30708:
        /* <DEDUP_REMOVED lines=12> */
.L_x_30711:
[----:B------:R-:W-:Y:S02]  /*15350*/  IMAD.MOV.U32 R222, RZ, RZ, R228 ;  /* 0x000000ffffde7224 */ /* 0x000fe400078e00e4 */
.L_x_30712:
[----:B------:R-:W-:Y:S05]  /*15360*/  BSYNC B2 ;  /* 0x0000000000027941 */ /* 0x000fea0003800000 */
.L_x_30710:
        /* <DEDUP_REMOVED lines=16> */
.L_x_30716:
[----:B------:R-:W-:Y:S05]  /*15470*/  BSYNC B3 ;  /* 0x0000000000037941 */ /* 0x000fea0003800000 */
.L_x_30715:
        /* <DEDUP_REMOVED lines=44> */
.L_x_30714:
[----:B------:R-:W-:Y:S05]  /*15740*/  BSYNC B2 ;  /* 0x0000000000027941 */ /* 0x000fea0003800000 */
.L_x_30713:
        /* <DEDUP_REMOVED lines=8> */
.L_x_30709:
        /* <DEDUP_REMOVED lines=23> */
[----:B------:R-:W-:Y:S02]  /*15940*/  IADD3.X R223, R237, c[0x0][0x19c], RZ, P0, !PT ;  /* 0x00006700eddf7a10 */ /* 0x000fe400007fe4ff */
[----:B------:R-:W-:-:S05]  /*15950*/  LEA R224, R227, R224, 0x8 ;  /* 0x000000e0e3e07211 */ /* 0x000fca00078e40ff */
[----:B------:R-:W-:-:S05]  /*15960*/  IMAD.IADD R225, R224, 0x1, R225 ;  /* 0x00000001e0e17824 */ /* 0x000fca00078e02e1 */
[----:B------:R1:W-:Y:S02]  /*15970*/  STG.E [R222.64], R225 ;  /* 0x000000e1de007986 */ /* 0x0003e4000c101906 */
.L_x_30717:
[----:B------:R-:W-:Y:S02]  /*15980*/  IADD3 R221, R221, 0x20, RZ ;  /* 0x00000020dddd7810 */ /* 0x000fe40007ffe0ff */
.L_x_30652:
[----:B------:R-:W-:Y:S05]  /*15990*/  BSYNC B1 ;  /* 0x0000000000017941 */ /* 0x000fea0003800000 */
.L_x_30651:
        /* <DEDUP_REMOVED lines=30> */
.L_x_30721:
[----:B-1----:R-:W-:Y:S02]  /*15b80*/  IMAD.MOV.U32 R222, RZ, RZ, R228 ;  /* 0x000000ffffde7224 */ /* 0x002fe400078e00e4 */
.L_x_30722:
[----:B------:R-:W-:Y:S05]  /*15b90*/  BSYNC B2 ;  /* 0x0000000000027941 */ /* 0x000fea0003800000 */
.L_x_30720:
        /* <DEDUP_REMOVED lines=16> */
.L_x_30726:
[----:B------:R-:W-:Y:S05]  /*15ca0*/  BSYNC B3 ;  /* 0x0000000000037941 */ /* 0x000fea0003800000 */
.L_x_30725:
        /* <DEDUP_REMOVED lines=44> */
.L_x_30724:
[----:B------:R-:W-:Y:S05]  /*15f70*/  BSYNC B2 ;  /* 0x0000000000027941 */ /* 0x000fea0003800000 */
.L_x_30723:
        /* <DEDUP_REMOVED lines=14> */
.L_x_30727:
        /* <DEDUP_REMOVED lines=12> */
.L_x_30730:
[----:B------:R-:W-:Y:S02]  /*16120*/  IMAD.MOV.U32 R227, RZ, RZ, R228 ;  /* 0x000000ffffe37224 */ /* 0x000fe400078e00e4 */
.L_x_30731:
[----:B------:R-:W-:Y:S05]  /*16130*/  BSYNC B2 ;  /* 0x0000000000027941 */ /* 0x000fea0003800000 */
.L_x_30729:
        /* <DEDUP_REMOVED lines=16> */
.L_x_30735:
[----:B------:R-:W-:Y:S05]  /*16240*/  BSYNC B3 ;  /* 0x0000000000037941 */ /* 0x000fea0003800000 */
.L_x_30734:
        /* <DEDUP_REMOVED lines=44> */
.L_x_30733:
[----:B------:R-:W-:Y:S05]  /*16510*/  BSYNC B2 ;  /* 0x0000000000027941 */ /* 0x000fea0003800000 */
.L_x_30732:
        /* <DEDUP_REMOVED lines=8> */
.L_x_30728:
        /* <DEDUP_REMOVED lines=12> */
.L_x_30737:
[----:B------:R-:W-:Y:S02]  /*16660*/  IMAD.MOV.U32 R227, RZ, RZ, R228 ;  /* 0x000000ffffe37224 */ /* 0x000fe400078e00e4 */
.L_x_30738:
[----:B------:R-:W-:Y:S05]  /*16670*/  BSYNC B2 ;  /* 0x0000000000027941 */ /* 0x000fea0003800000 */
.L_x_30736:
        /* <DEDUP_REMOVED lines=16> */
.L_x_30742:
[----:B------:R-:W-:Y:S05]  /*16780*/  BSYNC B3 ;  /* 0x0000000000037941 */ /* 0x000fea0003800000 */
.L_x_30741:
        /* <DEDUP_REMOVED lines=44> */
.L_x_30740:
[----:B------:R-:W-:Y:S05]  /*16a50*/  BSYNC B2 ;  /* 0x0000000000027941 */ /* 0x000fea0003800000 */
.L_x_30739:
        /* <DEDUP_REMOVED lines=11> */
.L_x_30743:
        /* <DEDUP_REMOVED lines=12> */
.L_x_30746:
[----:B------:R-:W-:Y:S02]  /*16bd0*/  IMAD.MOV.U32 R3, RZ, RZ, R228 ;  /* 0x000000ffff037224 */ /* 0x000fe400078e00e4 */
.L_x_30747:
[----:B------:R-:W-:Y:S05]  /*16be0*/  BSYNC B2 ;  /* 0x0000000000027941 */ /* 0x000fea0003800000 */
.L_x_30745:
        /* <DEDUP_REMOVED lines=16> */
.L_x_30751:
[----:B------:R-:W-:Y:S05]  /*16cf0*/  BSYNC B3 ;  /* 0x0000000000037941 */ /* 0x000fea0003800000 */
.L_x_30750:
        /* <DEDUP_REMOVED lines=44> */
.L_x_30749:
[----:B------:R-:W-:Y:S05]  /*16fc0*/  BSYNC B2 ;  /* 0x0000000000027941 */ /* 0x000fea0003800000 */
.L_x_30748:
        /* <DEDUP_REMOVED lines=8> */
.L_x_30744:
        /* <DEDUP_REMOVED lines=12> */
.L_x_30753:
[----:B------:R-:W-:Y:S02]  /*17110*/  IMAD.MOV.U32 R227, RZ, RZ, R228 ;  /* 0x000000ffffe37224 */ /* 0x000fe400078e00e4 */
.L_x_30754:
[----:B------:R-:W-:Y:S05]  /*17120*/  BSYNC B2 ;  /* 0x0000000000027941 */ /* 0x000fea0003800000 */
.L_x_30752:
        /* <DEDUP_REMOVED lines=16> */
.L_x_30758:
[----:B------:R-:W-:Y:S05]  /*17230*/  BSYNC B3 ;  /* 0x0000000000037941 */ /* 0x000fea0003800000 */
.L_x_30757:
        /* <DEDUP_REMOVED lines=44> */
.L_x_30756:
[----:B------:R-:W-:Y:S05]  /*17500*/  BSYNC B2 ;  /* 0x0000000000027941 */ /* 0x000fea0003800000 */
.L_x_30755:
        /* <DEDUP_REMOVED lines=11> */
.L_x_30759:
        /* <DEDUP_REMOVED lines=12> */
.L_x_30762:
[----:B------:R-:W-:Y:S02]  /*17680*/  IMAD.MOV.U32 R227, RZ, RZ, R228 ;  /* 0x000000ffffe37224 */ /* 0x000fe400078e00e4 */
.L_x_30763:
[----:B------:R-:W-:Y:S05]  /*17690*/  BSYNC B2 ;  /* 0x0000000000027941 */ /* 0x000fea0003800000 */
.L_x_30761:
        /* <DEDUP_REMOVED lines=16> */
.L_x_30767:
[----:B------:R-:W-:Y:S05]  /*177a0*/  BSYNC B3 ;  /* 0x0000000000037941 */ /* 0x000fea0003800000 */
.L_x_30766:
        /* <DEDUP_REMOVED lines=44> */
.L_x_30765:
[----:B------:R-:W-:Y:S05]  /*17a70*/  BSYNC B2 ;  /* 0x0000000000027941 */ /* 0x000fea0003800000 */
.L_x_30764:
        /* <DEDUP_REMOVED lines=8> */
.L_x_30760:
        /* <DEDUP_REMOVED lines=12> */
.L_x_30769:
[----:B------:R-:W-:Y:S02]  /*17bc0*/  IMAD.MOV.U32 R227, RZ, RZ, R228 ;  /* 0x000000ffffe37224 */ /* 0x000fe400078e00e4 */
.L_x_30770:
[----:B------:R-:W-:Y:S05]  /*17bd0*/  BSYNC B2 ;  /* 0x0000000000027941 */ /* 0x000fea0003800000 */
.L_x_30768:
        /* <DEDUP_REMOVED lines=16> */
.L_x_30774:
[----:B------:R-:W-:Y:S05]  /*17ce0*/  BSYNC B3 ;  /* 0x0000000000037941 */ /* 0x000fea0003800000 */
.L_x_30773:
        /* <DEDUP_REMOVED lines=44> */
.L_x_30772:
[----:B------:R-:W-:Y:S05]  /*17fb0*/  BSYNC B2 ;  /* 0x0000000000027941 */ /* 0x000fea0003800000 */
.L_x_30771:
        /* <DEDUP_REMOVED lines=11> */
.L_x_30775:
        /* <DEDUP_REMOVED lines=12> */
.L_x_30778:
[----:B------:R-:W-:Y:S02]  /*18130*/  IMAD.MOV.U32 R222, RZ, RZ, R228 ;  /* 0x000000ffffde7224 */ /* 0x000fe400078e00e4 */
.L_x_30779:
[----:B------:R-:W-:Y:S05]  /*18140*/  BSYNC B2 ;  /* 0x0000000000027941 */ /* 0x000fea0003800000 */
.L_x_30777:
        /* <DEDUP_REMOVED lines=16> */
.L_x_30783:
[----:B------:R-:W-:Y:S05]  /*18250*/  BSYNC B3 ;  /* 0x0000000000037941 */ /* 0x000fea0003800000 */
.L_x_30782:
        /* <DEDUP_REMOVED lines=44> */
.L_x_30781:
[----:B------:R-:W-:Y:S05]  /*18520*/  BSYNC B2 ;  /* 0x0000000000027941 */ /* 0x000fea0003800000 */
.L_x_30780:
        /* <DEDUP_REMOVED lines=8> */
.L_x_30776:
        /* <DEDUP_REMOVED lines=27> */
.L_x_30784:
[----:B------:R-:W-:Y:S02]  /*18760*/  IADD3 R221, R221, 0x20, RZ ;  /* 0x00000020dddd7810 */ /* 0x000fe40007ffe0ff */
.L_x_30719:
[----:B------:R-:W-:Y:S05]  /*18770*/  BSYNC B1 ;  /* 0x0000000000017941 */ /* 0x000fea0003800000 */
.L_x_30718:
        /* <DEDUP_REMOVED lines=30> */
.L_x_30788:
[----:B-1----:R-:W-:Y:S02]  /*18960*/  IMAD.MOV.U32 R222, RZ, RZ, R228 ;  /* 0x000000ffffde7224 */ /* 0x002fe400078e00e4 */
.L_x_30789:
[----:B------:R-:W-:Y:S05]  /*18970*/  BSYNC B2 ;  /* 0x0000000000027941 */ /* 0x000fea0003800000 */
.L_x_30787:
        /* <DEDUP_REMOVED lines=16> */
.L_x_30793:
[----:B------:R-:W-:Y:S05]  /*18a80*/  BSYNC B3 ;  /* 0x0000000000037941 */ /* 0x000fea0003800000 */
.L_x_30792:
        /* <DEDUP_REMOVED lines=44> */
.L_x_30791:
[----:B------:R-:W-:Y:S05]  /*18d50*/  BSYNC B2 ;  /* 0x0000000000027941 */ /* 0x000fea0003800000 */
.L_x_30790:
        /* <DEDUP_REMOVED lines=14> */
.L_x_30794:
        /* <DEDUP_REMOVED lines=12> */
.L_x_30797:
[----:B------:R-:W-:Y:S02]  /*18f00*/  IMAD.MOV.U32 R227, RZ, RZ, R228 ;  /* 0x000000ffffe37224 */ /* 0x000fe400078e00e4 */
.L_x_30798:
[----:B------:R-:W-:Y:S05]  /*18f10*/  BSYNC B2 ;  /* 0x0000000000027941 */ /* 0x000fea0003800000 */
.L_x_30796:
        /* <DEDUP_REMOVED lines=16> */
.L_x_30802:
[----:B------:R-:W-:Y:S05]  /*19020*/  BSYNC B3 ;  /* 0x0000000000037941 */ /* 0x000fea0003800000 */
.L_x_30801:
        /* <DEDUP_REMOVED lines=44> */
.L_x_30800:
[----:B------:R-:W-:Y:S05]  /*192f0*/  BSYNC B2 ;  /* 0x0000000000027941 */ /* 0x000fea0003800000 */
.L_x_30799:
        /* <DEDUP_REMOVED lines=8> */
.L_x_30795:
        /* <DEDUP_REMOVED lines=12> */
.L_x_30804:
[----:B------:R-:W-:Y:S02]  /*19440*/  IMAD.MOV.U32 R227, RZ, RZ, R228 ;  /* 0x000000ffffe37224 */ /* 0x000fe400078e00e4 */
.L_x_30805:
[----:B------:R-:W-:Y:S05]  /*19450*/  BSYNC B2 ;  /* 0x0000000000027941 */ /* 0x000fea0003800000 */
.L_x_30803:
        /* <DEDUP_REMOVED lines=16> */
.L_x_30809:
[----:B------:R-:W-:Y:S05]  /*19560*/  BSYNC B3 ;  /* 0x0000000000037941 */ /* 0x000fea0003800000 */
.L_x_30808:
        /* <DEDUP_REMOVED lines=44> */
.L_x_30807:
[----:B------:R-:W-:Y:S05]  /*19830*/  BSYNC B2 ;  /* 0x0000000000027941 */ /* 0x000fea0003800000 */
.L_x_30806:
        /* <DEDUP_REMOVED lines=11> */
.L_x_30810:
        /* <DEDUP_REMOVED lines=12> */
.L_x_30813:
[----:B------:R-:W-:Y:S02]  /*199b0*/  IMAD.MOV.U32 R3, RZ, RZ, R228 ;  /* 0x000000ffff037224 */ /* 0x000fe400078e00e4 */
.L_x_30814:
[----:B------:R-:W-:Y:S05]  /*199c0*/  BSYNC B2 ;  /* 0x0000000000027941 */ /* 0x000fea0003800000 */
.L_x_30812:
        /* <DEDUP_REMOVED lines=16> */
.L_x_30818:
[----:B------:R-:W-:Y:S05]  /*19ad0*/  BSYNC B3 ;  /* 0x0000000000037941 */ /* 0x000fea0003800000 */
.L_x_30817:
        /* <DEDUP_REMOVED lines=44> */
.L_x_30816:
[----:B------:R-:W-:Y:S05]  /*19da0*/  BSYNC B2 ;  /* 0x0000000000027941 */ /* 0x000fea0003800000 */
.L_x_30815:
        /* <DEDUP_REMOVED lines=8> */
.L_x_30811:
        /* <DEDUP_REMOVED lines=12> */
.L_x_30820:
[----:B------:R-:W-:Y:S02]  /*19ef0*/  IMAD.MOV.U32 R227, RZ, RZ, R228 ;  /* 0x000000ffffe37224 */ /* 0x000fe400078e00e4 */
.L_x_30821:
[----:B------:R-:W-:Y:S05]  /*19f00*/  BSYNC B2 ;  /* 0x0000000000027941 */ /* 0x000fea0003800000 */
.L_x_30819:
        /* <DEDUP_REMOVED lines=16> */
.L_x_30825:
[----:B------:R-:W-:Y:S05]  /*1a010*/  BSYNC B3 ;  /* 0x0000000000037941 */ /* 0x000fea0003800000 */
.L_x_30824:
        /* <DEDUP_REMOVED lines=44> */
.L_x_30823:
[----:B------:R-:W-:Y:S05]  /*1a2e0*/  BSYNC B2 ;  /* 0x0000000000027941 */ /* 0x000fea0003800000 */
.L_x_30822:
        /* <DEDUP_REMOVED lines=11> */
.L_x_30826:
        /* <DEDUP_REMOVED lines=12> */
.L_x_30829:
[----:B------:R-:W-:Y:S02]  /*1a460*/  IMAD.MOV.U32 R227, RZ, RZ, R228 ;  /* 0x000000ffffe37224 */ /* 0x000fe400078e00e4 */
.L_x_30830:
[----:B------:R-:W-:Y:S05]  /*1a470*/  BSYNC B2 ;  /* 0x0000000000027941 */ /* 0x000fea0003800000 */
.L_x_30828:
        /* <DEDUP_REMOVED lines=16> */
.L_x_30834:
[----:B------:R-:W-:Y:S05]  /*1a580*/  BSYNC B3 ;  /* 0x0000000000037941 */ /* 0x000fea0003800000 */
.L_x_30833:
        /* <DEDUP_REMOVED lines=44> */
.L_x_30832:
[----:B------:R-:W-:Y:S05]  /*1a850*/  BSYNC B2 ;  /* 0x0000000000027941 */ /* 0x000fea0003800000 */
.L_x_30831:
        /* <DEDUP_REMOVED lines=8> */
.L_x_30827:
        /* <DEDUP_REMOVED lines=12> */
.L_x_30836:
[----:B------:R-:W-:Y:S02]  /*1a9a0*/  IMAD.MOV.U32 R227, RZ, RZ, R228 ;  /* 0x000000ffffe37224 */ /* 0x000fe400078e00e4 */
.L_x_30837:
[----:B------:R-:W-:Y:S05]  /*1a9b0*/  BSYNC B2 ;  /* 0x0000000000027941 */ /* 0x000fea0003800000 */
.L_x_30835:
        /* <DEDUP_REMOVED lines=16> */
.L_x_30841:
[----:B------:R-:W-:Y:S05]  /*1aac0*/  BSYNC B3 ;  /* 0x0000000000037941 */ /* 0x000fea0003800000 */
.L_x_30840:
        /* <DEDUP_REMOVED lines=44> */
.L_x_30839:
[----:B------:R-:W-:Y:S05]  /*1ad90*/  BSYNC B2 ;  /* 0x0000000000027941 */ /* 0x000fea0003800000 */
.L_x_30838:
        /* <DEDUP_REMOVED lines=11> */
.L_x_30842:
        /* <DEDUP_REMOVED lines=12> */
.L_x_30845:
[----:B------:R-:W-:Y:S02]  /*1af10*/  IMAD.MOV.U32 R222, RZ, RZ, R228 ;  /* 0x000000ffffde7224 */ /* 0x000fe400078e00e4 */
.L_x_30846:
[----:B------:R-:W-:Y:S05]  /*1af20*/  BSYNC B2 ;  /* 0x0000000000027941 */ /* 0x000fea0003800000 */
.L_x_30844:
        /* <DEDUP_REMOVED lines=16> */
.L_x_30850:
[----:B------:R-:W-:Y:S05]  /*1b030*/  BSYNC B3 ;  /* 0x0000000000037941 */ /* 0x000fea0003800000 */
.L_x_30849:
        /* <DEDUP_REMOVED lines=44> */
.L_x_30848:
[----:B------:R-:W-:Y:S05]  /*1b300*/  BSYNC B2 ;  /* 0x0000000000027941 */ /* 0x000fea0003800000 */
.L_x_30847:
        /* <DEDUP_REMOVED lines=8> */
.L_x_30843:
        /* <DEDUP_REMOVED lines=16> */
[----:B-1----:R-:W-:Y:S02]  /*1b490*/  SHF.L.U32 R225, R8, 0x10, RZ ;  /* 0x0000001008e17819 */ /* 0x002fe400000006ff */
[----:B------:R-:W-:Y:S02]  /*1b4a0*/  LOP3.LUT R224, R9, 0xffff, RZ, 0xc0, !PT ;  /* 0x0000ffff09e07812 */ /* 0x000fe400078ec0ff */
[----:B------:R-:W-:-:S02]  /*1b4b0*/  LOP3.LUT R225, R225, 0xff0000, RZ, 0xc0, !PT ;  /* 0x00ff0000e1e17812 */ /* 0x000fc400078ec0ff */
[----:B------:R-:W-:Y:S02]  /*1b4c0*/  LOP3.LUT R227, R7, 0xff, RZ, 0xc0, !PT ;  /* 0x000000ff07e37812 */ /* 0x000fe400078ec0ff */
[----:B------:R-:W-:Y:S01]  /*1b4d0*/  IADD3 R222, P0, R236, c[0x0][0x198], RZ ;  /* 0x00006600ecde7a10 */ /* 0x000fe20007f1e0ff */
[----:B------:R-:W-:Y:S01]  /*1b4e0*/  IMAD R224, R224, 0x1000000, R225 ;  /* 0x01000000e0e07824 */ /* 0x000fe200078e02e1 */
[----:B------:R-:W-:Y:S02]  /*1b4f0*/  LOP3.LUT R225, R6, 0xff, RZ, 0xc0, !PT ;  /* 0x000000ff06e17812 */ /* 0x000fe400078ec0ff */
[----:B------:R-:W-:Y:S01]  /*1b500*/  IADD3.X R223, R237, c[0x0][0x19c], RZ, P0, !PT ;  /* 0x00006700eddf7a10 */ /* 0x000fe200007fe4ff */
[----:B------:R-:W-:-:S04]  /*1b510*/  IMAD R224, R227, 0x100, R224 ;  /* 0x00000100e3e07824 */ /* 0x000fc800078e02e0 */
[----:B------:R-:W-:-:S05]  /*1b520*/  IMAD.IADD R225, R224, 0x1, R225 ;  /* 0x00000001e0e17824 */ /* 0x000fca00078e02e1 */
[----:B------:R1:W-:Y:S02]  /*1b530*/  STG.E [R222.64], R225 ;  /* 0x000000e1de007986 */ /* 0x0003e4000c101906 */
.L_x_30851:
[----:B------:R-:W-:Y:S02]  /*1b540*/  IADD3 R221, R221, 0x20, RZ ;  /* 0x00000020dddd7810 */ /* 0x000fe40007ffe0ff */
.L_x_30786:
[----:B------:R-:W-:Y:S05]  /*1b550*/  BSYNC B1 ;  /* 0x0000000000017941 */ /* 0x000fea0003800000 */
.L_x_30785:
        /* <DEDUP_REMOVED lines=30> */
.L_x_30855:
[----:B-1----:R-:W-:Y:S02]  /*1b740*/  IMAD.MOV.U32 R222, RZ, RZ, R228 ;  /* 0x000000ffffde7224 */ /* 0x002fe400078e00e4 */
.L_x_30856:
[----:B------:R-:W-:Y:S05]  /*1b750*/  BSYNC B2 ;  /* 0x0000000000027941 */ /* 0x000fea0003800000 */
.L_x_30854:
        /* <DEDUP_REMOVED lines=16> */
.L_x_30860:
[----:B------:R-:W-:Y:S05]  /*1b860*/  BSYNC B3 ;  /* 0x0000000000037941 */ /* 0x000fea0003800000 */
.L_x_30859:
        /* <DEDUP_REMOVED lines=44> */
.L_x_30858:
[----:B------:R-:W-:Y:S05]  /*1bb30*/  BSYNC B2 ;  /* 0x0000000000027941 */ /* 0x000fea0003800000 */
.L_x_30857:
        /* <DEDUP_REMOVED lines=14> */
.L_x_30861:
        /* <DEDUP_REMOVED lines=12> */
.L_x_30864:
[----:B------:R-:W-:Y:S02]  /*1bce0*/  IMAD.MOV.U32 R227, RZ, RZ, R228 ;  /* 0x000000ffffe37224 */ /* 0x000fe400078e00e4 */
.L_x_30865:
[----:B------:R-:W-:Y:S05]  /*1bcf0*/  BSYNC B2 ;  /* 0x0000000000027941 */ /* 0x000fea0003800000 */
.L_x_30863:
        /* <DEDUP_REMOVED lines=16> */
.L_x_30869:
[----:B------:R-:W-:Y:S05]  /*1be00*/  BSYNC B3 ;  /* 0x0000000000037941 */ /* 0x000fea0003800000 */
.L_x_30868:
        /* <DEDUP_REMOVED lines=44> */
.L_x_30867:
[----:B------:R-:W-:Y:S05]  /*1c0d0*/  BSYNC B2 ;  /* 0x0000000000027941 */ /* 0x000fea0003800000 */
.L_x_30866:
        /* <DEDUP_REMOVED lines=8> */
.L_x_30862:
        /* <DEDUP_REMOVED lines=12> */
.L_x_30871:
[----:B------:R-:W-:Y:S02]  /*1c220*/  IMAD.MOV.U32 R227, RZ, RZ, R228 ;  /* 0x000000ffffe37224 */ /* 0x000fe400078e00e4 */
.L_x_30872:
[----:B------:R-:W-:Y:S05]  /*1c230*/  BSYNC B2 ;  /* 0x0000000000027941 */ /* 0x000fea0003800000 */
.L_x_30870:
        /* <DEDUP_REMOVED lines=16> */
.L_x_30876:
[----:B------:R-:W-:Y:S05]  /*1c340*/  BSYNC B3 ;  /* 0x0000000000037941 */ /* 0x000fea0003800000 */
.L_x_30875:
        /* <DEDUP_REMOVED lines=44> */
.L_x_30874:
[----:B------:R-:W-:Y:S05]  /*1c610*/  BSYNC B2 ;  /* 0x0000000000027941 */ /* 0x000fea0003800000 */
.L_x_30873:
        /* <DEDUP_REMOVED lines=11> */
.L_x_30877:
        /* <DEDUP_REMOVED lines=12> */
.L_x_30880:
[----:B------:R-:W-:Y:S02]  /*1c790*/  IMAD.MOV.U32 R3, RZ, RZ, R228 ;  /* 0x000000ffff037224 */ /* 0x000fe400078e00e4 */
.L_x_30881:
[----:B------:R-:W-:Y:S05]  /*1c7a0*/  BSYNC B2 ;  /* 0x0000000000027941 */ /* 0x000fea0003800000 */
.L_x_30879:
        /* <DEDUP_REMOVED lines=16> */
.L_x_30885:
[----:B------:R-:W-:Y:S05]  /*1c8b0*/  BSYNC B3 ;  /* 0x0000000000037941 */ /* 0x000fea0003800000 */
.L_x_30884:
        /* <DEDUP_REMOVED lines=44> */
.L_x_30883:
[----:B------:R-:W-:Y:S05]  /*1cb80*/  BSYNC B2 ;  /* 0x0000000000027941 */ /* 0x000fea0003800000 */
.L_x_30882:
        /* <DEDUP_REMOVED lines=8> */
.L_x_30878:
        /* <DEDUP_REMOVED lines=12> */
.L_x_30887:
[----:B------:R-:W-:Y:S02]  /*1ccd0*/  IMAD.MOV.U32 R227, RZ, RZ, R228 ;  /* 0x000000ffffe37224 */ /* 0x000fe400078e00e4 */
.L_x_30888:
[----:B------:R-:W-:Y:S05]  /*1cce0*/  BSYNC B2 ;  /* 0x0000000000027941 */ /* 0x000fea0003800000 */
.L_x_30886:
        /* <DEDUP_REMOVED lines=16> */
.L_x_30892:
[----:B------:R-:W-:Y:S05]  /*1cdf0*/  BSYNC B3 ;  /* 0x0000000000037941 */ /* 0x000fea0003800000 */
.L_x_30891:
        /* <DEDUP_REMOVED lines=44> */
.L_x_30890:
[----:B------:R-:W-:Y:S05]  /*1d0c0*/  BSYNC B2 ;  /* 0x0000000000027941 */ /* 0x000fea0003800000 */
.L_x_30889:
        /* <DEDUP_REMOVED lines=11> */
.L_x_30893:
        /* <DEDUP_REMOVED lines=12> */
.L_x_30896:
[----:B------:R-:W-:Y:S02]  /*1d240*/  IMAD.MOV.U32 R227, RZ, RZ, R228 ;  /* 0x000000ffffe37224 */ /* 0x000fe400078e00e4 */
.L_x_30897:
[----:B------:R-:W-:Y:S05]  /*1d250*/  BSYNC B2 ;  /* 0x0000000000027941 */ /* 0x000fea0003800000 */
.L_x_30895:
        /* <DEDUP_REMOVED lines=16> */
.L_x_30901:
[----:B------:R-:W-:Y:S05]  /*1d360*/  BSYNC B3 ;  /* 0x0000000000037941 */ /* 0x000fea0003800000 */
.L_x_30900:
        /* <DEDUP_REMOVED lines=44> */
.L_x_30899:
[----:B------:R-:W-:Y:S05]  /*1d630*/  BSYNC B2 ;  /* 0x0000000000027941 */ /* 0x000fea0003800000 */
.L_x_30898:
        /* <DEDUP_REMOVED lines=8> */
.L_x_30894:
        /* <DEDUP_REMOVED lines=12> */
.L_x_30903:
[----:B------:R-:W-:Y:S02]  /*1d780*/  IMAD.MOV.U32 R227, RZ, RZ, R228 ;  /* 0x000000ffffe37224 */ /* 0x000fe400078e00e4 */
.L_x_30904:
[----:B------:R-:W-:Y:S05]  /*1d790*/  BSYNC B2 ;  /* 0x0000000000027941 */ /* 0x000fea0003800000 */
.L_x_30902:
        /* <DEDUP_REMOVED lines=16> */
.L_x_30908:
[----:B------:R-:W-:Y:S05]  /*1d8a0*/  BSYNC B3 ;  /* 0x0000000000037941 */ /* 0x000fea0003800000 */
.L_x_30907:
        /* <DEDUP_REMOVED lines=44> */
.L_x_30906:
[----:B------:R-:W-:Y:S05]  /*1db70*/  BSYNC B2 ;  /* 0x0000000000027941 */ /* 0x000fea0003800000 */
.L_x_30905:
        /* <DEDUP_REMOVED lines=11> */
.L_x_30909:
        /* <DEDUP_REMOVED lines=12> */
.L_x_30912:
[----:B------:R-:W-:Y:S02]  /*1dcf0*/  IMAD.MOV.U32 R222, RZ, RZ, R228 ;  /* 0x000000ffffde7224 */ /* 0x000fe400078e00e4 */
.L_x_30913:
[----:B------:R-:W-:Y:S05]  /*1dd00*/  BSYNC B2 ;  /* 0x0000000000027941 */ /* 0x000fea0003800000 */
.L_x_30911:
        /* <DEDUP_REMOVED lines=16> */
.L_x_30917:
[----:B------:R-:W-:Y:S05]  /*1de10*/  BSYNC B3 ;  /* 0x0000000000037941 */ /* 0x000fea0003800000 */
.L_x_30916:
        /* <DEDUP_REMOVED lines=44> */
.L_x_30915:
[----:B------:R-:W-:Y:S05]  /*1e0e0*/  BSYNC B2 ;  /* 0x0000000000027941 */ /* 0x000fea0003800000 */
.L_x_30914:
        /* <DEDUP_REMOVED lines=8> */
.L_x_30910:
        /* <DEDUP_REMOVED lines=16> */
[----:B-1----:R-:W-:Y:S01]  /*1e270*/  IADD3 R222, P0, R236, c[0x0][0x198], RZ ;  /* 0x00006600ecde7a10 */ /* 0x002fe20007f1e0ff */
[----:B------:R-:W-:Y:S01]  /*1e280*/  IMAD.U32 R224, R8, 0x10000, RZ ;  /* 0x0001000008e07824 */ /* 0x000fe200078e00ff */
[----:B------:R-:W-:Y:S02]  /*1e290*/  LOP3.LUT R226, R7, 0xff, RZ, 0xc0, !PT ;  /* 0x000000ff07e27812 */ /* 0x000fe400078ec0ff */
[----:B------:R-:W-:-:S02]  /*1e2a0*/  IADD3.X R223, R221, c[0x0][0x19c], RZ, P0, !PT ;  /* 0x00006700dddf7a10 */ /* 0x000fc400007fe4ff */
[----:B------:R-:W-:Y:S02]  /*1e2b0*/  LOP3.LUT R221, R9, 0xffff, RZ, 0xc0, !PT ;  /* 0x0000ffff09dd7812 */ /* 0x000fe400078ec0ff */
[----:B------:R-:W-:-:S05]  /*1e2c0*/  LOP3.LUT R224, R224, 0xff0000, RZ, 0xc0, !PT ;  /* 0x00ff0000e0e07812 */ /* 0x000fca00078ec0ff */
[----:B------:R-:W-:Y:S01]  /*1e2d0*/  IMAD R221, R221, 0x1000000, R224 ;  /* 0x01000000dddd7824 */ /* 0x000fe200078e02e0 */
[----:B------:R-:W-:-:S03]  /*1e2e0*/  LOP3.LUT R224, R6, 0xff, RZ, 0xc0, !PT ;  /* 0x000000ff06e07812 */ /* 0x000fc600078ec0ff */
[----:B------:R-:W-:-:S04]  /*1e2f0*/  IMAD R221, R226, 0x100, R221 ;  /* 0x00000100e2dd7824 */ /* 0x000fc800078e02dd */
[----:B------:R-:W-:-:S05]  /*1e300*/  IMAD.IADD R221, R221, 0x1, R224 ;  /* 0x00000001dddd7824 */ /* 0x000fca00078e02e0 */
[----:B------:R1:W-:Y:S02]  /*1e310*/  STG.E [R222.64], R221 ;  /* 0x000000ddde007986 */ /* 0x0003e4000c101906 */
.L_x_30853:
[----:B------:R-:W-:Y:S05]  /*1e320*/  BSYNC B1 ;  /* 0x0000000000017941 */ /* 0x000fea0003800000 */
.L_x_30852:
[----:B-1----:R-:W-:Y:S01]  /*1e330*/  FADD.FTZ R222, RZ, R172 ;  /* 0x000000acffde7221 */ /* 0x002fe20000010000 */
        /* <DEDUP_REMOVED lines=58> */
[----:B------:R1:W2:Y:S02]  /*1e6e0*/  SHFL.BFLY PT, R220, R221, 0x1, 0x1f ;  /* 0x0c201f00dddc7f89 */ /* 0x0002a400000e0000 */
.L_x_30942:
[----:B--2---:R-:W-:Y:S01]  /*1e6f0*/  FADD.FTZ R236, R221, R220 ;  /* 0x000000dcddec7221 */ /* 0x004fe20000010000 */
[----:B------:R-:W-:Y:S05]  /*1e700*/  BRA.DIV ~URZ, `(.L_x_30919) ;  /* 0x000019727f007947 */ /* 0x000fea000b800000 */
[----:B------:R-:W2:Y:S01]  /*1e710*/  SHFL.BFLY PT, R220, R236, 0x2, 0x1f ;  /* 0x0c401f00ecdc7f89 */ /* 0x000ea200000e0000 */
[----:B------:R-:W-:Y:S02]  /*1e720*/  P2R R227, PR, RZ, 0x20 ;  /* 0x00000020ffe37803 */ /* 0x000fe40000000000 */
[C---:B------:R-:W-:Y:S02]  /*1e730*/  LOP3.LUT P5, RZ, R232.reuse, 0x8, RZ, 0xc0, !PT ;  /* 0x00000008e8ff7812 */ /* 0x040fe400078ac0ff */
[----:B------:R-:W-:Y:S02]  /*1e740*/  P2R R234, PR, RZ, 0x10 ;  /* 0x00000010ffea7803 */ /* 0x000fe40000000000 */
[----:B------:R-:W-:Y:S02]  /*1e750*/  LOP3.LUT P4, RZ, R232, 0x4, RZ, 0xc0, !PT ;  /* 0x00000004e8ff7812 */ /* 0x000fe4000788c0ff */
[----:B------:R-:W-:-:S02]  /*1e760*/  P2R R225, PR, RZ, 0x40 ;  /* 0x00000040ffe17803 */ /* 0x000fc40000000000 */
[----:B------:R-:W-:Y:S01]  /*1e770*/  LOP3.LUT P6, RZ, R232, 0x1, RZ, 0xc0, !PT ;  /* 0x00000001e8ff7812 */ /* 0x000fe200078cc0ff */
[----:B--2---:R-:W-:-:S05]  /*1e780*/  FADD.FTZ R220, R236, R220 ;  /* 0x000000dcecdc7221 */ /* 0x004fca0000010000 */
[----:B-1----:R-:W1:Y:S02]  /*1e790*/  SHFL.BFLY PT, R221, R220, 0x4, 0x1f ;  /* 0x0c801f00dcdd7f89 */ /* 0x002e6400000e0000 */
[----:B-1----:R-:W-:-:S05]  /*1e7a0*/  FADD.FTZ R221, R220, R221 ;  /* 0x000000dddcdd7221 */ /* 0x002fca0000010000 */
[----:B------:R-:W1:Y:S02]  /*1e7b0*/  SHFL.BFLY PT, R222, R221, 0x8, 0x1f ;  /* 0x0d001f00ddde7f89 */ /* 0x000e6400000e0000 */
        /* <DEDUP_REMOVED lines=98> */
.L_x_30943:
[----:B------:R-:W-:Y:S01]  /*1ede0*/  FMUL.FTZ R220, R235, R235 ;  /* 0x000000ebebdc7220 */ /* 0x000fe20000410000 */
[----:B------:R-:W-:Y:S01]  /*1edf0*/  MOV R222, c[0x0][0x1e0] ;  /* 0x0000780000de7a02 */ /* 0x000fe20000000f00 */
[----:B--2---:R-:W-:Y:S01]  /*1ee00*/  FADD.FTZ R225, R225, R224 ;  /* 0x000000e0e1e17221 */ /* 0x004fe20000010000 */
[----:B------:R-:W-:Y:S01]  /*1ee10*/  ISETP.NE.AND P0, PT, RZ, UR8, PT ;  /* 0x00000008ff007c0c */ /* 0x000fe2000bf05270 */
[----:B------:R-:W-:Y:S01]  /*1ee20*/  BSSY B1, `(.L_x_30920) ;  /* 0x0000024000017945 */ /* 0x000fe20003800000 */
[----:B------:R-:W-:Y:S02]  /*1ee30*/  LOP3.LUT P1, RZ, R232, 0x8, RZ, 0xc0, !PT ;  /* 0x00000008e8ff7812 */ /* 0x000fe4000782c0ff */
[----:B------:R-:W-:Y:S01]  /*1ee40*/  FSEL R221, R220, RZ, P0 ;  /* 0x000000ffdcdd7208 */ /* 0x000fe20000000000 */
[----:B------:R-:W-:Y:S02]  /*1ee50*/  FFMA.FTZ R220, R225, R222, c[0x0][0x228] ;  /* 0x00008a00e1dc7623 */ /* 0x000fe400000100de */
[----:B------:R-:W-:-:S02]  /*1ee60*/  @!P6 IMAD.MOV.U32 R222, RZ, RZ, 0x4 ;  /* 0x00000004ffdee424 */ /* 0x000fc400078e00ff */
[----:B------:R-:W-:Y:S02]  /*1ee70*/  FADD.FTZ R234, R220, R221 ;  /* 0x000000dddcea7221 */ /* 0x000fe40000010000 */
[----:B------:R-:W-:Y:S02]  /*1ee80*/  @!P6 IMAD.MOV.U32 R220, RZ, RZ, 0x4 ;  /* 0x00000004ffdce424 */ /* 0x000fe400078e00ff */
[C---:B------:R-:W-:Y:S02]  /*1ee90*/  @!P6 IMAD.WIDE R222, R231.reuse, R222, c[0x0][0x1a8] ;  /* 0x00006a00e7dee625 */ /* 0x040fe400078e02de */
[----:B------:R-:W2:Y:S02]  /*1eea0*/  MUFU.RSQ R234, R234 ;  /* 0x000000ea00ea7308 */ /* 0x000ea40000001400 */
[----:B------:R-:W-:-:S05]  /*1eeb0*/  @!P6 IMAD.WIDE R220, R231, R220, c[0x0][0x1a0] ;  /* 0x00006800e7dce625 */ /* 0x000fca00078e02dc */
[----:B------:R3:W-:Y:S04]  /*1eec0*/  @!P6 STG.E [R220.64], R235 ;  /* 0x000000ebdc00e986 */ /* 0x0007e8000c101906 */
[----:B--2---:R3:W-:Y:S01]  /*1eed0*/  @!P6 STG.E [R222.64], R234 ;  /* 0x000000eade00e986 */ /* 0x0047e2000c101906 */
[----:B------:R-:W-:Y:S05]  /*1eee0*/  @!P1 BRA `(.L_x_30921) ;  /* 0x0000017000009947 */ /* 0x000fea0003800000 */
[----:B---3--:R-:W-:Y:S01]  /*1eef0*/  FSEL R220, R235, RZ, !P0 ;  /* 0x000000ffebdc7208 */ /* 0x008fe20004000000 */
[----:B------:R-:W-:-:S04]  /*1ef00*/  IMAD.MOV.U32 R236, RZ, RZ, 0x10 ;  /* 0x00000010ffec7424 */ /* 0x000fc800078e00ff */
[--C-:B------:R-:W-:Y:S02]  /*1ef10*/  FADD.FTZ R227, R175, -R220.reuse ;  /* 0x800000dcafe37221 */ /* 0x100fe40000010000 */
[--C-:B------:R-:W-:Y:S02]  /*1ef20*/  FADD.FTZ R225, R174, -R220.reuse ;  /* 0x800000dcaee17221 */ /* 0x100fe40000010000 */
[--C-:B------:R-:W-:Y:S02]  /*1ef30*/  FADD.FTZ R223, R173, -R220.reuse ;  /* 0x800000dcaddf7221 */ /* 0x100fe40000010000 */
[----:B------:R-:W-:Y:S02]  /*1ef40*/  FADD.FTZ R221, R172, -R220 ;  /* 0x800000dcacdd7221 */ /* 0x000fe40000010000 */
[C---:B------:R-:W-:Y:S02]  /*1ef50*/  FMUL.FTZ R226, R234.reuse, R227 ;  /* 0x000000e3eae27220 */ /* 0x040fe40000410000 */
[----:B------:R-:W-:-:S02]  /*1ef60*/  FMUL.FTZ R225, R234, R225 ;  /* 0x000000e1eae17220 */ /* 0x000fc40000410000 */
[C---:B-1----:R-:W-:Y:S02]  /*1ef70*/  FMUL.FTZ R224, R234.reuse, R223 ;  /* 0x000000dfeae07220 */ /* 0x042fe40000410000 */
[----:B------:R-:W-:Y:S02]  /*1ef80*/  FMUL.FTZ R241, R234, R221 ;  /* 0x000000ddeaf17220 */ /* 0x000fe40000410000 */
[-C--:B-----5:R-:W-:Y:S02]  /*1ef90*/  FFMA.FTZ R223, R23, R226.reuse, R15 ;  /* 0x000000e217df7223 */ /* 0x0a0fe4000001000f */
[----:B------:R-:W-:Y:S02]  /*1efa0*/  FFMA.FTZ R227, R27, R226, R19 ;  /* 0x000000e21be37223 */ /* 0x000fe40000010013 */
[-C--:B------:R-:W-:Y:S02]  /*1efb0*/  FFMA.FTZ R222, R22, R225.reuse, R14 ;  /* 0x000000e116de7223 */ /* 0x080fe4000001000e */
[----:B------:R-:W-:-:S02]  /*1efc0*/  FFMA.FTZ R226, R26, R225, R18 ;  /* 0x000000e11ae27223 */ /* 0x000fc40000010012 */
[----:B------:R-:W-:Y:S02]  /*1efd0*/  FFMA.FTZ R221, R21, R224, R13 ;  /* 0x000000e015dd7223 */ /* 0x000fe4000001000d */
[----:B------:R-:W-:Y:S02]  /*1efe0*/  FFMA.FTZ R220, R20, R241, R12 ;  /* 0x000000f114dc7223 */ /* 0x000fe4000001000c */
[----:B------:R-:W-:-:S04]  /*1eff0*/  IMAD.WIDE.U32 R238, R233, R236, c[0x0][0x208] ;  /* 0x00008200e9ee7625 */ /* 0x000fc800078e00ec */
[----:B------:R-:W-:Y:S01]  /*1f000*/  FFMA.FTZ R225, R25, R224, R17 ;  /* 0x000000e019e17223 */ /* 0x000fe20000010011 */
[----:B------:R1:W-:Y:S01]  /*1f010*/  STG.E.128 [R238.64], R220 ;  /* 0x000000dcee007986 */ /* 0x0003e2000c101d06 */
[C---:B------:R-:W-:Y:S01]  /*1f020*/  IMAD.WIDE.U32 R236, R233.reuse, R236, c[0x0][0x210] ;  /* 0x00008400e9ec7625 */ /* 0x040fe200078e00ec */
[----:B------:R-:W-:-:S03]  /*1f030*/  IADD3 R233, R233, 0x20, RZ ;  /* 0x00000020e9e97810 */ /* 0x000fc60007ffe0ff */
[----:B------:R-:W-:-:S05]  /*1f040*/  FFMA.FTZ R224, R24, R241, R16 ;  /* 0x000000f118e07223 */ /* 0x000fca0000010010 */
[----:B------:R1:W-:Y:S02]  /*1f050*/  STG.E.128 [R236.64], R224 ;  /* 0x000000e0ec007986 */ /* 0x0003e4000c101d06 */
.L_x_30921:
[----:B------:R-:W-:Y:S05]  /*1f060*/  BSYNC B1 ;  /* 0x0000000000017941 */ /* 0x000fea0003800000 */
.L_x_30920:
[----:B------:R-:W-:Y:S01]  /*1f070*/  LOP3.LUT P1, RZ, R232, 0x1000, RZ, 0xc0, !PT ;  /* 0x00001000e8ff7812 */ /* 0x000fe2000782c0ff */
[----:B------:R-:W-:-:S12]  /*1f080*/  BSSY B1, `(.L_x_30922) ;  /* 0x0000019000017945 */ /* 0x000fd80003800000 */
[----:B------:R-:W-:Y:S05]  /*1f090*/  @!P1 BRA `(.L_x_30923) ;  /* 0x0000017000009947 */ /* 0x000fea0003800000 */
[----:B-1-3--:R-:W-:Y:S01]  /*1f0a0*/  FSEL R221, R235, RZ, !P0 ;  /* 0x000000ffebdd7208 */ /* 0x00afe20004000000 */
        /* <DEDUP_REMOVED lines=22> */
.L_x_30923:
[----:B------:R-:W-:Y:S05]  /*1f210*/  BSYNC B1 ;  /* 0x0000000000017941 */ /* 0x000fea0003800000 */
.L_x_30922:
        /* <DEDUP_REMOVED lines=26> */
.L_x_30925:
[----:B------:R-:W-:Y:S05]  /*1f3c0*/  BSYNC B1 ;  /* 0x0000000000017941 */ /* 0x000fea0003800000 */
.L_x_30924:
        /* <DEDUP_REMOVED lines=26> */
.L_x_30927:
[----:B------:R-:W-:Y:S05]  /*1f570*/  BSYNC B1 ;  /* 0x0000000000017941 */ /* 0x000fea0003800000 */
.L_x_30926:
        /* <DEDUP_REMOVED lines=26> */
.L_x_30929:
[----:B------:R-:W-:Y:S05]  /*1f720*/  BSYNC B1 ;  /* 0x0000000000017941 */ /* 0x000fea0003800000 */
.L_x_30928:
        /* <DEDUP_REMOVED lines=26> */
.L_x_30931:
[----:B------:R-:W-:Y:S05]  /*1f8d0*/  BSYNC B1 ;  /* 0x0000000000017941 */ /* 0x000fea0003800000 */
.L_x_30930:
        /* <DEDUP_REMOVED lines=26> */
.L_x_30933:
[----:B------:R-:W-:Y:S05]  /*1fa80*/  BSYNC B1 ;  /* 0x0000000000017941 */ /* 0x000fea0003800000 */
.L_x_30932:
[----:B------:R-:W-:Y:S01]  /*1fa90*/  LOP3.LUT P1, RZ, R232, 0x40, RZ, 0xc0, !PT ;  /* 0x00000040e8ff7812 */ /* 0x000fe2000782c0ff */
[----:B------:R-:W-:-:S12]  /*1faa0*/  BSSY B1, `(.L_x_30934) ;  /* 0x0000019000017945 */ /* 0x000fd80003800000 */
[----:B------:R-:W-:Y:S05]  /*1fab0*/  @!P1 BRA `(.L_x_30935) ;  /* 0x0000017000009947 */ /* 0x000fea0003800000 */
[----:B-1-3--:R-:W-:Y:S01]  /*1fac0*/  FSEL R221, R235, RZ, !P0 ;  /* 0x000000ffebdd7208 */ /* 0x00afe20004000000 */
        /* <DEDUP_REMOVED lines=22> */
.L_x_30935:
[----:B------:R-:W-:Y:S05]  /*1fc30*/  BSYNC B1 ;  /* 0x0000000000017941 */ /* 0x000fea0003800000 */
.L_x_30934:
        /* <DEDUP_REMOVED lines=26> */
.L_x_30937:
[----:B------:R-:W-:Y:S05]  /*1fde0*/  BSYNC B1 ;  /* 0x0000000000017941 */ /* 0x000fea0003800000 */
.L_x_30936:
[----:B------:R-:W-:Y:S01]  /*1fdf0*/  LOP3.LUT P1, RZ, R232, 0x10, RZ, 0xc0, !PT ;  /* 0x00000010e8ff7812 */ /* 0x000fe2000782c0ff */
[----:B------:R-:W-:-:S12]  /*1fe00*/  BSSY B1, `(.L_x_30938) ;  /* 0x0000018000017945 */ /* 0x000fd80003800000 */
[----:B------:R-:W-:Y:S05]  /*1fe10*/  @!P1 BRA `(.L_x_30939) ;  /* 0x0000016000009947 */ /* 0x000fea0003800000 */
[----:B-1----:R-:W-:Y:S01]  /*1fe20*/  FSEL R225, R235, RZ, !P0 ;  /* 0x000000ffebe17208 */ /* 0x002fe20004000000 */
[----:B------:R-:W-:-:S04]  /*1fe30*/  IMAD.MOV.U32 R236, RZ, RZ, 0x10 ;  /* 0x00000010ffec7424 */ /* 0x000fc800078e00ff */
[--C-:B---3--:R-:W-:Y:S02]  /*1fe40*/  FADD.FTZ R221, R216, -R225.reuse ;  /* 0x800000e1d8dd7221 */ /* 0x108fe40000010000 */
        /* <DEDUP_REMOVED lines=11> */
[-C--:B------:R-:W-:Y:S02]  /*1ff00*/  FFMA.FTZ R221, R165, R220.reuse, R157 ;  /* 0x000000dca5dd7223 */ /* 0x080fe4000001009d */
[----:B------:R-:W-:Y:S02]  /*1ff10*/  FFMA.FTZ R225, R169, R220, R161 ;  /* 0x000000dca9e17223 */ /* 0x000fe400000100a1 */
[----:B------:R-:W-:-:S04]  /*1ff20*/  IMAD.WIDE.U32 R234, R233, R236, c[0x0][0x208] ;  /* 0x00008200e9ea7625 */ /* 0x000fc800078e00ec */
[----:B------:R-:W-:Y:S02]  /*1ff30*/  FFMA.FTZ R220, R164, R239, R156 ;  /* 0x000000efa4dc7223 */ /* 0x000fe4000001009c */
[----:B------:R-:W-:-:S03]  /*1ff40*/  IMAD.WIDE.U32 R236, R233, R236, c[0x0][0x210] ;  /* 0x00008400e9ec7625 */ /* 0x000fc600078e00ec */
[----:B------:R1:W-:Y:S01]  /*1ff50*/  STG.E.128 [R234.64], R220 ;  /* 0x000000dcea007986 */ /* 0x0003e2000c101d06 */
[----:B------:R-:W-:-:S05]  /*1ff60*/  FFMA.FTZ R224, R168, R239, R160 ;  /* 0x000000efa8e07223 */ /* 0x000fca00000100a0 */
[----:B------:R1:W-:Y:S02]  /*1ff70*/  STG.E.128 [R236.64], R224 ;  /* 0x000000e0ec007986 */ /* 0x0003e4000c101d06 */
.L_x_30939:
[----:B------:R-:W-:Y:S05]  /*1ff80*/  BSYNC B1 ;  /* 0x0000000000017941 */ /* 0x000fea0003800000 */
.L_x_30938:
[----:B-1-3--:R-:W-:-:S04]  /*1ff90*/  IMAD.MOV.U32 R220, RZ, RZ, 0x4 ;  /* 0x00000004ffdc7424 */ /* 0x00afc800078e00ff */
[----:B------:R-:W-:-:S05]  /*1ffa0*/  IMAD R231, R220, c[0x0][0x160], R231 ;  /* 0x00005800dce77a24 */ /* 0x000fca00078e02e7 */
[----:B------:R-:W-:-:S13]  /*1ffb0*/  ISETP.GE.AND P0, PT, R231, c[0x0][0x164], PT ;  /* 0x00005900e7007a0c */ /* 0x000fda0003f06270 */
[----:B0----5:R-:W-:Y:S01]  /*1ffc0*/  @P0 CALL.REL.NOINC `(.L_x_30940) ;  /* 0x0000001000000944 */ /* 0x021fe20003c00000 */
[----:B------:R-:W-:Y:S05]  /*1ffd0*/  BRA `(.L_x_30941) ;  /* 0xfffe183000007947 */ /* 0x000fea000383ffff */
.L_x_30940:
[----:B------:R-:W-:Y:S05]  /*1ffe0*/  BSYNC B0 ;  /* 0x0000000000007941 */ /* 0x000fea0003800000 */
.L_x_30248:
[----:B------:R-:W-:Y:S05]  /*1fff0*/  EXIT ;  /* 0x000000000000794d */ /* 0x000fea0003800000 */
.L_x_30918:
[----:B------:R-:W-:Y:S01]  /*20000*/  IMAD.MOV.U32 R220, RZ, RZ, R221 ;  /* 0x000000ffffdc7224 */ /* 0x000fe200078e00dd */
[----:B------:R-:W-:Y:S01]  /*20010*/  MOV R222, 0x20060 ;  /* 0x0002006000de7802 */ /* 0x000fe20000000f00 */
[----:B------:R-:W-:Y:S02]  /*20020*/  IMAD.MOV.U32 R225, RZ, RZ, 0x1 ;  /* 0x00000001ffe17424 */ /* 0x000fe400078e00ff */
[----:B------:R-:W-:Y:S02]  /*20030*/  IMAD.MOV.U32 R226, RZ, RZ, 0x1f ;  /* 0x0000001fffe27424 */ /* 0x000fe400078e00ff */
[----:B------:R-:W-:Y:S02]  /*20040*/  IMAD.MOV.U32 R227, RZ, RZ, -0x1 ;  /* 0xffffffffffe37424 */ /* 0x000fe400078e00ff */
[----:B0----5:R-:W-:Y:S05]  /*20050*/  CALL.REL.NOINC `($__internal_76_$__cuda_sm70_shflsync_bfly_p) ;  /* 0x0000096000007944 */ /* 0x021fea0003c00000 */
[----:B01----:R-:W-:Y:S01]  /*20060*/  IMAD.MOV.U32 R220, RZ, RZ, R225 ;  /* 0x000000ffffdc7224 */ /* 0x003fe200078e00e1 */
[----:B------:R-:W-:Y:S05]  /*20070*/  BRA `(.L_x_30942) ;  /* 0xffffe67000007947 */ /* 0x000fea000383ffff */
.L_x_30919:
[----:B------:R-:W-:Y:S01]  /*20080*/  IMAD.MOV.U32 R220, RZ, RZ, R236 ;  /* 0x000000ffffdc7224 */ /* 0x000fe200078e00ec */
[----:B------:R-:W-:Y:S01]  /*20090*/  MOV R225, 0x2 ;  /* 0x0000000200e17802 */ /* 0x000fe20000000f00 */
[----:B------:R-:W-:Y:S01]  /*200a0*/  IMAD.MOV.U32 R226, RZ, RZ, 0x1f ;  /* 0x0000001fffe27424 */ /* 0x000fe200078e00ff */
[----:B------:R-:W-:Y:S01]  /*200b0*/  MOV R222, 0x200e0 ;  /* 0x000200e000de7802 */ /* 0x000fe20000000f00 */
[----:B------:R-:W-:-:S02]  /*200c0*/  IMAD.MOV.U32 R227, RZ, RZ, -0x1 ;  /* 0xffffffffffe37424 */ /* 0x000fc400078e00ff */
[----:B01---5:R-:W-:Y:S05]  /*200d0*/  CALL.REL.NOINC `($__internal_76_$__cuda_sm70_shflsync_bfly_p) ;  /* 0x000008e000007944 */ /* 0x023fea0003c00000 */
[----:B01----:R-:W-:Y:S01]  /*200e0*/  FADD.FTZ R220, R236, R225 ;  /* 0x000000e1ecdc7221 */ /* 0x003fe20000010000 */
[----:B------:R-:W-:Y:S01]  /*200f0*/  MOV R222, 0x20140 ;  /* 0x0002014000de7802 */ /* 0x000fe20000000f00 */
[----:B------:R-:W-:-:S02]  /*20100*/  IMAD.MOV.U32 R225, RZ, RZ, 0x4 ;  /* 0x00000004ffe17424 */ /* 0x000fc400078e00ff */
[----:B------:R-:W-:Y:S02]  /*20110*/  IMAD.MOV.U32 R226, RZ, RZ, 0x1f ;  /* 0x0000001fffe27424 */ /* 0x000fe400078e00ff */
[----:B------:R-:W-:Y:S02]  /*20120*/  IMAD.MOV.U32 R227, RZ, RZ, -0x1 ;  /* 0xffffffffffe37424 */ /* 0x000fe400078e00ff */
[----:B------:R-:W-:Y:S05]  /*20130*/  CALL.REL.NOINC `($__internal_76_$__cuda_sm70_shflsync_bfly_p) ;  /* 0x0000088000007944 */ /* 0x000fea0003c00000 */
[----:B01----:R-:W-:Y:S01]  /*20140*/  FADD.FTZ R220, R220, R225 ;  /* 0x000000e1dcdc7221 */ /* 0x003fe20000010000 */
[----:B------:R-:W-:Y:S01]  /*20150*/  MOV R222, 0x201a0 ;  /* 0x000201a000de7802 */ /* 0x000fe20000000f00 */
[----:B------:R-:W-:Y:S02]  /*20160*/  IMAD.MOV.U32 R225, RZ, RZ, 0x8 ;  /* 0x00000008ffe17424 */ /* 0x000fe400078e00ff */
[----:B------:R-:W-:Y:S02]  /*20170*/  IMAD.MOV.U32 R226, RZ, RZ, 0x1f ;  /* 0x0000001fffe27424 */ /* 0x000fe400078e00ff */
[----:B------:R-:W-:Y:S02]  /*20180*/  IMAD.MOV.U32 R227, RZ, RZ, -0x1 ;  /* 0xffffffffffe37424 */ /* 0x000fe400078e00ff */
[----:B------:R-:W-:Y:S05]  /*20190*/  CALL.REL.NOINC `($__internal_76_$__cuda_sm70_shflsync_bfly_p) ;  /* 0x0000082000007944 */ /* 0x000fea0003c00000 */
[----:B0-----:R-:W-:Y:S01]  /*201a0*/  HFMA2.MMA R226, -RZ, RZ, 0, 1.847743988037109375e-06 ;  /* 0x0000001fffe27435 */ /* 0x001fe200000001ff */
[----:B-1----:R-:W-:Y:S01]  /*201b0*/  FADD.FTZ R220, R220, R225 ;  /* 0x000000e1dcdc7221 */ /* 0x002fe20000010000 */
[----:B------:R-:W-:Y:S01]  /*201c0*/  MOV R222, 0x20200 ;  /* 0x0002020000de7802 */ /* 0x000fe20000000f00 */
[----:B------:R-:W-:-:S02]  /*201d0*/  IMAD.MOV.U32 R225, RZ, RZ, 0x10 ;  /* 0x00000010ffe17424 */ /* 0x000fc400078e00ff */
[----:B------:R-:W-:Y:S02]  /*201e0*/  IMAD.MOV.U32 R227, RZ, RZ, -0x1 ;  /* 0xffffffffffe37424 */ /* 0x000fe400078e00ff */
[----:B------:R-:W-:Y:S05]  /*201f0*/  CALL.REL.NOINC `($__internal_76_$__cuda_sm70_shflsync_bfly_p) ;  /* 0x000007c000007944 */ /* 0x000fea0003c00000 */
        /* <DEDUP_REMOVED lines=97> */
[----:B------:R-:W-:Y:S05]  /*20810*/  CALL.REL.NOINC `($__internal_76_$__cuda_sm70_shflsync_bfly_p) ;  /* 0x000001a000007944 */ /* 0x000fea0003c00000 */
[----:B01----:R-:W-:Y:S01]  /*20820*/  FADD.FTZ R220, R220, R225 ;  /* 0x000000e1dcdc7221 */ /* 0x003fe20000010000 */
[----:B------:R-:W-:Y:S01]  /*20830*/  MOV R222, 0x20880 ;  /* 0x0002088000de7802 */ /* 0x000fe20000000f00 */
[----:B------:R-:W-:Y:S02]  /*20840*/  IMAD.MOV.U32 R225, RZ, RZ, 0x2 ;  /* 0x00000002ffe17424 */ /* 0x000fe400078e00ff */
[----:B------:R-:W-:Y:S02]  /*20850*/  IMAD.MOV.U32 R226, RZ, RZ, 0x1f ;  /* 0x0000001fffe27424 */ /* 0x000fe400078e00ff */
[----:B------:R-:W-:Y:S02]  /*20860*/  IMAD.MOV.U32 R227, RZ, RZ, -0x1 ;  /* 0xffffffffffe37424 */ /* 0x000fe400078e00ff */
[----:B------:R-:W-:Y:S05]  /*20870*/  CALL.REL.NOINC `($__internal_76_$__cuda_sm70_shflsync_bfly_p) ;  /* 0x0000014000007944 */ /* 0x000fea0003c00000 */
[----:B01----:R-:W-:Y:S01]  /*20880*/  FADD.FTZ R220, R220, R225 ;  /* 0x000000e1dcdc7221 */ /* 0x003fe20000010000 */
[----:B------:R-:W-:Y:S01]  /*20890*/  MOV R227, 0xffffffff ;  /* 0xffffffff00e37802 */ /* 0x000fe20000000f00 */
[----:B------:R-:W-:Y:S01]  /*208a0*/  IMAD.MOV.U32 R225, RZ, RZ, 0x4 ;  /* 0x00000004ffe17424 */ /* 0x000fe200078e00ff */
[----:B------:R-:W-:Y:S01]  /*208b0*/  MOV R222, 0x208e0 ;  /* 0x000208e000de7802 */ /* 0x000fe20000000f00 */
[----:B------:R-:W-:-:S02]  /*208c0*/  IMAD.MOV.U32 R226, RZ, RZ, 0x1f ;  /* 0x0000001fffe27424 */ /* 0x000fc400078e00ff */
[----:B------:R-:W-:Y:S05]  /*208d0*/  CALL.REL.NOINC `($__internal_76_$__cuda_sm70_shflsync_bfly_p) ;  /* 0x000000e000007944 */ /* 0x000fea0003c00000 */
[----:B01----:R-:W-:Y:S01]  /*208e0*/  FADD.FTZ R220, R220, R225 ;  /* 0x000000e1dcdc7221 */ /* 0x003fe20000010000 */
[----:B------:R-:W-:Y:S01]  /*208f0*/  MOV R222, 0x20940 ;  /* 0x0002094000de7802 */ /* 0x000fe20000000f00 */
[----:B------:R-:W-:-:S02]  /*20900*/  IMAD.MOV.U32 R225, RZ, RZ, 0x8 ;  /* 0x00000008ffe17424 */ /* 0x000fc400078e00ff */
[----:B------:R-:W-:Y:S02]  /*20910*/  IMAD.MOV.U32 R226, RZ, RZ, 0x1f ;  /* 0x0000001fffe27424 */ /* 0x000fe400078e00ff */
[----:B------:R-:W-:Y:S02]  /*20920*/  IMAD.MOV.U32 R227, RZ, RZ, -0x1 ;  /* 0xffffffffffe37424 */ /* 0x000fe400078e00ff */
[----:B------:R-:W-:Y:S05]  /*20930*/  CALL.REL.NOINC `($__internal_76_$__cuda_sm70_shflsync_bfly_p) ;  /* 0x0000008000007944 */ /* 0x000fea0003c00000 */
[----:B-1----:R-:W-:Y:S01]  /*20940*/  FADD.FTZ R224, R220, R225 ;  /* 0x000000e1dce07221 */ /* 0x002fe20000010000 */
[----:B------:R-:W-:Y:S01]  /*20950*/  MOV R222, 0x209b0 ;  /* 0x000209b000de7802 */ /* 0x000fe20000000f00 */
[----:B------:R-:W-:Y:S02]  /*20960*/  IMAD.MOV.U32 R225, RZ, RZ, 0x10 ;  /* 0x00000010ffe17424 */ /* 0x000fe400078e00ff */
[----:B0-----:R-:W-:Y:S02]  /*20970*/  IMAD.MOV.U32 R226, RZ, RZ, 0x1f ;  /* 0x0000001fffe27424 */ /* 0x001fe400078e00ff */
[----:B------:R-:W-:Y:S02]  /*20980*/  IMAD.MOV.U32 R227, RZ, RZ, -0x1 ;  /* 0xffffffffffe37424 */ /* 0x000fe400078e00ff */
[----:B------:R-:W-:-:S02]  /*20990*/  IMAD.MOV.U32 R220, RZ, RZ, R224 ;  /* 0x000000ffffdc7224 */ /* 0x000fc400078e00e0 */
[----:B------:R-:W-:Y:S05]  /*209a0*/  CALL.REL.NOINC `($__internal_76_$__cuda_sm70_shflsync_bfly_p) ;  /* 0x0000001000007944 */ /* 0x000fea0003c00000 */
[----:B01----:R-:W-:Y:S05]  /*209b0*/  BRA `(.L_x_30943) ;  /* 0xffffe42000007947 */ /* 0x003fea000383ffff */
        .weak           $__internal_76_$__cuda_sm70_shflsync_bfly_p
        .type           $__internal_76_$__cuda_sm70_shflsync_bfly_p,@function
        .size           $__internal_76_$__cuda_sm70_shflsync_bfly_p,(.L_x_33054 - $__internal_76_$__cuda_sm70_shflsync_bfly_p)
$__internal_76_$__cuda_sm70_shflsync_bfly_p:
[----:B------:R-:W-:Y:S01]  /*209c0*/  IMAD.MOV.U32 R223, RZ, RZ, 0x0 ;  /* 0x00000000ffdf7424 */ /* 0x000fe200078e00ff */
[----:B------:R-:W-:Y:S04]  /*209d0*/  WARPSYNC R227 ;  /* 0x000000e300007348 */ /* 0x000fe80003800000 */
[----:B------:R0:W1:Y:S01]  /*209e0*/  SHFL.BFLY PT, R225, R220, R225, R226 ;  /* 0x0c0000e1dce17389 */ /* 0x00006200000e00e2 */
[----:B------:R-:W-:Y:S05]  /*209f0*/  RET.REL.NODEC R222 `(_ZN10layer_norm31ln_parallel_residual_fwd_kernelINS_13Kernel_traitsIfffffjLj1280ELj1ELj4ELj1ELj16ENS_18Kernel_traits_baseILj1280EfffffjLj128EEEEELb1ELb0ELb0EEEvNS_9FwdParamsE) ;  /* 0xfffdf600de007950 */ /* 0x000fea0003c3ffff */
.L_x_30944:
        /* <DEDUP_REMOVED lines=16> */
.L_x_33054:


//--------------------- .text._ZN10layer_norm31ln_parallel_residual_fwd_kernelINS_13Kernel_traitsIfffffjLj1280ELj1ELj4ELj1ELj16ENS_18Kernel_traits_baseILj1280EfffffjLj128EEEEELb1ELb0ELb1EEEvNS_9FwdParamsE --------------------------
	.section	.text._ZN10layer_norm31ln_parallel_residual_fwd_kernelINS_13Kernel_traitsIfffffjLj1280ELj1ELj4ELj1ELj16ENS_18Kernel_traits_baseILj1280EfffffjLj128EEEEELb1ELb0ELb1EEEvNS_9FwdParamsE,"ax",@progbits
	.sectioninfo	@"SHI_REGISTERS=246"
	.align	128
        .global         _ZN10layer_norm31ln_parallel_residual_fwd_kernelINS_13Kernel_traitsIfffffjLj1280ELj1ELj4ELj1ELj16ENS_18Kernel_traits_baseILj1280EfffffjLj128EEEEELb1ELb0ELb1EEEvNS_9FwdParamsE
        .type           _ZN10layer_norm31ln_parallel_residual_fwd_kernelINS_13Kernel_traitsIfffffjLj1280ELj1ELj4ELj1ELj16ENS_18Kernel_traits_baseILj1280EfffffjLj128EEEEELb1ELb0ELb1EEEvNS_9FwdParamsE,@function
        .size           _ZN10layer_norm31ln_parallel_residual_fwd_kernelINS_13Kernel_traitsIfffffjLj1280ELj1ELj4ELj1ELj16ENS_18Kernel_traits_baseILj1280EfffffjLj128EEEEELb1ELb0ELb1EEEvNS_9FwdParamsE,(.L_x_33055 - _ZN10layer_norm31ln_parallel_residual_fwd_kernelINS_13Kernel_traitsIfffffjLj1280ELj1ELj4ELj1ELj16ENS_18Kernel_traits_baseILj1280EfffffjLj128EEEEELb1ELb0ELb1EEEvNS_9FwdParamsE)
        .other          _ZN10layer_norm31ln_parallel_residual_fwd_kernelINS_13Kernel_traitsIfffffjLj1280ELj1ELj4ELj1ELj16ENS_18Kernel_traits_baseILj1280EfffffjLj128EEEEELb1ELb0ELb1EEEvNS_9FwdParamsE,@"STO_CUDA_ENTRY STV_DEFAULT"
_ZN10layer_norm31ln_parallel_residual_fwd_kernelINS_13Kernel_traitsIfffffjLj1280ELj1ELj4ELj1ELj16ENS_18Kernel_traits_baseILj1280EfffffjLj128EEEEELb1ELb0ELb1EEEvNS_9FwdParamsE:
.text._ZN10layer_norm31ln_parallel_residual_fwd_kernelINS_13Kernel_traitsIfffffjLj1280ELj1ELj4ELj1ELj16ENS_18Kernel_traits_baseILj1280EfffffjLj128EEEEELb1ELb0ELb1EEEvNS_9FwdParamsE:
[----:B------:R-:W-:Y:S02]  /*0000*/  IMAD.MOV.U32 R1, RZ, RZ, c[0x0][0x28] ;  /* 0x00000a00ff017624 */ /* 0x000fe400078e00ff */
[----:B------:R-:W-:Y:S01]  /*0010*/  ULDC.U8 UR4, c[0x0][0x244] ;  /* 0x0000910000047ab9 */ /* 0x000fe20000000000 */
[----:B------:R-:W-:Y:S01]  /*0020*/  MOV R224, c[0x0][0x238] ;  /* 0x00008e0000e07a02 */ /* 0x000fe20000000f00 */
[----:B------:R-:W-:Y:S01]  /*0030*/  ULDC.64 UR6, c[0x0][0x118] ;  /* 0x0000460000067ab9 */ /* 0x000fe20000000a00 */
[----:B------:R-:W-:Y:S01]  /*0040*/  ISETP.NE.AND P0, PT, RZ, UR4, PT ;  /* 0x00000004ff007c0c */ /* 0x000fe2000bf05270 */
[----:B------:R-:W-:Y:S02]  /*0050*/  ULDC.64 UR4, c[0x0][0x230] ;  /* 0x00008c0000047ab9 */ /* 0x000fe40000000a00 */
[----:B------:R-:W-:Y:S02]  /*0060*/  IMAD.U32 R2, RZ, RZ, UR4 ;  /* 0x00000004ff027e24 */ /* 0x000fe4000f8e00ff */
[----:B------:R-:W-:Y:S02]  /*0070*/  IMAD.U32 R3, RZ, RZ, UR5 ;  /* 0x00000005ff037e24 */ /* 0x000fe4000f8e00ff */
[----:B------:R-:W-:-:S06]  /*0080*/  IMAD.MOV.U32 R225, RZ, RZ, c[0x0][0x23c] ;  /* 0x00008f00ffe17624 */ /* 0x000fcc00078e00ff */
[----:B------:R-:W2:Y:S01]  /*0090*/  @P0 LDG.E.64 R2, [R2.64] ;  /* 0x0000000602020981 */ /* 0x000ea2000c1e1b00 */
[----:B------:R-:W-:Y:S02]  /*00a0*/  @P0 IMAD.MOV.U32 R12, RZ, RZ, R224 ;  /* 0x000000ffff0c0224 */ /* 0x000fe400078e00e0 */
[----:B------:R-:W-:-:S05]  /*00b0*/  @P0 IMAD.MOV.U32 R13, RZ, RZ, R225 ;  /* 0x000000ffff0d0224 */ /* 0x000fca00078e00e1 */
[----:B------:R-:W3:Y:S04]  /*00c0*/  @P0 LDG.E.64 R4, [R12.64] ;  /* 0x000000060c040981 */ /* 0x000ee8000c1e1b00 */
[----:B------:R-:W0:Y:S04]  /*00d0*/  S2R R222, SR_TID.X ;  /* 0x0000000000de7919 */ /* 0x000e280000002100 */
        /* <DEDUP_REMOVED lines=41> */
[----:B------:R-:W-:Y:S01]  /*0370*/  HFMA2.MMA R57, -RZ, RZ, 0, 9.5367431640625e-07 ;  /* 0x00000010ff397435 */ /* 0x000fe200000001ff */
[----:B--2---:R-:W1:Y:S08]  /*0380*/  @P0 R2UR UR4, R2 ;  /* 0x00000000020403c2 */ /* 0x004e7000000e0000 */
[----:B------:R2:W4:Y:S01]  /*0390*/  @P0 R2UR UR5, R3 ;  /* 0x00000000030503c2 */ /* 0x00052200000e0000 */
[----:B---3--:R-:W-:-:S04]  /*03a0*/  @P0 IADD3 R224, P1, R4, c[0x0][0x240], RZ ;  /* 0x0000900004e00a10 */ /* 0x008fc80007f3e0ff */
[----:B------:R-:W-:Y:S01]  /*03b0*/  @P0 IADD3.X R225, RZ, R5, RZ, P1, !PT ;  /* 0x00000005ffe10210 */ /* 0x000fe20000ffe4ff */
[----:B0-----:R-:W-:Y:S01]  /*03c0*/  IMAD R5, R19, c[0x0][0x0], R222 ;  /* 0x0000000013057a24 */ /* 0x001fe200078e02de */
[----:B------:R-:W-:Y:S02]  /*03d0*/  ISETP.NE.U32.AND P0, PT, RZ, c[0x0][0x218], PT ;  /* 0x00008600ff007a0c */ /* 0x000fe40003f05070 */
[--C-:B------:R-:W-:Y:S01]  /*03e0*/  SHF.R.U64 R6, R224, 0x2, R225.reuse ;  /* 0x00000002e0067819 */ /* 0x100fe200000012e1 */
[----:B------:R-:W-:Y:S01]  /*03f0*/  IMAD.WIDE.U32 R10, R5, -0x326172a9, RZ ;  /* 0xcd9e8d57050a7825 */ /* 0x000fe200078e00ff */
[----:B------:R-:W-:Y:S02]  /*0400*/  SHF.R.U32.HI R7, RZ, 0x2, R225 ;  /* 0x00000002ff077819 */ /* 0x000fe400000116e1 */
[----:B------:R-:W-:Y:S01]  /*0410*/  ISETP.NE.AND.EX P0, PT, RZ, c[0x0][0x21c], PT, P0 ;  /* 0x00008700ff007a0c */ /* 0x000fe20003f05300 */
[----:B------:R-:W-:Y:S01]  /*0420*/  IMAD.WIDE.U32 R8, R6, -0x2daee0ad, RZ ;  /* 0xd2511f5306087825 */ /* 0x000fe200078e00ff */
[----:B-1----:R-:W-:Y:S01]  /*0430*/  LOP3.LUT R0, R11, UR4, R7, 0x96, !PT ;  /* 0x000000040b007c12 */ /* 0x002fe2000f8e9607 */
[----:B------:R-:W-:-:S02]  /*0440*/  UIADD3 UR9, UR4, -0x61c88647, URZ ;  /* 0x9e3779b904097890 */ /* 0x000fc4000fffe03f */
[----:B------:R-:W-:Y:S02]  /*0450*/  UIADD3 UR11, UR4, 0x3c6ef372, URZ ;  /* 0x3c6ef372040b7890 */ /* 0x000fe4000fffe03f */
[----:B--2---:R-:W-:Y:S01]  /*0460*/  IMAD.WIDE.U32 R2, R0, -0x2daee0ad, RZ ;  /* 0xd2511f5300027825 */ /* 0x004fe200078e00ff */
[----:B------:R-:W-:Y:S01]  /*0470*/  UIADD3 UR13, UR4, -0x255992d5, URZ ;  /* 0xdaa66d2b040d7890 */ /* 0x000fe2000fffe03f */
[----:B------:R-:W-:Y:S01]  /*0480*/  LOP3.LUT R0, R222, 0x1f, RZ, 0xc0, !PT ;  /* 0x0000001fde007812 */ /* 0x000fe200078ec0ff */
[----:B----4-:R-:W-:Y:S01]  /*0490*/  UIADD3 UR10, UR5, -0x4498517b, URZ ;  /* 0xbb67ae85050a7890 */ /* 0x010fe2000fffe03f */
[----:B------:R-:W-:Y:S01]  /*04a0*/  LOP3.LUT R12, R9, UR5, RZ, 0x3c, !PT ;  /* 0x00000005090c7c12 */ /* 0x000fe2000f8e3cff */
[----:B------:R-:W-:Y:S01]  /*04b0*/  UIADD3 UR12, UR5, 0x76cf5d0a, URZ ;  /* 0x76cf5d0a050c7890 */ /* 0x000fe2000fffe03f */
[----:B------:R-:W-:Y:S01]  /*04c0*/  @P0 LEA R16, P1, R0, c[0x0][0x218], 0x4 ;  /* 0x0000860000100a11 */ /* 0x000fe200078220ff */
[----:B------:R-:W-:Y:S01]  /*04d0*/  UIADD3 UR14, UR5, 0x32370b8f, URZ ;  /* 0x32370b8f050e7890 */ /* 0x000fe2000fffe03f */
[----:B------:R-:W-:Y:S01]  /*04e0*/  SHF.R.U32.HI R222, RZ, 0x5, R222 ;  /* 0x00000005ffde7819 */ /* 0x000fe200000116de */
[----:B------:R-:W-:Y:S01]  /*04f0*/  IMAD.WIDE.U32 R12, R12, -0x326172a9, RZ ;  /* 0xcd9e8d570c0c7825 */ /* 0x000fe200078e00ff */
[----:B------:R-:W-:Y:S01]  /*0500*/  LOP3.LUT R11, R3, UR10, R8, 0x96, !PT ;  /* 0x0000000a030b7c12 */ /* 0x000fe2000f8e9608 */
[----:B------:R-:W-:-:S02]  /*0510*/  UIADD3 UR15, UR4, 0x78dde6e4, URZ ;  /* 0x78dde6e4040f7890 */ /* 0x000fc4000fffe03f */
[----:B------:R-:W-:Y:S01]  /*0520*/  UIADD3 UR16, UR5, -0x126145ec, URZ ;  /* 0xed9eba1405107890 */ /* 0x000fe2000fffe03f */
[----:B------:R-:W-:Y:S01]  /*0530*/  LOP3.LUT R8, R13, UR9, R10, 0x96, !PT ;  /* 0x000000090d087c12 */ /* 0x000fe2000f8e960a */
[----:B------:R-:W-:Y:S01]  /*0540*/  IMAD.WIDE.U32 R10, R11, -0x326172a9, RZ ;  /* 0xcd9e8d570b0a7825 */ /* 0x000fe200078e00ff */
[----:B------:R-:W-:Y:S02]  /*0550*/  UIADD3 UR18, UR5, -0x56f99767, URZ ;  /* 0xa906689905127890 */ /* 0x000fe4000fffe03f */
[----:B------:R-:W-:Y:S01]  /*0560*/  UIADD3 UR17, UR4, 0x1715609d, URZ ;  /* 0x1715609d04117890 */ /* 0x000fe2000fffe03f */
[----:B------:R-:W-:Y:S01]  /*0570*/  IMAD.WIDE.U32 R8, R8, -0x2daee0ad, RZ ;  /* 0xd2511f5308087825 */ /* 0x000fe200078e00ff */
[----:B------:R-:W-:Y:S01]  /*0580*/  LOP3.LUT R3, R11, UR11, R12, 0x96, !PT ;  /* 0x0000000b0b037c12 */ /* 0x000fe2000f8e960c */
[----:B------:R-:W-:Y:S02]  /*0590*/  UIADD3 UR20, UR5, 0x646e171e, URZ ;  /* 0x646e171e05147890 */ /* 0x000fe4000fffe03f */
[----:B------:R-:W-:Y:S01]  /*05a0*/  UIADD3 UR19, UR4, -0x4ab325aa, URZ ;  /* 0xb54cda5604137890 */ /* 0x000fe2000fffe03f */
[----:B------:R-:W-:Y:S01]  /*05b0*/  LOP3.LUT R12, R9, UR12, R2, 0x96, !PT ;  /* 0x0000000c090c7c12 */ /* 0x000fe2000f8e9602 */
[----:B------:R-:W-:Y:S01]  /*05c0*/  IMAD.WIDE.U32 R2, R3, -0x2daee0ad, RZ ;  /* 0xd2511f5303027825 */ /* 0x000fe200078e00ff */
[----:B------:R-:W-:-:S02]  /*05d0*/  UIADD3 UR21, UR4, 0x5384540f, URZ ;  /* 0x5384540f04157890 */ /* 0x000fc4000fffe03f */
[----:B------:R-:W-:Y:S01]  /*05e0*/  UIADD3 UR22, UR5, 0x1fd5c5a3, URZ ;  /* 0x1fd5c5a305167890 */ /* 0x000fe2000fffe03f */
[----:B------:R-:W-:Y:S01]  /*05f0*/  IMAD.WIDE.U32 R12, R12, -0x326172a9, RZ ;  /* 0xcd9e8d570c0c7825 */ /* 0x000fe200078e00ff */
[----:B------:R-:W-:Y:S01]  /*0600*/  LOP3.LUT R11, R3, UR14, R8, 0x96, !PT ;  /* 0x0000000e030b7c12 */ /* 0x000fe2000f8e9608 */
[----:B------:R-:W-:Y:S01]  /*0610*/  UIADD3 UR24, UR5, -0x24c28bd8, URZ ;  /* 0xdb3d742805187890 */ /* 0x000fe2000fffe03f */
[C---:B------:R-:W-:Y:S01]  /*0620*/  LOP3.LUT R128, R0.reuse, 0x20, RZ, 0xfc, !PT ;  /* 0x0000002000807812 */ /* 0x040fe200078efcff */
[----:B------:R-:W-:Y:S01]  /*0630*/  @P0 IMAD.X R17, RZ, RZ, c[0x0][0x21c], P1 ;  /* 0x00008700ff110624 */ /* 0x000fe200008e06ff */
[----:B------:R-:W-:Y:S01]  /*0640*/  LOP3.LUT R8, R13, UR13, R10, 0x96, !PT ;  /* 0x0000000d0d087c12 */ /* 0x000fe2000f8e960a */
[----:B------:R-:W-:Y:S01]  /*0650*/  IMAD.WIDE.U32 R10, R11, -0x326172a9, RZ ;  /* 0xcd9e8d570b0a7825 */ /* 0x000fe200078e00ff */
[----:B------:R-:W-:Y:S01]  /*0660*/  UIADD3 UR23, UR4, -0xe443238, URZ ;  /* 0xf1bbcdc804177890 */ /* 0x000fe2000fffe03f */
[----:B------:R-:W-:Y:S01]  /*0670*/  LOP3.LUT R104, R0, 0x80, RZ, 0xfc, !PT ;  /* 0x0000008000687812 */ /* 0x000fe200078efcff */
[----:B------:R0:W5:Y:S01]  /*0680*/  @P0 LDG.E.128 R212, [R16.64] ;  /* 0x0000000610d40981 */ /* 0x000162000c1e1d00 */
[----:B------:R-:W-:Y:S01]  /*0690*/  IMAD.WIDE.U32 R8, R8, -0x2daee0ad, RZ ;  /* 0xd2511f5308087825 */ /* 0x000fe200078e00ff */
[----:B------:R-:W-:-:S02]  /*06a0*/  LOP3.LUT R3, R11, UR15, R12, 0x96, !PT ;  /* 0x0000000f0b037c12 */ /* 0x000fc4000f8e960c */
[----:B------:R-:W-:Y:S01]  /*06b0*/  LOP3.LUT R120, R0, 0x40, RZ, 0xfc, !PT ;  /* 0x0000004000787812 */ /* 0x000fe200078efcff */
[----:B------:R-:W-:Y:S01]  /*06c0*/  IMAD R222, R19, 0x4, R222 ;  /* 0x0000000413de7824 */ /* 0x000fe200078e02de */
        /* <DEDUP_REMOVED lines=17> */
[----:B------:R-:W-:-:S05]  /*07e0*/  @P0 LEA R12, P1, R128, c[0x0][0x218], 0x4 ;  /* 0x00008600800c0a11 */ /* 0x000fca00078220ff */
[----:B------:R-:W-:Y:S01]  /*07f0*/  @P0 IMAD.X R13, RZ, RZ, c[0x0][0x21c], P1 ;  /* 0x00008700ff0d0624 */ /* 0x000fe200008e06ff */
[----:B------:R-:W-:-:S04]  /*0800*/  @P0 LEA R14, P2, R120, c[0x0][0x218], 0x4 ;  /* 0x00008600780e0a11 */ /* 0x000fc800078420ff */
[----:B------:R1:W5:Y:S01]  /*0810*/  @P0 LDG.E.128 R208, [R12.64] ;  /* 0x000000060cd00981 */ /* 0x000362000c1e1d00 */
[C---:B------:R-:W-:Y:S02]  /*0820*/  LOP3.LUT R80, R0.reuse, 0xe0, RZ, 0xfc, !PT ;  /* 0x000000e000507812 */ /* 0x040fe400078efcff */
[----:B------:R-:W-:Y:S02]  /*0830*/  LOP3.LUT R112, R0, 0x60, RZ, 0xfc, !PT ;  /* 0x0000006000707812 */ /* 0x000fe400078efcff */
[----:B-1----:R-:W-:Y:S02]  /*0840*/  @P0 LEA R12, P1, R104, c[0x0][0x218], 0x4 ;  /* 0x00008600680c0a11 */ /* 0x002fe400078220ff */
[----:B------:R-:W-:-:S03]  /*0850*/  @P0 IADD3.X R15, RZ, c[0x0][0x21c], RZ, P2, !PT ;  /* 0x00008700ff0f0a10 */ /* 0x000fc600017fe4ff */
[----:B------:R-:W-:Y:S01]  /*0860*/  @P0 IMAD.X R13, RZ, RZ, c[0x0][0x21c], P1 ;  /* 0x00008700ff0d0624 */ /* 0x000fe200008e06ff */
[----:B------:R-:W-:Y:S01]  /*0870*/  @P0 LEA R18, P1, R80, c[0x0][0x218], 0x4 ;  /* 0x0000860050120a11 */ /* 0x000fe200078220ff */
[----:B------:R1:W5:Y:S01]  /*0880*/  @P0 LDG.E.128 R204, [R14.64] ;  /* 0x000000060ecc0981 */ /* 0x000362000c1e1d00 */
[----:B0-----:R-:W-:Y:S02]  /*0890*/  @P0 LEA R16, P3, R112, c[0x0][0x218], 0x4 ;  /* 0x0000860070100a11 */ /* 0x001fe400078620ff */
[C---:B------:R-:W-:Y:S01]  /*08a0*/  LOP3.LUT R96, R0.reuse, 0xa0, RZ, 0xfc, !PT ;  /* 0x000000a000607812 */ /* 0x040fe200078efcff */
[----:B------:R-:W-:Y:S01]  /*08b0*/  @P0 IMAD.X R19, RZ, RZ, c[0x0][0x21c], P1 ;  /* 0x00008700ff130624 */ /* 0x000fe200008e06ff */
[----:B------:R-:W-:Y:S01]  /*08c0*/  ISETP.NE.U32.AND P1, PT, RZ, c[0x0][0x220], PT ;  /* 0x00008800ff007a0c */ /* 0x000fe20003f25070 */
[----:B------:R-:W-:Y:S01]  /*08d0*/  @P0 IMAD.X R17, RZ, RZ, c[0x0][0x21c], P3 ;  /* 0x00008700ff110624 */ /* 0x000fe200018e06ff */
[----:B------:R-:W-:Y:S01]  /*08e0*/  LOP3.LUT R72, R0, 0x100, RZ, 0xfc, !PT ;  /* 0x0000010000487812 */ /* 0x000fe200078efcff */
[----:B------:R0:W5:Y:S01]  /*08f0*/  @P0 LDG.E.128 R196, [R12.64] ;  /* 0x000000060cc40981 */ /* 0x000162000c1e1d00 */
[----:B-1----:R-:W-:-:S02]  /*0900*/  @P0 LEA R14, P2, R96, c[0x0][0x218], 0x4 ;  /* 0x00008600600e0a11 */ /* 0x002fc400078420ff */
[C---:B------:R-:W-:Y:S01]  /*0910*/  LOP3.LUT R88, R0.reuse, 0xc0, RZ, 0xfc, !PT ;  /* 0x000000c000587812 */ /* 0x040fe200078efcff */
[----:B------:R1:W5:Y:S01]  /*0920*/  @P0 LDG.E.128 R200, [R16.64] ;  /* 0x0000000610c80981 */ /* 0x000362000c1e1d00 */
[----:B------:R-:W-:Y:S01]  /*0930*/  ISETP.NE.AND.EX P1, PT, RZ, c[0x0][0x224], PT, P1 ;  /* 0x00008900ff007a0c */ /* 0x000fe20003f25310 */
[----:B------:R-:W-:Y:S01]  /*0940*/  @P0 IMAD.X R15, RZ, RZ, c[0x0][0x21c], P2 ;  /* 0x00008700ff0f0624 */ /* 0x000fe200010e06ff */
[C---:B------:R-:W-:Y:S01]  /*0950*/  LOP3.LUT R64, R0.reuse, 0x120, RZ, 0xfc, !PT ;  /* 0x0000012000407812 */ /* 0x040fe200078efcff */
[----:B------:R-:W-:Y:S01]  /*0960*/  IMAD.SHL.U32 R132, R0, 0x10, RZ ;  /* 0x0000001000847824 */ /* 0x000fe200078e00ff */
[----:B0-----:R-:W-:Y:S01]  /*0970*/  @P0 LEA R12, P2, R72, c[0x0][0x218], 0x4 ;  /* 0x00008600480c0a11 */ /* 0x001fe200078420ff */
[----:B------:R0:W5:Y:S01]  /*0980*/  @P0 LDG.E.128 R184, [R18.64] ;  /* 0x0000000612b80981 */ /* 0x000162000c1e1d00 */
[----:B-1----:R-:W-:-:S03]  /*0990*/  @P0 LEA R16, P3, R88, c[0x0][0x218], 0x4 ;  /* 0x0000860058100a11 */ /* 0x002fc600078620ff */
[----:B------:R-:W-:Y:S01]  /*09a0*/  @P0 IMAD.X R13, RZ, RZ, c[0x0][0x21c], P2 ;  /* 0x00008700ff0d0624 */ /* 0x000fe200010e06ff */
[----:B------:R-:W-:Y:S01]  /*09b0*/  SHF.L.U32 R124, R128, 0x4, RZ ;  /* 0x00000004807c7819 */ /* 0x000fe200000006ff */
[----:B------:R1:W5:Y:S01]  /*09c0*/  @P0 LDG.E.128 R192, [R14.64] ;  /* 0x000000060ec00981 */ /* 0x000362000c1e1d00 */
[----:B------:R-:W-:-:S03]  /*09d0*/  @P0 IADD3.X R17, RZ, c[0x0][0x21c], RZ, P3, !PT ;  /* 0x00008700ff110a10 */ /* 0x000fc60001ffe4ff */
[----:B------:R2:W5:Y:S04]  /*09e0*/  @P0 LDG.E.128 R180, [R12.64] ;  /* 0x000000060cb40981 */ /* 0x000568000c1e1d00 */
[----:B------:R3:W5:Y:S01]  /*09f0*/  @P0 LDG.E.128 R188, [R16.64] ;  /* 0x0000000610bc0981 */ /* 0x000762000c1e1d00 */
[----:B--2---:R-:W-:Y:S02]  /*0a00*/  @P1 IADD3 R12, P2, R132, c[0x0][0x220], RZ ;  /* 0x00008800840c1a10 */ /* 0x004fe40007f5e0ff */
[----:B---3--:R-:W-:-:S03]  /*0a10*/  @P0 LEA R16, P3, R64, c[0x0][0x218], 0x4 ;  /* 0x0000860040100a11 */ /* 0x008fc600078620ff */
[----:B------:R-:W-:Y:S01]  /*0a20*/  @P1 IMAD.X R13, RZ, RZ, c[0x0][0x224], P2 ;  /* 0x00008900ff0d1624 */ /* 0x000fe200010e06ff */
[----:B------:R-:W-:Y:S01]  /*0a30*/  SHF.L.U32 R116, R120, 0x4, RZ ;  /* 0x0000000478747819 */ /* 0x000fe200000006ff */
[----:B------:R-:W-:Y:S01]  /*0a40*/  @P0 IMAD.X R17, RZ, RZ, c[0x0][0x21c], P3 ;  /* 0x00008700ff110624 */ /* 0x000fe200018e06ff */
[----:B-1----:R-:W-:Y:S02]  /*0a50*/  @P1 IADD3 R14, P3, R124, c[0x0][0x220], RZ ;  /* 0x000088007c0e1a10 */ /* 0x002fe40007f7e0ff */
[----:B------:R1:W5:Y:S01]  /*0a60*/  @P1 LDG.E.128 R172, [R12.64] ;  /* 0x000000060cac1981 */ /* 0x000362000c1e1d00 */
[----:B------:R-:W-:-:S03]  /*0a70*/  IMAD.SHL.U32 R108, R112, 0x10, RZ ;  /* 0x00000010706c7824 */ /* 0x000fc600078e00ff */
[----:B------:R2:W5:Y:S01]  /*0a80*/  @P0 LDG.E.128 R176, [R16.64] ;  /* 0x0000000610b00981 */ /* 0x000562000c1e1d00 */
[----:B------:R-:W-:Y:S01]  /*0a90*/  @P1 IMAD.X R15, RZ, RZ, c[0x0][0x224], P3 ;  /* 0x00008900ff0f1624 */ /* 0x000fe200018e06ff */
[----:B-1----:R-:W-:-:S04]  /*0aa0*/  @P1 IADD3 R12, P0, R116, c[0x0][0x220], RZ ;  /* 0x00008800740c1a10 */ /* 0x002fc80007f1e0ff */
[----:B------:R1:W5:Y:S01]  /*0ab0*/  @P1 LDG.E.128 R168, [R14.64] ;  /* 0x000000060ea81981 */ /* 0x000362000c1e1d00 */
[----:B------:R-:W-:Y:S02]  /*0ac0*/  IMAD.SHL.U32 R100, R104, 0x10, RZ ;  /* 0x0000001068647824 */ /* 0x000fe400078e00ff */
[----:B------:R-:W-:Y:S02]  /*0ad0*/  IMAD.SHL.U32 R92, R96, 0x10, RZ ;  /* 0x00000010605c7824 */ /* 0x000fe400078e00ff */
[----:B------:R-:W-:Y:S01]  /*0ae0*/  @P1 IMAD.X R13, RZ, RZ, c[0x0][0x224], P0 ;  /* 0x00008900ff0d1624 */ /* 0x000fe200000e06ff */
[----:B-1----:R-:W-:-:S04]  /*0af0*/  @P1 IADD3 R14, P2, R108, c[0x0][0x220], RZ ;  /* 0x000088006c0e1a10 */ /* 0x002fc80007f5e0ff */
[----:B------:R1:W5:Y:S01]  /*0b00*/  @P1 LDG.E.128 R164, [R12.64] ;  /* 0x000000060ca41981 */ /* 0x000362000c1e1d00 */
[----:B--2---:R-:W-:Y:S01]  /*0b10*/  @P1 IADD3 R16, P3, R100, c[0x0][0x220], RZ ;  /* 0x0000880064101a10 */ /* 0x004fe20007f7e0ff */
[----:B------:R-:W-:Y:S01]  /*0b20*/  IMAD.SHL.U32 R84, R88, 0x10, RZ ;  /* 0x0000001058547824 */ /* 0x000fe200078e00ff */
[----:B------:R-:W-:Y:S01]  /*0b30*/  @P1 IADD3.X R15, RZ, c[0x0][0x224], RZ, P2, !PT ;  /* 0x00008900ff0f1a10 */ /* 0x000fe200017fe4ff */
[----:B------:R-:W-:Y:S01]  /*0b40*/  IMAD.SHL.U32 R60, R64, 0x10, RZ ;  /* 0x00000010403c7824 */ /* 0x000fe200078e00ff */
[----:B-1----:R-:W-:-:S03]  /*0b50*/  @P1 IADD3 R12, P0, R92, c[0x0][0x220], RZ ;  /* 0x000088005c0c1a10 */ /* 0x002fc60007f1e0ff */
[----:B------:R1:W5:Y:S01]  /*0b60*/  @P1 LDG.E.128 R160, [R14.64] ;  /* 0x000000060ea01981 */ /* 0x000362000c1e1d00 */
[----:B------:R-:W-:Y:S01]  /*0b70*/  @P1 IMAD.X R17, RZ, RZ, c[0x0][0x224], P3 ;  /* 0x00008900ff111624 */ /* 0x000fe200018e06ff */
[----:B------:R-:W-:Y:S01]  /*0b80*/  SHF.L.U32 R76, R80, 0x4, RZ ;  /* 0x00000004504c7819 */ /* 0x000fe200000006ff */
[----:B------:R-:W-:Y:S01]  /*0b90*/  @P1 IMAD.X R13, RZ, RZ, c[0x0][0x224], P0 ;  /* 0x00008900ff0d1624 */ /* 0x000fe200000e06ff */
[----:B------:R-:W-:Y:S02]  /*0ba0*/  SHF.L.U32 R68, R72, 0x4, RZ ;  /* 0x0000000448447819 */ /* 0x000fe400000006ff */
[----:B------:R2:W5:Y:S01]  /*0bb0*/  @P1 LDG.E.128 R156, [R16.64] ;  /* 0x00000006109c1981 */ /* 0x000562000c1e1d00 */
[----:B-1----:R-:W-:-:S03]  /*0bc0*/  @P1 IADD3 R14, P2, R84, c[0x0][0x220], RZ ;  /* 0x00008800540e1a10 */ /* 0x002fc60007f5e0ff */
[----:B------:R1:W5:Y:S01]  /*0bd0*/  @P1 LDG.E.128 R152, [R12.64] ;  /* 0x000000060c981981 */ /* 0x000362000c1e1d00 */
[----:B0-----:R-:W-:Y:S01]  /*0be0*/  @P1 IADD3 R18, P0, R68, c[0x0][0x220], RZ ;  /* 0x0000880044121a10 */ /* 0x001fe20007f1e0ff */
[----:B------:R-:W-:Y:S01]  /*0bf0*/  @P1 IMAD.X R15, RZ, RZ, c[0x0][0x224], P2 ;  /* 0x00008900ff0f1624 */ /* 0x000fe200010e06ff */
[----:B--2---:R-:W-:-:S03]  /*0c00*/  @P1 IADD3 R16, P3, R76, c[0x0][0x220], RZ ;  /* 0x000088004c101a10 */ /* 0x004fc60007f7e0ff */
[----:B------:R-:W-:Y:S01]  /*0c10*/  @P1 IMAD.X R19, RZ, RZ, c[0x0][0x224], P0 ;  /* 0x00008900ff131624 */ /* 0x000fe200000e06ff */
[----:B-1----:R-:W-:Y:S01]  /*0c20*/  @P1 IADD3 R12, P2, R60, c[0x0][0x220], RZ ;  /* 0x000088003c0c1a10 */ /* 0x002fe20007f5e0ff */
[----:B------:R-:W-:Y:S01]  /*0c30*/  @P1 IMAD.X R17, RZ, RZ, c[0x0][0x224], P3 ;  /* 0x00008900ff111624 */ /* 0x000fe200018e06ff */
[----:B------:R-:W-:Y:S01]  /*0c40*/  ISETP.GE.AND P0, PT, R222, c[0x0][0x164], PT ;  /* 0x00005900de007a0c */ /* 0x000fe20003f06270 */
[----:B------:R0:W5:Y:S02]  /*0c50*/  @P1 LDG.E.128 R148, [R14.64] ;  /* 0x000000060e941981 */ /* 0x000164000c1e1d00 */
[----:B------:R-:W-:Y:S01]  /*0c60*/  @P1 IMAD.X R13, RZ, RZ, c[0x0][0x224], P2 ;  /* 0x00008900ff0d1624 */ /* 0x000fe200010e06ff */
[----:B------:R-:W-:Y:S01]  /*0c70*/  IADD3 R132, P4, R132, c[0x0][0x1b8], RZ ;  /* 0x00006e0084847a10 */ /* 0x000fe20007f9e0ff */
[----:B------:R0:W5:Y:S01]  /*0c80*/  @P1 LDG.E.128 R144, [R16.64] ;  /* 0x0000000610901981 */ /* 0x000162000c1e1d00 */
[----:B------:R-:W-:Y:S02]  /*0c90*/  IADD3 R124, P5, R124, c[0x0][0x1b8], RZ ;  /* 0x00006e007c7c7a10 */ /* 0x000fe40007fbe0ff */
[----:B------:R-:W-:Y:S01]  /*0ca0*/  IADD3 R100, P2, R100, c[0x0][0x1b8], RZ ;  /* 0x00006e0064647a10 */ /* 0x000fe20007f5e0ff */
[----:B------:R0:W5:Y:S01]  /*0cb0*/  @P1 LDG.E.128 R140, [R18.64] ;  /* 0x00000006128c1981 */ /* 0x000162000c1e1d00 */
[----:B------:R-:W-:-:S03]  /*0cc0*/  IADD3 R116, P3, R116, c[0x0][0x1b8], RZ ;  /* 0x00006e0074747a10 */ /* 0x000fc60007f7e0ff */
[----:B------:R0:W5:Y:S01]  /*0cd0*/  @P1 LDG.E.128 R136, [R12.64] ;  /* 0x000000060c881981 */ /* 0x000162000c1e1d00 */
[----:B------:R-:W-:Y:S01]  /*0ce0*/  IADD3 R108, P1, R108, c[0x0][0x1b8], RZ ;  /* 0x00006e006c6c7a10 */ /* 0x000fe20007f3e0ff */
[----:B------:R-:W-:Y:S01]  /*0cf0*/  IMAD.X R133, RZ, RZ, c[0x0][0x1bc], P4 ;  /* 0x00006f00ff857624 */ /* 0x000fe200020e06ff */
[----:B------:R-:W-:Y:S01]  /*0d00*/  IADD3 R92, P4, R92, c[0x0][0x1b8], RZ ;  /* 0x00006e005c5c7a10 */ /* 0x000fe20007f9e0ff */
[----:B------:R-:W-:Y:S01]  /*0d10*/  IMAD.X R125, RZ, RZ, c[0x0][0x1bc], P5 ;  /* 0x00006f00ff7d7624 */ /* 0x000fe200028e06ff */
[----:B------:R-:W-:Y:S01]  /*0d20*/  IADD3.X R109, RZ, c[0x0][0x1bc], RZ, P1, !PT ;  /* 0x00006f00ff6d7a10 */ /* 0x000fe20000ffe4ff */
[----:B------:R-:W-:Y:S01]  /*0d30*/  IMAD.X R101, RZ, RZ, c[0x0][0x1bc], P2 ;  /* 0x00006f00ff657624 */ /* 0x000fe200010e06ff */
[----:B------:R-:W-:Y:S01]  /*0d40*/  IADD3 R84, P5, R84, c[0x0][0x1b8], RZ ;  /* 0x00006e0054547a10 */ /* 0x000fe20007fbe0ff */
[----:B------:R-:W-:Y:S01]  /*0d50*/  IMAD.X R117, RZ, RZ, c[0x0][0x1bc], P3 ;  /* 0x00006f00ff757624 */ /* 0x000fe200018e06ff */
[----:B------:R-:W-:Y:S02]  /*0d60*/  IADD3 R68, P1, R68, c[0x0][0x1b8], RZ ;  /* 0x00006e0044447a10 */ /* 0x000fe40007f3e0ff */
[----:B------:R-:W-:-:S02]  /*0d70*/  IADD3 R60, P2, R60, c[0x0][0x1b8], RZ ;  /* 0x00006e003c3c7a10 */ /* 0x000fc40007f5e0ff */
[----:B------:R-:W-:Y:S01]  /*0d80*/  IADD3 R76, P3, R76, c[0x0][0x1b8], RZ ;  /* 0x00006e004c4c7a10 */ /* 0x000fe20007f7e0ff */
[----:B------:R-:W-:-:S03]  /*0d90*/  IMAD.WIDE.U32 R128, R128, R57, c[0x0][0x1b0] ;  /* 0x00006c0080807625 */ /* 0x000fc600078e0039 */
[----:B------:R-:W-:Y:S01]  /*0da0*/  IADD3.X R77, RZ, c[0x0][0x1bc], RZ, P3, !PT ;  /* 0x00006f00ff4d7a10 */ /* 0x000fe20001ffe4ff */
[----:B------:R-:W-:-:S04]  /*0db0*/  IMAD.WIDE.U32 R120, R120, R57, c[0x0][0x1b0] ;  /* 0x00006c0078787625 */ /* 0x000fc800078e0039 */
[----:B------:R-:W-:-:S04]  /*0dc0*/  IMAD.WIDE.U32 R112, R112, R57, c[0x0][0x1b0] ;  /* 0x00006c0070707625 */ /* 0x000fc800078e0039 */
[----:B------:R-:W-:-:S04]  /*0dd0*/  IMAD.WIDE.U32 R104, R104, R57, c[0x0][0x1b0] ;  /* 0x00006c0068687625 */ /* 0x000fc800078e0039 */
[----:B------:R-:W-:-:S04]  /*0de0*/  IMAD.WIDE.U32 R96, R96, R57, c[0x0][0x1b0] ;  /* 0x00006c0060607625 */ /* 0x000fc800078e0039 */
[----:B------:R-:W-:-:S04]  /*0df0*/  IMAD.WIDE.U32 R88, R88, R57, c[0x0][0x1b0] ;  /* 0x00006c0058587625 */ /* 0x000fc800078e0039 */
[----:B------:R-:W-:-:S04]  /*0e00*/  IMAD.WIDE.U32 R80, R80, R57, c[0x0][0x1b0] ;  /* 0x00006c0050507625 */ /* 0x000fc800078e0039 */
[----:B------:R-:W-:-:S04]  /*0e10*/  IMAD.WIDE.U32 R72, R72, R57, c[0x0][0x1b0] ;  /* 0x00006c0048487625 */ /* 0x000fc800078e0039 */
[----:B------:R-:W-:-:S04]  /*0e20*/  IMAD.WIDE.U32 R64, R64, R57, c[0x0][0x1b0] ;  /* 0x00006c0040407625 */ /* 0x000fc800078e0039 */
[----:B------:R-:W-:Y:S02]  /*0e30*/  IMAD.X R93, RZ, RZ, c[0x0][0x1bc], P4 ;  /* 0x00006f00ff5d7624 */ /* 0x000fe400020e06ff */
[----:B------:R-:W-:Y:S02]  /*0e40*/  IMAD.X R85, RZ, RZ, c[0x0][0x1bc], P5 ;  /* 0x00006f00ff557624 */ /* 0x000fe400028e06ff */
[----:B------:R-:W-:Y:S02]  /*0e50*/  IMAD.X R69, RZ, RZ, c[0x0][0x1bc], P1 ;  /* 0x00006f00ff457624 */ /* 0x000fe400008e06ff */
[----:B------:R-:W-:Y:S01]  /*0e60*/  IMAD.X R61, RZ, RZ, c[0x0][0x1bc], P2 ;  /* 0x00006f00ff3d7624 */ /* 0x000fe200010e06ff */
[----:B------:R-:W-:Y:S06]  /*0e70*/  @P0 EXIT ;  /* 0x000000000000094d */ /* 0x000fec0003800000 */
[----:B0-----:R-:W-:Y:S01]  /*0e80*/  IMAD.WIDE.U32 R56, R0, R57, c[0x0][0x1b0] ;  /* 0x00006c0000387625 */ /* 0x001fe200078e0039 */
        /* <DEDUP_REMOVED lines=20> */
[----:B------:R-:W-:Y:S01]  /*0fd0*/  UIADD3 UR26, UR5, -0x695add53, URZ ;  /* 0x96a522ad051a7890 */ /* 0x000fe2000fffe03f */
[----:B------:R-:W-:Y:S01]  /*0fe0*/  IMAD R4, R3, -0x2daee0ad, RZ ;  /* 0xd2511f5303047824 */ /* 0x000fe200078e02ff */
[----:B------:R-:W-:Y:S01]  /*0ff0*/  UIADD3 UR25, UR4, -0x700cb87f, URZ ;  /* 0x8ff3478104197890 */ /* 0x000fe2000fffe03f */
[----:B------:R-:W-:Y:S01]  /*1000*/  IMAD.HI.U32 R9, R10, -0x2daee0ad, RZ ;  /* 0xd2511f530a097827 */ /* 0x000fe200078e00ff */
[----:B------:R-:W-:Y:S01]  /*1010*/  BSSY B0, `(.L_x_30945) ;  /* 0x0001d72000007945 */ /* 0x000fe20003800000 */
[----:B------:R-:W-:Y:S01]  /*1020*/  LOP3.LUT R224, R224, 0x3, RZ, 0xc0, !PT ;  /* 0x00000003e0e07812 */ /* 0x000fe200078ec0ff */
[----:B------:R-:W-:Y:S01]  /*1030*/  ULDC.U8 UR8, c[0x0][0x1f0] ;  /* 0x00007c0000087ab9 */ /* 0x000fe20000000000 */
[----:B------:R-:W-:Y:S01]  /*1040*/  IMAD R2, R2, -0x326172a9, RZ ;  /* 0xcd9e8d5702027824 */ /* 0x000fe200078e02ff */
[----:B------:R-:W-:Y:S01]  /*1050*/  LOP3.LUT R4, R9, UR26, R4, 0x96, !PT ;  /* 0x0000001a09047c12 */ /* 0x000fe2000f8e9604 */
[----:B------:R-:W-:-:S04]  /*1060*/  IMAD.HI.U32 R3, R8, -0x326172a9, RZ ;  /* 0xcd9e8d5708037827 */ /* 0x000fc800078e00ff */
[----:B------:R-:W-:Y:S01]  /*1070*/  IMAD R8, R8, -0x326172a9, RZ ;  /* 0xcd9e8d5708087824 */ /* 0x000fe200078e02ff */
[----:B------:R-:W-:Y:S01]  /*1080*/  LOP3.LUT R3, R3, UR25, R2, 0x96, !PT ;  /* 0x0000001903037c12 */ /* 0x000fe2000f8e9602 */
[----:B------:R-:W-:Y:S02]  /*1090*/  IMAD R10, R10, -0x2daee0ad, RZ ;  /* 0xd2511f530a0a7824 */ /* 0x000fe400078e02ff */
[----:B------:R-:W-:Y:S02]  /*10a0*/  IMAD.MOV.U32 R9, RZ, RZ, RZ ;  /* 0x000000ffff097224 */ /* 0x000fe400078e00ff */
.L_x_31599:
[----:B------:R-:W-:Y:S01]  /*10b0*/  ISETP.NE.U32.AND P0, PT, RZ, c[0x0][0x178], PT ;  /* 0x00005e00ff007a0c */ /* 0x000fe20003f05070 */
[----:B------:R-:W-:Y:S01]  /*10c0*/  IMAD R12, R222, c[0x0][0x168], RZ ;  /* 0x00005a00de0c7a24 */ /* 0x000fe200078e02ff */
[----:B------:R-:W-:Y:S02]  /*10d0*/  ISETP.NE.U32.AND P1, PT, RZ, c[0x0][0x180], PT ;  /* 0x00006000ff007a0c */ /* 0x000fe40003f25070 */
[----:B------:R-:W-:Y:S02]  /*10e0*/  ISETP.NE.AND.EX P3, PT, RZ, c[0x0][0x17c], PT, P0 ;  /* 0x00005f00ff007a0c */ /* 0x000fe40003f65300 */
[----:B------:R-:W-:-:S02]  /*10f0*/  ISETP.NE.AND.EX P0, PT, RZ, c[0x0][0x184], PT, P1 ;  /* 0x00006100ff007a0c */ /* 0x000fc40003f05310 */
[----:B------:R-:W-:Y:S02]  /*1100*/  SHF.R.S32.HI R13, RZ, 0x1f, R12 ;  /* 0x0000001fff0d7819 */ /* 0x000fe4000001140c */
[----:B------:R-:W-:Y:S02]  /*1110*/  MOV R223, 0x10 ;  /* 0x0000001000df7802 */ /* 0x000fe40000000f00 */
[----:B------:R-:W-:Y:S01]  /*1120*/  LEA.HI R13, R13, R12, RZ, 0x2 ;  /* 0x0000000c0d0d7211 */ /* 0x000fe200078f10ff */
[----:B------:R-:W-:Y:S01]  /*1130*/  BSSY B1, `(.L_x_30946) ;  /* 0x0000017000017945 */ /* 0x000fe20003800000 */
[----:B------:R-:W-:Y:S02]  /*1140*/  P2R R236, PR, RZ, 0x8 ;  /* 0x00000008ffec7803 */ /* 0x000fe40000000000 */
        /* <DEDUP_REMOVED lines=20> */
.L_x_30947:
[----:B0-----:R-:W-:Y:S02]  /*1290*/  MOV R24, R8 ;  /* 0x0000000800187202 */ /* 0x001fe40000000f00 */
.L_x_30948:
[----:B------:R-:W-:Y:S05]  /*12a0*/  BSYNC B1 ;  /* 0x0000000000017941 */ /* 0x000fea0003800000 */
.L_x_30946:
        /* <DEDUP_REMOVED lines=16> */
.L_x_30952:
[----:B------:R-:W-:Y:S05]  /*13b0*/  BSYNC B2 ;  /* 0x0000000000027941 */ /* 0x000fea0003800000 */
.L_x_30951:
        /* <DEDUP_REMOVED lines=44> */
.L_x_30950:
[----:B------:R-:W-:Y:S05]  /*1680*/  BSYNC B1 ;  /* 0x0000000000017941 */ /* 0x000fea0003800000 */
.L_x_30949:
        /* <DEDUP_REMOVED lines=15> */
.L_x_30953:
        /* <DEDUP_REMOVED lines=12> */
.L_x_30956:
[----:B------:R-:W-:Y:S02]  /*1840*/  IMAD.MOV.U32 R12, RZ, RZ, R8 ;  /* 0x000000ffff0c7224 */ /* 0x000fe400078e0008 */
.L_x_30957:
[----:B------:R-:W-:Y:S05]  /*1850*/  BSYNC B1 ;  /* 0x0000000000017941 */ /* 0x000fea0003800000 */
.L_x_30955:
        /* <DEDUP_REMOVED lines=16> */
.L_x_30961:
[----:B------:R-:W-:Y:S05]  /*1960*/  BSYNC B2 ;  /* 0x0000000000027941 */ /* 0x000fea0003800000 */
.L_x_30960:
        /* <DEDUP_REMOVED lines=43> */
.L_x_30959:
[----:B------:R-:W-:Y:S05]  /*1c20*/  BSYNC B1 ;  /* 0x0000000000017941 */ /* 0x000fea0003800000 */
.L_x_30958:
        /* <DEDUP_REMOVED lines=8> */
.L_x_30954:
        /* <DEDUP_REMOVED lines=12> */
.L_x_30963:
[----:B------:R-:W-:Y:S02]  /*1d70*/  IMAD.MOV.U32 R12, RZ, RZ, R8 ;  /* 0x000000ffff0c7224 */ /* 0x000fe400078e0008 */
.L_x_30964:
[----:B------:R-:W-:Y:S05]  /*1d80*/  BSYNC B1 ;  /* 0x0000000000017941 */ /* 0x000fea0003800000 */
.L_x_30962:
        /* <DEDUP_REMOVED lines=16> */
.L_x_30968:
[----:B------:R-:W-:Y:S05]  /*1e90*/  BSYNC B2 ;  /* 0x0000000000027941 */ /* 0x000fea0003800000 */
.L_x_30967:
        /* <DEDUP_REMOVED lines=44> */
.L_x_30966:
[----:B------:R-:W-:Y:S05]  /*2160*/  BSYNC B1 ;  /* 0x0000000000017941 */ /* 0x000fea0003800000 */
.L_x_30965:
        /* <DEDUP_REMOVED lines=11> */
.L_x_30969:
        /* <DEDUP_REMOVED lines=12> */
.L_x_30972:
[----:B------:R-:W-:Y:S02]  /*22e0*/  IMAD.MOV.U32 R22, RZ, RZ, R8 ;  /* 0x000000ffff167224 */ /* 0x000fe400078e0008 */
.L_x_30973:
[----:B------:R-:W-:Y:S05]  /*22f0*/  BSYNC B1 ;  /* 0x0000000000017941 */ /* 0x000fea0003800000 */
.L_x_30971:
        /* <DEDUP_REMOVED lines=16> */
.L_x_30977:
[----:B------:R-:W-:Y:S05]  /*2400*/  BSYNC B2 ;  /* 0x0000000000027941 */ /* 0x000fea0003800000 */
.L_x_30976:
        /* <DEDUP_REMOVED lines=44> */
.L_x_30975:
[----:B------:R-:W-:Y:S05]  /*26d0*/  BSYNC B1 ;  /* 0x0000000000017941 */ /* 0x000fea0003800000 */
.L_x_30974:
        /* <DEDUP_REMOVED lines=8> */
.L_x_30970:
        /* <DEDUP_REMOVED lines=12> */
.L_x_30979:
[----:B------:R-:W-:Y:S02]  /*2820*/  MOV R12, R8 ;  /* 0x00000008000c7202 */ /* 0x000fe40000000f00 */
.L_x_30980:
[----:B------:R-:W-:Y:S05]  /*2830*/  BSYNC B1 ;  /* 0x0000000000017941 */ /* 0x000fea0003800000 */
.L_x_30978:
        /* <DEDUP_REMOVED lines=16> */
.L_x_30984:
[----:B------:R-:W-:Y:S05]  /*2940*/  BSYNC B2 ;  /* 0x0000000000027941 */ /* 0x000fea0003800000 */
.L_x_30983:
        /* <DEDUP_REMOVED lines=44> */
.L_x_30982:
[----:B------:R-:W-:Y:S05]  /*2c10*/  BSYNC B1 ;  /* 0x0000000000017941 */ /* 0x000fea0003800000 */
.L_x_30981:
        /* <DEDUP_REMOVED lines=11> */
.L_x_30985:
        /* <DEDUP_REMOVED lines=12> */
.L_x_30988:
[----:B------:R-:W-:Y:S02]  /*2d90*/  MOV R14, R8 ;  /* 0x00000008000e7202 */ /* 0x000fe40000000f00 */
.L_x_30989:
[----:B------:R-:W-:Y:S05]  /*2da0*/  BSYNC B1 ;  /* 0x0000000000017941 */ /* 0x000fea0003800000 */
.L_x_30987:
        /* <DEDUP_REMOVED lines=16> */
.L_x_30993:
[----:B------:R-:W-:Y:S05]  /*2eb0*/  BSYNC B2 ;  /* 0x0000000000027941 */ /* 0x000fea0003800000 */
.L_x_30992:
        /* <DEDUP_REMOVED lines=44> */
.L_x_30991:
[----:B------:R-:W-:Y:S05]  /*3180*/  BSYNC B1 ;  /* 0x0000000000017941 */ /* 0x000fea0003800000 */
.L_x_30990:
        /* <DEDUP_REMOVED lines=8> */
.L_x_30986:
        /* <DEDUP_REMOVED lines=12> */
.L_x_30995:
[----:B------:R-:W-:Y:S02]  /*32d0*/  IMAD.MOV.U32 R12, RZ, RZ, R8 ;  /* 0x000000ffff0c7224 */ /* 0x000fe400078e0008 */
.L_x_30996:
[----:B------:R-:W-:Y:S05]  /*32e0*/  BSYNC B1 ;  /* 0x0000000000017941 */ /* 0x000fea0003800000 */
.L_x_30994:
        /* <DEDUP_REMOVED lines=16> */
.L_x_31000:
[----:B------:R-:W-:Y:S05]  /*33f0*/  BSYNC B2 ;  /* 0x0000000000027941 */ /* 0x000fea0003800000 */
.L_x_30999:
        /* <DEDUP_REMOVED lines=44> */
.L_x_30998:
[----:B------:R-:W-:Y:S05]  /*36c0*/  BSYNC B1 ;  /* 0x0000000000017941 */ /* 0x000fea0003800000 */
.L_x_30997:
        /* <DEDUP_REMOVED lines=11> */
.L_x_31001:
        /* <DEDUP_REMOVED lines=12> */
.L_x_31004:
[----:B------:R-:W-:Y:S02]  /*3840*/  IMAD.MOV.U32 R18, RZ, RZ, R8 ;  /* 0x000000ffff127224 */ /* 0x000fe400078e0008 */
.L_x_31005:
[----:B------:R-:W-:Y:S05]  /*3850*/  BSYNC B1 ;  /* 0x0000000000017941 */ /* 0x000fea0003800000 */
.L_x_31003:
        /* <DEDUP_REMOVED lines=16> */
.L_x_31009:
[----:B------:R-:W-:Y:S05]  /*3960*/  BSYNC B2 ;  /* 0x0000000000027941 */ /* 0x000fea0003800000 */
.L_x_31008:
        /* <DEDUP_REMOVED lines=44> */
.L_x_31007:
[----:B------:R-:W-:Y:S05]  /*3c30*/  BSYNC B1 ;  /* 0x0000000000017941 */ /* 0x000fea0003800000 */
.L_x_31006:
        /* <DEDUP_REMOVED lines=8> */
.L_x_31002:
        /* <DEDUP_REMOVED lines=8> */
[----:B------:R-:W-:Y:S01]  /*3d40*/  IADD3 R20, P1, R24, c[0x0][0x190], RZ ;  /* 0x0000640018147a10 */ /* 0x000fe20007f3e0ff */
[----:B------:R-:W-:Y:S01]  /*3d50*/  IMAD.IADD R23, R12, 0x1, R13 ;  /* 0x000000010c177824 */ /* 0x000fe200078e020d */
[----:B------:R-:W-:Y:S02]  /*3d60*/  LEA.HI.X R15, R227, c[0x0][0x18c], RZ, 0x4, P2 ;  /* 0x00006300e30f7a11 */ /* 0x000fe400010f24ff */
[----:B------:R-:W-:Y:S02]  /*3d70*/  IADD3.X R21, R25, c[0x0][0x194], RZ, P1, !PT ;  /* 0x0000650019157a10 */ /* 0x000fe40000ffe4ff */
[----:B------:R-:W-:Y:S01]  /*3d80*/  ISETP.NE.AND P5, PT, R236, RZ, PT ;  /* 0x000000ffec00720c */ /* 0x000fe20003fa5270 */
[----:B------:R0:W-:Y:S01]  /*3d90*/  STG.E.128 [R14.64], R44 ;  /* 0x0000002c0e007986 */ /* 0x0001e2000c101d06 */
[----:B------:R-:W-:-:S03]  /*3da0*/  IADD3 R234, R227, 0x20, RZ ;  /* 0x00000020e3ea7810 */ /* 0x000fc60007ffe0ff */
[----:B------:R0:W-:Y:S02]  /*3db0*/  STG.E [R20.64], R23 ;  /* 0x0000001714007986 */ /* 0x0001e4000c101906 */
        /* <DEDUP_REMOVED lines=15> */
.L_x_31010:
        /* <DEDUP_REMOVED lines=15> */
.L_x_31012:
[----:B-1----:R-:W-:Y:S02]  /*3fa0*/  IMAD.MOV.U32 R16, RZ, RZ, R8 ;  /* 0x000000ffff107224 */ /* 0x002fe400078e0008 */
.L_x_31013:
[----:B------:R-:W-:Y:S05]  /*3fb0*/  BSYNC B1 ;  /* 0x0000000000017941 */ /* 0x000fea0003800000 */
.L_x_31011:
        /* <DEDUP_REMOVED lines=16> */
.L_x_31017:
[----:B------:R-:W-:Y:S05]  /*40c0*/  BSYNC B2 ;  /* 0x0000000000027941 */ /* 0x000fea0003800000 */
.L_x_31016:
        /* <DEDUP_REMOVED lines=44> */
.L_x_31015:
[----:B------:R-:W-:Y:S05]  /*4390*/  BSYNC B1 ;  /* 0x0000000000017941 */ /* 0x000fea0003800000 */
.L_x_31014:
        /* <DEDUP_REMOVED lines=12> */
.L_x_31018:
        /* <DEDUP_REMOVED lines=12> */
.L_x_31021:
[----:B------:R-:W-:Y:S02]  /*4520*/  IMAD.MOV.U32 R12, RZ, RZ, R8 ;  /* 0x000000ffff0c7224 */ /* 0x000fe400078e0008 */
.L_x_31022:
[----:B------:R-:W-:Y:S05]  /*4530*/  BSYNC B1 ;  /* 0x0000000000017941 */ /* 0x000fea0003800000 */
.L_x_31020:
        /* <DEDUP_REMOVED lines=16> */
.L_x_31026:
[----:B------:R-:W-:Y:S05]  /*4640*/  BSYNC B2 ;  /* 0x0000000000027941 */ /* 0x000fea0003800000 */
.L_x_31025:
        /* <DEDUP_REMOVED lines=43> */
.L_x_31024:
[----:B------:R-:W-:Y:S05]  /*4900*/  BSYNC B1 ;  /* 0x0000000000017941 */ /* 0x000fea0003800000 */
.L_x_31023:
        /* <DEDUP_REMOVED lines=8> */
.L_x_31019:
        /* <DEDUP_REMOVED lines=12> */
.L_x_31028:
[----:B------:R-:W-:Y:S02]  /*4a50*/  IMAD.MOV.U32 R12, RZ, RZ, R8 ;  /* 0x000000ffff0c7224 */ /* 0x000fe400078e0008 */
.L_x_31029:
[----:B------:R-:W-:Y:S05]  /*4a60*/  BSYNC B1 ;  /* 0x0000000000017941 */ /* 0x000fea0003800000 */
.L_x_31027:
        /* <DEDUP_REMOVED lines=16> */
.L_x_31033:
[----:B------:R-:W-:Y:S05]  /*4b70*/  BSYNC B2 ;  /* 0x0000000000027941 */ /* 0x000fea0003800000 */
.L_x_31032:
        /* <DEDUP_REMOVED lines=44> */
.L_x_31031:
[----:B------:R-:W-:Y:S05]  /*4e40*/  BSYNC B1 ;  /* 0x0000000000017941 */ /* 0x000fea0003800000 */
.L_x_31030:
        /* <DEDUP_REMOVED lines=11> */
.L_x_31034:
        /* <DEDUP_REMOVED lines=12> */
.L_x_31037:
[----:B------:R-:W-:Y:S02]  /*4fc0*/  IMAD.MOV.U32 R12, RZ, RZ, R8 ;  /* 0x000000ffff0c7224 */ /* 0x000fe400078e0008 */
.L_x_31038:
[----:B------:R-:W-:Y:S05]  /*4fd0*/  BSYNC B1 ;  /* 0x0000000000017941 */ /* 0x000fea0003800000 */
.L_x_31036:
        /* <DEDUP_REMOVED lines=16> */
.L_x_31042:
[----:B------:R-:W-:Y:S05]  /*50e0*/  BSYNC B2 ;  /* 0x0000000000027941 */ /* 0x000fea0003800000 */
.L_x_31041:
        /* <DEDUP_REMOVED lines=44> */
.L_x_31040:
[----:B------:R-:W-:Y:S05]  /*53b0*/  BSYNC B1 ;  /* 0x0000000000017941 */ /* 0x000fea0003800000 */
.L_x_31039:
        /* <DEDUP_REMOVED lines=8> */
.L_x_31035:
        /* <DEDUP_REMOVED lines=12> */
.L_x_31044:
[----:B------:R-:W-:Y:S02]  /*5500*/  IMAD.MOV.U32 R12, RZ, RZ, R8 ;  /* 0x000000ffff0c7224 */ /* 0x000fe400078e0008 */
.L_x_31045:
[----:B------:R-:W-:Y:S05]  /*5510*/  BSYNC B1 ;  /* 0x0000000000017941 */ /* 0x000fea0003800000 */
.L_x_31043:
        /* <DEDUP_REMOVED lines=16> */
.L_x_31049:
[----:B------:R-:W-:Y:S05]  /*5620*/  BSYNC B2 ;  /* 0x0000000000027941 */ /* 0x000fea0003800000 */
.L_x_31048:
        /* <DEDUP_REMOVED lines=44> */
.L_x_31047:
[----:B------:R-:W-:Y:S05]  /*58f0*/  BSYNC B1 ;  /* 0x0000000000017941 */ /* 0x000fea0003800000 */
.L_x_31046:
        /* <DEDUP_REMOVED lines=11> */
.L_x_31050:
        /* <DEDUP_REMOVED lines=12> */
.L_x_31053:
[----:B------:R-:W-:Y:S02]  /*5a70*/  IMAD.MOV.U32 R12, RZ, RZ, R8 ;  /* 0x000000ffff0c7224 */ /* 0x000fe400078e0008 */
.L_x_31054:
[----:B------:R-:W-:Y:S05]  /*5a80*/  BSYNC B1 ;  /* 0x0000000000017941 */ /* 0x000fea0003800000 */
.L_x_31052:
        /* <DEDUP_REMOVED lines=16> */
.L_x_31058:
[----:B------:R-:W-:Y:S05]  /*5b90*/  BSYNC B2 ;  /* 0x0000000000027941 */ /* 0x000fea0003800000 */
.L_x_31057:
        /* <DEDUP_REMOVED lines=44> */
.L_x_31056:
[----:B------:R-:W-:Y:S05]  /*5e60*/  BSYNC B1 ;  /* 0x0000000000017941 */ /* 0x000fea0003800000 */
.L_x_31055:
        /* <DEDUP_REMOVED lines=8> */
.L_x_31051:
        /* <DEDUP_REMOVED lines=12> */
.L_x_31060:
[----:B------:R-:W-:Y:S02]  /*5fb0*/  IMAD.MOV.U32 R12, RZ, RZ, R8 ;  /* 0x000000ffff0c7224 */ /* 0x000fe400078e0008 */
.L_x_31061:
[----:B------:R-:W-:Y:S05]  /*5fc0*/  BSYNC B1 ;  /* 0x0000000000017941 */ /* 0x000fea0003800000 */
.L_x_31059:
        /* <DEDUP_REMOVED lines=16> */
.L_x_31065:
[----:B------:R-:W-:Y:S05]  /*60d0*/  BSYNC B2 ;  /* 0x0000000000027941 */ /* 0x000fea0003800000 */
.L_x_31064:
        /* <DEDUP_REMOVED lines=44> */
.L_x_31063:
[----:B------:R-:W-:Y:S05]  /*63a0*/  BSYNC B1 ;  /* 0x0000000000017941 */ /* 0x000fea0003800000 */
.L_x_31062:
        /* <DEDUP_REMOVED lines=11> */
.L_x_31066:
        /* <DEDUP_REMOVED lines=12> */
.L_x_31069:
[----:B------:R-:W-:Y:S02]  /*6520*/  IMAD.MOV.U32 R12, RZ, RZ, R8 ;  /* 0x000000ffff0c7224 */ /* 0x000fe400078e0008 */
.L_x_31070:
[----:B------:R-:W-:Y:S05]  /*6530*/  BSYNC B1 ;  /* 0x0000000000017941 */ /* 0x000fea0003800000 */
.L_x_31068:
        /* <DEDUP_REMOVED lines=16> */
.L_x_31074:
[----:B------:R-:W-:Y:S05]  /*6640*/  BSYNC B2 ;  /* 0x0000000000027941 */ /* 0x000fea0003800000 */
.L_x_31073:
        /* <DEDUP_REMOVED lines=44> */
.L_x_31072:
[----:B------:R-:W-:Y:S05]  /*6910*/  BSYNC B1 ;  /* 0x0000000000017941 */ /* 0x000fea0003800000 */
.L_x_31071:
        /* <DEDUP_REMOVED lines=8> */
.L_x_31067:
[----:B------:R-:W-:Y:S01]  /*69a0*/  SEL R12, RZ, 0x1000000, P4 ;  /* 0x01000000ff0c7807 */ /* 0x000fe20002000000 */
[----:B------:R-:W-:Y:S01]  /*69b0*/  IMAD.MOV.U32 R233, RZ, RZ, 0x4 ;  /* 0x00000004ffe97424 */ /* 0x000fe200078e00ff */
        /* <DEDUP_REMOVED lines=8> */
[----:B------:R0:W-:Y:S01]  /*6a40*/  STG.E.128 [R12.64], R40 ;  /* 0x000000280c007986 */ /* 0x0001e2000c101d06 */
        /* <DEDUP_REMOVED lines=16> */
.L_x_31075:
        /* <DEDUP_REMOVED lines=15> */
.L_x_31077:
[----:B-1----:R-:W-:Y:S02]  /*6c40*/  IMAD.MOV.U32 R16, RZ, RZ, R8 ;  /* 0x000000ffff107224 */ /* 0x002fe400078e0008 */
.L_x_31078:
[----:B------:R-:W-:Y:S05]  /*6c50*/  BSYNC B1 ;  /* 0x0000000000017941 */ /* 0x000fea0003800000 */
.L_x_31076:
        /* <DEDUP_REMOVED lines=16> */
.L_x_31082:
[----:B------:R-:W-:Y:S05]  /*6d60*/  BSYNC B2 ;  /* 0x0000000000027941 */ /* 0x000fea0003800000 */
.L_x_31081:
        /* <DEDUP_REMOVED lines=44> */
.L_x_31080:
[----:B------:R-:W-:Y:S05]  /*7030*/  BSYNC B1 ;  /* 0x0000000000017941 */ /* 0x000fea0003800000 */
.L_x_31079:
        /* <DEDUP_REMOVED lines=12> */
.L_x_31083:
        /* <DEDUP_REMOVED lines=12> */
.L_x_31086:
[----:B------:R-:W-:Y:S02]  /*71c0*/  IMAD.MOV.U32 R12, RZ, RZ, R8 ;  /* 0x000000ffff0c7224 */ /* 0x000fe400078e0008 */
.L_x_31087:
[----:B------:R-:W-:Y:S05]  /*71d0*/  BSYNC B1 ;  /* 0x0000000000017941 */ /* 0x000fea0003800000 */
.L_x_31085:
        /* <DEDUP_REMOVED lines=16> */
.L_x_31091:
[----:B------:R-:W-:Y:S05]  /*72e0*/  BSYNC B2 ;  /* 0x0000000000027941 */ /* 0x000fea0003800000 */
.L_x_31090:
        /* <DEDUP_REMOVED lines=43> */
.L_x_31089:
[----:B------:R-:W-:Y:S05]  /*75a0*/  BSYNC B1 ;  /* 0x0000000000017941 */ /* 0x000fea0003800000 */
.L_x_31088:
        /* <DEDUP_REMOVED lines=8> */
.L_x_31084:
        /* <DEDUP_REMOVED lines=12> */
.L_x_31093:
[----:B------:R-:W-:Y:S02]  /*76f0*/  MOV R12, R8 ;  /* 0x00000008000c7202 */ /* 0x000fe40000000f00 */
.L_x_31094:
[----:B------:R-:W-:Y:S05]  /*7700*/  BSYNC B1 ;  /* 0x0000000000017941 */ /* 0x000fea0003800000 */
.L_x_31092:
        /* <DEDUP_REMOVED lines=16> */
.L_x_31098:
[----:B------:R-:W-:Y:S05]  /*7810*/  BSYNC B2 ;  /* 0x0000000000027941 */ /* 0x000fea0003800000 */
.L_x_31097:
        /* <DEDUP_REMOVED lines=44> */
.L_x_31096:
[----:B------:R-:W-:Y:S05]  /*7ae0*/  BSYNC B1 ;  /* 0x0000000000017941 */ /* 0x000fea0003800000 */
.L_x_31095:
        /* <DEDUP_REMOVED lines=11> */
.L_x_31099:
        /* <DEDUP_REMOVED lines=12> */
.L_x_31102:
[----:B------:R-:W-:Y:S02]  /*7c60*/  MOV R12, R8 ;  /* 0x00000008000c7202 */ /* 0x000fe40000000f00 */
.L_x_31103:
[----:B------:R-:W-:Y:S05]  /*7c70*/  BSYNC B1 ;  /* 0x0000000000017941 */ /* 0x000fea0003800000 */
.L_x_31101:
        /* <DEDUP_REMOVED lines=16> */
.L_x_31107:
[----:B------:R-:W-:Y:S05]  /*7d80*/  BSYNC B2 ;  /* 0x0000000000027941 */ /* 0x000fea0003800000 */
.L_x_31106:
        /* <DEDUP_REMOVED lines=44> */
.L_x_31105:
[----:B------:R-:W-:Y:S05]  /*8050*/  BSYNC B1 ;  /* 0x0000000000017941 */ /* 0x000fea0003800000 */
.L_x_31104:
        /* <DEDUP_REMOVED lines=8> */
.L_x_31100:
        /* <DEDUP_REMOVED lines=12> */
.L_x_31109:
[----:B------:R-:W-:Y:S02]  /*81a0*/  IMAD.MOV.U32 R12, RZ, RZ, R8 ;  /* 0x000000ffff0c7224 */ /* 0x000fe400078e0008 */
.L_x_31110:
[----:B------:R-:W-:Y:S05]  /*81b0*/  BSYNC B1 ;  /* 0x0000000000017941 */ /* 0x000fea0003800000 */
.L_x_31108:
        /* <DEDUP_REMOVED lines=16> */
.L_x_31114:
[----:B------:R-:W-:Y:S05]  /*82c0*/  BSYNC B2 ;  /* 0x0000000000027941 */ /* 0x000fea0003800000 */
.L_x_31113:
        /* <DEDUP_REMOVED lines=44> */
.L_x_31112:
[----:B------:R-:W-:Y:S05]  /*8590*/  BSYNC B1 ;  /* 0x0000000000017941 */ /* 0x000fea0003800000 */
.L_x_31111:
        /* <DEDUP_REMOVED lines=11> */
.L_x_31115:
        /* <DEDUP_REMOVED lines=12> */
.L_x_31118:
[----:B------:R-:W-:Y:S02]  /*8710*/  IMAD.MOV.U32 R12, RZ, RZ, R8 ;  /* 0x000000ffff0c7224 */ /* 0x000fe400078e0008 */
.L_x_31119:
[----:B------:R-:W-:Y:S05]  /*8720*/  BSYNC B1 ;  /* 0x0000000000017941 */ /* 0x000fea0003800000 */
.L_x_31117:
        /* <DEDUP_REMOVED lines=16> */
.L_x_31123:
[----:B------:R-:W-:Y:S05]  /*8830*/  BSYNC B2 ;  /* 0x0000000000027941 */ /* 0x000fea0003800000 */
.L_x_31122:
        /* <DEDUP_REMOVED lines=44> */
.L_x_31121:
[----:B------:R-:W-:Y:S05]  /*8b00*/  BSYNC B1 ;  /* 0x0000000000017941 */ /* 0x000fea0003800000 */
.L_x_31120:
        /* <DEDUP_REMOVED lines=8> */
.L_x_31116:
        /* <DEDUP_REMOVED lines=12> */
.L_x_31125:
[----:B------:R-:W-:Y:S02]  /*8c50*/  MOV R12, R8 ;  /* 0x00000008000c7202 */ /* 0x000fe40000000f00 */
.L_x_31126:
[----:B------:R-:W-:Y:S05]  /*8c60*/  BSYNC B1 ;  /* 0x0000000000017941 */ /* 0x000fea0003800000 */
.L_x_31124:
        /* <DEDUP_REMOVED lines=16> */
.L_x_31130:
[----:B------:R-:W-:Y:S05]  /*8d70*/  BSYNC B2 ;  /* 0x0000000000027941 */ /* 0x000fea0003800000 */
.L_x_31129:
        /* <DEDUP_REMOVED lines=44> */
.L_x_31128:
[----:B------:R-:W-:Y:S05]  /*9040*/  BSYNC B1 ;  /* 0x0000000000017941 */ /* 0x000fea0003800000 */
.L_x_31127:
        /* <DEDUP_REMOVED lines=11> */
.L_x_31131:
        /* <DEDUP_REMOVED lines=12> */
.L_x_31134:
[----:B------:R-:W-:Y:S02]  /*91c0*/  MOV R12, R8 ;  /* 0x00000008000c7202 */ /* 0x000fe40000000f00 */
.L_x_31135:
[----:B------:R-:W-:Y:S05]  /*91d0*/  BSYNC B1 ;  /* 0x0000000000017941 */ /* 0x000fea0003800000 */
.L_x_31133:
        /* <DEDUP_REMOVED lines=16> */
.L_x_31139:
[----:B------:R-:W-:Y:S05]  /*92e0*/  BSYNC B2 ;  /* 0x0000000000027941 */ /* 0x000fea0003800000 */
.L_x_31138:
        /* <DEDUP_REMOVED lines=44> */
.L_x_31137:
[----:B------:R-:W-:Y:S05]  /*95b0*/  BSYNC B1 ;  /* 0x0000000000017941 */ /* 0x000fea0003800000 */
.L_x_31136:
        /* <DEDUP_REMOVED lines=8> */
.L_x_31132:
        /* <DEDUP_REMOVED lines=11> */
[CC--:B------:R-:W-:Y:S01]  /*96f0*/  @P0 IMAD.WIDE.U32 R18, R231.reuse, R223.reuse, c[0x0][0x180] ;  /* 0x00006000e7120625 */ /* 0x0c0fe200078e00df */
[----:B------:R0:W-:Y:S03]  /*9700*/  STG.E [R20.64], R23 ;  /* 0x0000001714007986 */ /* 0x0001e6000c101906 */
[----:B------:R-:W-:-:S04]  /*9710*/  IMAD.WIDE.U32 R12, R231, R223, c[0x0][0x170] ;  /* 0x00005c00e70c7625 */ /* 0x000fc800078e00df */
[----:B------:R-:W-:Y:S01]  /*9720*/  @P5 IMAD.WIDE.U32 R16, R231, R223, c[0x0][0x178] ;  /* 0x00005e00e7105625 */ /* 0x000fe200078e00df */
        /* <DEDUP_REMOVED lines=11> */
.L_x_31140:
        /* <DEDUP_REMOVED lines=15> */
.L_x_31142:
[----:B-1----:R-:W-:Y:S02]  /*98d0*/  IMAD.MOV.U32 R16, RZ, RZ, R8 ;  /* 0x000000ffff107224 */ /* 0x002fe400078e0008 */
.L_x_31143:
[----:B------:R-:W-:Y:S05]  /*98e0*/  BSYNC B1 ;  /* 0x0000000000017941 */ /* 0x000fea0003800000 */
.L_x_31141:
        /* <DEDUP_REMOVED lines=16> */
.L_x_31147:
[----:B------:R-:W-:Y:S05]  /*99f0*/  BSYNC B2 ;  /* 0x0000000000027941 */ /* 0x000fea0003800000 */
.L_x_31146:
        /* <DEDUP_REMOVED lines=44> */
.L_x_31145:
[----:B------:R-:W-:Y:S05]  /*9cc0*/  BSYNC B1 ;  /* 0x0000000000017941 */ /* 0x000fea0003800000 */
.L_x_31144:
        /* <DEDUP_REMOVED lines=12> */
.L_x_31148:
        /* <DEDUP_REMOVED lines=12> */
.L_x_31151:
[----:B------:R-:W-:Y:S02]  /*9e50*/  IMAD.MOV.U32 R12, RZ, RZ, R8 ;  /* 0x000000ffff0c7224 */ /* 0x000fe400078e0008 */
.L_x_31152:
[----:B------:R-:W-:Y:S05]  /*9e60*/  BSYNC B1 ;  /* 0x0000000000017941 */ /* 0x000fea0003800000 */
.L_x_31150:
        /* <DEDUP_REMOVED lines=16> */
.L_x_31156:
[----:B------:R-:W-:Y:S05]  /*9f70*/  BSYNC B2 ;  /* 0x0000000000027941 */ /* 0x000fea0003800000 */
.L_x_31155:
        /* <DEDUP_REMOVED lines=43> */
.L_x_31154:
[----:B------:R-:W-:Y:S05]  /*a230*/  BSYNC B1 ;  /* 0x0000000000017941 */ /* 0x000fea0003800000 */
.L_x_31153:
        /* <DEDUP_REMOVED lines=8> */
.L_x_31149:
        /* <DEDUP_REMOVED lines=12> */
.L_x_31158:
[----:B------:R-:W-:Y:S02]  /*a380*/  MOV R12, R8 ;  /* 0x00000008000c7202 */ /* 0x000fe40000000f00 */
.L_x_31159:
[----:B------:R-:W-:Y:S05]  /*a390*/  BSYNC B1 ;  /* 0x0000000000017941 */ /* 0x000fea0003800000 */
.L_x_31157:
        /* <DEDUP_REMOVED lines=16> */
.L_x_31163:
[----:B------:R-:W-:Y:S05]  /*a4a0*/  BSYNC B2 ;  /* 0x0000000000027941 */ /* 0x000fea0003800000 */
.L_x_31162:
        /* <DEDUP_REMOVED lines=44> */
.L_x_31161:
[----:B------:R-:W-:Y:S05]  /*a770*/  BSYNC B1 ;  /* 0x0000000000017941 */ /* 0x000fea0003800000 */
.L_x_31160:
        /* <DEDUP_REMOVED lines=11> */
.L_x_31164:
        /* <DEDUP_REMOVED lines=12> */
.L_x_31167:
[----:B------:R-:W-:Y:S02]  /*a8f0*/  MOV R12, R8 ;  /* 0x00000008000c7202 */ /* 0x000fe40000000f00 */
.L_x_31168:
[----:B------:R-:W-:Y:S05]  /*a900*/  BSYNC B1 ;  /* 0x0000000000017941 */ /* 0x000fea0003800000 */
.L_x_31166:
        /* <DEDUP_REMOVED lines=16> */
.L_x_31172:
[----:B------:R-:W-:Y:S05]  /*aa10*/  BSYNC B2 ;  /* 0x0000000000027941 */ /* 0x000fea0003800000 */
.L_x_31171:
        /* <DEDUP_REMOVED lines=44> */
.L_x_31170:
[----:B------:R-:W-:Y:S05]  /*ace0*/  BSYNC B1 ;  /* 0x0000000000017941 */ /* 0x000fea0003800000 */
.L_x_31169:
        /* <DEDUP_REMOVED lines=8> */
.L_x_31165:
        /* <DEDUP_REMOVED lines=12> */
.L_x_31174:
[----:B------:R-:W-:Y:S02]  /*ae30*/  IMAD.MOV.U32 R12, RZ, RZ, R8 ;  /* 0x000000ffff0c7224 */ /* 0x000fe400078e0008 */
.L_x_31175:
[----:B------:R-:W-:Y:S05]  /*ae40*/  BSYNC B1 ;  /* 0x0000000000017941 */ /* 0x000fea0003800000 */
.L_x_31173:
        /* <DEDUP_REMOVED lines=16> */
.L_x_31179:
[----:B------:R-:W-:Y:S05]  /*af50*/  BSYNC B2 ;  /* 0x0000000000027941 */ /* 0x000fea0003800000 */
.L_x_31178:
        /* <DEDUP_REMOVED lines=44> */
.L_x_31177:
[----:B------:R-:W-:Y:S05]  /*b220*/  BSYNC B1 ;  /* 0x0000000000017941 */ /* 0x000fea0003800000 */
.L_x_31176:
        /* <DEDUP_REMOVED lines=11> */
.L_x_31180:
        /* <DEDUP_REMOVED lines=12> */
.L_x_31183:
[----:B------:R-:W-:Y:S02]  /*b3a0*/  IMAD.MOV.U32 R12, RZ, RZ, R8 ;  /* 0x000000ffff0c7224 */ /* 0x000fe400078e0008 */
.L_x_31184:
[----:B------:R-:W-:Y:S05]  /*b3b0*/  BSYNC B1 ;  /* 0x0000000000017941 */ /* 0x000fea0003800000 */
.L_x_31182:
        /* <DEDUP_REMOVED lines=16> */
.L_x_31188:
[----:B------:R-:W-:Y:S05]  /*b4c0*/  BSYNC B2 ;  /* 0x0000000000027941 */ /* 0x000fea0003800000 */
.L_x_31187:
        /* <DEDUP_REMOVED lines=44> */
.L_x_31186:
[----:B------:R-:W-:Y:S05]  /*b790*/  BSYNC B1 ;  /* 0x0000000000017941 */ /* 0x000fea0003800000 */
.L_x_31185:
        /* <DEDUP_REMOVED lines=8> */
.L_x_31181:
        /* <DEDUP_REMOVED lines=12> */
.L_x_31190:
[----:B------:R-:W-:Y:S02]  /*b8e0*/  MOV R12, R8 ;  /* 0x00000008000c7202 */ /* 0x000fe40000000f00 */
.L_x_31191:
[----:B------:R-:W-:Y:S05]  /*b8f0*/  BSYNC B1 ;  /* 0x0000000000017941 */ /* 0x000fea0003800000 */
.L_x_31189:
        /* <DEDUP_REMOVED lines=16> */
.L_x_31195:
[----:B------:R-:W-:Y:S05]  /*ba00*/  BSYNC B2 ;  /* 0x0000000000027941 */ /* 0x000fea0003800000 */
.L_x_31194:
        /* <DEDUP_REMOVED lines=44> */
.L_x_31193:
[----:B------:R-:W-:Y:S05]  /*bcd0*/  BSYNC B1 ;  /* 0x0000000000017941 */ /* 0x000fea0003800000 */
.L_x_31192:
        /* <DEDUP_REMOVED lines=11> */
.L_x_31196:
        /* <DEDUP_REMOVED lines=12> */
.L_x_31199:
[----:B------:R-:W-:Y:S02]  /*be50*/  MOV R12, R8 ;  /* 0x00000008000c7202 */ /* 0x000fe40000000f00 */
.L_x_31200:
[----:B------:R-:W-:Y:S05]  /*be60*/  BSYNC B1 ;  /* 0x0000000000017941 */ /* 0x000fea0003800000 */
.L_x_31198:
        /* <DEDUP_REMOVED lines=16> */
.L_x_31204:
[----:B------:R-:W-:Y:S05]  /*bf70*/  BSYNC B2 ;  /* 0x0000000000027941 */ /* 0x000fea0003800000 */
.L_x_31203:
        /* <DEDUP_REMOVED lines=44> */
.L_x_31202:
[----:B------:R-:W-:Y:S05]  /*c240*/  BSYNC B1 ;  /* 0x0000000000017941 */ /* 0x000fea0003800000 */
.L_x_31201:
        /* <DEDUP_REMOVED lines=8> */
.L_x_31197:
        /* <DEDUP_REMOVED lines=26> */
.L_x_31205:
        /* <DEDUP_REMOVED lines=15> */
.L_x_31207:
[----:B-1----:R-:W-:Y:S02]  /*c560*/  IMAD.MOV.U32 R16, RZ, RZ, R8 ;  /* 0x000000ffff107224 */ /* 0x002fe400078e0008 */
.L_x_31208:
[----:B------:R-:W-:Y:S05]  /*c570*/  BSYNC B1 ;  /* 0x0000000000017941 */ /* 0x000fea0003800000 */
.L_x_31206:
        /* <DEDUP_REMOVED lines=16> */
.L_x_31212:
[----:B------:R-:W-:Y:S05]  /*c680*/  BSYNC B2 ;  /* 0x0000000000027941 */ /* 0x000fea0003800000 */
.L_x_31211:
        /* <DEDUP_REMOVED lines=44> */
.L_x_31210:
[----:B------:R-:W-:Y:S05]  /*c950*/  BSYNC B1 ;  /* 0x0000000000017941 */ /* 0x000fea0003800000 */
.L_x_31209:
        /* <DEDUP_REMOVED lines=12> */
.L_x_31213:
        /* <DEDUP_REMOVED lines=12> */
.L_x_31216:
[----:B------:R-:W-:Y:S02]  /*cae0*/  IMAD.MOV.U32 R12, RZ, RZ, R8 ;  /* 0x000000ffff0c7224 */ /* 0x000fe400078e0008 */
.L_x_31217:
[----:B------:R-:W-:Y:S05]  /*caf0*/  BSYNC B1 ;  /* 0x0000000000017941 */ /* 0x000fea0003800000 */
.L_x_31215:
        /* <DEDUP_REMOVED lines=16> */
.L_x_31221:
[----:B------:R-:W-:Y:S05]  /*cc00*/  BSYNC B2 ;  /* 0x0000000000027941 */ /* 0x000fea0003800000 */
.L_x_31220:
        /* <DEDUP_REMOVED lines=44> */
.L_x_31219:
[----:B------:R-:W-:Y:S05]  /*ced0*/  BSYNC B1 ;  /* 0x0000000000017941 */ /* 0x000fea0003800000 */
.L_x_31218:
        /* <DEDUP_REMOVED lines=8> */
.L_x_31214:
        /* <DEDUP_REMOVED lines=12> */
.L_x_31223:
[----:B------:R-:W-:Y:S02]  /*d020*/  IMAD.MOV.U32 R12, RZ, RZ, R8 ;  /* 0x000000ffff0c7224 */ /* 0x000fe400078e0008 */
.L_x_31224:
[----:B------:R-:W-:Y:S05]  /*d030*/  BSYNC B1 ;  /* 0x0000000000017941 */ /* 0x000fea0003800000 */
.L_x_31222:
        /* <DEDUP_REMOVED lines=16> */
.L_x_31228:
[----:B------:R-:W-:Y:S05]  /*d140*/  BSYNC B2 ;  /* 0x0000000000027941 */ /* 0x000fea0003800000 */
.L_x_31227:
        /* <DEDUP_REMOVED lines=44> */
.L_x_31226:
[----:B------:R-:W-:Y:S05]  /*d410*/  BSYNC B1 ;  /* 0x0000000000017941 */ /* 0x000fea0003800000 */
.L_x_31225:
        /* <DEDUP_REMOVED lines=11> */
.L_x_31229:
        /* <DEDUP_REMOVED lines=12> */
.L_x_31232:
[----:B------:R-:W-:Y:S02]  /*d590*/  IMAD.MOV.U32 R12, RZ, RZ, R8 ;  /* 0x000000ffff0c7224 */ /* 0x000fe400078e0008 */
.L_x_31233:
[----:B------:R-:W-:Y:S05]  /*d5a0*/  BSYNC B1 ;  /* 0x0000000000017941 */ /* 0x000fea0003800000 */
.L_x_31231:
        /* <DEDUP_REMOVED lines=16> */
.L_x_31237:
[----:B------:R-:W-:Y:S05]  /*d6b0*/  BSYNC B2 ;  /* 0x0000000000027941 */ /* 0x000fea0003800000 */
.L_x_31236:
        /* <DEDUP_REMOVED lines=44> */
.L_x_31235:
[----:B------:R-:W-:Y:S05]  /*d980*/  BSYNC B1 ;  /* 0x0000000000017941 */ /* 0x000fea0003800000 */
.L_x_31234:
        /* <DEDUP_REMOVED lines=8> */
.L_x_31230:
        /* <DEDUP_REMOVED lines=12> */
.L_x_31239:
[----:B------:R-:W-:Y:S02]  /*dad0*/  IMAD.MOV.U32 R12, RZ, RZ, R8 ;  /* 0x000000ffff0c7224 */ /* 0x000fe400078e0008 */
.L_x_31240:
[----:B------:R-:W-:Y:S05]  /*dae0*/  BSYNC B1 ;  /* 0x0000000000017941 */ /* 0x000fea0003800000 */
.L_x_31238:
        /* <DEDUP_REMOVED lines=16> */
.L_x_31244:
[----:B------:R-:W-:Y:S05]  /*dbf0*/  BSYNC B2 ;  /* 0x0000000000027941 */ /* 0x000fea0003800000 */
.L_x_31243:
        /* <DEDUP_REMOVED lines=44> */
.L_x_31242:
[----:B------:R-:W-:Y:S05]  /*dec0*/  BSYNC B1 ;  /* 0x0000000000017941 */ /* 0x000fea0003800000 */
.L_x_31241:
        /* <DEDUP_REMOVED lines=11> */
.L_x_31245:
        /* <DEDUP_REMOVED lines=12> */
.L_x_31248:
[----:B------:R-:W-:Y:S02]  /*e040*/  IMAD.MOV.U32 R12, RZ, RZ, R8 ;  /* 0x000000ffff0c7224 */ /* 0x000fe400078e0008 */
.L_x_31249:
[----:B------:R-:W-:Y:S05]  /*e050*/  BSYNC B1 ;  /* 0x0000000000017941 */ /* 0x000fea0003800000 */
.L_x_31247:
        /* <DEDUP_REMOVED lines=16> */
.L_x_31253:
[----:B------:R-:W-:Y:S05]  /*e160*/  BSYNC B2 ;  /* 0x0000000000027941 */ /* 0x000fea0003800000 */
.L_x_31252:
        /* <DEDUP_REMOVED lines=44> */
.L_x_31251:
[----:B------:R-:W-:Y:S05]  /*e430*/  BSYNC B1 ;  /* 0x0000000000017941 */ /* 0x000fea0003800000 */
.L_x_31250:
        /* <DEDUP_REMOVED lines=8> */
.L_x_31246:
        /* <DEDUP_REMOVED lines=12> */
.L_x_31255:
[----:B------:R-:W-:Y:S02]  /*e580*/  IMAD.MOV.U32 R12, RZ, RZ, R8 ;  /* 0x000000ffff0c7224 */ /* 0x000fe400078e0008 */
.L_x_31256:
[----:B------:R-:W-:Y:S05]  /*e590*/  BSYNC B1 ;  /* 0x0000000000017941 */ /* 0x000fea0003800000 */
.L_x_31254:
        /* <DEDUP_REMOVED lines=16> */
.L_x_31260:
[----:B------:R-:W-:Y:S05]  /*e6a0*/  BSYNC B2 ;  /* 0x0000000000027941 */ /* 0x000fea0003800000 */
.L_x_31259:
        /* <DEDUP_REMOVED lines=44> */
.L_x_31258:
[----:B------:R-:W-:Y:S05]  /*e970*/  BSYNC B1 ;  /* 0x0000000000017941 */ /* 0x000fea0003800000 */
.L_x_31257:
        /* <DEDUP_REMOVED lines=11> */
.L_x_31261:
        /* <DEDUP_REMOVED lines=12> */
.L_x_31264:
[----:B------:R-:W-:Y:S02]  /*eaf0*/  IMAD.MOV.U32 R12, RZ, RZ, R8 ;  /* 0x000000ffff0c7224 */ /* 0x000fe400078e0008 */
.L_x_31265:
[----:B------:R-:W-:Y:S05]  /*eb00*/  BSYNC B1 ;  /* 0x0000000000017941 */ /* 0x000fea0003800000 */
.L_x_31263:
        /* <DEDUP_REMOVED lines=16> */
.L_x_31269:
[----:B------:R-:W-:Y:S05]  /*ec10*/  BSYNC B2 ;  /* 0x0000000000027941 */ /* 0x000fea0003800000 */
.L_x_31268:
        /* <DEDUP_REMOVED lines=44> */
.L_x_31267:
[----:B------:R-:W-:Y:S05]  /*eee0*/  BSYNC B1 ;  /* 0x0000000000017941 */ /* 0x000fea0003800000 */
.L_x_31266:
        /* <DEDUP_REMOVED lines=8> */
.L_x_31262:
        /* <DEDUP_REMOVED lines=26> */
.L_x_31270:
        /* <DEDUP_REMOVED lines=15> */
.L_x_31272:
[----:B-1----:R-:W-:Y:S02]  /*f200*/  MOV R16, R8 ;  /* 0x0000000800107202 */ /* 0x002fe40000000f00 */
.L_x_31273:
[----:B------:R-:W-:Y:S05]  /*f210*/  BSYNC B1 ;  /* 0x0000000000017941 */ /* 0x000fea0003800000 */
.L_x_31271:
        /* <DEDUP_REMOVED lines=16> */
.L_x_31277:
[----:B------:R-:W-:Y:S05]  /*f320*/  BSYNC B2 ;  /* 0x0000000000027941 */ /* 0x000fea0003800000 */
.L_x_31276:
        /* <DEDUP_REMOVED lines=44> */
.L_x_31275:
[----:B------:R-:W-:Y:S05]  /*f5f0*/  BSYNC B1 ;  /* 0x0000000000017941 */ /* 0x000fea0003800000 */
.L_x_31274:
        /* <DEDUP_REMOVED lines=12> */
.L_x_31278:
        /* <DEDUP_REMOVED lines=12> */
.L_x_31281:
[----:B------:R-:W-:Y:S02]  /*f780*/  MOV R12, R8 ;  /* 0x00000008000c7202 */ /* 0x000fe40000000f00 */
.L_x_31282:
[----:B------:R-:W-:Y:S05]  /*f790*/  BSYNC B1 ;  /* 0x0000000000017941 */ /* 0x000fea0003800000 */
.L_x_31280:
        /* <DEDUP_REMOVED lines=16> */
.L_x_31286:
[----:B------:R-:W-:Y:S05]  /*f8a0*/  BSYNC B2 ;  /* 0x0000000000027941 */ /* 0x000fea0003800000 */
.L_x_31285:
        /* <DEDUP_REMOVED lines=44> */
.L_x_31284:
[----:B------:R-:W-:Y:S05]  /*fb70*/  BSYNC B1 ;  /* 0x0000000000017941 */ /* 0x000fea0003800000 */
.L_x_31283:
        /* <DEDUP_REMOVED lines=8> */
.L_x_31279:
        /* <DEDUP_REMOVED lines=12> */
.L_x_31288:
[----:B------:R-:W-:Y:S02]  /*fcc0*/  IMAD.MOV.U32 R12, RZ, RZ, R8 ;  /* 0x000000ffff0c7224 */ /* 0x000fe400078e0008 */
.L_x_31289:
[----:B------:R-:W-:Y:S05]  /*fcd0*/  BSYNC B1 ;  /* 0x0000000000017941 */ /* 0x000fea0003800000 */
.L_x_31287:
        /* <DEDUP_REMOVED lines=16> */
.L_x_31293:
[----:B------:R-:W-:Y:S05]  /*fde0*/  BSYNC B2 ;  /* 0x0000000000027941 */ /* 0x000fea0003800000 */
.L_x_31292:
        /* <DEDUP_REMOVED lines=44> */
.L_x_31291:
[----:B------:R-:W-:Y:S05]  /*100b0*/  BSYNC B1 ;  /* 0x0000000000017941 */ /* 0x000fea0003800000 */
.L_x_31290:
        /* <DEDUP_REMOVED lines=11> */
.L_x_31294:
        /* <DEDUP_REMOVED lines=12> */
.L_x_31297:
[----:B------:R-:W-:Y:S02]  /*10230*/  IMAD.MOV.U32 R12, RZ, RZ, R8 ;  /* 0x000000ffff0c7224 */ /* 0x000fe400078e0008 */
.L_x_31298:
[----:B------:R-:W-:Y:S05]  /*10240*/  BSYNC B1 ;  /* 0x0000000000017941 */ /* 0x000fea0003800000 */
.L_x_31296:
        /* <DEDUP_REMOVED lines=16> */
.L_x_31302:
[----:B------:R-:W-:Y:S05]  /*10350*/  BSYNC B2 ;  /* 0x0000000000027941 */ /* 0x000fea0003800000 */
.L_x_31301:
        /* <DEDUP_REMOVED lines=44> */
.L_x_31300:
[----:B------:R-:W-:Y:S05]  /*10620*/  BSYNC B1 ;  /* 0x0000000000017941 */ /* 0x000fea0003800000 */
.L_x_31299:
        /* <DEDUP_REMOVED lines=8> */
.L_x_31295:
        /* <DEDUP_REMOVED lines=12> */
.L_x_31304:
[----:B------:R-:W-:Y:S02]  /*10770*/  MOV R16, R8 ;  /* 0x0000000800107202 */ /* 0x000fe40000000f00 */
.L_x_31305:
[----:B------:R-:W-:Y:S05]  /*10780*/  BSYNC B1 ;  /* 0x0000000000017941 */ /* 0x000fea0003800000 */
.L_x_31303:
        /* <DEDUP_REMOVED lines=16> */
.L_x_31309:
[----:B------:R-:W-:Y:S05]  /*10890*/  BSYNC B2 ;  /* 0x0000000000027941 */ /* 0x000fea0003800000 */
.L_x_31308:
        /* <DEDUP_REMOVED lines=44> */
.L_x_31307:
[----:B------:R-:W-:Y:S05]  /*10b60*/  BSYNC B1 ;  /* 0x0000000000017941 */ /* 0x000fea0003800000 */
.L_x_31306:
        /* <DEDUP_REMOVED lines=11> */
.L_x_31310:
        /* <DEDUP_REMOVED lines=12> */
.L_x_31313:
[----:B------:R-:W-:Y:S02]  /*10ce0*/  MOV R14, R8 ;  /* 0x00000008000e7202 */ /* 0x000fe40000000f00 */
.L_x_31314:
[----:B------:R-:W-:Y:S05]  /*10cf0*/  BSYNC B1 ;  /* 0x0000000000017941 */ /* 0x000fea0003800000 */
.L_x_31312:
        /* <DEDUP_REMOVED lines=16> */
.L_x_31318:
[----:B------:R-:W-:Y:S05]  /*10e00*/  BSYNC B2 ;  /* 0x0000000000027941 */ /* 0x000fea0003800000 */
.L_x_31317:
        /* <DEDUP_REMOVED lines=44> */
.L_x_31316:
[----:B------:R-:W-:Y:S05]  /*110d0*/  BSYNC B1 ;  /* 0x0000000000017941 */ /* 0x000fea0003800000 */
.L_x_31315:
        /* <DEDUP_REMOVED lines=8> */
.L_x_31311:
        /* <DEDUP_REMOVED lines=12> */
.L_x_31320:
[----:B------:R-:W-:Y:S02]  /*11220*/  IMAD.MOV.U32 R14, RZ, RZ, R8 ;  /* 0x000000ffff0e7224 */ /* 0x000fe400078e0008 */
.L_x_31321:
[----:B------:R-:W-:Y:S05]  /*11230*/  BSYNC B1 ;  /* 0x0000000000017941 */ /* 0x000fea0003800000 */
.L_x_31319:
        /* <DEDUP_REMOVED lines=16> */
.L_x_31325:
[----:B------:R-:W-:Y:S05]  /*11340*/  BSYNC B2 ;  /* 0x0000000000027941 */ /* 0x000fea0003800000 */
.L_x_31324:
        /* <DEDUP_REMOVED lines=44> */
.L_x_31323:
[----:B------:R-:W-:Y:S05]  /*11610*/  BSYNC B1 ;  /* 0x0000000000017941 */ /* 0x000fea0003800000 */
.L_x_31322:
        /* <DEDUP_REMOVED lines=11> */
.L_x_31326:
        /* <DEDUP_REMOVED lines=12> */
.L_x_31329:
[----:B------:R-:W-:Y:S02]  /*11790*/  IMAD.MOV.U32 R12, RZ, RZ, R8 ;  /* 0x000000ffff0c7224 */ /* 0x000fe400078e0008 */
.L_x_31330:
[----:B------:R-:W-:Y:S05]  /*117a0*/  BSYNC B1 ;  /* 0x0000000000017941 */ /* 0x000fea0003800000 */
.L_x_31328:
        /* <DEDUP_REMOVED lines=16> */
.L_x_31334:
[----:B------:R-:W-:Y:S05]  /*118b0*/  BSYNC B2 ;  /* 0x0000000000027941 */ /* 0x000fea0003800000 */
.L_x_31333:
        /* <DEDUP_REMOVED lines=44> */
.L_x_31332:
[----:B------:R-:W-:Y:S05]  /*11b80*/  BSYNC B1 ;  /* 0x0000000000017941 */ /* 0x000fea0003800000 */
.L_x_31331:
        /* <DEDUP_REMOVED lines=8> */
.L_x_31327:
[----:B------:R-:W-:Y:S01]  /*11c10*/  SEL R12, RZ, 0x1000000, P4 ;  /* 0x01000000ff0c7807 */ /* 0x000fe20002000000 */
[C---:B------:R-:W-:Y:S01]  /*11c20*/  IMAD.WIDE.U32 R20, R228.reuse, R223, c[0x0][0x188] ;  /* 0x00006200e4147625 */ /* 0x040fe200078e00df */
[----:B------:R-:W-:Y:S02]  /*11c30*/  SEL R13, RZ, 0x10000, P3 ;  /* 0x00010000ff0d7807 */ /* 0x000fe40001800000 */
[----:B------:R-:W-:Y:S01]  /*11c40*/  SEL R14, RZ, 0x100, P2 ;  /* 0x00000100ff0e7807 */ /* 0x000fe20001000000 */
[----:B------:R-:W-:Y:S01]  /*11c50*/  IMAD.WIDE.U32 R18, R228, R233, c[0x0][0x190] ;  /* 0x00006400e4127625 */ /* 0x000fe200078e00e9 */
[----:B------:R-:W-:Y:S01]  /*11c60*/  SEL R15, RZ, 0x1, P1 ;  /* 0x00000001ff0f7807 */ /* 0x000fe20000800000 */
[----:B------:R0:W-:Y:S01]  /*11c70*/  STG.E.128 [R20.64], R24 ;  /* 0x0000001814007986 */ /* 0x0001e2000c101d06 */
[----:B------:R-:W-:Y:S02]  /*11c80*/  IADD3 R12, R14, R12, R13 ;  /* 0x0000000c0e0c7210 */ /* 0x000fe40007ffe00d */
[----:B------:R-:W-:-:S02]  /*11c90*/  ISETP.NE.AND P5, PT, R236, RZ, PT ;  /* 0x000000ffec00720c */ /* 0x000fc40003fa5270 */
[----:B------:R-:W-:Y:S01]  /*11ca0*/  IADD3 R229, R227, 0xc0, RZ ;  /* 0x000000c0e3e57810 */ /* 0x000fe20007ffe0ff */
[----:B------:R-:W-:-:S04]  /*11cb0*/  IMAD.IADD R23, R12, 0x1, R15 ;  /* 0x000000010c177824 */ /* 0x000fc800078e020f */
[CC--:B------:R-:W-:Y:S01]  /*11cc0*/  @P0 IMAD.WIDE.U32 R14, R229.reuse, R223.reuse, c[0x0][0x180] ;  /* 0x00006000e50e0625 */ /* 0x0c0fe200078e00df */
[----:B------:R0:W-:Y:S03]  /*11cd0*/  STG.E [R18.64], R23 ;  /* 0x0000001712007986 */ /* 0x0001e6000c101906 */
        /* <DEDUP_REMOVED lines=13> */
.L_x_31335:
        /* <DEDUP_REMOVED lines=15> */
.L_x_31337:
[----:B-1----:R-:W-:Y:S02]  /*11ea0*/  IMAD.MOV.U32 R216, RZ, RZ, R8 ;  /* 0x000000ffffd87224 */ /* 0x002fe400078e0008 */
.L_x_31338:
[----:B------:R-:W-:Y:S05]  /*11eb0*/  BSYNC B1 ;  /* 0x0000000000017941 */ /* 0x000fea0003800000 */
.L_x_31336:
        /* <DEDUP_REMOVED lines=16> */
.L_x_31342:
[----:B------:R-:W-:Y:S05]  /*11fc0*/  BSYNC B2 ;  /* 0x0000000000027941 */ /* 0x000fea0003800000 */
.L_x_31341:
        /* <DEDUP_REMOVED lines=44> */
.L_x_31340:
[----:B------:R-:W-:Y:S05]  /*12290*/  BSYNC B1 ;  /* 0x0000000000017941 */ /* 0x000fea0003800000 */
.L_x_31339:
        /* <DEDUP_REMOVED lines=12> */
.L_x_31343:
        /* <DEDUP_REMOVED lines=12> */
.L_x_31346:
[----:B------:R-:W-:Y:S02]  /*12420*/  IMAD.MOV.U32 R12, RZ, RZ, R8 ;  /* 0x000000ffff0c7224 */ /* 0x000fe400078e0008 */
.L_x_31347:
[----:B------:R-:W-:Y:S05]  /*12430*/  BSYNC B1 ;  /* 0x0000000000017941 */ /* 0x000fea0003800000 */
.L_x_31345:
        /* <DEDUP_REMOVED lines=16> */
.L_x_31351:
[----:B------:R-:W-:Y:S05]  /*12540*/  BSYNC B2 ;  /* 0x0000000000027941 */ /* 0x000fea0003800000 */
.L_x_31350:
        /* <DEDUP_REMOVED lines=44> */
.L_x_31349:
[----:B------:R-:W-:Y:S05]  /*12810*/  BSYNC B1 ;  /* 0x0000000000017941 */ /* 0x000fea0003800000 */
.L_x_31348:
        /* <DEDUP_REMOVED lines=8> */
.L_x_31344:
        /* <DEDUP_REMOVED lines=12> */
.L_x_31353:
[----:B------:R-:W-:Y:S02]  /*12960*/  IMAD.MOV.U32 R12, RZ, RZ, R8 ;  /* 0x000000ffff0c7224 */ /* 0x000fe400078e0008 */
.L_x_31354:
[----:B------:R-:W-:Y:S05]  /*12970*/  BSYNC B1 ;  /* 0x0000000000017941 */ /* 0x000fea0003800000 */
.L_x_31352:
        /* <DEDUP_REMOVED lines=16> */
.L_x_31358:
[----:B------:R-:W-:Y:S05]  /*12a80*/  BSYNC B2 ;  /* 0x0000000000027941 */ /* 0x000fea0003800000 */
.L_x_31357:
        /* <DEDUP_REMOVED lines=44> */
.L_x_31356:
[----:B------:R-:W-:Y:S05]  /*12d50*/  BSYNC B1 ;  /* 0x0000000000017941 */ /* 0x000fea0003800000 */
.L_x_31355:
        /* <DEDUP_REMOVED lines=11> */
.L_x_31359:
        /* <DEDUP_REMOVED lines=12> */
.L_x_31362:
[----:B------:R-:W-:Y:S02]  /*12ed0*/  IMAD.MOV.U32 R216, RZ, RZ, R8 ;  /* 0x000000ffffd87224 */ /* 0x000fe400078e0008 */
.L_x_31363:
[----:B------:R-:W-:Y:S05]  /*12ee0*/  BSYNC B1 ;  /* 0x0000000000017941 */ /* 0x000fea0003800000 */
.L_x_31361:
        /* <DEDUP_REMOVED lines=16> */
.L_x_31367:
[----:B------:R-:W-:Y:S05]  /*12ff0*/  BSYNC B2 ;  /* 0x0000000000027941 */ /* 0x000fea0003800000 */
.L_x_31366:
        /* <DEDUP_REMOVED lines=44> */
.L_x_31365:
[----:B------:R-:W-:Y:S05]  /*132c0*/  BSYNC B1 ;  /* 0x0000000000017941 */ /* 0x000fea0003800000 */
.L_x_31364:
        /* <DEDUP_REMOVED lines=8> */
.L_x_31360:
        /* <DEDUP_REMOVED lines=12> */
.L_x_31369:
[----:B------:R-:W-:Y:S02]  /*13410*/  IMAD.MOV.U32 R216, RZ, RZ, R8 ;  /* 0x000000ffffd87224 */ /* 0x000fe400078e0008 */
.L_x_31370:
[----:B------:R-:W-:Y:S05]  /*13420*/  BSYNC B1 ;  /* 0x0000000000017941 */ /* 0x000fea0003800000 */
.L_x_31368:
        /* <DEDUP_REMOVED lines=16> */
.L_x_31374:
[----:B------:R-:W-:Y:S05]  /*13530*/  BSYNC B2 ;  /* 0x0000000000027941 */ /* 0x000fea0003800000 */
.L_x_31373:
        /* <DEDUP_REMOVED lines=44> */
.L_x_31372:
[----:B------:R-:W-:Y:S05]  /*13800*/  BSYNC B1 ;  /* 0x0000000000017941 */ /* 0x000fea0003800000 */
.L_x_31371:
        /* <DEDUP_REMOVED lines=11> */
.L_x_31375:
        /* <DEDUP_REMOVED lines=12> */
.L_x_31378:
[----:B------:R-:W-:Y:S02]  /*13980*/  IMAD.MOV.U32 R14, RZ, RZ, R8 ;  /* 0x000000ffff0e7224 */ /* 0x000fe400078e0008 */
.L_x_31379:
[----:B------:R-:W-:Y:S05]  /*13990*/  BSYNC B1 ;  /* 0x0000000000017941 */ /* 0x000fea0003800000 */
.L_x_31377:
        /* <DEDUP_REMOVED lines=16> */
.L_x_31383:
[----:B------:R-:W-:Y:S05]  /*13aa0*/  BSYNC B2 ;  /* 0x0000000000027941 */ /* 0x000fea0003800000 */
.L_x_31382:
        /* <DEDUP_REMOVED lines=44> */
.L_x_31381:
[----:B------:R-:W-:Y:S05]  /*13d70*/  BSYNC B1 ;  /* 0x0000000000017941 */ /* 0x000fea0003800000 */
.L_x_31380:
        /* <DEDUP_REMOVED lines=8> */
.L_x_31376:
        /* <DEDUP_REMOVED lines=12> */
.L_x_31385:
[----:B------:R-:W-:Y:S02]  /*13ec0*/  IMAD.MOV.U32 R14, RZ, RZ, R8 ;  /* 0x000000ffff0e7224 */ /* 0x000fe400078e0008 */
.L_x_31386:
[----:B------:R-:W-:Y:S05]  /*13ed0*/  BSYNC B1 ;  /* 0x0000000000017941 */ /* 0x000fea0003800000 */
.L_x_31384:
        /* <DEDUP_REMOVED lines=16> */
.L_x_31390:
[----:B------:R-:W-:Y:S05]  /*13fe0*/  BSYNC B2 ;  /* 0x0000000000027941 */ /* 0x000fea0003800000 */
.L_x_31389:
        /* <DEDUP_REMOVED lines=44> */
.L_x_31388:
[----:B------:R-:W-:Y:S05]  /*142b0*/  BSYNC B1 ;  /* 0x0000000000017941 */ /* 0x000fea0003800000 */
.L_x_31387:
        /* <DEDUP_REMOVED lines=11> */
.L_x_31391:
        /* <DEDUP_REMOVED lines=12> */
.L_x_31394:
[----:B------:R-:W-:Y:S02]  /*14430*/  IMAD.MOV.U32 R18, RZ, RZ, R8 ;  /* 0x000000ffff127224 */ /* 0x000fe400078e0008 */
.L_x_31395:
[----:B------:R-:W-:Y:S05]  /*14440*/  BSYNC B1 ;  /* 0x0000000000017941 */ /* 0x000fea0003800000 */
.L_x_31393:
        /* <DEDUP_REMOVED lines=16> */
.L_x_31399:
[----:B------:R-:W-:Y:S05]  /*14550*/  BSYNC B2 ;  /* 0x0000000000027941 */ /* 0x000fea0003800000 */
.L_x_31398:
        /* <DEDUP_REMOVED lines=44> */
.L_x_31397:
[----:B------:R-:W-:Y:S05]  /*14820*/  BSYNC B1 ;  /* 0x0000000000017941 */ /* 0x000fea0003800000 */
.L_x_31396:
        /* <DEDUP_REMOVED lines=8> */
.L_x_31392:
        /* <DEDUP_REMOVED lines=26> */
.L_x_31400:
        /* <DEDUP_REMOVED lines=15> */
.L_x_31402:
[----:B-1----:R-:W-:Y:S02]  /*14b40*/  IMAD.MOV.U32 R226, RZ, RZ, R8 ;  /* 0x000000ffffe27224 */ /* 0x002fe400078e0008 */
.L_x_31403:
[----:B------:R-:W-:Y:S05]  /*14b50*/  BSYNC B1 ;  /* 0x0000000000017941 */ /* 0x000fea0003800000 */
.L_x_31401:
        /* <DEDUP_REMOVED lines=16> */
.L_x_31407:
[----:B------:R-:W-:Y:S05]  /*14c60*/  BSYNC B2 ;  /* 0x0000000000027941 */ /* 0x000fea0003800000 */
.L_x_31406:
        /* <DEDUP_REMOVED lines=44> */
.L_x_31405:
[----:B------:R-:W-:Y:S05]  /*14f30*/  BSYNC B1 ;  /* 0x0000000000017941 */ /* 0x000fea0003800000 */
.L_x_31404:
        /* <DEDUP_REMOVED lines=12> */
.L_x_31408:
        /* <DEDUP_REMOVED lines=12> */
.L_x_31411:
[----:B------:R-:W-:Y:S02]  /*150c0*/  IMAD.MOV.U32 R12, RZ, RZ, R8 ;  /* 0x000000ffff0c7224 */ /* 0x000fe400078e0008 */
.L_x_31412:
[----:B------:R-:W-:Y:S05]  /*150d0*/  BSYNC B1 ;  /* 0x0000000000017941 */ /* 0x000fea0003800000 */
.L_x_31410:
        /* <DEDUP_REMOVED lines=16> */
.L_x_31416:
[----:B------:R-:W-:Y:S05]  /*151e0*/  BSYNC B2 ;  /* 0x0000000000027941 */ /* 0x000fea0003800000 */
.L_x_31415:
        /* <DEDUP_REMOVED lines=43> */
.L_x_31414:
[----:B------:R-:W-:Y:S05]  /*154a0*/  BSYNC B1 ;  /* 0x0000000000017941 */ /* 0x000fea0003800000 */
.L_x_31413:
        /* <DEDUP_REMOVED lines=8> */
.L_x_31409:
        /* <DEDUP_REMOVED lines=12> */
.L_x_31418:
[----:B------:R-:W-:Y:S02]  /*155f0*/  IMAD.MOV.U32 R12, RZ, RZ, R8 ;  /* 0x000000ffff0c7224 */ /* 0x000fe400078e0008 */
.L_x_31419:
[----:B------:R-:W-:Y:S05]  /*15600*/  BSYNC B1 ;  /* 0x0000000000017941 */ /* 0x000fea0003800000 */
.L_x_31417:
        /* <DEDUP_REMOVED lines=16> */
.L_x_31423:
[----:B------:R-:W-:Y:S05]  /*15710*/  BSYNC B2 ;  /* 0x0000000000027941 */ /* 0x000fea0003800000 */
.L_x_31422:
        /* <DEDUP_REMOVED lines=44> */
.L_x_31421:
[----:B------:R-:W-:Y:S05]  /*159e0*/  BSYNC B1 ;  /* 0x0000000000017941 */ /* 0x000fea0003800000 */
.L_x_31420:
        /* <DEDUP_REMOVED lines=11> */
.L_x_31424:
        /* <DEDUP_REMOVED lines=12> */
.L_x_31427:
[----:B------:R-:W-:Y:S02]  /*15b60*/  IMAD.MOV.U32 R220, RZ, RZ, R8 ;  /* 0x000000ffffdc7224 */ /* 0x000fe400078e0008 */
.L_x_31428:
[----:B------:R-:W-:Y:S05]  /*15b70*/  BSYNC B1 ;  /* 0x0000000000017941 */ /* 0x000fea0003800000 */
.L_x_31426:
        /* <DEDUP_REMOVED lines=16> */
.L_x_31432:
[----:B------:R-:W-:Y:S05]  /*15c80*/  BSYNC B2 ;  /* 0x0000000000027941 */ /* 0x000fea0003800000 */
.L_x_31431:
        /* <DEDUP_REMOVED lines=44> */
.L_x_31430:
[----:B------:R-:W-:Y:S05]  /*15f50*/  BSYNC B1 ;  /* 0x0000000000017941 */ /* 0x000fea0003800000 */
.L_x_31429:
        /* <DEDUP_REMOVED lines=9> */
.L_x_31425:
        /* <DEDUP_REMOVED lines=12> */
.L_x_31434:
[----:B------:R-:W-:Y:S02]  /*160b0*/  IMAD.MOV.U32 R226, RZ, RZ, R8 ;  /* 0x000000ffffe27224 */ /* 0x000fe400078e0008 */
.L_x_31435:
[----:B------:R-:W-:Y:S05]  /*160c0*/  BSYNC B1 ;  /* 0x0000000000017941 */ /* 0x000fea0003800000 */
.L_x_31433:
        /* <DEDUP_REMOVED lines=16> */
.L_x_31439:
[----:B------:R-:W-:Y:S05]  /*161d0*/  BSYNC B2 ;  /* 0x0000000000027941 */ /* 0x000fea0003800000 */
.L_x_31438:
        /* <DEDUP_REMOVED lines=44> */
.L_x_31437:
[----:B------:R-:W-:Y:S05]  /*164a0*/  BSYNC B1 ;  /* 0x0000000000017941 */ /* 0x000fea0003800000 */
.L_x_31436:
        /* <DEDUP_REMOVED lines=11> */
.L_x_31440:
        /* <DEDUP_REMOVED lines=12> */
.L_x_31443:
[----:B------:R-:W-:Y:S02]  /*16620*/  IMAD.MOV.U32 R14, RZ, RZ, R8 ;  /* 0x000000ffff0e7224 */ /* 0x000fe400078e0008 */
.L_x_31444:
[----:B------:R-:W-:Y:S05]  /*16630*/  BSYNC B1 ;  /* 0x0000000000017941 */ /* 0x000fea0003800000 */
.L_x_31442:
        /* <DEDUP_REMOVED lines=16> */
.L_x_31448:
[----:B------:R-:W-:Y:S05]  /*16740*/  BSYNC B2 ;  /* 0x0000000000027941 */ /* 0x000fea0003800000 */
.L_x_31447:
        /* <DEDUP_REMOVED lines=44> */
.L_x_31446:
[----:B------:R-:W-:Y:S05]  /*16a10*/  BSYNC B1 ;  /* 0x0000000000017941 */ /* 0x000fea0003800000 */
.L_x_31445:
        /* <DEDUP_REMOVED lines=8> */
.L_x_31441:
        /* <DEDUP_REMOVED lines=12> */
.L_x_31450:
[----:B------:R-:W-:Y:S02]  /*16b60*/  MOV R14, R8 ;  /* 0x00000008000e7202 */ /* 0x000fe40000000f00 */
.L_x_31451:
[----:B------:R-:W-:Y:S05]  /*16b70*/  BSYNC B1 ;  /* 0x0000000000017941 */ /* 0x000fea0003800000 */
.L_x_31449:
        /* <DEDUP_REMOVED lines=16> */
.L_x_31455:
[----:B------:R-:W-:Y:S05]  /*16c80*/  BSYNC B2 ;  /* 0x0000000000027941 */ /* 0x000fea0003800000 */
.L_x_31454:
        /* <DEDUP_REMOVED lines=44> */
.L_x_31453:
[----:B------:R-:W-:Y:S05]  /*16f50*/  BSYNC B1 ;  /* 0x0000000000017941 */ /* 0x000fea0003800000 */
.L_x_31452:
        /* <DEDUP_REMOVED lines=11> */
.L_x_31456:
        /* <DEDUP_REMOVED lines=12> */
.L_x_31459:
[----:B------:R-:W-:Y:S02]  /*170d0*/  MOV R218, R8 ;  /* 0x0000000800da7202 */ /* 0x000fe40000000f00 */
.L_x_31460:
[----:B------:R-:W-:Y:S05]  /*170e0*/  BSYNC B1 ;  /* 0x0000000000017941 */ /* 0x000fea0003800000 */
.L_x_31458:
        /* <DEDUP_REMOVED lines=16> */
.L_x_31464:
[----:B------:R-:W-:Y:S05]  /*171f0*/  BSYNC B2 ;  /* 0x0000000000027941 */ /* 0x000fea0003800000 */
.L_x_31463:
        /* <DEDUP_REMOVED lines=44> */
.L_x_31462:
[----:B------:R-:W-:Y:S05]  /*174c0*/  BSYNC B1 ;  /* 0x0000000000017941 */ /* 0x000fea0003800000 */
.L_x_31461:
        /* <DEDUP_REMOVED lines=8> */
.L_x_31457:
[----:B------:R-:W-:Y:S02]  /*17550*/  SEL R12, RZ, 0x1000000, P4 ;  /* 0x01000000ff0c7807 */ /* 0x000fe40002000000 */
[----:B------:R-:W-:Y:S02]  /*17560*/  SEL R13, RZ, 0x10000, P3 ;  /* 0x00010000ff0d7807 */ /* 0x000fe40001800000 */
[----:B------:R-:W-:Y:S02]  /*17570*/  SEL R14, RZ, 0x100, P2 ;  /* 0x00000100ff0e7807 */ /* 0x000fe40001000000 */
[----:B------:R-:W-:Y:S02]  /*17580*/  ISETP.NE.AND P5, PT, R236, RZ, PT ;  /* 0x000000ffec00720c */ /* 0x000fe40003fa5270 */
[----:B------:R-:W-:Y:S02]  /*17590*/  SEL R217, RZ, 0x1, P1 ;  /* 0x00000001ffd97807 */ /* 0x000fe40000800000 */
[----:B------:R-:W-:Y:S01]  /*175a0*/  IADD3 R12, R14, R12, R13 ;  /* 0x0000000c0e0c7210 */ /* 0x000fe20007ffe00d */
[----:B------:R-:W-:Y:S01]  /*175b0*/  IMAD.WIDE.U32 R14, R225, R223, c[0x0][0x188] ;  /* 0x00006200e10e7625 */ /* 0x000fe200078e00df */
[----:B------:R-:W-:-:S03]  /*175c0*/  IADD3 R226, R227, 0x100, RZ ;  /* 0x00000100e3e27810 */ /* 0x000fc60007ffe0ff */
[----:B------:R-:W-:Y:S01]  /*175d0*/  IMAD.IADD R219, R12, 0x1, R217 ;  /* 0x000000010cdb7824 */ /* 0x000fe200078e02d9 */
[----:B------:R0:W-:Y:S01]  /*175e0*/  STG.E.128 [R14.64], R16 ;  /* 0x000000100e007986 */ /* 0x0001e2000c101d06 */
[----:B------:R-:W-:-:S04]  /*175f0*/  IMAD.WIDE.U32 R12, R225, R233, c[0x0][0x190] ;  /* 0x00006400e10c7625 */ /* 0x000fc800078e00e9 */
[CC--:B------:R-:W-:Y:S01]  /*17600*/  IMAD.WIDE.U32 R216, R226.reuse, R223.reuse, c[0x0][0x170] ;  /* 0x00005c00e2d87625 */ /* 0x0c0fe200078e00df */
[----:B------:R1:W-:Y:S03]  /*17610*/  STG.E [R12.64], R219 ;  /* 0x000000db0c007986 */ /* 0x0003e6000c101906 */
[----:B0-----:R-:W-:-:S04]  /*17620*/  @P5 IMAD.WIDE.U32 R14, R226, R223, c[0x0][0x178] ;  /* 0x00005e00e20e5625 */ /* 0x001fc800078e00df */
[----:B-1----:R-:W-:Y:S01]  /*17630*/  @P0 IMAD.WIDE.U32 R12, R226, R223, c[0x0][0x180] ;  /* 0x00006000e20c0625 */ /* 0x002fe200078e00df */
[----:B------:R-:W-:Y:S05]  /*17640*/  @!P5 BRA `(.L_x_31465) ;  /* 0x000000a00000d947 */ /* 0x000fea0003800000 */
[----:B------:R-:W-:-:S05]  /*17650*/  IMAD.U32 R218, R221, 0x10000, RZ ;  /* 0x00010000ddda7824 */ /* 0x000fca00078e00ff */
        /* <DEDUP_REMOVED lines=9> */
.L_x_31465:
[----:B------:R1:W5:Y:S04]  /*176f0*/  @P5 LDG.E.128 R52, [R14.64] ;  /* 0x000000060e345981 */ /* 0x000368000c1e1d00 */
        /* <DEDUP_REMOVED lines=14> */
.L_x_31467:
[----:B-1----:R-:W-:Y:S02]  /*177e0*/  MOV R237, R8 ;  /* 0x0000000800ed7202 */ /* 0x002fe40000000f00 */
.L_x_31468:
[----:B------:R-:W-:Y:S05]  /*177f0*/  BSYNC B1 ;  /* 0x0000000000017941 */ /* 0x000fea0003800000 */
.L_x_31466:
        /* <DEDUP_REMOVED lines=16> */
.L_x_31472:
[----:B------:R-:W-:Y:S05]  /*17900*/  BSYNC B2 ;  /* 0x0000000000027941 */ /* 0x000fea0003800000 */
.L_x_31471:
        /* <DEDUP_REMOVED lines=44> */
.L_x_31470:
[----:B------:R-:W-:Y:S05]  /*17bd0*/  BSYNC B1 ;  /* 0x0000000000017941 */ /* 0x000fea0003800000 */
.L_x_31469:
        /* <DEDUP_REMOVED lines=12> */
.L_x_31473:
        /* <DEDUP_REMOVED lines=12> */
.L_x_31476:
[----:B------:R-:W-:Y:S02]  /*17d60*/  MOV R237, R8 ;  /* 0x0000000800ed7202 */ /* 0x000fe40000000f00 */
.L_x_31477:
[----:B------:R-:W-:Y:S05]  /*17d70*/  BSYNC B1 ;  /* 0x0000000000017941 */ /* 0x000fea0003800000 */
.L_x_31475:
        /* <DEDUP_REMOVED lines=16> */
.L_x_31481:
[----:B------:R-:W-:Y:S05]  /*17e80*/  BSYNC B2 ;  /* 0x0000000000027941 */ /* 0x000fea0003800000 */
.L_x_31480:
        /* <DEDUP_REMOVED lines=43> */
.L_x_31479:
[----:B------:R-:W-:Y:S05]  /*18140*/  BSYNC B1 ;  /* 0x0000000000017941 */ /* 0x000fea0003800000 */
.L_x_31478:
        /* <DEDUP_REMOVED lines=8> */
.L_x_31474:
        /* <DEDUP_REMOVED lines=12> */
.L_x_31483:
[----:B------:R-:W-:Y:S02]  /*18290*/  MOV R237, R8 ;  /* 0x0000000800ed7202 */ /* 0x000fe40000000f00 */
.L_x_31484:
[----:B------:R-:W-:Y:S05]  /*182a0*/  BSYNC B1 ;  /* 0x0000000000017941 */ /* 0x000fea0003800000 */
.L_x_31482:
        /* <DEDUP_REMOVED lines=16> */
.L_x_31488:
[----:B------:R-:W-:Y:S05]  /*183b0*/  BSYNC B2 ;  /* 0x0000000000027941 */ /* 0x000fea0003800000 */
.L_x_31487:
        /* <DEDUP_REMOVED lines=44> */
.L_x_31486:
[----:B------:R-:W-:Y:S05]  /*18680*/  BSYNC B1 ;  /* 0x0000000000017941 */ /* 0x000fea0003800000 */
.L_x_31485:
        /* <DEDUP_REMOVED lines=11> */
.L_x_31489:
        /* <DEDUP_REMOVED lines=12> */
.L_x_31492:
[----:B------:R-:W-:Y:S02]  /*18800*/  MOV R220, R8 ;  /* 0x0000000800dc7202 */ /* 0x000fe40000000f00 */
.L_x_31493:
[----:B------:R-:W-:Y:S05]  /*18810*/  BSYNC B1 ;  /* 0x0000000000017941 */ /* 0x000fea0003800000 */
.L_x_31491:
        /* <DEDUP_REMOVED lines=16> */
.L_x_31497:
[----:B------:R-:W-:Y:S05]  /*18920*/  BSYNC B2 ;  /* 0x0000000000027941 */ /* 0x000fea0003800000 */
.L_x_31496:
        /* <DEDUP_REMOVED lines=44> */
.L_x_31495:
[----:B------:R-:W-:Y:S05]  /*18bf0*/  BSYNC B1 ;  /* 0x0000000000017941 */ /* 0x000fea0003800000 */
.L_x_31494:
        /* <DEDUP_REMOVED lines=9> */
.L_x_31490:
        /* <DEDUP_REMOVED lines=12> */
.L_x_31499:
[----:B------:R-:W-:Y:S02]  /*18d50*/  IMAD.MOV.U32 R237, RZ, RZ, R8 ;  /* 0x000000ffffed7224 */ /* 0x000fe400078e0008 */
.L_x_31500:
[----:B------:R-:W-:Y:S05]  /*18d60*/  BSYNC B1 ;  /* 0x0000000000017941 */ /* 0x000fea0003800000 */
.L_x_31498:
        /* <DEDUP_REMOVED lines=16> */
.L_x_31504:
[----:B------:R-:W-:Y:S05]  /*18e70*/  BSYNC B2 ;  /* 0x0000000000027941 */ /* 0x000fea0003800000 */
.L_x_31503:
        /* <DEDUP_REMOVED lines=44> */
.L_x_31502:
[----:B------:R-:W-:Y:S05]  /*19140*/  BSYNC B1 ;  /* 0x0000000000017941 */ /* 0x000fea0003800000 */
.L_x_31501:
        /* <DEDUP_REMOVED lines=11> */
.L_x_31505:
        /* <DEDUP_REMOVED lines=12> */
.L_x_31508:
[----:B------:R-:W-:Y:S02]  /*192c0*/  IMAD.MOV.U32 R221, RZ, RZ, R8 ;  /* 0x000000ffffdd7224 */ /* 0x000fe400078e0008 */
.L_x_31509:
[----:B------:R-:W-:Y:S05]  /*192d0*/  BSYNC B1 ;  /* 0x0000000000017941 */ /* 0x000fea0003800000 */
.L_x_31507:
        /* <DEDUP_REMOVED lines=16> */
.L_x_31513:
[----:B------:R-:W-:Y:S05]  /*193e0*/  BSYNC B2 ;  /* 0x0000000000027941 */ /* 0x000fea0003800000 */
.L_x_31512:
        /* <DEDUP_REMOVED lines=44> */
.L_x_31511:
[----:B------:R-:W-:Y:S05]  /*196b0*/  BSYNC B1 ;  /* 0x0000000000017941 */ /* 0x000fea0003800000 */
.L_x_31510:
        /* <DEDUP_REMOVED lines=9> */
.L_x_31506:
        /* <DEDUP_REMOVED lines=12> */
.L_x_31515:
[----:B------:R-:W-:Y:S02]  /*19810*/  IMAD.MOV.U32 R237, RZ, RZ, R8 ;  /* 0x000000ffffed7224 */ /* 0x000fe400078e0008 */
.L_x_31516:
[----:B------:R-:W-:Y:S05]  /*19820*/  BSYNC B1 ;  /* 0x0000000000017941 */ /* 0x000fea0003800000 */
.L_x_31514:
        /* <DEDUP_REMOVED lines=16> */
.L_x_31520:
[----:B------:R-:W-:Y:S05]  /*19930*/  BSYNC B2 ;  /* 0x0000000000027941 */ /* 0x000fea0003800000 */
.L_x_31519:
        /* <DEDUP_REMOVED lines=44> */
.L_x_31518:
[----:B------:R-:W-:Y:S05]  /*19c00*/  BSYNC B1 ;  /* 0x0000000000017941 */ /* 0x000fea0003800000 */
.L_x_31517:
        /* <DEDUP_REMOVED lines=11> */
.L_x_31521:
        /* <DEDUP_REMOVED lines=12> */
.L_x_31524:
[----:B------:R-:W-:Y:S02]  /*19d80*/  IMAD.MOV.U32 R237, RZ, RZ, R8 ;  /* 0x000000ffffed7224 */ /* 0x000fe400078e0008 */
.L_x_31525:
[----:B------:R-:W-:Y:S05]  /*19d90*/  BSYNC B1 ;  /* 0x0000000000017941 */ /* 0x000fea0003800000 */
.L_x_31523:
        /* <DEDUP_REMOVED lines=16> */
.L_x_31529:
[----:B------:R-:W-:Y:S05]  /*19ea0*/  BSYNC B2 ;  /* 0x0000000000027941 */ /* 0x000fea0003800000 */
.L_x_31528:
        /* <DEDUP_REMOVED lines=44> */
.L_x_31527:
[----:B------:R-:W-:Y:S05]  /*1a170*/  BSYNC B1 ;  /* 0x0000000000017941 */ /* 0x000fea0003800000 */
.L_x_31526:
        /* <DEDUP_REMOVED lines=8> */
.L_x_31522:
        /* <DEDUP_REMOVED lines=9> */
[----:B------:R-:W-:Y:S01]  /*1a290*/  IADD3 R219, R218, R219, RZ ;  /* 0x000000dbdadb7210 */ /* 0x000fe20007ffe0ff */
        /* <DEDUP_REMOVED lines=14> */
.L_x_31530:
        /* <DEDUP_REMOVED lines=17> */
.L_x_31532:
[----:B------:R-:W-:Y:S02]  /*1a490*/  IMAD.MOV.U32 R237, RZ, RZ, R8 ;  /* 0x000000ffffed7224 */ /* 0x000fe400078e0008 */
.L_x_31533:
[----:B------:R-:W-:Y:S05]  /*1a4a0*/  BSYNC B1 ;  /* 0x0000000000017941 */ /* 0x000fea0003800000 */
.L_x_31531:
        /* <DEDUP_REMOVED lines=16> */
.L_x_31537:
[----:B------:R-:W-:Y:S05]  /*1a5b0*/  BSYNC B2 ;  /* 0x0000000000027941 */ /* 0x000fea0003800000 */
.L_x_31536:
        /* <DEDUP_REMOVED lines=44> */
.L_x_31535:
[----:B------:R-:W-:Y:S05]  /*1a880*/  BSYNC B1 ;  /* 0x0000000000017941 */ /* 0x000fea0003800000 */
.L_x_31534:
        /* <DEDUP_REMOVED lines=12> */
.L_x_31538:
        /* <DEDUP_REMOVED lines=12> */
.L_x_31541:
[----:B------:R-:W-:Y:S02]  /*1aa10*/  IMAD.MOV.U32 R224, RZ, RZ, R8 ;  /* 0x000000ffffe07224 */ /* 0x000fe400078e0008 */
.L_x_31542:
[----:B------:R-:W-:Y:S05]  /*1aa20*/  BSYNC B1 ;  /* 0x0000000000017941 */ /* 0x000fea0003800000 */
.L_x_31540:
        /* <DEDUP_REMOVED lines=16> */
.L_x_31546:
[----:B------:R-:W-:Y:S05]  /*1ab30*/  BSYNC B2 ;  /* 0x0000000000027941 */ /* 0x000fea0003800000 */
.L_x_31545:
        /* <DEDUP_REMOVED lines=42> */
[----:B------:R-:W-:Y:S02]  /*1ade0*/  LOP3.LUT R4, R11, UR26, R238, 0x96, !PT ;  /* 0x0000001a0b047c12 */ /* 0x000fe4000f8e96ee */
.L_x_31544:
[----:B------:R-:W-:Y:S05]  /*1adf0*/  BSYNC B1 ;  /* 0x0000000000017941 */ /* 0x000fea0003800000 */
.L_x_31543:
[----:B------:R-:W0:Y:S02]  /*1ae00*/  I2F.U32 R224, R224 ;  /* 0x000000e000e07306 */ /* 0x000e240000201000 */
[----:B0-----:R-:W-:-:S05]  /*1ae10*/  FFMA.FTZ R11, R224, R235, 1.1641532182693481445e-10 ;  /* 0x2f000000e00b7423 */ /* 0x001fca00000100eb */
[----:B------:R-:W-:Y:S01]  /*1ae20*/  FSETP.GTU.FTZ.AND P2, PT, R11, c[0x0][0x1e4], PT ;  /* 0x000079000b007a0b */ /* 0x000fe20003f5c000 */
[----:B------:R-:W-:-:S05]  /*1ae30*/  FMUL.FTZ R11, R52, c[0x0][0x1e8] ;  /* 0x00007a00340b7a20 */ /* 0x000fca0000410000 */
[----:B------:R-:W-:-:S05]  /*1ae40*/  FSEL R11, R11, RZ, !P2 ;  /* 0x000000ff0b0b7208 */ /* 0x000fca0005000000 */
[----:B------:R-:W-:Y:S01]  /*1ae50*/  FADD.FTZ R216, R216, R11 ;  /* 0x0000000bd8d87221 */ /* 0x000fe20000010000 */
[----:B------:R-:W-:-:S03]  /*1ae60*/  SEL R11, RZ, 0x1, P2 ;  /* 0x00000001ff0b7807 */ /* 0x000fc60001000000 */
[----:B------:R-:W-:Y:S02]  /*1ae70*/  @P0 FADD.FTZ R216, R48, R216 ;  /* 0x000000d830d80221 */ /* 0x000fe40000010000 */
.L_x_31539:
        /* <DEDUP_REMOVED lines=12> */
.L_x_31548:
[----:B------:R-:W-:Y:S02]  /*1af40*/  IMAD.MOV.U32 R224, RZ, RZ, R8 ;  /* 0x000000ffffe07224 */ /* 0x000fe400078e0008 */
.L_x_31549:
[----:B------:R-:W-:Y:S05]  /*1af50*/  BSYNC B1 ;  /* 0x0000000000017941 */ /* 0x000fea0003800000 */
.L_x_31547:
        /* <DEDUP_REMOVED lines=16> */
.L_x_31553:
[----:B------:R-:W-:Y:S05]  /*1b060*/  BSYNC B2 ;  /* 0x0000000000027941 */ /* 0x000fea0003800000 */
.L_x_31552:
        /* <DEDUP_REMOVED lines=44> */
.L_x_31551:
[----:B------:R-:W-:Y:S05]  /*1b330*/  BSYNC B1 ;  /* 0x0000000000017941 */ /* 0x000fea0003800000 */
.L_x_31550:
        /* <DEDUP_REMOVED lines=11> */
.L_x_31554:
        /* <DEDUP_REMOVED lines=12> */
.L_x_31557:
[----:B------:R-:W-:Y:S02]  /*1b4b0*/  IMAD.MOV.U32 R220, RZ, RZ, R8 ;  /* 0x000000ffffdc7224 */ /* 0x000fe400078e0008 */
.L_x_31558:
[----:B------:R-:W-:Y:S05]  /*1b4c0*/  BSYNC B1 ;  /* 0x0000000000017941 */ /* 0x000fea0003800000 */
.L_x_31556:
        /* <DEDUP_REMOVED lines=16> */
.L_x_31562:
[----:B------:R-:W-:Y:S05]  /*1b5d0*/  BSYNC B2 ;  /* 0x0000000000027941 */ /* 0x000fea0003800000 */
.L_x_31561:
        /* <DEDUP_REMOVED lines=44> */
.L_x_31560:
[----:B------:R-:W-:Y:S05]  /*1b8a0*/  BSYNC B1 ;  /* 0x0000000000017941 */ /* 0x000fea0003800000 */
.L_x_31559:
        /* <DEDUP_REMOVED lines=9> */
.L_x_31555:
        /* <DEDUP_REMOVED lines=12> */
.L_x_31564:
[----:B------:R-:W-:Y:S02]  /*1ba00*/  MOV R224, R8 ;  /* 0x0000000800e07202 */ /* 0x000fe40000000f00 */
.L_x_31565:
[----:B------:R-:W-:Y:S05]  /*1ba10*/  BSYNC B1 ;  /* 0x0000000000017941 */ /* 0x000fea0003800000 */
.L_x_31563:
        /* <DEDUP_REMOVED lines=16> */
.L_x_31569:
[----:B------:R-:W-:Y:S05]  /*1bb20*/  BSYNC B2 ;  /* 0x0000000000027941 */ /* 0x000fea0003800000 */
.L_x_31568:
        /* <DEDUP_REMOVED lines=44> */
.L_x_31567:
[----:B------:R-:W-:Y:S05]  /*1bdf0*/  BSYNC B1 ;  /* 0x0000000000017941 */ /* 0x000fea0003800000 */
.L_x_31566:
        /* <DEDUP_REMOVED lines=11> */
.L_x_31570:
        /* <DEDUP_REMOVED lines=12> */
.L_x_31573:
[----:B------:R-:W-:Y:S02]  /*1bf70*/  MOV R221, R8 ;  /* 0x0000000800dd7202 */ /* 0x000fe40000000f00 */
.L_x_31574:
[----:B------:R-:W-:Y:S05]  /*1bf80*/  BSYNC B1 ;  /* 0x0000000000017941 */ /* 0x000fea0003800000 */
.L_x_31572:
        /* <DEDUP_REMOVED lines=16> */
.L_x_31578:
[----:B------:R-:W-:Y:S05]  /*1c090*/  BSYNC B2 ;  /* 0x0000000000027941 */ /* 0x000fea0003800000 */
.L_x_31577:
        /* <DEDUP_REMOVED lines=44> */
.L_x_31576:
[----:B------:R-:W-:Y:S05]  /*1c360*/  BSYNC B1 ;  /* 0x0000000000017941 */ /* 0x000fea0003800000 */
.L_x_31575:
        /* <DEDUP_REMOVED lines=9> */
.L_x_31571:
        /* <DEDUP_REMOVED lines=12> */
.L_x_31580:
[----:B------:R-:W-:Y:S02]  /*1c4c0*/  IMAD.MOV.U32 R224, RZ, RZ, R8 ;  /* 0x000000ffffe07224 */ /* 0x000fe400078e0008 */
.L_x_31581:
[----:B------:R-:W-:Y:S05]  /*1c4d0*/  BSYNC B1 ;  /* 0x0000000000017941 */ /* 0x000fea0003800000 */
.L_x_31579:
        /* <DEDUP_REMOVED lines=16> */
.L_x_31585:
[----:B------:R-:W-:Y:S05]  /*1c5e0*/  BSYNC B2 ;  /* 0x0000000000027941 */ /* 0x000fea0003800000 */
.L_x_31584:
        /* <DEDUP_REMOVED lines=44> */
.L_x_31583:
[----:B------:R-:W-:Y:S05]  /*1c8b0*/  BSYNC B1 ;  /* 0x0000000000017941 */ /* 0x000fea0003800000 */
.L_x_31582:
        /* <DEDUP_REMOVED lines=11> */
.L_x_31586:
        /* <DEDUP_REMOVED lines=12> */
.L_x_31589:
[----:B------:R-:W-:Y:S02]  /*1ca30*/  IMAD.MOV.U32 R237, RZ, RZ, R8 ;  /* 0x000000ffffed7224 */ /* 0x000fe400078e0008 */
.L_x_31590:
[----:B------:R-:W-:Y:S05]  /*1ca40*/  BSYNC B1 ;  /* 0x0000000000017941 */ /* 0x000fea0003800000 */
.L_x_31588:
        /* <DEDUP_REMOVED lines=16> */
.L_x_31594:
[----:B------:R-:W-:Y:S05]  /*1cb50*/  BSYNC B2 ;  /* 0x0000000000027941 */ /* 0x000fea0003800000 */
.L_x_31593:
        /* <DEDUP_REMOVED lines=44> */
.L_x_31592:
[----:B------:R-:W-:Y:S05]  /*1ce20*/  BSYNC B1 ;  /* 0x0000000000017941 */ /* 0x000fea0003800000 */
.L_x_31591:
        /* <DEDUP_REMOVED lines=8> */
.L_x_31587:
[----:B------:R-:W-:Y:S01]  /*1ceb0*/  ISETP.NE.AND P0, PT, R236, RZ, PT ;  /* 0x000000ffec00720c */ /* 0x000fe20003f05270 */
[----:B------:R-:W-:Y:S01]  /*1cec0*/  IMAD.WIDE.U32 R236, R227, R223, c[0x0][0x188] ;  /* 0x00006200e3ec7625 */ /* 0x000fe200078e00df */
[----:B------:R-:W-:Y:S02]  /*1ced0*/  SEL R223, RZ, 0x1000000, P4 ;  /* 0x01000000ffdf7807 */ /* 0x000fe40002000000 */
[----:B------:R-:W-:Y:S02]  /*1cee0*/  SEL R238, RZ, 0x10000, P3 ;  /* 0x00010000ffee7807 */ /* 0x000fe40001800000 */
[----:B------:R-:W-:Y:S01]  /*1cef0*/  SEL R235, RZ, 0x100, P2 ;  /* 0x00000100ffeb7807 */ /* 0x000fe20001000000 */
[----:B------:R0:W-:Y:S03]  /*1cf00*/  STG.E.128 [R236.64], R216 ;  /* 0x000000d8ec007986 */ /* 0x0001e6000c101d06 */
[----:B------:R-:W-:-:S02]  /*1cf10*/  IADD3 R223, R235, R223, R238 ;  /* 0x000000dfebdf7210 */ /* 0x000fc40007ffe0ee */
[----:B------:R-:W-:Y:S02]  /*1cf20*/  SEL R238, RZ, 0x1, P1 ;  /* 0x00000001ffee7807 */ /* 0x000fe40000800000 */
[----:B------:R-:W-:-:S03]  /*1cf30*/  ISETP.NE.AND P1, PT, R0, RZ, PT ;  /* 0x000000ff0000720c */ /* 0x000fc60003f25270 */
[----:B------:R-:W-:Y:S02]  /*1cf40*/  IMAD.IADD R223, R223, 0x1, R238 ;  /* 0x00000001dfdf7824 */ /* 0x000fe400078e02ee */
[----:B------:R-:W-:-:S04]  /*1cf50*/  FADD.FTZ R238, RZ, R44 ;  /* 0x0000002cffee7221 */ /* 0x000fc80000010000 */
        /* <DEDUP_REMOVED lines=41> */
[----:B------:R-:W-:-:S04]  /*1d1f0*/  SHF.L.U32 R223, R221, 0x10, RZ ;  /* 0x00000010dddf7819 */ /* 0x000fc800000006ff */
        /* <DEDUP_REMOVED lines=9> */
.L_x_31595:
[----:B------:R-:W-:Y:S01]  /*1d290*/  FADD.FTZ R233, R238, R219 ;  /* 0x000000dbeee97221 */ /* 0x000fe20000010000 */
[----:B------:R-:W-:Y:S05]  /*1d2a0*/  BRA.DIV ~URZ, `(.L_x_31596) ;  /* 0x000014a27f007947 */ /* 0x000fea000b800000 */
[----:B0-----:R0:W1:Y:S02]  /*1d2b0*/  SHFL.BFLY PT, R223, R233, 0x1, 0x1f ;  /* 0x0c201f00e9df7f89 */ /* 0x00106400000e0000 */
.L_x_31600:
        /* <DEDUP_REMOVED lines=100> */
.L_x_31601:
[----:B-1----:R-:W-:Y:S01]  /*1d900*/  FADD.FTZ R240, R240, R233 ;  /* 0x000000e9f0f07221 */ /* 0x002fe20000010000 */
[----:B------:R-:W-:Y:S01]  /*1d910*/  ISETP.NE.AND P0, PT, RZ, UR8, PT ;  /* 0x00000008ff007c0c */ /* 0x000fe2000bf05270 */
[C---:B0-----:R-:W-:Y:S02]  /*1d920*/  FMUL.FTZ R233, R239.reuse, R239 ;  /* 0x000000efefe97220 */ /* 0x041fe40000410000 */
[----:B------:R-:W-:Y:S01]  /*1d930*/  IMAD.MOV.U32 R223, RZ, RZ, c[0x0][0x1e0] ;  /* 0x00007800ffdf7624 */ /* 0x000fe200078e00ff */
[----:B------:R-:W-:Y:S01]  /*1d940*/  FSEL R235, R239, RZ, !P0 ;  /* 0x000000ffefeb7208 */ /* 0x000fe20004000000 */
[----:B------:R-:W-:Y:S01]  /*1d950*/  IMAD R238, R222, c[0x0][0x168], RZ ;  /* 0x00005a00deee7a24 */ /* 0x000fe200078e02ff */
[----:B------:R-:W-:Y:S01]  /*1d960*/  FSEL R236, R233, RZ, P0 ;  /* 0x000000ffe9ec7208 */ /* 0x000fe20000000000 */
[----:B------:R-:W-:Y:S02]  /*1d970*/  FFMA.FTZ R223, R240, R223, c[0x0][0x228] ;  /* 0x00008a00f0df7623 */ /* 0x000fe400000100df */
[----:B------:R-:W-:Y:S01]  /*1d980*/  FADD.FTZ R44, -R235, R44 ;  /* 0x0000002ceb2c7221 */ /* 0x000fe20000010100 */
[----:B------:R-:W-:Y:S01]  /*1d990*/  SHF.R.S32.HI R241, RZ, 0x1f, R238 ;  /* 0x0000001ffff17819 */ /* 0x000fe200000114ee */
[----:B------:R-:W-:-:S02]  /*1d9a0*/  FADD.FTZ R233, R223, R236 ;  /* 0x000000ecdfe97221 */ /* 0x000fc40000010000 */
[----:B------:R-:W-:Y:S01]  /*1d9b0*/  IMAD.MOV.U32 R223, RZ, RZ, 0x4 ;  /* 0x00000004ffdf7424 */ /* 0x000fe200078e00ff */
[----:B------:R-:W-:Y:S01]  /*1d9c0*/  LEA.HI R241, R241, R238, RZ, 0x2 ;  /* 0x000000eef1f17211 */ /* 0x000fe200078f10ff */
[----:B------:R-:W-:Y:S02]  /*1d9d0*/  FADD.FTZ R238, -R235, R45 ;  /* 0x0000002debee7221 */ /* 0x000fe40000010100 */
[----:B------:R-:W0:Y:S01]  /*1d9e0*/  MUFU.RSQ R233, R233 ;  /* 0x000000e900e97308 */ /* 0x000e220000001400 */
[----:B------:R-:W-:Y:S01]  /*1d9f0*/  @!P1 IMAD.WIDE R236, R222, R223, c[0x0][0x1a0] ;  /* 0x00006800deec9625 */ /* 0x000fe200078e02df */
[----:B------:R-:W-:-:S03]  /*1da00*/  LEA.HI.SX32 R243, R241, R0, 0x1e ;  /* 0x00000000f1f37211 */ /* 0x000fc600078ff2ff */
[C---:B------:R-:W-:Y:S01]  /*1da10*/  FADD.FTZ R46, -R235.reuse, R46 ;  /* 0x0000002eeb2e7221 */ /* 0x040fe20000010100 */
[----:B------:R1:W-:Y:S01]  /*1da20*/  @!P1 STG.E [R236.64], R239 ;  /* 0x000000efec009986 */ /* 0x0003e2000c101906 */
[----:B------:R-:W-:Y:S01]  /*1da30*/  FADD.FTZ R240, -R235, R47 ;  /* 0x0000002febf07221 */ /* 0x000fe20000010100 */
[----:B------:R-:W-:Y:S01]  /*1da40*/  SHF.L.U32 R242, R243, 0x4, RZ ;  /* 0x00000004f3f27819 */ /* 0x000fe200000006ff */
[C---:B------:R-:W-:Y:S01]  /*1da50*/  FADD.FTZ R40, -R235.reuse, R40 ;  /* 0x00000028eb287221 */ /* 0x040fe20000010100 */
[----:B------:R-:W-:Y:S01]  /*1da60*/  SHF.R.U32.HI R243, RZ, 0x1c, R243 ;  /* 0x0000001cfff37819 */ /* 0x000fe200000116f3 */
[C---:B------:R-:W-:Y:S02]  /*1da70*/  FADD.FTZ R38, -R235.reuse, R38 ;  /* 0x00000026eb267221 */ /* 0x040fe40000010100 */
[C---:B------:R-:W-:Y:S02]  /*1da80*/  FADD.FTZ R36, -R235.reuse, R36 ;  /* 0x00000024eb247221 */ /* 0x040fe40000010100 */
[----:B------:R-:W-:-:S02]  /*1da90*/  FADD.FTZ R37, -R235, R37 ;  /* 0x00000025eb257221 */ /* 0x000fc40000010100 */
[----:B0-----:R-:W-:Y:S02]  /*1daa0*/  FMUL.FTZ R238, R233, R238 ;  /* 0x000000eee9ee7220 */ /* 0x001fe40000410000 */
[----:B-1----:R-:W-:-:S04]  /*1dab0*/  @!P1 IMAD.WIDE R236, R222, R223, c[0x0][0x1a8] ;  /* 0x00006a00deec9625 */ /* 0x002fc800078e02df */
[C---:B------:R-:W-:Y:S01]  /*1dac0*/  FMUL.FTZ R239, R233.reuse, R44 ;  /* 0x0000002ce9ef7220 */ /* 0x040fe20000410000 */
[----:B------:R0:W-:Y:S01]  /*1dad0*/  @!P1 STG.E [R236.64], R233 ;  /* 0x000000e9ec009986 */ /* 0x0001e2000c101906 */
[C---:B------:R-:W-:Y:S02]  /*1dae0*/  FMUL.FTZ R240, R233.reuse, R240 ;  /* 0x000000f0e9f07220 */ /* 0x040fe40000410000 */
[----:B------:R-:W-:Y:S02]  /*1daf0*/  FMUL.FTZ R241, R233, R46 ;  /* 0x0000002ee9f17220 */ /* 0x000fe40000410000 */
[----:B------:R-:W-:Y:S02]  /*1db00*/  FFMA.FTZ R47, R59, R240, R215 ;  /* 0x000000f03b2f7223 */ /* 0x000fe400000100d7 */
[----:B------:R-:W-:Y:S02]  /*1db10*/  FFMA.FTZ R46, R58, R241, R214 ;  /* 0x000000f13a2e7223 */ /* 0x000fe400000100d6 */
[----:B------:R-:W-:-:S02]  /*1db20*/  FFMA.FTZ R45, R57, R238, R213 ;  /* 0x000000ee392d7223 */ /* 0x000fc400000100d5 */
[----:B------:R-:W-:Y:S01]  /*1db30*/  FFMA.FTZ R44, R56, R239, R212 ;  /* 0x000000ef382c7223 */ /* 0x000fe200000100d4 */
        /* <DEDUP_REMOVED lines=26> */
[----:B------:R-:W-:Y:S02]  /*1dce0*/  FADD.FTZ R42, -R235, R41 ;  /* 0x00000029eb2a7221 */ /* 0x000fe40000010100 */
[C---:B------:R-:W-:Y:S02]  /*1dcf0*/  FMUL.FTZ R243, R233.reuse, R38 ;  /* 0x00000026e9f37220 */ /* 0x040fe40000410000 */
[C---:B------:R-:W-:Y:S02]  /*1dd00*/  FMUL.FTZ R38, R233.reuse, R37 ;  /* 0x00000025e9267220 */ /* 0x040fe40000410000 */
[----:B------:R-:W-:-:S02]  /*1dd10*/  FMUL.FTZ R241, R233, R36 ;  /* 0x00000024e9f17220 */ /* 0x000fc40000410000 */
[C---:B------:R-:W-:Y:S02]  /*1dd20*/  FMUL.FTZ R242, R233.reuse, R31 ;  /* 0x0000001fe9f27220 */ /* 0x040fe40000410000 */
[C---:B------:R-:W-:Y:S02]  /*1dd30*/  FMUL.FTZ R31, R233.reuse, R27 ;  /* 0x0000001be91f7220 */ /* 0x040fe40000410000 */
[----:B0-----:R-:W-:Y:S02]  /*1dd40*/  IMAD.MOV.U32 R44, RZ, RZ, 0x10 ;  /* 0x00000010ff2c7424 */ /* 0x001fe400078e00ff */
        /* <DEDUP_REMOVED lines=8> */
[----:B------:R-:W-:-:S04]  /*1ddd0*/  IMAD.WIDE.U32 R238, R234, R44, c[0x0][0x208] ;  /* 0x00008200eaee7625 */ /* 0x000fc800078e002c */
[----:B------:R-:W-:Y:S01]  /*1dde0*/  IMAD.WIDE.U32 R36, R231, R44, c[0x0][0x208] ;  /* 0x00008200e7247625 */ /* 0x000fe200078e002c */
[----:B------:R0:W-:Y:S03]  /*1ddf0*/  STG.E.128 [R238.64], R40 ;  /* 0x00000028ee007986 */ /* 0x0001e6000c101d06 */
[C---:B0-----:R-:W-:Y:S02]  /*1de00*/  FADD.FTZ R41, -R235.reuse, R39 ;  /* 0x00000027eb297221 */ /* 0x041fe40000010100 */
[C---:B------:R-:W-:Y:S02]  /*1de10*/  FADD.FTZ R39, -R235.reuse, R34 ;  /* 0x00000022eb277221 */ /* 0x040fe40000010100 */
[----:B------:R-:W-:Y:S02]  /*1de20*/  FADD.FTZ R43, -R235, R35 ;  /* 0x00000023eb2b7221 */ /* 0x000fe40000010100 */
[----:B------:R-:W-:-:S02]  /*1de30*/  FMUL.FTZ R240, R233, R41 ;  /* 0x00000029e9f07220 */ /* 0x000fc40000410000 */
[C---:B------:R-:W-:Y:S02]  /*1de40*/  FADD.FTZ R34, -R235.reuse, R20 ;  /* 0x00000014eb227221 */ /* 0x040fe40000010100 */
[C---:B------:R-:W-:Y:S02]  /*1de50*/  FADD.FTZ R35, -R235.reuse, R21 ;  /* 0x00000015eb237221 */ /* 0x040fe40000010100 */
[C---:B------:R-:W-:Y:S02]  /*1de60*/  FADD.FTZ R40, -R235.reuse, R22 ;  /* 0x00000016eb287221 */ /* 0x040fe40000010100 */
[----:B------:R-:W-:Y:S02]  /*1de70*/  FADD.FTZ R42, -R235, R23 ;  /* 0x00000017eb2a7221 */ /* 0x000fe40000010100 */
[----:B------:R-:W-:-:S04]  /*1de80*/  IMAD.WIDE.U32 R238, R234, R44, c[0x0][0x210] ;  /* 0x00008400eaee7625 */ /* 0x000fc800078e002c */
[----:B------:R-:W-:Y:S02]  /*1de90*/  FFMA.FTZ R23, R127, R236, R171 ;  /* 0x000000ec7f177223 */ /* 0x000fe400000100ab */
[----:B------:R-:W-:Y:S02]  /*1dea0*/  FFMA.FTZ R22, R126, R47, R170 ;  /* 0x0000002f7e167223 */ /* 0x000fe400000100aa */
[----:B------:R-:W-:Y:S02]  /*1deb0*/  FFMA.FTZ R21, R125, R46, R169 ;  /* 0x0000002e7d157223 */ /* 0x000fe400000100a9 */
[----:B------:R-:W-:Y:S02]  /*1dec0*/  FFMA.FTZ R20, R124, R45, R168 ;  /* 0x0000002d7c147223 */ /* 0x000fe400000100a8 */
[C---:B------:R-:W-:Y:S02]  /*1ded0*/  FADD.FTZ R45, -R235.reuse, R16 ;  /* 0x00000010eb2d7221 */ /* 0x040fe40000010100 */
[C---:B------:R-:W-:Y:S01]  /*1dee0*/  FADD.FTZ R46, -R235.reuse, R17 ;  /* 0x00000011eb2e7221 */ /* 0x040fe20000010100 */
[----:B------:R0:W-:Y:S01]  /*1def0*/  STG.E.128 [R238.64], R20 ;  /* 0x00000014ee007986 */ /* 0x0001e2000c101d06 */
[----:B------:R-:W-:-:S02]  /*1df00*/  FADD.FTZ R47, -R235, R18 ;  /* 0x00000012eb2f7221 */ /* 0x000fc40000010100 */
[----:B------:R-:W-:Y:S02]  /*1df10*/  FADD.FTZ R234, -R235, R19 ;  /* 0x00000013ebea7221 */ /* 0x000fe40000010100 */
[----:B------:R-:W-:-:S04]  /*1df20*/  IMAD.WIDE.U32 R236, R232, R44, c[0x0][0x208] ;  /* 0x00008200e8ec7625 */ /* 0x000fc800078e002c */
[----:B------:R-:W-:Y:S02]  /*1df30*/  FFMA.FTZ R19, R123, R240, R207 ;  /* 0x000000f07b137223 */ /* 0x000fe400000100cf */
[----:B------:R-:W-:Y:S02]  /*1df40*/  FFMA.FTZ R18, R122, R243, R206 ;  /* 0x000000f37a127223 */ /* 0x000fe400000100ce */
[----:B------:R-:W-:Y:S02]  /*1df50*/  FFMA.FTZ R17, R121, R38, R205 ;  /* 0x0000002679117223 */ /* 0x000fe400000100cd */
[----:B------:R-:W-:Y:S02]  /*1df60*/  FFMA.FTZ R16, R120, R241, R204 ;  /* 0x000000f178107223 */ /* 0x000fe400000100cc */
[----:B------:R-:W-:Y:S02]  /*1df70*/  FMUL.FTZ R43, R233, R43 ;  /* 0x0000002be92b7220 */ /* 0x000fe40000410000 */
[----:B0-----:R-:W-:Y:S01]  /*1df80*/  IMAD.WIDE.U32 R238, R232, R44, c[0x0][0x210] ;  /* 0x00008400e8ee7625 */ /* 0x001fe200078e002c */
[----:B------:R0:W-:Y:S03]  /*1df90*/  STG.E.128 [R236.64], R16 ;  /* 0x00000010ec007986 */ /* 0x0001e6000c101d06 */
[----:B------:R-:W-:-:S02]  /*1dfa0*/  FADD.FTZ R232, -R235, R216 ;  /* 0x000000d8ebe87221 */ /* 0x000fc40000010100 */
[C---:B------:R-:W-:Y:S02]  /*1dfb0*/  FMUL.FTZ R23, R233.reuse, R32 ;  /* 0x00000020e9177220 */ /* 0x040fe40000410000 */
[----:B------:R-:W-:Y:S02]  /*1dfc0*/  FMUL.FTZ R216, R233, R33 ;  /* 0x00000021e9d87220 */ /* 0x000fe40000410000 */
[C---:B------:R-:W-:Y:S02]  /*1dfd0*/  FADD.FTZ R21, -R235.reuse, R12 ;  /* 0x0000000ceb157221 */ /* 0x040fe40000010100 */
[C---:B------:R-:W-:Y:S02]  /*1dfe0*/  FADD.FTZ R20, -R235.reuse, R13 ;  /* 0x0000000deb147221 */ /* 0x040fe40000010100 */
[C---:B------:R-:W-:Y:S02]  /*1dff0*/  FADD.FTZ R41, -R235.reuse, R14 ;  /* 0x0000000eeb297221 */ /* 0x040fe40000010100 */
[----:B------:R-:W-:-:S02]  /*1e000*/  FADD.FTZ R22, -R235, R15 ;  /* 0x0000000feb167221 */ /* 0x000fc40000010100 */
[----:B------:R-:W-:Y:S02]  /*1e010*/  FFMA.FTZ R15, R119, R240, R167 ;  /* 0x000000f0770f7223 */ /* 0x000fe400000100a7 */
[----:B0-----:R-:W-:Y:S02]  /*1e020*/  FMUL.FTZ R236, R233, R39 ;  /* 0x00000027e9ec7220 */ /* 0x001fe40000410000 */
[----:B------:R-:W-:Y:S02]  /*1e030*/  FFMA.FTZ R14, R118, R243, R166 ;  /* 0x000000f3760e7223 */ /* 0x000fe400000100a6 */
[----:B------:R-:W-:Y:S02]  /*1e040*/  FFMA.FTZ R13, R117, R38, R165 ;  /* 0x00000026750d7223 */ /* 0x000fe400000100a5 */
[----:B------:R-:W-:Y:S02]  /*1e050*/  FFMA.FTZ R12, R116, R241, R164 ;  /* 0x000000f1740c7223 */ /* 0x000fe400000100a4 */
[----:B------:R-:W-:-:S02]  /*1e060*/  FFMA.FTZ R19, R115, R43, R203 ;  /* 0x0000002b73137223 */ /* 0x000fc400000100cb */
[----:B------:R-:W-:Y:S01]  /*1e070*/  FFMA.FTZ R18, R114, R236, R202 ;  /* 0x000000ec72127223 */ /* 0x000fe200000100ca */
[----:B------:R0:W-:Y:S01]  /*1e080*/  STG.E.128 [R238.64], R12 ;  /* 0x0000000cee007986 */ /* 0x0001e2000c101d06 */
[----:B------:R-:W-:Y:S02]  /*1e090*/  FFMA.FTZ R17, R113, R216, R201 ;  /* 0x000000d871117223 */ /* 0x000fe400000100c9 */
[----:B------:R-:W-:Y:S02]  /*1e0a0*/  FFMA.FTZ R16, R112, R23, R200 ;  /* 0x0000001770107223 */ /* 0x000fe400000100c8 */
[----:B------:R-:W-:Y:S02]  /*1e0b0*/  FADD.FTZ R38, -R235, R218 ;  /* 0x000000daeb267221 */ /* 0x000fe40000010100 */
[C---:B------:R-:W-:Y:S01]  /*1e0c0*/  FMUL.FTZ R218, R233.reuse, R28 ;  /* 0x0000001ce9da7220 */ /* 0x040fe20000410000 */
[----:B------:R1:W-:Y:S01]  /*1e0d0*/  STG.E.128 [R36.64], R16 ;  /* 0x0000001024007986 */ /* 0x0003e2000c101d06 */
[----:B------:R-:W-:-:S02]  /*1e0e0*/  FMUL.FTZ R240, R233, R29 ;  /* 0x0000001de9f07220 */ /* 0x000fc40000410000 */
[C---:B------:R-:W-:Y:S02]  /*1e0f0*/  FMUL.FTZ R235, R233.reuse, R30 ;  /* 0x0000001ee9eb7220 */ /* 0x040fe40000410000 */
[----:B------:R-:W-:Y:S02]  /*1e100*/  FMUL.FTZ R30, R233, R26 ;  /* 0x0000001ae91e7220 */ /* 0x000fe40000410000 */
[----:B------:R-:W-:-:S04]  /*1e110*/  IMAD.WIDE.U32 R32, R231, R44, c[0x0][0x210] ;  /* 0x00008400e7207625 */ /* 0x000fc800078e002c */
[C---:B------:R-:W-:Y:S02]  /*1e120*/  FMUL.FTZ R26, R233.reuse, R40 ;  /* 0x00000028e91a7220 */ /* 0x040fe40000410000 */
[----:B------:R-:W-:Y:S02]  /*1e130*/  FMUL.FTZ R27, R233, R42 ;  /* 0x0000002ae91b7220 */ /* 0x000fe40000410000 */
[----:B0-----:R-:W-:Y:S02]  /*1e140*/  FFMA.FTZ R15, R111, R43, R163 ;  /* 0x0000002b6f0f7223 */ /* 0x001fe400000100a3 */
[----:B------:R-:W-:Y:S02]  /*1e150*/  FFMA.FTZ R14, R110, R236, R162 ;  /* 0x000000ec6e0e7223 */ /* 0x000fe400000100a2 */
[----:B------:R-:W-:Y:S02]  /*1e160*/  FFMA.FTZ R13, R109, R216, R161 ;  /* 0x000000d86d0d7223 */ /* 0x000fe400000100a1 */
[----:B------:R-:W-:-:S02]  /*1e170*/  FFMA.FTZ R12, R108, R23, R160 ;  /* 0x000000176c0c7223 */ /* 0x000fc400000100a0 */
        /* <DEDUP_REMOVED lines=12> */
[----:B------:R-:W-:Y:S02]  /*1e240*/  FMUL.FTZ R29, R233, R25 ;  /* 0x00000019e91d7220 */ /* 0x000fe40000410000 */
        /* <DEDUP_REMOVED lines=8> */
[C---:B------:R-:W-:Y:S02]  /*1e2d0*/  FMUL.FTZ R46, R233.reuse, R46 ;  /* 0x0000002ee92e7220 */ /* 0x040fe40000410000 */
[C---:B------:R-:W-:Y:S02]  /*1e2e0*/  FMUL.FTZ R47, R233.reuse, R47 ;  /* 0x0000002fe92f7220 */ /* 0x040fe40000410000 */
[----:B------:R-:W-:-:S02]  /*1e2f0*/  FMUL.FTZ R234, R233, R234 ;  /* 0x000000eae9ea7220 */ /* 0x000fc40000410000 */
[----:B------:R-:W-:Y:S02]  /*1e300*/  FMUL.FTZ R35, R233, R217 ;  /* 0x000000d9e9237220 */ /* 0x000fe40000410000 */
[----:B0-----:R-:W-:-:S04]  /*1e310*/  IMAD.WIDE.U32 R32, R228, R44, c[0x0][0x208] ;  /* 0x00008200e4207625 */ /* 0x001fc800078e002c */
[----:B------:R-:W-:Y:S02]  /*1e320*/  FFMA.FTZ R15, R99, R31, R195 ;  /* 0x0000001f630f7223 */ /* 0x000fe400000100c3 */
[----:B------:R-:W-:Y:S02]  /*1e330*/  FFMA.FTZ R14, R98, R30, R194 ;  /* 0x0000001e620e7223 */ /* 0x000fe400000100c2 */
[----:B------:R-:W-:Y:S02]  /*1e340*/  FFMA.FTZ R13, R97, R29, R193 ;  /* 0x0000001d610d7223 */ /* 0x000fe400000100c1 */
[----:B------:R-:W-:Y:S02]  /*1e350*/  FFMA.FTZ R12, R96, R28, R192 ;  /* 0x0000001c600c7223 */ /* 0x000fe400000100c0 */
[----:B------:R-:W-:-:S03]  /*1e360*/  IMAD.WIDE.U32 R216, R228, R44, c[0x0][0x210] ;  /* 0x00008400e4d87625 */ /* 0x000fc600078e002c */
[----:B------:R-:W-:Y:S01]  /*1e370*/  STG.E.128 [R32.64], R12 ;  /* 0x0000000c20007986 */ /* 0x000fe2000c101d06 */
        /* <DEDUP_REMOVED lines=8> */
[----:B------:R-:W-:-:S04]  /*1e400*/  IMAD.WIDE.U32 R36, R229, R44, c[0x0][0x208] ;  /* 0x00008200e5247625 */ /* 0x000fc800078e002c */
[----:B--2---:R-:W-:Y:S02]  /*1e410*/  FFMA.FTZ R23, R91, R27, R191 ;  /* 0x0000001b5b177223 */ /* 0x004fe400000100bf */
[----:B------:R-:W-:Y:S02]  /*1e420*/  FFMA.FTZ R22, R90, R26, R190 ;  /* 0x0000001a5a167223 */ /* 0x000fe400000100be */
[----:B------:R-:W-:Y:S02]  /*1e430*/  FFMA.FTZ R21, R89, R25, R189 ;  /* 0x0000001959157223 */ /* 0x000fe400000100bd */
[----:B------:R-:W-:Y:S02]  /*1e440*/  FFMA.FTZ R20, R88, R24, R188 ;  /* 0x0000001858147223 */ /* 0x000fe400000100bc */
[----:B------:R-:W-:Y:S02]  /*1e450*/  FMUL.FTZ R233, R233, R219 ;  /* 0x000000dbe9e97220 */ /* 0x000fe40000410000 */
[----:B------:R-:W-:Y:S01]  /*1e460*/  IMAD.WIDE.U32 R228, R229, R44, c[0x0][0x210] ;  /* 0x00008400e5e47625 */ /* 0x000fe200078e002c */
[----:B------:R0:W-:Y:S03]  /*1e470*/  STG.E.128 [R36.64], R20 ;  /* 0x0000001424007986 */ /* 0x0001e6000c101d06 */
[----:B------:R-:W-:-:S02]  /*1e480*/  FFMA.FTZ R27, R87, R27, R151 ;  /* 0x0000001b571b7223 */ /* 0x000fc40000010097 */
        /* <DEDUP_REMOVED lines=38> */
[----:B------:R-:W-:-:S05]  /*1e6f0*/  FFMA.FTZ R28, R60, R34, R136 ;  /* 0x000000223c1c7223 */ /* 0x000fca0000010088 */
[----:B------:R1:W-:Y:S02]  /*1e700*/  STG.E.128 [R226.64], R28 ;  /* 0x0000001ce2007986 */ /* 0x0003e4000c101d06 */
[----:B-1----:R-:W-:Y:S01]  /*1e710*/  @P0 CALL.REL.NOINC `(.L_x_31598) ;  /* 0x0000001000000944 */ /* 0x002fe20003c00000 */
[----:B------:R-:W-:Y:S05]  /*1e720*/  BRA `(.L_x_31599) ;  /* 0xfffe298000007947 */ /* 0x000fea000383ffff */
.L_x_31598:
[----:B------:R-:W-:Y:S05]  /*1e730*/  BSYNC B0 ;  /* 0x0000000000007941 */ /* 0x000fea0003800000 */
.L_x_30945:
[----:B------:R-:W-:Y:S05]  /*1e740*/  EXIT ;  /* 0x000000000000794d */ /* 0x000fea0003800000 */
.L_x_31596:
[----:B0-----:R-:W-:Y:S01]  /*1e750*/  HFMA2.MMA R223, -RZ, RZ, 0, 1.847743988037109375e-06 ;  /* 0x0000001fffdf7435 */ /* 0x001fe200000001ff */
[----:B------:R-:W-:Y:S01]  /*1e760*/  IMAD.MOV.U32 R238, RZ, RZ, 0x1 ;  /* 0x00000001ffee7424 */ /* 0x000fe200078e00ff */
[----:B------:R-:W-:Y:S01]  /*1e770*/  MOV R236, 0x1e7a0 ;  /* 0x0001e7a000ec7802 */ /* 0x000fe20000000f00 */
[----:B------:R-:W-:-:S03]  /*1e780*/  IMAD.MOV.U32 R240, RZ, RZ, -0x1 ;  /* 0xfffffffffff07424 */ /* 0x000fc600078e00ff */
[----:B------:R-:W-:Y:S05]  /*1e790*/  CALL.REL.NOINC `($__internal_77_$__cuda_sm70_shflsync_bfly_p) ;  /* 0x000008a000007944 */ /* 0x000fea0003c00000 */
[----:B01----:R-:W-:Y:S05]  /*1e7a0*/  BRA `(.L_x_31600) ;  /* 0xffffeb1000007947 */ /* 0x003fea000383ffff */
.L_x_31597:
[----:B0-----:R-:W-:Y:S01]  /*1e7b0*/  IMAD.MOV.U32 R233, RZ, RZ, R242 ;  /* 0x000000ffffe97224 */ /* 0x001fe200078e00f2 */
[----:B------:R-:W-:Y:S01]  /*1e7c0*/  MOV R238, 0x2 ;  /* 0x0000000200ee7802 */ /* 0x000fe20000000f00 */
[----:B------:R-:W-:Y:S01]  /*1e7d0*/  IMAD.MOV.U32 R223, RZ, RZ, 0x1f ;  /* 0x0000001fffdf7424 */ /* 0x000fe200078e00ff */
[----:B------:R-:W-:Y:S01]  /*1e7e0*/  MOV R236, 0x1e810 ;  /* 0x0001e81000ec7802 */ /* 0x000fe20000000f00 */
[----:B------:R-:W-:Y:S02]  /*1e7f0*/  IMAD.MOV.U32 R240, RZ, RZ, -0x1 ;  /* 0xfffffffffff07424 */ /* 0x000fe400078e00ff */
[----:B------:R-:W-:Y:S05]  /*1e800*/  CALL.REL.NOINC `($__internal_77_$__cuda_sm70_shflsync_bfly_p) ;  /* 0x0000083000007944 */ /* 0x000fea0003c00000 */
[----:B0-----:R-:W-:Y:S01]  /*1e810*/  HFMA2.MMA R238, -RZ, RZ, 0, 2.384185791015625e-07 ;  /* 0x00000004ffee7435 */ /* 0x001fe200000001ff */
[----:B-1----:R-:W-:Y:S01]  /*1e820*/  FADD.FTZ R233, R242, R223 ;  /* 0x000000dff2e97221 */ /* 0x002fe20000010000 */
[----:B------:R-:W-:Y:S01]  /*1e830*/  MOV R236, 0x1e870 ;  /* 0x0001e87000ec7802 */ /* 0x000fe20000000f00 */
[----:B------:R-:W-:-:S02]  /*1e840*/  IMAD.MOV.U32 R223, RZ, RZ, 0x1f ;  /* 0x0000001fffdf7424 */ /* 0x000fc400078e00ff */
[----:B------:R-:W-:Y:S02]  /*1e850*/  IMAD.MOV.U32 R240, RZ, RZ, -0x1 ;  /* 0xfffffffffff07424 */ /* 0x000fe400078e00ff */
[----:B------:R-:W-:Y:S05]  /*1e860*/  CALL.REL.NOINC `($__internal_77_$__cuda_sm70_shflsync_bfly_p) ;  /* 0x000007d000007944 */ /* 0x000fea0003c00000 */
[----:B01----:R-:W-:Y:S01]  /*1e870*/  FADD.FTZ R233, R233, R223 ;  /* 0x000000dfe9e97221 */ /* 0x003fe20000010000 */
[----:B------:R-:W-:Y:S01]  /*1e880*/  MOV R238, 0x8 ;  /* 0x0000000800ee7802 */ /* 0x000fe20000000f00 */
[----:B------:R-:W-:Y:S01]  /*1e890*/  IMAD.MOV.U32 R223, RZ, RZ, 0x1f ;  /* 0x0000001fffdf7424 */ /* 0x000fe200078e00ff */
[----:B------:R-:W-:Y:S01]  /*1e8a0*/  MOV R236, 0x1e8d0 ;  /* 0x0001e8d000ec7802 */ /* 0x000fe20000000f00 */
[----:B------:R-:W-:Y:S02]  /*1e8b0*/  IMAD.MOV.U32 R240, RZ, RZ, -0x1 ;  /* 0xfffffffffff07424 */ /* 0x000fe400078e00ff */
[----:B------:R-:W-:Y:S05]  /*1e8c0*/  CALL.REL.NOINC `($__internal_77_$__cuda_sm70_shflsync_bfly_p) ;  /* 0x0000077000007944 */ /* 0x000fea0003c00000 */
[----:B0-----:R-:W-:Y:S01]  /*1e8d0*/  HFMA2.MMA R238, -RZ, RZ, 0, 9.5367431640625e-07 ;  /* 0x00000010ffee7435 */ /* 0x001fe200000001ff */
[----:B-1----:R-:W-:Y:S01]  /*1e8e0*/  FADD.FTZ R233, R233, R223 ;  /* 0x000000dfe9e97221 */ /* 0x002fe20000010000 */
[----:B------:R-:W-:Y:S01]  /*1e8f0*/  MOV R236, 0x1e930 ;  /* 0x0001e93000ec7802 */ /* 0x000fe20000000f00 */
[----:B------:R-:W-:Y:S02]  /*1e900*/  IMAD.MOV.U32 R223, RZ, RZ, 0x1f ;  /* 0x0000001fffdf7424 */ /* 0x000fe400078e00ff */
[----:B------:R-:W-:Y:S02]  /*1e910*/  IMAD.MOV.U32 R240, RZ, RZ, -0x1 ;  /* 0xfffffffffff07424 */ /* 0x000fe400078e00ff */
[----:B------:R-:W-:Y:S05]  /*1e920*/  CALL.REL.NOINC `($__internal_77_$__cuda_sm70_shflsync_bfly_p) ;  /* 0x0000071000007944 */ /* 0x000fea0003c00000 */
[----:B-1----:R-:W-:Y:S01]  /*1e930*/  FADD.FTZ R223, R233, R223 ;  /* 0x000000dfe9df7221 */ /* 0x002fe20000010000 */
[----:B0-----:R-:W-:Y:S01]  /*1e940*/  MOV R238, 0x1 ;  /* 0x0000000100ee7802 */ /* 0x001fe20000000f00 */
[----:B------:R-:W-:-:S02]  /*1e950*/  IMAD.MOV.U32 R240, RZ, RZ, -0x1 ;  /* 0xfffffffffff07424 */ /* 0x000fc400078e00ff */
        /* <DEDUP_REMOVED lines=83> */
[----:B------:R-:W-:Y:S05]  /*1ee90*/  CALL.REL.NOINC `($__internal_77_$__cuda_sm70_shflsync_bfly_p) ;  /* 0x000001a000007944 */ /* 0x000fea0003c00000 */
[----:B0-----:R-:W-:Y:S01]  /*1eea0*/  HFMA2.MMA R238, -RZ, RZ, 0, 1.1920928955078125e-07 ;  /* 0x00000002ffee7435 */ /* 0x001fe200000001ff */
[----:B-1----:R-:W-:Y:S01]  /*1eeb0*/  FADD.FTZ R233, R233, R223 ;  /* 0x000000dfe9e97221 */ /* 0x002fe20000010000 */
[----:B------:R-:W-:Y:S01]  /*1eec0*/  MOV R236, 0x1ef00 ;  /* 0x0001ef0000ec7802 */ /* 0x000fe20000000f00 */
[----:B------:R-:W-:Y:S02]  /*1eed0*/  IMAD.MOV.U32 R223, RZ, RZ, 0x1f ;  /* 0x0000001fffdf7424 */ /* 0x000fe400078e00ff */
[----:B------:R-:W-:Y:S02]  /*1eee0*/  IMAD.MOV.U32 R240, RZ, RZ, -0x1 ;  /* 0xfffffffffff07424 */ /* 0x000fe400078e00ff */
[----:B------:R-:W-:Y:S05]  /*1eef0*/  CALL.REL.NOINC `($__internal_77_$__cuda_sm70_shflsync_bfly_p) ;  /* 0x0000014000007944 */ /* 0x000fea0003c00000 */
[----:B01----:R-:W-:Y:S01]  /*1ef00*/  FADD.FTZ R233, R233, R223 ;  /* 0x000000dfe9e97221 */ /* 0x003fe20000010000 */
[----:B------:R-:W-:Y:S01]  /*1ef10*/  MOV R238, 0x4 ;  /* 0x0000000400ee7802 */ /* 0x000fe20000000f00 */
[----:B------:R-:W-:Y:S01]  /*1ef20*/  IMAD.MOV.U32 R223, RZ, RZ, 0x1f ;  /* 0x0000001fffdf7424 */ /* 0x000fe200078e00ff */
[----:B------:R-:W-:Y:S01]  /*1ef30*/  MOV R236, 0x1ef60 ;  /* 0x0001ef6000ec7802 */ /* 0x000fe20000000f00 */
[----:B------:R-:W-:-:S02]  /*1ef40*/  IMAD.MOV.U32 R240, RZ, RZ, -0x1 ;  /* 0xfffffffffff07424 */ /* 0x000fc400078e00ff */
[----:B------:R-:W-:Y:S05]  /*1ef50*/  CALL.REL.NOINC `($__internal_77_$__cuda_sm70_shflsync_bfly_p) ;  /* 0x000000e000007944 */ /* 0x000fea0003c00000 */
[----:B0-----:R-:W-:Y:S01]  /*1ef60*/  HFMA2.MMA R238, -RZ, RZ, 0, 4.76837158203125e-07 ;  /* 0x00000008ffee7435 */ /* 0x001fe200000001ff */
        /* <DEDUP_REMOVED lines=11> */
[----:B01----:R-:W-:Y:S01]  /*1f020*/  MOV R240, R223 ;  /* 0x000000df00f07202 */ /* 0x003fe20000000f00 */
[----:B------:R-:W-:Y:S05]  /*1f030*/  BRA `(.L_x_31601) ;  /* 0xffffe8c000007947 */ /* 0x000fea000383ffff */
        .weak           $__internal_77_$__cuda_sm70_shflsync_bfly_p
        .type           $__internal_77_$__cuda_sm70_shflsync_bfly_p,@function
        .size           $__internal_77_$__cuda_sm70_shflsync_bfly_p,(.L_x_33055 - $__internal_77_$__cuda_sm70_shflsync_bfly_p)
$__internal_77_$__cuda_sm70_shflsync_bfly_p:
[----:B------:R-:W-:Y:S01]  /*1f040*/  IMAD.MOV.U32 R237, RZ, RZ, 0x0 ;  /* 0x00000000ffed7424 */ /* 0x000fe200078e00ff */
[----:B------:R-:W-:Y:S04]  /*1f050*/  WARPSYNC R240 ;  /* 0x000000f000007348 */ /* 0x000fe80003800000 */
[----:B------:R0:W1:Y:S01]  /*1f060*/  SHFL.BFLY PT, R223, R233, R238, R223 ;  /* 0x0c0000eee9df7389 */ /* 0x00006200000e00df */
[----:B------:R-:W-:Y:S05]  /*1f070*/  RET.REL.NODEC R236 `(_ZN10layer_norm31ln_parallel_residual_fwd_kernelINS_13Kernel_traitsIfffffjLj1280ELj1ELj4ELj1ELj16ENS_18Kernel_traits_baseILj1280EfffffjLj128EEEEELb1ELb0ELb1EEEvNS_9FwdParamsE) ;  /* 0xfffe0f80ec007950 */ /* 0x000fea0003c3ffff */
.L_x_31602:
        /* <DEDUP_REMOVED lines=16> */
.L_x_33055:


//--------------------- .text._ZN10layer_norm31ln_parallel_residual_fwd_kernelINS_13Kernel_traitsIfffffjLj1280ELj1ELj4ELj1ELj16ENS_18Kernel_traits_baseILj1280EfffffjLj128EEEEELb1ELb1ELb0EEEvNS_9FwdParamsE --------------------------
	.section	.text._ZN10layer_norm31ln_parallel_residual_fwd_kernelINS_13Kernel_traitsIfffffjLj1280ELj1ELj4ELj1ELj16ENS_18Kernel_traits_baseILj1280EfffffjLj128EEEEELb1ELb1ELb0EEEvNS_9FwdParamsE,"ax",@progbits
	.sectioninfo	@"SHI_REGISTERS=162"
	.align	128
        .global         _ZN10layer_norm31ln_parallel_residual_fwd_kernelINS_13Kernel_traitsIfffffjLj1280ELj1ELj4ELj1ELj16ENS_18Kernel_traits_baseILj1280EfffffjLj128EEEEELb1ELb1ELb0EEEvNS_9FwdParamsE
        .type           _ZN10layer_norm31ln_parallel_residual_fwd_kernelINS_13Kernel_traitsIfffffjLj1280ELj1ELj4ELj1ELj16ENS_18Kernel_traits_baseILj1280EfffffjLj128EEEEELb1ELb1ELb0EEEvNS_9FwdParamsE,@function
        .size           _ZN10layer_norm31ln_parallel_residual_fwd_kernelINS_13Kernel_traitsIfffffjLj1280ELj1ELj4ELj1ELj16ENS_18Kernel_traits_baseILj1280EfffffjLj128EEEEELb1ELb1ELb0EEEvNS_9FwdParamsE,(.L_x_33056 - _ZN10layer_norm31ln_parallel_residual_fwd_kernelINS_13Kernel_traitsIfffffjLj1280ELj1ELj4ELj1ELj16ENS_18Kernel_traits_baseILj1280EfffffjLj128EEEEELb1ELb1ELb0EEEvNS_9FwdParamsE)
        .other          _ZN10layer_norm31ln_parallel_residual_fwd_kernelINS_13Kernel_traitsIfffffjLj1280ELj1ELj4ELj1ELj16ENS_18Kernel_traits_baseILj1280EfffffjLj128EEEEELb1ELb1ELb0EEEvNS_9FwdParamsE,@"STO_CUDA_ENTRY STV_DEFAULT"
_ZN10layer_norm31ln_parallel_residual_fwd_kernelINS_13Kernel_traitsIfffffjLj1280ELj1ELj4ELj1ELj16ENS_18Kernel_traits_baseILj1280EfffffjLj128EEEEELb1ELb1ELb0EEEvNS_9FwdParamsE:
.text._ZN10layer_norm31ln_parallel_residual_fwd_kernelINS_13Kernel_traitsIfffffjLj1280ELj1ELj4ELj1ELj16ENS_18Kernel_traits_baseILj1280EfffffjLj128EEEEELb1ELb1ELb0EEEvNS_9FwdParamsE:
        /* <DEDUP_REMOVED lines=53> */
[----:B------:R-:W-:Y:S01]  /*0350*/  LOP3.LUT R3, R2, 0x1f, RZ, 0x3c, !PT ;  /* 0x0000001f02037812 */ /* 0x000fe200078e3cff */
[----:B------:R-:W-:Y:S01]  /*0360*/  UIADD3 UR21, UR4, 0x5384540f, URZ ;  /* 0x5384540f04157890 */ /* 0x000fe2000fffe03f */
[----:B------:R-:W-:Y:S01]  /*0370*/  LOP3.LUT R9, R11, UR14, R6, 0x96, !PT ;  /* 0x0000000e0b097c12 */ /* 0x000fe2000f8e9606 */
[----:B------:R-:W-:Y:S01]  /*0380*/  UIADD3 UR22, UR5, 0x1fd5c5a3, URZ ;  /* 0x1fd5c5a305167890 */ /* 0x000fe2000fffe03f */
[----:B------:R-:W-:Y:S01]  /*0390*/  LEA.HI.SX32 R0, R0, R3, 0x1e ;  /* 0x0000000300007211 */ /* 0x000fe200078ff2ff */
[----:B------:R-:W-:Y:S01]  /*03a0*/  UIADD3 UR23, UR4, -0xe443238, URZ ;  /* 0xf1bbcdc804177890 */ /* 0x000fe2000fffe03f */
[----:B------:R-:W-:Y:S01]  /*03b0*/  LOP3.LUT R6, R13, UR13, R8, 0x96, !PT ;  /* 0x0000000d0d067c12 */ /* 0x000fe2000f8e9608 */
[----:B------:R-:W-:Y:S01]  /*03c0*/  IMAD.WIDE.U32 R8, R9, -0x326172a9, RZ ;  /* 0xcd9e8d5709087825 */ /* 0x000fe200078e00ff */
[----:B------:R-:W-:-:S02]  /*03d0*/  LOP3.LUT P6, RZ, R0, 0xffffffe0, RZ, 0xc0, !PT ;  /* 0xffffffe000ff7812 */ /* 0x000fc400078cc0ff */
[----:B------:R-:W-:Y:S01]  /*03e0*/  ISETP.GE.U32.AND P5, PT, R0, 0x40, PT ;  /* 0x000000400000780c */ /* 0x000fe20003fa6070 */
[----:B------:R-:W-:Y:S01]  /*03f0*/  IMAD.WIDE.U32 R6, R6, -0x2daee0ad, RZ ;  /* 0xd2511f5306067825 */ /* 0x000fe200078e00ff */
[C---:B------:R-:W-:Y:S02]  /*0400*/  ISETP.GE.U32.AND P4, PT, R0.reuse, 0x60, PT ;  /* 0x000000600000780c */ /* 0x040fe40003f86070 */
[C---:B------:R-:W-:Y:S02]  /*0410*/  ISETP.GE.U32.AND P3, PT, R0.reuse, 0x80, PT ;  /* 0x000000800000780c */ /* 0x040fe40003f66070 */
[----:B------:R-:W-:Y:S02]  /*0420*/  ISETP.GE.U32.AND P2, PT, R0, 0xa0, PT ;  /* 0x000000a00000780c */ /* 0x000fe40003f46070 */
[----:B------:R-:W-:Y:S02]  /*0430*/  LOP3.LUT R48, R9, UR15, R12, 0x96, !PT ;  /* 0x0000000f09307c12 */ /* 0x000fe4000f8e960c */
[----:B------:R-:W-:-:S02]  /*0440*/  LOP3.LUT R50, R7, UR16, R10, 0x96, !PT ;  /* 0x0000001007327c12 */ /* 0x000fc4000f8e960a */
        /* <DEDUP_REMOVED lines=18> */
[----:B------:R-:W-:-:S06]  /*0570*/  IMAD.WIDE.U32 R12, R2, R13, c[0x0][0x1b0] ;  /* 0x00006c00020c7625 */ /* 0x000fcc00078e000d */
[----:B------:R-:W5:Y:S06]  /*0580*/  LDG.E.128 R12, [R12.64] ;  /* 0x000000060c0c7981 */ /* 0x000f6c000c1e1d00 */
[----:B------:R-:W-:-:S04]  /*0590*/  @P0 LEA R6, P1, R2, c[0x0][0x218], 0x4 ;  /* 0x0000860002060a11 */ /* 0x000fc800078220ff */
[----:B------:R-:W-:-:S05]  /*05a0*/  @P0 LEA.HI.X R7, R2, c[0x0][0x21c], RZ, 0x4, P1 ;  /* 0x0000870002070a11 */ /* 0x000fca00008f24ff */
[----:B------:R0:W5:Y:S01]  /*05b0*/  @P0 LDG.E.128 R8, [R6.64] ;  /* 0x0000000606080981 */ /* 0x000162000c1e1d00 */
[----:B------:R-:W-:-:S03]  /*05c0*/  LOP3.LUT R2, R2, 0x20, RZ, 0xfc, !PT ;  /* 0x0000002002027812 */ /* 0x000fc600078efcff */
.L_x_31604:
[----:B------:R-:W-:Y:S05]  /*05d0*/  BSYNC B0 ;  /* 0x0000000000007941 */ /* 0x000fea0003800000 */
.L_x_31603:
[----:B------:R-:W-:Y:S01]  /*05e0*/  BSSY B0, `(.L_x_31605) ;  /* 0x000000d000007945 */ /* 0x000fe20003800000 */
        /* <DEDUP_REMOVED lines=8> */
[----:B0-----:R-:W-:-:S04]  /*0670*/  @P0 LEA R6, P1, R2, c[0x0][0x218], 0x4 ;  /* 0x0000860002060a11 */ /* 0x001fc800078220ff */
[----:B------:R-:W-:-:S05]  /*0680*/  @P0 LEA.HI.X R7, R2, c[0x0][0x21c], RZ, 0x4, P1 ;  /* 0x0000870002070a11 */ /* 0x000fca00008f24ff */
[----:B------:R0:W5:Y:S01]  /*0690*/  @P0 LDG.E.128 R16, [R6.64] ;  /* 0x0000000606100981 */ /* 0x000162000c1e1d00 */
[----:B------:R-:W-:-:S03]  /*06a0*/  IADD3 R2, R2, 0x20, RZ ;  /* 0x0000002002027810 */ /* 0x000fc60007ffe0ff */
.L_x_31606:
[----:B------:R-:W-:Y:S05]  /*06b0*/  BSYNC B0 ;  /* 0x0000000000007941 */ /* 0x000fea0003800000 */
.L_x_31605:
        /* <DEDUP_REMOVED lines=13> */
.L_x_31608:
[----:B------:R-:W-:Y:S05]  /*0790*/  BSYNC B0 ;  /* 0x0000000000007941 */ /* 0x000fea0003800000 */
.L_x_31607:
        /* <DEDUP_REMOVED lines=13> */
.L_x_31610:
[----:B------:R-:W-:Y:S05]  /*0870*/  BSYNC B0 ;  /* 0x0000000000007941 */ /* 0x000fea0003800000 */
.L_x_31609:
        /* <DEDUP_REMOVED lines=13> */
.L_x_31612:
[----:B------:R-:W-:Y:S05]  /*0950*/  BSYNC B0 ;  /* 0x0000000000007941 */ /* 0x000fea0003800000 */
.L_x_31611:
[----:B------:R-:W-:Y:S01]  /*0960*/  ISETP.GE.U32.AND P0, PT, R0, 0xc0, PT ;  /* 0x000000c00000780c */ /* 0x000fe20003f06070 */
[----:B------:R-:W-:Y:S01]  /*0970*/  IMAD.WIDE.U32 R56, R56, -0x326172a9, RZ ;  /* 0xcd9e8d5738387825 */ /* 0x000fe200078e00ff */
[----:B------:R-:W-:Y:S01]  /*0980*/  LOP3.LUT R148, R148, 0xfffffeff, RZ, 0xc0, !PT ;  /* 0xfffffeff94947812 */ /* 0x000fe200078ec0ff */
[----:B------:R-:W-:Y:S01]  /*0990*/  UIADD3 UR24, UR5, -0x24c28bd8, URZ ;  /* 0xdb3d742805187890 */ /* 0x000fe2000fffe03f */
[----:B------:R-:W-:Y:S01]  /*09a0*/  BSSY B0, `(.L_x_31613) ;  /* 0x0000013000007945 */ /* 0x000fe20003800000 */
[----:B0-----:R-:W-:Y:S01]  /*09b0*/  IMAD.WIDE.U32 R6, R3, -0x2daee0ad, RZ ;  /* 0xd2511f5303067825 */ /* 0x001fe200078e00ff */
[----:B------:R-:W-:Y:S01]  /*09c0*/  UIADD3 UR25, UR4, -0x700cb87f, URZ ;  /* 0x8ff3478104197890 */ /* 0x000fe2000fffe03f */
[----:B------:R-:W-:Y:S02]  /*09d0*/  LOP3.LUT R88, R57, UR19, R50, 0x96, !PT ;  /* 0x0000001339587c12 */ /* 0x000fe4000f8e9632 */
[----:B------:R-:W-:-:S02]  /*09e0*/  SHF.R.U32.HI R147, RZ, 0x5, R147 ;  /* 0x00000005ff937819 */ /* 0x000fc40000011693 */
[----:B------:R-:W-:Y:S02]  /*09f0*/  LOP3.LUT R90, R7, UR20, R48, 0x96, !PT ;  /* 0x00000014075a7c12 */ /* 0x000fe4000f8e9630 */
        /* <DEDUP_REMOVED lines=12> */
[----:B------:R-:W-:-:S03]  /*0ac0*/  IADD3 R2, R2, 0x20, RZ ;  /* 0x0000002002027810 */ /* 0x000fc60007ffe0ff */
.L_x_31614:
[----:B------:R-:W-:Y:S05]  /*0ad0*/  BSYNC B0 ;  /* 0x0000000000007941 */ /* 0x000fea0003800000 */
.L_x_31613:
        /* <DEDUP_REMOVED lines=11> */
[----:B------:R-:W-:Y:S01]  /*0b90*/  ISETP.NE.U32.AND P0, PT, RZ, c[0x0][0x218], PT ;  /* 0x00008600ff007a0c */ /* 0x000fe20003f05070 */
[----:B0-----:R-:W-:Y:S01]  /*0ba0*/  CS2R R58, SRZ ;  /* 0x00000000003a7805 */ /* 0x001fe2000001ff00 */
[----:B------:R-:W-:Y:S02]  /*0bb0*/  CS2R R56, SRZ ;  /* 0x0000000000387805 */ /* 0x000fe4000001ff00 */
[----:B------:R-:W-:Y:S01]  /*0bc0*/  ISETP.NE.AND.EX P0, PT, RZ, c[0x0][0x21c], PT, P0 ;  /* 0x00008700ff007a0c */ /* 0x000fe20003f05300 */
[----:B------:R-:W-:-:S04]  /*0bd0*/  IMAD.MOV.U32 R61, RZ, RZ, 0x10 ;  /* 0x00000010ff3d7424 */ /* 0x000fc800078e00ff */
[----:B------:R-:W-:-:S06]  /*0be0*/  IMAD.WIDE.U32 R60, R2, R61, c[0x0][0x1b0] ;  /* 0x00006c00023c7625 */ /* 0x000fcc00078e003d */
[----:B------:R-:W5:Y:S02]  /*0bf0*/  LDG.E.128 R60, [R60.64] ;  /* 0x000000063c3c7981 */ /* 0x000f64000c1e1d00 */
[----:B------:R-:W-:-:S04]  /*0c00*/  @P0 LEA R6, P1, R2, c[0x0][0x218], 0x4 ;  /* 0x0000860002060a11 */ /* 0x000fc800078220ff */
[----:B------:R-:W-:-:S05]  /*0c10*/  @P0 LEA.HI.X R7, R2, c[0x0][0x21c], RZ, 0x4, P1 ;  /* 0x0000870002070a11 */ /* 0x000fca00008f24ff */
[----:B------:R0:W5:Y:S01]  /*0c20*/  @P0 LDG.E.128 R56, [R6.64] ;  /* 0x0000000606380981 */ /* 0x000162000c1e1d00 */
[----:B------:R-:W-:-:S03]  /*0c30*/  IADD3 R2, R2, 0x20, RZ ;  /* 0x0000002002027810 */ /* 0x000fc60007ffe0ff */
.L_x_31616:
[----:B------:R-:W-:Y:S05]  /*0c40*/  BSYNC B0 ;  /* 0x0000000000007941 */ /* 0x000fea0003800000 */
.L_x_31615:
[----:B------:R-:W-:Y:S01]  /*0c50*/  ISETP.GE.U32.AND P0, PT, R0, 0x100, PT ;  /* 0x000001000000780c */ /* 0x000fe20003f06070 */
[----:B------:R-:W-:Y:S01]  /*0c60*/  BSSY B0, `(.L_x_31617) ;  /* 0x000000f000007945 */ /* 0x000fe20003800000 */
[----:B------:R-:W-:-:S11]  /*0c70*/  LOP3.LUT R148, R148, 0xffffffbf, RZ, 0xc0, !PT ;  /* 0xffffffbf94947812 */ /* 0x000fd600078ec0ff */
[----:B------:R-:W-:Y:S01]  /*0c80*/  @P0 LOP3.LUT R148, R148, 0x40, RZ, 0xfc, !PT ;  /* 0x0000004094940812 */ /* 0x000fe200078efcff */
[----:B------:R-:W-:Y:S05]  /*0c90*/  @!P0 BRA `(.L_x_31618) ;  /* 0x000000b000008947 */ /* 0x000fea0003800000 */
[----:B------:R-:W-:Y:S01]  /*0ca0*/  ISETP.NE.U32.AND P0, PT, RZ, c[0x0][0x218], PT ;  /* 0x00008600ff007a0c */ /* 0x000fe20003f05070 */
[----:B------:R-:W-:Y:S01]  /*0cb0*/  CS2R R66, SRZ ;  /* 0x0000000000427805 */ /* 0x000fe2000001ff00 */
[----:B------:R-:W-:Y:S02]  /*0cc0*/  CS2R R64, SRZ ;  /* 0x0000000000407805 */ /* 0x000fe4000001ff00 */
[----:B------:R-:W-:Y:S01]  /*0cd0*/  ISETP.NE.AND.EX P0, PT, RZ, c[0x0][0x21c], PT, P0 ;  /* 0x00008700ff007a0c */ /* 0x000fe20003f05300 */
[----:B------:R-:W-:-:S04]  /*0ce0*/  IMAD.MOV.U32 R69, RZ, RZ, 0x10 ;  /* 0x00000010ff457424 */ /* 0x000fc800078e00ff */
[----:B------:R-:W-:-:S06]  /*0cf0*/  IMAD.WIDE.U32 R68, R2, R69, c[0x0][0x1b0] ;  /* 0x00006c0002447625 */ /* 0x000fcc00078e0045 */
[----:B------:R-:W5:Y:S02]  /*0d00*/  LDG.E.128 R68, [R68.64] ;  /* 0x0000000644447981 */ /* 0x000f64000c1e1d00 */
[----:B0-----:R-:W-:-:S04]  /*0d10*/  @P0 LEA R6, P1, R2, c[0x0][0x218], 0x4 ;  /* 0x0000860002060a11 */ /* 0x001fc800078220ff */
[----:B------:R-:W-:-:S05]  /*0d20*/  @P0 LEA.HI.X R7, R2, c[0x0][0x21c], RZ, 0x4, P1 ;  /* 0x0000870002070a11 */ /* 0x000fca00008f24ff */
[----:B------:R0:W5:Y:S01]  /*0d30*/  @P0 LDG.E.128 R64, [R6.64] ;  /* 0x0000000606400981 */ /* 0x000162000c1e1d00 */
[----:B------:R-:W-:-:S03]  /*0d40*/  IADD3 R2, R2, 0x20, RZ ;  /* 0x0000002002027810 */ /* 0x000fc60007ffe0ff */
.L_x_31618:
[----:B------:R-:W-:Y:S05]  /*0d50*/  BSYNC B0 ;  /* 0x0000000000007941 */ /* 0x000fea0003800000 */
.L_x_31617:
[----:B------:R-:W-:Y:S01]  /*0d60*/  ISETP.GE.U32.AND P0, PT, R0, 0x120, PT ;  /* 0x000001200000780c */ /* 0x000fe20003f06070 */
[----:B------:R-:W-:Y:S01]  /*0d70*/  BSSY B0, `(.L_x_31619) ;  /* 0x0000010000007945 */ /* 0x000fe20003800000 */
[----:B------:R-:W-:Y:S01]  /*0d80*/  LOP3.LUT R148, R148, 0xffffffdf, RZ, 0xc0, !PT ;  /* 0xffffffdf94947812 */ /* 0x000fe200078ec0ff */
[----:B------:R-:W-:-:S10]  /*0d90*/  IMAD.HI.U32 R5, R92, -0x326172a9, RZ ;  /* 0xcd9e8d575c057827 */ /* 0x000fd400078e00ff */
        /* <DEDUP_REMOVED lines=13> */
.L_x_31620:
[----:B------:R-:W-:Y:S05]  /*0e70*/  BSYNC B0 ;  /* 0x0000000000007941 */ /* 0x000fea0003800000 */
.L_x_31619:
        /* <DEDUP_REMOVED lines=15> */
[----:B------:R0:W5:Y:S04]  /*0f70*/  @P0 LDG.E.128 R80, [R6.64] ;  /* 0x0000000606500981 */ /* 0x000168000c1e1d00 */
.L_x_31622:
[----:B------:R-:W-:Y:S05]  /*0f80*/  BSYNC B0 ;  /* 0x0000000000007941 */ /* 0x000fea0003800000 */
.L_x_31621:
[----:B------:R-:W-:Y:S02]  /*0f90*/  ISETP.GE.AND P0, PT, R147, c[0x0][0x164], PT ;  /* 0x0000590093007a0c */ /* 0x000fe40003f06270 */
[----:B------:R-:W-:Y:S02]  /*0fa0*/  LOP3.LUT R90, R5, UR23, R90, 0x96, !PT ;  /* 0x00000017055a7c12 */ /* 0x000fe4000f8e965a */
        /* <DEDUP_REMOVED lines=9> */
[----:B------:R-:W-:-:S04]  /*1040*/  IMAD.HI.U32 R5, R88, -0x326172a9, RZ ;  /* 0xcd9e8d5758057827 */ /* 0x000fc800078e00ff */
[----:B------:R-:W-:Y:S01]  /*1050*/  IMAD R144, R88, -0x326172a9, RZ ;  /* 0xcd9e8d5758907824 */ /* 0x000fe200078e02ff */
[----:B------:R-:W-:Y:S01]  /*1060*/  LOP3.LUT R2, R5, UR25, R2, 0x96, !PT ;  /* 0x0000001905027c12 */ /* 0x000fe2000f8e9602 */
[----:B------:R-:W-:Y:S02]  /*1070*/  IMAD R142, R90, -0x2daee0ad, RZ ;  /* 0xd2511f535a8e7824 */ /* 0x000fe400078e02ff */
[----:B------:R-:W-:Y:S02]  /*1080*/  IMAD.MOV.U32 R3, RZ, RZ, RZ ;  /* 0x000000ffff037224 */ /* 0x000fe400078e00ff */
.L_x_32316:
[----:B------:R-:W1:Y:S01]  /*1090*/  S2R R136, SR_TID.X ;  /* 0x0000000000887919 */ /* 0x000e620000002100 */
[----:B------:R-:W-:Y:S01]  /*10a0*/  IMAD R137, R147, c[0x0][0x168], RZ ;  /* 0x00005a0093897a24 */ /* 0x000fe200078e02ff */
[----:B------:R-:W-:Y:S01]  /*10b0*/  LOP3.LUT P0, RZ, R148, 0x8, RZ, 0xc0, !PT ;  /* 0x0000000894ff7812 */ /* 0x000fe2000780c0ff */
[----:B------:R-:W-:Y:S03]  /*10c0*/  BSSY B1, `(.L_x_31624) ;  /* 0x00002e1000017945 */ /* 0x000fe60003800000 */
[----:B------:R-:W-:-:S04]  /*10d0*/  SHF.R.S32.HI R138, RZ, 0x1f, R137 ;  /* 0x0000001fff8a7819 */ /* 0x000fc80000011489 */
[----:B------:R-:W-:Y:S02]  /*10e0*/  LEA.HI R137, R138, R137, RZ, 0x2 ;  /* 0x000000898a897211 */ /* 0x000fe400078f10ff */
[----:B-1----:R-:W-:-:S04]  /*10f0*/  LOP3.LUT R136, R136, 0x1f, RZ, 0xc0, !PT ;  /* 0x0000001f88887812 */ /* 0x002fc800078ec0ff */
[----:B------:R-:W-:-:S04]  /*1100*/  LEA.HI.SX32 R149, R137, R136, 0x1e ;  /* 0x0000008889957211 */ /* 0x000fc800078ff2ff */
[----:B------:R-:W-:Y:S01]  /*1110*/  MOV R137, R149 ;  /* 0x0000009500897202 */ /* 0x000fe20000000f00 */
        /* <DEDUP_REMOVED lines=28> */
.L_x_31627:
[----:B-1----:R-:W-:Y:S02]  /*12e0*/  IMAD.MOV.U32 R154, RZ, RZ, R144 ;  /* 0x000000ffff9a7224 */ /* 0x002fe400078e0090 */
.L_x_31628:
[----:B------:R-:W-:Y:S05]  /*12f0*/  BSYNC B2 ;  /* 0x0000000000027941 */ /* 0x000fea0003800000 */
.L_x_31626:
        /* <DEDUP_REMOVED lines=16> */
.L_x_31632:
[----:B------:R-:W-:Y:S05]  /*1400*/  BSYNC B3 ;  /* 0x0000000000037941 */ /* 0x000fea0003800000 */
.L_x_31631:
        /* <DEDUP_REMOVED lines=44> */
.L_x_31630:
[----:B------:R-:W-:Y:S05]  /*16d0*/  BSYNC B2 ;  /* 0x0000000000027941 */ /* 0x000fea0003800000 */
.L_x_31629:
        /* <DEDUP_REMOVED lines=14> */
.L_x_31633:
        /* <DEDUP_REMOVED lines=12> */
.L_x_31636:
[----:B------:R-:W-:Y:S02]  /*1880*/  IMAD.MOV.U32 R154, RZ, RZ, R144 ;  /* 0x000000ffff9a7224 */ /* 0x000fe400078e0090 */
.L_x_31637:
[----:B------:R-:W-:Y:S05]  /*1890*/  BSYNC B2 ;  /* 0x0000000000027941 */ /* 0x000fea0003800000 */
.L_x_31635:
        /* <DEDUP_REMOVED lines=16> */
.L_x_31641:
[----:B------:R-:W-:Y:S05]  /*19a0*/  BSYNC B3 ;  /* 0x0000000000037941 */ /* 0x000fea0003800000 */
.L_x_31640:
        /* <DEDUP_REMOVED lines=44> */
.L_x_31639:
[----:B------:R-:W-:Y:S05]  /*1c70*/  BSYNC B2 ;  /* 0x0000000000027941 */ /* 0x000fea0003800000 */
.L_x_31638:
        /* <DEDUP_REMOVED lines=8> */
.L_x_31634:
        /* <DEDUP_REMOVED lines=12> */
.L_x_31643:
[----:B------:R-:W-:Y:S02]  /*1dc0*/  IMAD.MOV.U32 R154, RZ, RZ, R144 ;  /* 0x000000ffff9a7224 */ /* 0x000fe400078e0090 */
.L_x_31644:
[----:B------:R-:W-:Y:S05]  /*1dd0*/  BSYNC B2 ;  /* 0x0000000000027941 */ /* 0x000fea0003800000 */
.L_x_31642:
        /* <DEDUP_REMOVED lines=16> */
.L_x_31648:
[----:B------:R-:W-:Y:S05]  /*1ee0*/  BSYNC B3 ;  /* 0x0000000000037941 */ /* 0x000fea0003800000 */
.L_x_31647:
        /* <DEDUP_REMOVED lines=44> */
.L_x_31646:
[----:B------:R-:W-:Y:S05]  /*21b0*/  BSYNC B2 ;  /* 0x0000000000027941 */ /* 0x000fea0003800000 */
.L_x_31645:
        /* <DEDUP_REMOVED lines=11> */
.L_x_31649:
        /* <DEDUP_REMOVED lines=12> */
.L_x_31652:
[----:B------:R-:W-:Y:S02]  /*2330*/  MOV R154, R144 ;  /* 0x00000090009a7202 */ /* 0x000fe40000000f00 */
.L_x_31653:
[----:B------:R-:W-:Y:S05]  /*2340*/  BSYNC B2 ;  /* 0x0000000000027941 */ /* 0x000fea0003800000 */
.L_x_31651:
        /* <DEDUP_REMOVED lines=16> */
.L_x_31657:
[----:B------:R-:W-:Y:S05]  /*2450*/  BSYNC B3 ;  /* 0x0000000000037941 */ /* 0x000fea0003800000 */
.L_x_31656:
        /* <DEDUP_REMOVED lines=44> */
.L_x_31655:
[----:B------:R-:W-:Y:S05]  /*2720*/  BSYNC B2 ;  /* 0x0000000000027941 */ /* 0x000fea0003800000 */
.L_x_31654:
        /* <DEDUP_REMOVED lines=8> */
.L_x_31650:
        /* <DEDUP_REMOVED lines=12> */
.L_x_31659:
[----:B------:R-:W-:Y:S02]  /*2870*/  MOV R154, R144 ;  /* 0x00000090009a7202 */ /* 0x000fe40000000f00 */
.L_x_31660:
[----:B------:R-:W-:Y:S05]  /*2880*/  BSYNC B2 ;  /* 0x0000000000027941 */ /* 0x000fea0003800000 */
.L_x_31658:
        /* <DEDUP_REMOVED lines=16> */
.L_x_31664:
[----:B------:R-:W-:Y:S05]  /*2990*/  BSYNC B3 ;  /* 0x0000000000037941 */ /* 0x000fea0003800000 */
.L_x_31663:
        /* <DEDUP_REMOVED lines=44> */
.L_x_31662:
[----:B------:R-:W-:Y:S05]  /*2c60*/  BSYNC B2 ;  /* 0x0000000000027941 */ /* 0x000fea0003800000 */
.L_x_31661:
        /* <DEDUP_REMOVED lines=11> */
.L_x_31665:
        /* <DEDUP_REMOVED lines=12> */
.L_x_31668:
[----:B------:R-:W-:Y:S02]  /*2de0*/  IMAD.MOV.U32 R154, RZ, RZ, R144 ;  /* 0x000000ffff9a7224 */ /* 0x000fe400078e0090 */
.L_x_31669:
[----:B------:R-:W-:Y:S05]  /*2df0*/  BSYNC B2 ;  /* 0x0000000000027941 */ /* 0x000fea0003800000 */
.L_x_31667:
        /* <DEDUP_REMOVED lines=16> */
.L_x_31673:
[----:B------:R-:W-:Y:S05]  /*2f00*/  BSYNC B3 ;  /* 0x0000000000037941 */ /* 0x000fea0003800000 */
.L_x_31672:
        /* <DEDUP_REMOVED lines=44> */
.L_x_31671:
[----:B------:R-:W-:Y:S05]  /*31d0*/  BSYNC B2 ;  /* 0x0000000000027941 */ /* 0x000fea0003800000 */
.L_x_31670:
[----:B0-----:R-:W0:Y:S01]  /*31e0*/  I2F.U32 R6, R154 ;  /* 0x0000009a00067306 */ /* 0x001e220000201000 */
[----:B------:R-:W-:Y:S02]  /*31f0*/  FMUL.FTZ R139, R90, c[0x0][0x1e8] ;  /* 0x00007a005a8b7a20 */ /* 0x000fe40000410000 */
[----:B0-----:R-:W-:-:S05]  /*3200*/  FFMA.FTZ R6, R6, R137, 1.1641532182693481445e-10 ;  /* 0x2f00000006067423 */ /* 0x001fca0000010089 */
[----:B------:R-:W-:-:S04]  /*3210*/  FSETP.GTU.FTZ.AND P5, PT, R6, c[0x0][0x1e4], PT ;  /* 0x0000790006007a0b */ /* 0x000fc80003fbc000 */
[----:B------:R-:W-:Y:S02]  /*3220*/  FSEL R139, R139, RZ, !P5 ;  /* 0x000000ff8b8b7208 */ /* 0x000fe40006800000 */
[----:B------:R-:W-:-:S03]  /*3230*/  SEL R6, RZ, 0x1, P5 ;  /* 0x00000001ff067807 */ /* 0x000fc60002800000 */
[----:B------:R-:W-:-:S04]  /*3240*/  FADD.FTZ R98, R139, R98 ;  /* 0x000000628b627221 */ /* 0x000fc80000010000 */
[----:B------:R-:W-:Y:S02]  /*3250*/  @P0 FADD.FTZ R98, R94, R98 ;  /* 0x000000625e620221 */ /* 0x000fe40000010000 */
.L_x_31666:
        /* <DEDUP_REMOVED lines=12> */
.L_x_31675:
[----:B------:R-:W-:Y:S02]  /*3320*/  IMAD.MOV.U32 R154, RZ, RZ, R144 ;  /* 0x000000ffff9a7224 */ /* 0x000fe400078e0090 */
.L_x_31676:
[----:B------:R-:W-:Y:S05]  /*3330*/  BSYNC B2 ;  /* 0x0000000000027941 */ /* 0x000fea0003800000 */
.L_x_31674:
        /* <DEDUP_REMOVED lines=16> */
.L_x_31680:
[----:B------:R-:W-:Y:S05]  /*3440*/  BSYNC B3 ;  /* 0x0000000000037941 */ /* 0x000fea0003800000 */
.L_x_31679:
        /* <DEDUP_REMOVED lines=44> */
.L_x_31678:
[----:B------:R-:W-:Y:S05]  /*3710*/  BSYNC B2 ;  /* 0x0000000000027941 */ /* 0x000fea0003800000 */
.L_x_31677:
        /* <DEDUP_REMOVED lines=11> */
.L_x_31681:
        /* <DEDUP_REMOVED lines=12> */
.L_x_31684:
[----:B------:R-:W-:Y:S02]  /*3890*/  IMAD.MOV.U32 R154, RZ, RZ, R144 ;  /* 0x000000ffff9a7224 */ /* 0x000fe400078e0090 */
.L_x_31685:
[----:B------:R-:W-:Y:S05]  /*38a0*/  BSYNC B2 ;  /* 0x0000000000027941 */ /* 0x000fea0003800000 */
.L_x_31683:
        /* <DEDUP_REMOVED lines=16> */
.L_x_31689:
[----:B------:R-:W-:Y:S05]  /*39b0*/  BSYNC B3 ;  /* 0x0000000000037941 */ /* 0x000fea0003800000 */
.L_x_31688:
[----:B------:R-:W-:Y:S01]  /*39c0*/  IMAD.HI.U32 R2, R146, -0x326172a9, RZ ;  /* 0xcd9e8d5792027827 */ /* 0x000fe200078e00ff */
[----:B------:R-:W-:-:S03]  /*39d0*/  LOP3.LUT R138, R138, UR5, R3, 0x96, !PT ;  /* 0x000000058a8a7c12 */ /* 0x000fc6000f8e9603 */
[----:B0-----:R-:W-:Y:S01]  /*39e0*/  IMAD R7, R146, -0x326172a9, RZ ;  /* 0xcd9e8d5792077824 */ /* 0x001fe200078e02ff */
        /* <DEDUP_REMOVED lines=41> */
.L_x_31687:
[----:B------:R-:W-:Y:S05]  /*3c80*/  BSYNC B2 ;  /* 0x0000000000027941 */ /* 0x000fea0003800000 */
.L_x_31686:
[----:B------:R-:W1:Y:S01]  /*3c90*/  I2F.U32 R138, R154 ;  /* 0x0000009a008a7306 */ /* 0x000e620000201000 */
[----:B0-----:R-:W-:Y:S02]  /*3ca0*/  FMUL.FTZ R7, R91, c[0x0][0x1e8] ;  /* 0x00007a005b077a20 */ /* 0x001fe40000410000 */
[----:B-1----:R-:W-:-:S05]  /*3cb0*/  FFMA.FTZ R138, R138, R137, 1.1641532182693481445e-10 ;  /* 0x2f0000008a8a7423 */ /* 0x002fca0000010089 */
[----:B------:R-:W-:-:S04]  /*3cc0*/  FSETP.GTU.FTZ.AND P1, PT, R138, c[0x0][0x1e4], PT ;  /* 0x000079008a007a0b */ /* 0x000fc80003f3c000 */
[----:B------:R-:W-:Y:S02]  /*3cd0*/  FSEL R138, R7, RZ, !P1 ;  /* 0x000000ff078a7208 */ /* 0x000fe40004800000 */
[----:B------:R-:W-:-:S03]  /*3ce0*/  SEL R7, RZ, 0x1, P1 ;  /* 0x00000001ff077807 */ /* 0x000fc60000800000 */
[----:B------:R-:W-:-:S04]  /*3cf0*/  FADD.FTZ R99, R138, R99 ;  /* 0x000000638a637221 */ /* 0x000fc80000010000 */
[----:B------:R-:W-:Y:S02]  /*3d00*/  @P0 FADD.FTZ R99, R95, R99 ;  /* 0x000000635f630221 */ /* 0x000fe40000010000 */
.L_x_31682:
        /* <DEDUP_REMOVED lines=27> */
.L_x_31690:
[----:B-1----:R-:W-:Y:S02]  /*3ec0*/  IADD3 R137, R149, 0x20, RZ ;  /* 0x0000002095897810 */ /* 0x002fe40007ffe0ff */
.L_x_31625:
[----:B------:R-:W-:Y:S05]  /*3ed0*/  BSYNC B1 ;  /* 0x0000000000017941 */ /* 0x000fea0003800000 */
.L_x_31624:
        /* <DEDUP_REMOVED lines=30> */
.L_x_31694:
[----:B-1----:R-:W-:Y:S02]  /*40c0*/  IMAD.MOV.U32 R155, RZ, RZ, R144 ;  /* 0x000000ffff9b7224 */ /* 0x002fe400078e0090 */
.L_x_31695:
[----:B------:R-:W-:Y:S05]  /*40d0*/  BSYNC B2 ;  /* 0x0000000000027941 */ /* 0x000fea0003800000 */
.L_x_31693:
        /* <DEDUP_REMOVED lines=16> */
.L_x_31699:
[----:B------:R-:W-:Y:S05]  /*41e0*/  BSYNC B3 ;  /* 0x0000000000037941 */ /* 0x000fea0003800000 */
.L_x_31698:
        /* <DEDUP_REMOVED lines=44> */
.L_x_31697:
[----:B------:R-:W-:Y:S05]  /*44b0*/  BSYNC B2 ;  /* 0x0000000000027941 */ /* 0x000fea0003800000 */
.L_x_31696:
        /* <DEDUP_REMOVED lines=14> */
.L_x_31700:
        /* <DEDUP_REMOVED lines=12> */
.L_x_31703:
[----:B------:R-:W-:Y:S02]  /*4660*/  IMAD.MOV.U32 R155, RZ, RZ, R144 ;  /* 0x000000ffff9b7224 */ /* 0x000fe400078e0090 */
.L_x_31704:
[----:B------:R-:W-:Y:S05]  /*4670*/  BSYNC B2 ;  /* 0x0000000000027941 */ /* 0x000fea0003800000 */
.L_x_31702:
        /* <DEDUP_REMOVED lines=16> */
.L_x_31708:
[----:B------:R-:W-:Y:S05]  /*4780*/  BSYNC B3 ;  /* 0x0000000000037941 */ /* 0x000fea0003800000 */
.L_x_31707:
        /* <DEDUP_REMOVED lines=44> */
.L_x_31706:
[----:B------:R-:W-:Y:S05]  /*4a50*/  BSYNC B2 ;  /* 0x0000000000027941 */ /* 0x000fea0003800000 */
.L_x_31705:
        /* <DEDUP_REMOVED lines=8> */
.L_x_31701:
        /* <DEDUP_REMOVED lines=12> */
.L_x_31710:
[----:B------:R-:W-:Y:S02]  /*4ba0*/  IMAD.MOV.U32 R155, RZ, RZ, R144 ;  /* 0x000000ffff9b7224 */ /* 0x000fe400078e0090 */
.L_x_31711:
[----:B------:R-:W-:Y:S05]  /*4bb0*/  BSYNC B2 ;  /* 0x0000000000027941 */ /* 0x000fea0003800000 */
.L_x_31709:
        /* <DEDUP_REMOVED lines=16> */
.L_x_31715:
[----:B------:R-:W-:Y:S05]  /*4cc0*/  BSYNC B3 ;  /* 0x0000000000037941 */ /* 0x000fea0003800000 */
.L_x_31714:
        /* <DEDUP_REMOVED lines=44> */
.L_x_31713:
[----:B------:R-:W-:Y:S05]  /*4f90*/  BSYNC B2 ;  /* 0x0000000000027941 */ /* 0x000fea0003800000 */
.L_x_31712:
        /* <DEDUP_REMOVED lines=11> */
.L_x_31716:
        /* <DEDUP_REMOVED lines=12> */
.L_x_31719:
[----:B------:R-:W-:Y:S02]  /*5110*/  IMAD.MOV.U32 R155, RZ, RZ, R144 ;  /* 0x000000ffff9b7224 */ /* 0x000fe400078e0090 */
.L_x_31720:
[----:B------:R-:W-:Y:S05]  /*5120*/  BSYNC B2 ;  /* 0x0000000000027941 */ /* 0x000fea0003800000 */
.L_x_31718:
        /* <DEDUP_REMOVED lines=16> */
.L_x_31724:
[----:B------:R-:W-:Y:S05]  /*5230*/  BSYNC B3 ;  /* 0x0000000000037941 */ /* 0x000fea0003800000 */
.L_x_31723:
        /* <DEDUP_REMOVED lines=44> */
.L_x_31722:
[----:B------:R-:W-:Y:S05]  /*5500*/  BSYNC B2 ;  /* 0x0000000000027941 */ /* 0x000fea0003800000 */
.L_x_31721:
        /* <DEDUP_REMOVED lines=8> */
.L_x_31717:
        /* <DEDUP_REMOVED lines=12> */
.L_x_31726:
[----:B------:R-:W-:Y:S02]  /*5650*/  IMAD.MOV.U32 R155, RZ, RZ, R144 ;  /* 0x000000ffff9b7224 */ /* 0x000fe400078e0090 */
.L_x_31727:
[----:B------:R-:W-:Y:S05]  /*5660*/  BSYNC B2 ;  /* 0x0000000000027941 */ /* 0x000fea0003800000 */
.L_x_31725:
        /* <DEDUP_REMOVED lines=16> */
.L_x_31731:
[----:B------:R-:W-:Y:S05]  /*5770*/  BSYNC B3 ;  /* 0x0000000000037941 */ /* 0x000fea0003800000 */
.L_x_31730:
        /* <DEDUP_REMOVED lines=44> */
.L_x_31729:
[----:B------:R-:W-:Y:S05]  /*5a40*/  BSYNC B2 ;  /* 0x0000000000027941 */ /* 0x000fea0003800000 */
.L_x_31728:
        /* <DEDUP_REMOVED lines=11> */
.L_x_31732:
        /* <DEDUP_REMOVED lines=12> */
.L_x_31735:
[----:B------:R-:W-:Y:S02]  /*5bc0*/  IMAD.MOV.U32 R155, RZ, RZ, R144 ;  /* 0x000000ffff9b7224 */ /* 0x000fe400078e0090 */
.L_x_31736:
[----:B------:R-:W-:Y:S05]  /*5bd0*/  BSYNC B2 ;  /* 0x0000000000027941 */ /* 0x000fea0003800000 */
.L_x_31734:
        /* <DEDUP_REMOVED lines=16> */
.L_x_31740:
[----:B------:R-:W-:Y:S05]  /*5ce0*/  BSYNC B3 ;  /* 0x0000000000037941 */ /* 0x000fea0003800000 */
.L_x_31739:
        /* <DEDUP_REMOVED lines=44> */
.L_x_31738:
[----:B------:R-:W-:Y:S05]  /*5fb0*/  BSYNC B2 ;  /* 0x0000000000027941 */ /* 0x000fea0003800000 */
.L_x_31737:
        /* <DEDUP_REMOVED lines=8> */
.L_x_31733:
        /* <DEDUP_REMOVED lines=12> */
.L_x_31742:
[----:B------:R-:W-:Y:S02]  /*6100*/  IMAD.MOV.U32 R155, RZ, RZ, R144 ;  /* 0x000000ffff9b7224 */ /* 0x000fe400078e0090 */
.L_x_31743:
[----:B------:R-:W-:Y:S05]  /*6110*/  BSYNC B2 ;  /* 0x0000000000027941 */ /* 0x000fea0003800000 */
.L_x_31741:
        /* <DEDUP_REMOVED lines=16> */
.L_x_31747:
[----:B------:R-:W-:Y:S05]  /*6220*/  BSYNC B3 ;  /* 0x0000000000037941 */ /* 0x000fea0003800000 */
.L_x_31746:
        /* <DEDUP_REMOVED lines=44> */
.L_x_31745:
[----:B------:R-:W-:Y:S05]  /*64f0*/  BSYNC B2 ;  /* 0x0000000000027941 */ /* 0x000fea0003800000 */
.L_x_31744:
        /* <DEDUP_REMOVED lines=11> */
.L_x_31748:
        /* <DEDUP_REMOVED lines=12> */
.L_x_31751:
[----:B------:R-:W-:Y:S02]  /*6670*/  MOV R155, R144 ;  /* 0x00000090009b7202 */ /* 0x000fe40000000f00 */
.L_x_31752:
[----:B------:R-:W-:Y:S05]  /*6680*/  BSYNC B2 ;  /* 0x0000000000027941 */ /* 0x000fea0003800000 */
.L_x_31750:
        /* <DEDUP_REMOVED lines=16> */
.L_x_31756:
[----:B------:R-:W-:Y:S05]  /*6790*/  BSYNC B3 ;  /* 0x0000000000037941 */ /* 0x000fea0003800000 */
.L_x_31755:
[----:B------:R-:W-:Y:S01]  /*67a0*/  IMAD.HI.U32 R2, R146, -0x326172a9, RZ ;  /* 0xcd9e8d5792027827 */ /* 0x000fe200078e00ff */
[----:B------:R-:W-:-:S03]  /*67b0*/  LOP3.LUT R138, R138, UR5, R3, 0x96, !PT ;  /* 0x000000058a8a7c12 */ /* 0x000fc6000f8e9603 */
[----:B0-----:R-:W-:Y:S01]  /*67c0*/  IMAD R7, R146, -0x326172a9, RZ ;  /* 0xcd9e8d5792077824 */ /* 0x001fe200078e02ff */
        /* <DEDUP_REMOVED lines=41> */
.L_x_31754:
[----:B------:R-:W-:Y:S05]  /*6a60*/  BSYNC B2 ;  /* 0x0000000000027941 */ /* 0x000fea0003800000 */
.L_x_31753:
        /* <DEDUP_REMOVED lines=8> */
.L_x_31749:
        /* <DEDUP_REMOVED lines=17> */
[----:B------:R-:W-:-:S04]  /*6c00*/  IADD3 R138, P0, R156, c[0x0][0x198], RZ ;  /* 0x000066009c8a7a10 */ /* 0x000fc80007f1e0ff */
[----:B------:R-:W-:Y:S02]  /*6c10*/  LOP3.LUT R151, R150, 0xff0000, RZ, 0xc0, !PT ;  /* 0x00ff000096977812 */ /* 0x000fe400078ec0ff */
[----:B------:R-:W-:Y:S02]  /*6c20*/  LOP3.LUT R150, R7, 0xffff, RZ, 0xc0, !PT ;  /* 0x0000ffff07967812 */ /* 0x000fe400078ec0ff */
[----:B------:R-:W-:Y:S02]  /*6c30*/  IADD3.X R139, R157, c[0x0][0x19c], RZ, P0, !PT ;  /* 0x000067009d8b7a10 */ /* 0x000fe400007fe4ff */
[----:B------:R-:W-:Y:S02]  /*6c40*/  LEA R150, R150, R151, 0x18 ;  /* 0x0000009796967211 */ /* 0x000fe400078ec0ff */
[----:B------:R-:W-:-:S05]  /*6c50*/  LOP3.LUT R151, R5, 0xff, RZ, 0xc0, !PT ;  /* 0x000000ff05977812 */ /* 0x000fca00078ec0ff */
[----:B------:R-:W-:Y:S01]  /*6c60*/  IMAD R150, R151, 0x100, R150 ;  /* 0x0000010097967824 */ /* 0x000fe200078e0296 */
[----:B------:R-:W-:-:S05]  /*6c70*/  LOP3.LUT R151, R4, 0xff, RZ, 0xc0, !PT ;  /* 0x000000ff04977812 */ /* 0x000fca00078ec0ff */
[----:B------:R-:W-:-:S05]  /*6c80*/  IMAD.IADD R151, R150, 0x1, R151 ;  /* 0x0000000196977824 */ /* 0x000fca00078e0297 */
[----:B------:R1:W-:Y:S02]  /*6c90*/  STG.E [R138.64], R151 ;  /* 0x000000978a007986 */ /* 0x0003e4000c101906 */
.L_x_31757:
[----:B------:R-:W-:Y:S02]  /*6ca0*/  IADD3 R137, R137, 0x20, RZ ;  /* 0x0000002089897810 */ /* 0x000fe40007ffe0ff */
.L_x_31692:
[----:B------:R-:W-:Y:S05]  /*6cb0*/  BSYNC B1 ;  /* 0x0000000000017941 */ /* 0x000fea0003800000 */
.L_x_31691:
        /* <DEDUP_REMOVED lines=30> */
.L_x_31761:
[----:B-1----:R-:W-:Y:S02]  /*6ea0*/  IMAD.MOV.U32 R155, RZ, RZ, R144 ;  /* 0x000000ffff9b7224 */ /* 0x002fe400078e0090 */
.L_x_31762:
[----:B------:R-:W-:Y:S05]  /*6eb0*/  BSYNC B2 ;  /* 0x0000000000027941 */ /* 0x000fea0003800000 */
.L_x_31760:
        /* <DEDUP_REMOVED lines=16> */
.L_x_31766:
[----:B------:R-:W-:Y:S05]  /*6fc0*/  BSYNC B3 ;  /* 0x0000000000037941 */ /* 0x000fea0003800000 */
.L_x_31765:
        /* <DEDUP_REMOVED lines=44> */
.L_x_31764:
[----:B------:R-:W-:Y:S05]  /*7290*/  BSYNC B2 ;  /* 0x0000000000027941 */ /* 0x000fea0003800000 */
.L_x_31763:
        /* <DEDUP_REMOVED lines=14> */
.L_x_31767:
        /* <DEDUP_REMOVED lines=12> */
.L_x_31770:
[----:B------:R-:W-:Y:S02]  /*7440*/  MOV R155, R144 ;  /* 0x00000090009b7202 */ /* 0x000fe40000000f00 */
.L_x_31771:
[----:B------:R-:W-:Y:S05]  /*7450*/  BSYNC B2 ;  /* 0x0000000000027941 */ /* 0x000fea0003800000 */
.L_x_31769:
        /* <DEDUP_REMOVED lines=16> */
.L_x_31775:
[----:B------:R-:W-:Y:S05]  /*7560*/  BSYNC B3 ;  /* 0x0000000000037941 */ /* 0x000fea0003800000 */
.L_x_31774:
        /* <DEDUP_REMOVED lines=44> */
.L_x_31773:
[----:B------:R-:W-:Y:S05]  /*7830*/  BSYNC B2 ;  /* 0x0000000000027941 */ /* 0x000fea0003800000 */
.L_x_31772:
        /* <DEDUP_REMOVED lines=8> */
.L_x_31768:
        /* <DEDUP_REMOVED lines=12> */
.L_x_31777:
[----:B------:R-:W-:Y:S02]  /*7980*/  MOV R155, R144 ;  /* 0x00000090009b7202 */ /* 0x000fe40000000f00 */
.L_x_31778:
[----:B------:R-:W-:Y:S05]  /*7990*/  BSYNC B2 ;  /* 0x0000000000027941 */ /* 0x000fea0003800000 */
.L_x_31776:
        /* <DEDUP_REMOVED lines=16> */
.L_x_31782:
[----:B------:R-:W-:Y:S05]  /*7aa0*/  BSYNC B3 ;  /* 0x0000000000037941 */ /* 0x000fea0003800000 */
.L_x_31781:
        /* <DEDUP_REMOVED lines=44> */
.L_x_31780:
[----:B------:R-:W-:Y:S05]  /*7d70*/  BSYNC B2 ;  /* 0x0000000000027941 */ /* 0x000fea0003800000 */
.L_x_31779:
        /* <DEDUP_REMOVED lines=11> */
.L_x_31783:
        /* <DEDUP_REMOVED lines=12> */
.L_x_31786:
[----:B------:R-:W-:Y:S02]  /*7ef0*/  IMAD.MOV.U32 R155, RZ, RZ, R144 ;  /* 0x000000ffff9b7224 */ /* 0x000fe400078e0090 */
.L_x_31787:
[----:B------:R-:W-:Y:S05]  /*7f00*/  BSYNC B2 ;  /* 0x0000000000027941 */ /* 0x000fea0003800000 */
.L_x_31785:
        /* <DEDUP_REMOVED lines=16> */
.L_x_31791:
[----:B------:R-:W-:Y:S05]  /*8010*/  BSYNC B3 ;  /* 0x0000000000037941 */ /* 0x000fea0003800000 */
.L_x_31790:
        /* <DEDUP_REMOVED lines=44> */
.L_x_31789:
[----:B------:R-:W-:Y:S05]  /*82e0*/  BSYNC B2 ;  /* 0x0000000000027941 */ /* 0x000fea0003800000 */
.L_x_31788:
        /* <DEDUP_REMOVED lines=8> */
.L_x_31784:
        /* <DEDUP_REMOVED lines=12> */
.L_x_31793:
[----:B------:R-:W-:Y:S02]  /*8430*/  IMAD.MOV.U32 R155, RZ, RZ, R144 ;  /* 0x000000ffff9b7224 */ /* 0x000fe400078e0090 */
.L_x_31794:
[----:B------:R-:W-:Y:S05]  /*8440*/  BSYNC B2 ;  /* 0x0000000000027941 */ /* 0x000fea0003800000 */
.L_x_31792:
        /* <DEDUP_REMOVED lines=16> */
.L_x_31798:
[----:B------:R-:W-:Y:S05]  /*8550*/  BSYNC B3 ;  /* 0x0000000000037941 */ /* 0x000fea0003800000 */
.L_x_31797:
        /* <DEDUP_REMOVED lines=44> */
.L_x_31796:
[----:B------:R-:W-:Y:S05]  /*8820*/  BSYNC B2 ;  /* 0x0000000000027941 */ /* 0x000fea0003800000 */
.L_x_31795:
        /* <DEDUP_REMOVED lines=11> */
.L_x_31799:
        /* <DEDUP_REMOVED lines=12> */
.L_x_31802:
[----:B------:R-:W-:Y:S02]  /*89a0*/  IMAD.MOV.U32 R155, RZ, RZ, R144 ;  /* 0x000000ffff9b7224 */ /* 0x000fe400078e0090 */
.L_x_31803:
[----:B------:R-:W-:Y:S05]  /*89b0*/  BSYNC B2 ;  /* 0x0000000000027941 */ /* 0x000fea0003800000 */
.L_x_31801:
        /* <DEDUP_REMOVED lines=16> */
.L_x_31807:
[----:B------:R-:W-:Y:S05]  /*8ac0*/  BSYNC B3 ;  /* 0x0000000000037941 */ /* 0x000fea0003800000 */
.L_x_31806:
        /* <DEDUP_REMOVED lines=44> */
.L_x_31805:
[----:B------:R-:W-:Y:S05]  /*8d90*/  BSYNC B2 ;  /* 0x0000000000027941 */ /* 0x000fea0003800000 */
.L_x_31804:
        /* <DEDUP_REMOVED lines=8> */
.L_x_31800:
        /* <DEDUP_REMOVED lines=12> */
.L_x_31809:
[----:B------:R-:W-:Y:S02]  /*8ee0*/  IMAD.MOV.U32 R155, RZ, RZ, R144 ;  /* 0x000000ffff9b7224 */ /* 0x000fe400078e0090 */
.L_x_31810:
[----:B------:R-:W-:Y:S05]  /*8ef0*/  BSYNC B2 ;  /* 0x0000000000027941 */ /* 0x000fea0003800000 */
.L_x_31808:
        /* <DEDUP_REMOVED lines=16> */
.L_x_31814:
[----:B------:R-:W-:Y:S05]  /*9000*/  BSYNC B3 ;  /* 0x0000000000037941 */ /* 0x000fea0003800000 */
.L_x_31813:
        /* <DEDUP_REMOVED lines=44> */
.L_x_31812:
[----:B------:R-:W-:Y:S05]  /*92d0*/  BSYNC B2 ;  /* 0x0000000000027941 */ /* 0x000fea0003800000 */
.L_x_31811:
        /* <DEDUP_REMOVED lines=11> */
.L_x_31815:
        /* <DEDUP_REMOVED lines=12> */
.L_x_31818:
[----:B------:R-:W-:Y:S02]  /*9450*/  IMAD.MOV.U32 R155, RZ, RZ, R144 ;  /* 0x000000ffff9b7224 */ /* 0x000fe400078e0090 */
.L_x_31819:
[----:B------:R-:W-:Y:S05]  /*9460*/  BSYNC B2 ;  /* 0x0000000000027941 */ /* 0x000fea0003800000 */
.L_x_31817:
        /* <DEDUP_REMOVED lines=16> */
.L_x_31823:
[----:B------:R-:W-:Y:S05]  /*9570*/  BSYNC B3 ;  /* 0x0000000000037941 */ /* 0x000fea0003800000 */
.L_x_31822:
        /* <DEDUP_REMOVED lines=44> */
.L_x_31821:
[----:B------:R-:W-:Y:S05]  /*9840*/  BSYNC B2 ;  /* 0x0000000000027941 */ /* 0x000fea0003800000 */
.L_x_31820:
        /* <DEDUP_REMOVED lines=8> */
.L_x_31816:
        /* <DEDUP_REMOVED lines=27> */
.L_x_31824:
[----:B------:R-:W-:Y:S02]  /*9a80*/  IADD3 R137, R137, 0x20, RZ ;  /* 0x0000002089897810 */ /* 0x000fe40007ffe0ff */
.L_x_31759:
[----:B------:R-:W-:Y:S05]  /*9a90*/  BSYNC B1 ;  /* 0x0000000000017941 */ /* 0x000fea0003800000 */
.L_x_31758:
        /* <DEDUP_REMOVED lines=30> */
.L_x_31828:
[----:B-1----:R-:W-:Y:S02]  /*9c80*/  IMAD.MOV.U32 R155, RZ, RZ, R144 ;  /* 0x000000ffff9b7224 */ /* 0x002fe400078e0090 */
.L_x_31829:
[----:B------:R-:W-:Y:S05]  /*9c90*/  BSYNC B2 ;  /* 0x0000000000027941 */ /* 0x000fea0003800000 */
.L_x_31827:
        /* <DEDUP_REMOVED lines=16> */
.L_x_31833:
[----:B------:R-:W-:Y:S05]  /*9da0*/  BSYNC B3 ;  /* 0x0000000000037941 */ /* 0x000fea0003800000 */
.L_x_31832:
        /* <DEDUP_REMOVED lines=44> */
.L_x_31831:
[----:B------:R-:W-:Y:S05]  /*a070*/  BSYNC B2 ;  /* 0x0000000000027941 */ /* 0x000fea0003800000 */
.L_x_31830:
[----:B------:R-:W1:Y:S01]  /*a080*/  I2F.U32 R139, R155 ;  /* 0x0000009b008b7306 */ /* 0x000e620000201000 */
[----:B------:R-:W-:Y:S01]  /*a090*/  HFMA2.MMA R154, -RZ, RZ, 0.1171875, 0 ;  /* 0x2f800000ff9a7435 */ /* 0x000fe200000001ff */
[----:B------:R-:W-:Y:S01]  /*a0a0*/  ISETP.NE.U32.AND P1, PT, RZ, c[0x0][0x178], PT ;  /* 0x00005e00ff007a0c */ /* 0x000fe20003f25070 */
[----:B-----5:R-:W-:-:S03]  /*a0b0*/  FMUL.FTZ R108, R108, c[0x0][0x1e8] ;  /* 0x00007a006c6c7a20 */ /* 0x020fc60000410000 */
[----:B------:R-:W-:-:S05]  /*a0c0*/  ISETP.NE.AND.EX P1, PT, RZ, c[0x0][0x17c], PT, P1 ;  /* 0x00005f00ff007a0c */ /* 0x000fca0003f25310 */
        /* <DEDUP_REMOVED lines=9> */
.L_x_31834:
        /* <DEDUP_REMOVED lines=12> */
.L_x_31837:
[----:B------:R-:W-:Y:S02]  /*a220*/  IMAD.MOV.U32 R155, RZ, RZ, R144 ;  /* 0x000000ffff9b7224 */ /* 0x000fe400078e0090 */
.L_x_31838:
[----:B------:R-:W-:Y:S05]  /*a230*/  BSYNC B2 ;  /* 0x0000000000027941 */ /* 0x000fea0003800000 */
.L_x_31836:
        /* <DEDUP_REMOVED lines=16> */
.L_x_31842:
[----:B------:R-:W-:Y:S05]  /*a340*/  BSYNC B3 ;  /* 0x0000000000037941 */ /* 0x000fea0003800000 */
.L_x_31841:
        /* <DEDUP_REMOVED lines=44> */
.L_x_31840:
[----:B------:R-:W-:Y:S05]  /*a610*/  BSYNC B2 ;  /* 0x0000000000027941 */ /* 0x000fea0003800000 */
.L_x_31839:
        /* <DEDUP_REMOVED lines=8> */
.L_x_31835:
        /* <DEDUP_REMOVED lines=12> */
.L_x_31844:
[----:B------:R-:W-:Y:S02]  /*a760*/  IMAD.MOV.U32 R155, RZ, RZ, R144 ;  /* 0x000000ffff9b7224 */ /* 0x000fe400078e0090 */
.L_x_31845:
[----:B------:R-:W-:Y:S05]  /*a770*/  BSYNC B2 ;  /* 0x0000000000027941 */ /* 0x000fea0003800000 */
.L_x_31843:
        /* <DEDUP_REMOVED lines=16> */
.L_x_31849:
[----:B------:R-:W-:Y:S05]  /*a880*/  BSYNC B3 ;  /* 0x0000000000037941 */ /* 0x000fea0003800000 */
.L_x_31848:
        /* <DEDUP_REMOVED lines=44> */
.L_x_31847:
[----:B------:R-:W-:Y:S05]  /*ab50*/  BSYNC B2 ;  /* 0x0000000000027941 */ /* 0x000fea0003800000 */
.L_x_31846:
        /* <DEDUP_REMOVED lines=11> */
.L_x_31850:
        /* <DEDUP_REMOVED lines=12> */
.L_x_31853:
[----:B------:R-:W-:Y:S02]  /*acd0*/  IMAD.MOV.U32 R155, RZ, RZ, R144 ;  /* 0x000000ffff9b7224 */ /* 0x000fe400078e0090 */
.L_x_31854:
[----:B------:R-:W-:Y:S05]  /*ace0*/  BSYNC B2 ;  /* 0x0000000000027941 */ /* 0x000fea0003800000 */
.L_x_31852:
        /* <DEDUP_REMOVED lines=16> */
.L_x_31858:
[----:B------:R-:W-:Y:S05]  /*adf0*/  BSYNC B3 ;  /* 0x0000000000037941 */ /* 0x000fea0003800000 */
.L_x_31857:
        /* <DEDUP_REMOVED lines=44> */
.L_x_31856:
[----:B------:R-:W-:Y:S05]  /*b0c0*/  BSYNC B2 ;  /* 0x0000000000027941 */ /* 0x000fea0003800000 */
.L_x_31855:
        /* <DEDUP_REMOVED lines=8> */
.L_x_31851:
        /* <DEDUP_REMOVED lines=12> */
.L_x_31860:
[----:B------:R-:W-:Y:S02]  /*b210*/  IMAD.MOV.U32 R155, RZ, RZ, R144 ;  /* 0x000000ffff9b7224 */ /* 0x000fe400078e0090 */
.L_x_31861:
[----:B------:R-:W-:Y:S05]  /*b220*/  BSYNC B2 ;  /* 0x0000000000027941 */ /* 0x000fea0003800000 */
.L_x_31859:
        /* <DEDUP_REMOVED lines=16> */
.L_x_31865:
[----:B------:R-:W-:Y:S05]  /*b330*/  BSYNC B3 ;  /* 0x0000000000037941 */ /* 0x000fea0003800000 */
.L_x_31864:
        /* <DEDUP_REMOVED lines=44> */
.L_x_31863:
[----:B------:R-:W-:Y:S05]  /*b600*/  BSYNC B2 ;  /* 0x0000000000027941 */ /* 0x000fea0003800000 */
.L_x_31862:
        /* <DEDUP_REMOVED lines=11> */
.L_x_31866:
        /* <DEDUP_REMOVED lines=12> */
.L_x_31869:
[----:B------:R-:W-:Y:S02]  /*b780*/  MOV R155, R144 ;  /* 0x00000090009b7202 */ /* 0x000fe40000000f00 */
.L_x_31870:
[----:B------:R-:W-:Y:S05]  /*b790*/  BSYNC B2 ;  /* 0x0000000000027941 */ /* 0x000fea0003800000 */
.L_x_31868:
        /* <DEDUP_REMOVED lines=16> */
.L_x_31874:
[----:B------:R-:W-:Y:S05]  /*b8a0*/  BSYNC B3 ;  /* 0x0000000000037941 */ /* 0x000fea0003800000 */
.L_x_31873:
        /* <DEDUP_REMOVED lines=44> */
.L_x_31872:
[----:B------:R-:W-:Y:S05]  /*bb70*/  BSYNC B2 ;  /* 0x0000000000027941 */ /* 0x000fea0003800000 */
.L_x_31871:
        /* <DEDUP_REMOVED lines=8> */
.L_x_31867:
        /* <DEDUP_REMOVED lines=12> */
.L_x_31876:
[----:B------:R-:W-:Y:S02]  /*bcc0*/  MOV R155, R144 ;  /* 0x00000090009b7202 */ /* 0x000fe40000000f00 */
.L_x_31877:
[----:B------:R-:W-:Y:S05]  /*bcd0*/  BSYNC B2 ;  /* 0x0000000000027941 */ /* 0x000fea0003800000 */
.L_x_31875:
        /* <DEDUP_REMOVED lines=16> */
.L_x_31881:
[----:B------:R-:W-:Y:S05]  /*bde0*/  BSYNC B3 ;  /* 0x0000000000037941 */ /* 0x000fea0003800000 */
.L_x_31880:
        /* <DEDUP_REMOVED lines=44> */
.L_x_31879:
[----:B------:R-:W-:Y:S05]  /*c0b0*/  BSYNC B2 ;  /* 0x0000000000027941 */ /* 0x000fea0003800000 */
.L_x_31878:
        /* <DEDUP_REMOVED lines=11> */
.L_x_31882:
        /* <DEDUP_REMOVED lines=12> */
.L_x_31885:
[----:B------:R-:W-:Y:S02]  /*c230*/  IMAD.MOV.U32 R155, RZ, RZ, R144 ;  /* 0x000000ffff9b7224 */ /* 0x000fe400078e0090 */
.L_x_31886:
[----:B------:R-:W-:Y:S05]  /*c240*/  BSYNC B2 ;  /* 0x0000000000027941 */ /* 0x000fea0003800000 */
.L_x_31884:
        /* <DEDUP_REMOVED lines=16> */
.L_x_31890:
[----:B------:R-:W-:Y:S05]  /*c350*/  BSYNC B3 ;  /* 0x0000000000037941 */ /* 0x000fea0003800000 */
.L_x_31889:
        /* <DEDUP_REMOVED lines=44> */
.L_x_31888:
[----:B------:R-:W-:Y:S05]  /*c620*/  BSYNC B2 ;  /* 0x0000000000027941 */ /* 0x000fea0003800000 */
.L_x_31887:
        /* <DEDUP_REMOVED lines=8> */
.L_x_31883:
        /* <DEDUP_REMOVED lines=27> */
.L_x_31891:
[----:B------:R-:W-:Y:S02]  /*c860*/  IADD3 R137, R137, 0x20, RZ ;  /* 0x0000002089897810 */ /* 0x000fe40007ffe0ff */
.L_x_31826:
[----:B------:R-:W-:Y:S05]  /*c870*/  BSYNC B1 ;  /* 0x0000000000017941 */ /* 0x000fea0003800000 */
.L_x_31825:
        /* <DEDUP_REMOVED lines=30> */
.L_x_31895:
[----:B-1----:R-:W-:Y:S02]  /*ca60*/  IMAD.MOV.U32 R155, RZ, RZ, R144 ;  /* 0x000000ffff9b7224 */ /* 0x002fe400078e0090 */
.L_x_31896:
[----:B------:R-:W-:Y:S05]  /*ca70*/  BSYNC B2 ;  /* 0x0000000000027941 */ /* 0x000fea0003800000 */
.L_x_31894:
        /* <DEDUP_REMOVED lines=16> */
.L_x_31900:
[----:B------:R-:W-:Y:S05]  /*cb80*/  BSYNC B3 ;  /* 0x0000000000037941 */ /* 0x000fea0003800000 */
.L_x_31899:
        /* <DEDUP_REMOVED lines=44> */
.L_x_31898:
[----:B------:R-:W-:Y:S05]  /*ce50*/  BSYNC B2 ;  /* 0x0000000000027941 */ /* 0x000fea0003800000 */
.L_x_31897:
        /* <DEDUP_REMOVED lines=14> */
.L_x_31901:
        /* <DEDUP_REMOVED lines=12> */
.L_x_31904:
[----:B------:R-:W-:Y:S02]  /*d000*/  IMAD.MOV.U32 R155, RZ, RZ, R144 ;  /* 0x000000ffff9b7224 */ /* 0x000fe400078e0090 */
.L_x_31905:
[----:B------:R-:W-:Y:S05]  /*d010*/  BSYNC B2 ;  /* 0x0000000000027941 */ /* 0x000fea0003800000 */
.L_x_31903:
        /* <DEDUP_REMOVED lines=16> */
.L_x_31909:
[----:B------:R-:W-:Y:S05]  /*d120*/  BSYNC B3 ;  /* 0x0000000000037941 */ /* 0x000fea0003800000 */
.L_x_31908:
        /* <DEDUP_REMOVED lines=44> */
.L_x_31907:
[----:B------:R-:W-:Y:S05]  /*d3f0*/  BSYNC B2 ;  /* 0x0000000000027941 */ /* 0x000fea0003800000 */
.L_x_31906:
        /* <DEDUP_REMOVED lines=8> */
.L_x_31902:
        /* <DEDUP_REMOVED lines=12> */
.L_x_31911:
[----:B------:R-:W-:Y:S02]  /*d540*/  IMAD.MOV.U32 R155, RZ, RZ, R144 ;  /* 0x000000ffff9b7224 */ /* 0x000fe400078e0090 */
.L_x_31912:
[----:B------:R-:W-:Y:S05]  /*d550*/  BSYNC B2 ;  /* 0x0000000000027941 */ /* 0x000fea0003800000 */
.L_x_31910:
        /* <DEDUP_REMOVED lines=16> */
.L_x_31916:
[----:B------:R-:W-:Y:S05]  /*d660*/  BSYNC B3 ;  /* 0x0000000000037941 */ /* 0x000fea0003800000 */
.L_x_31915:
        /* <DEDUP_REMOVED lines=44> */
.L_x_31914:
[----:B------:R-:W-:Y:S05]  /*d930*/  BSYNC B2 ;  /* 0x0000000000027941 */ /* 0x000fea0003800000 */
.L_x_31913:
        /* <DEDUP_REMOVED lines=11> */
.L_x_31917:
        /* <DEDUP_REMOVED lines=12> */
.L_x_31920:
[----:B------:R-:W-:Y:S02]  /*dab0*/  IMAD.MOV.U32 R155, RZ, RZ, R144 ;  /* 0x000000ffff9b7224 */ /* 0x000fe400078e0090 */
.L_x_31921:
[----:B------:R-:W-:Y:S05]  /*dac0*/  BSYNC B2 ;  /* 0x0000000000027941 */ /* 0x000fea0003800000 */
.L_x_31919:
        /* <DEDUP_REMOVED lines=16> */
.L_x_31925:
[----:B------:R-:W-:Y:S05]  /*dbd0*/  BSYNC B3 ;  /* 0x0000000000037941 */ /* 0x000fea0003800000 */
.L_x_31924:
        /* <DEDUP_REMOVED lines=44> */
.L_x_31923:
[----:B------:R-:W-:Y:S05]  /*dea0*/  BSYNC B2 ;  /* 0x0000000000027941 */ /* 0x000fea0003800000 */
.L_x_31922:
        /* <DEDUP_REMOVED lines=8> */
.L_x_31918:
        /* <DEDUP_REMOVED lines=12> */
.L_x_31927:
[----:B------:R-:W-:Y:S02]  /*dff0*/  IMAD.MOV.U32 R155, RZ, RZ, R144 ;  /* 0x000000ffff9b7224 */ /* 0x000fe400078e0090 */
.L_x_31928:
[----:B------:R-:W-:Y:S05]  /*e000*/  BSYNC B2 ;  /* 0x0000000000027941 */ /* 0x000fea0003800000 */
.L_x_31926:
        /* <DEDUP_REMOVED lines=16> */
.L_x_31932:
[----:B------:R-:W-:Y:S05]  /*e110*/  BSYNC B3 ;  /* 0x0000000000037941 */ /* 0x000fea0003800000 */
.L_x_31931:
        /* <DEDUP_REMOVED lines=44> */
.L_x_31930:
[----:B------:R-:W-:Y:S05]  /*e3e0*/  BSYNC B2 ;  /* 0x0000000000027941 */ /* 0x000fea0003800000 */
.L_x_31929:
        /* <DEDUP_REMOVED lines=11> */
.L_x_31933:
        /* <DEDUP_REMOVED lines=12> */
.L_x_31936:
[----:B------:R-:W-:Y:S02]  /*e560*/  IMAD.MOV.U32 R155, RZ, RZ, R144 ;  /* 0x000000ffff9b7224 */ /* 0x000fe400078e0090 */
.L_x_31937:
[----:B------:R-:W-:Y:S05]  /*e570*/  BSYNC B2 ;  /* 0x0000000000027941 */ /* 0x000fea0003800000 */
.L_x_31935:
        /* <DEDUP_REMOVED lines=16> */
.L_x_31941:
[----:B------:R-:W-:Y:S05]  /*e680*/  BSYNC B3 ;  /* 0x0000000000037941 */ /* 0x000fea0003800000 */
.L_x_31940:
        /* <DEDUP_REMOVED lines=44> */
.L_x_31939:
[----:B------:R-:W-:Y:S05]  /*e950*/  BSYNC B2 ;  /* 0x0000000000027941 */ /* 0x000fea0003800000 */
.L_x_31938:
        /* <DEDUP_REMOVED lines=8> */
.L_x_31934:
        /* <DEDUP_REMOVED lines=12> */
.L_x_31943:
[----:B------:R-:W-:Y:S02]  /*eaa0*/  IMAD.MOV.U32 R155, RZ, RZ, R144 ;  /* 0x000000ffff9b7224 */ /* 0x000fe400078e0090 */
.L_x_31944:
[----:B------:R-:W-:Y:S05]  /*eab0*/  BSYNC B2 ;  /* 0x0000000000027941 */ /* 0x000fea0003800000 */
.L_x_31942:
        /* <DEDUP_REMOVED lines=16> */
.L_x_31948:
[----:B------:R-:W-:Y:S05]  /*ebc0*/  BSYNC B3 ;  /* 0x0000000000037941 */ /* 0x000fea0003800000 */
.L_x_31947:
        /* <DEDUP_REMOVED lines=44> */
.L_x_31946:
[----:B------:R-:W-:Y:S05]  /*ee90*/  BSYNC B2 ;  /* 0x0000000000027941 */ /* 0x000fea0003800000 */
.L_x_31945:
        /* <DEDUP_REMOVED lines=11> */
.L_x_31949:
        /* <DEDUP_REMOVED lines=12> */
.L_x_31952:
[----:B------:R-:W-:Y:S02]  /*f010*/  IMAD.MOV.U32 R155, RZ, RZ, R144 ;  /* 0x000000ffff9b7224 */ /* 0x000fe400078e0090 */
.L_x_31953:
[----:B------:R-:W-:Y:S05]  /*f020*/  BSYNC B2 ;  /* 0x0000000000027941 */ /* 0x000fea0003800000 */
.L_x_31951:
        /* <DEDUP_REMOVED lines=16> */
.L_x_31957:
[----:B------:R-:W-:Y:S05]  /*f130*/  BSYNC B3 ;  /* 0x0000000000037941 */ /* 0x000fea0003800000 */
.L_x_31956:
        /* <DEDUP_REMOVED lines=44> */
.L_x_31955:
[----:B------:R-:W-:Y:S05]  /*f400*/  BSYNC B2 ;  /* 0x0000000000027941 */ /* 0x000fea0003800000 */
.L_x_31954:
        /* <DEDUP_REMOVED lines=8> */
.L_x_31950:
        /* <DEDUP_REMOVED lines=27> */
.L_x_31958:
[----:B------:R-:W-:Y:S02]  /*f640*/  IADD3 R137, R137, 0x20, RZ ;  /* 0x0000002089897810 */ /* 0x000fe40007ffe0ff */
.L_x_31893:
[----:B------:R-:W-:Y:S05]  /*f650*/  BSYNC B1 ;  /* 0x0000000000017941 */ /* 0x000fea0003800000 */
.L_x_31892:
        /* <DEDUP_REMOVED lines=30> */
.L_x_31962:
[----:B-1----:R-:W-:Y:S02]  /*f840*/  IMAD.MOV.U32 R155, RZ, RZ, R144 ;  /* 0x000000ffff9b7224 */ /* 0x002fe400078e0090 */
.L_x_31963:
[----:B------:R-:W-:Y:S05]  /*f850*/  BSYNC B2 ;  /* 0x0000000000027941 */ /* 0x000fea0003800000 */
.L_x_31961:
        /* <DEDUP_REMOVED lines=16> */
.L_x_31967:
[----:B------:R-:W-:Y:S05]  /*f960*/  BSYNC B3 ;  /* 0x0000000000037941 */ /* 0x000fea0003800000 */
.L_x_31966:
        /* <DEDUP_REMOVED lines=44> */
.L_x_31965:
[----:B------:R-:W-:Y:S05]  /*fc30*/  BSYNC B2 ;  /* 0x0000000000027941 */ /* 0x000fea0003800000 */
.L_x_31964:
        /* <DEDUP_REMOVED lines=14> */
.L_x_31968:
        /* <DEDUP_REMOVED lines=12> */
.L_x_31971:
[----:B------:R-:W-:Y:S02]  /*fde0*/  MOV R155, R144 ;  /* 0x00000090009b7202 */ /* 0x000fe40000000f00 */
.L_x_31972:
[----:B------:R-:W-:Y:S05]  /*fdf0*/  BSYNC B2 ;  /* 0x0000000000027941 */ /* 0x000fea0003800000 */
.L_x_31970:
        /* <DEDUP_REMOVED lines=16> */
.L_x_31976:
[----:B------:R-:W-:Y:S05]  /*ff00*/  BSYNC B3 ;  /* 0x0000000000037941 */ /* 0x000fea0003800000 */
.L_x_31975:
        /* <DEDUP_REMOVED lines=44> */
.L_x_31974:
[----:B------:R-:W-:Y:S05]  /*101d0*/  BSYNC B2 ;  /* 0x0000000000027941 */ /* 0x000fea0003800000 */
.L_x_31973:
        /* <DEDUP_REMOVED lines=8> */
.L_x_31969:
        /* <DEDUP_REMOVED lines=12> */
.L_x_31978:
[----:B------:R-:W-:Y:S02]  /*10320*/  IMAD.MOV.U32 R155, RZ, RZ, R144 ;  /* 0x000000ffff9b7224 */ /* 0x000fe400078e0090 */
.L_x_31979:
[----:B------:R-:W-:Y:S05]  /*10330*/  BSYNC B2 ;  /* 0x0000000000027941 */ /* 0x000fea0003800000 */
.L_x_31977:
        /* <DEDUP_REMOVED lines=16> */
.L_x_31983:
[----:B------:R-:W-:Y:S05]  /*10440*/  BSYNC B3 ;  /* 0x0000000000037941 */ /* 0x000fea0003800000 */
.L_x_31982:
        /* <DEDUP_REMOVED lines=44> */
.L_x_31981:
[----:B------:R-:W-:Y:S05]  /*10710*/  BSYNC B2 ;  /* 0x0000000000027941 */ /* 0x000fea0003800000 */
.L_x_31980:
        /* <DEDUP_REMOVED lines=11> */
.L_x_31984:
        /* <DEDUP_REMOVED lines=12> */
.L_x_31987:
[----:B------:R-:W-:Y:S02]  /*10890*/  IMAD.MOV.U32 R155, RZ, RZ, R144 ;  /* 0x000000ffff9b7224 */ /* 0x000fe400078e0090 */
.L_x_31988:
[----:B------:R-:W-:Y:S05]  /*108a0*/  BSYNC B2 ;  /* 0x0000000000027941 */ /* 0x000fea0003800000 */
.L_x_31986:
        /* <DEDUP_REMOVED lines=16> */
.L_x_31992:
[----:B------:R-:W-:Y:S05]  /*109b0*/  BSYNC B3 ;  /* 0x0000000000037941 */ /* 0x000fea0003800000 */
.L_x_31991:
        /* <DEDUP_REMOVED lines=44> */
.L_x_31990:
[----:B------:R-:W-:Y:S05]  /*10c80*/  BSYNC B2 ;  /* 0x0000000000027941 */ /* 0x000fea0003800000 */
.L_x_31989:
        /* <DEDUP_REMOVED lines=8> */
.L_x_31985:
        /* <DEDUP_REMOVED lines=12> */
.L_x_31994:
[----:B------:R-:W-:Y:S02]  /*10dd0*/  IMAD.MOV.U32 R155, RZ, RZ, R144 ;  /* 0x000000ffff9b7224 */ /* 0x000fe400078e0090 */
.L_x_31995:
[----:B------:R-:W-:Y:S05]  /*10de0*/  BSYNC B2 ;  /* 0x0000000000027941 */ /* 0x000fea0003800000 */
.L_x_31993:
        /* <DEDUP_REMOVED lines=16> */
.L_x_31999:
[----:B------:R-:W-:Y:S05]  /*10ef0*/  BSYNC B3 ;  /* 0x0000000000037941 */ /* 0x000fea0003800000 */
.L_x_31998:
        /* <DEDUP_REMOVED lines=44> */
.L_x_31997:
[----:B------:R-:W-:Y:S05]  /*111c0*/  BSYNC B2 ;  /* 0x0000000000027941 */ /* 0x000fea0003800000 */
.L_x_31996:
        /* <DEDUP_REMOVED lines=11> */
.L_x_32000:
        /* <DEDUP_REMOVED lines=12> */
.L_x_32003:
[----:B------:R-:W-:Y:S02]  /*11340*/  IMAD.MOV.U32 R155, RZ, RZ, R144 ;  /* 0x000000ffff9b7224 */ /* 0x000fe400078e0090 */
.L_x_32004:
[----:B------:R-:W-:Y:S05]  /*11350*/  BSYNC B2 ;  /* 0x0000000000027941 */ /* 0x000fea0003800000 */
.L_x_32002:
        /* <DEDUP_REMOVED lines=16> */
.L_x_32008:
[----:B------:R-:W-:Y:S05]  /*11460*/  BSYNC B3 ;  /* 0x0000000000037941 */ /* 0x000fea0003800000 */
.L_x_32007:
        /* <DEDUP_REMOVED lines=44> */
.L_x_32006:
[----:B------:R-:W-:Y:S05]  /*11730*/  BSYNC B2 ;  /* 0x0000000000027941 */ /* 0x000fea0003800000 */
.L_x_32005:
        /* <DEDUP_REMOVED lines=8> */
.L_x_32001:
        /* <DEDUP_REMOVED lines=12> */
.L_x_32010:
[----:B------:R-:W-:Y:S02]  /*11880*/  MOV R155, R144 ;  /* 0x00000090009b7202 */ /* 0x000fe40000000f00 */
.L_x_32011:
[----:B------:R-:W-:Y:S05]  /*11890*/  BSYNC B2 ;  /* 0x0000000000027941 */ /* 0x000fea0003800000 */
.L_x_32009:
        /* <DEDUP_REMOVED lines=16> */
.L_x_32015:
[----:B------:R-:W-:Y:S05]  /*119a0*/  BSYNC B3 ;  /* 0x0000000000037941 */ /* 0x000fea0003800000 */
.L_x_32014:
        /* <DEDUP_REMOVED lines=44> */
.L_x_32013:
[----:B------:R-:W-:Y:S05]  /*11c70*/  BSYNC B2 ;  /* 0x0000000000027941 */ /* 0x000fea0003800000 */
.L_x_32012:
        /* <DEDUP_REMOVED lines=11> */
.L_x_32016:
        /* <DEDUP_REMOVED lines=12> */
.L_x_32019:
[----:B------:R-:W-:Y:S02]  /*11df0*/  IMAD.MOV.U32 R155, RZ, RZ, R144 ;  /* 0x000000ffff9b7224 */ /* 0x000fe400078e0090 */
.L_x_32020:
[----:B------:R-:W-:Y:S05]  /*11e00*/  BSYNC B2 ;  /* 0x0000000000027941 */ /* 0x000fea0003800000 */
.L_x_32018:
        /* <DEDUP_REMOVED lines=16> */
.L_x_32024:
[----:B------:R-:W-:Y:S05]  /*11f10*/  BSYNC B3 ;  /* 0x0000000000037941 */ /* 0x000fea0003800000 */
.L_x_32023:
        /* <DEDUP_REMOVED lines=44> */
.L_x_32022:
[----:B------:R-:W-:Y:S05]  /*121e0*/  BSYNC B2 ;  /* 0x0000000000027941 */ /* 0x000fea0003800000 */
.L_x_32021:
        /* <DEDUP_REMOVED lines=8> */
.L_x_32017:
        /* <DEDUP_REMOVED lines=27> */
.L_x_32025:
[----:B------:R-:W-:Y:S02]  /*12420*/  IADD3 R137, R137, 0x20, RZ ;  /* 0x0000002089897810 */ /* 0x000fe40007ffe0ff */
.L_x_31960:
[----:B------:R-:W-:Y:S05]  /*12430*/  BSYNC B1 ;  /* 0x0000000000017941 */ /* 0x000fea0003800000 */
.L_x_31959:
        /* <DEDUP_REMOVED lines=30> */
.L_x_32029:
[----:B-1----:R-:W-:Y:S02]  /*12620*/  IMAD.MOV.U32 R155, RZ, RZ, R144 ;  /* 0x000000ffff9b7224 */ /* 0x002fe400078e0090 */
.L_x_32030:
[----:B------:R-:W-:Y:S05]  /*12630*/  BSYNC B2 ;  /* 0x0000000000027941 */ /* 0x000fea0003800000 */
.L_x_32028:
        /* <DEDUP_REMOVED lines=16> */
.L_x_32034:
[----:B------:R-:W-:Y:S05]  /*12740*/  BSYNC B3 ;  /* 0x0000000000037941 */ /* 0x000fea0003800000 */
.L_x_32033:
        /* <DEDUP_REMOVED lines=44> */
.L_x_32032:
[----:B------:R-:W-:Y:S05]  /*12a10*/  BSYNC B2 ;  /* 0x0000000000027941 */ /* 0x000fea0003800000 */
.L_x_32031:
        /* <DEDUP_REMOVED lines=14> */
.L_x_32035:
        /* <DEDUP_REMOVED lines=12> */
.L_x_32038:
[----:B------:R-:W-:Y:S02]  /*12bc0*/  IMAD.MOV.U32 R155, RZ, RZ, R144 ;  /* 0x000000ffff9b7224 */ /* 0x000fe400078e0090 */
.L_x_32039:
[----:B------:R-:W-:Y:S05]  /*12bd0*/  BSYNC B2 ;  /* 0x0000000000027941 */ /* 0x000fea0003800000 */
.L_x_32037:
        /* <DEDUP_REMOVED lines=16> */
.L_x_32043:
[----:B------:R-:W-:Y:S05]  /*12ce0*/  BSYNC B3 ;  /* 0x0000000000037941 */ /* 0x000fea0003800000 */
.L_x_32042:
        /* <DEDUP_REMOVED lines=44> */
.L_x_32041:
[----:B------:R-:W-:Y:S05]  /*12fb0*/  BSYNC B2 ;  /* 0x0000000000027941 */ /* 0x000fea0003800000 */
.L_x_32040:
        /* <DEDUP_REMOVED lines=8> */
.L_x_32036:
        /* <DEDUP_REMOVED lines=12> */
.L_x_32045:
[----:B------:R-:W-:Y:S02]  /*13100*/  IMAD.MOV.U32 R155, RZ, RZ, R144 ;  /* 0x000000ffff9b7224 */ /* 0x000fe400078e0090 */
.L_x_32046:
[----:B------:R-:W-:Y:S05]  /*13110*/  BSYNC B2 ;  /* 0x0000000000027941 */ /* 0x000fea0003800000 */
.L_x_32044:
        /* <DEDUP_REMOVED lines=16> */
.L_x_32050:
[----:B------:R-:W-:Y:S05]  /*13220*/  BSYNC B3 ;  /* 0x0000000000037941 */ /* 0x000fea0003800000 */
.L_x_32049:
        /* <DEDUP_REMOVED lines=44> */
.L_x_32048:
[----:B------:R-:W-:Y:S05]  /*134f0*/  BSYNC B2 ;  /* 0x0000000000027941 */ /* 0x000fea0003800000 */
.L_x_32047:
        /* <DEDUP_REMOVED lines=11> */
.L_x_32051:
        /* <DEDUP_REMOVED lines=12> */
.L_x_32054:
[----:B------:R-:W-:Y:S02]  /*13670*/  IMAD.MOV.U32 R155, RZ, RZ, R144 ;  /* 0x000000ffff9b7224 */ /* 0x000fe400078e0090 */
.L_x_32055:
[----:B------:R-:W-:Y:S05]  /*13680*/  BSYNC B2 ;  /* 0x0000000000027941 */ /* 0x000fea0003800000 */
.L_x_32053:
        /* <DEDUP_REMOVED lines=16> */
.L_x_32059:
[----:B------:R-:W-:Y:S05]  /*13790*/  BSYNC B3 ;  /* 0x0000000000037941 */ /* 0x000fea0003800000 */
.L_x_32058:
        /* <DEDUP_REMOVED lines=44> */
.L_x_32057:
[----:B------:R-:W-:Y:S05]  /*13a60*/  BSYNC B2 ;  /* 0x0000000000027941 */ /* 0x000fea0003800000 */
.L_x_32056:
        /* <DEDUP_REMOVED lines=8> */
.L_x_32052:
        /* <DEDUP_REMOVED lines=12> */
.L_x_32061:
[----:B------:R-:W-:Y:S02]  /*13bb0*/  IMAD.MOV.U32 R155, RZ, RZ, R144 ;  /* 0x000000ffff9b7224 */ /* 0x000fe400078e0090 */
.L_x_32062:
[----:B------:R-:W-:Y:S05]  /*13bc0*/  BSYNC B2 ;  /* 0x0000000000027941 */ /* 0x000fea0003800000 */
.L_x_32060:
        /* <DEDUP_REMOVED lines=16> */
.L_x_32066:
[----:B------:R-:W-:Y:S05]  /*13cd0*/  BSYNC B3 ;  /* 0x0000000000037941 */ /* 0x000fea0003800000 */
.L_x_32065:
        /* <DEDUP_REMOVED lines=44> */
.L_x_32064:
[----:B------:R-:W-:Y:S05]  /*13fa0*/  BSYNC B2 ;  /* 0x0000000000027941 */ /* 0x000fea0003800000 */
.L_x_32063:
        /* <DEDUP_REMOVED lines=11> */
.L_x_32067:
        /* <DEDUP_REMOVED lines=12> */
.L_x_32070:
[----:B------:R-:W-:Y:S02]  /*14120*/  IMAD.MOV.U32 R155, RZ, RZ, R144 ;  /* 0x000000ffff9b7224 */ /* 0x000fe400078e0090 */
.L_x_32071:
[----:B------:R-:W-:Y:S05]  /*14130*/  BSYNC B2 ;  /* 0x0000000000027941 */ /* 0x000fea0003800000 */
.L_x_32069:
        /* <DEDUP_REMOVED lines=16> */
.L_x_32075:
[----:B------:R-:W-:Y:S05]  /*14240*/  BSYNC B3 ;  /* 0x0000000000037941 */ /* 0x000fea0003800000 */
.L_x_32074:
        /* <DEDUP_REMOVED lines=44> */
.L_x_32073:
[----:B------:R-:W-:Y:S05]  /*14510*/  BSYNC B2 ;  /* 0x0000000000027941 */ /* 0x000fea0003800000 */
.L_x_32072:
        /* <DEDUP_REMOVED lines=8> */
.L_x_32068:
        /* <DEDUP_REMOVED lines=12> */
.L_x_32077:
[----:B------:R-:W-:Y:S02]  /*14660*/  IMAD.MOV.U32 R155, RZ, RZ, R144 ;  /* 0x000000ffff9b7224 */ /* 0x000fe400078e0090 */
.L_x_32078:
[----:B------:R-:W-:Y:S05]  /*14670*/  BSYNC B2 ;  /* 0x0000000000027941 */ /* 0x000fea0003800000 */
.L_x_32076:
        /* <DEDUP_REMOVED lines=16> */
.L_x_32082:
[----:B------:R-:W-:Y:S05]  /*14780*/  BSYNC B3 ;  /* 0x0000000000037941 */ /* 0x000fea0003800000 */
.L_x_32081:
        /* <DEDUP_REMOVED lines=44> */
.L_x_32080:
[----:B------:R-:W-:Y:S05]  /*14a50*/  BSYNC B2 ;  /* 0x0000000000027941 */ /* 0x000fea0003800000 */
.L_x_32079:
        /* <DEDUP_REMOVED lines=11> */
.L_x_32083:
        /* <DEDUP_REMOVED lines=12> */
.L_x_32086:
[----:B------:R-:W-:Y:S02]  /*14bd0*/  MOV R155, R144 ;  /* 0x00000090009b7202 */ /* 0x000fe40000000f00 */
.L_x_32087:
[----:B------:R-:W-:Y:S05]  /*14be0*/  BSYNC B2 ;  /* 0x0000000000027941 */ /* 0x000fea0003800000 */
.L_x_32085:
        /* <DEDUP_REMOVED lines=16> */
.L_x_32091:
[----:B------:R-:W-:Y:S05]  /*14cf0*/  BSYNC B3 ;  /* 0x0000000000037941 */ /* 0x000fea0003800000 */
.L_x_32090:
        /* <DEDUP_REMOVED lines=44> */
.L_x_32089:
[----:B------:R-:W-:Y:S05]  /*14fc0*/  BSYNC B2 ;  /* 0x0000000000027941 */ /* 0x000fea0003800000 */
.L_x_32088:
        /* <DEDUP_REMOVED lines=8> */
.L_x_32084:
        /* <DEDUP_REMOVED lines=27> */
.L_x_32092:
[----:B------:R-:W-:Y:S02]  /*15200*/  IADD3 R137, R137, 0x20, RZ ;  /* 0x0000002089897810 */ /* 0x000fe40007ffe0ff */
.L_x_32027:
[----:B------:R-:W-:Y:S05]  /*15210*/  BSYNC B1 ;  /* 0x0000000000017941 */ /* 0x000fea0003800000 */
.L_x_32026:
        /* <DEDUP_REMOVED lines=30> */
.L_x_32096:
[----:B-1----:R-:W-:Y:S02]  /*15400*/  IMAD.MOV.U32 R155, RZ, RZ, R144 ;  /* 0x000000ffff9b7224 */ /* 0x002fe400078e0090 */
.L_x_32097:
[----:B------:R-:W-:Y:S05]  /*15410*/  BSYNC B2 ;  /* 0x0000000000027941 */ /* 0x000fea0003800000 */
.L_x_32095:
        /* <DEDUP_REMOVED lines=16> */
.L_x_32101:
[----:B------:R-:W-:Y:S05]  /*15520*/  BSYNC B3 ;  /* 0x0000000000037941 */ /* 0x000fea0003800000 */
.L_x_32100:
        /* <DEDUP_REMOVED lines=44> */
.L_x_32099:
[----:B------:R-:W-:Y:S05]  /*157f0*/  BSYNC B2 ;  /* 0x0000000000027941 */ /* 0x000fea0003800000 */
.L_x_32098:
        /* <DEDUP_REMOVED lines=14> */
.L_x_32102:
        /* <DEDUP_REMOVED lines=12> */
.L_x_32105:
[----:B------:R-:W-:Y:S02]  /*159a0*/  IMAD.MOV.U32 R155, RZ, RZ, R144 ;  /* 0x000000ffff9b7224 */ /* 0x000fe400078e0090 */
.L_x_32106:
[----:B------:R-:W-:Y:S05]  /*159b0*/  BSYNC B2 ;  /* 0x0000000000027941 */ /* 0x000fea0003800000 */
.L_x_32104:
        /* <DEDUP_REMOVED lines=16> */
.L_x_32110:
[----:B------:R-:W-:Y:S05]  /*15ac0*/  BSYNC B3 ;  /* 0x0000000000037941 */ /* 0x000fea0003800000 */
.L_x_32109:
        /* <DEDUP_REMOVED lines=44> */
.L_x_32108:
[----:B------:R-:W-:Y:S05]  /*15d90*/  BSYNC B2 ;  /* 0x0000000000027941 */ /* 0x000fea0003800000 */
.L_x_32107:
        /* <DEDUP_REMOVED lines=8> */
.L_x_32103:
        /* <DEDUP_REMOVED lines=12> */
.L_x_32112:
[----:B------:R-:W-:Y:S02]  /*15ee0*/  IMAD.MOV.U32 R155, RZ, RZ, R144 ;  /* 0x000000ffff9b7224 */ /* 0x000fe400078e0090 */
.L_x_32113:
[----:B------:R-:W-:Y:S05]  /*15ef0*/  BSYNC B2 ;  /* 0x0000000000027941 */ /* 0x000fea0003800000 */
.L_x_32111:
        /* <DEDUP_REMOVED lines=16> */
.L_x_32117:
[----:B------:R-:W-:Y:S05]  /*16000*/  BSYNC B3 ;  /* 0x0000000000037941 */ /* 0x000fea0003800000 */
.L_x_32116:
        /* <DEDUP_REMOVED lines=44> */
.L_x_32115:
[----:B------:R-:W-:Y:S05]  /*162d0*/  BSYNC B2 ;  /* 0x0000000000027941 */ /* 0x000fea0003800000 */
.L_x_32114:
        /* <DEDUP_REMOVED lines=11> */
.L_x_32118:
        /* <DEDUP_REMOVED lines=12> */
.L_x_32121:
[----:B------:R-:W-:Y:S02]  /*16450*/  IMAD.MOV.U32 R155, RZ, RZ, R144 ;  /* 0x000000ffff9b7224 */ /* 0x000fe400078e0090 */
.L_x_32122:
[----:B------:R-:W-:Y:S05]  /*16460*/  BSYNC B2 ;  /* 0x0000000000027941 */ /* 0x000fea0003800000 */
.L_x_32120:
        /* <DEDUP_REMOVED lines=16> */
.L_x_32126:
[----:B------:R-:W-:Y:S05]  /*16570*/  BSYNC B3 ;  /* 0x0000000000037941 */ /* 0x000fea0003800000 */
.L_x_32125:
        /* <DEDUP_REMOVED lines=44> */
.L_x_32124:
[----:B------:R-:W-:Y:S05]  /*16840*/  BSYNC B2 ;  /* 0x0000000000027941 */ /* 0x000fea0003800000 */
.L_x_32123:
        /* <DEDUP_REMOVED lines=8> */
.L_x_32119:
        /* <DEDUP_REMOVED lines=12> */
.L_x_32128:
[----:B------:R-:W-:Y:S02]  /*16990*/  IMAD.MOV.U32 R155, RZ, RZ, R144 ;  /* 0x000000ffff9b7224 */ /* 0x000fe400078e0090 */
.L_x_32129:
[----:B------:R-:W-:Y:S05]  /*169a0*/  BSYNC B2 ;  /* 0x0000000000027941 */ /* 0x000fea0003800000 */
.L_x_32127:
        /* <DEDUP_REMOVED lines=16> */
.L_x_32133:
[----:B------:R-:W-:Y:S05]  /*16ab0*/  BSYNC B3 ;  /* 0x0000000000037941 */ /* 0x000fea0003800000 */
.L_x_32132:
        /* <DEDUP_REMOVED lines=44> */
.L_x_32131:
[----:B------:R-:W-:Y:S05]  /*16d80*/  BSYNC B2 ;  /* 0x0000000000027941 */ /* 0x000fea0003800000 */
.L_x_32130:
        /* <DEDUP_REMOVED lines=11> */
.L_x_32134:
        /* <DEDUP_REMOVED lines=12> */
.L_x_32137:
[----:B------:R-:W-:Y:S02]  /*16f00*/  IMAD.MOV.U32 R155, RZ, RZ, R144 ;  /* 0x000000ffff9b7224 */ /* 0x000fe400078e0090 */
.L_x_32138:
[----:B------:R-:W-:Y:S05]  /*16f10*/  BSYNC B2 ;  /* 0x0000000000027941 */ /* 0x000fea0003800000 */
.L_x_32136:
        /* <DEDUP_REMOVED lines=16> */
.L_x_32142:
[----:B------:R-:W-:Y:S05]  /*17020*/  BSYNC B3 ;  /* 0x0000000000037941 */ /* 0x000fea0003800000 */
.L_x_32141:
        /* <DEDUP_REMOVED lines=44> */
.L_x_32140:
[----:B------:R-:W-:Y:S05]  /*172f0*/  BSYNC B2 ;  /* 0x0000000000027941 */ /* 0x000fea0003800000 */
.L_x_32139:
        /* <DEDUP_REMOVED lines=8> */
.L_x_32135:
        /* <DEDUP_REMOVED lines=12> */
.L_x_32144:
[----:B------:R-:W-:Y:S02]  /*17440*/  IMAD.MOV.U32 R155, RZ, RZ, R144 ;  /* 0x000000ffff9b7224 */ /* 0x000fe400078e0090 */
.L_x_32145:
[----:B------:R-:W-:Y:S05]  /*17450*/  BSYNC B2 ;  /* 0x0000000000027941 */ /* 0x000fea0003800000 */
.L_x_32143:
        /* <DEDUP_REMOVED lines=16> */
.L_x_32149:
[----:B------:R-:W-:Y:S05]  /*17560*/  BSYNC B3 ;  /* 0x0000000000037941 */ /* 0x000fea0003800000 */
.L_x_32148:
        /* <DEDUP_REMOVED lines=44> */
.L_x_32147:
[----:B------:R-:W-:Y:S05]  /*17830*/  BSYNC B2 ;  /* 0x0000000000027941 */ /* 0x000fea0003800000 */
.L_x_32146:
        /* <DEDUP_REMOVED lines=11> */
.L_x_32150:
        /* <DEDUP_REMOVED lines=12> */
.L_x_32153:
[----:B------:R-:W-:Y:S02]  /*179b0*/  IMAD.MOV.U32 R155, RZ, RZ, R144 ;  /* 0x000000ffff9b7224 */ /* 0x000fe400078e0090 */
.L_x_32154:
[----:B------:R-:W-:Y:S05]  /*179c0*/  BSYNC B2 ;  /* 0x0000000000027941 */ /* 0x000fea0003800000 */
.L_x_32152:
        /* <DEDUP_REMOVED lines=16> */
.L_x_32158:
[----:B------:R-:W-:Y:S05]  /*17ad0*/  BSYNC B3 ;  /* 0x0000000000037941 */ /* 0x000fea0003800000 */
.L_x_32157:
        /* <DEDUP_REMOVED lines=44> */
.L_x_32156:
[----:B------:R-:W-:Y:S05]  /*17da0*/  BSYNC B2 ;  /* 0x0000000000027941 */ /* 0x000fea0003800000 */
.L_x_32155:
        /* <DEDUP_REMOVED lines=8> */
.L_x_32151:
        /* <DEDUP_REMOVED lines=27> */
.L_x_32159:
[----:B------:R-:W-:Y:S02]  /*17fe0*/  IADD3 R137, R137, 0x20, RZ ;  /* 0x0000002089897810 */ /* 0x000fe40007ffe0ff */
.L_x_32094:
[----:B------:R-:W-:Y:S05]  /*17ff0*/  BSYNC B1 ;  /* 0x0000000000017941 */ /* 0x000fea0003800000 */
.L_x_32093:
        /* <DEDUP_REMOVED lines=30> */
.L_x_32163:
[----:B-1----:R-:W-:Y:S02]  /*181e0*/  IMAD.MOV.U32 R155, RZ, RZ, R144 ;  /* 0x000000ffff9b7224 */ /* 0x002fe400078e0090 */
.L_x_32164:
[----:B------:R-:W-:Y:S05]  /*181f0*/  BSYNC B2 ;  /* 0x0000000000027941 */ /* 0x000fea0003800000 */
.L_x_32162:
        /* <DEDUP_REMOVED lines=16> */
.L_x_32168:
[----:B------:R-:W-:Y:S05]  /*18300*/  BSYNC B3 ;  /* 0x0000000000037941 */ /* 0x000fea0003800000 */
.L_x_32167:
        /* <DEDUP_REMOVED lines=44> */
.L_x_32166:
[----:B------:R-:W-:Y:S05]  /*185d0*/  BSYNC B2 ;  /* 0x0000000000027941 */ /* 0x000fea0003800000 */
.L_x_32165:
        /* <DEDUP_REMOVED lines=14> */
.L_x_32169:
        /* <DEDUP_REMOVED lines=12> */
.L_x_32172:
[----:B------:R-:W-:Y:S02]  /*18780*/  MOV R155, R144 ;  /* 0x00000090009b7202 */ /* 0x000fe40000000f00 */
.L_x_32173:
[----:B------:R-:W-:Y:S05]  /*18790*/  BSYNC B2 ;  /* 0x0000000000027941 */ /* 0x000fea0003800000 */
.L_x_32171:
        /* <DEDUP_REMOVED lines=16> */
.L_x_32177:
[----:B------:R-:W-:Y:S05]  /*188a0*/  BSYNC B3 ;  /* 0x0000000000037941 */ /* 0x000fea0003800000 */
.L_x_32176:
        /* <DEDUP_REMOVED lines=44> */
.L_x_32175:
[----:B------:R-:W-:Y:S05]  /*18b70*/  BSYNC B2 ;  /* 0x0000000000027941 */ /* 0x000fea0003800000 */
.L_x_32174:
        /* <DEDUP_REMOVED lines=8> */
.L_x_32170:
        /* <DEDUP_REMOVED lines=12> */
.L_x_32179:
[----:B------:R-:W-:Y:S02]  /*18cc0*/  IMAD.MOV.U32 R155, RZ, RZ, R144 ;  /* 0x000000ffff9b7224 */ /* 0x000fe400078e0090 */
.L_x_32180:
[----:B------:R-:W-:Y:S05]  /*18cd0*/  BSYNC B2 ;  /* 0x0000000000027941 */ /* 0x000fea0003800000 */
.L_x_32178:
        /* <DEDUP_REMOVED lines=16> */
.L_x_32184:
[----:B------:R-:W-:Y:S05]  /*18de0*/  BSYNC B3 ;  /* 0x0000000000037941 */ /* 0x000fea0003800000 */
.L_x_32183:
        /* <DEDUP_REMOVED lines=44> */
.L_x_32182:
[----:B------:R-:W-:Y:S05]  /*190b0*/  BSYNC B2 ;  /* 0x0000000000027941 */ /* 0x000fea0003800000 */
.L_x_32181:
        /* <DEDUP_REMOVED lines=11> */
.L_x_32185:
        /* <DEDUP_REMOVED lines=12> */
.L_x_32188:
[----:B------:R-:W-:Y:S02]  /*19230*/  IMAD.MOV.U32 R155, RZ, RZ, R144 ;  /* 0x000000ffff9b7224 */ /* 0x000fe400078e0090 */
.L_x_32189:
[----:B------:R-:W-:Y:S05]  /*19240*/  BSYNC B2 ;  /* 0x0000000000027941 */ /* 0x000fea0003800000 */
.L_x_32187:
        /* <DEDUP_REMOVED lines=16> */
.L_x_32193:
[----:B------:R-:W-:Y:S05]  /*19350*/  BSYNC B3 ;  /* 0x0000000000037941 */ /* 0x000fea0003800000 */
.L_x_32192:
        /* <DEDUP_REMOVED lines=44> */
.L_x_32191:
[----:B------:R-:W-:Y:S05]  /*19620*/  BSYNC B2 ;  /* 0x0000000000027941 */ /* 0x000fea0003800000 */
.L_x_32190:
        /* <DEDUP_REMOVED lines=8> */
.L_x_32186:
        /* <DEDUP_REMOVED lines=12> */
.L_x_32195:
[----:B------:R-:W-:Y:S02]  /*19770*/  IMAD.MOV.U32 R155, RZ, RZ, R144 ;  /* 0x000000ffff9b7224 */ /* 0x000fe400078e0090 */
.L_x_32196:
[----:B------:R-:W-:Y:S05]  /*19780*/  BSYNC B2 ;  /* 0x0000000000027941 */ /* 0x000fea0003800000 */
.L_x_32194:
        /* <DEDUP_REMOVED lines=16> */
.L_x_32200:
[----:B------:R-:W-:Y:S05]  /*19890*/  BSYNC B3 ;  /* 0x0000000000037941 */ /* 0x000fea0003800000 */
.L_x_32199:
        /* <DEDUP_REMOVED lines=44> */
.L_x_32198:
[----:B------:R-:W-:Y:S05]  /*19b60*/  BSYNC B2 ;  /* 0x0000000000027941 */ /* 0x000fea0003800000 */
.L_x_32197:
        /* <DEDUP_REMOVED lines=11> */
.L_x_32201:
        /* <DEDUP_REMOVED lines=12> */
.L_x_32204:
[----:B------:R-:W-:Y:S02]  /*19ce0*/  IMAD.MOV.U32 R155, RZ, RZ, R144 ;  /* 0x000000ffff9b7224 */ /* 0x000fe400078e0090 */
.L_x_32205:
[----:B------:R-:W-:Y:S05]  /*19cf0*/  BSYNC B2 ;  /* 0x0000000000027941 */ /* 0x000fea0003800000 */
.L_x_32203:
        /* <DEDUP_REMOVED lines=16> */
.L_x_32209:
[----:B------:R-:W-:Y:S05]  /*19e00*/  BSYNC B3 ;  /* 0x0000000000037941 */ /* 0x000fea0003800000 */
.L_x_32208:
        /* <DEDUP_REMOVED lines=44> */
.L_x_32207:
[----:B------:R-:W-:Y:S05]  /*1a0d0*/  BSYNC B2 ;  /* 0x0000000000027941 */ /* 0x000fea0003800000 */
.L_x_32206:
        /* <DEDUP_REMOVED lines=8> */
.L_x_32202:
        /* <DEDUP_REMOVED lines=12> */
.L_x_32211:
[----:B------:R-:W-:Y:S02]  /*1a220*/  MOV R155, R144 ;  /* 0x00000090009b7202 */ /* 0x000fe40000000f00 */
.L_x_32212:
[----:B------:R-:W-:Y:S05]  /*1a230*/  BSYNC B2 ;  /* 0x0000000000027941 */ /* 0x000fea0003800000 */
.L_x_32210:
        /* <DEDUP_REMOVED lines=16> */
.L_x_32216:
[----:B------:R-:W-:Y:S05]  /*1a340*/  BSYNC B3 ;  /* 0x0000000000037941 */ /* 0x000fea0003800000 */
.L_x_32215:
        /* <DEDUP_REMOVED lines=44> */
.L_x_32214:
[----:B------:R-:W-:Y:S05]  /*1a610*/  BSYNC B2 ;  /* 0x0000000000027941 */ /* 0x000fea0003800000 */
.L_x_32213:
        /* <DEDUP_REMOVED lines=11> */
.L_x_32217:
        /* <DEDUP_REMOVED lines=12> */
.L_x_32220:
[----:B------:R-:W-:Y:S02]  /*1a790*/  IMAD.MOV.U32 R155, RZ, RZ, R144 ;  /* 0x000000ffff9b7224 */ /* 0x000fe400078e0090 */
.L_x_32221:
[----:B------:R-:W-:Y:S05]  /*1a7a0*/  BSYNC B2 ;  /* 0x0000000000027941 */ /* 0x000fea0003800000 */
.L_x_32219:
        /* <DEDUP_REMOVED lines=16> */
.L_x_32225:
[----:B------:R-:W-:Y:S05]  /*1a8b0*/  BSYNC B3 ;  /* 0x0000000000037941 */ /* 0x000fea0003800000 */
.L_x_32224:
        /* <DEDUP_REMOVED lines=44> */
.L_x_32223:
[----:B------:R-:W-:Y:S05]  /*1ab80*/  BSYNC B2 ;  /* 0x0000000000027941 */ /* 0x000fea0003800000 */
.L_x_32222:
        /* <DEDUP_REMOVED lines=8> */
.L_x_32218:
        /* <DEDUP_REMOVED lines=27> */
.L_x_32226:
[----:B------:R-:W-:Y:S02]  /*1adc0*/  IADD3 R137, R137, 0x20, RZ ;  /* 0x0000002089897810 */ /* 0x000fe40007ffe0ff */
.L_x_32161:
[----:B------:R-:W-:Y:S05]  /*1add0*/  BSYNC B1 ;  /* 0x0000000000017941 */ /* 0x000fea0003800000 */
.L_x_32160:
        /* <DEDUP_REMOVED lines=30> */
.L_x_32230:
[----:B-1----:R-:W-:Y:S02]  /*1afc0*/  IMAD.MOV.U32 R155, RZ, RZ, R144 ;  /* 0x000000ffff9b7224 */ /* 0x002fe400078e0090 */
.L_x_32231:
[----:B------:R-:W-:Y:S05]  /*1afd0*/  BSYNC B2 ;  /* 0x0000000000027941 */ /* 0x000fea0003800000 */
.L_x_32229:
        /* <DEDUP_REMOVED lines=16> */
.L_x_32235:
[----:B------:R-:W-:Y:S05]  /*1b0e0*/  BSYNC B3 ;  /* 0x0000000000037941 */ /* 0x000fea0003800000 */
.L_x_32234:
        /* <DEDUP_REMOVED lines=44> */
.L_x_32233:
[----:B------:R-:W-:Y:S05]  /*1b3b0*/  BSYNC B2 ;  /* 0x0000000000027941 */ /* 0x000fea0003800000 */
.L_x_32232:
        /* <DEDUP_REMOVED lines=14> */
.L_x_32236:
        /* <DEDUP_REMOVED lines=12> */
.L_x_32239:
[----:B------:R-:W-:Y:S02]  /*1b560*/  IMAD.MOV.U32 R155, RZ, RZ, R144 ;  /* 0x000000ffff9b7224 */ /* 0x000fe400078e0090 */
.L_x_32240:
[----:B------:R-:W-:Y:S05]  /*1b570*/  BSYNC B2 ;  /* 0x0000000000027941 */ /* 0x000fea0003800000 */
.L_x_32238:
        /* <DEDUP_REMOVED lines=16> */
.L_x_32244:
[----:B------:R-:W-:Y:S05]  /*1b680*/  BSYNC B3 ;  /* 0x0000000000037941 */ /* 0x000fea0003800000 */
.L_x_32243:
        /* <DEDUP_REMOVED lines=44> */
.L_x_32242:
[----:B------:R-:W-:Y:S05]  /*1b950*/  BSYNC B2 ;  /* 0x0000000000027941 */ /* 0x000fea0003800000 */
.L_x_32241:
        /* <DEDUP_REMOVED lines=8> */
.L_x_32237:
        /* <DEDUP_REMOVED lines=12> */
.L_x_32246:
[----:B------:R-:W-:Y:S02]  /*1baa0*/  IMAD.MOV.U32 R155, RZ, RZ, R144 ;  /* 0x000000ffff9b7224 */ /* 0x000fe400078e0090 */
.L_x_32247:
[----:B------:R-:W-:Y:S05]  /*1bab0*/  BSYNC B2 ;  /* 0x0000000000027941 */ /* 0x000fea0003800000 */
.L_x_32245:
        /* <DEDUP_REMOVED lines=16> */
.L_x_32251:
[----:B------:R-:W-:Y:S05]  /*1bbc0*/  BSYNC B3 ;  /* 0x0000000000037941 */ /* 0x000fea0003800000 */
.L_x_32250:
        /* <DEDUP_REMOVED lines=44> */
.L_x_32249:
[----:B------:R-:W-:Y:S05]  /*1be90*/  BSYNC B2 ;  /* 0x0000000000027941 */ /* 0x000fea0003800000 */
.L_x_32248:
        /* <DEDUP_REMOVED lines=11> */
.L_x_32252:
        /* <DEDUP_REMOVED lines=12> */
.L_x_32255:
[----:B------:R-:W-:Y:S02]  /*1c010*/  IMAD.MOV.U32 R155, RZ, RZ, R144 ;  /* 0x000000ffff9b7224 */ /* 0x000fe400078e0090 */
.L_x_32256:
[----:B------:R-:W-:Y:S05]  /*1c020*/  BSYNC B2 ;  /* 0x0000000000027941 */ /* 0x000fea0003800000 */
.L_x_32254:
        /* <DEDUP_REMOVED lines=16> */
.L_x_32260:
[----:B------:R-:W-:Y:S05]  /*1c130*/  BSYNC B3 ;  /* 0x0000000000037941 */ /* 0x000fea0003800000 */
.L_x_32259:
        /* <DEDUP_REMOVED lines=44> */
.L_x_32258:
[----:B------:R-:W-:Y:S05]  /*1c400*/  BSYNC B2 ;  /* 0x0000000000027941 */ /* 0x000fea0003800000 */
.L_x_32257:
        /* <DEDUP_REMOVED lines=8> */
.L_x_32253:
        /* <DEDUP_REMOVED lines=12> */
.L_x_32262:
[----:B------:R-:W-:Y:S02]  /*1c550*/  IMAD.MOV.U32 R155, RZ, RZ, R144 ;  /* 0x000000ffff9b7224 */ /* 0x000fe400078e0090 */
.L_x_32263:
[----:B------:R-:W-:Y:S05]  /*1c560*/  BSYNC B2 ;  /* 0x0000000000027941 */ /* 0x000fea0003800000 */
.L_x_32261:
        /* <DEDUP_REMOVED lines=16> */
.L_x_32267:
[----:B------:R-:W-:Y:S05]  /*1c670*/  BSYNC B3 ;  /* 0x0000000000037941 */ /* 0x000fea0003800000 */
.L_x_32266:
        /* <DEDUP_REMOVED lines=44> */
.L_x_32265:
[----:B------:R-:W-:Y:S05]  /*1c940*/  BSYNC B2 ;  /* 0x0000000000027941 */ /* 0x000fea0003800000 */
.L_x_32264:
        /* <DEDUP_REMOVED lines=11> */
.L_x_32268:
        /* <DEDUP_REMOVED lines=12> */
.L_x_32271:
[----:B------:R-:W-:Y:S02]  /*1cac0*/  IMAD.MOV.U32 R155, RZ, RZ, R144 ;  /* 0x000000ffff9b7224 */ /* 0x000fe400078e0090 */
.L_x_32272:
[----:B------:R-:W-:Y:S05]  /*1cad0*/  BSYNC B2 ;  /* 0x0000000000027941 */ /* 0x000fea0003800000 */
.L_x_32270:
        /* <DEDUP_REMOVED lines=16> */
.L_x_32276:
[----:B------:R-:W-:Y:S05]  /*1cbe0*/  BSYNC B3 ;  /* 0x0000000000037941 */ /* 0x000fea0003800000 */
.L_x_32275:
        /* <DEDUP_REMOVED lines=44> */
.L_x_32274:
[----:B------:R-:W-:Y:S05]  /*1ceb0*/  BSYNC B2 ;  /* 0x0000000000027941 */ /* 0x000fea0003800000 */
.L_x_32273:
        /* <DEDUP_REMOVED lines=8> */
.L_x_32269:
        /* <DEDUP_REMOVED lines=12> */
.L_x_32278:
[----:B------:R-:W-:Y:S02]  /*1d000*/  IMAD.MOV.U32 R155, RZ, RZ, R144 ;  /* 0x000000ffff9b7224 */ /* 0x000fe400078e0090 */
.L_x_32279:
[----:B------:R-:W-:Y:S05]  /*1d010*/  BSYNC B2 ;  /* 0x0000000000027941 */ /* 0x000fea0003800000 */
.L_x_32277:
        /* <DEDUP_REMOVED lines=16> */
.L_x_32283:
[----:B------:R-:W-:Y:S05]  /*1d120*/  BSYNC B3 ;  /* 0x0000000000037941 */ /* 0x000fea0003800000 */
.L_x_32282:
        /* <DEDUP_REMOVED lines=44> */
.L_x_32281:
[----:B------:R-:W-:Y:S05]  /*1d3f0*/  BSYNC B2 ;  /* 0x0000000000027941 */ /* 0x000fea0003800000 */
.L_x_32280:
        /* <DEDUP_REMOVED lines=11> */
.L_x_32284:
        /* <DEDUP_REMOVED lines=12> */
.L_x_32287:
[----:B------:R-:W-:Y:S02]  /*1d570*/  MOV R155, R144 ;  /* 0x00000090009b7202 */ /* 0x000fe40000000f00 */
.L_x_32288:
[----:B------:R-:W-:Y:S05]  /*1d580*/  BSYNC B2 ;  /* 0x0000000000027941 */ /* 0x000fea0003800000 */
.L_x_32286:
        /* <DEDUP_REMOVED lines=16> */
.L_x_32292:
[----:B------:R-:W-:Y:S05]  /*1d690*/  BSYNC B3 ;  /* 0x0000000000037941 */ /* 0x000fea0003800000 */
.L_x_32291:
        /* <DEDUP_REMOVED lines=44> */
.L_x_32290:
[----:B------:R-:W-:Y:S05]  /*1d960*/  BSYNC B2 ;  /* 0x0000000000027941 */ /* 0x000fea0003800000 */
.L_x_32289:
        /* <DEDUP_REMOVED lines=8> */
.L_x_32285:
        /* <DEDUP_REMOVED lines=16> */
[----:B-1----:R-:W-:Y:S02]  /*1daf0*/  IADD3 R138, P0, R156, c[0x0][0x198], RZ ;  /* 0x000066009c8a7a10 */ /* 0x002fe40007f1e0ff */
[----:B------:R-:W-:Y:S02]  /*1db00*/  SHF.L.U32 R150, R6, 0x10, RZ ;  /* 0x0000001006967819 */ /* 0x000fe400000006ff */
[----:B------:R-:W-:-:S02]  /*1db10*/  IADD3.X R139, R137, c[0x0][0x19c], RZ, P0, !PT ;  /* 0x00006700898b7a10 */ /* 0x000fc400007fe4ff */
        /* <DEDUP_REMOVED lines=8> */
.L_x_32228:
[----:B------:R-:W-:Y:S05]  /*1dba0*/  BSYNC B1 ;  /* 0x0000000000017941 */ /* 0x000fea0003800000 */
.L_x_32227:
        /* <DEDUP_REMOVED lines=60> */
.L_x_32317:
        /* <DEDUP_REMOVED lines=10> */
[----:B------:R-:W2:Y:S02]  /*1e010*/  SHFL.BFLY PT, R137, R136, 0x4, 0x1f ;  /* 0x0c801f0088897f89 */ /* 0x000ea400000e0000 */
[----:B--2---:R-:W-:-:S05]  /*1e020*/  FADD.FTZ R137, R136, R137 ;  /* 0x0000008988897221 */ /* 0x004fca0000010000 */
[----:B------:R-:W2:Y:S02]  /*1e030*/  SHFL.BFLY PT, R138, R137, 0x8, 0x1f ;  /* 0x0d001f00898a7f89 */ /* 0x000ea400000e0000 */
[----:B--2---:R-:W-:-:S05]  /*1e040*/  FADD.FTZ R138, R137, R138 ;  /* 0x0000008a898a7221 */ /* 0x004fca0000010000 */
[----:B-1----:R-:W1:Y:S02]  /*1e050*/  SHFL.BFLY PT, R139, R138, 0x10, 0x1f ;  /* 0x0e001f008a8b7f89 */ /* 0x002e6400000e0000 */
        /* <DEDUP_REMOVED lines=96> */
.L_x_32318:
[----:B------:R-:W-:Y:S01]  /*1e660*/  FMUL.FTZ R136, R153, R153 ;  /* 0x0000009999887220 */ /* 0x000fe20000410000 */
[----:B------:R-:W-:Y:S01]  /*1e670*/  ISETP.NE.AND P0, PT, RZ, UR8, PT ;  /* 0x00000008ff007c0c */ /* 0x000fe2000bf05270 */
[----:B-12---:R-:W-:Y:S01]  /*1e680*/  FADD.FTZ R151, R152, R151 ;  /* 0x0000009798977221 */ /* 0x006fe20000010000 */
[----:B------:R-:W-:Y:S01]  /*1e690*/  LOP3.LUT P1, RZ, R148, 0x8, RZ, 0xc0, !PT ;  /* 0x0000000894ff7812 */ /* 0x000fe2000782c0ff */
[----:B------:R-:W-:Y:S01]  /*1e6a0*/  @!P6 IMAD.MOV.U32 R138, RZ, RZ, 0x4 ;  /* 0x00000004ff8ae424 */ /* 0x000fe200078e00ff */
[----:B------:R-:W-:Y:S01]  /*1e6b0*/  FSEL R137, R136, RZ, P0 ;  /* 0x000000ff88897208 */ /* 0x000fe20000000000 */
[----:B------:R-:W-:Y:S01]  /*1e6c0*/  IMAD.MOV.U32 R136, RZ, RZ, c[0x0][0x1e0] ;  /* 0x00007800ff887624 */ /* 0x000fe200078e00ff */
[----:B------:R-:W-:Y:S01]  /*1e6d0*/  BSSY B1, `(.L_x_32295) ;  /* 0x000001b000017945 */ /* 0x000fe20003800000 */
[----:B------:R-:W-:Y:S01]  /*1e6e0*/  @!P6 IMAD.WIDE R138, R147, R138, c[0x0][0x1a0] ;  /* 0x00006800938ae625 */ /* 0x000fe200078e028a */
[----:B------:R-:W-:-:S03]  /*1e6f0*/  FSEL R150, R153, RZ, !P0 ;  /* 0x000000ff99967208 */ /* 0x000fc60004000000 */
        /* <DEDUP_REMOVED lines=17> */
[----:B-----5:R-:W-:Y:S02]  /*1e810*/  FFMA.FTZ R136, R12, R137, R8 ;  /* 0x000000890c887223 */ /* 0x020fe40000010008 */
[----:B------:R-:W-:Y:S02]  /*1e820*/  FFMA.FTZ R137, R13, R138, R9 ;  /* 0x0000008a0d897223 */ /* 0x000fe40000010009 */
[----:B------:R-:W-:-:S02]  /*1e830*/  FFMA.FTZ R138, R14, R139, R10 ;  /* 0x0000008b0e8a7223 */ /* 0x000fc4000001000a */
[----:B------:R-:W-:Y:S02]  /*1e840*/  FFMA.FTZ R139, R15, R154, R11 ;  /* 0x0000009a0f8b7223 */ /* 0x000fe4000001000b */
[C---:B------:R-:W-:Y:S01]  /*1e850*/  IMAD.WIDE.U32 R152, R149.reuse, R152, c[0x0][0x208] ;  /* 0x0000820095987625 */ /* 0x040fe200078e0098 */
[----:B------:R-:W-:-:S04]  /*1e860*/  IADD3 R149, R149, 0x20, RZ ;  /* 0x0000002095957810 */ /* 0x000fc80007ffe0ff */
[----:B------:R1:W-:Y:S03]  /*1e870*/  STG.E.128 [R152.64], R136 ;  /* 0x0000008898007986 */ /* 0x0003e6000c101d06 */
.L_x_32296:
[----:B------:R-:W-:Y:S05]  /*1e880*/  BSYNC B1 ;  /* 0x0000000000017941 */ /* 0x000fea0003800000 */
.L_x_32295:
[----:B------:R-:W-:Y:S01]  /*1e890*/  LOP3.LUT P0, RZ, R148, 0x1000, RZ, 0xc0, !PT ;  /* 0x0000100094ff7812 */ /* 0x000fe2000780c0ff */
[----:B------:R-:W-:-:S12]  /*1e8a0*/  BSSY B1, `(.L_x_32297) ;  /* 0x0000012000017945 */ /* 0x000fd80003800000 */
        /* <DEDUP_REMOVED lines=17> */
.L_x_32298:
[----:B------:R-:W-:Y:S05]  /*1e9c0*/  BSYNC B1 ;  /* 0x0000000000017941 */ /* 0x000fea0003800000 */
.L_x_32297:
[----:B------:R-:W-:Y:S01]  /*1e9d0*/  LOP3.LUT P0, RZ, R148, 0x800, RZ, 0xc0, !PT ;  /* 0x0000080094ff7812 */ /* 0x000fe2000780c0ff */
[----:B------:R-:W-:-:S12]  /*1e9e0*/  BSSY B1, `(.L_x_32299) ;  /* 0x0000012000017945 */ /* 0x000fd80003800000 */
[----:B------:R-:W-:Y:S05]  /*1e9f0*/  @!P0 BRA `(.L_x_32300) ;  /* 0x0000010000008947 */ /* 0x000fea0003800000 */
[--C-:B-1----:R-:W-:Y:S02]  /*1ea00*/  FADD.FTZ R152, R106, -R150.reuse ;  /* 0x800000966a987221 */ /* 0x102fe40000010000 */
[--C-:B------:R-:W-:Y:S02]  /*1ea10*/  FADD.FTZ R136, R104, -R150.reuse ;  /* 0x8000009668887221 */ /* 0x100fe40000010000 */
[----:B------:R-:W-:Y:S01]  /*1ea20*/  FMUL.FTZ R139, R151, R152 ;  /* 0x00000098978b7220 */ /* 0x000fe20000410000 */
[----:B------:R-:W-:Y:S01]  /*1ea30*/  HFMA2.MMA R152, -RZ, RZ, 0, 9.5367431640625e-07 ;  /* 0x00000010ff987435 */ /* 0x000fe200000001ff */
        /* <DEDUP_REMOVED lines=8> */
[----:B------:R-:W-:-:S02]  /*1eac0*/  FFMA.FTZ R139, R31, R154, R27 ;  /* 0x0000009a1f8b7223 */ /* 0x000fc4000001001b */
[C---:B------:R-:W-:Y:S01]  /*1ead0*/  IMAD.WIDE.U32 R152, R149.reuse, R152, c[0x0][0x208] ;  /* 0x0000820095987625 */ /* 0x040fe200078e0098 */
[----:B------:R-:W-:-:S04]  /*1eae0*/  IADD3 R149, R149, 0x20, RZ ;  /* 0x0000002095957810 */ /* 0x000fc80007ffe0ff */
[----:B------:R1:W-:Y:S03]  /*1eaf0*/  STG.E.128 [R152.64], R136 ;  /* 0x0000008898007986 */ /* 0x0003e6000c101d06 */
.L_x_32300:
[----:B------:R-:W-:Y:S05]  /*1eb00*/  BSYNC B1 ;  /* 0x0000000000017941 */ /* 0x000fea0003800000 */
.L_x_32299:
        /* <DEDUP_REMOVED lines=19> */
.L_x_32302:
[----:B------:R-:W-:Y:S05]  /*1ec40*/  BSYNC B1 ;  /* 0x0000000000017941 */ /* 0x000fea0003800000 */
.L_x_32301:
        /* <DEDUP_REMOVED lines=19> */
.L_x_32304:
[----:B------:R-:W-:Y:S05]  /*1ed80*/  BSYNC B1 ;  /* 0x0000000000017941 */ /* 0x000fea0003800000 */
.L_x_32303:
        /* <DEDUP_REMOVED lines=19> */
.L_x_32306:
[----:B------:R-:W-:Y:S05]  /*1eec0*/  BSYNC B1 ;  /* 0x0000000000017941 */ /* 0x000fea0003800000 */
.L_x_32305:
        /* <DEDUP_REMOVED lines=19> */
.L_x_32308:
[----:B------:R-:W-:Y:S05]  /*1f000*/  BSYNC B1 ;  /* 0x0000000000017941 */ /* 0x000fea0003800000 */
.L_x_32307:
        /* <DEDUP_REMOVED lines=19> */
.L_x_32310:
[----:B------:R-:W-:Y:S05]  /*1f140*/  BSYNC B1 ;  /* 0x0000000000017941 */ /* 0x000fea0003800000 */
.L_x_32309:
        /* <DEDUP_REMOVED lines=19> */
.L_x_32312:
[----:B------:R-:W-:Y:S05]  /*1f280*/  BSYNC B1 ;  /* 0x0000000000017941 */ /* 0x000fea0003800000 */
.L_x_32311:
        /* <DEDUP_REMOVED lines=10> */
[----:B------:R-:W-:Y:S02]  /*1f330*/  IMAD.MOV.U32 R154, RZ, RZ, 0x10 ;  /* 0x00000010ff9a7424 */ /* 0x000fe400078e00ff */
[----:B------:R-:W-:Y:S02]  /*1f340*/  FMUL.FTZ R152, R151, R150 ;  /* 0x0000009697987220 */ /* 0x000fe40000410000 */
[----:B-----5:R-:W-:Y:S02]  /*1f350*/  FFMA.FTZ R136, R84, R137, R80 ;  /* 0x0000008954887223 */ /* 0x020fe40000010050 */
[----:B------:R-:W-:Y:S02]  /*1f360*/  FFMA.FTZ R137, R85, R138, R81 ;  /* 0x0000008a55897223 */ /* 0x000fe40000010051 */
[----:B------:R-:W-:-:S04]  /*1f370*/  IMAD.WIDE.U32 R150, R149, R154, c[0x0][0x208] ;  /* 0x0000820095967625 */ /* 0x000fc800078e009a */
[----:B------:R-:W-:Y:S02]  /*1f380*/  FFMA.FTZ R139, R87, R152, R83 ;  /* 0x00000098578b7223 */ /* 0x000fe40000010053 */
[----:B------:R-:W-:-:S05]  /*1f390*/  FFMA.FTZ R138, R86, R153, R82 ;  /* 0x00000099568a7223 */ /* 0x000fca0000010052 */
[----:B------:R1:W-:Y:S02]  /*1f3a0*/  STG.E.128 [R150.64], R136 ;  /* 0x0000008896007986 */ /* 0x0003e4000c101d06 */
.L_x_32314:
[----:B------:R-:W-:Y:S05]  /*1f3b0*/  BSYNC B1 ;  /* 0x0000000000017941 */ /* 0x000fea0003800000 */
.L_x_32313:
[----:B-1----:R-:W-:-:S04]  /*1f3c0*/  IMAD.MOV.U32 R136, RZ, RZ, 0x4 ;  /* 0x00000004ff887424 */ /* 0x002fc800078e00ff */
[----:B------:R-:W-:-:S05]  /*1f3d0*/  IMAD R147, R136, c[0x0][0x160], R147 ;  /* 0x0000580088937a24 */ /* 0x000fca00078e0293 */
[----:B------:R-:W-:-:S13]  /*1f3e0*/  ISETP.GE.AND P0, PT, R147, c[0x0][0x164], PT ;  /* 0x0000590093007a0c */ /* 0x000fda0003f06270 */
[----:B0----5:R-:W-:Y:S01]  /*1f3f0*/  @P0 CALL.REL.NOINC `(.L_x_32315) ;  /* 0x0000001000000944 */ /* 0x021fe20003c00000 */
[----:B------:R-:W-:Y:S05]  /*1f400*/  BRA `(.L_x_32316) ;  /* 0xfffe1c8000007947 */ /* 0x000fea000383ffff */
.L_x_32315:
[----:B------:R-:W-:Y:S05]  /*1f410*/  BSYNC B0 ;  /* 0x0000000000007941 */ /* 0x000fea0003800000 */
.L_x_31623:
[----:B------:R-:W-:Y:S05]  /*1f420*/  EXIT ;  /* 0x000000000000794d */ /* 0x000fea0003800000 */
.L_x_32293:
[----:B------:R-:W-:Y:S01]  /*1f430*/  MOV R138, R139 ;  /* 0x0000008b008a7202 */ /* 0x000fe20000000f00 */
[----:B------:R-:W-:Y:S01]  /*1f440*/  IMAD.MOV.U32 R155, RZ, RZ, 0x1 ;  /* 0x00000001ff9b7424 */ /* 0x000fe200078e00ff */
[----:B------:R-:W-:Y:S01]  /*1f450*/  MOV R136, 0x1f490 ;  /* 0x0001f49000887802 */ /* 0x000fe20000000f00 */
[----:B------:R-:W-:Y:S02]  /*1f460*/  IMAD.MOV.U32 R152, RZ, RZ, 0x1f ;  /* 0x0000001fff987424 */ /* 0x000fe400078e00ff */
[----:B------:R-:W-:Y:S02]  /*1f470*/  IMAD.MOV.U32 R157, RZ, RZ, -0x1 ;  /* 0xffffffffff9d7424 */ /* 0x000fe400078e00ff */
[----:B0----5:R-:W-:Y:S05]  /*1f480*/  CALL.REL.NOINC `($__internal_78_$__cuda_sm70_shflsync_bfly_p) ;  /* 0x0000096000007944 */ /* 0x021fea0003c00000 */
[----:B-1----:R-:W-:Y:S01]  /*1f490*/  IMAD.MOV.U32 R136, RZ, RZ, R152 ;  /* 0x000000ffff887224 */ /* 0x002fe200078e0098 */
[----:B0-----:R-:W-:Y:S05]  /*1f4a0*/  BRA `(.L_x_32317) ;  /* 0xffffeac000007947 */ /* 0x001fea000383ffff */
.L_x_32294:
[----:B------:R-:W-:Y:S01]  /*1f4b0*/  IMAD.MOV.U32 R138, RZ, RZ, R159 ;  /* 0x000000ffff8a7224 */ /* 0x000fe200078e009f */
[----:B------:R-:W-:Y:S01]  /*1f4c0*/  MOV R136, 0x1f510 ;  /* 0x0001f51000887802 */ /* 0x000fe20000000f00 */
[----:B------:R-:W-:Y:S02]  /*1f4d0*/  IMAD.MOV.U32 R155, RZ, RZ, 0x2 ;  /* 0x00000002ff9b7424 */ /* 0x000fe400078e00ff */
[----:B------:R-:W-:-:S02]  /*1f4e0*/  IMAD.MOV.U32 R152, RZ, RZ, 0x1f ;  /* 0x0000001fff987424 */ /* 0x000fc400078e00ff */
[----:B------:R-:W-:Y:S02]  /*1f4f0*/  IMAD.MOV.U32 R157, RZ, RZ, -0x1 ;  /* 0xffffffffff9d7424 */ /* 0x000fe400078e00ff */
[----:B01---5:R-:W-:Y:S05]  /*1f500*/  CALL.REL.NOINC `($__internal_78_$__cuda_sm70_shflsync_bfly_p) ;  /* 0x000008e000007944 */ /* 0x023fea0003c00000 */
[----:B0-----:R-:W-:Y:S01]  /*1f510*/  HFMA2.MMA R155, -RZ, RZ, 0, 2.384185791015625e-07 ;  /* 0x00000004ff9b7435 */ /* 0x001fe200000001ff */
[----:B-1----:R-:W-:Y:S01]  /*1f520*/  FADD.FTZ R138, R159, R152 ;  /* 0x000000989f8a7221 */ /* 0x002fe20000010000 */
[----:B------:R-:W-:Y:S01]  /*1f530*/  MOV R136, 0x1f570 ;  /* 0x0001f57000887802 */ /* 0x000fe20000000f00 */
[----:B------:R-:W-:Y:S02]  /*1f540*/  IMAD.MOV.U32 R152, RZ, RZ, 0x1f ;  /* 0x0000001fff987424 */ /* 0x000fe400078e00ff */
[----:B------:R-:W-:Y:S02]  /*1f550*/  IMAD.MOV.U32 R157, RZ, RZ, -0x1 ;  /* 0xffffffffff9d7424 */ /* 0x000fe400078e00ff */
[----:B------:R-:W-:Y:S05]  /*1f560*/  CALL.REL.NOINC `($__internal_78_$__cuda_sm70_shflsync_bfly_p) ;  /* 0x0000088000007944 */ /* 0x000fea0003c00000 */
[----:B01----:R-:W-:Y:S01]  /*1f570*/  FADD.FTZ R138, R138, R152 ;  /* 0x000000988a8a7221 */ /* 0x003fe20000010000 */
[----:B------:R-:W-:Y:S01]  /*1f580*/  MOV R136, 0x1f5d0 ;  /* 0x0001f5d000887802 */ /* 0x000fe20000000f00 */
[----:B------:R-:W-:Y:S02]  /*1f590*/  IMAD.MOV.U32 R155, RZ, RZ, 0x8 ;  /* 0x00000008ff9b7424 */ /* 0x000fe400078e00ff */
[----:B------:R-:W-:Y:S02]  /*1f5a0*/  IMAD.MOV.U32 R152, RZ, RZ, 0x1f ;  /* 0x0000001fff987424 */ /* 0x000fe400078e00ff */
[----:B------:R-:W-:-:S02]  /*1f5b0*/  IMAD.MOV.U32 R157, RZ, RZ, -0x1 ;  /* 0xffffffffff9d7424 */ /* 0x000fc400078e00ff */
[----:B------:R-:W-:Y:S05]  /*1f5c0*/  CALL.REL.NOINC `($__internal_78_$__cuda_sm70_shflsync_bfly_p) ;  /* 0x0000082000007944 */ /* 0x000fea0003c00000 */
[----:B01----:R-:W-:Y:S01]  /*1f5d0*/  FADD.FTZ R138, R138, R152 ;  /* 0x000000988a8a7221 */ /* 0x003fe20000010000 */
[----:B------:R-:W-:Y:S01]  /*1f5e0*/  MOV R136, 0x1f630 ;  /* 0x0001f63000887802 */ /* 0x000fe20000000f00 */
[----:B------:R-:W-:-:S02]  /*1f5f0*/  IMAD.MOV.U32 R155, RZ, RZ, 0x10 ;  /* 0x00000010ff9b7424 */ /* 0x000fc400078e00ff */
[----:B------:R-:W-:Y:S02]  /*1f600*/  IMAD.MOV.U32 R152, RZ, RZ, 0x1f ;  /* 0x0000001fff987424 */ /* 0x000fe400078e00ff */
[----:B------:R-:W-:Y:S02]  /*1f610*/  IMAD.MOV.U32 R157, RZ, RZ, -0x1 ;  /* 0xffffffffff9d7424 */ /* 0x000fe400078e00ff */
[----:B------:R-:W-:Y:S05]  /*1f620*/  CALL.REL.NOINC `($__internal_78_$__cuda_sm70_shflsync_bfly_p) ;  /* 0x000007c000007944 */ /* 0x000fea0003c00000 */
        /* <DEDUP_REMOVED lines=97> */
[----:B------:R-:W-:Y:S05]  /*1fc40*/  CALL.REL.NOINC `($__internal_78_$__cuda_sm70_shflsync_bfly_p) ;  /* 0x000001a000007944 */ /* 0x000fea0003c00000 */
[----:B01----:R-:W-:Y:S01]  /*1fc50*/  FADD.FTZ R138, R138, R152 ;  /* 0x000000988a8a7221 */ /* 0x003fe20000010000 */
[----:B------:R-:W-:Y:S01]  /*1fc60*/  MOV R136, 0x1fcb0 ;  /* 0x0001fcb000887802 */ /* 0x000fe20000000f00 */
[----:B------:R-:W-:Y:S02]  /*1fc70*/  IMAD.MOV.U32 R155, RZ, RZ, 0x2 ;  /* 0x00000002ff9b7424 */ /* 0x000fe400078e00ff */
[----:B------:R-:W-:Y:S02]  /*1fc80*/  IMAD.MOV.U32 R152, RZ, RZ, 0x1f ;  /* 0x0000001fff987424 */ /* 0x000fe400078e00ff */
[----:B------:R-:W-:Y:S02]  /*1fc90*/  IMAD.MOV.U32 R157, RZ, RZ, -0x1 ;  /* 0xffffffffff9d7424 */ /* 0x000fe400078e00ff */
[----:B------:R-:W-:Y:S05]  /*1fca0*/  CALL.REL.NOINC `($__internal_78_$__cuda_sm70_shflsync_bfly_p) ;  /* 0x0000014000007944 */ /* 0x000fea0003c00000 */
[----:B01----:R-:W-:Y:S01]  /*1fcb0*/  FADD.FTZ R138, R138, R152 ;  /* 0x000000988a8a7221 */ /* 0x003fe20000010000 */
[----:B------:R-:W-:Y:S01]  /*1fcc0*/  MOV R136, 0x1fd10 ;  /* 0x0001fd1000887802 */ /* 0x000fe20000000f00 */
[----:B------:R-:W-:Y:S02]  /*1fcd0*/  IMAD.MOV.U32 R155, RZ, RZ, 0x4 ;  /* 0x00000004ff9b7424 */ /* 0x000fe400078e00ff */
[----:B------:R-:W-:-:S02]  /*1fce0*/  IMAD.MOV.U32 R152, RZ, RZ, 0x1f ;  /* 0x0000001fff987424 */ /* 0x000fc400078e00ff */
[----:B------:R-:W-:Y:S02]  /*1fcf0*/  IMAD.MOV.U32 R157, RZ, RZ, -0x1 ;  /* 0xffffffffff9d7424 */ /* 0x000fe400078e00ff */
[----:B------:R-:W-:Y:S05]  /*1fd00*/  CALL.REL.NOINC `($__internal_78_$__cuda_sm70_shflsync_bfly_p) ;  /* 0x000000e000007944 */ /* 0x000fea0003c00000 */
[----:B0-----:R-:W-:Y:S01]  /*1fd10*/  HFMA2.MMA R155, -RZ, RZ, 0, 4.76837158203125e-07 ;  /* 0x00000008ff9b7435 */ /* 0x001fe200000001ff */
[----:B-1----:R-:W-:Y:S01]  /*1fd20*/  FADD.FTZ R138, R138, R152 ;  /* 0x000000988a8a7221 */ /* 0x002fe20000010000 */
[----:B------:R-:W-:Y:S01]  /*1fd30*/  MOV R136, 0x1fd70 ;  /* 0x0001fd7000887802 */ /* 0x000fe20000000f00 */
[----:B------:R-:W-:Y:S02]  /*1fd40*/  IMAD.MOV.U32 R152, RZ, RZ, 0x1f ;  /* 0x0000001fff987424 */ /* 0x000fe400078e00ff */
[----:B------:R-:W-:Y:S02]  /*1fd50*/  IMAD.MOV.U32 R157, RZ, RZ, -0x1 ;  /* 0xffffffffff9d7424 */ /* 0x000fe400078e00ff */
[----:B------:R-:W-:Y:S05]  /*1fd60*/  CALL.REL.NOINC `($__internal_78_$__cuda_sm70_shflsync_bfly_p) ;  /* 0x0000008000007944 */ /* 0x000fea0003c00000 */
[----:B-1----:R-:W-:Y:S01]  /*1fd70*/  FADD.FTZ R151, R138, R152 ;  /* 0x000000988a977221 */ /* 0x002fe20000010000 */
[----:B------:R-:W-:Y:S01]  /*1fd80*/  MOV R136, 0x1fde0 ;  /* 0x0001fde000887802 */ /* 0x000fe20000000f00 */
[----:B0-----:R-:W-:Y:S02]  /*1fd90*/  IMAD.MOV.U32 R155, RZ, RZ, 0x10 ;  /* 0x00000010ff9b7424 */ /* 0x001fe400078e00ff */
[----:B------:R-:W-:Y:S02]  /*1fda0*/  IMAD.MOV.U32 R152, RZ, RZ, 0x1f ;  /* 0x0000001fff987424 */ /* 0x000fe400078e00ff */
[----:B------:R-:W-:-:S02]  /*1fdb0*/  IMAD.MOV.U32 R157, RZ, RZ, -0x1 ;  /* 0xffffffffff9d7424 */ /* 0x000fc400078e00ff */
[----:B------:R-:W-:Y:S02]  /*1fdc0*/  IMAD.MOV.U32 R138, RZ, RZ, R151 ;  /* 0x000000ffff8a7224 */ /* 0x000fe400078e0097 */
[----:B------:R-:W-:Y:S05]  /*1fdd0*/  CALL.REL.NOINC `($__internal_78_$__cuda_sm70_shflsync_bfly_p) ;  /* 0x0000001000007944 */ /* 0x000fea0003c00000 */
[----:B01----:R-:W-:Y:S05]  /*1fde0*/  BRA `(.L_x_32318) ;  /* 0xffffe87000007947 */ /* 0x003fea000383ffff */
        .weak           $__internal_78_$__cuda_sm70_shflsync_bfly_p
        .type           $__internal_78_$__cuda_sm70_shflsync_bfly_p,@function
        .size           $__internal_78_$__cuda_sm70_shflsync_bfly_p,(.L_x_33056 - $__internal_78_$__cuda_sm70_shflsync_bfly_p)
$__internal_78_$__cuda_sm70_shflsync_bfly_p:
[----:B------:R-:W-:Y:S01]  /*1fdf0*/  IMAD.MOV.U32 R137, RZ, RZ, 0x0 ;  /* 0x00000000ff897424 */ /* 0x000fe200078e00ff */
[----:B------:R-:W-:Y:S04]  /*1fe00*/  WARPSYNC R157 ;  /* 0x0000009d00007348 */ /* 0x000fe80003800000 */
[----:B------:R0:W1:Y:S01]  /*1fe10*/  SHFL.BFLY PT, R152, R138, R155, R152 ;  /* 0x0c00009b8a987389 */ /* 0x00006200000e0098 */
[----:B------:R-:W-:Y:S05]  /*1fe20*/  RET.REL.NODEC R136 `(_ZN10layer_norm31ln_parallel_residual_fwd_kernelINS_13Kernel_traitsIfffffjLj1280ELj1ELj4ELj1ELj16ENS_18Kernel_traits_baseILj1280EfffffjLj128EEEEELb1ELb1ELb0EEEvNS_9FwdParamsE) ;  /* 0xfffe01d088007950 */ /* 0x000fea0003c3ffff */
.L_x_32319:
        /* <DEDUP_REMOVED lines=13> */
.L_x_33056:


//--------------------- .text._ZN10layer_norm31ln_parallel_residual_fwd_kernelINS_13Kernel_traitsIfffffjLj1280ELj1ELj4ELj1ELj16ENS_18Kernel_traits_baseILj1280EfffffjLj128EEEEELb1ELb1ELb1EEEvNS_9FwdParamsE --------------------------
	.section	.text._ZN10layer_norm31ln_parallel_residual_fwd_kernelINS_13Kernel_traitsIfffffjLj1280ELj1ELj4ELj1ELj16ENS_18Kernel_traits_baseILj1280EfffffjLj128EEEEELb1ELb1ELb1EEEvNS_9FwdParamsE,"ax",@progbits
	.sectioninfo	@"SHI_REGISTERS=166"
	.align	128
        .global         _ZN10layer_norm31ln_parallel_residual_fwd_kernelINS_13Kernel_traitsIfffffjLj1280ELj1ELj4ELj1ELj16ENS_18Kernel_traits_baseILj1280EfffffjLj128EEEEELb1ELb1ELb1EEEvNS_9FwdParamsE
        .type           _ZN10layer_norm31ln_parallel_residual_fwd_kernelINS_13Kernel_traitsIfffffjLj1280ELj1ELj4ELj1ELj16ENS_18Kernel_traits_baseILj1280EfffffjLj128EEEEELb1ELb1ELb1EEEvNS_9FwdParamsE,@function
        .size           _ZN10layer_norm31ln_parallel_residual_fwd_kernelINS_13Kernel_traitsIfffffjLj1280ELj1ELj4ELj1ELj16ENS_18Kernel_traits_baseILj1280EfffffjLj128EEEEELb1ELb1ELb1EEEvNS_9FwdParamsE,(.L_x_33057 - _ZN10layer_norm31ln_parallel_residual_fwd_kernelINS_13Kernel_traitsIfffffjLj1280ELj1ELj4ELj1ELj16ENS_18Kernel_traits_baseILj1280EfffffjLj128EEEEELb1ELb1ELb1EEEvNS_9FwdParamsE)
        .other          _ZN10layer_norm31ln_parallel_residual_fwd_kernelINS_13Kernel_traitsIfffffjLj1280ELj1ELj4ELj1ELj16ENS_18Kernel_traits_baseILj1280EfffffjLj128EEEEELb1ELb1ELb1EEEvNS_9FwdParamsE,@"STO_CUDA_ENTRY STV_DEFAULT"
_ZN10layer_norm31ln_parallel_residual_fwd_kernelINS_13Kernel_traitsIfffffjLj1280ELj1ELj4ELj1ELj16ENS_18Kernel_traits_baseILj1280EfffffjLj128EEEEELb1ELb1ELb1EEEvNS_9FwdParamsE:
.text._ZN10layer_norm31ln_parallel_residual_fwd_kernelINS_13Kernel_traitsIfffffjLj1280ELj1ELj4ELj1ELj16ENS_18Kernel_traits_baseILj1280EfffffjLj128EEEEELb1ELb1ELb1EEEvNS_9FwdParamsE:
        /* <DEDUP_REMOVED lines=74> */
[----:B------:R-:W-:Y:S01]  /*04a0*/  UIADD3 UR23, UR4, -0xe443238, URZ ;  /* 0xf1bbcdc804177890 */ /* 0x000fe2000fffe03f */
[----:B------:R-:W-:Y:S01]  /*04b0*/  IMAD.WIDE.U32 R8, R8, -0x326172a9, RZ ;  /* 0xcd9e8d5708087825 */ /* 0x000fe200078e00ff */
[----:B------:R-:W-:Y:S01]  /*04c0*/  LOP3.LUT R7, R3, UR14, R4, 0x96, !PT ;  /* 0x0000000e03077c12 */ /* 0x000fe2000f8e9604 */
[----:B------:R-:W-:Y:S02]  /*04d0*/  UIADD3 UR21, UR4, 0x5384540f, URZ ;  /* 0x5384540f04157890 */ /* 0x000fe4000fffe03f */
        /* <DEDUP_REMOVED lines=17> */
[----:B------:R-:W-:Y:S02]  /*05f0*/  IADD3 R4, P1, R0, c[0x0][0x218], RZ ;  /* 0x0000860000047a10 */ /* 0x000fe40007f3e0ff */
[----:B------:R-:W-:Y:S01]  /*0600*/  LOP3.LUT R6, R9, UR21, R6, 0x96, !PT ;  /* 0x0000001509067c12 */ /* 0x000fe2000f8e9606 */
[----:B------:R-:W-:-:S04]  /*0610*/  IMAD.HI.U32 R5, R140, -0x326172a9, RZ ;  /* 0xcd9e8d578c057827 */ /* 0x000fc800078e00ff */
[----:B------:R-:W-:Y:S01]  /*0620*/  IMAD.HI.U32 R3, R6, -0x2daee0ad, RZ ;  /* 0xd2511f5306037827 */ /* 0x000fe200078e00ff */
[----:B------:R-:W-:-:S03]  /*0630*/  LOP3.LUT R8, R5, UR23, R8, 0x96, !PT ;  /* 0x0000001705087c12 */ /* 0x000fc6000f8e9608 */
[----:B------:R-:W-:Y:S01]  /*0640*/  IMAD.X R5, RZ, RZ, c[0x0][0x21c], P1 ;  /* 0x00008700ff057624 */ /* 0x000fe200008e06ff */
[----:B------:R-:W-:Y:S02]  /*0650*/  ISETP.GE.AND P1, PT, R143, c[0x0][0x164], PT ;  /* 0x000059008f007a0c */ /* 0x000fe40003f26270 */
[----:B------:R-:W-:Y:S02]  /*0660*/  LOP3.LUT R7, R3, UR24, R2, 0x96, !PT ;  /* 0x0000001803077c12 */ /* 0x000fe4000f8e9602 */
[----:B------:R0:W5:Y:S01]  /*0670*/  @P0 LDG.E.128 R132, [R4.64] ;  /* 0x0000000604840981 */ /* 0x000162000c1e1d00 */
[----:B------:R-:W-:-:S03]  /*0680*/  IADD3 R2, P2, R0, c[0x0][0x1b0], RZ ;  /* 0x00006c0000027a10 */ /* 0x000fc60007f5e0ff */
[----:B------:R0:W5:Y:S02]  /*0690*/  @P0 LDG.E.128 R128, [R4.64+0x200] ;  /* 0x0002000604800981 */ /* 0x000164000c1e1d00 */
[----:B------:R-:W-:Y:S02]  /*06a0*/  IMAD.X R3, RZ, RZ, c[0x0][0x1b4], P2 ;  /* 0x00006d00ff037624 */ /* 0x000fe400010e06ff */
        /* <DEDUP_REMOVED lines=19> */
[----:B------:R-:W-:Y:S01]  /*07e0*/  UIADD3 UR25, UR4, -0x700cb87f, URZ ;  /* 0x8ff3478104197890 */ /* 0x000fe2000fffe03f */
[----:B------:R-:W-:Y:S01]  /*07f0*/  IMAD R11, R6, -0x2daee0ad, RZ ;  /* 0xd2511f53060b7824 */ /* 0x000fe200078e02ff */
[----:B------:R-:W-:Y:S01]  /*0800*/  UIADD3 UR26, UR5, -0x695add53, URZ ;  /* 0x96a522ad051a7890 */ /* 0x000fe2000fffe03f */
[----:B------:R-:W-:Y:S01]  /*0810*/  IMAD R140, R140, -0x326172a9, RZ ;  /* 0xcd9e8d578c8c7824 */ /* 0x000fe200078e02ff */
[----:B------:R-:W-:Y:S01]  /*0820*/  BSSY B0, `(.L_x_32320) ;  /* 0x0001cfc000007945 */ /* 0x000fe20003800000 */
[----:B0-----:R-:W-:Y:S01]  /*0830*/  IMAD.HI.U32 R5, R7, -0x326172a9, RZ ;  /* 0xcd9e8d5707057827 */ /* 0x001fe200078e00ff */
[----:B------:R-:W-:Y:S01]  /*0840*/  LOP3.LUT R148, R148, 0x3, RZ, 0xc0, !PT ;  /* 0x0000000394947812 */ /* 0x000fe200078ec0ff */
[----:B------:R-:W-:-:S02]  /*0850*/  ULDC.U8 UR8, c[0x0][0x1f0] ;  /* 0x00007c0000087ab9 */ /* 0x000fc40000000000 */
[----:B------:R-:W-:Y:S01]  /*0860*/  IMAD.HI.U32 R0, R8, -0x2daee0ad, RZ ;  /* 0xd2511f5308007827 */ /* 0x000fe200078e00ff */
[----:B------:R-:W-:-:S03]  /*0870*/  LOP3.LUT R140, R5, UR25, R140, 0x96, !PT ;  /* 0x00000019058c7c12 */ /* 0x000fc6000f8e968c */
[----:B------:R-:W-:Y:S01]  /*0880*/  IMAD R10, R7, -0x326172a9, RZ ;  /* 0xcd9e8d57070a7824 */ /* 0x000fe200078e02ff */
[----:B------:R-:W-:Y:S01]  /*0890*/  LOP3.LUT R11, R0, UR26, R11, 0x96, !PT ;  /* 0x0000001a000b7c12 */ /* 0x000fe2000f8e960b */
[----:B------:R-:W-:Y:S02]  /*08a0*/  IMAD.MOV.U32 R9, RZ, RZ, R13 ;  /* 0x000000ffff097224 */ /* 0x000fe400078e000d */
[----:B------:R-:W-:Y:S02]  /*08b0*/  IMAD R8, R8, -0x2daee0ad, RZ ;  /* 0xd2511f5308087824 */ /* 0x000fe400078e02ff */
[----:B-1----:R-:W-:Y:S02]  /*08c0*/  IMAD.MOV.U32 R7, RZ, RZ, RZ ;  /* 0x000000ffff077224 */ /* 0x002fe400078e00ff */
.L_x_32974:
[----:B------:R-:W0:Y:S01]  /*08d0*/  S2R R146, SR_TID.X ;  /* 0x0000000000927919 */ /* 0x000e220000002100 */
[----:B------:R-:W-:Y:S01]  /*08e0*/  ISETP.NE.U32.AND P0, PT, RZ, c[0x0][0x178], PT ;  /* 0x00005e00ff007a0c */ /* 0x000fe20003f05070 */
[----:B------:R-:W-:Y:S01]  /*08f0*/  IMAD R0, R143, c[0x0][0x168], RZ ;  /* 0x00005a008f007a24 */ /* 0x000fe200078e02ff */
[----:B------:R-:W-:Y:S01]  /*0900*/  ISETP.NE.U32.AND P1, PT, RZ, c[0x0][0x180], PT ;  /* 0x00006000ff007a0c */ /* 0x000fe20003f25070 */
[----:B------:R-:W-:Y:S01]  /*0910*/  HFMA2.MMA R145, -RZ, RZ, 0, 9.5367431640625e-07 ;  /* 0x00000010ff917435 */ /* 0x000fe200000001ff */
[----:B------:R-:W-:-:S02]  /*0920*/  ISETP.NE.AND.EX P3, PT, RZ, c[0x0][0x17c], PT, P0 ;  /* 0x00005f00ff007a0c */ /* 0x000fc40003f65300 */
[----:B------:R-:W-:Y:S02]  /*0930*/  ISETP.NE.AND.EX P0, PT, RZ, c[0x0][0x184], PT, P1 ;  /* 0x00006100ff007a0c */ /* 0x000fe40003f05310 */
[----:B------:R-:W-:Y:S01]  /*0940*/  SHF.R.S32.HI R13, RZ, 0x1f, R0 ;  /* 0x0000001fff0d7819 */ /* 0x000fe20000011400 */
[----:B------:R-:W-:Y:S01]  /*0950*/  BSSY B1, `(.L_x_32321) ;  /* 0x0000019000017945 */ /* 0x000fe20003800000 */
[----:B------:R-:W-:Y:S02]  /*0960*/  P2R R147, PR, RZ, 0x8 ;  /* 0x00000008ff937803 */ /* 0x000fe40000000000 */
        /* <DEDUP_REMOVED lines=22> */
.L_x_32322:
[----:B0-----:R-:W-:Y:S02]  /*0ad0*/  IMAD.MOV.U32 R0, RZ, RZ, R10 ;  /* 0x000000ffff007224 */ /* 0x001fe400078e000a */
.L_x_32323:
[----:B------:R-:W-:Y:S05]  /*0ae0*/  BSYNC B1 ;  /* 0x0000000000017941 */ /* 0x000fea0003800000 */
.L_x_32321:
        /* <DEDUP_REMOVED lines=16> */
.L_x_32327:
[----:B------:R-:W-:Y:S05]  /*0bf0*/  BSYNC B2 ;  /* 0x0000000000027941 */ /* 0x000fea0003800000 */
.L_x_32326:
        /* <DEDUP_REMOVED lines=43> */
.L_x_32325:
[----:B------:R-:W-:Y:S05]  /*0eb0*/  BSYNC B1 ;  /* 0x0000000000017941 */ /* 0x000fea0003800000 */
.L_x_32324:
[----:B------:R-:W0:Y:S01]  /*0ec0*/  I2F.U32 R17, R0 ;  /* 0x0000000000117306 */ /* 0x000e220000201000 */
[----:B------:R-:W-:Y:S01]  /*0ed0*/  ISETP.NE.U32.AND P1, PT, RZ, c[0x0][0x178], PT ;  /* 0x00005e00ff007a0c */ /* 0x000fe20003f25070 */
[----:B-----5:R-:W-:Y:S01]  /*0ee0*/  FMUL.FTZ R12, R12, c[0x0][0x1e8] ;  /* 0x00007a000c0c7a20 */ /* 0x020fe20000410000 */
[----:B------:R-:W-:Y:S02]  /*0ef0*/  MOV R144, 0x2f800000 ;  /* 0x2f80000000907802 */ /* 0x000fe40000000f00 */
        /* <DEDUP_REMOVED lines=11> */
.L_x_32328:
        /* <DEDUP_REMOVED lines=12> */
.L_x_32331:
[----:B------:R-:W-:Y:S02]  /*1070*/  IMAD.MOV.U32 R0, RZ, RZ, R10 ;  /* 0x000000ffff007224 */ /* 0x000fe400078e000a */
.L_x_32332:
[----:B------:R-:W-:Y:S05]  /*1080*/  BSYNC B1 ;  /* 0x0000000000017941 */ /* 0x000fea0003800000 */
.L_x_32330:
        /* <DEDUP_REMOVED lines=16> */
.L_x_32336:
[----:B------:R-:W-:Y:S05]  /*1190*/  BSYNC B2 ;  /* 0x0000000000027941 */ /* 0x000fea0003800000 */
.L_x_32335:
        /* <DEDUP_REMOVED lines=43> */
.L_x_32334:
[----:B------:R-:W-:Y:S05]  /*1450*/  BSYNC B1 ;  /* 0x0000000000017941 */ /* 0x000fea0003800000 */
.L_x_32333:
        /* <DEDUP_REMOVED lines=8> */
.L_x_32329:
        /* <DEDUP_REMOVED lines=12> */
.L_x_32338:
[----:B------:R-:W-:Y:S02]  /*15a0*/  MOV R0, R10 ;  /* 0x0000000a00007202 */ /* 0x000fe40000000f00 */
.L_x_32339:
[----:B------:R-:W-:Y:S05]  /*15b0*/  BSYNC B1 ;  /* 0x0000000000017941 */ /* 0x000fea0003800000 */
.L_x_32337:
        /* <DEDUP_REMOVED lines=16> */
.L_x_32343:
[----:B------:R-:W-:Y:S05]  /*16c0*/  BSYNC B2 ;  /* 0x0000000000027941 */ /* 0x000fea0003800000 */
.L_x_32342:
        /* <DEDUP_REMOVED lines=8> */
[----:B------:R-:W-:-:S03]  /*1750*/  HFMA2.MMA R2, -RZ, RZ, 0, 0 ;  /* 0x00000000ff027435 */ /* 0x000fc600000001ff */
        /* <DEDUP_REMOVED lines=34> */
.L_x_32341:
[----:B------:R-:W-:Y:S05]  /*1980*/  BSYNC B1 ;  /* 0x0000000000017941 */ /* 0x000fea0003800000 */
.L_x_32340:
        /* <DEDUP_REMOVED lines=11> */
.L_x_32344:
        /* <DEDUP_REMOVED lines=12> */
.L_x_32347:
[----:B------:R-:W-:Y:S02]  /*1b00*/  IMAD.MOV.U32 R0, RZ, RZ, R10 ;  /* 0x000000ffff007224 */ /* 0x000fe400078e000a */
.L_x_32348:
[----:B------:R-:W-:Y:S05]  /*1b10*/  BSYNC B1 ;  /* 0x0000000000017941 */ /* 0x000fea0003800000 */
.L_x_32346:
        /* <DEDUP_REMOVED lines=16> */
.L_x_32352:
[----:B------:R-:W-:Y:S05]  /*1c20*/  BSYNC B2 ;  /* 0x0000000000027941 */ /* 0x000fea0003800000 */
.L_x_32351:
        /* <DEDUP_REMOVED lines=43> */
.L_x_32350:
[----:B------:R-:W-:Y:S05]  /*1ee0*/  BSYNC B1 ;  /* 0x0000000000017941 */ /* 0x000fea0003800000 */
.L_x_32349:
        /* <DEDUP_REMOVED lines=8> */
.L_x_32345:
        /* <DEDUP_REMOVED lines=12> */
.L_x_32354:
[----:B------:R-:W-:Y:S02]  /*2030*/  MOV R0, R10 ;  /* 0x0000000a00007202 */ /* 0x000fe40000000f00 */
.L_x_32355:
[----:B------:R-:W-:Y:S05]  /*2040*/  BSYNC B1 ;  /* 0x0000000000017941 */ /* 0x000fea0003800000 */
.L_x_32353:
        /* <DEDUP_REMOVED lines=16> */
.L_x_32359:
[----:B------:R-:W-:Y:S05]  /*2150*/  BSYNC B2 ;  /* 0x0000000000027941 */ /* 0x000fea0003800000 */
.L_x_32358:
        /* <DEDUP_REMOVED lines=43> */
.L_x_32357:
[----:B------:R-:W-:Y:S05]  /*2410*/  BSYNC B1 ;  /* 0x0000000000017941 */ /* 0x000fea0003800000 */
.L_x_32356:
        /* <DEDUP_REMOVED lines=11> */
.L_x_32360:
        /* <DEDUP_REMOVED lines=12> */
.L_x_32363:
[----:B------:R-:W-:Y:S02]  /*2590*/  IMAD.MOV.U32 R0, RZ, RZ, R10 ;  /* 0x000000ffff007224 */ /* 0x000fe400078e000a */
.L_x_32364:
[----:B------:R-:W-:Y:S05]  /*25a0*/  BSYNC B1 ;  /* 0x0000000000017941 */ /* 0x000fea0003800000 */
.L_x_32362:
        /* <DEDUP_REMOVED lines=16> */
.L_x_32368:
[----:B------:R-:W-:Y:S05]  /*26b0*/  BSYNC B2 ;  /* 0x0000000000027941 */ /* 0x000fea0003800000 */
.L_x_32367:
        /* <DEDUP_REMOVED lines=43> */
.L_x_32366:
[----:B------:R-:W-:Y:S05]  /*2970*/  BSYNC B1 ;  /* 0x0000000000017941 */ /* 0x000fea0003800000 */
.L_x_32365:
        /* <DEDUP_REMOVED lines=8> */
.L_x_32361:
        /* <DEDUP_REMOVED lines=12> */
.L_x_32370:
[----:B------:R-:W-:Y:S02]  /*2ac0*/  MOV R0, R10 ;  /* 0x0000000a00007202 */ /* 0x000fe40000000f00 */
.L_x_32371:
[----:B------:R-:W-:Y:S05]  /*2ad0*/  BSYNC B1 ;  /* 0x0000000000017941 */ /* 0x000fea0003800000 */
.L_x_32369:
        /* <DEDUP_REMOVED lines=16> */
.L_x_32375:
[----:B------:R-:W-:Y:S05]  /*2be0*/  BSYNC B2 ;  /* 0x0000000000027941 */ /* 0x000fea0003800000 */
.L_x_32374:
        /* <DEDUP_REMOVED lines=43> */
.L_x_32373:
[----:B------:R-:W-:Y:S05]  /*2ea0*/  BSYNC B1 ;  /* 0x0000000000017941 */ /* 0x000fea0003800000 */
.L_x_32372:
        /* <DEDUP_REMOVED lines=11> */
.L_x_32376:
        /* <DEDUP_REMOVED lines=12> */
.L_x_32379:
[----:B------:R-:W-:Y:S02]  /*3020*/  IMAD.MOV.U32 R0, RZ, RZ, R10 ;  /* 0x000000ffff007224 */ /* 0x000fe400078e000a */
.L_x_32380:
[----:B------:R-:W-:Y:S05]  /*3030*/  BSYNC B1 ;  /* 0x0000000000017941 */ /* 0x000fea0003800000 */
.L_x_32378:
        /* <DEDUP_REMOVED lines=16> */
.L_x_32384:
[----:B------:R-:W-:Y:S05]  /*3140*/  BSYNC B2 ;  /* 0x0000000000027941 */ /* 0x000fea0003800000 */
.L_x_32383:
        /* <DEDUP_REMOVED lines=43> */
.L_x_32382:
[----:B------:R-:W-:Y:S05]  /*3400*/  BSYNC B1 ;  /* 0x0000000000017941 */ /* 0x000fea0003800000 */
.L_x_32381:
        /* <DEDUP_REMOVED lines=8> */
.L_x_32377:
        /* <DEDUP_REMOVED lines=10> */
[C---:B------:R-:W-:Y:S02]  /*3530*/  LEA.HI.X R15, R136.reuse, c[0x0][0x18c], RZ, 0x4, P2 ;  /* 0x00006300880f7a11 */ /* 0x040fe400010f24ff */
        /* <DEDUP_REMOVED lines=20> */
.L_x_32385:
        /* <DEDUP_REMOVED lines=15> */
.L_x_32387:
[----:B-1----:R-:W-:Y:S02]  /*3770*/  IMAD.MOV.U32 R0, RZ, RZ, R10 ;  /* 0x000000ffff007224 */ /* 0x002fe400078e000a */
.L_x_32388:
[----:B------:R-:W-:Y:S05]  /*3780*/  BSYNC B1 ;  /* 0x0000000000017941 */ /* 0x000fea0003800000 */
.L_x_32386:
        /* <DEDUP_REMOVED lines=16> */
.L_x_32392:
[----:B------:R-:W-:Y:S05]  /*3890*/  BSYNC B2 ;  /* 0x0000000000027941 */ /* 0x000fea0003800000 */
.L_x_32391:
        /* <DEDUP_REMOVED lines=42> */
[----:B------:R-:W-:Y:S02]  /*3b40*/  MOV R8, R16 ;  /* 0x0000001000087202 */ /* 0x000fe40000000f00 */
.L_x_32390:
[----:B------:R-:W-:Y:S05]  /*3b50*/  BSYNC B1 ;  /* 0x0000000000017941 */ /* 0x000fea0003800000 */
.L_x_32389:
        /* <DEDUP_REMOVED lines=12> */
.L_x_32393:
        /* <DEDUP_REMOVED lines=12> */
.L_x_32396:
[----:B------:R-:W-:Y:S02]  /*3ce0*/  IMAD.MOV.U32 R0, RZ, RZ, R10 ;  /* 0x000000ffff007224 */ /* 0x000fe400078e000a */
.L_x_32397:
[----:B------:R-:W-:Y:S05]  /*3cf0*/  BSYNC B1 ;  /* 0x0000000000017941 */ /* 0x000fea0003800000 */
.L_x_32395:
        /* <DEDUP_REMOVED lines=16> */
.L_x_32401:
[----:B------:R-:W-:Y:S05]  /*3e00*/  BSYNC B2 ;  /* 0x0000000000027941 */ /* 0x000fea0003800000 */
.L_x_32400:
        /* <DEDUP_REMOVED lines=43> */
.L_x_32399:
[----:B------:R-:W-:Y:S05]  /*40c0*/  BSYNC B1 ;  /* 0x0000000000017941 */ /* 0x000fea0003800000 */
.L_x_32398:
        /* <DEDUP_REMOVED lines=8> */
.L_x_32394:
        /* <DEDUP_REMOVED lines=12> */
.L_x_32403:
[----:B------:R-:W-:Y:S02]  /*4210*/  IMAD.MOV.U32 R0, RZ, RZ, R10 ;  /* 0x000000ffff007224 */ /* 0x000fe400078e000a */
.L_x_32404:
[----:B------:R-:W-:Y:S05]  /*4220*/  BSYNC B1 ;  /* 0x0000000000017941 */ /* 0x000fea0003800000 */
.L_x_32402:
        /* <DEDUP_REMOVED lines=16> */
.L_x_32408:
[----:B------:R-:W-:Y:S05]  /*4330*/  BSYNC B2 ;  /* 0x0000000000027941 */ /* 0x000fea0003800000 */
.L_x_32407:
        /* <DEDUP_REMOVED lines=43> */
.L_x_32406:
[----:B------:R-:W-:Y:S05]  /*45f0*/  BSYNC B1 ;  /* 0x0000000000017941 */ /* 0x000fea0003800000 */
.L_x_32405:
        /* <DEDUP_REMOVED lines=11> */
.L_x_32409:
        /* <DEDUP_REMOVED lines=12> */
.L_x_32412:
[----:B------:R-:W-:Y:S02]  /*4770*/  IMAD.MOV.U32 R0, RZ, RZ, R10 ;  /* 0x000000ffff007224 */ /* 0x000fe400078e000a */
.L_x_32413:
[----:B------:R-:W-:Y:S05]  /*4780*/  BSYNC B1 ;  /* 0x0000000000017941 */ /* 0x000fea0003800000 */
.L_x_32411:
        /* <DEDUP_REMOVED lines=16> */
.L_x_32417:
[----:B------:R-:W-:Y:S05]  /*4890*/  BSYNC B2 ;  /* 0x0000000000027941 */ /* 0x000fea0003800000 */
.L_x_32416:
        /* <DEDUP_REMOVED lines=43> */
.L_x_32415:
[----:B------:R-:W-:Y:S05]  /*4b50*/  BSYNC B1 ;  /* 0x0000000000017941 */ /* 0x000fea0003800000 */
.L_x_32414:
        /* <DEDUP_REMOVED lines=8> */
.L_x_32410:
        /* <DEDUP_REMOVED lines=12> */
.L_x_32419:
[----:B------:R-:W-:Y:S02]  /*4ca0*/  IMAD.MOV.U32 R0, RZ, RZ, R10 ;  /* 0x000000ffff007224 */ /* 0x000fe400078e000a */
.L_x_32420:
[----:B------:R-:W-:Y:S05]  /*4cb0*/  BSYNC B1 ;  /* 0x0000000000017941 */ /* 0x000fea0003800000 */
.L_x_32418:
        /* <DEDUP_REMOVED lines=16> */
.L_x_32424:
[----:B------:R-:W-:Y:S05]  /*4dc0*/  BSYNC B2 ;  /* 0x0000000000027941 */ /* 0x000fea0003800000 */
.L_x_32423:
        /* <DEDUP_REMOVED lines=43> */
.L_x_32422:
[----:B------:R-:W-:Y:S05]  /*5080*/  BSYNC B1 ;  /* 0x0000000000017941 */ /* 0x000fea0003800000 */
.L_x_32421:
        /* <DEDUP_REMOVED lines=11> */
.L_x_32425:
        /* <DEDUP_REMOVED lines=12> */
.L_x_32428:
[----:B------:R-:W-:Y:S02]  /*5200*/  IMAD.MOV.U32 R0, RZ, RZ, R10 ;  /* 0x000000ffff007224 */ /* 0x000fe400078e000a */
.L_x_32429:
[----:B------:R-:W-:Y:S05]  /*5210*/  BSYNC B1 ;  /* 0x0000000000017941 */ /* 0x000fea0003800000 */
.L_x_32427:
        /* <DEDUP_REMOVED lines=16> */
.L_x_32433:
[----:B------:R-:W-:Y:S05]  /*5320*/  BSYNC B2 ;  /* 0x0000000000027941 */ /* 0x000fea0003800000 */
.L_x_32432:
        /* <DEDUP_REMOVED lines=43> */
.L_x_32431:
[----:B------:R-:W-:Y:S05]  /*55e0*/  BSYNC B1 ;  /* 0x0000000000017941 */ /* 0x000fea0003800000 */
.L_x_32430:
        /* <DEDUP_REMOVED lines=8> */
.L_x_32426:
        /* <DEDUP_REMOVED lines=12> */
.L_x_32435:
[----:B------:R-:W-:Y:S02]  /*5730*/  IMAD.MOV.U32 R0, RZ, RZ, R10 ;  /* 0x000000ffff007224 */ /* 0x000fe400078e000a */
.L_x_32436:
[----:B------:R-:W-:Y:S05]  /*5740*/  BSYNC B1 ;  /* 0x0000000000017941 */ /* 0x000fea0003800000 */
.L_x_32434:
        /* <DEDUP_REMOVED lines=16> */
.L_x_32440:
[----:B------:R-:W-:Y:S05]  /*5850*/  BSYNC B2 ;  /* 0x0000000000027941 */ /* 0x000fea0003800000 */
.L_x_32439:
        /* <DEDUP_REMOVED lines=43> */
.L_x_32438:
[----:B------:R-:W-:Y:S05]  /*5b10*/  BSYNC B1 ;  /* 0x0000000000017941 */ /* 0x000fea0003800000 */
.L_x_32437:
        /* <DEDUP_REMOVED lines=11> */
.L_x_32441:
        /* <DEDUP_REMOVED lines=12> */
.L_x_32444:
[----:B------:R-:W-:Y:S02]  /*5c90*/  IMAD.MOV.U32 R0, RZ, RZ, R10 ;  /* 0x000000ffff007224 */ /* 0x000fe400078e000a */
.L_x_32445:
[----:B------:R-:W-:Y:S05]  /*5ca0*/  BSYNC B1 ;  /* 0x0000000000017941 */ /* 0x000fea0003800000 */
.L_x_32443:
        /* <DEDUP_REMOVED lines=16> */
.L_x_32449:
[----:B------:R-:W-:Y:S05]  /*5db0*/  BSYNC B2 ;  /* 0x0000000000027941 */ /* 0x000fea0003800000 */
.L_x_32448:
        /* <DEDUP_REMOVED lines=43> */
.L_x_32447:
[----:B------:R-:W-:Y:S05]  /*6070*/  BSYNC B1 ;  /* 0x0000000000017941 */ /* 0x000fea0003800000 */
.L_x_32446:
        /* <DEDUP_REMOVED lines=8> */
.L_x_32442:
[----:B------:R-:W-:Y:S01]  /*6100*/  SEL R0, RZ, 0x1000000, P4 ;  /* 0x01000000ff007807 */ /* 0x000fe20002000000 */
[----:B------:R-:W-:Y:S01]  /*6110*/  IMAD.MOV.U32 R154, RZ, RZ, 0x4 ;  /* 0x00000004ff9a7424 */ /* 0x000fe200078e00ff */
[----:B------:R-:W-:Y:S01]  /*6120*/  SEL R13, RZ, 0x10000, P3 ;  /* 0x00010000ff0d7807 */ /* 0x000fe20001800000 */
[C---:B------:R-:W-:Y:S01]  /*6130*/  IMAD.WIDE.U32 R14, R2.reuse, R145, c[0x0][0x188] ;  /* 0x00006200020e7625 */ /* 0x040fe200078e0091 */
[----:B------:R-:W-:Y:S02]  /*6140*/  SEL R12, RZ, 0x100, P2 ;  /* 0x00000100ff0c7807 */ /* 0x000fe40001000000 */
[----:B------:R-:W-:Y:S01]  /*6150*/  SEL R17, RZ, 0x1, P1 ;  /* 0x00000001ff117807 */ /* 0x000fe20000800000 */
[----:B------:R-:W-:Y:S01]  /*6160*/  IMAD.WIDE.U32 R20, R2, R154, c[0x0][0x190] ;  /* 0x0000640002147625 */ /* 0x000fe200078e009a */
[----:B------:R-:W-:Y:S01]  /*6170*/  IADD3 R12, R12, R0, R13 ;  /* 0x000000000c0c7210 */ /* 0x000fe20007ffe00d */
[----:B------:R0:W-:Y:S01]  /*6180*/  STG.E.128 [R14.64], R40 ;  /* 0x000000280e007986 */ /* 0x0001e2000c101d06 */
        /* <DEDUP_REMOVED lines=18> */
.L_x_32450:
        /* <DEDUP_REMOVED lines=15> */
.L_x_32452:
[----:B-1----:R-:W-:Y:S02]  /*63a0*/  IMAD.MOV.U32 R16, RZ, RZ, R10 ;  /* 0x000000ffff107224 */ /* 0x002fe400078e000a */
.L_x_32453:
[----:B------:R-:W-:Y:S05]  /*63b0*/  BSYNC B1 ;  /* 0x0000000000017941 */ /* 0x000fea0003800000 */
.L_x_32451:
        /* <DEDUP_REMOVED lines=16> */
.L_x_32457:
[----:B------:R-:W-:Y:S05]  /*64c0*/  BSYNC B2 ;  /* 0x0000000000027941 */ /* 0x000fea0003800000 */
.L_x_32456:
        /* <DEDUP_REMOVED lines=43> */
.L_x_32455:
[----:B------:R-:W-:Y:S05]  /*6780*/  BSYNC B1 ;  /* 0x0000000000017941 */ /* 0x000fea0003800000 */
.L_x_32454:
        /* <DEDUP_REMOVED lines=12> */
.L_x_32458:
        /* <DEDUP_REMOVED lines=12> */
.L_x_32461:
[----:B------:R-:W-:Y:S02]  /*6910*/  IMAD.MOV.U32 R12, RZ, RZ, R10 ;  /* 0x000000ffff0c7224 */ /* 0x000fe400078e000a */
.L_x_32462:
[----:B------:R-:W-:Y:S05]  /*6920*/  BSYNC B1 ;  /* 0x0000000000017941 */ /* 0x000fea0003800000 */
.L_x_32460:
        /* <DEDUP_REMOVED lines=16> */
.L_x_32466:
[----:B------:R-:W-:Y:S05]  /*6a30*/  BSYNC B2 ;  /* 0x0000000000027941 */ /* 0x000fea0003800000 */
.L_x_32465:
        /* <DEDUP_REMOVED lines=43> */
.L_x_32464:
[----:B------:R-:W-:Y:S05]  /*6cf0*/  BSYNC B1 ;  /* 0x0000000000017941 */ /* 0x000fea0003800000 */
.L_x_32463:
        /* <DEDUP_REMOVED lines=8> */
.L_x_32459:
        /* <DEDUP_REMOVED lines=12> */
.L_x_32468:
[----:B------:R-:W-:Y:S02]  /*6e40*/  IMAD.MOV.U32 R12, RZ, RZ, R10 ;  /* 0x000000ffff0c7224 */ /* 0x000fe400078e000a */
.L_x_32469:
[----:B------:R-:W-:Y:S05]  /*6e50*/  BSYNC B1 ;  /* 0x0000000000017941 */ /* 0x000fea0003800000 */
.L_x_32467:
        /* <DEDUP_REMOVED lines=16> */
.L_x_32473:
[----:B------:R-:W-:Y:S05]  /*6f60*/  BSYNC B2 ;  /* 0x0000000000027941 */ /* 0x000fea0003800000 */
.L_x_32472:
        /* <DEDUP_REMOVED lines=43> */
.L_x_32471:
[----:B------:R-:W-:Y:S05]  /*7220*/  BSYNC B1 ;  /* 0x0000000000017941 */ /* 0x000fea0003800000 */
.L_x_32470:
        /* <DEDUP_REMOVED lines=11> */
.L_x_32474:
        /* <DEDUP_REMOVED lines=12> */
.L_x_32477:
[----:B------:R-:W-:Y:S02]  /*73a0*/  IMAD.MOV.U32 R12, RZ, RZ, R10 ;  /* 0x000000ffff0c7224 */ /* 0x000fe400078e000a */
.L_x_32478:
[----:B------:R-:W-:Y:S05]  /*73b0*/  BSYNC B1 ;  /* 0x0000000000017941 */ /* 0x000fea0003800000 */
.L_x_32476:
        /* <DEDUP_REMOVED lines=16> */
.L_x_32482:
[----:B------:R-:W-:Y:S05]  /*74c0*/  BSYNC B2 ;  /* 0x0000000000027941 */ /* 0x000fea0003800000 */
.L_x_32481:
        /* <DEDUP_REMOVED lines=43> */
.L_x_32480:
[----:B------:R-:W-:Y:S05]  /*7780*/  BSYNC B1 ;  /* 0x0000000000017941 */ /* 0x000fea0003800000 */
.L_x_32479:
        /* <DEDUP_REMOVED lines=8> */
.L_x_32475:
        /* <DEDUP_REMOVED lines=12> */
.L_x_32484:
[----:B------:R-:W-:Y:S02]  /*78d0*/  IMAD.MOV.U32 R12, RZ, RZ, R10 ;  /* 0x000000ffff0c7224 */ /* 0x000fe400078e000a */
.L_x_32485:
[----:B------:R-:W-:Y:S05]  /*78e0*/  BSYNC B1 ;  /* 0x0000000000017941 */ /* 0x000fea0003800000 */
.L_x_32483:
        /* <DEDUP_REMOVED lines=16> */
.L_x_32489:
[----:B------:R-:W-:Y:S05]  /*79f0*/  BSYNC B2 ;  /* 0x0000000000027941 */ /* 0x000fea0003800000 */
.L_x_32488:
        /* <DEDUP_REMOVED lines=43> */
.L_x_32487:
[----:B------:R-:W-:Y:S05]  /*7cb0*/  BSYNC B1 ;  /* 0x0000000000017941 */ /* 0x000fea0003800000 */
.L_x_32486:
        /* <DEDUP_REMOVED lines=11> */
.L_x_32490:
        /* <DEDUP_REMOVED lines=12> */
.L_x_32493:
[----:B------:R-:W-:Y:S02]  /*7e30*/  IMAD.MOV.U32 R12, RZ, RZ, R10 ;  /* 0x000000ffff0c7224 */ /* 0x000fe400078e000a */
.L_x_32494:
[----:B------:R-:W-:Y:S05]  /*7e40*/  BSYNC B1 ;  /* 0x0000000000017941 */ /* 0x000fea0003800000 */
.L_x_32492:
        /* <DEDUP_REMOVED lines=16> */
.L_x_32498:
[----:B------:R-:W-:Y:S05]  /*7f50*/  BSYNC B2 ;  /* 0x0000000000027941 */ /* 0x000fea0003800000 */
.L_x_32497:
        /* <DEDUP_REMOVED lines=43> */
.L_x_32496:
[----:B------:R-:W-:Y:S05]  /*8210*/  BSYNC B1 ;  /* 0x0000000000017941 */ /* 0x000fea0003800000 */
.L_x_32495:
        /* <DEDUP_REMOVED lines=8> */
.L_x_32491:
        /* <DEDUP_REMOVED lines=12> */
.L_x_32500:
[----:B------:R-:W-:Y:S02]  /*8360*/  IMAD.MOV.U32 R12, RZ, RZ, R10 ;  /* 0x000000ffff0c7224 */ /* 0x000fe400078e000a */
.L_x_32501:
[----:B------:R-:W-:Y:S05]  /*8370*/  BSYNC B1 ;  /* 0x0000000000017941 */ /* 0x000fea0003800000 */
.L_x_32499:
        /* <DEDUP_REMOVED lines=16> */
.L_x_32505:
[----:B------:R-:W-:Y:S05]  /*8480*/  BSYNC B2 ;  /* 0x0000000000027941 */ /* 0x000fea0003800000 */
.L_x_32504:
        /* <DEDUP_REMOVED lines=43> */
.L_x_32503:
[----:B------:R-:W-:Y:S05]  /*8740*/  BSYNC B1 ;  /* 0x0000000000017941 */ /* 0x000fea0003800000 */
.L_x_32502:
        /* <DEDUP_REMOVED lines=11> */
.L_x_32506:
        /* <DEDUP_REMOVED lines=12> */
.L_x_32509:
[----:B------:R-:W-:Y:S02]  /*88c0*/  IMAD.MOV.U32 R12, RZ, RZ, R10 ;  /* 0x000000ffff0c7224 */ /* 0x000fe400078e000a */
.L_x_32510:
[----:B------:R-:W-:Y:S05]  /*88d0*/  BSYNC B1 ;  /* 0x0000000000017941 */ /* 0x000fea0003800000 */
.L_x_32508:
        /* <DEDUP_REMOVED lines=16> */
.L_x_32514:
[----:B------:R-:W-:Y:S05]  /*89e0*/  BSYNC B2 ;  /* 0x0000000000027941 */ /* 0x000fea0003800000 */
.L_x_32513:
        /* <DEDUP_REMOVED lines=43> */
.L_x_32512:
[----:B------:R-:W-:Y:S05]  /*8ca0*/  BSYNC B1 ;  /* 0x0000000000017941 */ /* 0x000fea0003800000 */
.L_x_32511:
        /* <DEDUP_REMOVED lines=8> */
.L_x_32507:
        /* <DEDUP_REMOVED lines=26> */
.L_x_32515:
        /* <DEDUP_REMOVED lines=15> */
.L_x_32517:
[----:B-1----:R-:W-:Y:S02]  /*8fc0*/  IMAD.MOV.U32 R16, RZ, RZ, R10 ;  /* 0x000000ffff107224 */ /* 0x002fe400078e000a */
.L_x_32518:
[----:B------:R-:W-:Y:S05]  /*8fd0*/  BSYNC B1 ;  /* 0x0000000000017941 */ /* 0x000fea0003800000 */
.L_x_32516:
        /* <DEDUP_REMOVED lines=16> */
.L_x_32522:
[----:B------:R-:W-:Y:S05]  /*90e0*/  BSYNC B2 ;  /* 0x0000000000027941 */ /* 0x000fea0003800000 */
.L_x_32521:
        /* <DEDUP_REMOVED lines=43> */
.L_x_32520:
[----:B------:R-:W-:Y:S05]  /*93a0*/  BSYNC B1 ;  /* 0x0000000000017941 */ /* 0x000fea0003800000 */
.L_x_32519:
        /* <DEDUP_REMOVED lines=12> */
.L_x_32523:
        /* <DEDUP_REMOVED lines=12> */
.L_x_32526:
[----:B------:R-:W-:Y:S02]  /*9530*/  IMAD.MOV.U32 R12, RZ, RZ, R10 ;  /* 0x000000ffff0c7224 */ /* 0x000fe400078e000a */
.L_x_32527:
[----:B------:R-:W-:Y:S05]  /*9540*/  BSYNC B1 ;  /* 0x0000000000017941 */ /* 0x000fea0003800000 */
.L_x_32525:
        /* <DEDUP_REMOVED lines=16> */
.L_x_32531:
[----:B------:R-:W-:Y:S05]  /*9650*/  BSYNC B2 ;  /* 0x0000000000027941 */ /* 0x000fea0003800000 */
.L_x_32530:
        /* <DEDUP_REMOVED lines=43> */
.L_x_32529:
[----:B------:R-:W-:Y:S05]  /*9910*/  BSYNC B1 ;  /* 0x0000000000017941 */ /* 0x000fea0003800000 */
.L_x_32528:
        /* <DEDUP_REMOVED lines=8> */
.L_x_32524:
        /* <DEDUP_REMOVED lines=12> */
.L_x_32533:
[----:B------:R-:W-:Y:S02]  /*9a60*/  IMAD.MOV.U32 R12, RZ, RZ, R10 ;  /* 0x000000ffff0c7224 */ /* 0x000fe400078e000a */
.L_x_32534:
[----:B------:R-:W-:Y:S05]  /*9a70*/  BSYNC B1 ;  /* 0x0000000000017941 */ /* 0x000fea0003800000 */
.L_x_32532:
        /* <DEDUP_REMOVED lines=16> */
.L_x_32538:
[----:B------:R-:W-:Y:S05]  /*9b80*/  BSYNC B2 ;  /* 0x0000000000027941 */ /* 0x000fea0003800000 */
.L_x_32537:
        /* <DEDUP_REMOVED lines=43> */
.L_x_32536:
[----:B------:R-:W-:Y:S05]  /*9e40*/  BSYNC B1 ;  /* 0x0000000000017941 */ /* 0x000fea0003800000 */
.L_x_32535:
        /* <DEDUP_REMOVED lines=11> */
.L_x_32539:
        /* <DEDUP_REMOVED lines=12> */
.L_x_32542:
[----:B------:R-:W-:Y:S02]  /*9fc0*/  IMAD.MOV.U32 R12, RZ, RZ, R10 ;  /* 0x000000ffff0c7224 */ /* 0x000fe400078e000a */
.L_x_32543:
[----:B------:R-:W-:Y:S05]  /*9fd0*/  BSYNC B1 ;  /* 0x0000000000017941 */ /* 0x000fea0003800000 */
.L_x_32541:
        /* <DEDUP_REMOVED lines=16> */
.L_x_32547:
[----:B------:R-:W-:Y:S05]  /*a0e0*/  BSYNC B2 ;  /* 0x0000000000027941 */ /* 0x000fea0003800000 */
.L_x_32546:
        /* <DEDUP_REMOVED lines=43> */
.L_x_32545:
[----:B------:R-:W-:Y:S05]  /*a3a0*/  BSYNC B1 ;  /* 0x0000000000017941 */ /* 0x000fea0003800000 */
.L_x_32544:
        /* <DEDUP_REMOVED lines=8> */
.L_x_32540:
        /* <DEDUP_REMOVED lines=12> */
.L_x_32549:
[----:B------:R-:W-:Y:S02]  /*a4f0*/  IMAD.MOV.U32 R12, RZ, RZ, R10 ;  /* 0x000000ffff0c7224 */ /* 0x000fe400078e000a */
.L_x_32550:
[----:B------:R-:W-:Y:S05]  /*a500*/  BSYNC B1 ;  /* 0x0000000000017941 */ /* 0x000fea0003800000 */
.L_x_32548:
        /* <DEDUP_REMOVED lines=16> */
.L_x_32554:
[----:B------:R-:W-:Y:S05]  /*a610*/  BSYNC B2 ;  /* 0x0000000000027941 */ /* 0x000fea0003800000 */
.L_x_32553:
        /* <DEDUP_REMOVED lines=43> */
.L_x_32552:
[----:B------:R-:W-:Y:S05]  /*a8d0*/  BSYNC B1 ;  /* 0x0000000000017941 */ /* 0x000fea0003800000 */
.L_x_32551:
        /* <DEDUP_REMOVED lines=11> */
.L_x_32555:
        /* <DEDUP_REMOVED lines=12> */
.L_x_32558:
[----:B------:R-:W-:Y:S02]  /*aa50*/  IMAD.MOV.U32 R12, RZ, RZ, R10 ;  /* 0x000000ffff0c7224 */ /* 0x000fe400078e000a */
.L_x_32559:
[----:B------:R-:W-:Y:S05]  /*aa60*/  BSYNC B1 ;  /* 0x0000000000017941 */ /* 0x000fea0003800000 */
.L_x_32557:
        /* <DEDUP_REMOVED lines=16> */
.L_x_32563:
[----:B------:R-:W-:Y:S05]  /*ab70*/  BSYNC B2 ;  /* 0x0000000000027941 */ /* 0x000fea0003800000 */
.L_x_32562:
        /* <DEDUP_REMOVED lines=43> */
.L_x_32561:
[----:B------:R-:W-:Y:S05]  /*ae30*/  BSYNC B1 ;  /* 0x0000000000017941 */ /* 0x000fea0003800000 */
.L_x_32560:
        /* <DEDUP_REMOVED lines=8> */
.L_x_32556:
        /* <DEDUP_REMOVED lines=12> */
.L_x_32565:
[----:B------:R-:W-:Y:S02]  /*af80*/  IMAD.MOV.U32 R12, RZ, RZ, R10 ;  /* 0x000000ffff0c7224 */ /* 0x000fe400078e000a */
.L_x_32566:
[----:B------:R-:W-:Y:S05]  /*af90*/  BSYNC B1 ;  /* 0x0000000000017941 */ /* 0x000fea0003800000 */
.L_x_32564:
        /* <DEDUP_REMOVED lines=16> */
.L_x_32570:
[----:B------:R-:W-:Y:S05]  /*b0a0*/  BSYNC B2 ;  /* 0x0000000000027941 */ /* 0x000fea0003800000 */
.L_x_32569:
        /* <DEDUP_REMOVED lines=43> */
.L_x_32568:
[----:B------:R-:W-:Y:S05]  /*b360*/  BSYNC B1 ;  /* 0x0000000000017941 */ /* 0x000fea0003800000 */
.L_x_32567:
        /* <DEDUP_REMOVED lines=11> */
.L_x_32571:
        /* <DEDUP_REMOVED lines=12> */
.L_x_32574:
[----:B------:R-:W-:Y:S02]  /*b4e0*/  IMAD.MOV.U32 R12, RZ, RZ, R10 ;  /* 0x000000ffff0c7224 */ /* 0x000fe400078e000a */
.L_x_32575:
[----:B------:R-:W-:Y:S05]  /*b4f0*/  BSYNC B1 ;  /* 0x0000000000017941 */ /* 0x000fea0003800000 */
.L_x_32573:
        /* <DEDUP_REMOVED lines=16> */
.L_x_32579:
[----:B------:R-:W-:Y:S05]  /*b600*/  BSYNC B2 ;  /* 0x0000000000027941 */ /* 0x000fea0003800000 */
.L_x_32578:
        /* <DEDUP_REMOVED lines=43> */
.L_x_32577:
[----:B------:R-:W-:Y:S05]  /*b8c0*/  BSYNC B1 ;  /* 0x0000000000017941 */ /* 0x000fea0003800000 */
.L_x_32576:
        /* <DEDUP_REMOVED lines=8> */
.L_x_32572:
        /* <DEDUP_REMOVED lines=26> */
.L_x_32580:
        /* <DEDUP_REMOVED lines=15> */
.L_x_32582:
[----:B-1----:R-:W-:Y:S02]  /*bbe0*/  IMAD.MOV.U32 R16, RZ, RZ, R10 ;  /* 0x000000ffff107224 */ /* 0x002fe400078e000a */
.L_x_32583:
[----:B------:R-:W-:Y:S05]  /*bbf0*/  BSYNC B1 ;  /* 0x0000000000017941 */ /* 0x000fea0003800000 */
.L_x_32581:
        /* <DEDUP_REMOVED lines=16> */
.L_x_32587:
[----:B------:R-:W-:Y:S05]  /*bd00*/  BSYNC B2 ;  /* 0x0000000000027941 */ /* 0x000fea0003800000 */
.L_x_32586:
        /* <DEDUP_REMOVED lines=43> */
.L_x_32585:
[----:B------:R-:W-:Y:S05]  /*bfc0*/  BSYNC B1 ;  /* 0x0000000000017941 */ /* 0x000fea0003800000 */
.L_x_32584:
        /* <DEDUP_REMOVED lines=12> */
.L_x_32588:
        /* <DEDUP_REMOVED lines=12> */
.L_x_32591:
[----:B------:R-:W-:Y:S02]  /*c150*/  IMAD.MOV.U32 R12, RZ, RZ, R10 ;  /* 0x000000ffff0c7224 */ /* 0x000fe400078e000a */
.L_x_32592:
[----:B------:R-:W-:Y:S05]  /*c160*/  BSYNC B1 ;  /* 0x0000000000017941 */ /* 0x000fea0003800000 */
.L_x_32590:
        /* <DEDUP_REMOVED lines=16> */
.L_x_32596:
[----:B------:R-:W-:Y:S05]  /*c270*/  BSYNC B2 ;  /* 0x0000000000027941 */ /* 0x000fea0003800000 */
.L_x_32595:
        /* <DEDUP_REMOVED lines=43> */
.L_x_32594:
[----:B------:R-:W-:Y:S05]  /*c530*/  BSYNC B1 ;  /* 0x0000000000017941 */ /* 0x000fea0003800000 */
.L_x_32593:
        /* <DEDUP_REMOVED lines=8> */
.L_x_32589:
        /* <DEDUP_REMOVED lines=12> */
.L_x_32598:
[----:B------:R-:W-:Y:S02]  /*c680*/  MOV R12, R10 ;  /* 0x0000000a000c7202 */ /* 0x000fe40000000f00 */
.L_x_32599:
[----:B------:R-:W-:Y:S05]  /*c690*/  BSYNC B1 ;  /* 0x0000000000017941 */ /* 0x000fea0003800000 */
.L_x_32597:
        /* <DEDUP_REMOVED lines=16> */
.L_x_32603:
[----:B------:R-:W-:Y:S05]  /*c7a0*/  BSYNC B2 ;  /* 0x0000000000027941 */ /* 0x000fea0003800000 */
.L_x_32602:
        /* <DEDUP_REMOVED lines=42> */
[----:B------:R-:W-:Y:S02]  /*ca50*/  MOV R8, R18 ;  /* 0x0000001200087202 */ /* 0x000fe40000000f00 */
.L_x_32601:
[----:B------:R-:W-:Y:S05]  /*ca60*/  BSYNC B1 ;  /* 0x0000000000017941 */ /* 0x000fea0003800000 */
.L_x_32600:
        /* <DEDUP_REMOVED lines=11> */
.L_x_32604:
        /* <DEDUP_REMOVED lines=12> */
.L_x_32607:
[----:B------:R-:W-:Y:S02]  /*cbe0*/  IMAD.MOV.U32 R12, RZ, RZ, R10 ;  /* 0x000000ffff0c7224 */ /* 0x000fe400078e000a */
.L_x_32608:
[----:B------:R-:W-:Y:S05]  /*cbf0*/  BSYNC B1 ;  /* 0x0000000000017941 */ /* 0x000fea0003800000 */
.L_x_32606:
        /* <DEDUP_REMOVED lines=16> */
.L_x_32612:
[----:B------:R-:W-:Y:S05]  /*cd00*/  BSYNC B2 ;  /* 0x0000000000027941 */ /* 0x000fea0003800000 */
.L_x_32611:
        /* <DEDUP_REMOVED lines=43> */
.L_x_32610:
[----:B------:R-:W-:Y:S05]  /*cfc0*/  BSYNC B1 ;  /* 0x0000000000017941 */ /* 0x000fea0003800000 */
.L_x_32609:
        /* <DEDUP_REMOVED lines=8> */
.L_x_32605:
        /* <DEDUP_REMOVED lines=12> */
.L_x_32614:
[----:B------:R-:W-:Y:S02]  /*d110*/  MOV R12, R10 ;  /* 0x0000000a000c7202 */ /* 0x000fe40000000f00 */
.L_x_32615:
[----:B------:R-:W-:Y:S05]  /*d120*/  BSYNC B1 ;  /* 0x0000000000017941 */ /* 0x000fea0003800000 */
.L_x_32613:
        /* <DEDUP_REMOVED lines=16> */
.L_x_32619:
[----:B------:R-:W-:Y:S05]  /*d230*/  BSYNC B2 ;  /* 0x0000000000027941 */ /* 0x000fea0003800000 */
.L_x_32618:
        /* <DEDUP_REMOVED lines=43> */
.L_x_32617:
[----:B------:R-:W-:Y:S05]  /*d4f0*/  BSYNC B1 ;  /* 0x0000000000017941 */ /* 0x000fea0003800000 */
.L_x_32616:
        /* <DEDUP_REMOVED lines=11> */
.L_x_32620:
        /* <DEDUP_REMOVED lines=12> */
.L_x_32623:
[----:B------:R-:W-:Y:S02]  /*d670*/  IMAD.MOV.U32 R12, RZ, RZ, R10 ;  /* 0x000000ffff0c7224 */ /* 0x000fe400078e000a */
.L_x_32624:
[----:B------:R-:W-:Y:S05]  /*d680*/  BSYNC B1 ;  /* 0x0000000000017941 */ /* 0x000fea0003800000 */
.L_x_32622:
        /* <DEDUP_REMOVED lines=16> */
.L_x_32628:
[----:B------:R-:W-:Y:S05]  /*d790*/  BSYNC B2 ;  /* 0x0000000000027941 */ /* 0x000fea0003800000 */
.L_x_32627:
        /* <DEDUP_REMOVED lines=43> */
.L_x_32626:
[----:B------:R-:W-:Y:S05]  /*da50*/  BSYNC B1 ;  /* 0x0000000000017941 */ /* 0x000fea0003800000 */
.L_x_32625:
        /* <DEDUP_REMOVED lines=8> */
.L_x_32621:
        /* <DEDUP_REMOVED lines=12> */
.L_x_32630:
[----:B------:R-:W-:Y:S02]  /*dba0*/  MOV R14, R10 ;  /* 0x0000000a000e7202 */ /* 0x000fe40000000f00 */
.L_x_32631:
[----:B------:R-:W-:Y:S05]  /*dbb0*/  BSYNC B1 ;  /* 0x0000000000017941 */ /* 0x000fea0003800000 */
.L_x_32629:
        /* <DEDUP_REMOVED lines=16> */
.L_x_32635:
[----:B------:R-:W-:Y:S05]  /*dcc0*/  BSYNC B2 ;  /* 0x0000000000027941 */ /* 0x000fea0003800000 */
.L_x_32634:
        /* <DEDUP_REMOVED lines=43> */
.L_x_32633:
[----:B------:R-:W-:Y:S05]  /*df80*/  BSYNC B1 ;  /* 0x0000000000017941 */ /* 0x000fea0003800000 */
.L_x_32632:
        /* <DEDUP_REMOVED lines=11> */
.L_x_32636:
        /* <DEDUP_REMOVED lines=12> */
.L_x_32639:
[----:B------:R-:W-:Y:S02]  /*e100*/  IMAD.MOV.U32 R12, RZ, RZ, R10 ;  /* 0x000000ffff0c7224 */ /* 0x000fe400078e000a */
.L_x_32640:
[----:B------:R-:W-:Y:S05]  /*e110*/  BSYNC B1 ;  /* 0x0000000000017941 */ /* 0x000fea0003800000 */
.L_x_32638:
        /* <DEDUP_REMOVED lines=16> */
.L_x_32644:
[----:B------:R-:W-:Y:S05]  /*e220*/  BSYNC B2 ;  /* 0x0000000000027941 */ /* 0x000fea0003800000 */
.L_x_32643:
        /* <DEDUP_REMOVED lines=43> */
.L_x_32642:
[----:B------:R-:W-:Y:S05]  /*e4e0*/  BSYNC B1 ;  /* 0x0000000000017941 */ /* 0x000fea0003800000 */
.L_x_32641:
        /* <DEDUP_REMOVED lines=8> */
.L_x_32637:
        /* <DEDUP_REMOVED lines=26> */
.L_x_32645:
        /* <DEDUP_REMOVED lines=15> */
.L_x_32647:
[----:B-1----:R-:W-:Y:S02]  /*e800*/  IMAD.MOV.U32 R22, RZ, RZ, R10 ;  /* 0x000000ffff167224 */ /* 0x002fe400078e000a */
.L_x_32648:
[----:B------:R-:W-:Y:S05]  /*e810*/  BSYNC B1 ;  /* 0x0000000000017941 */ /* 0x000fea0003800000 */
.L_x_32646:
        /* <DEDUP_REMOVED lines=16> */
.L_x_32652:
[----:B------:R-:W-:Y:S05]  /*e920*/  BSYNC B2 ;  /* 0x0000000000027941 */ /* 0x000fea0003800000 */
.L_x_32651:
        /* <DEDUP_REMOVED lines=43> */
.L_x_32650:
[----:B------:R-:W-:Y:S05]  /*ebe0*/  BSYNC B1 ;  /* 0x0000000000017941 */ /* 0x000fea0003800000 */
.L_x_32649:
        /* <DEDUP_REMOVED lines=12> */
.L_x_32653:
        /* <DEDUP_REMOVED lines=12> */
.L_x_32656:
[----:B------:R-:W-:Y:S02]  /*ed70*/  MOV R12, R10 ;  /* 0x0000000a000c7202 */ /* 0x000fe40000000f00 */
.L_x_32657:
[----:B------:R-:W-:Y:S05]  /*ed80*/  BSYNC B1 ;  /* 0x0000000000017941 */ /* 0x000fea0003800000 */
.L_x_32655:
        /* <DEDUP_REMOVED lines=16> */
.L_x_32661:
[----:B------:R-:W-:Y:S05]  /*ee90*/  BSYNC B2 ;  /* 0x0000000000027941 */ /* 0x000fea0003800000 */
.L_x_32660:
        /* <DEDUP_REMOVED lines=43> */
.L_x_32659:
[----:B------:R-:W-:Y:S05]  /*f150*/  BSYNC B1 ;  /* 0x0000000000017941 */ /* 0x000fea0003800000 */
.L_x_32658:
        /* <DEDUP_REMOVED lines=8> */
.L_x_32654:
        /* <DEDUP_REMOVED lines=12> */
.L_x_32663:
[----:B------:R-:W-:Y:S02]  /*f2a0*/  IMAD.MOV.U32 R12, RZ, RZ, R10 ;  /* 0x000000ffff0c7224 */ /* 0x000fe400078e000a */
.L_x_32664:
[----:B------:R-:W-:Y:S05]  /*f2b0*/  BSYNC B1 ;  /* 0x0000000000017941 */ /* 0x000fea0003800000 */
.L_x_32662:
        /* <DEDUP_REMOVED lines=16> */
.L_x_32668:
[----:B------:R-:W-:Y:S05]  /*f3c0*/  BSYNC B2 ;  /* 0x0000000000027941 */ /* 0x000fea0003800000 */
.L_x_32667:
        /* <DEDUP_REMOVED lines=43> */
.L_x_32666:
[----:B------:R-:W-:Y:S05]  /*f680*/  BSYNC B1 ;  /* 0x0000000000017941 */ /* 0x000fea0003800000 */
.L_x_32665:
        /* <DEDUP_REMOVED lines=11> */
.L_x_32669:
        /* <DEDUP_REMOVED lines=12> */
.L_x_32672:
[----:B------:R-:W-:Y:S02]  /*f800*/  MOV R20, R10 ;  /* 0x0000000a00147202 */ /* 0x000fe40000000f00 */
.L_x_32673:
[----:B------:R-:W-:Y:S05]  /*f810*/  BSYNC B1 ;  /* 0x0000000000017941 */ /* 0x000fea0003800000 */
.L_x_32671:
        /* <DEDUP_REMOVED lines=16> */
.L_x_32677:
[----:B------:R-:W-:Y:S05]  /*f920*/  BSYNC B2 ;  /* 0x0000000000027941 */ /* 0x000fea0003800000 */
.L_x_32676:
        /* <DEDUP_REMOVED lines=44> */
.L_x_32675:
[----:B------:R-:W-:Y:S05]  /*fbf0*/  BSYNC B1 ;  /* 0x0000000000017941 */ /* 0x000fea0003800000 */
.L_x_32674:
        /* <DEDUP_REMOVED lines=8> */
.L_x_32670:
        /* <DEDUP_REMOVED lines=12> */
.L_x_32679:
[----:B------:R-:W-:Y:S02]  /*fd40*/  IMAD.MOV.U32 R20, RZ, RZ, R10 ;  /* 0x000000ffff147224 */ /* 0x000fe400078e000a */
.L_x_32680:
[----:B------:R-:W-:Y:S05]  /*fd50*/  BSYNC B1 ;  /* 0x0000000000017941 */ /* 0x000fea0003800000 */
.L_x_32678:
        /* <DEDUP_REMOVED lines=16> */
.L_x_32684:
[----:B------:R-:W-:Y:S05]  /*fe60*/  BSYNC B2 ;  /* 0x0000000000027941 */ /* 0x000fea0003800000 */
.L_x_32683:
        /* <DEDUP_REMOVED lines=43> */
.L_x_32682:
[----:B------:R-:W-:Y:S05]  /*10120*/  BSYNC B1 ;  /* 0x0000000000017941 */ /* 0x000fea0003800000 */
.L_x_32681:
        /* <DEDUP_REMOVED lines=11> */
.L_x_32685:
        /* <DEDUP_REMOVED lines=12> */
.L_x_32688:
[----:B------:R-:W-:Y:S02]  /*102a0*/  IMAD.MOV.U32 R14, RZ, RZ, R10 ;  /* 0x000000ffff0e7224 */ /* 0x000fe400078e000a */
.L_x_32689:
[----:B------:R-:W-:Y:S05]  /*102b0*/  BSYNC B1 ;  /* 0x0000000000017941 */ /* 0x000fea0003800000 */
.L_x_32687:
        /* <DEDUP_REMOVED lines=16> */
.L_x_32693:
[----:B------:R-:W-:Y:S05]  /*103c0*/  BSYNC B2 ;  /* 0x0000000000027941 */ /* 0x000fea0003800000 */
.L_x_32692:
        /* <DEDUP_REMOVED lines=43> */
.L_x_32691:
[----:B------:R-:W-:Y:S05]  /*10680*/  BSYNC B1 ;  /* 0x0000000000017941 */ /* 0x000fea0003800000 */
.L_x_32690:
        /* <DEDUP_REMOVED lines=8> */
.L_x_32686:
        /* <DEDUP_REMOVED lines=12> */
.L_x_32695:
[----:B------:R-:W-:Y:S02]  /*107d0*/  IMAD.MOV.U32 R14, RZ, RZ, R10 ;  /* 0x000000ffff0e7224 */ /* 0x000fe400078e000a */
.L_x_32696:
[----:B------:R-:W-:Y:S05]  /*107e0*/  BSYNC B1 ;  /* 0x0000000000017941 */ /* 0x000fea0003800000 */
.L_x_32694:
        /* <DEDUP_REMOVED lines=16> */
.L_x_32700:
[----:B------:R-:W-:Y:S05]  /*108f0*/  BSYNC B2 ;  /* 0x0000000000027941 */ /* 0x000fea0003800000 */
.L_x_32699:
        /* <DEDUP_REMOVED lines=43> */
.L_x_32698:
[----:B------:R-:W-:Y:S05]  /*10bb0*/  BSYNC B1 ;  /* 0x0000000000017941 */ /* 0x000fea0003800000 */
.L_x_32697:
        /* <DEDUP_REMOVED lines=11> */
.L_x_32701:
        /* <DEDUP_REMOVED lines=12> */
.L_x_32704:
[----:B------:R-:W-:Y:S02]  /*10d30*/  IMAD.MOV.U32 R18, RZ, RZ, R10 ;  /* 0x000000ffff127224 */ /* 0x000fe400078e000a */
.L_x_32705:
[----:B------:R-:W-:Y:S05]  /*10d40*/  BSYNC B1 ;  /* 0x0000000000017941 */ /* 0x000fea0003800000 */
.L_x_32703:
        /* <DEDUP_REMOVED lines=16> */
.L_x_32709:
[----:B------:R-:W-:Y:S05]  /*10e50*/  BSYNC B2 ;  /* 0x0000000000027941 */ /* 0x000fea0003800000 */
.L_x_32708:
        /* <DEDUP_REMOVED lines=44> */
.L_x_32707:
[----:B------:R-:W-:Y:S05]  /*11120*/  BSYNC B1 ;  /* 0x0000000000017941 */ /* 0x000fea0003800000 */
.L_x_32706:
        /* <DEDUP_REMOVED lines=8> */
.L_x_32702:
        /* <DEDUP_REMOVED lines=26> */
.L_x_32710:
        /* <DEDUP_REMOVED lines=15> */
.L_x_32712:
[----:B-1----:R-:W-:Y:S02]  /*11440*/  MOV R22, R10 ;  /* 0x0000000a00167202 */ /* 0x002fe40000000f00 */
.L_x_32713:
[----:B------:R-:W-:Y:S05]  /*11450*/  BSYNC B1 ;  /* 0x0000000000017941 */ /* 0x000fea0003800000 */
.L_x_32711:
        /* <DEDUP_REMOVED lines=16> */
.L_x_32717:
[----:B------:R-:W-:Y:S05]  /*11560*/  BSYNC B2 ;  /* 0x0000000000027941 */ /* 0x000fea0003800000 */
.L_x_32716:
        /* <DEDUP_REMOVED lines=43> */
.L_x_32715:
[----:B------:R-:W-:Y:S05]  /*11820*/  BSYNC B1 ;  /* 0x0000000000017941 */ /* 0x000fea0003800000 */
.L_x_32714:
        /* <DEDUP_REMOVED lines=12> */
.L_x_32718:
        /* <DEDUP_REMOVED lines=12> */
.L_x_32721:
[----:B------:R-:W-:Y:S02]  /*119b0*/  IMAD.MOV.U32 R6, RZ, RZ, R10 ;  /* 0x000000ffff067224 */ /* 0x000fe400078e000a */
.L_x_32722:
[----:B------:R-:W-:Y:S05]  /*119c0*/  BSYNC B1 ;  /* 0x0000000000017941 */ /* 0x000fea0003800000 */
.L_x_32720:
        /* <DEDUP_REMOVED lines=16> */
.L_x_32726:
[----:B------:R-:W-:Y:S05]  /*11ad0*/  BSYNC B2 ;  /* 0x0000000000027941 */ /* 0x000fea0003800000 */
.L_x_32725:
        /* <DEDUP_REMOVED lines=43> */
.L_x_32724:
[----:B------:R-:W-:Y:S05]  /*11d90*/  BSYNC B1 ;  /* 0x0000000000017941 */ /* 0x000fea0003800000 */
.L_x_32723:
        /* <DEDUP_REMOVED lines=9> */
.L_x_32719:
        /* <DEDUP_REMOVED lines=12> */
.L_x_32728:
[----:B------:R-:W-:Y:S02]  /*11ef0*/  MOV R12, R10 ;  /* 0x0000000a000c7202 */ /* 0x000fe40000000f00 */
.L_x_32729:
[----:B------:R-:W-:Y:S05]  /*11f00*/  BSYNC B1 ;  /* 0x0000000000017941 */ /* 0x000fea0003800000 */
.L_x_32727:
        /* <DEDUP_REMOVED lines=16> */
.L_x_32733:
[----:B------:R-:W-:Y:S05]  /*12010*/  BSYNC B2 ;  /* 0x0000000000027941 */ /* 0x000fea0003800000 */
.L_x_32732:
        /* <DEDUP_REMOVED lines=43> */
.L_x_32731:
[----:B------:R-:W-:Y:S05]  /*122d0*/  BSYNC B1 ;  /* 0x0000000000017941 */ /* 0x000fea0003800000 */
.L_x_32730:
        /* <DEDUP_REMOVED lines=11> */
.L_x_32734:
        /* <DEDUP_REMOVED lines=12> */
.L_x_32737:
[----:B------:R-:W-:Y:S02]  /*12450*/  IMAD.MOV.U32 R5, RZ, RZ, R10 ;  /* 0x000000ffff057224 */ /* 0x000fe400078e000a */
.L_x_32738:
[----:B------:R-:W-:Y:S05]  /*12460*/  BSYNC B1 ;  /* 0x0000000000017941 */ /* 0x000fea0003800000 */
.L_x_32736:
        /* <DEDUP_REMOVED lines=16> */
.L_x_32742:
[----:B------:R-:W-:Y:S05]  /*12570*/  BSYNC B2 ;  /* 0x0000000000027941 */ /* 0x000fea0003800000 */
.L_x_32741:
        /* <DEDUP_REMOVED lines=43> */
.L_x_32740:
[----:B------:R-:W-:Y:S05]  /*12830*/  BSYNC B1 ;  /* 0x0000000000017941 */ /* 0x000fea0003800000 */
.L_x_32739:
        /* <DEDUP_REMOVED lines=9> */
.L_x_32735:
        /* <DEDUP_REMOVED lines=12> */
.L_x_32744:
[----:B------:R-:W-:Y:S02]  /*12990*/  MOV R22, R10 ;  /* 0x0000000a00167202 */ /* 0x000fe40000000f00 */
.L_x_32745:
[----:B------:R-:W-:Y:S05]  /*129a0*/  BSYNC B1 ;  /* 0x0000000000017941 */ /* 0x000fea0003800000 */
.L_x_32743:
        /* <DEDUP_REMOVED lines=16> */
.L_x_32749:
[----:B------:R-:W-:Y:S05]  /*12ab0*/  BSYNC B2 ;  /* 0x0000000000027941 */ /* 0x000fea0003800000 */
.L_x_32748:
        /* <DEDUP_REMOVED lines=43> */
.L_x_32747:
[----:B------:R-:W-:Y:S05]  /*12d70*/  BSYNC B1 ;  /* 0x0000000000017941 */ /* 0x000fea0003800000 */
.L_x_32746:
        /* <DEDUP_REMOVED lines=11> */
.L_x_32750:
        /* <DEDUP_REMOVED lines=12> */
.L_x_32753:
[----:B------:R-:W-:Y:S02]  /*12ef0*/  IMAD.MOV.U32 R4, RZ, RZ, R10 ;  /* 0x000000ffff047224 */ /* 0x000fe400078e000a */
.L_x_32754:
[----:B------:R-:W-:Y:S05]  /*12f00*/  BSYNC B1 ;  /* 0x0000000000017941 */ /* 0x000fea0003800000 */
.L_x_32752:
        /* <DEDUP_REMOVED lines=16> */
.L_x_32758:
[----:B------:R-:W-:Y:S05]  /*13010*/  BSYNC B2 ;  /* 0x0000000000027941 */ /* 0x000fea0003800000 */
.L_x_32757:
        /* <DEDUP_REMOVED lines=43> */
.L_x_32756:
[----:B------:R-:W-:Y:S05]  /*132d0*/  BSYNC B1 ;  /* 0x0000000000017941 */ /* 0x000fea0003800000 */
.L_x_32755:
        /* <DEDUP_REMOVED lines=9> */
.L_x_32751:
        /* <DEDUP_REMOVED lines=12> */
.L_x_32760:
[----:B------:R-:W-:Y:S02]  /*13430*/  MOV R14, R10 ;  /* 0x0000000a000e7202 */ /* 0x000fe40000000f00 */
.L_x_32761:
[----:B------:R-:W-:Y:S05]  /*13440*/  BSYNC B1 ;  /* 0x0000000000017941 */ /* 0x000fea0003800000 */
.L_x_32759:
        /* <DEDUP_REMOVED lines=16> */
.L_x_32765:
[----:B------:R-:W-:Y:S05]  /*13550*/  BSYNC B2 ;  /* 0x0000000000027941 */ /* 0x000fea0003800000 */
.L_x_32764:
        /* <DEDUP_REMOVED lines=43> */
.L_x_32763:
[----:B------:R-:W-:Y:S05]  /*13810*/  BSYNC B1 ;  /* 0x0000000000017941 */ /* 0x000fea0003800000 */
.L_x_32762:
        /* <DEDUP_REMOVED lines=11> */
.L_x_32766:
        /* <DEDUP_REMOVED lines=12> */
.L_x_32769:
[----:B------:R-:W-:Y:S02]  /*13990*/  IMAD.MOV.U32 R3, RZ, RZ, R10 ;  /* 0x000000ffff037224 */ /* 0x000fe400078e000a */
.L_x_32770:
[----:B------:R-:W-:Y:S05]  /*139a0*/  BSYNC B1 ;  /* 0x0000000000017941 */ /* 0x000fea0003800000 */
.L_x_32768:
        /* <DEDUP_REMOVED lines=16> */
.L_x_32774:
[----:B------:R-:W-:Y:S05]  /*13ab0*/  BSYNC B2 ;  /* 0x0000000000027941 */ /* 0x000fea0003800000 */
.L_x_32773:
        /* <DEDUP_REMOVED lines=43> */
.L_x_32772:
[----:B------:R-:W-:Y:S05]  /*13d70*/  BSYNC B1 ;  /* 0x0000000000017941 */ /* 0x000fea0003800000 */
.L_x_32771:
        /* <DEDUP_REMOVED lines=9> */
.L_x_32767:
[----:B------:R-:W-:Y:S01]  /*13e10*/  ISETP.NE.AND P5, PT, R147, RZ, PT ;  /* 0x000000ff9300720c */ /* 0x000fe20003fa5270 */
[----:B------:R-:W-:Y:S01]  /*13e20*/  IMAD.WIDE.U32 R16, R150, R154, c[0x0][0x190] ;  /* 0x0000640096107625 */ /* 0x000fe200078e009a */
[----:B------:R-:W-:Y:S02]  /*13e30*/  SEL R12, RZ, 0x1000000, P4 ;  /* 0x01000000ff0c7807 */ /* 0x000fe40002000000 */
[----:B------:R-:W-:Y:S02]  /*13e40*/  SEL R13, RZ, 0x10000, P3 ;  /* 0x00010000ff0d7807 */ /* 0x000fe40001800000 */
[----:B------:R-:W-:Y:S02]  /*13e50*/  SEL R14, RZ, 0x100, P2 ;  /* 0x00000100ff0e7807 */ /* 0x000fe40001000000 */
[----:B------:R-:W-:Y:S02]  /*13e60*/  SEL R15, RZ, 0x1, P1 ;  /* 0x00000001ff0f7807 */ /* 0x000fe40000800000 */
[----:B------:R-:W-:Y:S01]  /*13e70*/  IADD3 R14, R14, R12, R13 ;  /* 0x0000000c0e0e7210 */ /* 0x000fe20007ffe00d */
[----:B------:R-:W-:Y:S01]  /*13e80*/  IMAD.WIDE.U32 R12, R150, R145, c[0x0][0x188] ;  /* 0x00006200960c7625 */ /* 0x000fe200078e0091 */
[----:B------:R-:W-:-:S03]  /*13e90*/  IADD3 R152, R136, 0xe0, RZ ;  /* 0x000000e088987810 */ /* 0x000fc60007ffe0ff */
[----:B------:R-:W-:Y:S01]  /*13ea0*/  IMAD.IADD R19, R14, 0x1, R15 ;  /* 0x000000010e137824 */ /* 0x000fe200078e020f */
[----:B------:R-:W-:Y:S01]  /*13eb0*/  STG.E.128 [R12.64], R20 ;  /* 0x000000140c007986 */ /* 0x000fe2000c101d06 */
[----:B------:R-:W-:-:S03]  /*13ec0*/  @P5 IMAD.WIDE.U32 R14, R152, R145, c[0x0][0x178] ;  /* 0x00005e00980e5625 */ /* 0x000fc600078e0091 */
[----:B------:R0:W-:Y:S02]  /*13ed0*/  STG.E [R16.64], R19 ;  /* 0x0000001310007986 */ /* 0x0001e4000c101906 */
[----:B0-----:R-:W-:-:S04]  /*13ee0*/  IMAD.WIDE.U32 R16, R152, R145, c[0x0][0x170] ;  /* 0x00005c0098107625 */ /* 0x001fc800078e0091 */
[----:B------:R-:W-:Y:S01]  /*13ef0*/  @P0 IMAD.WIDE.U32 R12, R152, R145, c[0x0][0x180] ;  /* 0x00006000980c0625 */ /* 0x000fe200078e0091 */
        /* <DEDUP_REMOVED lines=11> */
.L_x_32775:
        /* <DEDUP_REMOVED lines=15> */
.L_x_32777:
[----:B-1----:R-:W-:Y:S02]  /*140a0*/  IMAD.MOV.U32 R137, RZ, RZ, R10 ;  /* 0x000000ffff897224 */ /* 0x002fe400078e000a */
.L_x_32778:
[----:B------:R-:W-:Y:S05]  /*140b0*/  BSYNC B1 ;  /* 0x0000000000017941 */ /* 0x000fea0003800000 */
.L_x_32776:
        /* <DEDUP_REMOVED lines=16> */
.L_x_32782:
[----:B------:R-:W-:Y:S05]  /*141c0*/  BSYNC B2 ;  /* 0x0000000000027941 */ /* 0x000fea0003800000 */
.L_x_32781:
        /* <DEDUP_REMOVED lines=43> */
.L_x_32780:
[----:B------:R-:W-:Y:S05]  /*14480*/  BSYNC B1 ;  /* 0x0000000000017941 */ /* 0x000fea0003800000 */
.L_x_32779:
        /* <DEDUP_REMOVED lines=12> */
.L_x_32783:
        /* <DEDUP_REMOVED lines=12> */
.L_x_32786:
[----:B------:R-:W-:Y:S02]  /*14610*/  MOV R6, R10 ;  /* 0x0000000a00067202 */ /* 0x000fe40000000f00 */
.L_x_32787:
[----:B------:R-:W-:Y:S05]  /*14620*/  BSYNC B1 ;  /* 0x0000000000017941 */ /* 0x000fea0003800000 */
.L_x_32785:
        /* <DEDUP_REMOVED lines=16> */
.L_x_32791:
[----:B------:R-:W-:Y:S05]  /*14730*/  BSYNC B2 ;  /* 0x0000000000027941 */ /* 0x000fea0003800000 */
.L_x_32790:
        /* <DEDUP_REMOVED lines=43> */
.L_x_32789:
[----:B------:R-:W-:Y:S05]  /*149f0*/  BSYNC B1 ;  /* 0x0000000000017941 */ /* 0x000fea0003800000 */
.L_x_32788:
        /* <DEDUP_REMOVED lines=9> */
.L_x_32784:
        /* <DEDUP_REMOVED lines=12> */
.L_x_32793:
[----:B------:R-:W-:Y:S02]  /*14b50*/  IMAD.MOV.U32 R12, RZ, RZ, R10 ;  /* 0x000000ffff0c7224 */ /* 0x000fe400078e000a */
.L_x_32794:
[----:B------:R-:W-:Y:S05]  /*14b60*/  BSYNC B1 ;  /* 0x0000000000017941 */ /* 0x000fea0003800000 */
.L_x_32792:
        /* <DEDUP_REMOVED lines=16> */
.L_x_32798:
[----:B------:R-:W-:Y:S05]  /*14c70*/  BSYNC B2 ;  /* 0x0000000000027941 */ /* 0x000fea0003800000 */
.L_x_32797:
        /* <DEDUP_REMOVED lines=43> */
.L_x_32796:
[----:B------:R-:W-:Y:S05]  /*14f30*/  BSYNC B1 ;  /* 0x0000000000017941 */ /* 0x000fea0003800000 */
.L_x_32795:
        /* <DEDUP_REMOVED lines=11> */
.L_x_32799:
        /* <DEDUP_REMOVED lines=12> */
.L_x_32802:
[----:B------:R-:W-:Y:S02]  /*150b0*/  MOV R5, R10 ;  /* 0x0000000a00057202 */ /* 0x000fe40000000f00 */
.L_x_32803:
[----:B------:R-:W-:Y:S05]  /*150c0*/  BSYNC B1 ;  /* 0x0000000000017941 */ /* 0x000fea0003800000 */
.L_x_32801:
        /* <DEDUP_REMOVED lines=16> */
.L_x_32807:
[----:B------:R-:W-:Y:S05]  /*151d0*/  BSYNC B2 ;  /* 0x0000000000027941 */ /* 0x000fea0003800000 */
.L_x_32806:
        /* <DEDUP_REMOVED lines=43> */
.L_x_32805:
[----:B------:R-:W-:Y:S05]  /*15490*/  BSYNC B1 ;  /* 0x0000000000017941 */ /* 0x000fea0003800000 */
.L_x_32804:
        /* <DEDUP_REMOVED lines=9> */
.L_x_32800:
        /* <DEDUP_REMOVED lines=12> */
.L_x_32809:
[----:B------:R-:W-:Y:S02]  /*155f0*/  IMAD.MOV.U32 R137, RZ, RZ, R10 ;  /* 0x000000ffff897224 */ /* 0x000fe400078e000a */
.L_x_32810:
[----:B------:R-:W-:Y:S05]  /*15600*/  BSYNC B1 ;  /* 0x0000000000017941 */ /* 0x000fea0003800000 */
.L_x_32808:
        /* <DEDUP_REMOVED lines=16> */
.L_x_32814:
[----:B------:R-:W-:Y:S05]  /*15710*/  BSYNC B2 ;  /* 0x0000000000027941 */ /* 0x000fea0003800000 */
.L_x_32813:
        /* <DEDUP_REMOVED lines=43> */
.L_x_32812:
[----:B------:R-:W-:Y:S05]  /*159d0*/  BSYNC B1 ;  /* 0x0000000000017941 */ /* 0x000fea0003800000 */
.L_x_32811:
        /* <DEDUP_REMOVED lines=11> */
.L_x_32815:
        /* <DEDUP_REMOVED lines=12> */
.L_x_32818:
[----:B------:R-:W-:Y:S02]  /*15b50*/  MOV R4, R10 ;  /* 0x0000000a00047202 */ /* 0x000fe40000000f00 */
.L_x_32819:
[----:B------:R-:W-:Y:S05]  /*15b60*/  BSYNC B1 ;  /* 0x0000000000017941 */ /* 0x000fea0003800000 */
.L_x_32817:
        /* <DEDUP_REMOVED lines=16> */
.L_x_32823:
[----:B------:R-:W-:Y:S05]  /*15c70*/  BSYNC B2 ;  /* 0x0000000000027941 */ /* 0x000fea0003800000 */
.L_x_32822:
        /* <DEDUP_REMOVED lines=43> */
.L_x_32821:
[----:B------:R-:W-:Y:S05]  /*15f30*/  BSYNC B1 ;  /* 0x0000000000017941 */ /* 0x000fea0003800000 */
.L_x_32820:
        /* <DEDUP_REMOVED lines=9> */
.L_x_32816:
        /* <DEDUP_REMOVED lines=12> */
.L_x_32825:
[----:B------:R-:W-:Y:S02]  /*16090*/  IMAD.MOV.U32 R14, RZ, RZ, R10 ;  /* 0x000000ffff0e7224 */ /* 0x000fe400078e000a */
.L_x_32826:
[----:B------:R-:W-:Y:S05]  /*160a0*/  BSYNC B1 ;  /* 0x0000000000017941 */ /* 0x000fea0003800000 */
.L_x_32824:
        /* <DEDUP_REMOVED lines=16> */
.L_x_32830:
[----:B------:R-:W-:Y:S05]  /*161b0*/  BSYNC B2 ;  /* 0x0000000000027941 */ /* 0x000fea0003800000 */
.L_x_32829:
        /* <DEDUP_REMOVED lines=43> */
.L_x_32828:
[----:B------:R-:W-:Y:S05]  /*16470*/  BSYNC B1 ;  /* 0x0000000000017941 */ /* 0x000fea0003800000 */
.L_x_32827:
        /* <DEDUP_REMOVED lines=11> */
.L_x_32831:
        /* <DEDUP_REMOVED lines=12> */
.L_x_32834:
[----:B------:R-:W-:Y:S02]  /*165f0*/  MOV R3, R10 ;  /* 0x0000000a00037202 */ /* 0x000fe40000000f00 */
.L_x_32835:
[----:B------:R-:W-:Y:S05]  /*16600*/  BSYNC B1 ;  /* 0x0000000000017941 */ /* 0x000fea0003800000 */
.L_x_32833:
        /* <DEDUP_REMOVED lines=16> */
.L_x_32839:
[----:B------:R-:W-:Y:S05]  /*16710*/  BSYNC B2 ;  /* 0x0000000000027941 */ /* 0x000fea0003800000 */
.L_x_32838:
        /* <DEDUP_REMOVED lines=43> */
.L_x_32837:
[----:B------:R-:W-:Y:S05]  /*169d0*/  BSYNC B1 ;  /* 0x0000000000017941 */ /* 0x000fea0003800000 */
.L_x_32836:
        /* <DEDUP_REMOVED lines=9> */
.L_x_32832:
        /* <DEDUP_REMOVED lines=24> */
.L_x_32840:
        /* <DEDUP_REMOVED lines=17> */
.L_x_32842:
[----:B------:R-:W-:Y:S02]  /*16d00*/  IMAD.MOV.U32 R137, RZ, RZ, R10 ;  /* 0x000000ffff897224 */ /* 0x000fe400078e000a */
.L_x_32843:
[----:B------:R-:W-:Y:S05]  /*16d10*/  BSYNC B1 ;  /* 0x0000000000017941 */ /* 0x000fea0003800000 */
.L_x_32841:
        /* <DEDUP_REMOVED lines=16> */
.L_x_32847:
[----:B------:R-:W-:Y:S05]  /*16e20*/  BSYNC B2 ;  /* 0x0000000000027941 */ /* 0x000fea0003800000 */
.L_x_32846:
        /* <DEDUP_REMOVED lines=42> */
[----:B------:R-:W-:Y:S02]  /*170d0*/  IMAD.MOV.U32 R139, RZ, RZ, RZ ;  /* 0x000000ffff8b7224 */ /* 0x000fe400078e00ff */
.L_x_32845:
[----:B------:R-:W-:Y:S05]  /*170e0*/  BSYNC B1 ;  /* 0x0000000000017941 */ /* 0x000fea0003800000 */
.L_x_32844:
        /* <DEDUP_REMOVED lines=12> */
.L_x_32848:
        /* <DEDUP_REMOVED lines=12> */
.L_x_32851:
[----:B------:R-:W-:Y:S02]  /*17270*/  IMAD.MOV.U32 R6, RZ, RZ, R10 ;  /* 0x000000ffff067224 */ /* 0x000fe400078e000a */
.L_x_32852:
[----:B------:R-:W-:Y:S05]  /*17280*/  BSYNC B1 ;  /* 0x0000000000017941 */ /* 0x000fea0003800000 */
.L_x_32850:
        /* <DEDUP_REMOVED lines=16> */
.L_x_32856:
[----:B------:R-:W-:Y:S05]  /*17390*/  BSYNC B2 ;  /* 0x0000000000027941 */ /* 0x000fea0003800000 */
.L_x_32855:
        /* <DEDUP_REMOVED lines=43> */
.L_x_32854:
[----:B------:R-:W-:Y:S05]  /*17650*/  BSYNC B1 ;  /* 0x0000000000017941 */ /* 0x000fea0003800000 */
.L_x_32853:
        /* <DEDUP_REMOVED lines=9> */
.L_x_32849:
        /* <DEDUP_REMOVED lines=12> */
.L_x_32858:
[----:B------:R-:W-:Y:S02]  /*177b0*/  IMAD.MOV.U32 R137, RZ, RZ, R10 ;  /* 0x000000ffff897224 */ /* 0x000fe400078e000a */
.L_x_32859:
[----:B------:R-:W-:Y:S05]  /*177c0*/  BSYNC B1 ;  /* 0x0000000000017941 */ /* 0x000fea0003800000 */
.L_x_32857:
        /* <DEDUP_REMOVED lines=16> */
.L_x_32863:
[----:B------:R-:W-:Y:S05]  /*178d0*/  BSYNC B2 ;  /* 0x0000000000027941 */ /* 0x000fea0003800000 */
.L_x_32862:
        /* <DEDUP_REMOVED lines=43> */
.L_x_32861:
[----:B------:R-:W-:Y:S05]  /*17b90*/  BSYNC B1 ;  /* 0x0000000000017941 */ /* 0x000fea0003800000 */
.L_x_32860:
        /* <DEDUP_REMOVED lines=11> */
.L_x_32864:
        /* <DEDUP_REMOVED lines=12> */
.L_x_32867:
[----:B------:R-:W-:Y:S02]  /*17d10*/  IMAD.MOV.U32 R5, RZ, RZ, R10 ;  /* 0x000000ffff057224 */ /* 0x000fe400078e000a */
.L_x_32868:
[----:B------:R-:W-:Y:S05]  /*17d20*/  BSYNC B1 ;  /* 0x0000000000017941 */ /* 0x000fea0003800000 */
.L_x_32866:
        /* <DEDUP_REMOVED lines=16> */
.L_x_32872:
[----:B------:R-:W-:Y:S05]  /*17e30*/  BSYNC B2 ;  /* 0x0000000000027941 */ /* 0x000fea0003800000 */
.L_x_32871:
        /* <DEDUP_REMOVED lines=43> */
.L_x_32870:
[----:B------:R-:W-:Y:S05]  /*180f0*/  BSYNC B1 ;  /* 0x0000000000017941 */ /* 0x000fea0003800000 */
.L_x_32869:
        /* <DEDUP_REMOVED lines=9> */
.L_x_32865:
        /* <DEDUP_REMOVED lines=12> */
.L_x_32874:
[----:B------:R-:W-:Y:S02]  /*18250*/  IMAD.MOV.U32 R137, RZ, RZ, R10 ;  /* 0x000000ffff897224 */ /* 0x000fe400078e000a */
.L_x_32875:
[----:B------:R-:W-:Y:S05]  /*18260*/  BSYNC B1 ;  /* 0x0000000000017941 */ /* 0x000fea0003800000 */
.L_x_32873:
        /* <DEDUP_REMOVED lines=16> */
.L_x_32879:
[----:B------:R-:W-:Y:S05]  /*18370*/  BSYNC B2 ;  /* 0x0000000000027941 */ /* 0x000fea0003800000 */
.L_x_32878:
        /* <DEDUP_REMOVED lines=43> */
.L_x_32877:
[----:B------:R-:W-:Y:S05]  /*18630*/  BSYNC B1 ;  /* 0x0000000000017941 */ /* 0x000fea0003800000 */
.L_x_32876:
        /* <DEDUP_REMOVED lines=11> */
.L_x_32880:
        /* <DEDUP_REMOVED lines=12> */
.L_x_32883:
[----:B------:R-:W-:Y:S02]  /*187b0*/  IMAD.MOV.U32 R4, RZ, RZ, R10 ;  /* 0x000000ffff047224 */ /* 0x000fe400078e000a */
.L_x_32884:
[----:B------:R-:W-:Y:S05]  /*187c0*/  BSYNC B1 ;  /* 0x0000000000017941 */ /* 0x000fea0003800000 */
.L_x_32882:
        /* <DEDUP_REMOVED lines=16> */
.L_x_32888:
[----:B------:R-:W-:Y:S05]  /*188d0*/  BSYNC B2 ;  /* 0x0000000000027941 */ /* 0x000fea0003800000 */
.L_x_32887:
        /* <DEDUP_REMOVED lines=43> */
.L_x_32886:
[----:B------:R-:W-:Y:S05]  /*18b90*/  BSYNC B1 ;  /* 0x0000000000017941 */ /* 0x000fea0003800000 */
.L_x_32885:
        /* <DEDUP_REMOVED lines=9> */
.L_x_32881:
        /* <DEDUP_REMOVED lines=12> */
.L_x_32890:
[----:B------:R-:W-:Y:S02]  /*18cf0*/  IMAD.MOV.U32 R137, RZ, RZ, R10 ;  /* 0x000000ffff897224 */ /* 0x000fe400078e000a */
.L_x_32891:
[----:B------:R-:W-:Y:S05]  /*18d00*/  BSYNC B1 ;  /* 0x0000000000017941 */ /* 0x000fea0003800000 */
.L_x_32889:
        /* <DEDUP_REMOVED lines=16> */
.L_x_32895:
[----:B------:R-:W-:Y:S05]  /*18e10*/  BSYNC B2 ;  /* 0x0000000000027941 */ /* 0x000fea0003800000 */
.L_x_32894:
        /* <DEDUP_REMOVED lines=43> */
.L_x_32893:
[----:B------:R-:W-:Y:S05]  /*190d0*/  BSYNC B1 ;  /* 0x0000000000017941 */ /* 0x000fea0003800000 */
.L_x_32892:
        /* <DEDUP_REMOVED lines=11> */
.L_x_32896:
        /* <DEDUP_REMOVED lines=12> */
.L_x_32899:
[----:B------:R-:W-:Y:S02]  /*19250*/  IMAD.MOV.U32 R3, RZ, RZ, R10 ;  /* 0x000000ffff037224 */ /* 0x000fe400078e000a */
.L_x_32900:
[----:B------:R-:W-:Y:S05]  /*19260*/  BSYNC B1 ;  /* 0x0000000000017941 */ /* 0x000fea0003800000 */
.L_x_32898:
        /* <DEDUP_REMOVED lines=16> */
.L_x_32904:
[----:B------:R-:W-:Y:S05]  /*19370*/  BSYNC B2 ;  /* 0x0000000000027941 */ /* 0x000fea0003800000 */
.L_x_32903:
        /* <DEDUP_REMOVED lines=43> */
.L_x_32902:
[----:B------:R-:W-:Y:S05]  /*19630*/  BSYNC B1 ;  /* 0x0000000000017941 */ /* 0x000fea0003800000 */
.L_x_32901:
        /* <DEDUP_REMOVED lines=9> */
.L_x_32897:
[----:B------:R-:W-:Y:S01]  /*196d0*/  SEL R137, RZ, 0x1000000, P4 ;  /* 0x01000000ff897807 */ /* 0x000fe20002000000 */
[----:B------:R-:W-:Y:S01]  /*196e0*/  IMAD.WIDE.U32 R138, R155, R145, c[0x0][0x188] ;  /* 0x000062009b8a7625 */ /* 0x000fe200078e0091 */
[----:B------:R-:W-:Y:S02]  /*196f0*/  SEL R156, RZ, 0x10000, P3 ;  /* 0x00010000ff9c7807 */ /* 0x000fe40001800000 */
[----:B------:R-:W-:Y:S02]  /*19700*/  SEL R157, RZ, 0x100, P2 ;  /* 0x00000100ff9d7807 */ /* 0x000fe40001000000 */
[----:B------:R0:W-:Y:S01]  /*19710*/  STG.E.128 [R138.64], R12 ;  /* 0x0000000c8a007986 */ /* 0x0001e2000c101d06 */
[----:B------:R-:W-:Y:S02]  /*19720*/  ISETP.NE.AND P5, PT, R147, RZ, PT ;  /* 0x000000ff9300720c */ /* 0x000fe40003fa5270 */
[----:B------:R-:W-:Y:S02]  /*19730*/  IADD3 R137, R157, R137, R156 ;  /* 0x000000899d897210 */ /* 0x000fe40007ffe09c */
[----:B------:R-:W-:-:S05]  /*19740*/  SEL R156, RZ, 0x1, P1 ;  /* 0x00000001ff9c7807 */ /* 0x000fca0000800000 */
[----:B------:R-:W-:Y:S01]  /*19750*/  IMAD.IADD R157, R137, 0x1, R156 ;  /* 0x00000001899d7824 */ /* 0x000fe200078e029c */
[----:B------:R-:W-:-:S05]  /*19760*/  IADD3 R156, R136, 0x120, RZ ;  /* 0x00000120889c7810 */ /* 0x000fca0007ffe0ff */
[----:B------:R-:W-:-:S04]  /*19770*/  @P5 IMAD.WIDE.U32 R136, R156, R145, c[0x0][0x178] ;  /* 0x00005e009c885625 */ /* 0x000fc800078e0091 */
[----:B0-----:R-:W-:-:S05]  /*19780*/  IMAD.WIDE.U32 R138, R155, R154, c[0x0][0x190] ;  /* 0x000064009b8a7625 */ /* 0x001fca00078e009a */
[----:B------:R0:W-:Y:S01]  /*19790*/  STG.E [R138.64], R157 ;  /* 0x0000009d8a007986 */ /* 0x0001e2000c101906 */
[----:B------:R-:W-:Y:S05]  /*197a0*/  @!P5 BRA `(.L_x_32905) ;  /* 0x000000a00000d947 */ /* 0x000fea0003800000 */
[----:B0-----:R-:W-:-:S04]  /*197b0*/  SHF.L.U32 R138, R4, 0x10, RZ ;  /* 0x00000010048a7819 */ /* 0x001fc800000006ff */
[----:B------:R-:W-:Y:S02]  /*197c0*/  LOP3.LUT R139, R138, 0xff0000, RZ, 0xc0, !PT ;  /* 0x00ff00008a8b7812 */ /* 0x000fe400078ec0ff */
        /* <DEDUP_REMOVED lines=8> */
.L_x_32905:
[----:B------:R1:W5:Y:S02]  /*19850*/  @P5 LDG.E.128 R52, [R136.64] ;  /* 0x0000000688345981 */ /* 0x000364000c1e1d00 */
[----:B-1----:R-:W-:-:S05]  /*19860*/  @P0 IMAD.WIDE.U32 R136, R156, R145, c[0x0][0x180] ;  /* 0x000060009c880625 */ /* 0x002fca00078e0091 */
[----:B------:R1:W5:Y:S02]  /*19870*/  @P0 LDG.E.128 R48, [R136.64] ;  /* 0x0000000688300981 */ /* 0x000364000c1e1d00 */
[----:B-1----:R-:W-:-:S06]  /*19880*/  IMAD.WIDE.U32 R136, R156, R145, c[0x0][0x170] ;  /* 0x00005c009c887625 */ /* 0x002fcc00078e0091 */
[----:B0-----:R-:W5:Y:S01]  /*19890*/  LDG.E.128 R136, [R136.64] ;  /* 0x0000000688887981 */ /* 0x001f62000c1e1d00 */
        /* <DEDUP_REMOVED lines=12> */
.L_x_32907:
[----:B------:R-:W-:Y:S02]  /*19960*/  IMAD.MOV.U32 R157, RZ, RZ, R10 ;  /* 0x000000ffff9d7224 */ /* 0x000fe400078e000a */
.L_x_32908:
[----:B------:R-:W-:Y:S05]  /*19970*/  BSYNC B1 ;  /* 0x0000000000017941 */ /* 0x000fea0003800000 */
.L_x_32906:
        /* <DEDUP_REMOVED lines=16> */
.L_x_32912:
[----:B------:R-:W-:Y:S05]  /*19a80*/  BSYNC B2 ;  /* 0x0000000000027941 */ /* 0x000fea0003800000 */
.L_x_32911:
        /* <DEDUP_REMOVED lines=42> */
[----:B------:R-:W-:-:S06]  /*19d30*/  HFMA2.MMA R159, -RZ, RZ, 0, 0 ;  /* 0x00000000ff9f7435 */ /* 0x000fcc00000001ff */
.L_x_32910:
[----:B------:R-:W-:Y:S05]  /*19d40*/  BSYNC B1 ;  /* 0x0000000000017941 */ /* 0x000fea0003800000 */
.L_x_32909:
        /* <DEDUP_REMOVED lines=12> */
.L_x_32913:
        /* <DEDUP_REMOVED lines=12> */
.L_x_32916:
[----:B------:R-:W-:Y:S02]  /*19ed0*/  IMAD.MOV.U32 R6, RZ, RZ, R10 ;  /* 0x000000ffff067224 */ /* 0x000fe400078e000a */
.L_x_32917:
[----:B------:R-:W-:Y:S05]  /*19ee0*/  BSYNC B1 ;  /* 0x0000000000017941 */ /* 0x000fea0003800000 */
.L_x_32915:
        /* <DEDUP_REMOVED lines=16> */
.L_x_32921:
[----:B------:R-:W-:Y:S05]  /*19ff0*/  BSYNC B2 ;  /* 0x0000000000027941 */ /* 0x000fea0003800000 */
.L_x_32920:
        /* <DEDUP_REMOVED lines=43> */
.L_x_32919:
[----:B------:R-:W-:Y:S05]  /*1a2b0*/  BSYNC B1 ;  /* 0x0000000000017941 */ /* 0x000fea0003800000 */
.L_x_32918:
[----:B------:R-:W0:Y:S02]  /*1a2c0*/  I2F.U32 R159, R6 ;  /* 0x00000006009f7306 */ /* 0x000e240000201000 */
[----:B0-----:R-:W-:-:S05]  /*1a2d0*/  FFMA.FTZ R159, R159, R144, 1.1641532182693481445e-10 ;  /* 0x2f0000009f9f7423 */ /* 0x001fca0000010090 */
[----:B------:R-:W-:Y:S01]  /*1a2e0*/  FSETP.GTU.FTZ.AND P2, PT, R159, c[0x0][0x1e4], PT ;  /* 0x000079009f007a0b */ /* 0x000fe20003f5c000 */
[----:B------:R-:W-:-:S03]  /*1a2f0*/  FMUL.FTZ R159, R52, c[0x0][0x1e8] ;  /* 0x00007a00349f7a20 */ /* 0x000fc60000410000 */
[----:B------:R-:W-:Y:S02]  /*1a300*/  SEL R148, RZ, 0x1, P2 ;  /* 0x00000001ff947807 */ /* 0x000fe40001000000 */
[----:B------:R-:W-:Y:S02]  /*1a310*/  FSEL R159, R159, RZ, !P2 ;  /* 0x000000ff9f9f7208 */ /* 0x000fe40005000000 */
[----:B------:R-:W-:-:S03]  /*1a320*/  PRMT R6, R148, 0x7610, R6 ;  /* 0x0000761094067816 */ /* 0x000fc60000000006 */
[----:B------:R-:W-:-:S04]  /*1a330*/  FADD.FTZ R136, R136, R159 ;  /* 0x0000009f88887221 */ /* 0x000fc80000010000 */
[----:B------:R-:W-:Y:S02]  /*1a340*/  @P0 FADD.FTZ R136, R48, R136 ;  /* 0x0000008830880221 */ /* 0x000fe40000010000 */
.L_x_32914:
        /* <DEDUP_REMOVED lines=12> */
.L_x_32923:
[----:B------:R-:W-:Y:S02]  /*1a410*/  IMAD.MOV.U32 R148, RZ, RZ, R10 ;  /* 0x000000ffff947224 */ /* 0x000fe400078e000a */
.L_x_32924:
[----:B------:R-:W-:Y:S05]  /*1a420*/  BSYNC B1 ;  /* 0x0000000000017941 */ /* 0x000fea0003800000 */
.L_x_32922:
        /* <DEDUP_REMOVED lines=16> */
.L_x_32928:
[----:B------:R-:W-:Y:S05]  /*1a530*/  BSYNC B2 ;  /* 0x0000000000027941 */ /* 0x000fea0003800000 */
.L_x_32927:
        /* <DEDUP_REMOVED lines=41> */
[----:B------:R-:W-:Y:S01]  /*1a7d0*/  HFMA2.MMA R158, -RZ, RZ, 0, 0 ;  /* 0x00000000ff9e7435 */ /* 0x000fe200000001ff */
[----:B------:R-:W-:-:S05]  /*1a7e0*/  LOP3.LUT R11, R159, UR26, R160, 0x96, !PT ;  /* 0x0000001a9f0b7c12 */ /* 0x000fca000f8e96a0 */
.L_x_32926:
[----:B------:R-:W-:Y:S05]  /*1a7f0*/  BSYNC B1 ;  /* 0x0000000000017941 */ /* 0x000fea0003800000 */
.L_x_32925:
        /* <DEDUP_REMOVED lines=11> */
.L_x_32929:
        /* <DEDUP_REMOVED lines=12> */
.L_x_32932:
[----:B------:R-:W-:Y:S02]  /*1a970*/  IMAD.MOV.U32 R5, RZ, RZ, R10 ;  /* 0x000000ffff057224 */ /* 0x000fe400078e000a */
.L_x_32933:
[----:B------:R-:W-:Y:S05]  /*1a980*/  BSYNC B1 ;  /* 0x0000000000017941 */ /* 0x000fea0003800000 */
.L_x_32931:
        /* <DEDUP_REMOVED lines=16> */
.L_x_32937:
[----:B------:R-:W-:Y:S05]  /*1aa90*/  BSYNC B2 ;  /* 0x0000000000027941 */ /* 0x000fea0003800000 */
.L_x_32936:
        /* <DEDUP_REMOVED lines=43> */
.L_x_32935:
[----:B------:R-:W-:Y:S05]  /*1ad50*/  BSYNC B1 ;  /* 0x0000000000017941 */ /* 0x000fea0003800000 */
.L_x_32934:
        /* <DEDUP_REMOVED lines=9> */
.L_x_32930:
        /* <DEDUP_REMOVED lines=12> */
.L_x_32939:
[----:B------:R-:W-:Y:S02]  /*1aeb0*/  IMAD.MOV.U32 R148, RZ, RZ, R10 ;  /* 0x000000ffff947224 */ /* 0x000fe400078e000a */
.L_x_32940:
[----:B------:R-:W-:Y:S05]  /*1aec0*/  BSYNC B1 ;  /* 0x0000000000017941 */ /* 0x000fea0003800000 */
.L_x_32938:
        /* <DEDUP_REMOVED lines=16> */
.L_x_32944:
[----:B------:R-:W-:Y:S05]  /*1afd0*/  BSYNC B2 ;  /* 0x0000000000027941 */ /* 0x000fea0003800000 */
.L_x_32943:
        /* <DEDUP_REMOVED lines=43> */
.L_x_32942:
[----:B------:R-:W-:Y:S05]  /*1b290*/  BSYNC B1 ;  /* 0x0000000000017941 */ /* 0x000fea0003800000 */
.L_x_32941:
        /* <DEDUP_REMOVED lines=11> */
.L_x_32945:
        /* <DEDUP_REMOVED lines=12> */
.L_x_32948:
[----:B------:R-:W-:Y:S02]  /*1b410*/  IMAD.MOV.U32 R4, RZ, RZ, R10 ;  /* 0x000000ffff047224 */ /* 0x000fe400078e000a */
.L_x_32949:
[----:B------:R-:W-:Y:S05]  /*1b420*/  BSYNC B1 ;  /* 0x0000000000017941 */ /* 0x000fea0003800000 */
.L_x_32947:
        /* <DEDUP_REMOVED lines=16> */
.L_x_32953:
[----:B------:R-:W-:Y:S05]  /*1b530*/  BSYNC B2 ;  /* 0x0000000000027941 */ /* 0x000fea0003800000 */
.L_x_32952:
        /* <DEDUP_REMOVED lines=43> */
.L_x_32951:
[----:B------:R-:W-:Y:S05]  /*1b7f0*/  BSYNC B1 ;  /* 0x0000000000017941 */ /* 0x000fea0003800000 */
.L_x_32950:
        /* <DEDUP_REMOVED lines=9> */
.L_x_32946:
        /* <DEDUP_REMOVED lines=12> */
.L_x_32955:
[----:B------:R-:W-:Y:S02]  /*1b950*/  IMAD.MOV.U32 R148, RZ, RZ, R10 ;  /* 0x000000ffff947224 */ /* 0x000fe400078e000a */
.L_x_32956:
[----:B------:R-:W-:Y:S05]  /*1b960*/  BSYNC B1 ;  /* 0x0000000000017941 */ /* 0x000fea0003800000 */
.L_x_32954:
        /* <DEDUP_REMOVED lines=16> */
.L_x_32960:
[----:B------:R-:W-:Y:S05]  /*1ba70*/  BSYNC B2 ;  /* 0x0000000000027941 */ /* 0x000fea0003800000 */
.L_x_32959:
        /* <DEDUP_REMOVED lines=43> */
.L_x_32958:
[----:B------:R-:W-:Y:S05]  /*1bd30*/  BSYNC B1 ;  /* 0x0000000000017941 */ /* 0x000fea0003800000 */
.L_x_32957:
        /* <DEDUP_REMOVED lines=11> */
.L_x_32961:
        /* <DEDUP_REMOVED lines=12> */
.L_x_32964:
[----:B------:R-:W-:Y:S02]  /*1beb0*/  IMAD.MOV.U32 R3, RZ, RZ, R10 ;  /* 0x000000ffff037224 */ /* 0x000fe400078e000a */
.L_x_32965:
[----:B------:R-:W-:Y:S05]  /*1bec0*/  BSYNC B1 ;  /* 0x0000000000017941 */ /* 0x000fea0003800000 */
.L_x_32963:
        /* <DEDUP_REMOVED lines=16> */
.L_x_32969:
[----:B------:R-:W-:Y:S05]  /*1bfd0*/  BSYNC B2 ;  /* 0x0000000000027941 */ /* 0x000fea0003800000 */
.L_x_32968:
        /* <DEDUP_REMOVED lines=43> */
.L_x_32967:
[----:B------:R-:W-:Y:S05]  /*1c290*/  BSYNC B1 ;  /* 0x0000000000017941 */ /* 0x000fea0003800000 */
.L_x_32966:
        /* <DEDUP_REMOVED lines=9> */
.L_x_32962:
        /* <DEDUP_REMOVED lines=8> */
[----:B------:R-:W-:Y:S02]  /*1c3b0*/  ISETP.NE.AND P1, PT, R146, RZ, PT ;  /* 0x000000ff9200720c */ /* 0x000fe40003f25270 */
[----:B------:R-:W-:Y:S01]  /*1c3c0*/  IADD3 R147, R147, R158, RZ ;  /* 0x0000009e93937210 */ /* 0x000fe20007ffe0ff */
[----:B------:R-:W-:-:S04]  /*1c3d0*/  FADD.FTZ R158, RZ, R44 ;  /* 0x0000002cff9e7221 */ /* 0x000fc80000010000 */
        /* <DEDUP_REMOVED lines=50> */
.L_x_32970:
[----:B0-----:R-:W-:-:S04]  /*1c700*/  FADD.FTZ R144, R147, R138 ;  /* 0x0000008a93907221 */ /* 0x001fc80000010000 */
[----:B------:R-:W-:Y:S01]  /*1c710*/  FADD.FTZ R159, R144, R139 ;  /* 0x0000008b909f7221 */ /* 0x000fe20000010000 */
[----:B------:R-:W-:Y:S05]  /*1c720*/  BRA.DIV ~URZ, `(.L_x_32971) ;  /* 0x000010d27f007947 */ /* 0x000fea000b800000 */
[----:B------:R0:W1:Y:S02]  /*1c730*/  SHFL.BFLY PT, R146, R159, 0x1, 0x1f ;  /* 0x0c201f009f927f89 */ /* 0x00006400000e0000 */
.L_x_32975:
        /* <DEDUP_REMOVED lines=100> */
.L_x_32976:
[----:B------:R-:W-:Y:S01]  /*1cd80*/  FMUL.FTZ R145, R157, R157 ;  /* 0x0000009d9d917220 */ /* 0x000fe20000410000 */
[----:B------:R-:W-:Y:S01]  /*1cd90*/  ISETP.NE.AND P0, PT, RZ, UR8, PT ;  /* 0x00000008ff007c0c */ /* 0x000fe2000bf05270 */
[----:B01----:R-:W-:Y:S01]  /*1cda0*/  FADD.FTZ R159, R146, R159 ;  /* 0x0000009f929f7221 */ /* 0x003fe20000010000 */
[----:B------:R-:W0:Y:S01]  /*1cdb0*/  S2R R158, SR_TID.X ;  /* 0x00000000009e7919 */ /* 0x000e220000002100 */
[----:B------:R-:W-:Y:S01]  /*1cdc0*/  IMAD.MOV.U32 R144, RZ, RZ, c[0x0][0x1e0] ;  /* 0x00007800ff907624 */ /* 0x000fe200078e00ff */
[----:B------:R-:W-:Y:S01]  /*1cdd0*/  FSEL R145, R145, RZ, P0 ;  /* 0x000000ff91917208 */ /* 0x000fe20000000000 */
[----:B------:R-:W-:Y:S02]  /*1cde0*/  IMAD R154, R143, c[0x0][0x168], RZ ;  /* 0x00005a008f9a7a24 */ /* 0x000fe400078e02ff */
[----:B------:R-:W-:-:S03]  /*1cdf0*/  FFMA.FTZ R144, R159, R144, c[0x0][0x228] ;  /* 0x00008a009f907623 */ /* 0x000fc60000010090 */
[----:B------:R-:W-:Y:S01]  /*1ce00*/  SHF.R.S32.HI R159, RZ, 0x1f, R154 ;  /* 0x0000001fff9f7819 */ /* 0x000fe2000001149a */
[----:B------:R-:W-:Y:S02]  /*1ce10*/  FADD.FTZ R145, R144, R145 ;  /* 0x0000009190917221 */ /* 0x000fe40000010000 */
[----:B------:R-:W-:Y:S01]  /*1ce20*/  IMAD.MOV.U32 R144, RZ, RZ, 0x4 ;  /* 0x00000004ff907424 */ /* 0x000fe200078e00ff */
[----:B------:R-:W-:-:S03]  /*1ce30*/  LEA.HI R159, R159, R154, RZ, 0x2 ;  /* 0x0000009a9f9f7211 */ /* 0x000fc600078f10ff */
[----:B------:R-:W1:Y:S01]  /*1ce40*/  MUFU.RSQ R145, R145 ;  /* 0x0000009100917308 */ /* 0x000e620000001400 */
[----:B------:R-:W-:-:S05]  /*1ce50*/  @!P1 IMAD.WIDE R146, R143, R144, c[0x0][0x1a0] ;  /* 0x000068008f929625 */ /* 0x000fca00078e0290 */
[----:B------:R2:W-:Y:S01]  /*1ce60*/  @!P1 STG.E [R146.64], R157 ;  /* 0x0000009d92009986 */ /* 0x0005e2000c101906 */
[----:B0-----:R-:W-:-:S04]  /*1ce70*/  LOP3.LUT R158, R158, 0x1f, RZ, 0xc0, !PT ;  /* 0x0000001f9e9e7812 */ /* 0x001fc800078ec0ff */
[----:B------:R-:W-:Y:S01]  /*1ce80*/  LEA.HI.SX32 R159, R159, R158, 0x1e ;  /* 0x0000009e9f9f7211 */ /* 0x000fe200078ff2ff */
[----:B--2---:R-:W-:-:S04]  /*1ce90*/  @!P1 IMAD.WIDE R146, R143, R144, c[0x0][0x1a8] ;  /* 0x00006a008f929625 */ /* 0x004fc800078e0290 */
[----:B------:R-:W-:Y:S01]  /*1cea0*/  IMAD R143, R144, c[0x0][0x160], R143 ;  /* 0x00005800908f7a24 */ /* 0x000fe200078e028f */
[----:B-1----:R0:W-:Y:S02]  /*1ceb0*/  @!P1 STG.E [R146.64], R145 ;  /* 0x0000009192009986 */ /* 0x0021e4000c101906 */
[----:B0-----:R-:W-:-:S05]  /*1cec0*/  FSEL R146, R157, RZ, !P0 ;  /* 0x000000ff9d927208 */ /* 0x001fca0004000000 */
[C---:B------:R-:W-:Y:S02]  /*1ced0*/  FADD.FTZ R44, -R146.reuse, R44 ;  /* 0x0000002c922c7221 */ /* 0x040fe40000010100 */
[C---:B------:R-:W-:Y:S02]  /*1cee0*/  FADD.FTZ R158, -R146.reuse, R47 ;  /* 0x0000002f929e7221 */ /* 0x040fe40000010100 */
[C---:B------:R-:W-:Y:S02]  /*1cef0*/  FADD.FTZ R46, -R146.reuse, R46 ;  /* 0x0000002e922e7221 */ /* 0x040fe40000010100 */
[----:B------:R-:W-:Y:S02]  /*1cf00*/  FADD.FTZ R154, -R146, R45 ;  /* 0x0000002d929a7221 */ /* 0x000fe40000010100 */
[C---:B------:R-:W-:Y:S02]  /*1cf10*/  FMUL.FTZ R147, R145.reuse, R44 ;  /* 0x0000002c91937220 */ /* 0x040fe40000410000 */
[----:B------:R-:W-:Y:S01]  /*1cf20*/  FMUL.FTZ R44, R145, R158 ;  /* 0x0000009e912c7220 */ /* 0x000fe20000410000 */
[----:B------:R-:W-:Y:S01]  /*1cf30*/  LEA R158, P0, R159, c[0x0][0x208], 0x4 ;  /* 0x000082009f9e7a11 */ /* 0x000fe200078020ff */
[----:B------:R-:W-:-:S02]  /*1cf40*/  FMUL.FTZ R45, R145, R46 ;  /* 0x0000002e912d7220 */ /* 0x000fc40000410000 */
[----:B------:R-:W-:Y:S01]  /*1cf50*/  FMUL.FTZ R154, R145, R154 ;  /* 0x0000009a919a7220 */ /* 0x000fe20000410000 */
[----:B------:R-:W-:Y:S01]  /*1cf60*/  LEA.HI.X R159, R159, c[0x0][0x20c], RZ, 0x4, P0 ;  /* 0x000083009f9f7a11 */ /* 0x000fe200000f24ff */
[----:B------:R-:W-:Y:S01]  /*1cf70*/  FFMA.FTZ R47, R95, R44, R135 ;  /* 0x0000002c5f2f7223 */ /* 0x000fe20000010087 */
[----:B------:R-:W-:Y:S01]  /*1cf80*/  ISETP.GE.AND P0, PT, R143, c[0x0][0x164], PT ;  /* 0x000059008f007a0c */ /* 0x000fe20003f06270 */
[----:B------:R-:W-:Y:S02]  /*1cf90*/  FFMA.FTZ R46, R94, R45, R134 ;  /* 0x0000002d5e2e7223 */ /* 0x000fe40000010086 */
[----:B------:R-:W-:Y:S02]  /*1cfa0*/  FFMA.FTZ R45, R93, R154, R133 ;  /* 0x0000009a5d2d7223 */ /* 0x000fe40000010085 */
[----:B------:R-:W-:Y:S02]  /*1cfb0*/  FFMA.FTZ R44, R92, R147, R132 ;  /* 0x000000935c2c7223 */ /* 0x000fe40000010084 */
[----:B------:R-:W-:-:S02]  /*1cfc0*/  FADD.FTZ R42, -R146, R42 ;  /* 0x0000002a922a7221 */ /* 0x000fc40000010100 */
[C---:B------:R-:W-:Y:S01]  /*1cfd0*/  FADD.FTZ R160, -R146.reuse, R43 ;  /* 0x0000002b92a07221 */ /* 0x040fe20000010100 */
[----:B------:R0:W-:Y:S01]  /*1cfe0*/  STG.E.128 [R158.64], R44 ;  /* 0x0000002c9e007986 */ /* 0x0001e2000c101d06 */
        /* <DEDUP_REMOVED lines=9> */
[----:B0-----:R-:W-:Y:S02]  /*1d080*/  IMAD.MOV.U32 R44, RZ, RZ, 0x10 ;  /* 0x00000010ff2c7424 */ /* 0x001fe400078e00ff */
[----:B------:R-:W-:-:S02]  /*1d090*/  FFMA.FTZ R40, R88, R147, R128 ;  /* 0x0000009358287223 */ /* 0x000fc40000010080 */
[----:B------:R-:W-:-:S04]  /*1d0a0*/  IMAD.WIDE.U32 R46, R2, R44, c[0x0][0x208] ;  /* 0x00008200022e7625 */ /* 0x000fc800078e002c */
        /* <DEDUP_REMOVED lines=18> */
[----:B------:R-:W-:-:S04]  /*1d1d0*/  IMAD.WIDE.U32 R160, R151, R44, c[0x0][0x208] ;  /* 0x0000820097a07625 */ /* 0x000fc800078e002c */
[C---:B------:R-:W-:Y:S02]  /*1d1e0*/  FADD.FTZ R26, -R146.reuse, R26 ;  /* 0x0000001a921a7221 */ /* 0x040fe40000010100 */
[C---:B------:R-:W-:Y:S02]  /*1d1f0*/  FADD.FTZ R16, -R146.reuse, R16 ;  /* 0x0000001092107221 */ /* 0x040fe40000010100 */
[C---:B------:R-:W-:Y:S02]  /*1d200*/  FADD.FTZ R17, -R146.reuse, R17 ;  /* 0x0000001192117221 */ /* 0x040fe40000010100 */
[C---:B------:R-:W-:Y:S02]  /*1d210*/  FADD.FTZ R18, -R146.reuse, R18 ;  /* 0x0000001292127221 */ /* 0x040fe40000010100 */
[----:B------:R-:W-:Y:S02]  /*1d220*/  FADD.FTZ R19, -R146, R19 ;  /* 0x0000001392137221 */ /* 0x000fe40000010100 */
[----:B------:R-:W-:-:S02]  /*1d230*/  FMUL.FTZ R36, R145, R36 ;  /* 0x0000002491247220 */ /* 0x000fc40000410000 */
[C---:B0-----:R-:W-:Y:S02]  /*1d240*/  FMUL.FTZ R40, R145.reuse, R37 ;  /* 0x0000002591287220 */ /* 0x041fe40000410000 */
        /* <DEDUP_REMOVED lines=25> */
[----:B------:R-:W-:-:S04]  /*1d3e0*/  IMAD.WIDE.U32 R158, R0, R44, c[0x0][0x208] ;  /* 0x00008200009e7625 */ /* 0x000fc800078e002c */
        /* <DEDUP_REMOVED lines=14> */
[----:B------:R-:W-:Y:S02]  /*1d4d0*/  FFMA.FTZ R19, R83, R147, R123 ;  /* 0x0000009353137223 */ /* 0x000fe4000001007b */
[----:B------:R-:W-:Y:S02]  /*1d4e0*/  FFMA.FTZ R18, R82, R39, R122 ;  /* 0x0000002752127223 */ /* 0x000fe4000001007a */
[----:B------:R-:W-:Y:S02]  /*1d4f0*/  FFMA.FTZ R17, R81, R37, R121 ;  /* 0x0000002551117223 */ /* 0x000fe40000010079 */
        /* <DEDUP_REMOVED lines=44> */
[----:B0-----:R-:W-:Y:S01]  /*1d7c0*/  @P0 CALL.REL.NOINC `(.L_x_32973) ;  /* 0x0000001000000944 */ /* 0x001fe20003c00000 */
[----:B------:R-:W-:Y:S05]  /*1d7d0*/  BRA `(.L_x_32974) ;  /* 0xfffe30f000007947 */ /* 0x000fea000383ffff */
.L_x_32973:
[----:B------:R-:W-:Y:S05]  /*1d7e0*/  BSYNC B0 ;  /* 0x0000000000007941 */ /* 0x000fea0003800000 */
.L_x_32320:
[----:B------:R-:W-:Y:S05]  /*1d7f0*/  EXIT ;  /* 0x000000000000794d */ /* 0x000fea0003800000 */
.L_x_32971:
[----:B------:R-:W-:Y:S01]  /*1d800*/  HFMA2.MMA R154, -RZ, RZ, 0, 5.9604644775390625e-08 ;  /* 0x00000001ff9a7435 */ /* 0x000fe200000001ff */
[----:B------:R-:W-:Y:S01]  /*1d810*/  IMAD.MOV.U32 R147, RZ, RZ, 0x1f ;  /* 0x0000001fff937424 */ /* 0x000fe200078e00ff */
[----:B------:R-:W-:Y:S01]  /*1d820*/  MOV R144, 0x1d850 ;  /* 0x0001d85000907802 */ /* 0x000fe20000000f00 */
[----:B------:R-:W-:-:S03]  /*1d830*/  IMAD.MOV.U32 R146, RZ, RZ, -0x1 ;  /* 0xffffffffff927424 */ /* 0x000fc600078e00ff */
[----:B------:R-:W-:Y:S05]  /*1d840*/  CALL.REL.NOINC `($__internal_79_$__cuda_sm70_shflsync_bfly_p) ;  /* 0x0000088000007944 */ /* 0x000fea0003c00000 */
[----:B01----:R-:W-:Y:S05]  /*1d850*/  BRA `(.L_x_32975) ;  /* 0xffffeee000007947 */ /* 0x003fea000383ffff */
.L_x_32972:
[----:B------:R-:W-:Y:S01]  /*1d860*/  IMAD.MOV.U32 R154, RZ, RZ, 0x2 ;  /* 0x00000002ff9a7424 */ /* 0x000fe200078e00ff */
[----:B------:R-:W-:Y:S01]  /*1d870*/  MOV R147, 0x1f ;  /* 0x0000001f00937802 */ /* 0x000fe20000000f00 */
[----:B------:R-:W-:Y:S01]  /*1d880*/  IMAD.MOV.U32 R146, RZ, RZ, -0x1 ;  /* 0xffffffffff927424 */ /* 0x000fe200078e00ff */
[----:B------:R-:W-:Y:S02]  /*1d890*/  MOV R144, 0x1d8b0 ;  /* 0x0001d8b000907802 */ /* 0x000fe40000000f00 */
[----:B------:R-:W-:Y:S05]  /*1d8a0*/  CALL.REL.NOINC `($__internal_79_$__cuda_sm70_shflsync_bfly_p) ;  /* 0x0000082000007944 */ /* 0x000fea0003c00000 */
[----:B01----:R-:W-:Y:S01]  /*1d8b0*/  FADD.FTZ R159, R159, R146 ;  /* 0x000000929f9f7221 */ /* 0x003fe20000010000 */
[----:B------:R-:W-:Y:S01]  /*1d8c0*/  MOV R146, 0xffffffff ;  /* 0xffffffff00927802 */ /* 0x000fe20000000f00 */
[----:B------:R-:W-:Y:S01]  /*1d8d0*/  IMAD.MOV.U32 R154, RZ, RZ, 0x4 ;  /* 0x00000004ff9a7424 */ /* 0x000fe200078e00ff */
[----:B------:R-:W-:Y:S01]  /*1d8e0*/  MOV R144, 0x1d910 ;  /* 0x0001d91000907802 */ /* 0x000fe20000000f00 */
[----:B------:R-:W-:-:S02]  /*1d8f0*/  IMAD.MOV.U32 R147, RZ, RZ, 0x1f ;  /* 0x0000001fff937424 */ /* 0x000fc400078e00ff */
[----:B------:R-:W-:Y:S05]  /*1d900*/  CALL.REL.NOINC `($__internal_79_$__cuda_sm70_shflsync_bfly_p) ;  /* 0x000007c000007944 */ /* 0x000fea0003c00000 */
[----:B01----:R-:W-:Y:S01]  /*1d910*/  FADD.FTZ R159, R159, R146 ;  /* 0x000000929f9f7221 */ /* 0x003fe20000010000 */
[----:B------:R-:W-:Y:S01]  /*1d920*/  MOV R144, 0x1d970 ;  /* 0x0001d97000907802 */ /* 0x000fe20000000f00 */
[----:B------:R-:W-:-:S02]  /*1d930*/  IMAD.MOV.U32 R154, RZ, RZ, 0x8 ;  /* 0x00000008ff9a7424 */ /* 0x000fc400078e00ff */
[----:B------:R-:W-:Y:S02]  /*1d940*/  IMAD.MOV.U32 R147, RZ, RZ, 0x1f ;  /* 0x0000001fff937424 */ /* 0x000fe400078e00ff */
[----:B------:R-:W-:Y:S02]  /*1d950*/  IMAD.MOV.U32 R146, RZ, RZ, -0x1 ;  /* 0xffffffffff927424 */ /* 0x000fe400078e00ff */
[----:B------:R-:W-:Y:S05]  /*1d960*/  CALL.REL.NOINC `($__internal_79_$__cuda_sm70_shflsync_bfly_p) ;  /* 0x0000076000007944 */ /* 0x000fea0003c00000 */
[----:B0-----:R-:W-:Y:S01]  /*1d970*/  HFMA2.MMA R154, -RZ, RZ, 0, 9.5367431640625e-07 ;  /* 0x00000010ff9a7435 */ /* 0x001fe200000001ff */
[----:B-1----:R-:W-:Y:S01]  /*1d980*/  FADD.FTZ R159, R159, R146 ;  /* 0x000000929f9f7221 */ /* 0x002fe20000010000 */
[----:B------:R-:W-:Y:S01]  /*1d990*/  MOV R144, 0x1d9d0 ;  /* 0x0001d9d000907802 */ /* 0x000fe20000000f00 */
[----:B------:R-:W-:Y:S02]  /*1d9a0*/  IMAD.MOV.U32 R147, RZ, RZ, 0x1f ;  /* 0x0000001fff937424 */ /* 0x000fe400078e00ff */
[----:B------:R-:W-:Y:S02]  /*1d9b0*/  IMAD.MOV.U32 R146, RZ, RZ, -0x1 ;  /* 0xffffffffff927424 */ /* 0x000fe400078e00ff */
[----:B------:R-:W-:Y:S05]  /*1d9c0*/  CALL.REL.NOINC `($__internal_79_$__cuda_sm70_shflsync_bfly_p) ;  /* 0x0000070000007944 */ /* 0x000fea0003c00000 */
        /* <DEDUP_REMOVED lines=86> */
[----:B------:R-:W-:Y:S05]  /*1df30*/  CALL.REL.NOINC `($__internal_79_$__cuda_sm70_shflsync_bfly_p) ;  /* 0x0000019000007944 */ /* 0x000fea0003c00000 */
[----:B01----:R-:W-:Y:S01]  /*1df40*/  FADD.FTZ R159, R159, R146 ;  /* 0x000000929f9f7221 */ /* 0x003fe20000010000 */
[----:B------:R-:W-:Y:S01]  /*1df50*/  MOV R146, 0xffffffff ;  /* 0xffffffff00927802 */ /* 0x000fe20000000f00 */
[----:B------:R-:W-:Y:S01]  /*1df60*/  IMAD.MOV.U32 R154, RZ, RZ, 0x2 ;  /* 0x00000002ff9a7424 */ /* 0x000fe200078e00ff */
[----:B------:R-:W-:Y:S01]  /*1df70*/  MOV R144, 0x1dfa0 ;  /* 0x0001dfa000907802 */ /* 0x000fe20000000f00 */
[----:B------:R-:W-:Y:S02]  /*1df80*/  IMAD.MOV.U32 R147, RZ, RZ, 0x1f ;  /* 0x0000001fff937424 */ /* 0x000fe400078e00ff */
[----:B------:R-:W-:Y:S05]  /*1df90*/  CALL.REL.NOINC `($__internal_79_$__cuda_sm70_shflsync_bfly_p) ;  /* 0x0000013000007944 */ /* 0x000fea0003c00000 */
[----:B01----:R-:W-:Y:S01]  /*1dfa0*/  FADD.FTZ R159, R159, R146 ;  /* 0x000000929f9f7221 */ /* 0x003fe20000010000 */
[----:B------:R-:W-:Y:S01]  /*1dfb0*/  MOV R144, 0x1e000 ;  /* 0x0001e00000907802 */ /* 0x000fe20000000f00 */
[----:B------:R-:W-:Y:S02]  /*1dfc0*/  IMAD.MOV.U32 R154, RZ, RZ, 0x4 ;  /* 0x00000004ff9a7424 */ /* 0x000fe400078e00ff */
[----:B------:R-:W-:Y:S02]  /*1dfd0*/  IMAD.MOV.U32 R147, RZ, RZ, 0x1f ;  /* 0x0000001fff937424 */ /* 0x000fe400078e00ff */
[----:B------:R-:W-:-:S02]  /*1dfe0*/  IMAD.MOV.U32 R146, RZ, RZ, -0x1 ;  /* 0xffffffffff927424 */ /* 0x000fc400078e00ff */
[----:B------:R-:W-:Y:S05]  /*1dff0*/  CALL.REL.NOINC `($__internal_79_$__cuda_sm70_shflsync_bfly_p) ;  /* 0x000000d000007944 */ /* 0x000fea0003c00000 */
[----:B0-----:R-:W-:Y:S01]  /*1e000*/  HFMA2.MMA R154, -RZ, RZ, 0, 4.76837158203125e-07 ;  /* 0x00000008ff9a7435 */ /* 0x001fe200000001ff */
[----:B-1----:R-:W-:Y:S01]  /*1e010*/  FADD.FTZ R159, R159, R146 ;  /* 0x000000929f9f7221 */ /* 0x002fe20000010000 */
[----:B------:R-:W-:Y:S01]  /*1e020*/  MOV R144, 0x1e060 ;  /* 0x0001e06000907802 */ /* 0x000fe20000000f00 */
[----:B------:R-:W-:-:S02]  /*1e030*/  IMAD.MOV.U32 R147, RZ, RZ, 0x1f ;  /* 0x0000001fff937424 */ /* 0x000fc400078e00ff */
[----:B------:R-:W-:Y:S02]  /*1e040*/  IMAD.MOV.U32 R146, RZ, RZ, -0x1 ;  /* 0xffffffffff927424 */ /* 0x000fe400078e00ff */
[----:B------:R-:W-:Y:S05]  /*1e050*/  CALL.REL.NOINC `($__internal_79_$__cuda_sm70_shflsync_bfly_p) ;  /* 0x0000007000007944 */ /* 0x000fea0003c00000 */
[----:B01----:R-:W-:Y:S01]  /*1e060*/  FADD.FTZ R159, R159, R146 ;  /* 0x000000929f9f7221 */ /* 0x003fe20000010000 */
[----:B------:R-:W-:Y:S01]  /*1e070*/  MOV R147, 0x1f ;  /* 0x0000001f00937802 */ /* 0x000fe20000000f00 */
[----:B------:R-:W-:Y:S01]  /*1e080*/  IMAD.MOV.U32 R154, RZ, RZ, 0x10 ;  /* 0x00000010ff9a7424 */ /* 0x000fe200078e00ff */
[----:B------:R-:W-:Y:S01]  /*1e090*/  MOV R144, 0x1e0c0 ;  /* 0x0001e0c000907802 */ /* 0x000fe20000000f00 */
[----:B------:R-:W-:Y:S02]  /*1e0a0*/  IMAD.MOV.U32 R146, RZ, RZ, -0x1 ;  /* 0xffffffffff927424 */ /* 0x000fe400078e00ff */
[----:B------:R-:W-:Y:S05]  /*1e0b0*/  CALL.REL.NOINC `($__internal_79_$__cuda_sm70_shflsync_bfly_p) ;  /* 0x0000001000007944 */ /* 0x000fea0003c00000 */
[----:B01----:R-:W-:Y:S05]  /*1e0c0*/  BRA `(.L_x_32976) ;  /* 0xffffecb000007947 */ /* 0x003fea000383ffff */
        .weak           $__internal_79_$__cuda_sm70_shflsync_bfly_p
        .type           $__internal_79_$__cuda_sm70_shflsync_bfly_p,@function
        .size           $__internal_79_$__cuda_sm70_shflsync_bfly_p,(.L_x_33057 - $__internal_79_$__cuda_sm70_shflsync_bfly_p)
$__internal_79_$__cuda_sm70_shflsync_bfly_p:
[----:B------:R-:W-:Y:S01]  /*1e0d0*/  IMAD.MOV.U32 R145, RZ, RZ, 0x0 ;  /* 0x00000000ff917424 */ /* 0x000fe200078e00ff */
[----:B------:R-:W-:Y:S04]  /*1e0e0*/  WARPSYNC R146 ;  /* 0x0000009200007348 */ /* 0x000fe80003800000 */
[----:B------:R0:W1:Y:S01]  /*1e0f0*/  SHFL.BFLY PT, R146, R159, R154, R147 ;  /* 0x0c00009a9f927389 */ /* 0x00006200000e0093 */
[----:B------:R-:W-:Y:S05]  /*1e100*/  RET.REL.NODEC R144 `(_ZN10layer_norm31ln_parallel_residual_fwd_kernelINS_13Kernel_traitsIfffffjLj1280ELj1ELj4ELj1ELj16ENS_18Kernel_traits_baseILj1280EfffffjLj128EEEEELb1ELb1ELb1EEEvNS_9FwdParamsE) ;  /* 0xfffe1ef090007950 */ /* 0x000fea0003c3ffff */
.L_x_32977:
        /* <DEDUP_REMOVED lines=15> */
.L_x_33057:


//--------------------- .nv.global.init           --------------------------
	.section	.nv.global.init,"aw",@progbits
	.align	4
.nv.global.init:
	.type		mrg32k3aM1SubSeq,@object
	.size		mrg32k3aM1SubSeq,(mrg32k3aM2SubSeq - mrg32k3aM1SubSeq)
mrg32k3aM1SubSeq:
        /*0000*/ 	.byte	0x0b, 0xcc, 0xee, 0x04, 0x73, 0x29, 0x8b, 0x6f, 0xf6, 0x53, 0x03, 0xf6, 0x23, 0xf6, 0xea, 0xda
        /* <DEDUP_REMOVED lines=125> */
	.type		mrg32k3aM2SubSeq,@object
	.size		mrg32k3aM2SubSeq,(mrg32k3aM1 - mrg32k3aM2SubSeq)
mrg32k3aM2SubSeq:
        /* <DEDUP_REMOVED lines=126> */
	.type		mrg32k3aM1,@object
	.size		mrg32k3aM1,(mrg32k3aM1Seq - mrg32k3aM1)
mrg32k3aM1:
        /* <DEDUP_REMOVED lines=144> */
	.type		mrg32k3aM1Seq,@object
	.size		mrg32k3aM1Seq,(mrg32k3aM2 - mrg32k3aM1Seq)
mrg32k3aM1Seq:
        /* <DEDUP_REMOVED lines=144> */
	.type		mrg32k3aM2,@object
	.size		mrg32k3aM2,(mrg32k3aM2Seq - mrg32k3aM2)
mrg32k3aM2:
        /* <DEDUP_REMOVED lines=144> */
	.type		mrg32k3aM2Seq,@object
	.size		mrg32k3aM2Seq,(precalc_xorwow_matrix - mrg32k3aM2Seq)
mrg32k3aM2Seq:
        /* <DEDUP_REMOVED lines=144> */
	.type		precalc_xorwow_matrix,@object
	.size		precalc_xorwow_matrix,(precalc_xorwow_offset_matrix - precalc_xorwow_matrix)
precalc_xorwow_matrix:
        /* <DEDUP_REMOVED lines=6400> */
	.type		precalc_xorwow_offset_matrix,@object
	.size		precalc_xorwow_offset_matrix,(.L_1 - precalc_xorwow_offset_matrix)
precalc_xorwow_offset_matrix:
        /* <DEDUP_REMOVED lines=6400> */
.L_1:
